	.target	sm_90a

	.elftype	@"ET_EXEC"


//--------------------- .note.nv.tkinfo           --------------------------
	.section	.note.nv.tkinfo,"",@"SHT_NOTE"
	.sectionflags	@"SHF_NOTE_NV_TKINFO"
	.tkinfo
        /*0018*/ 	.word	0x00000002
        /*0030*/ 	.string	""
        /*0030*/ 	.string	"ptxas"
        /*0030*/ 	.string	"Cuda compilation tools, release 13.0, V13.0.88"
        /*0030*/ 	.string	"Build cuda_13.0.r13.0/compiler.36424714_0"
        /*0030*/ 	.string	"-arch sm_90a -m 64 "



//--------------------- .note.nv.cuinfo           --------------------------
	.section	.note.nv.cuinfo,"",@"SHT_NOTE"
	.sectionflags	@"SHF_NOTE_NV_CUINFO"
        /*0018*/ 	.short	0x0002
        /*001a*/ 	.short	0x005a
        /*001c*/ 	.short	0x0082
	.zero		2


//--------------------- .nv.info                  --------------------------
	.section	.nv.info,"",@"SHT_CUDA_INFO"
	.align	4


	//----- nvinfo : EIATTR_REGCOUNT
	.align		4
        /*0000*/ 	.byte	0x04, 0x2f
        /*0002*/ 	.short	(.L_12 - .L_11)
	.align		4
.L_11:
        /*0004*/ 	.word	index@(_ZN5flash16flash_fwd_kernelI23Flash_fwd_kernel_traitsILi32ELi128ELi128ELi4ELb0ELb0EN7cutlass10bfloat16_tE19Flash_kernel_traitsILi32ELi128ELi128ELi4ES3_EELb0ELb1ELb0ELb1ELb0ELb0ELb1ELb0EEEvNS_16Flash_fwd_paramsE)
        /*0008*/ 	.word	0x000000ff


	//----- nvinfo : EIATTR_FRAME_SIZE
	.align		4
.L_12:
        /*000c*/ 	.byte	0x04, 0x11
        /*000e*/ 	.short	(.L_14 - .L_13)
	.align		4
.L_13:
        /*0010*/ 	.word	index@(_ZN5flash16flash_fwd_kernelI23Flash_fwd_kernel_traitsILi32ELi128ELi128ELi4ELb0ELb0EN7cutlass10bfloat16_tE19Flash_kernel_traitsILi32ELi128ELi128ELi4ES3_EELb0ELb1ELb0ELb1ELb0ELb0ELb1ELb0EEEvNS_16Flash_fwd_paramsE)
        /*0014*/ 	.word	0x00000000


	//----- nvinfo : EIATTR_REGCOUNT
	.align		4
.L_14:
        /*0018*/ 	.byte	0x04, 0x2f
        /*001a*/ 	.short	(.L_16 - .L_15)
	.align		4
.L_15:
        /*001c*/ 	.word	index@(_ZN5flash16flash_fwd_kernelI23Flash_fwd_kernel_traitsILi32ELi128ELi128ELi4ELb0ELb0EN7cutlass10bfloat16_tE19Flash_kernel_traitsILi32ELi128ELi128ELi4ES3_EELb1ELb1ELb0ELb1ELb0ELb0ELb0ELb1EEEvNS_16Flash_fwd_paramsE)
        /*0020*/ 	.word	0x000000ff


	//----- nvinfo : EIATTR_FRAME_SIZE
	.align		4
.L_16:
        /*0024*/ 	.byte	0x04, 0x11
        /*0026*/ 	.short	(.L_18 - .L_17)
	.align		4
.L_17:
        /*0028*/ 	.word	index@($_ZN5flash16flash_fwd_kernelI23Flash_fwd_kernel_traitsILi32ELi128ELi128ELi4ELb0ELb0EN7cutlass10bfloat16_tE19Flash_kernel_traitsILi32ELi128ELi128ELi4ES3_EELb1ELb1ELb0ELb1ELb0ELb0ELb0ELb1EEEvNS_16Flash_fwd_paramsE$_ZN5flash22compute_attn_1rowblockI23Flash_fwd_kernel_traitsILi32ELi128ELi128ELi4ELb0ELb0EN7cutlass10bfloat16_tE19Flash_kernel_traitsILi32ELi128ELi128ELi4ES3_EELb1ELb1ELb0ELb1ELb0ELb0ELb0ELb1ENS_16Flash_fwd_paramsEEEvRKT8_iii)
        /*002c*/ 	.word	0x00000410


	//----- nvinfo : EIATTR_FRAME_SIZE
	.align		4
.L_18:
        /*0030*/ 	.byte	0x04, 0x11
        /*0032*/ 	.short	(.L_20 - .L_19)
	.align		4
.L_19:
        /*0034*/ 	.word	index@(_ZN5flash16flash_fwd_kernelI23Flash_fwd_kernel_traitsILi32ELi128ELi128ELi4ELb0ELb0EN7cutlass10bfloat16_tE19Flash_kernel_traitsILi32ELi128ELi128ELi4ES3_EELb1ELb1ELb0ELb1ELb0ELb0ELb0ELb1EEEvNS_16Flash_fwd_paramsE)
        /*0038*/ 	.word	0x00000410


	//----- nvinfo : EIATTR_REGCOUNT
	.align		4
.L_20:
        /*003c*/ 	.byte	0x04, 0x2f
        /*003e*/ 	.short	(.L_22 - .L_21)
	.align		4
.L_21:
        /*0040*/ 	.word	index@(_ZN5flash16flash_fwd_kernelI23Flash_fwd_kernel_traitsILi32ELi128ELi128ELi4ELb0ELb0EN7cutlass10bfloat16_tE19Flash_kernel_traitsILi32ELi128ELi128ELi4ES3_EELb0ELb1ELb0ELb0ELb0ELb0ELb1ELb0EEEvNS_16Flash_fwd_paramsE)
        /*0044*/ 	.word	0x000000ff


	//----- nvinfo : EIATTR_FRAME_SIZE
	.align		4
.L_22:
        /*0048*/ 	.byte	0x04, 0x11
        /*004a*/ 	.short	(.L_24 - .L_23)
	.align		4
.L_23:
        /*004c*/ 	.word	index@(_ZN5flash16flash_fwd_kernelI23Flash_fwd_kernel_traitsILi32ELi128ELi128ELi4ELb0ELb0EN7cutlass10bfloat16_tE19Flash_kernel_traitsILi32ELi128ELi128ELi4ES3_EELb0ELb1ELb0ELb0ELb0ELb0ELb1ELb0EEEvNS_16Flash_fwd_paramsE)
        /*0050*/ 	.word	0x00000058


	//----- nvinfo : EIATTR_REGCOUNT
	.align		4
.L_24:
        /*0054*/ 	.byte	0x04, 0x2f
        /*0056*/ 	.short	(.L_26 - .L_25)
	.align		4
.L_25:
        /*0058*/ 	.word	index@(_ZN5flash16flash_fwd_kernelI23Flash_fwd_kernel_traitsILi32ELi128ELi128ELi4ELb0ELb0EN7cutlass10bfloat16_tE19Flash_kernel_traitsILi32ELi128ELi128ELi4ES3_EELb1ELb1ELb0ELb0ELb0ELb0ELb0ELb1EEEvNS_16Flash_fwd_paramsE)
        /*005c*/ 	.word	0x000000ff


	//----- nvinfo : EIATTR_FRAME_SIZE
	.align		4
.L_26:
        /*0060*/ 	.byte	0x04, 0x11
        /*0062*/ 	.short	(.L_28 - .L_27)
	.align		4
.L_27:
        /*0064*/ 	.word	index@(_ZN5flash16flash_fwd_kernelI23Flash_fwd_kernel_traitsILi32ELi128ELi128ELi4ELb0ELb0EN7cutlass10bfloat16_tE19Flash_kernel_traitsILi32ELi128ELi128ELi4ES3_EELb1ELb1ELb0ELb0ELb0ELb0ELb0ELb1EEEvNS_16Flash_fwd_paramsE)
        /*0068*/ 	.word	0x00000450


	//----- nvinfo : EIATTR_REGCOUNT
	.align		4
.L_28:
        /*006c*/ 	.byte	0x04, 0x2f
        /*006e*/ 	.short	(.L_30 - .L_29)
	.align		4
.L_29:
        /*0070*/ 	.word	index@(_ZN5flash16flash_fwd_kernelI23Flash_fwd_kernel_traitsILi32ELi128ELi128ELi4ELb0ELb0EN7cutlass10bfloat16_tE19Flash_kernel_traitsILi32ELi128ELi128ELi4ES3_EELb1ELb1ELb0ELb1ELb0ELb0ELb0ELb0EEEvNS_16Flash_fwd_paramsE)
        /*0074*/ 	.word	0x000000ff


	//----- nvinfo : EIATTR_FRAME_SIZE
	.align		4
.L_30:
        /*0078*/ 	.byte	0x04, 0x11
        /*007a*/ 	.short	(.L_32 - .L_31)
	.align		4
.L_31:
        /*007c*/ 	.word	index@(_ZN5flash16flash_fwd_kernelI23Flash_fwd_kernel_traitsILi32ELi128ELi128ELi4ELb0ELb0EN7cutlass10bfloat16_tE19Flash_kernel_traitsILi32ELi128ELi128ELi4ES3_EELb1ELb1ELb0ELb1ELb0ELb0ELb0ELb0EEEvNS_16Flash_fwd_paramsE)
        /*0080*/ 	.word	0x00000090


	//----- nvinfo : EIATTR_REGCOUNT
	.align		4
.L_32:
        /*0084*/ 	.byte	0x04, 0x2f
        /*0086*/ 	.short	(.L_34 - .L_33)
	.align		4
.L_33:
        /*0088*/ 	.word	index@(_ZN5flash16flash_fwd_kernelI23Flash_fwd_kernel_traitsILi32ELi128ELi128ELi4ELb0ELb0EN7cutlass10bfloat16_tE19Flash_kernel_traitsILi32ELi128ELi128ELi4ES3_EELb0ELb1ELb0ELb0ELb0ELb1ELb1ELb0EEEvNS_16Flash_fwd_paramsE)
        /*008c*/ 	.word	0x000000ff


	//----- nvinfo : EIATTR_FRAME_SIZE
	.align		4
.L_34:
        /*0090*/ 	.byte	0x04, 0x11
        /*0092*/ 	.short	(.L_36 - .L_35)
	.align		4
.L_35:
        /*0094*/ 	.word	index@(_ZN5flash16flash_fwd_kernelI23Flash_fwd_kernel_traitsILi32ELi128ELi128ELi4ELb0ELb0EN7cutlass10bfloat16_tE19Flash_kernel_traitsILi32ELi128ELi128ELi4ES3_EELb0ELb1ELb0ELb0ELb0ELb1ELb1ELb0EEEvNS_16Flash_fwd_paramsE)
        /*0098*/ 	.word	0x00000078


	//----- nvinfo : EIATTR_REGCOUNT
	.align		4
.L_36:
        /*009c*/ 	.byte	0x04, 0x2f
        /*009e*/ 	.short	(.L_38 - .L_37)
	.align		4
.L_37:
        /*00a0*/ 	.word	index@(_ZN5flash16flash_fwd_kernelI23Flash_fwd_kernel_traitsILi32ELi128ELi128ELi4ELb0ELb0EN7cutlass10bfloat16_tE19Flash_kernel_traitsILi32ELi128ELi128ELi4ES3_EELb1ELb1ELb0ELb0ELb0ELb1ELb0ELb0EEEvNS_16Flash_fwd_paramsE)
        /*00a4*/ 	.word	0x000000ff


	//----- nvinfo : EIATTR_FRAME_SIZE
	.align		4
.L_38:
        /*00a8*/ 	.byte	0x04, 0x11
        /*00aa*/ 	.short	(.L_40 - .L_39)
	.align		4
.L_39:
        /*00ac*/ 	.word	index@(_ZN5flash16flash_fwd_kernelI23Flash_fwd_kernel_traitsILi32ELi128ELi128ELi4ELb0ELb0EN7cutlass10bfloat16_tE19Flash_kernel_traitsILi32ELi128ELi128ELi4ES3_EELb1ELb1ELb0ELb0ELb0ELb1ELb0ELb0EEEvNS_16Flash_fwd_paramsE)
        /*00b0*/ 	.word	0x000000a8


	//----- nvinfo : EIATTR_REGCOUNT
	.align		4
.L_40:
        /*00b4*/ 	.byte	0x04, 0x2f
        /*00b6*/ 	.short	(.L_42 - .L_41)
	.align		4
.L_41:
        /*00b8*/ 	.word	index@(_ZN5flash16flash_fwd_kernelI23Flash_fwd_kernel_traitsILi32ELi128ELi128ELi4ELb0ELb0EN7cutlass10bfloat16_tE19Flash_kernel_traitsILi32ELi128ELi128ELi4ES3_EELb0ELb1ELb0ELb0ELb1ELb1ELb1ELb0EEEvNS_16Flash_fwd_paramsE)
        /*00bc*/ 	.word	0x000000ff


	//----- nvinfo : EIATTR_FRAME_SIZE
	.align		4
.L_42:
        /*00c0*/ 	.byte	0x04, 0x11
        /*00c2*/ 	.short	(.L_44 - .L_43)
	.align		4
.L_43:
        /*00c4*/ 	.word	index@(_ZN5flash16flash_fwd_kernelI23Flash_fwd_kernel_traitsILi32ELi128ELi128ELi4ELb0ELb0EN7cutlass10bfloat16_tE19Flash_kernel_traitsILi32ELi128ELi128ELi4ES3_EELb0ELb1ELb0ELb0ELb1ELb1ELb1ELb0EEEvNS_16Flash_fwd_paramsE)
        /*00c8*/ 	.word	0x00000048


	//----- nvinfo : EIATTR_REGCOUNT
	.align		4
.L_44:
        /*00cc*/ 	.byte	0x04, 0x2f
        /*00ce*/ 	.short	(.L_46 - .L_45)
	.align		4
.L_45:
        /*00d0*/ 	.word	index@(_ZN5flash16flash_fwd_kernelI23Flash_fwd_kernel_traitsILi32ELi128ELi128ELi4ELb0ELb0EN7cutlass10bfloat16_tE19Flash_kernel_traitsILi32ELi128ELi128ELi4ES3_EELb1ELb1ELb0ELb0ELb1ELb1ELb0ELb0EEEvNS_16Flash_fwd_paramsE)
        /*00d4*/ 	.word	0x000000ff


	//----- nvinfo : EIATTR_FRAME_SIZE
	.align		4
.L_46:
        /*00d8*/ 	.byte	0x04, 0x11
        /*00da*/ 	.short	(.L_48 - .L_47)
	.align		4
.L_47:
        /*00dc*/ 	.word	index@(_ZN5flash16flash_fwd_kernelI23Flash_fwd_kernel_traitsILi32ELi128ELi128ELi4ELb0ELb0EN7cutlass10bfloat16_tE19Flash_kernel_traitsILi32ELi128ELi128ELi4ES3_EELb1ELb1ELb0ELb0ELb1ELb1ELb0ELb0EEEvNS_16Flash_fwd_paramsE)
        /*00e0*/ 	.word	0x00000068


	//----- nvinfo : EIATTR_REGCOUNT
	.align		4
.L_48:
        /*00e4*/ 	.byte	0x04, 0x2f
        /*00e6*/ 	.short	(.L_50 - .L_49)
	.align		4
.L_49:
        /*00e8*/ 	.word	index@(_ZN5flash16flash_fwd_kernelI23Flash_fwd_kernel_traitsILi32ELi128ELi128ELi4ELb0ELb0EN7cutlass10bfloat16_tE19Flash_kernel_traitsILi32ELi128ELi128ELi4ES3_EELb1ELb1ELb0ELb0ELb0ELb0ELb0ELb0EEEvNS_16Flash_fwd_paramsE)
        /*00ec*/ 	.word	0x000000ff


	//----- nvinfo : EIATTR_FRAME_SIZE
	.align		4
.L_50:
        /*00f0*/ 	.byte	0x04, 0x11
        /*00f2*/ 	.short	(.L_52 - .L_51)
	.align		4
.L_51:
        /*00f4*/ 	.word	index@(_ZN5flash16flash_fwd_kernelI23Flash_fwd_kernel_traitsILi32ELi128ELi128ELi4ELb0ELb0EN7cutlass10bfloat16_tE19Flash_kernel_traitsILi32ELi128ELi128ELi4ES3_EELb1ELb1ELb0ELb0ELb0ELb0ELb0ELb0EEEvNS_16Flash_fwd_paramsE)
        /*00f8*/ 	.word	0x000000f0


	//----- nvinfo : EIATTR_REGCOUNT
	.align		4
.L_52:
        /*00fc*/ 	.byte	0x04, 0x2f
        /*00fe*/ 	.short	(.L_54 - .L_53)
	.align		4
.L_53:
        /*0100*/ 	.word	index@(_ZN5flash16flash_fwd_kernelI23Flash_fwd_kernel_traitsILi32ELi128ELi128ELi4ELb0ELb0EN7cutlass10bfloat16_tE19Flash_kernel_traitsILi32ELi128ELi128ELi4ES3_EELb0ELb1ELb0ELb1ELb0ELb0ELb0ELb0EEEvNS_16Flash_fwd_paramsE)
        /*0104*/ 	.word	0x000000ff


	//----- nvinfo : EIATTR_FRAME_SIZE
	.align		4
.L_54:
        /*0108*/ 	.byte	0x04, 0x11
        /*010a*/ 	.short	(.L_56 - .L_55)
	.align		4
.L_55:
        /*010c*/ 	.word	index@(_ZN5flash16flash_fwd_kernelI23Flash_fwd_kernel_traitsILi32ELi128ELi128ELi4ELb0ELb0EN7cutlass10bfloat16_tE19Flash_kernel_traitsILi32ELi128ELi128ELi4ES3_EELb0ELb1ELb0ELb1ELb0ELb0ELb0ELb0EEEvNS_16Flash_fwd_paramsE)
        /*0110*/ 	.word	0x00000010


	//----- nvinfo : EIATTR_REGCOUNT
	.align		4
.L_56:
        /*0114*/ 	.byte	0x04, 0x2f
        /*0116*/ 	.short	(.L_58 - .L_57)
	.align		4
.L_57:
        /*0118*/ 	.word	index@(_ZN5flash16flash_fwd_kernelI23Flash_fwd_kernel_traitsILi32ELi128ELi128ELi4ELb0ELb0EN7cutlass10bfloat16_tE19Flash_kernel_traitsILi32ELi128ELi128ELi4ES3_EELb0ELb1ELb0ELb0ELb0ELb0ELb0ELb0EEEvNS_16Flash_fwd_paramsE)
        /*011c*/ 	.word	0x000000ff


	//----- nvinfo : EIATTR_FRAME_SIZE
	.align		4
.L_58:
        /*0120*/ 	.byte	0x04, 0x11
        /*0122*/ 	.short	(.L_60 - .L_59)
	.align		4
.L_59:
        /*0124*/ 	.word	index@(_ZN5flash16flash_fwd_kernelI23Flash_fwd_kernel_traitsILi32ELi128ELi128ELi4ELb0ELb0EN7cutlass10bfloat16_tE19Flash_kernel_traitsILi32ELi128ELi128ELi4ES3_EELb0ELb1ELb0ELb0ELb0ELb0ELb0ELb0EEEvNS_16Flash_fwd_paramsE)
        /*0128*/ 	.word	0x00000030


	//----- nvinfo : EIATTR_REGCOUNT
	.align		4
.L_60:
        /*012c*/ 	.byte	0x04, 0x2f
        /*012e*/ 	.short	(.L_62 - .L_61)
	.align		4
.L_61:
        /*0130*/ 	.word	index@(_ZN5flash16flash_fwd_kernelI23Flash_fwd_kernel_traitsILi32ELi128ELi128ELi4ELb0ELb0EN7cutlass10bfloat16_tE19Flash_kernel_traitsILi32ELi128ELi128ELi4ES3_EELb0ELb1ELb0ELb0ELb0ELb1ELb0ELb0EEEvNS_16Flash_fwd_paramsE)
        /*0134*/ 	.word	0x000000ff


	//----- nvinfo : EIATTR_FRAME_SIZE
	.align		4
.L_62:
        /*0138*/ 	.byte	0x04, 0x11
        /*013a*/ 	.short	(.L_64 - .L_63)
	.align		4
.L_63:
        /*013c*/ 	.word	index@(_ZN5flash16flash_fwd_kernelI23Flash_fwd_kernel_traitsILi32ELi128ELi128ELi4ELb0ELb0EN7cutlass10bfloat16_tE19Flash_kernel_traitsILi32ELi128ELi128ELi4ES3_EELb0ELb1ELb0ELb0ELb0ELb1ELb0ELb0EEEvNS_16Flash_fwd_paramsE)
        /*0140*/ 	.word	0x00000118


	//----- nvinfo : EIATTR_REGCOUNT
	.align		4
.L_64:
        /*0144*/ 	.byte	0x04, 0x2f
        /*0146*/ 	.short	(.L_66 - .L_65)
	.align		4
.L_65:
        /*0148*/ 	.word	index@(_ZN5flash16flash_fwd_kernelI23Flash_fwd_kernel_traitsILi32ELi128ELi128ELi4ELb0ELb0EN7cutlass10bfloat16_tE19Flash_kernel_traitsILi32ELi128ELi128ELi4ES3_EELb0ELb1ELb0ELb0ELb1ELb1ELb0ELb0EEEvNS_16Flash_fwd_paramsE)
        /*014c*/ 	.word	0x000000ff


	//----- nvinfo : EIATTR_FRAME_SIZE
	.align		4
.L_66:
        /*0150*/ 	.byte	0x04, 0x11
        /*0152*/ 	.short	(.L_68 - .L_67)
	.align		4
.L_67:
        /*0154*/ 	.word	index@(_ZN5flash16flash_fwd_kernelI23Flash_fwd_kernel_traitsILi32ELi128ELi128ELi4ELb0ELb0EN7cutlass10bfloat16_tE19Flash_kernel_traitsILi32ELi128ELi128ELi4ES3_EELb0ELb1ELb0ELb0ELb1ELb1ELb0ELb0EEEvNS_16Flash_fwd_paramsE)
        /*0158*/ 	.word	0x00000020


	//----- nvinfo : EIATTR_MIN_STACK_SIZE
	.align		4
.L_68:
        /*015c*/ 	.byte	0x04, 0x12
        /*015e*/ 	.short	(.L_70 - .L_69)
	.align		4
.L_69:
        /*0160*/ 	.word	index@(_ZN5flash16flash_fwd_kernelI23Flash_fwd_kernel_traitsILi32ELi128ELi128ELi4ELb0ELb0EN7cutlass10bfloat16_tE19Flash_kernel_traitsILi32ELi128ELi128ELi4ES3_EELb0ELb1ELb0ELb0ELb1ELb1ELb0ELb0EEEvNS_16Flash_fwd_paramsE)
        /*0164*/ 	.word	0x00000020


	//----- nvinfo : EIATTR_MIN_STACK_SIZE
	.align		4
.L_70:
        /*0168*/ 	.byte	0x04, 0x12
        /*016a*/ 	.short	(.L_72 - .L_71)
	.align		4
.L_71:
        /*016c*/ 	.word	index@(_ZN5flash16flash_fwd_kernelI23Flash_fwd_kernel_traitsILi32ELi128ELi128ELi4ELb0ELb0EN7cutlass10bfloat16_tE19Flash_kernel_traitsILi32ELi128ELi128ELi4ES3_EELb0ELb1ELb0ELb0ELb0ELb1ELb0ELb0EEEvNS_16Flash_fwd_paramsE)
        /*0170*/ 	.word	0x00000118


	//----- nvinfo : EIATTR_MIN_STACK_SIZE
	.align		4
.L_72:
        /*0174*/ 	.byte	0x04, 0x12
        /*0176*/ 	.short	(.L_74 - .L_73)
	.align		4
.L_73:
        /*0178*/ 	.word	index@(_ZN5flash16flash_fwd_kernelI23Flash_fwd_kernel_traitsILi32ELi128ELi128ELi4ELb0ELb0EN7cutlass10bfloat16_tE19Flash_kernel_traitsILi32ELi128ELi128ELi4ES3_EELb0ELb1ELb0ELb0ELb0ELb0ELb0ELb0EEEvNS_16Flash_fwd_paramsE)
        /*017c*/ 	.word	0x00000030


	//----- nvinfo : EIATTR_MIN_STACK_SIZE
	.align		4
.L_74:
        /*0180*/ 	.byte	0x04, 0x12
        /*0182*/ 	.short	(.L_76 - .L_75)
	.align		4
.L_75:
        /*0184*/ 	.word	index@(_ZN5flash16flash_fwd_kernelI23Flash_fwd_kernel_traitsILi32ELi128ELi128ELi4ELb0ELb0EN7cutlass10bfloat16_tE19Flash_kernel_traitsILi32ELi128ELi128ELi4ES3_EELb0ELb1ELb0ELb1ELb0ELb0ELb0ELb0EEEvNS_16Flash_fwd_paramsE)
        /*0188*/ 	.word	0x00000010


	//----- nvinfo : EIATTR_MIN_STACK_SIZE
	.align		4
.L_76:
        /*018c*/ 	.byte	0x04, 0x12
        /*018e*/ 	.short	(.L_78 - .L_77)
	.align		4
.L_77:
        /*0190*/ 	.word	index@(_ZN5flash16flash_fwd_kernelI23Flash_fwd_kernel_traitsILi32ELi128ELi128ELi4ELb0ELb0EN7cutlass10bfloat16_tE19Flash_kernel_traitsILi32ELi128ELi128ELi4ES3_EELb1ELb1ELb0ELb0ELb0ELb0ELb0ELb0EEEvNS_16Flash_fwd_paramsE)
        /*0194*/ 	.word	0x000000f0


	//----- nvinfo : EIATTR_MIN_STACK_SIZE
	.align		4
.L_78:
        /*0198*/ 	.byte	0x04, 0x12
        /*019a*/ 	.short	(.L_80 - .L_79)
	.align		4
.L_79:
        /*019c*/ 	.word	index@(_ZN5flash16flash_fwd_kernelI23Flash_fwd_kernel_traitsILi32ELi128ELi128ELi4ELb0ELb0EN7cutlass10bfloat16_tE19Flash_kernel_traitsILi32ELi128ELi128ELi4ES3_EELb1ELb1ELb0ELb0ELb1ELb1ELb0ELb0EEEvNS_16Flash_fwd_paramsE)
        /*01a0*/ 	.word	0x00000068


	//----- nvinfo : EIATTR_MIN_STACK_SIZE
	.align		4
.L_80:
        /*01a4*/ 	.byte	0x04, 0x12
        /*01a6*/ 	.short	(.L_82 - .L_81)
	.align		4
.L_81:
        /*01a8*/ 	.word	index@(_ZN5flash16flash_fwd_kernelI23Flash_fwd_kernel_traitsILi32ELi128ELi128ELi4ELb0ELb0EN7cutlass10bfloat16_tE19Flash_kernel_traitsILi32ELi128ELi128ELi4ES3_EELb0ELb1ELb0ELb0ELb1ELb1ELb1ELb0EEEvNS_16Flash_fwd_paramsE)
        /*01ac*/ 	.word	0x00000048


	//----- nvinfo : EIATTR_MIN_STACK_SIZE
	.align		4
.L_82:
        /*01b0*/ 	.byte	0x04, 0x12
        /*01b2*/ 	.short	(.L_84 - .L_83)
	.align		4
.L_83:
        /*01b4*/ 	.word	index@(_ZN5flash16flash_fwd_kernelI23Flash_fwd_kernel_traitsILi32ELi128ELi128ELi4ELb0ELb0EN7cutlass10bfloat16_tE19Flash_kernel_traitsILi32ELi128ELi128ELi4ES3_EELb1ELb1ELb0ELb0ELb0ELb1ELb0ELb0EEEvNS_16Flash_fwd_paramsE)
        /*01b8*/ 	.word	0x000000a8


	//----- nvinfo : EIATTR_MIN_STACK_SIZE
	.align		4
.L_84:
        /*01bc*/ 	.byte	0x04, 0x12
        /*01be*/ 	.short	(.L_86 - .L_85)
	.align		4
.L_85:
        /*01c0*/ 	.word	index@(_ZN5flash16flash_fwd_kernelI23Flash_fwd_kernel_traitsILi32ELi128ELi128ELi4ELb0ELb0EN7cutlass10bfloat16_tE19Flash_kernel_traitsILi32ELi128ELi128ELi4ES3_EELb0ELb1ELb0ELb0ELb0ELb1ELb1ELb0EEEvNS_16Flash_fwd_paramsE)
        /*01c4*/ 	.word	0x00000078


	//----- nvinfo : EIATTR_MIN_STACK_SIZE
	.align		4
.L_86:
        /*01c8*/ 	.byte	0x04, 0x12
        /*01ca*/ 	.short	(.L_88 - .L_87)
	.align		4
.L_87:
        /*01cc*/ 	.word	index@(_ZN5flash16flash_fwd_kernelI23Flash_fwd_kernel_traitsILi32ELi128ELi128ELi4ELb0ELb0EN7cutlass10bfloat16_tE19Flash_kernel_traitsILi32ELi128ELi128ELi4ES3_EELb1ELb1ELb0ELb1ELb0ELb0ELb0ELb0EEEvNS_16Flash_fwd_paramsE)
        /*01d0*/ 	.word	0x00000090


	//----- nvinfo : EIATTR_MIN_STACK_SIZE
	.align		4
.L_88:
        /*01d4*/ 	.byte	0x04, 0x12
        /*01d6*/ 	.short	(.L_90 - .L_89)
	.align		4
.L_89:
        /*01d8*/ 	.word	index@(_ZN5flash16flash_fwd_kernelI23Flash_fwd_kernel_traitsILi32ELi128ELi128ELi4ELb0ELb0EN7cutlass10bfloat16_tE19Flash_kernel_traitsILi32ELi128ELi128ELi4ES3_EELb1ELb1ELb0ELb0ELb0ELb0ELb0ELb1EEEvNS_16Flash_fwd_paramsE)
        /*01dc*/ 	.word	0x00000450


	//----- nvinfo : EIATTR_MIN_STACK_SIZE
	.align		4
.L_90:
        /*01e0*/ 	.byte	0x04, 0x12
        /*01e2*/ 	.short	(.L_92 - .L_91)
	.align		4
.L_91:
        /*01e4*/ 	.word	index@(_ZN5flash16flash_fwd_kernelI23Flash_fwd_kernel_traitsILi32ELi128ELi128ELi4ELb0ELb0EN7cutlass10bfloat16_tE19Flash_kernel_traitsILi32ELi128ELi128ELi4ES3_EELb0ELb1ELb0ELb0ELb0ELb0ELb1ELb0EEEvNS_16Flash_fwd_paramsE)
        /*01e8*/ 	.word	0x00000058


	//----- nvinfo : EIATTR_MIN_STACK_SIZE
	.align		4
.L_92:
        /*01ec*/ 	.byte	0x04, 0x12
        /*01ee*/ 	.short	(.L_94 - .L_93)
	.align		4
.L_93:
        /*01f0*/ 	.word	index@(_ZN5flash16flash_fwd_kernelI23Flash_fwd_kernel_traitsILi32ELi128ELi128ELi4ELb0ELb0EN7cutlass10bfloat16_tE19Flash_kernel_traitsILi32ELi128ELi128ELi4ES3_EELb1ELb1ELb0ELb1ELb0ELb0ELb0ELb1EEEvNS_16Flash_fwd_paramsE)
        /*01f4*/ 	.word	0x00000410


	//----- nvinfo : EIATTR_MIN_STACK_SIZE
	.align		4
.L_94:
        /*01f8*/ 	.byte	0x04, 0x12
        /*01fa*/ 	.short	(.L_96 - .L_95)
	.align		4
.L_95:
        /*01fc*/ 	.word	index@(_ZN5flash16flash_fwd_kernelI23Flash_fwd_kernel_traitsILi32ELi128ELi128ELi4ELb0ELb0EN7cutlass10bfloat16_tE19Flash_kernel_traitsILi32ELi128ELi128ELi4ES3_EELb0ELb1ELb0ELb1ELb0ELb0ELb1ELb0EEEvNS_16Flash_fwd_paramsE)
        /*0200*/ 	.word	0x00000000
.L_96:


//--------------------- .nv.compat                --------------------------
	.section	.nv.compat,"",@"SHT_CUDA_COMPAT_INFO"
	.align	4
        /*0000*/ 	.byte	0x02, 0x09, 0x01, 0x00, 0x02, 0x02, 0x01, 0x00, 0x02, 0x05, 0x05, 0x00, 0x03, 0x07, 0x01, 0x01
        /*0010*/ 	.byte	0x02, 0x03, 0x00, 0x00, 0x02, 0x06, 0x01, 0x00, 0x04, 0x0b, 0x08, 0x00, 0x00, 0x00, 0x00, 0x00
        /*0020*/ 	.byte	0x00, 0x00, 0x00, 0x00


//--------------------- .nv.info._ZN5flash16flash_fwd_kernelI23Flash_fwd_kernel_traitsILi32ELi128ELi128ELi4ELb0ELb0EN7cutlass10bfloat16_tE19Flash_kernel_traitsILi32ELi128ELi128ELi4ES3_EELb0ELb1ELb0ELb0ELb1ELb1ELb0ELb0EEEvNS_16Flash_fwd_paramsE --------------------------
	.section	.nv.info._ZN5flash16flash_fwd_kernelI23Flash_fwd_kernel_traitsILi32ELi128ELi128ELi4ELb0ELb0EN7cutlass10bfloat16_tE19Flash_kernel_traitsILi32ELi128ELi128ELi4ES3_EELb0ELb1ELb0ELb0ELb1ELb1ELb0ELb0EEEvNS_16Flash_fwd_paramsE,"",@"SHT_CUDA_INFO"
	.sectionflags	@""
	.align	4


	//----- nvinfo : EIATTR_CUDA_API_VERSION
	.align		4
        /*0000*/ 	.byte	0x04, 0x37
        /*0002*/ 	.short	(.L_98 - .L_97)
.L_97:
        /*0004*/ 	.word	0x00000082


	//----- nvinfo : EIATTR_KPARAM_INFO
	.align		4
.L_98:
        /*0008*/ 	.byte	0x04, 0x17
        /*000a*/ 	.short	(.L_100 - .L_99)
.L_99:
        /*000c*/ 	.word	0x00000000
        /*0010*/ 	.short	0x0000
        /*0012*/ 	.short	0x0000
        /*0014*/ 	.byte	0x00, 0xf0, 0x41, 0x07


	//----- nvinfo : EIATTR_SPARSE_MMA_MASK
	.align		4
.L_100:
        /*0018*/ 	.byte	0x03, 0x50
        /*001a*/ 	.short	0x0000


	//----- nvinfo : EIATTR_MAXREG_COUNT
	.align		4
        /*001c*/ 	.byte	0x03, 0x1b
        /*001e*/ 	.short	0x00ff


	//----- nvinfo : EIATTR_NUM_BARRIERS
	.align		4
        /*0020*/ 	.byte	0x02, 0x4c
        /*0022*/ 	.byte	0x01
	.zero		1


	//----- nvinfo : EIATTR_ANNOTATIONS
	.align		4
        /*0024*/ 	.byte	0x04, 0x55
        /*0026*/ 	.short	(.L_102 - .L_101)


	//   ....[0]....
.L_101:
        /*0028*/ 	.word	0x00000001
        /*002c*/ 	.byte	0x50, 0x04, 0x00, 0x00, 0x01, 0x00, 0x00, 0x00, 0xa0, 0x05, 0x00, 0x00, 0x01, 0x00, 0x00, 0x00
        /*003c*/ 	.byte	0xb0, 0x0b, 0x00, 0x00, 0x01, 0x00, 0x00, 0x00, 0x90, 0x13, 0x00, 0x00, 0x01, 0x00, 0x00, 0x00
        /*004c*/ 	.byte	0x80, 0x3f, 0x00, 0x00, 0x01, 0x00, 0x00, 0x00, 0xe0, 0x58, 0x00, 0x00, 0x01, 0x00, 0x00, 0x00
        /*005c*/ 	.byte	0x60, 0x9b, 0x00, 0x00, 0x01, 0x00, 0x00, 0x00, 0x70, 0x9b, 0x00, 0x00, 0x01, 0x00, 0x00, 0x00
        /*006c*/ 	.byte	0xe0, 0x9d, 0x00, 0x00, 0x01, 0x00, 0x00, 0x00, 0x10, 0x9e, 0x00, 0x00


	//----- nvinfo : EIATTR_MERCURY_ISA_VERSION
	.align		4
.L_102:
        /*0078*/ 	.byte	0x03, 0x5f
        /*007a*/ 	.short	0x0101


	//----- nvinfo : EIATTR_COOP_GROUP_MASK_REGIDS
	.align		4
        /*007c*/ 	.byte	0x04, 0x29
        /*007e*/ 	.short	(.L_104 - .L_103)


	//   ....[0]....
.L_103:
        /*0080*/ 	.word	0xffffffff


	//   ....[1]....
        /*0084*/ 	.word	0xffffffff


	//   ....[2]....
        /*0088*/ 	.word	0xffffffff


	//   ....[3]....
        /*008c*/ 	.word	0xffffffff


	//   ....[4]....
        /*0090*/ 	.word	0xffffffff


	//   ....[5]....
        /*0094*/ 	.word	0xffffffff


	//   ....[6]....
        /*0098*/ 	.word	0xffffffff


	//   ....[7]....
        /*009c*/ 	.word	0xffffffff


	//   ....[8]....
        /*00a0*/ 	.word	0xffffffff


	//   ....[9]....
        /*00a4*/ 	.word	0xffffffff


	//   ....[10]....
        /*00a8*/ 	.word	0xffffffff


	//   ....[11]....
        /*00ac*/ 	.word	0xffffffff


	//   ....[12]....
        /*00b0*/ 	.word	0xffffffff


	//   ....[13]....
        /*00b4*/ 	.word	0xffffffff


	//   ....[14]....
        /*00b8*/ 	.word	0xffffffff


	//   ....[15]....
        /*00bc*/ 	.word	0xffffffff


	//   ....[16]....
        /*00c0*/ 	.word	0xffffffff


	//   ....[17]....
        /*00c4*/ 	.word	0xffffffff


	//   ....[18]....
        /*00c8*/ 	.word	0xffffffff


	//   ....[19]....
        /*00cc*/ 	.word	0xffffffff


	//   ....[20]....
        /*00d0*/ 	.word	0xffffffff


	//   ....[21]....
        /*00d4*/ 	.word	0xffffffff


	//   ....[22]....
        /*00d8*/ 	.word	0xffffffff


	//   ....[23]....
        /*00dc*/ 	.word	0xffffffff


	//----- nvinfo : EIATTR_COOP_GROUP_INSTR_OFFSETS
	.align		4
.L_104:
        /*00e0*/ 	.byte	0x04, 0x28
        /*00e2*/ 	.short	(.L_106 - .L_105)


	//   ....[0]....
.L_105:
        /*00e4*/ 	.word	0x000020f0


	//   ....[1]....
        /*00e8*/ 	.word	0x000021f0


	//   ....[2]....
        /*00ec*/ 	.word	0x00002a10


	//   ....[3]....
        /*00f0*/ 	.word	0x00002b30


	//   ....[4]....
        /*00f4*/ 	.word	0x000038e0


	//   ....[5]....
        /*00f8*/ 	.word	0x00003a20


	//   ....[6]....
        /*00fc*/ 	.word	0x00003d80


	//   ....[7]....
        /*0100*/ 	.word	0x00003dc0


	//   ....[8]....
        /*0104*/ 	.word	0x00006910


	//   ....[9]....
        /*0108*/ 	.word	0x00006950


	//   ....[10]....
        /*010c*/ 	.word	0x000069c0


	//   ....[11]....
        /*0110*/ 	.word	0x000069d0


	//   ....[12]....
        /*0114*/ 	.word	0x00006a20


	//   ....[13]....
        /*0118*/ 	.word	0x00006a30


	//   ....[14]....
        /*011c*/ 	.word	0x00006a40


	//   ....[15]....
        /*0120*/ 	.word	0x00006a50


	//   ....[16]....
        /*0124*/ 	.word	0x00008fa0


	//   ....[17]....
        /*0128*/ 	.word	0x00008fe0


	//   ....[18]....
        /*012c*/ 	.word	0x00009010


	//   ....[19]....
        /*0130*/ 	.word	0x00009030


	//   ....[20]....
        /*0134*/ 	.word	0x000090a0


	//   ....[21]....
        /*0138*/ 	.word	0x000090d0


	//   ....[22]....
        /*013c*/ 	.word	0x00009100


	//   ....[23]....
        /*0140*/ 	.word	0x00009110


	//----- nvinfo : EIATTR_EXIT_INSTR_OFFSETS
	.align		4
.L_106:
        /*0144*/ 	.byte	0x04, 0x1c
        /*0146*/ 	.short	(.L_108 - .L_107)


	//   ....[0]....
.L_107:
        /*0148*/ 	.word	0x000001b0


	//   ....[1]....
        /*014c*/ 	.word	0x0000a020


	//   ....[2]....
        /*0150*/ 	.word	0x0000a710


	//   ....[3]....
        /*0154*/ 	.word	0x0000a7a0


	//----- nvinfo : EIATTR_CRS_STACK_SIZE
	.align		4
.L_108:
        /*0158*/ 	.byte	0x04, 0x1e
        /*015a*/ 	.short	(.L_110 - .L_109)
.L_109:
        /*015c*/ 	.word	0x00000000


	//----- nvinfo : EIATTR_CBANK_PARAM_SIZE
	.align		4
.L_110:
        /*0160*/ 	.byte	0x03, 0x19
        /*0162*/ 	.short	0x01d0


	//----- nvinfo : EIATTR_PARAM_CBANK
	.align		4
        /*0164*/ 	.byte	0x04, 0x0a
        /*0166*/ 	.short	(.L_112 - .L_111)
	.align		4
.L_111:
        /*0168*/ 	.word	index@(.nv.constant0._ZN5flash16flash_fwd_kernelI23Flash_fwd_kernel_traitsILi32ELi128ELi128ELi4ELb0ELb0EN7cutlass10bfloat16_tE19Flash_kernel_traitsILi32ELi128ELi128ELi4ES3_EELb0ELb1ELb0ELb0ELb1ELb1ELb0ELb0EEEvNS_16Flash_fwd_paramsE)
        /*016c*/ 	.short	0x0210
        /*016e*/ 	.short	0x01d0


	//----- nvinfo : EIATTR_SW_WAR
	.align		4
.L_112:
        /*0170*/ 	.byte	0x04, 0x36
        /*0172*/ 	.short	(.L_114 - .L_113)
.L_113:
        /*0174*/ 	.word	0x00000008
.L_114:


//--------------------- .nv.info._ZN5flash16flash_fwd_kernelI23Flash_fwd_kernel_traitsILi32ELi128ELi128ELi4ELb0ELb0EN7cutlass10bfloat16_tE19Flash_kernel_traitsILi32ELi128ELi128ELi4ES3_EELb0ELb1ELb0ELb0ELb0ELb1ELb0ELb0EEEvNS_16Flash_fwd_paramsE --------------------------
	.section	.nv.info._ZN5flash16flash_fwd_kernelI23Flash_fwd_kernel_traitsILi32ELi128ELi128ELi4ELb0ELb0EN7cutlass10bfloat16_tE19Flash_kernel_traitsILi32ELi128ELi128ELi4ES3_EELb0ELb1ELb0ELb0ELb0ELb1ELb0ELb0EEEvNS_16Flash_fwd_paramsE,"",@"SHT_CUDA_INFO"
	.sectionflags	@""
	.align	4


	//----- nvinfo : EIATTR_CUDA_API_VERSION
	.align		4
        /*0000*/ 	.byte	0x04, 0x37
        /*0002*/ 	.short	(.L_116 - .L_115)
.L_115:
        /*0004*/ 	.word	0x00000082


	//----- nvinfo : EIATTR_KPARAM_INFO
	.align		4
.L_116:
        /*0008*/ 	.byte	0x04, 0x17
        /*000a*/ 	.short	(.L_118 - .L_117)
.L_117:
        /*000c*/ 	.word	0x00000000
        /*0010*/ 	.short	0x0000
        /*0012*/ 	.short	0x0000
        /*0014*/ 	.byte	0x00, 0xf0, 0x41, 0x07


	//----- nvinfo : EIATTR_SPARSE_MMA_MASK
	.align		4
.L_118:
        /*0018*/ 	.byte	0x03, 0x50
        /*001a*/ 	.short	0x0000


	//----- nvinfo : EIATTR_MAXREG_COUNT
	.align		4
        /*001c*/ 	.byte	0x03, 0x1b
        /*001e*/ 	.short	0x00ff


	//----- nvinfo : EIATTR_NUM_BARRIERS
	.align		4
        /*0020*/ 	.byte	0x02, 0x4c
        /*0022*/ 	.byte	0x01
	.zero		1


	//----- nvinfo : EIATTR_ANNOTATIONS
	.align		4
        /*0024*/ 	.byte	0x04, 0x55
        /*0026*/ 	.short	(.L_120 - .L_119)


	//   ....[0]....
.L_119:
        /*0028*/ 	.word	0x00000001
        /*002c*/ 	.byte	0xe0, 0x01, 0x00, 0x00, 0x01, 0x00, 0x00, 0x00, 0x90, 0x06, 0x00, 0x00, 0x01, 0x00, 0x00, 0x00
        /* <DEDUP_REMOVED lines=56> */
        /*03bc*/ 	.byte	0x90, 0x0d, 0x01, 0x00


	//----- nvinfo : EIATTR_MERCURY_ISA_VERSION
	.align		4
.L_120:
        /*03c0*/ 	.byte	0x03, 0x5f
        /*03c2*/ 	.short	0x0101


	//----- nvinfo : EIATTR_COOP_GROUP_MASK_REGIDS
	.align		4
        /*03c4*/ 	.byte	0x04, 0x29
        /*03c6*/ 	.short	(.L_122 - .L_121)


	//   ....[0]....
.L_121:
        /*03c8*/ 	.word	0xffffffff


	//   ....[1]....
        /*03cc*/ 	.word	0xffffffff


	//   ....[2]....
        /*03d0*/ 	.word	0xffffffff


	//   ....[3]....
        /*03d4*/ 	.word	0xffffffff


	//   ....[4]....
        /*03d8*/ 	.word	0xffffffff


	//   ....[5]....
        /*03dc*/ 	.word	0xffffffff


	//   ....[6]....
        /*03e0*/ 	.word	0xffffffff


	//   ....[7]....
        /*03e4*/ 	.word	0xffffffff


	//   ....[8]....
        /*03e8*/ 	.word	0xffffffff


	//   ....[9]....
        /*03ec*/ 	.word	0xffffffff


	//   ....[10]....
        /*03f0*/ 	.word	0xffffffff


	//   ....[11]....
        /*03f4*/ 	.word	0xffffffff


	//   ....[12]....
        /*03f8*/ 	.word	0xffffffff


	//   ....[13]....
        /*03fc*/ 	.word	0xffffffff


	//   ....[14]....
        /*0400*/ 	.word	0xffffffff


	//   ....[15]....
        /*0404*/ 	.word	0xffffffff


	//   ....[16]....
        /*0408*/ 	.word	0xffffffff


	//   ....[17]....
        /*040c*/ 	.word	0xffffffff


	//   ....[18]....
        /*0410*/ 	.word	0xffffffff


	//   ....[19]....
        /*0414*/ 	.word	0xffffffff


	//   ....[20]....
        /*0418*/ 	.word	0xffffffff


	//   ....[21]....
        /*041c*/ 	.word	0xffffffff


	//   ....[22]....
        /*0420*/ 	.word	0xffffffff


	//   ....[23]....
        /*0424*/ 	.word	0xffffffff


	//   ....[24]....
        /*0428*/ 	.word	0xffffffff


	//   ....[25]....
        /*042c*/ 	.word	0xffffffff


	//   ....[26]....
        /*0430*/ 	.word	0xffffffff


	//   ....[27]....
        /*0434*/ 	.word	0xffffffff


	//   ....[28]....
        /*0438*/ 	.word	0xffffffff


	//   ....[29]....
        /*043c*/ 	.word	0xffffffff


	//   ....[30]....
        /*0440*/ 	.word	0xffffffff


	//   ....[31]....
        /*0444*/ 	.word	0xffffffff


	//----- nvinfo : EIATTR_COOP_GROUP_INSTR_OFFSETS
	.align		4
.L_122:
        /*0448*/ 	.byte	0x04, 0x28
        /*044a*/ 	.short	(.L_124 - .L_123)


	//   ....[0]....
.L_123:
        /*044c*/ 	.word	0x00002c60


	//   ....[1]....
        /*0450*/ 	.word	0x00002cf0


	//   ....[2]....
        /*0454*/ 	.word	0x00003650


	//   ....[3]....
        /*0458*/ 	.word	0x000036d0


	//   ....[4]....
        /*045c*/ 	.word	0x000046e0


	//   ....[5]....
        /*0460*/ 	.word	0x000047c0


	//   ....[6]....
        /*0464*/ 	.word	0x00004a30


	//   ....[7]....
        /*0468*/ 	.word	0x00004a80


	//   ....[8]....
        /*046c*/ 	.word	0x00007a90


	//   ....[9]....
        /*0470*/ 	.word	0x00007ba0


	//   ....[10]....
        /*0474*/ 	.word	0x00008760


	//   ....[11]....
        /*0478*/ 	.word	0x00008a40


	//   ....[12]....
        /*047c*/ 	.word	0x00009320


	//   ....[13]....
        /*0480*/ 	.word	0x00009430


	//   ....[14]....
        /*0484*/ 	.word	0x00009c30


	//   ....[15]....
        /*0488*/ 	.word	0x00009cc0


	//   ....[16]....
        /*048c*/ 	.word	0x0000cf20


	//   ....[17]....
        /*0490*/ 	.word	0x0000cf60


	//   ....[18]....
        /*0494*/ 	.word	0x0000cfd0


	//   ....[19]....
        /*0498*/ 	.word	0x0000cfe0


	//   ....[20]....
        /*049c*/ 	.word	0x0000d030


	//   ....[21]....
        /*04a0*/ 	.word	0x0000d040


	//   ....[22]....
        /*04a4*/ 	.word	0x0000d050


	//   ....[23]....
        /*04a8*/ 	.word	0x0000d060


	//   ....[24]....
        /*04ac*/ 	.word	0x0000f5f0


	//   ....[25]....
        /*04b0*/ 	.word	0x0000f600


	//   ....[26]....
        /*04b4*/ 	.word	0x0000f610


	//   ....[27]....
        /*04b8*/ 	.word	0x0000f620


	//   ....[28]....
        /*04bc*/ 	.word	0x0000f660


	//   ....[29]....
        /*04c0*/ 	.word	0x0000f6a0


	//   ....[30]....
        /*04c4*/ 	.word	0x0000f7e0


	//   ....[31]....
        /*04c8*/ 	.word	0x0000f810


	//----- nvinfo : EIATTR_EXIT_INSTR_OFFSETS
	.align		4
.L_124:
        /*04cc*/ 	.byte	0x04, 0x1c
        /*04ce*/ 	.short	(.L_126 - .L_125)


	//   ....[0]....
.L_125:
        /*04d0*/ 	.word	0x00000330


	//   ....[1]....
        /*04d4*/ 	.word	0x000109e0


	//   ....[2]....
        /*04d8*/ 	.word	0x00010ac0


	//   ....[3]....
        /*04dc*/ 	.word	0x00011560


	//   ....[4]....
        /*04e0*/ 	.word	0x000115f0


	//----- nvinfo : EIATTR_CRS_STACK_SIZE
	.align		4
.L_126:
        /*04e4*/ 	.byte	0x04, 0x1e
        /*04e6*/ 	.short	(.L_128 - .L_127)
.L_127:
        /*04e8*/ 	.word	0x00000000


	//----- nvinfo : EIATTR_CBANK_PARAM_SIZE
	.align		4
.L_128:
        /*04ec*/ 	.byte	0x03, 0x19
        /*04ee*/ 	.short	0x01d0


	//----- nvinfo : EIATTR_PARAM_CBANK
	.align		4
        /*04f0*/ 	.byte	0x04, 0x0a
        /*04f2*/ 	.short	(.L_130 - .L_129)
	.align		4
.L_129:
        /*04f4*/ 	.word	index@(.nv.constant0._ZN5flash16flash_fwd_kernelI23Flash_fwd_kernel_traitsILi32ELi128ELi128ELi4ELb0ELb0EN7cutlass10bfloat16_tE19Flash_kernel_traitsILi32ELi128ELi128ELi4ES3_EELb0ELb1ELb0ELb0ELb0ELb1ELb0ELb0EEEvNS_16Flash_fwd_paramsE)
        /*04f8*/ 	.short	0x0210
        /*04fa*/ 	.short	0x01d0


	//----- nvinfo : EIATTR_SW_WAR
	.align		4
.L_130:
        /*04fc*/ 	.byte	0x04, 0x36
        /*04fe*/ 	.short	(.L_132 - .L_131)
.L_131:
        /*0500*/ 	.word	0x00000008
.L_132:


//--------------------- .nv.info._ZN5flash16flash_fwd_kernelI23Flash_fwd_kernel_traitsILi32ELi128ELi128ELi4ELb0ELb0EN7cutlass10bfloat16_tE19Flash_kernel_traitsILi32ELi128ELi128ELi4ES3_EELb0ELb1ELb0ELb0ELb0ELb0ELb0ELb0EEEvNS_16Flash_fwd_paramsE --------------------------
	.section	.nv.info._ZN5flash16flash_fwd_kernelI23Flash_fwd_kernel_traitsILi32ELi128ELi128ELi4ELb0ELb0EN7cutlass10bfloat16_tE19Flash_kernel_traitsILi32ELi128ELi128ELi4ES3_EELb0ELb1ELb0ELb0ELb0ELb0ELb0ELb0EEEvNS_16Flash_fwd_paramsE,"",@"SHT_CUDA_INFO"
	.sectionflags	@""
	.align	4


	//----- nvinfo : EIATTR_CUDA_API_VERSION
	.align		4
        /*0000*/ 	.byte	0x04, 0x37
        /*0002*/ 	.short	(.L_134 - .L_133)
.L_133:
        /*0004*/ 	.word	0x00000082


	//----- nvinfo : EIATTR_KPARAM_INFO
	.align		4
.L_134:
        /*0008*/ 	.byte	0x04, 0x17
        /*000a*/ 	.short	(.L_136 - .L_135)
.L_135:
        /*000c*/ 	.word	0x00000000
        /*0010*/ 	.short	0x0000
        /*0012*/ 	.short	0x0000
        /*0014*/ 	.byte	0x00, 0xf0, 0x41, 0x07


	//----- nvinfo : EIATTR_SPARSE_MMA_MASK
	.align		4
.L_136:
        /*0018*/ 	.byte	0x03, 0x50
        /*001a*/ 	.short	0x0000


	//----- nvinfo : EIATTR_MAXREG_COUNT
	.align		4
        /*001c*/ 	.byte	0x03, 0x1b
        /*001e*/ 	.short	0x00ff


	//----- nvinfo : EIATTR_NUM_BARRIERS
	.align		4
        /*0020*/ 	.byte	0x02, 0x4c
        /*0022*/ 	.byte	0x01
	.zero		1


	//----- nvinfo : EIATTR_ANNOTATIONS
	.align		4
        /*0024*/ 	.byte	0x04, 0x55
        /*0026*/ 	.short	(.L_138 - .L_137)


	//   ....[0]....
.L_137:
        /* <DEDUP_REMOVED lines=11> */


	//----- nvinfo : EIATTR_MERCURY_ISA_VERSION
	.align		4
.L_138:
        /*00c0*/ 	.byte	0x03, 0x5f
        /*00c2*/ 	.short	0x0101


	//----- nvinfo : EIATTR_INT_WARP_WIDE_INSTR_OFFSETS
	.align		4
        /*00c4*/ 	.byte	0x04, 0x31
        /*00c6*/ 	.short	(.L_140 - .L_139)


	//   ....[0]....
.L_139:
        /*00c8*/ 	.word	0x00006db0


	//----- nvinfo : EIATTR_COOP_GROUP_MASK_REGIDS
	.align		4
.L_140:
        /*00cc*/ 	.byte	0x04, 0x29
        /*00ce*/ 	.short	(.L_142 - .L_141)


	//   ....[0]....
.L_141:
        /*00d0*/ 	.word	0xffffffff


	//   ....[1]....
        /*00d4*/ 	.word	0xffffffff


	//   ....[2]....
        /*00d8*/ 	.word	0xffffffff


	//   ....[3]....
        /*00dc*/ 	.word	0xffffffff


	//   ....[4]....
        /*00e0*/ 	.word	0xffffffff


	//   ....[5]....
        /*00e4*/ 	.word	0xffffffff


	//   ....[6]....
        /*00e8*/ 	.word	0xffffffff


	//   ....[7]....
        /*00ec*/ 	.word	0xffffffff


	//   ....[8]....
        /*00f0*/ 	.word	0xffffffff


	//   ....[9]....
        /*00f4*/ 	.word	0xffffffff


	//   ....[10]....
        /*00f8*/ 	.word	0xffffffff


	//   ....[11]....
        /*00fc*/ 	.word	0xffffffff


	//   ....[12]....
        /*0100*/ 	.word	0xffffffff


	//   ....[13]....
        /*0104*/ 	.word	0xffffffff


	//   ....[14]....
        /*0108*/ 	.word	0xffffffff


	//   ....[15]....
        /*010c*/ 	.word	0xffffffff


	//   ....[16]....
        /*0110*/ 	.word	0xffffffff


	//   ....[17]....
        /*0114*/ 	.word	0xffffffff


	//   ....[18]....
        /*0118*/ 	.word	0xffffffff


	//   ....[19]....
        /*011c*/ 	.word	0xffffffff


	//   ....[20]....
        /*0120*/ 	.word	0xffffffff


	//   ....[21]....
        /*0124*/ 	.word	0xffffffff


	//   ....[22]....
        /*0128*/ 	.word	0xffffffff


	//   ....[23]....
        /*012c*/ 	.word	0xffffffff


	//   ....[24]....
        /*0130*/ 	.word	0xffffffff


	//   ....[25]....
        /*0134*/ 	.word	0xffffffff


	//   ....[26]....
        /*0138*/ 	.word	0xffffffff


	//   ....[27]....
        /*013c*/ 	.word	0xffffffff


	//   ....[28]....
        /*0140*/ 	.word	0xffffffff


	//   ....[29]....
        /*0144*/ 	.word	0xffffffff


	//   ....[30]....
        /*0148*/ 	.word	0xffffffff


	//   ....[31]....
        /*014c*/ 	.word	0xffffffff


	//----- nvinfo : EIATTR_COOP_GROUP_INSTR_OFFSETS
	.align		4
.L_142:
        /*0150*/ 	.byte	0x04, 0x28
        /*0152*/ 	.short	(.L_144 - .L_143)


	//   ....[0]....
.L_143:
        /*0154*/ 	.word	0x00004500


	//   ....[1]....
        /*0158*/ 	.word	0x00004530


	//   ....[2]....
        /*015c*/ 	.word	0x00004570


	//   ....[3]....
        /*0160*/ 	.word	0x00004580


	//   ....[4]....
        /*0164*/ 	.word	0x00004fe0


	//   ....[5]....
        /*0168*/ 	.word	0x00005060


	//   ....[6]....
        /*016c*/ 	.word	0x000052e0


	//   ....[7]....
        /*0170*/ 	.word	0x00005330


	//   ....[8]....
        /*0174*/ 	.word	0x00008e30


	//   ....[9]....
        /*0178*/ 	.word	0x00008e50


	//   ....[10]....
        /*017c*/ 	.word	0x00009230


	//   ....[11]....
        /*0180*/ 	.word	0x00009280


	//   ....[12]....
        /*0184*/ 	.word	0x00009a80


	//   ....[13]....
        /*0188*/ 	.word	0x00009b50


	//   ....[14]....
        /*018c*/ 	.word	0x00009e50


	//   ....[15]....
        /*0190*/ 	.word	0x00009ea0


	//   ....[16]....
        /*0194*/ 	.word	0x0000d2a0


	//   ....[17]....
        /*0198*/ 	.word	0x0000d2f0


	//   ....[18]....
        /*019c*/ 	.word	0x0000d350


	//   ....[19]....
        /*01a0*/ 	.word	0x0000d360


	//   ....[20]....
        /*01a4*/ 	.word	0x0000d3b0


	//   ....[21]....
        /*01a8*/ 	.word	0x0000d3c0


	//   ....[22]....
        /*01ac*/ 	.word	0x0000d3d0


	//   ....[23]....
        /*01b0*/ 	.word	0x0000d3e0


	//   ....[24]....
        /*01b4*/ 	.word	0x0000f960


	//   ....[25]....
        /*01b8*/ 	.word	0x0000f980


	//   ....[26]....
        /*01bc*/ 	.word	0x0000f9a0


	//   ....[27]....
        /*01c0*/ 	.word	0x0000f9d0


	//   ....[28]....
        /*01c4*/ 	.word	0x0000fa30


	//   ....[29]....
        /*01c8*/ 	.word	0x0000fa80


	//   ....[30]....
        /*01cc*/ 	.word	0x0000fac0


	//   ....[31]....
        /*01d0*/ 	.word	0x0000fae0


	//----- nvinfo : EIATTR_EXIT_INSTR_OFFSETS
	.align		4
.L_144:
        /*01d4*/ 	.byte	0x04, 0x1c
        /*01d6*/ 	.short	(.L_146 - .L_145)


	//   ....[0]....
.L_145:
        /*01d8*/ 	.word	0x000004c0


	//   ....[1]....
        /*01dc*/ 	.word	0x00010e30


	//   ....[2]....
        /*01e0*/ 	.word	0x00010f10


	//   ....[3]....
        /*01e4*/ 	.word	0x000119d0


	//   ....[4]....
        /*01e8*/ 	.word	0x00011a60


	//----- nvinfo : EIATTR_CRS_STACK_SIZE
	.align		4
.L_146:
        /*01ec*/ 	.byte	0x04, 0x1e
        /*01ee*/ 	.short	(.L_148 - .L_147)
.L_147:
        /*01f0*/ 	.word	0x00000000


	//----- nvinfo : EIATTR_CBANK_PARAM_SIZE
	.align		4
.L_148:
        /*01f4*/ 	.byte	0x03, 0x19
        /*01f6*/ 	.short	0x01d0


	//----- nvinfo : EIATTR_PARAM_CBANK
	.align		4
        /*01f8*/ 	.byte	0x04, 0x0a
        /*01fa*/ 	.short	(.L_150 - .L_149)
	.align		4
.L_149:
        /*01fc*/ 	.word	index@(.nv.constant0._ZN5flash16flash_fwd_kernelI23Flash_fwd_kernel_traitsILi32ELi128ELi128ELi4ELb0ELb0EN7cutlass10bfloat16_tE19Flash_kernel_traitsILi32ELi128ELi128ELi4ES3_EELb0ELb1ELb0ELb0ELb0ELb0ELb0ELb0EEEvNS_16Flash_fwd_paramsE)
        /*0200*/ 	.short	0x0210
        /*0202*/ 	.short	0x01d0


	//----- nvinfo : EIATTR_SW_WAR
	.align		4
.L_150:
        /*0204*/ 	.byte	0x04, 0x36
        /*0206*/ 	.short	(.L_152 - .L_151)
.L_151:
        /*0208*/ 	.word	0x00000008
.L_152:


//--------------------- .nv.info._ZN5flash16flash_fwd_kernelI23Flash_fwd_kernel_traitsILi32ELi128ELi128ELi4ELb0ELb0EN7cutlass10bfloat16_tE19Flash_kernel_traitsILi32ELi128ELi128ELi4ES3_EELb0ELb1ELb0ELb1ELb0ELb0ELb0ELb0EEEvNS_16Flash_fwd_paramsE --------------------------
	.section	.nv.info._ZN5flash16flash_fwd_kernelI23Flash_fwd_kernel_traitsILi32ELi128ELi128ELi4ELb0ELb0EN7cutlass10bfloat16_tE19Flash_kernel_traitsILi32ELi128ELi128ELi4ES3_EELb0ELb1ELb0ELb1ELb0ELb0ELb0ELb0EEEvNS_16Flash_fwd_paramsE,"",@"SHT_CUDA_INFO"
	.sectionflags	@""
	.align	4


	//----- nvinfo : EIATTR_CUDA_API_VERSION
	.align		4
        /*0000*/ 	.byte	0x04, 0x37
        /*0002*/ 	.short	(.L_154 - .L_153)
.L_153:
        /*0004*/ 	.word	0x00000082


	//----- nvinfo : EIATTR_KPARAM_INFO
	.align		4
.L_154:
        /*0008*/ 	.byte	0x04, 0x17
        /*000a*/ 	.short	(.L_156 - .L_155)
.L_155:
        /*000c*/ 	.word	0x00000000
        /*0010*/ 	.short	0x0000
        /*0012*/ 	.short	0x0000
        /*0014*/ 	.byte	0x00, 0xf0, 0x41, 0x07


	//----- nvinfo : EIATTR_SPARSE_MMA_MASK
	.align		4
.L_156:
        /*0018*/ 	.byte	0x03, 0x50
        /*001a*/ 	.short	0x0000


	//----- nvinfo : EIATTR_MAXREG_COUNT
	.align		4
        /*001c*/ 	.byte	0x03, 0x1b
        /*001e*/ 	.short	0x00ff


	//----- nvinfo : EIATTR_NUM_BARRIERS
	.align		4
        /*0020*/ 	.byte	0x02, 0x4c
        /*0022*/ 	.byte	0x01
	.zero		1


	//----- nvinfo : EIATTR_ANNOTATIONS
	.align		4
        /*0024*/ 	.byte	0x04, 0x55
        /*0026*/ 	.short	(.L_158 - .L_157)


	//   ....[0]....
.L_157:
        /*0028*/ 	.word	0x00000001
        /*002c*/ 	.byte	0xe0, 0x84, 0x00, 0x00, 0x01, 0x00, 0x00, 0x00, 0x30, 0x86, 0x00, 0x00, 0x01, 0x00, 0x00, 0x00
        /*003c*/ 	.byte	0xf0, 0x86, 0x00, 0x00, 0x01, 0x00, 0x00, 0x00, 0x20, 0xa1, 0x00, 0x00, 0x01, 0x00, 0x00, 0x00
        /*004c*/ 	.byte	0x30, 0xa1, 0x00, 0x00, 0x01, 0x00, 0x00, 0x00, 0x40, 0xa1, 0x00, 0x00


	//----- nvinfo : EIATTR_MERCURY_ISA_VERSION
	.align		4
.L_158:
        /*0058*/ 	.byte	0x03, 0x5f
        /*005a*/ 	.short	0x0101


	//----- nvinfo : EIATTR_INT_WARP_WIDE_INSTR_OFFSETS
	.align		4
        /*005c*/ 	.byte	0x04, 0x31
        /*005e*/ 	.short	(.L_160 - .L_159)


	//   ....[0]....
.L_159:
        /*0060*/ 	.word	0x00007710


	//----- nvinfo : EIATTR_COOP_GROUP_MASK_REGIDS
	.align		4
.L_160:
        /*0064*/ 	.byte	0x04, 0x29
        /*0066*/ 	.short	(.L_162 - .L_161)


	//   ....[0]....
.L_161:
        /*0068*/ 	.word	0xffffffff


	//   ....[1]....
        /*006c*/ 	.word	0xffffffff


	//   ....[2]....
        /*0070*/ 	.word	0xffffffff


	//   ....[3]....
        /*0074*/ 	.word	0xffffffff


	//   ....[4]....
        /*0078*/ 	.word	0xffffffff


	//   ....[5]....
        /*007c*/ 	.word	0xffffffff


	//   ....[6]....
        /*0080*/ 	.word	0xffffffff


	//   ....[7]....
        /*0084*/ 	.word	0xffffffff


	//   ....[8]....
        /*0088*/ 	.word	0xffffffff


	//   ....[9]....
        /*008c*/ 	.word	0xffffffff


	//   ....[10]....
        /*0090*/ 	.word	0xffffffff


	//   ....[11]....
        /*0094*/ 	.word	0xffffffff


	//   ....[12]....
        /*0098*/ 	.word	0xffffffff


	//   ....[13]....
        /*009c*/ 	.word	0xffffffff


	//   ....[14]....
        /*00a0*/ 	.word	0xffffffff


	//   ....[15]....
        /*00a4*/ 	.word	0xffffffff


	//   ....[16]....
        /*00a8*/ 	.word	0xffffffff


	//   ....[17]....
        /*00ac*/ 	.word	0xffffffff


	//   ....[18]....
        /*00b0*/ 	.word	0xffffffff


	//   ....[19]....
        /*00b4*/ 	.word	0xffffffff


	//   ....[20]....
        /*00b8*/ 	.word	0xffffffff


	//   ....[21]....
        /*00bc*/ 	.word	0xffffffff


	//   ....[22]....
        /*00c0*/ 	.word	0xffffffff


	//   ....[23]....
        /*00c4*/ 	.word	0xffffffff


	//   ....[24]....
        /*00c8*/ 	.word	0xffffffff


	//   ....[25]....
        /*00cc*/ 	.word	0xffffffff


	//   ....[26]....
        /*00d0*/ 	.word	0xffffffff


	//   ....[27]....
        /*00d4*/ 	.word	0xffffffff


	//   ....[28]....
        /*00d8*/ 	.word	0xffffffff


	//   ....[29]....
        /*00dc*/ 	.word	0xffffffff


	//   ....[30]....
        /*00e0*/ 	.word	0xffffffff


	//   ....[31]....
        /*00e4*/ 	.word	0xffffffff


	//----- nvinfo : EIATTR_COOP_GROUP_INSTR_OFFSETS
	.align		4
.L_162:
        /*00e8*/ 	.byte	0x04, 0x28
        /*00ea*/ 	.short	(.L_164 - .L_163)


	//   ....[0]....
.L_163:
        /*00ec*/ 	.word	0x00004f90


	//   ....[1]....
        /*00f0*/ 	.word	0x00005060


	//   ....[2]....
        /*00f4*/ 	.word	0x00005080


	//   ....[3]....
        /*00f8*/ 	.word	0x00005110


	//   ....[4]....
        /*00fc*/ 	.word	0x000059f0


	//   ....[5]....
        /*0100*/ 	.word	0x00005b10


	//   ....[6]....
        /*0104*/ 	.word	0x00005ba0


	//   ....[7]....
        /*0108*/ 	.word	0x00005d40


	//   ....[8]....
        /*010c*/ 	.word	0x0000a490


	//   ....[9]....
        /*0110*/ 	.word	0x0000a4b0


	//   ....[10]....
        /*0114*/ 	.word	0x0000a970


	//   ....[11]....
        /*0118*/ 	.word	0x0000aac0


	//   ....[12]....
        /*011c*/ 	.word	0x0000ac50


	//   ....[13]....
        /*0120*/ 	.word	0x0000ae00


	//   ....[14]....
        /*0124*/ 	.word	0x0000b160


	//   ....[15]....
        /*0128*/ 	.word	0x0000b330


	//   ....[16]....
        /*012c*/ 	.word	0x0000ed20


	//   ....[17]....
        /*0130*/ 	.word	0x0000ed60


	//   ....[18]....
        /*0134*/ 	.word	0x0000ed90


	//   ....[19]....
        /*0138*/ 	.word	0x0000eda0


	//   ....[20]....
        /*013c*/ 	.word	0x0000f4f0


	//   ....[21]....
        /*0140*/ 	.word	0x0000f7e0


	//   ....[22]....
        /*0144*/ 	.word	0x0000fec0


	//   ....[23]....
        /*0148*/ 	.word	0x0000ff60


	//   ....[24]....
        /*014c*/ 	.word	0x00011770


	//   ....[25]....
        /*0150*/ 	.word	0x00011790


	//   ....[26]....
        /*0154*/ 	.word	0x000117b0


	//   ....[27]....
        /*0158*/ 	.word	0x000117e0


	//   ....[28]....
        /*015c*/ 	.word	0x00011850


	//   ....[29]....
        /*0160*/ 	.word	0x00011890


	//   ....[30]....
        /*0164*/ 	.word	0x000119b0


	//   ....[31]....
        /*0168*/ 	.word	0x000119e0


	//----- nvinfo : EIATTR_EXIT_INSTR_OFFSETS
	.align		4
.L_164:
        /*016c*/ 	.byte	0x04, 0x1c
        /*016e*/ 	.short	(.L_166 - .L_165)


	//   ....[0]....
.L_165:
        /*0170*/ 	.word	0x000004c0


	//   ....[1]....
        /*0174*/ 	.word	0x00012b70


	//   ....[2]....
        /*0178*/ 	.word	0x00012c50


	//   ....[3]....
        /*017c*/ 	.word	0x00013720


	//   ....[4]....
        /*0180*/ 	.word	0x000137b0


	//----- nvinfo : EIATTR_CRS_STACK_SIZE
	.align		4
.L_166:
        /*0184*/ 	.byte	0x04, 0x1e
        /*0186*/ 	.short	(.L_168 - .L_167)
.L_167:
        /*0188*/ 	.word	0x00000000


	//----- nvinfo : EIATTR_CBANK_PARAM_SIZE
	.align		4
.L_168:
        /*018c*/ 	.byte	0x03, 0x19
        /*018e*/ 	.short	0x01d0


	//----- nvinfo : EIATTR_PARAM_CBANK
	.align		4
        /*0190*/ 	.byte	0x04, 0x0a
        /*0192*/ 	.short	(.L_170 - .L_169)
	.align		4
.L_169:
        /*0194*/ 	.word	index@(.nv.constant0._ZN5flash16flash_fwd_kernelI23Flash_fwd_kernel_traitsILi32ELi128ELi128ELi4ELb0ELb0EN7cutlass10bfloat16_tE19Flash_kernel_traitsILi32ELi128ELi128ELi4ES3_EELb0ELb1ELb0ELb1ELb0ELb0ELb0ELb0EEEvNS_16Flash_fwd_paramsE)
        /*0198*/ 	.short	0x0210
        /*019a*/ 	.short	0x01d0


	//----- nvinfo : EIATTR_SW_WAR
	.align		4
.L_170:
        /*019c*/ 	.byte	0x04, 0x36
        /*019e*/ 	.short	(.L_172 - .L_171)
.L_171:
        /*01a0*/ 	.word	0x00000008
.L_172:


//--------------------- .nv.info._ZN5flash16flash_fwd_kernelI23Flash_fwd_kernel_traitsILi32ELi128ELi128ELi4ELb0ELb0EN7cutlass10bfloat16_tE19Flash_kernel_traitsILi32ELi128ELi128ELi4ES3_EELb1ELb1ELb0ELb0ELb0ELb0ELb0ELb0EEEvNS_16Flash_fwd_paramsE --------------------------
	.section	.nv.info._ZN5flash16flash_fwd_kernelI23Flash_fwd_kernel_traitsILi32ELi128ELi128ELi4ELb0ELb0EN7cutlass10bfloat16_tE19Flash_kernel_traitsILi32ELi128ELi128ELi4ES3_EELb1ELb1ELb0ELb0ELb0ELb0ELb0ELb0EEEvNS_16Flash_fwd_paramsE,"",@"SHT_CUDA_INFO"
	.sectionflags	@""
	.align	4


	//----- nvinfo : EIATTR_CUDA_API_VERSION
	.align		4
        /*0000*/ 	.byte	0x04, 0x37
        /*0002*/ 	.short	(.L_174 - .L_173)
.L_173:
        /*0004*/ 	.word	0x00000082


	//----- nvinfo : EIATTR_KPARAM_INFO
	.align		4
.L_174:
        /*0008*/ 	.byte	0x04, 0x17
        /*000a*/ 	.short	(.L_176 - .L_175)
.L_175:
        /*000c*/ 	.word	0x00000000
        /*0010*/ 	.short	0x0000
        /*0012*/ 	.short	0x0000
        /*0014*/ 	.byte	0x00, 0xf0, 0x41, 0x07


	//----- nvinfo : EIATTR_SPARSE_MMA_MASK
	.align		4
.L_176:
        /*0018*/ 	.byte	0x03, 0x50
        /*001a*/ 	.short	0x0000


	//----- nvinfo : EIATTR_MAXREG_COUNT
	.align		4
        /*001c*/ 	.byte	0x03, 0x1b
        /*001e*/ 	.short	0x00ff


	//----- nvinfo : EIATTR_NUM_BARRIERS
	.align		4
        /*0020*/ 	.byte	0x02, 0x4c
        /*0022*/ 	.byte	0x01
	.zero		1


	//----- nvinfo : EIATTR_ANNOTATIONS
	.align		4
        /*0024*/ 	.byte	0x04, 0x55
        /*0026*/ 	.short	(.L_178 - .L_177)


	//   ....[0]....
.L_177:
        /* <DEDUP_REMOVED lines=95> */


	//----- nvinfo : EIATTR_MERCURY_ISA_VERSION
	.align		4
.L_178:
        /*0600*/ 	.byte	0x03, 0x5f
        /*0602*/ 	.short	0x0101


	//----- nvinfo : EIATTR_INT_WARP_WIDE_INSTR_OFFSETS
	.align		4
        /*0604*/ 	.byte	0x04, 0x31
        /*0606*/ 	.short	(.L_180 - .L_179)


	//   ....[0]....
.L_179:
        /*0608*/ 	.word	0x0000a0f0


	//----- nvinfo : EIATTR_COOP_GROUP_MASK_REGIDS
	.align		4
.L_180:
        /*060c*/ 	.byte	0x04, 0x29
        /*060e*/ 	.short	(.L_182 - .L_181)


	//   ....[0]....
.L_181:
        /*0610*/ 	.word	0xffffffff


	//   ....[1]....
        /*0614*/ 	.word	0xffffffff


	//   ....[2]....
        /*0618*/ 	.word	0xffffffff


	//   ....[3]....
        /*061c*/ 	.word	0xffffffff


	//   ....[4]....
        /*0620*/ 	.word	0xffffffff


	//   ....[5]....
        /*0624*/ 	.word	0xffffffff


	//   ....[6]....
        /*0628*/ 	.word	0xffffffff


	//   ....[7]....
        /*062c*/ 	.word	0xffffffff


	//   ....[8]....
        /*0630*/ 	.word	0xffffffff


	//   ....[9]....
        /*0634*/ 	.word	0xffffffff


	//   ....[10]....
        /*0638*/ 	.word	0xffffffff


	//   ....[11]....
        /*063c*/ 	.word	0xffffffff


	//   ....[12]....
        /*0640*/ 	.word	0xffffffff


	//   ....[13]....
        /*0644*/ 	.word	0xffffffff


	//   ....[14]....
        /*0648*/ 	.word	0xffffffff


	//   ....[15]....
        /*064c*/ 	.word	0xffffffff


	//   ....[16]....
        /*0650*/ 	.word	0xffffffff


	//   ....[17]....
        /*0654*/ 	.word	0xffffffff


	//   ....[18]....
        /*0658*/ 	.word	0xffffffff


	//   ....[19]....
        /*065c*/ 	.word	0xffffffff


	//   ....[20]....
        /*0660*/ 	.word	0xffffffff


	//   ....[21]....
        /*0664*/ 	.word	0xffffffff


	//   ....[22]....
        /*0668*/ 	.word	0xffffffff


	//   ....[23]....
        /*066c*/ 	.word	0xffffffff


	//   ....[24]....
        /*0670*/ 	.word	0xffffffff


	//   ....[25]....
        /*0674*/ 	.word	0xffffffff


	//   ....[26]....
        /*0678*/ 	.word	0xffffffff


	//   ....[27]....
        /*067c*/ 	.word	0xffffffff


	//   ....[28]....
        /*0680*/ 	.word	0xffffffff


	//   ....[29]....
        /*0684*/ 	.word	0xffffffff


	//   ....[30]....
        /*0688*/ 	.word	0xffffffff


	//   ....[31]....
        /*068c*/ 	.word	0xffffffff


	//----- nvinfo : EIATTR_COOP_GROUP_INSTR_OFFSETS
	.align		4
.L_182:
        /*0690*/ 	.byte	0x04, 0x28
        /*0692*/ 	.short	(.L_184 - .L_183)


	//   ....[0]....
.L_183:
        /*0694*/ 	.word	0x000048d0


	//   ....[1]....
        /*0698*/ 	.word	0x00004a10


	//   ....[2]....
        /*069c*/ 	.word	0x00004a40


	//   ....[3]....
        /*06a0*/ 	.word	0x00004ba0


	//   ....[4]....
        /*06a4*/ 	.word	0x000054e0


	//   ....[5]....
        /*06a8*/ 	.word	0x000055c0


	//   ....[6]....
        /*06ac*/ 	.word	0x00005610


	//   ....[7]....
        /*06b0*/ 	.word	0x000056e0


	//   ....[8]....
        /*06b4*/ 	.word	0x0000cd10


	//   ....[9]....
        /*06b8*/ 	.word	0x0000ce30


	//   ....[10]....
        /*06bc*/ 	.word	0x0000d7a0


	//   ....[11]....
        /*06c0*/ 	.word	0x0000d7b0


	//   ....[12]....
        /*06c4*/ 	.word	0x0000d7d0


	//   ....[13]....
        /*06c8*/ 	.word	0x0000d880


	//   ....[14]....
        /*06cc*/ 	.word	0x0000d8a0


	//   ....[15]....
        /*06d0*/ 	.word	0x0000d8d0


	//   ....[16]....
        /*06d4*/ 	.word	0x00014db0


	//   ....[17]....
        /*06d8*/ 	.word	0x00014e60


	//   ....[18]....
        /*06dc*/ 	.word	0x00014f60


	//   ....[19]....
        /*06e0*/ 	.word	0x00014fa0


	//   ....[20]....
        /*06e4*/ 	.word	0x00014fe0


	//   ....[21]....
        /*06e8*/ 	.word	0x00015020


	//   ....[22]....
        /*06ec*/ 	.word	0x00015100


	//   ....[23]....
        /*06f0*/ 	.word	0x00015130


	//   ....[24]....
        /*06f4*/ 	.word	0x0001a3b0


	//   ....[25]....
        /*06f8*/ 	.word	0x0001a3c0


	//   ....[26]....
        /*06fc*/ 	.word	0x0001a3d0


	//   ....[27]....
        /*0700*/ 	.word	0x0001a3e0


	//   ....[28]....
        /*0704*/ 	.word	0x0001a410


	//   ....[29]....
        /*0708*/ 	.word	0x0001a430


	//   ....[30]....
        /*070c*/ 	.word	0x0001a450


	//   ....[31]....
        /*0710*/ 	.word	0x0001a480


	//----- nvinfo : EIATTR_EXIT_INSTR_OFFSETS
	.align		4
.L_184:
        /*0714*/ 	.byte	0x04, 0x1c
        /*0716*/ 	.short	(.L_186 - .L_185)


	//   ....[0]....
.L_185:
        /*0718*/ 	.word	0x000006d0


	//   ....[1]....
        /*071c*/ 	.word	0x0001b860


	//   ....[2]....
        /*0720*/ 	.word	0x0001b940


	//   ....[3]....
        /*0724*/ 	.word	0x0001c3e0


	//   ....[4]....
        /*0728*/ 	.word	0x0001c470


	//----- nvinfo : EIATTR_CRS_STACK_SIZE
	.align		4
.L_186:
        /*072c*/ 	.byte	0x04, 0x1e
        /*072e*/ 	.short	(.L_188 - .L_187)
.L_187:
        /*0730*/ 	.word	0x00000000


	//----- nvinfo : EIATTR_CBANK_PARAM_SIZE
	.align		4
.L_188:
        /*0734*/ 	.byte	0x03, 0x19
        /*0736*/ 	.short	0x01d0


	//----- nvinfo : EIATTR_PARAM_CBANK
	.align		4
        /*0738*/ 	.byte	0x04, 0x0a
        /*073a*/ 	.short	(.L_190 - .L_189)
	.align		4
.L_189:
        /*073c*/ 	.word	index@(.nv.constant0._ZN5flash16flash_fwd_kernelI23Flash_fwd_kernel_traitsILi32ELi128ELi128ELi4ELb0ELb0EN7cutlass10bfloat16_tE19Flash_kernel_traitsILi32ELi128ELi128ELi4ES3_EELb1ELb1ELb0ELb0ELb0ELb0ELb0ELb0EEEvNS_16Flash_fwd_paramsE)
        /*0740*/ 	.short	0x0210
        /*0742*/ 	.short	0x01d0


	//----- nvinfo : EIATTR_SW_WAR
	.align		4
.L_190:
        /*0744*/ 	.byte	0x04, 0x36
        /*0746*/ 	.short	(.L_192 - .L_191)
.L_191:
        /*0748*/ 	.word	0x00000008
.L_192:


//--------------------- .nv.info._ZN5flash16flash_fwd_kernelI23Flash_fwd_kernel_traitsILi32ELi128ELi128ELi4ELb0ELb0EN7cutlass10bfloat16_tE19Flash_kernel_traitsILi32ELi128ELi128ELi4ES3_EELb1ELb1ELb0ELb0ELb1ELb1ELb0ELb0EEEvNS_16Flash_fwd_paramsE --------------------------
	.section	.nv.info._ZN5flash16flash_fwd_kernelI23Flash_fwd_kernel_traitsILi32ELi128ELi128ELi4ELb0ELb0EN7cutlass10bfloat16_tE19Flash_kernel_traitsILi32ELi128ELi128ELi4ES3_EELb1ELb1ELb0ELb0ELb1ELb1ELb0ELb0EEEvNS_16Flash_fwd_paramsE,"",@"SHT_CUDA_INFO"
	.sectionflags	@""
	.align	4


	//----- nvinfo : EIATTR_CUDA_API_VERSION
	.align		4
        /*0000*/ 	.byte	0x04, 0x37
        /*0002*/ 	.short	(.L_194 - .L_193)
.L_193:
        /*0004*/ 	.word	0x00000082


	//----- nvinfo : EIATTR_KPARAM_INFO
	.align		4
.L_194:
        /*0008*/ 	.byte	0x04, 0x17
        /*000a*/ 	.short	(.L_196 - .L_195)
.L_195:
        /*000c*/ 	.word	0x00000000
        /*0010*/ 	.short	0x0000
        /*0012*/ 	.short	0x0000
        /*0014*/ 	.byte	0x00, 0xf0, 0x41, 0x07


	//----- nvinfo : EIATTR_SPARSE_MMA_MASK
	.align		4
.L_196:
        /*0018*/ 	.byte	0x03, 0x50
        /*001a*/ 	.short	0x0000


	//----- nvinfo : EIATTR_MAXREG_COUNT
	.align		4
        /*001c*/ 	.byte	0x03, 0x1b
        /*001e*/ 	.short	0x00ff


	//----- nvinfo : EIATTR_NUM_BARRIERS
	.align		4
        /*0020*/ 	.byte	0x02, 0x4c
        /*0022*/ 	.byte	0x01
	.zero		1


	//----- nvinfo : EIATTR_ANNOTATIONS
	.align		4
        /*0024*/ 	.byte	0x04, 0x55
        /*0026*/ 	.short	(.L_198 - .L_197)


	//   ....[0]....
.L_197:
        /* <DEDUP_REMOVED lines=36> */
        /*025c*/ 	.byte	0xf0, 0xed, 0x00, 0x00, 0x01, 0x00, 0x00, 0x00, 0x30, 0xee, 0x00, 0x00


	//----- nvinfo : EIATTR_MERCURY_ISA_VERSION
	.align		4
.L_198:
        /*0268*/ 	.byte	0x03, 0x5f
        /*026a*/ 	.short	0x0101


	//----- nvinfo : EIATTR_COOP_GROUP_MASK_REGIDS
	.align		4
        /*026c*/ 	.byte	0x04, 0x29
        /*026e*/ 	.short	(.L_200 - .L_199)


	//   ....[0]....
.L_199:
        /*0270*/ 	.word	0xffffffff


	//   ....[1]....
        /*0274*/ 	.word	0xffffffff


	//   ....[2]....
        /*0278*/ 	.word	0xffffffff


	//   ....[3]....
        /*027c*/ 	.word	0xffffffff


	//   ....[4]....
        /*0280*/ 	.word	0xffffffff


	//   ....[5]....
        /*0284*/ 	.word	0xffffffff


	//   ....[6]....
        /*0288*/ 	.word	0xffffffff


	//   ....[7]....
        /*028c*/ 	.word	0xffffffff


	//   ....[8]....
        /*0290*/ 	.word	0xffffffff


	//   ....[9]....
        /*0294*/ 	.word	0xffffffff


	//   ....[10]....
        /*0298*/ 	.word	0xffffffff


	//   ....[11]....
        /*029c*/ 	.word	0xffffffff


	//   ....[12]....
        /*02a0*/ 	.word	0xffffffff


	//   ....[13]....
        /*02a4*/ 	.word	0xffffffff


	//   ....[14]....
        /*02a8*/ 	.word	0xffffffff


	//   ....[15]....
        /*02ac*/ 	.word	0xffffffff


	//   ....[16]....
        /*02b0*/ 	.word	0xffffffff


	//   ....[17]....
        /*02b4*/ 	.word	0xffffffff


	//   ....[18]....
        /*02b8*/ 	.word	0xffffffff


	//   ....[19]....
        /*02bc*/ 	.word	0xffffffff


	//   ....[20]....
        /*02c0*/ 	.word	0xffffffff


	//   ....[21]....
        /*02c4*/ 	.word	0xffffffff


	//   ....[22]....
        /*02c8*/ 	.word	0xffffffff


	//   ....[23]....
        /*02cc*/ 	.word	0xffffffff


	//----- nvinfo : EIATTR_COOP_GROUP_INSTR_OFFSETS
	.align		4
.L_200:
        /*02d0*/ 	.byte	0x04, 0x28
        /*02d2*/ 	.short	(.L_202 - .L_201)


	//   ....[0]....
.L_201:
        /*02d4*/ 	.word	0x00002d30


	//   ....[1]....
        /*02d8*/ 	.word	0x00002f30


	//   ....[2]....
        /*02dc*/ 	.word	0x000039b0


	//   ....[3]....
        /*02e0*/ 	.word	0x00003a70


	//   ....[4]....
        /*02e4*/ 	.word	0x00003b40


	//   ....[5]....
        /*02e8*/ 	.word	0x00003c70


	//   ....[6]....
        /*02ec*/ 	.word	0x00003f00


	//   ....[7]....
        /*02f0*/ 	.word	0x00003f70


	//   ....[8]....
        /*02f4*/ 	.word	0x00009d60


	//   ....[9]....
        /*02f8*/ 	.word	0x00009ec0


	//   ....[10]....
        /*02fc*/ 	.word	0x00009f00


	//   ....[11]....
        /*0300*/ 	.word	0x0000a020


	//   ....[12]....
        /*0304*/ 	.word	0x0000a140


	//   ....[13]....
        /*0308*/ 	.word	0x0000a180


	//   ....[14]....
        /*030c*/ 	.word	0x0000a1d0


	//   ....[15]....
        /*0310*/ 	.word	0x0000a310


	//   ....[16]....
        /*0314*/ 	.word	0x0000f480


	//   ....[17]....
        /*0318*/ 	.word	0x0000f4c0


	//   ....[18]....
        /*031c*/ 	.word	0x0000f500


	//   ....[19]....
        /*0320*/ 	.word	0x0000f520


	//   ....[20]....
        /*0324*/ 	.word	0x0000f570


	//   ....[21]....
        /*0328*/ 	.word	0x0000f590


	//   ....[22]....
        /*032c*/ 	.word	0x0000f5b0


	//   ....[23]....
        /*0330*/ 	.word	0x0000f5c0


	//----- nvinfo : EIATTR_EXIT_INSTR_OFFSETS
	.align		4
.L_202:
        /*0334*/ 	.byte	0x04, 0x1c
        /*0336*/ 	.short	(.L_204 - .L_203)


	//   ....[0]....
.L_203:
        /*0338*/ 	.word	0x00000370


	//   ....[1]....
        /*033c*/ 	.word	0x00010690


	//   ....[2]....
        /*0340*/ 	.word	0x00010d70


	//   ....[3]....
        /*0344*/ 	.word	0x00010e00


	//----- nvinfo : EIATTR_CRS_STACK_SIZE
	.align		4
.L_204:
        /*0348*/ 	.byte	0x04, 0x1e
        /*034a*/ 	.short	(.L_206 - .L_205)
.L_205:
        /*034c*/ 	.word	0x00000000


	//----- nvinfo : EIATTR_CBANK_PARAM_SIZE
	.align		4
.L_206:
        /*0350*/ 	.byte	0x03, 0x19
        /*0352*/ 	.short	0x01d0


	//----- nvinfo : EIATTR_PARAM_CBANK
	.align		4
        /*0354*/ 	.byte	0x04, 0x0a
        /*0356*/ 	.short	(.L_208 - .L_207)
	.align		4
.L_207:
        /*0358*/ 	.word	index@(.nv.constant0._ZN5flash16flash_fwd_kernelI23Flash_fwd_kernel_traitsILi32ELi128ELi128ELi4ELb0ELb0EN7cutlass10bfloat16_tE19Flash_kernel_traitsILi32ELi128ELi128ELi4ES3_EELb1ELb1ELb0ELb0ELb1ELb1ELb0ELb0EEEvNS_16Flash_fwd_paramsE)
        /*035c*/ 	.short	0x0210
        /*035e*/ 	.short	0x01d0


	//----- nvinfo : EIATTR_SW_WAR
	.align		4
.L_208:
        /*0360*/ 	.byte	0x04, 0x36
        /*0362*/ 	.short	(.L_210 - .L_209)
.L_209:
        /*0364*/ 	.word	0x00000008
.L_210:


//--------------------- .nv.info._ZN5flash16flash_fwd_kernelI23Flash_fwd_kernel_traitsILi32ELi128ELi128ELi4ELb0ELb0EN7cutlass10bfloat16_tE19Flash_kernel_traitsILi32ELi128ELi128ELi4ES3_EELb0ELb1ELb0ELb0ELb1ELb1ELb1ELb0EEEvNS_16Flash_fwd_paramsE --------------------------
	.section	.nv.info._ZN5flash16flash_fwd_kernelI23Flash_fwd_kernel_traitsILi32ELi128ELi128ELi4ELb0ELb0EN7cutlass10bfloat16_tE19Flash_kernel_traitsILi32ELi128ELi128ELi4ES3_EELb0ELb1ELb0ELb0ELb1ELb1ELb1ELb0EEEvNS_16Flash_fwd_paramsE,"",@"SHT_CUDA_INFO"
	.sectionflags	@""
	.align	4


	//----- nvinfo : EIATTR_CUDA_API_VERSION
	.align		4
        /*0000*/ 	.byte	0x04, 0x37
        /*0002*/ 	.short	(.L_212 - .L_211)
.L_211:
        /*0004*/ 	.word	0x00000082


	//----- nvinfo : EIATTR_KPARAM_INFO
	.align		4
.L_212:
        /*0008*/ 	.byte	0x04, 0x17
        /*000a*/ 	.short	(.L_214 - .L_213)
.L_213:
        /*000c*/ 	.word	0x00000000
        /*0010*/ 	.short	0x0000
        /*0012*/ 	.short	0x0000
        /*0014*/ 	.byte	0x00, 0xf0, 0x41, 0x07


	//----- nvinfo : EIATTR_SPARSE_MMA_MASK
	.align		4
.L_214:
        /*0018*/ 	.byte	0x03, 0x50
        /*001a*/ 	.short	0x0000


	//----- nvinfo : EIATTR_MAXREG_COUNT
	.align		4
        /*001c*/ 	.byte	0x03, 0x1b
        /*001e*/ 	.short	0x00ff


	//----- nvinfo : EIATTR_NUM_BARRIERS
	.align		4
        /*0020*/ 	.byte	0x02, 0x4c
        /*0022*/ 	.byte	0x01
	.zero		1


	//----- nvinfo : EIATTR_ANNOTATIONS
	.align		4
        /*0024*/ 	.byte	0x04, 0x55
        /*0026*/ 	.short	(.L_216 - .L_215)


	//   ....[0]....
.L_215:
        /* <DEDUP_REMOVED lines=17> */


	//----- nvinfo : EIATTR_MERCURY_ISA_VERSION
	.align		4
.L_216:
        /*0128*/ 	.byte	0x03, 0x5f
        /*012a*/ 	.short	0x0101


	//----- nvinfo : EIATTR_COOP_GROUP_MASK_REGIDS
	.align		4
        /*012c*/ 	.byte	0x04, 0x29
        /*012e*/ 	.short	(.L_218 - .L_217)


	//   ....[0]....
.L_217:
        /*0130*/ 	.word	0xffffffff


	//   ....[1]....
        /*0134*/ 	.word	0xffffffff


	//   ....[2]....
        /*0138*/ 	.word	0xffffffff


	//   ....[3]....
        /*013c*/ 	.word	0xffffffff


	//   ....[4]....
        /*0140*/ 	.word	0xffffffff


	//   ....[5]....
        /*0144*/ 	.word	0xffffffff


	//   ....[6]....
        /*0148*/ 	.word	0xffffffff


	//   ....[7]....
        /*014c*/ 	.word	0xffffffff


	//   ....[8]....
        /*0150*/ 	.word	0xffffffff


	//   ....[9]....
        /*0154*/ 	.word	0xffffffff


	//   ....[10]....
        /*0158*/ 	.word	0xffffffff


	//   ....[11]....
        /*015c*/ 	.word	0xffffffff


	//   ....[12]....
        /*0160*/ 	.word	0xffffffff


	//   ....[13]....
        /*0164*/ 	.word	0xffffffff


	//   ....[14]....
        /*0168*/ 	.word	0xffffffff


	//   ....[15]....
        /*016c*/ 	.word	0xffffffff


	//   ....[16]....
        /*0170*/ 	.word	0xffffffff


	//   ....[17]....
        /*0174*/ 	.word	0xffffffff


	//   ....[18]....
        /*0178*/ 	.word	0xffffffff


	//   ....[19]....
        /*017c*/ 	.word	0xffffffff


	//   ....[20]....
        /*0180*/ 	.word	0xffffffff


	//   ....[21]....
        /*0184*/ 	.word	0xffffffff


	//   ....[22]....
        /*0188*/ 	.word	0xffffffff


	//   ....[23]....
        /*018c*/ 	.word	0xffffffff


	//----- nvinfo : EIATTR_COOP_GROUP_INSTR_OFFSETS
	.align		4
.L_218:
        /*0190*/ 	.byte	0x04, 0x28
        /*0192*/ 	.short	(.L_220 - .L_219)


	//   ....[0]....
.L_219:
        /*0194*/ 	.word	0x00002ff0


	//   ....[1]....
        /*0198*/ 	.word	0x000030e0


	//   ....[2]....
        /*019c*/ 	.word	0x00003ba0


	//   ....[3]....
        /*01a0*/ 	.word	0x00003c30


	//   ....[4]....
        /*01a4*/ 	.word	0x000049b0


	//   ....[5]....
        /*01a8*/ 	.word	0x00004a30


	//   ....[6]....
        /*01ac*/ 	.word	0x00004c90


	//   ....[7]....
        /*01b0*/ 	.word	0x00004cd0


	//   ....[8]....
        /*01b4*/ 	.word	0x00008870


	//   ....[9]....
        /*01b8*/ 	.word	0x000088c0


	//   ....[10]....
        /*01bc*/ 	.word	0x00008920


	//   ....[11]....
        /*01c0*/ 	.word	0x00008930


	//   ....[12]....
        /*01c4*/ 	.word	0x00008980


	//   ....[13]....
        /*01c8*/ 	.word	0x00008990


	//   ....[14]....
        /*01cc*/ 	.word	0x000089a0


	//   ....[15]....
        /*01d0*/ 	.word	0x000089b0


	//   ....[16]....
        /*01d4*/ 	.word	0x0000b0d0


	//   ....[17]....
        /*01d8*/ 	.word	0x0000b0e0


	//   ....[18]....
        /*01dc*/ 	.word	0x0000b0f0


	//   ....[19]....
        /*01e0*/ 	.word	0x0000b100


	//   ....[20]....
        /*01e4*/ 	.word	0x0000b120


	//   ....[21]....
        /*01e8*/ 	.word	0x0000b150


	//   ....[22]....
        /*01ec*/ 	.word	0x0000b170


	//   ....[23]....
        /*01f0*/ 	.word	0x0000b180


	//----- nvinfo : EIATTR_EXIT_INSTR_OFFSETS
	.align		4
.L_220:
        /*01f4*/ 	.byte	0x04, 0x1c
        /*01f6*/ 	.short	(.L_222 - .L_221)


	//   ....[0]....
.L_221:
        /*01f8*/ 	.word	0x000001b0


	//   ....[1]....
        /*01fc*/ 	.word	0x0000c090


	//   ....[2]....
        /*0200*/ 	.word	0x0000c780


	//   ....[3]....
        /*0204*/ 	.word	0x0000c810


	//----- nvinfo : EIATTR_CRS_STACK_SIZE
	.align		4
.L_222:
        /*0208*/ 	.byte	0x04, 0x1e
        /*020a*/ 	.short	(.L_224 - .L_223)
.L_223:
        /*020c*/ 	.word	0x00000000


	//----- nvinfo : EIATTR_CBANK_PARAM_SIZE
	.align		4
.L_224:
        /*0210*/ 	.byte	0x03, 0x19
        /*0212*/ 	.short	0x01d0


	//----- nvinfo : EIATTR_PARAM_CBANK
	.align		4
        /*0214*/ 	.byte	0x04, 0x0a
        /*0216*/ 	.short	(.L_226 - .L_225)
	.align		4
.L_225:
        /*0218*/ 	.word	index@(.nv.constant0._ZN5flash16flash_fwd_kernelI23Flash_fwd_kernel_traitsILi32ELi128ELi128ELi4ELb0ELb0EN7cutlass10bfloat16_tE19Flash_kernel_traitsILi32ELi128ELi128ELi4ES3_EELb0ELb1ELb0ELb0ELb1ELb1ELb1ELb0EEEvNS_16Flash_fwd_paramsE)
        /*021c*/ 	.short	0x0210
        /*021e*/ 	.short	0x01d0


	//----- nvinfo : EIATTR_SW_WAR
	.align		4
.L_226:
        /*0220*/ 	.byte	0x04, 0x36
        /*0222*/ 	.short	(.L_228 - .L_227)
.L_227:
        /*0224*/ 	.word	0x00000008
.L_228:


//--------------------- .nv.info._ZN5flash16flash_fwd_kernelI23Flash_fwd_kernel_traitsILi32ELi128ELi128ELi4ELb0ELb0EN7cutlass10bfloat16_tE19Flash_kernel_traitsILi32ELi128ELi128ELi4ES3_EELb1ELb1ELb0ELb0ELb0ELb1ELb0ELb0EEEvNS_16Flash_fwd_paramsE --------------------------
	.section	.nv.info._ZN5flash16flash_fwd_kernelI23Flash_fwd_kernel_traitsILi32ELi128ELi128ELi4ELb0ELb0EN7cutlass10bfloat16_tE19Flash_kernel_traitsILi32ELi128ELi128ELi4ES3_EELb1ELb1ELb0ELb0ELb0ELb1ELb0ELb0EEEvNS_16Flash_fwd_paramsE,"",@"SHT_CUDA_INFO"
	.sectionflags	@""
	.align	4


	//----- nvinfo : EIATTR_CUDA_API_VERSION
	.align		4
        /*0000*/ 	.byte	0x04, 0x37
        /*0002*/ 	.short	(.L_230 - .L_229)
.L_229:
        /*0004*/ 	.word	0x00000082


	//----- nvinfo : EIATTR_KPARAM_INFO
	.align		4
.L_230:
        /*0008*/ 	.byte	0x04, 0x17
        /*000a*/ 	.short	(.L_232 - .L_231)
.L_231:
        /*000c*/ 	.word	0x00000000
        /*0010*/ 	.short	0x0000
        /*0012*/ 	.short	0x0000
        /*0014*/ 	.byte	0x00, 0xf0, 0x41, 0x07


	//----- nvinfo : EIATTR_SPARSE_MMA_MASK
	.align		4
.L_232:
        /*0018*/ 	.byte	0x03, 0x50
        /*001a*/ 	.short	0x0000


	//----- nvinfo : EIATTR_MAXREG_COUNT
	.align		4
        /*001c*/ 	.byte	0x03, 0x1b
        /*001e*/ 	.short	0x00ff


	//----- nvinfo : EIATTR_NUM_BARRIERS
	.align		4
        /*0020*/ 	.byte	0x02, 0x4c
        /*0022*/ 	.byte	0x01
	.zero		1


	//----- nvinfo : EIATTR_ANNOTATIONS
	.align		4
        /*0024*/ 	.byte	0x04, 0x55
        /*0026*/ 	.short	(.L_234 - .L_233)


	//   ....[0]....
.L_233:
        /* <DEDUP_REMOVED lines=52> */


	//----- nvinfo : EIATTR_MERCURY_ISA_VERSION
	.align		4
.L_234:
        /*0350*/ 	.byte	0x03, 0x5f
        /*0352*/ 	.short	0x0101


	//----- nvinfo : EIATTR_INT_WARP_WIDE_INSTR_OFFSETS
	.align		4
        /*0354*/ 	.byte	0x04, 0x31
        /*0356*/ 	.short	(.L_236 - .L_235)


	//   ....[0]....
.L_235:
        /*0358*/ 	.word	0x00001470


	//   ....[1]....
        /*035c*/ 	.word	0x00001a30


	//----- nvinfo : EIATTR_COOP_GROUP_MASK_REGIDS
	.align		4
.L_236:
        /*0360*/ 	.byte	0x04, 0x29
        /*0362*/ 	.short	(.L_238 - .L_237)


	//   ....[0]....
.L_237:
        /*0364*/ 	.word	0xffffffff


	//   ....[1]....
        /*0368*/ 	.word	0xffffffff


	//   ....[2]....
        /*036c*/ 	.word	0xffffffff


	//   ....[3]....
        /*0370*/ 	.word	0xffffffff


	//   ....[4]....
        /*0374*/ 	.word	0xffffffff


	//   ....[5]....
        /*0378*/ 	.word	0xffffffff


	//   ....[6]....
        /*037c*/ 	.word	0xffffffff


	//   ....[7]....
        /*0380*/ 	.word	0xffffffff


	//   ....[8]....
        /*0384*/ 	.word	0xffffffff


	//   ....[9]....
        /*0388*/ 	.word	0xffffffff


	//   ....[10]....
        /*038c*/ 	.word	0xffffffff


	//   ....[11]....
        /*0390*/ 	.word	0xffffffff


	//   ....[12]....
        /*0394*/ 	.word	0xffffffff


	//   ....[13]....
        /*0398*/ 	.word	0xffffffff


	//   ....[14]....
        /*039c*/ 	.word	0xffffffff


	//   ....[15]....
        /*03a0*/ 	.word	0xffffffff


	//   ....[16]....
        /*03a4*/ 	.word	0xffffffff


	//   ....[17]....
        /*03a8*/ 	.word	0xffffffff


	//   ....[18]....
        /*03ac*/ 	.word	0xffffffff


	//   ....[19]....
        /*03b0*/ 	.word	0xffffffff


	//   ....[20]....
        /*03b4*/ 	.word	0xffffffff


	//   ....[21]....
        /*03b8*/ 	.word	0xffffffff


	//   ....[22]....
        /*03bc*/ 	.word	0xffffffff


	//   ....[23]....
        /*03c0*/ 	.word	0xffffffff


	//   ....[24]....
        /*03c4*/ 	.word	0xffffffff


	//   ....[25]....
        /*03c8*/ 	.word	0xffffffff


	//   ....[26]....
        /*03cc*/ 	.word	0xffffffff


	//   ....[27]....
        /*03d0*/ 	.word	0xffffffff


	//   ....[28]....
        /*03d4*/ 	.word	0xffffffff


	//   ....[29]....
        /*03d8*/ 	.word	0xffffffff


	//   ....[30]....
        /*03dc*/ 	.word	0xffffffff


	//   ....[31]....
        /*03e0*/ 	.word	0xffffffff


	//----- nvinfo : EIATTR_COOP_GROUP_INSTR_OFFSETS
	.align		4
.L_238:
        /*03e4*/ 	.byte	0x04, 0x28
        /*03e6*/ 	.short	(.L_240 - .L_239)


	//   ....[0]....
.L_239:
        /*03e8*/ 	.word	0x00003ab0


	//   ....[1]....
        /*03ec*/ 	.word	0x00003d10


	//   ....[2]....
        /*03f0*/ 	.word	0x000045b0


	//   ....[3]....
        /*03f4*/ 	.word	0x000047a0


	//   ....[4]....
        /*03f8*/ 	.word	0x000047e0


	//   ....[5]....
        /*03fc*/ 	.word	0x00004980


	//   ....[6]....
        /*0400*/ 	.word	0x00004ba0


	//   ....[7]....
        /*0404*/ 	.word	0x00004c00


	//   ....[8]....
        /*0408*/ 	.word	0x0000b480


	//   ....[9]....
        /*040c*/ 	.word	0x0000b4c0


	//   ....[10]....
        /*0410*/ 	.word	0x0000b650


	//   ....[11]....
        /*0414*/ 	.word	0x0000b680


	//   ....[12]....
        /*0418*/ 	.word	0x0000c180


	//   ....[13]....
        /*041c*/ 	.word	0x0000c290


	//   ....[14]....
        /*0420*/ 	.word	0x0000c2a0


	//   ....[15]....
        /*0424*/ 	.word	0x0000c350


	//   ....[16]....
        /*0428*/ 	.word	0x00012620


	//   ....[17]....
        /*042c*/ 	.word	0x00012660


	//   ....[18]....
        /*0430*/ 	.word	0x000126e0


	//   ....[19]....
        /*0434*/ 	.word	0x00012730


	//   ....[20]....
        /*0438*/ 	.word	0x00012790


	//   ....[21]....
        /*043c*/ 	.word	0x000127d0


	//   ....[22]....
        /*0440*/ 	.word	0x00012870


	//   ....[23]....
        /*0444*/ 	.word	0x000128b0


	//   ....[24]....
        /*0448*/ 	.word	0x00017ac0


	//   ....[25]....
        /*044c*/ 	.word	0x00017ad0


	//   ....[26]....
        /*0450*/ 	.word	0x00017ae0


	//   ....[27]....
        /*0454*/ 	.word	0x00017af0


	//   ....[28]....
        /*0458*/ 	.word	0x00017b20


	//   ....[29]....
        /*045c*/ 	.word	0x00017b40


	//   ....[30]....
        /*0460*/ 	.word	0x00017b60


	//   ....[31]....
        /*0464*/ 	.word	0x00017b70


	//----- nvinfo : EIATTR_EXIT_INSTR_OFFSETS
	.align		4
.L_240:
        /*0468*/ 	.byte	0x04, 0x1c
        /*046a*/ 	.short	(.L_242 - .L_241)


	//   ....[0]....
.L_241:
        /*046c*/ 	.word	0x00000720


	//   ....[1]....
        /*0470*/ 	.word	0x00018ec0


	//   ....[2]....
        /*0474*/ 	.word	0x00018fa0


	//   ....[3]....
        /*0478*/ 	.word	0x000199f0


	//   ....[4]....
        /*047c*/ 	.word	0x00019a80


	//----- nvinfo : EIATTR_CRS_STACK_SIZE
	.align		4
.L_242:
        /*0480*/ 	.byte	0x04, 0x1e
        /*0482*/ 	.short	(.L_244 - .L_243)
.L_243:
        /*0484*/ 	.word	0x00000000


	//----- nvinfo : EIATTR_CBANK_PARAM_SIZE
	.align		4
.L_244:
        /*0488*/ 	.byte	0x03, 0x19
        /*048a*/ 	.short	0x01d0


	//----- nvinfo : EIATTR_PARAM_CBANK
	.align		4
        /*048c*/ 	.byte	0x04, 0x0a
        /*048e*/ 	.short	(.L_246 - .L_245)
	.align		4
.L_245:
        /*0490*/ 	.word	index@(.nv.constant0._ZN5flash16flash_fwd_kernelI23Flash_fwd_kernel_traitsILi32ELi128ELi128ELi4ELb0ELb0EN7cutlass10bfloat16_tE19Flash_kernel_traitsILi32ELi128ELi128ELi4ES3_EELb1ELb1ELb0ELb0ELb0ELb1ELb0ELb0EEEvNS_16Flash_fwd_paramsE)
        /*0494*/ 	.short	0x0210
        /*0496*/ 	.short	0x01d0


	//----- nvinfo : EIATTR_SW_WAR
	.align		4
.L_246:
        /*0498*/ 	.byte	0x04, 0x36
        /*049a*/ 	.short	(.L_248 - .L_247)
.L_247:
        /*049c*/ 	.word	0x00000008
.L_248:


//--------------------- .nv.info._ZN5flash16flash_fwd_kernelI23Flash_fwd_kernel_traitsILi32ELi128ELi128ELi4ELb0ELb0EN7cutlass10bfloat16_tE19Flash_kernel_traitsILi32ELi128ELi128ELi4ES3_EELb0ELb1ELb0ELb0ELb0ELb1ELb1ELb0EEEvNS_16Flash_fwd_paramsE --------------------------
	.section	.nv.info._ZN5flash16flash_fwd_kernelI23Flash_fwd_kernel_traitsILi32ELi128ELi128ELi4ELb0ELb0EN7cutlass10bfloat16_tE19Flash_kernel_traitsILi32ELi128ELi128ELi4ES3_EELb0ELb1ELb0ELb0ELb0ELb1ELb1ELb0EEEvNS_16Flash_fwd_paramsE,"",@"SHT_CUDA_INFO"
	.sectionflags	@""
	.align	4


	//----- nvinfo : EIATTR_CUDA_API_VERSION
	.align		4
        /*0000*/ 	.byte	0x04, 0x37
        /*0002*/ 	.short	(.L_250 - .L_249)
.L_249:
        /*0004*/ 	.word	0x00000082


	//----- nvinfo : EIATTR_KPARAM_INFO
	.align		4
.L_250:
        /*0008*/ 	.byte	0x04, 0x17
        /*000a*/ 	.short	(.L_252 - .L_251)
.L_251:
        /*000c*/ 	.word	0x00000000
        /*0010*/ 	.short	0x0000
        /*0012*/ 	.short	0x0000
        /*0014*/ 	.byte	0x00, 0xf0, 0x41, 0x07


	//----- nvinfo : EIATTR_SPARSE_MMA_MASK
	.align		4
.L_252:
        /*0018*/ 	.byte	0x03, 0x50
        /*001a*/ 	.short	0x0000


	//----- nvinfo : EIATTR_MAXREG_COUNT
	.align		4
        /*001c*/ 	.byte	0x03, 0x1b
        /*001e*/ 	.short	0x00ff


	//----- nvinfo : EIATTR_NUM_BARRIERS
	.align		4
        /*0020*/ 	.byte	0x02, 0x4c
        /*0022*/ 	.byte	0x01
	.zero		1


	//----- nvinfo : EIATTR_ANNOTATIONS
	.align		4
        /*0024*/ 	.byte	0x04, 0x55
        /*0026*/ 	.short	(.L_254 - .L_253)


	//   ....[0]....
.L_253:
        /* <DEDUP_REMOVED lines=36> */


	//----- nvinfo : EIATTR_MERCURY_ISA_VERSION
	.align		4
.L_254:
        /*0250*/ 	.byte	0x03, 0x5f
        /*0252*/ 	.short	0x0101


	//----- nvinfo : EIATTR_COOP_GROUP_MASK_REGIDS
	.align		4
        /*0254*/ 	.byte	0x04, 0x29
        /*0256*/ 	.short	(.L_256 - .L_255)


	//   ....[0]....
.L_255:
        /*0258*/ 	.word	0xffffffff


	//   ....[1]....
        /*025c*/ 	.word	0xffffffff


	//   ....[2]....
        /*0260*/ 	.word	0xffffffff


	//   ....[3]....
        /*0264*/ 	.word	0xffffffff


	//   ....[4]....
        /*0268*/ 	.word	0xffffffff


	//   ....[5]....
        /*026c*/ 	.word	0xffffffff


	//   ....[6]....
        /*0270*/ 	.word	0xffffffff


	//   ....[7]....
        /*0274*/ 	.word	0xffffffff


	//   ....[8]....
        /*0278*/ 	.word	0xffffffff


	//   ....[9]....
        /*027c*/ 	.word	0xffffffff


	//   ....[10]....
        /*0280*/ 	.word	0xffffffff


	//   ....[11]....
        /*0284*/ 	.word	0xffffffff


	//   ....[12]....
        /*0288*/ 	.word	0xffffffff


	//   ....[13]....
        /*028c*/ 	.word	0xffffffff


	//   ....[14]....
        /*0290*/ 	.word	0xffffffff


	//   ....[15]....
        /*0294*/ 	.word	0xffffffff


	//   ....[16]....
        /*0298*/ 	.word	0xffffffff


	//   ....[17]....
        /*029c*/ 	.word	0xffffffff


	//   ....[18]....
        /*02a0*/ 	.word	0xffffffff


	//   ....[19]....
        /*02a4*/ 	.word	0xffffffff


	//   ....[20]....
        /*02a8*/ 	.word	0xffffffff


	//   ....[21]....
        /*02ac*/ 	.word	0xffffffff


	//   ....[22]....
        /*02b0*/ 	.word	0xffffffff


	//   ....[23]....
        /*02b4*/ 	.word	0xffffffff


	//   ....[24]....
        /*02b8*/ 	.word	0xffffffff


	//   ....[25]....
        /*02bc*/ 	.word	0xffffffff


	//   ....[26]....
        /*02c0*/ 	.word	0xffffffff


	//   ....[27]....
        /*02c4*/ 	.word	0xffffffff


	//   ....[28]....
        /*02c8*/ 	.word	0xffffffff


	//   ....[29]....
        /*02cc*/ 	.word	0xffffffff


	//   ....[30]....
        /*02d0*/ 	.word	0xffffffff


	//   ....[31]....
        /*02d4*/ 	.word	0xffffffff


	//----- nvinfo : EIATTR_COOP_GROUP_INSTR_OFFSETS
	.align		4
.L_256:
        /*02d8*/ 	.byte	0x04, 0x28
        /*02da*/ 	.short	(.L_258 - .L_257)


	//   ....[0]....
.L_257:
        /*02dc*/ 	.word	0x00003b00


	//   ....[1]....
        /*02e0*/ 	.word	0x00003bf0


	//   ....[2]....
        /*02e4*/ 	.word	0x000045b0


	//   ....[3]....
        /*02e8*/ 	.word	0x00004610


	//   ....[4]....
        /*02ec*/ 	.word	0x000054a0


	//   ....[5]....
        /*02f0*/ 	.word	0x00005660


	//   ....[6]....
        /*02f4*/ 	.word	0x00005880


	//   ....[7]....
        /*02f8*/ 	.word	0x000058d0


	//   ....[8]....
        /*02fc*/ 	.word	0x00009300


	//   ....[9]....
        /*0300*/ 	.word	0x00009610


	//   ....[10]....
        /*0304*/ 	.word	0x0000a230


	//   ....[11]....
        /*0308*/ 	.word	0x0000a770


	//   ....[12]....
        /*030c*/ 	.word	0x0000ae70


	//   ....[13]....
        /*0310*/ 	.word	0x0000af00


	//   ....[14]....
        /*0314*/ 	.word	0x0000b5c0


	//   ....[15]....
        /*0318*/ 	.word	0x0000b620


	//   ....[16]....
        /*031c*/ 	.word	0x0000f920


	//   ....[17]....
        /*0320*/ 	.word	0x0000f960


	//   ....[18]....
        /*0324*/ 	.word	0x0000f9d0


	//   ....[19]....
        /*0328*/ 	.word	0x0000f9e0


	//   ....[20]....
        /*032c*/ 	.word	0x0000fa30


	//   ....[21]....
        /*0330*/ 	.word	0x0000fa40


	//   ....[22]....
        /*0334*/ 	.word	0x0000fa50


	//   ....[23]....
        /*0338*/ 	.word	0x0000fa60


	//   ....[24]....
        /*033c*/ 	.word	0x00012200


	//   ....[25]....
        /*0340*/ 	.word	0x00012210


	//   ....[26]....
        /*0344*/ 	.word	0x00012220


	//   ....[27]....
        /*0348*/ 	.word	0x00012230


	//   ....[28]....
        /*034c*/ 	.word	0x00012270


	//   ....[29]....
        /*0350*/ 	.word	0x000122a0


	//   ....[30]....
        /*0354*/ 	.word	0x00012340


	//   ....[31]....
        /*0358*/ 	.word	0x00012370


	//----- nvinfo : EIATTR_EXIT_INSTR_OFFSETS
	.align		4
.L_258:
        /*035c*/ 	.byte	0x04, 0x1c
        /*035e*/ 	.short	(.L_260 - .L_259)


	//   ....[0]....
.L_259:
        /*0360*/ 	.word	0x00000330


	//   ....[1]....
        /*0364*/ 	.word	0x00013540


	//   ....[2]....
        /*0368*/ 	.word	0x00013620


	//   ....[3]....
        /*036c*/ 	.word	0x000140c0


	//   ....[4]....
        /*0370*/ 	.word	0x00014150


	//----- nvinfo : EIATTR_CRS_STACK_SIZE
	.align		4
.L_260:
        /*0374*/ 	.byte	0x04, 0x1e
        /*0376*/ 	.short	(.L_262 - .L_261)
.L_261:
        /*0378*/ 	.word	0x00000000


	//----- nvinfo : EIATTR_CBANK_PARAM_SIZE
	.align		4
.L_262:
        /*037c*/ 	.byte	0x03, 0x19
        /*037e*/ 	.short	0x01d0


	//----- nvinfo : EIATTR_PARAM_CBANK
	.align		4
        /*0380*/ 	.byte	0x04, 0x0a
        /*0382*/ 	.short	(.L_264 - .L_263)
	.align		4
.L_263:
        /*0384*/ 	.word	index@(.nv.constant0._ZN5flash16flash_fwd_kernelI23Flash_fwd_kernel_traitsILi32ELi128ELi128ELi4ELb0ELb0EN7cutlass10bfloat16_tE19Flash_kernel_traitsILi32ELi128ELi128ELi4ES3_EELb0ELb1ELb0ELb0ELb0ELb1ELb1ELb0EEEvNS_16Flash_fwd_paramsE)
        /*0388*/ 	.short	0x0210
        /*038a*/ 	.short	0x01d0


	//----- nvinfo : EIATTR_SW_WAR
	.align		4
.L_264:
        /*038c*/ 	.byte	0x04, 0x36
        /*038e*/ 	.short	(.L_266 - .L_265)
.L_265:
        /*0390*/ 	.word	0x00000008
.L_266:


//--------------------- .nv.info._ZN5flash16flash_fwd_kernelI23Flash_fwd_kernel_traitsILi32ELi128ELi128ELi4ELb0ELb0EN7cutlass10bfloat16_tE19Flash_kernel_traitsILi32ELi128ELi128ELi4ES3_EELb1ELb1ELb0ELb1ELb0ELb0ELb0ELb0EEEvNS_16Flash_fwd_paramsE --------------------------
	.section	.nv.info._ZN5flash16flash_fwd_kernelI23Flash_fwd_kernel_traitsILi32ELi128ELi128ELi4ELb0ELb0EN7cutlass10bfloat16_tE19Flash_kernel_traitsILi32ELi128ELi128ELi4ES3_EELb1ELb1ELb0ELb1ELb0ELb0ELb0ELb0EEEvNS_16Flash_fwd_paramsE,"",@"SHT_CUDA_INFO"
	.sectionflags	@""
	.align	4


	//----- nvinfo : EIATTR_CUDA_API_VERSION
	.align		4
        /*0000*/ 	.byte	0x04, 0x37
        /*0002*/ 	.short	(.L_268 - .L_267)
.L_267:
        /*0004*/ 	.word	0x00000082


	//----- nvinfo : EIATTR_KPARAM_INFO
	.align		4
.L_268:
        /*0008*/ 	.byte	0x04, 0x17
        /*000a*/ 	.short	(.L_270 - .L_269)
.L_269:
        /*000c*/ 	.word	0x00000000
        /*0010*/ 	.short	0x0000
        /*0012*/ 	.short	0x0000
        /*0014*/ 	.byte	0x00, 0xf0, 0x41, 0x07


	//----- nvinfo : EIATTR_SPARSE_MMA_MASK
	.align		4
.L_270:
        /*0018*/ 	.byte	0x03, 0x50
        /*001a*/ 	.short	0x0000


	//----- nvinfo : EIATTR_MAXREG_COUNT
	.align		4
        /*001c*/ 	.byte	0x03, 0x1b
        /*001e*/ 	.short	0x00ff


	//----- nvinfo : EIATTR_NUM_BARRIERS
	.align		4
        /*0020*/ 	.byte	0x02, 0x4c
        /*0022*/ 	.byte	0x01
	.zero		1


	//----- nvinfo : EIATTR_ANNOTATIONS
	.align		4
        /*0024*/ 	.byte	0x04, 0x55
        /*0026*/ 	.short	(.L_272 - .L_271)


	//   ....[0]....
.L_271:
        /* <DEDUP_REMOVED lines=41> */


	//----- nvinfo : EIATTR_MERCURY_ISA_VERSION
	.align		4
.L_272:
        /*02a8*/ 	.byte	0x03, 0x5f
        /*02aa*/ 	.short	0x0101


	//----- nvinfo : EIATTR_INT_WARP_WIDE_INSTR_OFFSETS
	.align		4
        /*02ac*/ 	.byte	0x04, 0x31
        /*02ae*/ 	.short	(.L_274 - .L_273)


	//   ....[0]....
.L_273:
        /*02b0*/ 	.word	0x00009e60


	//----- nvinfo : EIATTR_COOP_GROUP_MASK_REGIDS
	.align		4
.L_274:
        /*02b4*/ 	.byte	0x04, 0x29
        /*02b6*/ 	.short	(.L_276 - .L_275)


	//   ....[0]....
.L_275:
        /*02b8*/ 	.word	0xffffffff


	//   ....[1]....
        /*02bc*/ 	.word	0xffffffff


	//   ....[2]....
        /*02c0*/ 	.word	0xffffffff


	//   ....[3]....
        /*02c4*/ 	.word	0xffffffff


	//   ....[4]....
        /*02c8*/ 	.word	0xffffffff


	//   ....[5]....
        /*02cc*/ 	.word	0xffffffff


	//   ....[6]....
        /*02d0*/ 	.word	0xffffffff


	//   ....[7]....
        /*02d4*/ 	.word	0xffffffff


	//   ....[8]....
        /*02d8*/ 	.word	0xffffffff


	//   ....[9]....
        /*02dc*/ 	.word	0xffffffff


	//   ....[10]....
        /*02e0*/ 	.word	0xffffffff


	//   ....[11]....
        /*02e4*/ 	.word	0xffffffff


	//   ....[12]....
        /*02e8*/ 	.word	0xffffffff


	//   ....[13]....
        /*02ec*/ 	.word	0xffffffff


	//   ....[14]....
        /*02f0*/ 	.word	0xffffffff


	//   ....[15]....
        /*02f4*/ 	.word	0xffffffff


	//   ....[16]....
        /*02f8*/ 	.word	0xffffffff


	//   ....[17]....
        /*02fc*/ 	.word	0xffffffff


	//   ....[18]....
        /*0300*/ 	.word	0xffffffff


	//   ....[19]....
        /*0304*/ 	.word	0xffffffff


	//   ....[20]....
        /*0308*/ 	.word	0xffffffff


	//   ....[21]....
        /*030c*/ 	.word	0xffffffff


	//   ....[22]....
        /*0310*/ 	.word	0xffffffff


	//   ....[23]....
        /*0314*/ 	.word	0xffffffff


	//   ....[24]....
        /*0318*/ 	.word	0xffffffff


	//   ....[25]....
        /*031c*/ 	.word	0xffffffff


	//   ....[26]....
        /*0320*/ 	.word	0xffffffff


	//   ....[27]....
        /*0324*/ 	.word	0xffffffff


	//   ....[28]....
        /*0328*/ 	.word	0xffffffff


	//   ....[29]....
        /*032c*/ 	.word	0xffffffff


	//   ....[30]....
        /*0330*/ 	.word	0xffffffff


	//   ....[31]....
        /*0334*/ 	.word	0xffffffff


	//----- nvinfo : EIATTR_COOP_GROUP_INSTR_OFFSETS
	.align		4
.L_276:
        /*0338*/ 	.byte	0x04, 0x28
        /*033a*/ 	.short	(.L_278 - .L_277)


	//   ....[0]....
.L_277:
        /*033c*/ 	.word	0x00005630


	//   ....[1]....
        /*0340*/ 	.word	0x00005790


	//   ....[2]....
        /*0344*/ 	.word	0x000057c0


	//   ....[3]....
        /*0348*/ 	.word	0x000058c0


	//   ....[4]....
        /*034c*/ 	.word	0x00005980


	//   ....[5]....
        /*0350*/ 	.word	0x00005ab0


	//   ....[6]....
        /*0354*/ 	.word	0x00005b50


	//   ....[7]....
        /*0358*/ 	.word	0x00005c90


	//   ....[8]....
        /*035c*/ 	.word	0x0000cdb0


	//   ....[9]....
        /*0360*/ 	.word	0x0000ced0


	//   ....[10]....
        /*0364*/ 	.word	0x0000cf00


	//   ....[11]....
        /*0368*/ 	.word	0x0000d050


	//   ....[12]....
        /*036c*/ 	.word	0x0000d7b0


	//   ....[13]....
        /*0370*/ 	.word	0x0000d830


	//   ....[14]....
        /*0374*/ 	.word	0x0000d9d0


	//   ....[15]....
        /*0378*/ 	.word	0x0000daf0


	//   ....[16]....
        /*037c*/ 	.word	0x00013a90


	//   ....[17]....
        /*0380*/ 	.word	0x00013c50


	//   ....[18]....
        /*0384*/ 	.word	0x000141f0


	//   ....[19]....
        /*0388*/ 	.word	0x000144c0


	//   ....[20]....
        /*038c*/ 	.word	0x00014c00


	//   ....[21]....
        /*0390*/ 	.word	0x00014f20


	//   ....[22]....
        /*0394*/ 	.word	0x00015470


	//   ....[23]....
        /*0398*/ 	.word	0x00015710


	//   ....[24]....
        /*039c*/ 	.word	0x00018b40


	//   ....[25]....
        /*03a0*/ 	.word	0x00018b50


	//   ....[26]....
        /*03a4*/ 	.word	0x00018b60


	//   ....[27]....
        /*03a8*/ 	.word	0x00018b70


	//   ....[28]....
        /*03ac*/ 	.word	0x00018c80


	//   ....[29]....
        /*03b0*/ 	.word	0x00018cb0


	//   ....[30]....
        /*03b4*/ 	.word	0x00018cc0


	//   ....[31]....
        /*03b8*/ 	.word	0x00018cd0


	//----- nvinfo : EIATTR_EXIT_INSTR_OFFSETS
	.align		4
.L_278:
        /*03bc*/ 	.byte	0x04, 0x1c
        /*03be*/ 	.short	(.L_280 - .L_279)


	//   ....[0]....
.L_279:
        /*03c0*/ 	.word	0x000006d0


	//   ....[1]....
        /*03c4*/ 	.word	0x0001a0d0


	//   ....[2]....
        /*03c8*/ 	.word	0x0001a1b0


	//   ....[3]....
        /*03cc*/ 	.word	0x0001ac60


	//   ....[4]....
        /*03d0*/ 	.word	0x0001acf0


	//----- nvinfo : EIATTR_CRS_STACK_SIZE
	.align		4
.L_280:
        /*03d4*/ 	.byte	0x04, 0x1e
        /*03d6*/ 	.short	(.L_282 - .L_281)
.L_281:
        /*03d8*/ 	.word	0x00000000


	//----- nvinfo : EIATTR_CBANK_PARAM_SIZE
	.align		4
.L_282:
        /*03dc*/ 	.byte	0x03, 0x19
        /*03de*/ 	.short	0x01d0


	//----- nvinfo : EIATTR_PARAM_CBANK
	.align		4
        /*03e0*/ 	.byte	0x04, 0x0a
        /*03e2*/ 	.short	(.L_284 - .L_283)
	.align		4
.L_283:
        /*03e4*/ 	.word	index@(.nv.constant0._ZN5flash16flash_fwd_kernelI23Flash_fwd_kernel_traitsILi32ELi128ELi128ELi4ELb0ELb0EN7cutlass10bfloat16_tE19Flash_kernel_traitsILi32ELi128ELi128ELi4ES3_EELb1ELb1ELb0ELb1ELb0ELb0ELb0ELb0EEEvNS_16Flash_fwd_paramsE)
        /*03e8*/ 	.short	0x0210
        /*03ea*/ 	.short	0x01d0


	//----- nvinfo : EIATTR_SW_WAR
	.align		4
.L_284:
        /*03ec*/ 	.byte	0x04, 0x36
        /*03ee*/ 	.short	(.L_286 - .L_285)
.L_285:
        /*03f0*/ 	.word	0x00000008
.L_286:


//--------------------- .nv.info._ZN5flash16flash_fwd_kernelI23Flash_fwd_kernel_traitsILi32ELi128ELi128ELi4ELb0ELb0EN7cutlass10bfloat16_tE19Flash_kernel_traitsILi32ELi128ELi128ELi4ES3_EELb1ELb1ELb0ELb0ELb0ELb0ELb0ELb1EEEvNS_16Flash_fwd_paramsE --------------------------
	.section	.nv.info._ZN5flash16flash_fwd_kernelI23Flash_fwd_kernel_traitsILi32ELi128ELi128ELi4ELb0ELb0EN7cutlass10bfloat16_tE19Flash_kernel_traitsILi32ELi128ELi128ELi4ES3_EELb1ELb1ELb0ELb0ELb0ELb0ELb0ELb1EEEvNS_16Flash_fwd_paramsE,"",@"SHT_CUDA_INFO"
	.sectionflags	@""
	.align	4


	//----- nvinfo : EIATTR_CUDA_API_VERSION
	.align		4
        /*0000*/ 	.byte	0x04, 0x37
        /*0002*/ 	.short	(.L_288 - .L_287)
.L_287:
        /*0004*/ 	.word	0x00000082


	//----- nvinfo : EIATTR_KPARAM_INFO
	.align		4
.L_288:
        /*0008*/ 	.byte	0x04, 0x17
        /*000a*/ 	.short	(.L_290 - .L_289)
.L_289:
        /*000c*/ 	.word	0x00000000
        /*0010*/ 	.short	0x0000
        /*0012*/ 	.short	0x0000
        /*0014*/ 	.byte	0x00, 0xf0, 0x41, 0x07


	//----- nvinfo : EIATTR_SPARSE_MMA_MASK
	.align		4
.L_290:
        /*0018*/ 	.byte	0x03, 0x50
        /*001a*/ 	.short	0x0000


	//----- nvinfo : EIATTR_MAXREG_COUNT
	.align		4
        /*001c*/ 	.byte	0x03, 0x1b
        /*001e*/ 	.short	0x00ff


	//----- nvinfo : EIATTR_NUM_BARRIERS
	.align		4
        /*0020*/ 	.byte	0x02, 0x4c
        /*0022*/ 	.byte	0x01
	.zero		1


	//----- nvinfo : EIATTR_ANNOTATIONS
	.align		4
        /*0024*/ 	.byte	0x04, 0x55
        /*0026*/ 	.short	(.L_292 - .L_291)


	//   ....[0]....
.L_291:
        /* <DEDUP_REMOVED lines=496> */


	//----- nvinfo : EIATTR_MERCURY_ISA_VERSION
	.align		4
.L_292:
        /*1f18*/ 	.byte	0x03, 0x5f
        /*1f1a*/ 	.short	0x0101


	//----- nvinfo : EIATTR_INT_WARP_WIDE_INSTR_OFFSETS
	.align		4
        /*1f1c*/ 	.byte	0x04, 0x31
        /*1f1e*/ 	.short	(.L_294 - .L_293)


	//   ....[0]....
.L_293:
        /*1f20*/ 	.word	0x00010540


	//----- nvinfo : EIATTR_COOP_GROUP_MASK_REGIDS
	.align		4
.L_294:
        /*1f24*/ 	.byte	0x04, 0x29
        /*1f26*/ 	.short	(.L_296 - .L_295)


	//   ....[0]....
.L_295:
        /*1f28*/ 	.word	0xffffffff


	//   ....[1]....
        /*1f2c*/ 	.word	0xffffffff


	//   ....[2]....
        /*1f30*/ 	.word	0xffffffff


	//   ....[3]....
        /*1f34*/ 	.word	0xffffffff


	//   ....[4]....
        /*1f38*/ 	.word	0xffffffff


	//   ....[5]....
        /*1f3c*/ 	.word	0xffffffff


	//   ....[6]....
        /*1f40*/ 	.word	0xffffffff


	//   ....[7]....
        /*1f44*/ 	.word	0xffffffff


	//   ....[8]....
        /*1f48*/ 	.word	0xffffffff


	//   ....[9]....
        /*1f4c*/ 	.word	0xffffffff


	//   ....[10]....
        /*1f50*/ 	.word	0xffffffff


	//   ....[11]....
        /*1f54*/ 	.word	0xffffffff


	//   ....[12]....
        /*1f58*/ 	.word	0xffffffff


	//   ....[13]....
        /*1f5c*/ 	.word	0xffffffff


	//   ....[14]....
        /*1f60*/ 	.word	0xffffffff


	//   ....[15]....
        /*1f64*/ 	.word	0xffffffff


	//   ....[16]....
        /*1f68*/ 	.word	0xffffffff


	//   ....[17]....
        /*1f6c*/ 	.word	0xffffffff


	//   ....[18]....
        /*1f70*/ 	.word	0xffffffff


	//   ....[19]....
        /*1f74*/ 	.word	0xffffffff


	//   ....[20]....
        /*1f78*/ 	.word	0xffffffff


	//   ....[21]....
        /*1f7c*/ 	.word	0xffffffff


	//   ....[22]....
        /*1f80*/ 	.word	0xffffffff


	//   ....[23]....
        /*1f84*/ 	.word	0xffffffff


	//   ....[24]....
        /*1f88*/ 	.word	0xffffffff


	//   ....[25]....
        /*1f8c*/ 	.word	0xffffffff


	//   ....[26]....
        /*1f90*/ 	.word	0xffffffff


	//   ....[27]....
        /*1f94*/ 	.word	0xffffffff


	//   ....[28]....
        /*1f98*/ 	.word	0xffffffff


	//   ....[29]....
        /*1f9c*/ 	.word	0xffffffff


	//   ....[30]....
        /*1fa0*/ 	.word	0xffffffff


	//   ....[31]....
        /*1fa4*/ 	.word	0xffffffff


	//----- nvinfo : EIATTR_COOP_GROUP_INSTR_OFFSETS
	.align		4
.L_296:
        /*1fa8*/ 	.byte	0x04, 0x28
        /*1faa*/ 	.short	(.L_298 - .L_297)


	//   ....[0]....
.L_297:
        /*1fac*/ 	.word	0x00003a80


	//   ....[1]....
        /*1fb0*/ 	.word	0x00003aa0


	//   ....[2]....
        /*1fb4*/ 	.word	0x00004a00


	//   ....[3]....
        /*1fb8*/ 	.word	0x00004bb0


	//   ....[4]....
        /*1fbc*/ 	.word	0x00006790


	//   ....[5]....
        /*1fc0*/ 	.word	0x00006940


	//   ....[6]....
        /*1fc4*/ 	.word	0x000073c0


	//   ....[7]....
        /*1fc8*/ 	.word	0x00007590


	//   ....[8]....
        /*1fcc*/ 	.word	0x00013120


	//   ....[9]....
        /*1fd0*/ 	.word	0x00013160


	//   ....[10]....
        /*1fd4*/ 	.word	0x000131d0


	//   ....[11]....
        /*1fd8*/ 	.word	0x00013270


	//   ....[12]....
        /*1fdc*/ 	.word	0x000141e0


	//   ....[13]....
        /*1fe0*/ 	.word	0x00014300


	//   ....[14]....
        /*1fe4*/ 	.word	0x00014530


	//   ....[15]....
        /*1fe8*/ 	.word	0x00014a20


	//   ....[16]....
        /*1fec*/ 	.word	0x00020a20


	//   ....[17]....
        /*1ff0*/ 	.word	0x00020ad0


	//   ....[18]....
        /*1ff4*/ 	.word	0x00020b30


	//   ....[19]....
        /*1ff8*/ 	.word	0x00020c20


	//   ....[20]....
        /*1ffc*/ 	.word	0x00020cc0


	//   ....[21]....
        /*2000*/ 	.word	0x00020d00


	//   ....[22]....
        /*2004*/ 	.word	0x00020f00


	//   ....[23]....
        /*2008*/ 	.word	0x00020f30


	//   ....[24]....
        /*200c*/ 	.word	0x0002b230


	//   ....[25]....
        /*2010*/ 	.word	0x0002b250


	//   ....[26]....
        /*2014*/ 	.word	0x0002b320


	//   ....[27]....
        /*2018*/ 	.word	0x0002b330


	//   ....[28]....
        /*201c*/ 	.word	0x0002b350


	//   ....[29]....
        /*2020*/ 	.word	0x0002b370


	//   ....[30]....
        /*2024*/ 	.word	0x0002b380


	//   ....[31]....
        /*2028*/ 	.word	0x0002b390


	//----- nvinfo : EIATTR_EXIT_INSTR_OFFSETS
	.align		4
.L_298:
        /*202c*/ 	.byte	0x04, 0x1c
        /*202e*/ 	.short	(.L_300 - .L_299)


	//   ....[0]....
.L_299:
        /*2030*/ 	.word	0x00000680


	//   ....[1]....
        /*2034*/ 	.word	0x0002c690


	//   ....[2]....
        /*2038*/ 	.word	0x0002c770


	//   ....[3]....
        /*203c*/ 	.word	0x0002d250


	//   ....[4]....
        /*2040*/ 	.word	0x0002d2e0


	//----- nvinfo : EIATTR_CRS_STACK_SIZE
	.align		4
.L_300:
        /*2044*/ 	.byte	0x04, 0x1e
        /*2046*/ 	.short	(.L_302 - .L_301)
.L_301:
        /*2048*/ 	.word	0x00000000


	//----- nvinfo : EIATTR_CBANK_PARAM_SIZE
	.align		4
.L_302:
        /*204c*/ 	.byte	0x03, 0x19
        /*204e*/ 	.short	0x01d0


	//----- nvinfo : EIATTR_PARAM_CBANK
	.align		4
        /*2050*/ 	.byte	0x04, 0x0a
        /*2052*/ 	.short	(.L_304 - .L_303)
	.align		4
.L_303:
        /*2054*/ 	.word	index@(.nv.constant0._ZN5flash16flash_fwd_kernelI23Flash_fwd_kernel_traitsILi32ELi128ELi128ELi4ELb0ELb0EN7cutlass10bfloat16_tE19Flash_kernel_traitsILi32ELi128ELi128ELi4ES3_EELb1ELb1ELb0ELb0ELb0ELb0ELb0ELb1EEEvNS_16Flash_fwd_paramsE)
        /*2058*/ 	.short	0x0210
        /*205a*/ 	.short	0x01d0


	//----- nvinfo : EIATTR_SW_WAR
	.align		4
.L_304:
        /*205c*/ 	.byte	0x04, 0x36
        /*205e*/ 	.short	(.L_306 - .L_305)
.L_305:
        /*2060*/ 	.word	0x00000008
.L_306:


//--------------------- .nv.info._ZN5flash16flash_fwd_kernelI23Flash_fwd_kernel_traitsILi32ELi128ELi128ELi4ELb0ELb0EN7cutlass10bfloat16_tE19Flash_kernel_traitsILi32ELi128ELi128ELi4ES3_EELb0ELb1ELb0ELb0ELb0ELb0ELb1ELb0EEEvNS_16Flash_fwd_paramsE --------------------------
	.section	.nv.info._ZN5flash16flash_fwd_kernelI23Flash_fwd_kernel_traitsILi32ELi128ELi128ELi4ELb0ELb0EN7cutlass10bfloat16_tE19Flash_kernel_traitsILi32ELi128ELi128ELi4ES3_EELb0ELb1ELb0ELb0ELb0ELb0ELb1ELb0EEEvNS_16Flash_fwd_paramsE,"",@"SHT_CUDA_INFO"
	.sectionflags	@""
	.align	4


	//----- nvinfo : EIATTR_CUDA_API_VERSION
	.align		4
        /*0000*/ 	.byte	0x04, 0x37
        /*0002*/ 	.short	(.L_308 - .L_307)
.L_307:
        /*0004*/ 	.word	0x00000082


	//----- nvinfo : EIATTR_KPARAM_INFO
	.align		4
.L_308:
        /*0008*/ 	.byte	0x04, 0x17
        /*000a*/ 	.short	(.L_310 - .L_309)
.L_309:
        /*000c*/ 	.word	0x00000000
        /*0010*/ 	.short	0x0000
        /*0012*/ 	.short	0x0000
        /*0014*/ 	.byte	0x00, 0xf0, 0x41, 0x07


	//----- nvinfo : EIATTR_SPARSE_MMA_MASK
	.align		4
.L_310:
        /*0018*/ 	.byte	0x03, 0x50
        /*001a*/ 	.short	0x0000


	//----- nvinfo : EIATTR_MAXREG_COUNT
	.align		4
        /*001c*/ 	.byte	0x03, 0x1b
        /*001e*/ 	.short	0x00ff


	//----- nvinfo : EIATTR_NUM_BARRIERS
	.align		4
        /*0020*/ 	.byte	0x02, 0x4c
        /*0022*/ 	.byte	0x01
	.zero		1


	//----- nvinfo : EIATTR_ANNOTATIONS
	.align		4
        /*0024*/ 	.byte	0x04, 0x55
        /*0026*/ 	.short	(.L_312 - .L_311)


	//   ....[0]....
.L_311:
        /* <DEDUP_REMOVED lines=26> */


	//----- nvinfo : EIATTR_MERCURY_ISA_VERSION
	.align		4
.L_312:
        /*01b0*/ 	.byte	0x03, 0x5f
        /*01b2*/ 	.short	0x0101


	//----- nvinfo : EIATTR_INT_WARP_WIDE_INSTR_OFFSETS
	.align		4
        /*01b4*/ 	.byte	0x04, 0x31
        /*01b6*/ 	.short	(.L_314 - .L_313)


	//   ....[0]....
.L_313:
        /*01b8*/ 	.word	0x00007d00


	//----- nvinfo : EIATTR_COOP_GROUP_MASK_REGIDS
	.align		4
.L_314:
        /*01bc*/ 	.byte	0x04, 0x29
        /*01be*/ 	.short	(.L_316 - .L_315)


	//   ....[0]....
.L_315:
        /*01c0*/ 	.word	0xffffffff


	//   ....[1]....
        /*01c4*/ 	.word	0xffffffff


	//   ....[2]....
        /*01c8*/ 	.word	0xffffffff


	//   ....[3]....
        /*01cc*/ 	.word	0xffffffff


	//   ....[4]....
        /*01d0*/ 	.word	0xffffffff


	//   ....[5]....
        /*01d4*/ 	.word	0xffffffff


	//   ....[6]....
        /*01d8*/ 	.word	0xffffffff


	//   ....[7]....
        /*01dc*/ 	.word	0xffffffff


	//   ....[8]....
        /*01e0*/ 	.word	0xffffffff


	//   ....[9]....
        /*01e4*/ 	.word	0xffffffff


	//   ....[10]....
        /*01e8*/ 	.word	0xffffffff


	//   ....[11]....
        /*01ec*/ 	.word	0xffffffff


	//   ....[12]....
        /*01f0*/ 	.word	0xffffffff


	//   ....[13]....
        /*01f4*/ 	.word	0xffffffff


	//   ....[14]....
        /*01f8*/ 	.word	0xffffffff


	//   ....[15]....
        /*01fc*/ 	.word	0xffffffff


	//   ....[16]....
        /*0200*/ 	.word	0xffffffff


	//   ....[17]....
        /*0204*/ 	.word	0xffffffff


	//   ....[18]....
        /*0208*/ 	.word	0xffffffff


	//   ....[19]....
        /*020c*/ 	.word	0xffffffff


	//   ....[20]....
        /*0210*/ 	.word	0xffffffff


	//   ....[21]....
        /*0214*/ 	.word	0xffffffff


	//   ....[22]....
        /*0218*/ 	.word	0xffffffff


	//   ....[23]....
        /*021c*/ 	.word	0xffffffff


	//   ....[24]....
        /*0220*/ 	.word	0xffffffff


	//   ....[25]....
        /*0224*/ 	.word	0xffffffff


	//   ....[26]....
        /*0228*/ 	.word	0xffffffff


	//   ....[27]....
        /*022c*/ 	.word	0xffffffff


	//   ....[28]....
        /*0230*/ 	.word	0xffffffff


	//   ....[29]....
        /*0234*/ 	.word	0xffffffff


	//   ....[30]....
        /*0238*/ 	.word	0xffffffff


	//   ....[31]....
        /*023c*/ 	.word	0xffffffff


	//----- nvinfo : EIATTR_COOP_GROUP_INSTR_OFFSETS
	.align		4
.L_316:
        /*0240*/ 	.byte	0x04, 0x28
        /*0242*/ 	.short	(.L_318 - .L_317)


	//   ....[0]....
.L_317:
        /*0244*/ 	.word	0x00005530


	//   ....[1]....
        /*0248*/ 	.word	0x00005560


	//   ....[2]....
        /*024c*/ 	.word	0x00005590


	//   ....[3]....
        /*0250*/ 	.word	0x000055a0


	//   ....[4]....
        /*0254*/ 	.word	0x00006010


	//   ....[5]....
        /*0258*/ 	.word	0x00006090


	//   ....[6]....
        /*025c*/ 	.word	0x00006350


	//   ....[7]....
        /*0260*/ 	.word	0x000063b0


	//   ....[8]....
        /*0264*/ 	.word	0x0000adb0


	//   ....[9]....
        /*0268*/ 	.word	0x0000add0


	//   ....[10]....
        /*026c*/ 	.word	0x0000b1c0


	//   ....[11]....
        /*0270*/ 	.word	0x0000b210


	//   ....[12]....
        /*0274*/ 	.word	0x0000ba90


	//   ....[13]....
        /*0278*/ 	.word	0x0000bb50


	//   ....[14]....
        /*027c*/ 	.word	0x0000bd60


	//   ....[15]....
        /*0280*/ 	.word	0x0000bdd0


	//   ....[16]....
        /*0284*/ 	.word	0x000103d0


	//   ....[17]....
        /*0288*/ 	.word	0x00010420


	//   ....[18]....
        /*028c*/ 	.word	0x00010480


	//   ....[19]....
        /*0290*/ 	.word	0x00010490


	//   ....[20]....
        /*0294*/ 	.word	0x000104e0


	//   ....[21]....
        /*0298*/ 	.word	0x000104f0


	//   ....[22]....
        /*029c*/ 	.word	0x00010500


	//   ....[23]....
        /*02a0*/ 	.word	0x00010510


	//   ....[24]....
        /*02a4*/ 	.word	0x00012c70


	//   ....[25]....
        /*02a8*/ 	.word	0x00012c80


	//   ....[26]....
        /*02ac*/ 	.word	0x00012c90


	//   ....[27]....
        /*02b0*/ 	.word	0x00012cb0


	//   ....[28]....
        /*02b4*/ 	.word	0x00012ce0


	//   ....[29]....
        /*02b8*/ 	.word	0x00012d00


	//   ....[30]....
        /*02bc*/ 	.word	0x00012d30


	//   ....[31]....
        /*02c0*/ 	.word	0x00012dd0


	//----- nvinfo : EIATTR_EXIT_INSTR_OFFSETS
	.align		4
.L_318:
        /*02c4*/ 	.byte	0x04, 0x1c
        /*02c6*/ 	.short	(.L_320 - .L_319)


	//   ....[0]....
.L_319:
        /*02c8*/ 	.word	0x000004c0


	//   ....[1]....
        /*02cc*/ 	.word	0x00014080


	//   ....[2]....
        /*02d0*/ 	.word	0x00014160


	//   ....[3]....
        /*02d4*/ 	.word	0x00014c20


	//   ....[4]....
        /*02d8*/ 	.word	0x00014cb0


	//----- nvinfo : EIATTR_CRS_STACK_SIZE
	.align		4
.L_320:
        /*02dc*/ 	.byte	0x04, 0x1e
        /*02de*/ 	.short	(.L_322 - .L_321)
.L_321:
        /*02e0*/ 	.word	0x00000000


	//----- nvinfo : EIATTR_CBANK_PARAM_SIZE
	.align		4
.L_322:
        /*02e4*/ 	.byte	0x03, 0x19
        /*02e6*/ 	.short	0x01d0


	//----- nvinfo : EIATTR_PARAM_CBANK
	.align		4
        /*02e8*/ 	.byte	0x04, 0x0a
        /*02ea*/ 	.short	(.L_324 - .L_323)
	.align		4
.L_323:
        /*02ec*/ 	.word	index@(.nv.constant0._ZN5flash16flash_fwd_kernelI23Flash_fwd_kernel_traitsILi32ELi128ELi128ELi4ELb0ELb0EN7cutlass10bfloat16_tE19Flash_kernel_traitsILi32ELi128ELi128ELi4ES3_EELb0ELb1ELb0ELb0ELb0ELb0ELb1ELb0EEEvNS_16Flash_fwd_paramsE)
        /*02f0*/ 	.short	0x0210
        /*02f2*/ 	.short	0x01d0


	//----- nvinfo : EIATTR_SW_WAR
	.align		4
.L_324:
        /*02f4*/ 	.byte	0x04, 0x36
        /*02f6*/ 	.short	(.L_326 - .L_325)
.L_325:
        /*02f8*/ 	.word	0x00000008
.L_326:


//--------------------- .nv.info._ZN5flash16flash_fwd_kernelI23Flash_fwd_kernel_traitsILi32ELi128ELi128ELi4ELb0ELb0EN7cutlass10bfloat16_tE19Flash_kernel_traitsILi32ELi128ELi128ELi4ES3_EELb1ELb1ELb0ELb1ELb0ELb0ELb0ELb1EEEvNS_16Flash_fwd_paramsE --------------------------
	.section	.nv.info._ZN5flash16flash_fwd_kernelI23Flash_fwd_kernel_traitsILi32ELi128ELi128ELi4ELb0ELb0EN7cutlass10bfloat16_tE19Flash_kernel_traitsILi32ELi128ELi128ELi4ES3_EELb1ELb1ELb0ELb1ELb0ELb0ELb0ELb1EEEvNS_16Flash_fwd_paramsE,"",@"SHT_CUDA_INFO"
	.sectionflags	@""
	.align	4


	//----- nvinfo : EIATTR_CUDA_API_VERSION
	.align		4
        /*0000*/ 	.byte	0x04, 0x37
        /*0002*/ 	.short	(.L_328 - .L_327)
.L_327:
        /*0004*/ 	.word	0x00000082


	//----- nvinfo : EIATTR_KPARAM_INFO
	.align		4
.L_328:
        /*0008*/ 	.byte	0x04, 0x17
        /*000a*/ 	.short	(.L_330 - .L_329)
.L_329:
        /*000c*/ 	.word	0x00000000
        /*0010*/ 	.short	0x0000
        /*0012*/ 	.short	0x0000
        /*0014*/ 	.byte	0x00, 0xf0, 0x41, 0x07


	//----- nvinfo : EIATTR_SPARSE_MMA_MASK
	.align		4
.L_330:
        /*0018*/ 	.byte	0x03, 0x50
        /*001a*/ 	.short	0x0000


	//----- nvinfo : EIATTR_MAXREG_COUNT
	.align		4
        /*001c*/ 	.byte	0x03, 0x1b
        /*001e*/ 	.short	0x00ff


	//----- nvinfo : EIATTR_NUM_BARRIERS
	.align		4
        /*0020*/ 	.byte	0x02, 0x4c
        /*0022*/ 	.byte	0x01
	.zero		1


	//----- nvinfo : EIATTR_ANNOTATIONS
	.align		4
        /*0024*/ 	.byte	0x04, 0x55
        /*0026*/ 	.short	(.L_332 - .L_331)


	//   ....[0]....
.L_331:
        /* <DEDUP_REMOVED lines=440> */


	//----- nvinfo : EIATTR_MERCURY_ISA_VERSION
	.align		4
.L_332:
        /*1b90*/ 	.byte	0x03, 0x5f
        /*1b92*/ 	.short	0x0101


	//----- nvinfo : EIATTR_COOP_GROUP_MASK_REGIDS
	.align		4
        /*1b94*/ 	.byte	0x04, 0x29
        /*1b96*/ 	.short	(.L_334 - .L_333)


	//   ....[0]....
.L_333:
        /*1b98*/ 	.word	0xffffffff


	//   ....[1]....
        /*1b9c*/ 	.word	0xffffffff


	//   ....[2]....
        /*1ba0*/ 	.word	0xffffffff


	//   ....[3]....
        /*1ba4*/ 	.word	0xffffffff


	//   ....[4]....
        /*1ba8*/ 	.word	0xffffffff


	//   ....[5]....
        /*1bac*/ 	.word	0xffffffff


	//   ....[6]....
        /*1bb0*/ 	.word	0xffffffff


	//   ....[7]....
        /*1bb4*/ 	.word	0xffffffff


	//   ....[8]....
        /*1bb8*/ 	.word	0xffffffff


	//   ....[9]....
        /*1bbc*/ 	.word	0xffffffff


	//   ....[10]....
        /*1bc0*/ 	.word	0xffffffff


	//   ....[11]....
        /*1bc4*/ 	.word	0xffffffff


	//   ....[12]....
        /*1bc8*/ 	.word	0xffffffff


	//   ....[13]....
        /*1bcc*/ 	.word	0xffffffff


	//   ....[14]....
        /*1bd0*/ 	.word	0xffffffff


	//   ....[15]....
        /*1bd4*/ 	.word	0xffffffff


	//   ....[16]....
        /*1bd8*/ 	.word	0xffffffff


	//   ....[17]....
        /*1bdc*/ 	.word	0xffffffff


	//   ....[18]....
        /*1be0*/ 	.word	0xffffffff


	//   ....[19]....
        /*1be4*/ 	.word	0xffffffff


	//   ....[20]....
        /*1be8*/ 	.word	0xffffffff


	//   ....[21]....
        /*1bec*/ 	.word	0xffffffff


	//   ....[22]....
        /*1bf0*/ 	.word	0xffffffff


	//   ....[23]....
        /*1bf4*/ 	.word	0xffffffff


	//   ....[24]....
        /*1bf8*/ 	.word	0xffffffff


	//   ....[25]....
        /*1bfc*/ 	.word	0xffffffff


	//   ....[26]....
        /*1c00*/ 	.word	0xffffffff


	//   ....[27]....
        /*1c04*/ 	.word	0xffffffff


	//   ....[28]....
        /*1c08*/ 	.word	0xffffffff


	//   ....[29]....
        /*1c0c*/ 	.word	0xffffffff


	//   ....[30]....
        /*1c10*/ 	.word	0xffffffff


	//   ....[31]....
        /*1c14*/ 	.word	0xffffffff


	//   ....[32]....
        /*1c18*/ 	.word	0x05000004


	//   ....[33]....
        /*1c1c*/ 	.word	0x05000004


	//   ....[34]....
        /*1c20*/ 	.word	0x05000004


	//   ....[35]....
        /*1c24*/ 	.word	0x05000004


	//   ....[36]....
        /*1c28*/ 	.word	0x05000004


	//   ....[37]....
        /*1c2c*/ 	.word	0x05000004


	//   ....[38]....
        /*1c30*/ 	.word	0x05000004


	//   ....[39]....
        /*1c34*/ 	.word	0x05000004


	//----- nvinfo : EIATTR_COOP_GROUP_INSTR_OFFSETS
	.align		4
.L_334:
        /*1c38*/ 	.byte	0x04, 0x28
        /*1c3a*/ 	.short	(.L_336 - .L_335)


	//   ....[0]....
.L_335:
        /*1c3c*/ 	.word	0x00005970


	//   ....[1]....
        /*1c40*/ 	.word	0x000059b0


	//   ....[2]....
        /*1c44*/ 	.word	0x00005a20


	//   ....[3]....
        /*1c48*/ 	.word	0x00005a30


	//   ....[4]....
        /*1c4c*/ 	.word	0x00005a60


	//   ....[5]....
        /*1c50*/ 	.word	0x00005a70


	//   ....[6]....
        /*1c54*/ 	.word	0x00005aa0


	//   ....[7]....
        /*1c58*/ 	.word	0x00005ab0


	//   ....[8]....
        /*1c5c*/ 	.word	0x00013b30


	//   ....[9]....
        /*1c60*/ 	.word	0x00013bb0


	//   ....[10]....
        /*1c64*/ 	.word	0x00014350


	//   ....[11]....
        /*1c68*/ 	.word	0x00014370


	//   ....[12]....
        /*1c6c*/ 	.word	0x000149e0


	//   ....[13]....
        /*1c70*/ 	.word	0x00014a00


	//   ....[14]....
        /*1c74*/ 	.word	0x00014fe0


	//   ....[15]....
        /*1c78*/ 	.word	0x00015000


	//   ....[16]....
        /*1c7c*/ 	.word	0x00021770


	//   ....[17]....
        /*1c80*/ 	.word	0x000218b0


	//   ....[18]....
        /*1c84*/ 	.word	0x000218f0


	//   ....[19]....
        /*1c88*/ 	.word	0x00021a20


	//   ....[20]....
        /*1c8c*/ 	.word	0x00021a50


	//   ....[21]....
        /*1c90*/ 	.word	0x00021a70


	//   ....[22]....
        /*1c94*/ 	.word	0x00021bd0


	//   ....[23]....
        /*1c98*/ 	.word	0x00021cc0


	//   ....[24]....
        /*1c9c*/ 	.word	0x0002bce0


	//   ....[25]....
        /*1ca0*/ 	.word	0x0002bcf0


	//   ....[26]....
        /*1ca4*/ 	.word	0x0002bd00


	//   ....[27]....
        /*1ca8*/ 	.word	0x0002bd10


	//   ....[28]....
        /*1cac*/ 	.word	0x0002bd40


	//   ....[29]....
        /*1cb0*/ 	.word	0x0002bd60


	//   ....[30]....
        /*1cb4*/ 	.word	0x0002bd80


	//   ....[31]....
        /*1cb8*/ 	.word	0x0002bd90


	//   ....[32]....
        /*1cbc*/ 	.word	0x0002e0a0


	//   ....[33]....
        /*1cc0*/ 	.word	0x0002e100


	//   ....[34]....
        /*1cc4*/ 	.word	0x0002e170


	//   ....[35]....
        /*1cc8*/ 	.word	0x0002e1e0


	//   ....[36]....
        /*1ccc*/ 	.word	0x0002e250


	//   ....[37]....
        /*1cd0*/ 	.word	0x0002e2d0


	//   ....[38]....
        /*1cd4*/ 	.word	0x0002e340


	//   ....[39]....
        /*1cd8*/ 	.word	0x0002e3b0


	//----- nvinfo : EIATTR_EXIT_INSTR_OFFSETS
	.align		4
.L_336:
        /*1cdc*/ 	.byte	0x04, 0x1c
        /*1cde*/ 	.short	(.L_338 - .L_337)


	//   ....[0]....
.L_337:
        /*1ce0*/ 	.word	0x00000060


	//----- nvinfo : EIATTR_CRS_STACK_SIZE
	.align		4
.L_338:
        /*1ce4*/ 	.byte	0x04, 0x1e
        /*1ce6*/ 	.short	(.L_340 - .L_339)
.L_339:
        /*1ce8*/ 	.word	0x00000000


	//----- nvinfo : EIATTR_CBANK_PARAM_SIZE
	.align		4
.L_340:
        /*1cec*/ 	.byte	0x03, 0x19
        /*1cee*/ 	.short	0x01d0


	//----- nvinfo : EIATTR_PARAM_CBANK
	.align		4
        /*1cf0*/ 	.byte	0x04, 0x0a
        /*1cf2*/ 	.short	(.L_342 - .L_341)
	.align		4
.L_341:
        /*1cf4*/ 	.word	index@(.nv.constant0._ZN5flash16flash_fwd_kernelI23Flash_fwd_kernel_traitsILi32ELi128ELi128ELi4ELb0ELb0EN7cutlass10bfloat16_tE19Flash_kernel_traitsILi32ELi128ELi128ELi4ES3_EELb1ELb1ELb0ELb1ELb0ELb0ELb0ELb1EEEvNS_16Flash_fwd_paramsE)
        /*1cf8*/ 	.short	0x0210
        /*1cfa*/ 	.short	0x01d0


	//----- nvinfo : EIATTR_SW_WAR
	.align		4
.L_342:
        /*1cfc*/ 	.byte	0x04, 0x36
        /*1cfe*/ 	.short	(.L_344 - .L_343)
.L_343:
        /*1d00*/ 	.word	0x00000008
.L_344:


//--------------------- .nv.info._ZN5flash16flash_fwd_kernelI23Flash_fwd_kernel_traitsILi32ELi128ELi128ELi4ELb0ELb0EN7cutlass10bfloat16_tE19Flash_kernel_traitsILi32ELi128ELi128ELi4ES3_EELb0ELb1ELb0ELb1ELb0ELb0ELb1ELb0EEEvNS_16Flash_fwd_paramsE --------------------------
	.section	.nv.info._ZN5flash16flash_fwd_kernelI23Flash_fwd_kernel_traitsILi32ELi128ELi128ELi4ELb0ELb0EN7cutlass10bfloat16_tE19Flash_kernel_traitsILi32ELi128ELi128ELi4ES3_EELb0ELb1ELb0ELb1ELb0ELb0ELb1ELb0EEEvNS_16Flash_fwd_paramsE,"",@"SHT_CUDA_INFO"
	.sectionflags	@""
	.align	4


	//----- nvinfo : EIATTR_CUDA_API_VERSION
	.align		4
        /*0000*/ 	.byte	0x04, 0x37
        /*0002*/ 	.short	(.L_346 - .L_345)
.L_345:
        /*0004*/ 	.word	0x00000082


	//----- nvinfo : EIATTR_KPARAM_INFO
	.align		4
.L_346:
        /*0008*/ 	.byte	0x04, 0x17
        /*000a*/ 	.short	(.L_348 - .L_347)
.L_347:
        /*000c*/ 	.word	0x00000000
        /*0010*/ 	.short	0x0000
        /*0012*/ 	.short	0x0000
        /*0014*/ 	.byte	0x00, 0xf0, 0x41, 0x07


	//----- nvinfo : EIATTR_SPARSE_MMA_MASK
	.align		4
.L_348:
        /*0018*/ 	.byte	0x03, 0x50
        /*001a*/ 	.short	0x0000


	//----- nvinfo : EIATTR_MAXREG_COUNT
	.align		4
        /*001c*/ 	.byte	0x03, 0x1b
        /*001e*/ 	.short	0x00ff


	//----- nvinfo : EIATTR_NUM_BARRIERS
	.align		4
        /*0020*/ 	.byte	0x02, 0x4c
        /*0022*/ 	.byte	0x01
	.zero		1


	//----- nvinfo : EIATTR_MERCURY_ISA_VERSION
	.align		4
        /*0024*/ 	.byte	0x03, 0x5f
        /*0026*/ 	.short	0x0101


	//----- nvinfo : EIATTR_INT_WARP_WIDE_INSTR_OFFSETS
	.align		4
        /*0028*/ 	.byte	0x04, 0x31
        /*002a*/ 	.short	(.L_350 - .L_349)


	//   ....[0]....
.L_349:
        /*002c*/ 	.word	0x000086e0


	//----- nvinfo : EIATTR_COOP_GROUP_MASK_REGIDS
	.align		4
.L_350:
        /*0030*/ 	.byte	0x04, 0x29
        /*0032*/ 	.short	(.L_352 - .L_351)


	//   ....[0]....
.L_351:
        /*0034*/ 	.word	0xffffffff


	//   ....[1]....
        /*0038*/ 	.word	0xffffffff


	//   ....[2]....
        /*003c*/ 	.word	0xffffffff


	//   ....[3]....
        /*0040*/ 	.word	0xffffffff


	//   ....[4]....
        /*0044*/ 	.word	0xffffffff


	//   ....[5]....
        /*0048*/ 	.word	0xffffffff


	//   ....[6]....
        /*004c*/ 	.word	0xffffffff


	//   ....[7]....
        /*0050*/ 	.word	0xffffffff


	//   ....[8]....
        /*0054*/ 	.word	0xffffffff


	//   ....[9]....
        /*0058*/ 	.word	0xffffffff


	//   ....[10]....
        /*005c*/ 	.word	0xffffffff


	//   ....[11]....
        /*0060*/ 	.word	0xffffffff


	//   ....[12]....
        /*0064*/ 	.word	0xffffffff


	//   ....[13]....
        /*0068*/ 	.word	0xffffffff


	//   ....[14]....
        /*006c*/ 	.word	0xffffffff


	//   ....[15]....
        /*0070*/ 	.word	0xffffffff


	//   ....[16]....
        /*0074*/ 	.word	0xffffffff


	//   ....[17]....
        /*0078*/ 	.word	0xffffffff


	//   ....[18]....
        /*007c*/ 	.word	0xffffffff


	//   ....[19]....
        /*0080*/ 	.word	0xffffffff


	//   ....[20]....
        /*0084*/ 	.word	0xffffffff


	//   ....[21]....
        /*0088*/ 	.word	0xffffffff


	//   ....[22]....
        /*008c*/ 	.word	0xffffffff


	//   ....[23]....
        /*0090*/ 	.word	0xffffffff


	//   ....[24]....
        /*0094*/ 	.word	0xffffffff


	//   ....[25]....
        /*0098*/ 	.word	0xffffffff


	//   ....[26]....
        /*009c*/ 	.word	0xffffffff


	//   ....[27]....
        /*00a0*/ 	.word	0xffffffff


	//   ....[28]....
        /*00a4*/ 	.word	0xffffffff


	//   ....[29]....
        /*00a8*/ 	.word	0xffffffff


	//   ....[30]....
        /*00ac*/ 	.word	0xffffffff


	//   ....[31]....
        /*00b0*/ 	.word	0xffffffff


	//----- nvinfo : EIATTR_COOP_GROUP_INSTR_OFFSETS
	.align		4
.L_352:
        /*00b4*/ 	.byte	0x04, 0x28
        /*00b6*/ 	.short	(.L_354 - .L_353)


	//   ....[0]....
.L_353:
        /*00b8*/ 	.word	0x00005db0


	//   ....[1]....
        /*00bc*/ 	.word	0x00005dd0


	//   ....[2]....
        /*00c0*/ 	.word	0x000063b0


	//   ....[3]....
        /*00c4*/ 	.word	0x00006470


	//   ....[4]....
        /*00c8*/ 	.word	0x00006580


	//   ....[5]....
        /*00cc*/ 	.word	0x00006720


	//   ....[6]....
        /*00d0*/ 	.word	0x00006cd0


	//   ....[7]....
        /*00d4*/ 	.word	0x00006d80


	//   ....[8]....
        /*00d8*/ 	.word	0x0000c2f0


	//   ....[9]....
        /*00dc*/ 	.word	0x0000c310


	//   ....[10]....
        /*00e0*/ 	.word	0x0000c800


	//   ....[11]....
        /*00e4*/ 	.word	0x0000c860


	//   ....[12]....
        /*00e8*/ 	.word	0x0000ce50


	//   ....[13]....
        /*00ec*/ 	.word	0x0000cfb0


	//   ....[14]....
        /*00f0*/ 	.word	0x0000d1e0


	//   ....[15]....
        /*00f4*/ 	.word	0x0000d390


	//   ....[16]....
        /*00f8*/ 	.word	0x00011d80


	//   ....[17]....
        /*00fc*/ 	.word	0x00011da0


	//   ....[18]....
        /*0100*/ 	.word	0x00011e80


	//   ....[19]....
        /*0104*/ 	.word	0x00011ea0


	//   ....[20]....
        /*0108*/ 	.word	0x000126a0


	//   ....[21]....
        /*010c*/ 	.word	0x00012750


	//   ....[22]....
        /*0110*/ 	.word	0x00012d00


	//   ....[23]....
        /*0114*/ 	.word	0x00012d70


	//   ....[24]....
        /*0118*/ 	.word	0x00014700


	//   ....[25]....
        /*011c*/ 	.word	0x00014720


	//   ....[26]....
        /*0120*/ 	.word	0x00014740


	//   ....[27]....
        /*0124*/ 	.word	0x00014770


	//   ....[28]....
        /*0128*/ 	.word	0x000147e0


	//   ....[29]....
        /*012c*/ 	.word	0x00014810


	//   ....[30]....
        /*0130*/ 	.word	0x00014870


	//   ....[31]....
        /*0134*/ 	.word	0x00014950


	//----- nvinfo : EIATTR_EXIT_INSTR_OFFSETS
	.align		4
.L_354:
        /*0138*/ 	.byte	0x04, 0x1c
        /*013a*/ 	.short	(.L_356 - .L_355)


	//   ....[0]....
.L_355:
        /*013c*/ 	.word	0x000004b0


	//   ....[1]....
        /*0140*/ 	.word	0x00015b00


	//   ....[2]....
        /*0144*/ 	.word	0x00015be0


	//   ....[3]....
        /*0148*/ 	.word	0x000166b0


	//   ....[4]....
        /*014c*/ 	.word	0x00016740


	//----- nvinfo : EIATTR_CRS_STACK_SIZE
	.align		4
.L_356:
        /*0150*/ 	.byte	0x04, 0x1e
        /*0152*/ 	.short	(.L_358 - .L_357)
.L_357:
        /*0154*/ 	.word	0x00000000


	//----- nvinfo : EIATTR_CBANK_PARAM_SIZE
	.align		4
.L_358:
        /*0158*/ 	.byte	0x03, 0x19
        /*015a*/ 	.short	0x01d0


	//----- nvinfo : EIATTR_PARAM_CBANK
	.align		4
        /*015c*/ 	.byte	0x04, 0x0a
        /*015e*/ 	.short	(.L_360 - .L_359)
	.align		4
.L_359:
        /*0160*/ 	.word	index@(.nv.constant0._ZN5flash16flash_fwd_kernelI23Flash_fwd_kernel_traitsILi32ELi128ELi128ELi4ELb0ELb0EN7cutlass10bfloat16_tE19Flash_kernel_traitsILi32ELi128ELi128ELi4ES3_EELb0ELb1ELb0ELb1ELb0ELb0ELb1ELb0EEEvNS_16Flash_fwd_paramsE)
        /*0164*/ 	.short	0x0210
        /*0166*/ 	.short	0x01d0


	//----- nvinfo : EIATTR_SW_WAR
	.align		4
.L_360:
        /*0168*/ 	.byte	0x04, 0x36
        /*016a*/ 	.short	(.L_362 - .L_361)
.L_361:
        /*016c*/ 	.word	0x00000008
.L_362:


//--------------------- .nv.callgraph             --------------------------
	.section	.nv.callgraph,"",@"SHT_CUDA_CALLGRAPH"
	.align	4
	.sectionentsize	8
	.align		4
        /*0000*/ 	.word	0x00000000
	.align		4
        /*0004*/ 	.word	0xffffffff
	.align		4
        /*0008*/ 	.word	0x00000000
	.align		4
        /*000c*/ 	.word	0xfffffffe
	.align		4
        /*0010*/ 	.word	0x00000000
	.align		4
        /*0014*/ 	.word	0xfffffffd
	.align		4
        /*0018*/ 	.word	0x00000000
	.align		4
        /*001c*/ 	.word	0xfffffffc


//--------------------- .nv.constant4             --------------------------
	.section	.nv.constant4,"a",@progbits
	.align	8
	.align		8
.nv.constant4:
        /*0000*/ 	.dword	_ZN72_INTERNAL_de59a32d_36_flash_fwd_hdim32_bf16_causal_sm80_cu_0106449f_28334cuda3std3__45__cpo5beginE
	.align		8
        /*0008*/ 	.dword	_ZN72_INTERNAL_de59a32d_36_flash_fwd_hdim32_bf16_causal_sm80_cu_0106449f_28334cuda3std3__45__cpo3endE
	.align		8
        /*0010*/ 	.dword	_ZN72_INTERNAL_de59a32d_36_flash_fwd_hdim32_bf16_causal_sm80_cu_0106449f_28334cuda3std3__45__cpo6cbeginE
	.align		8
        /*0018*/ 	.dword	_ZN72_INTERNAL_de59a32d_36_flash_fwd_hdim32_bf16_causal_sm80_cu_0106449f_28334cuda3std3__45__cpo4cendE
	.align		8
        /*0020*/ 	.dword	_ZN72_INTERNAL_de59a32d_36_flash_fwd_hdim32_bf16_causal_sm80_cu_0106449f_28334cuda3std3__474_GLOBAL__N__de59a32d_36_flash_fwd_hdim32_bf16_causal_sm80_cu_0106449f_28336ignoreE
	.align		8
        /*0028*/ 	.dword	_ZN72_INTERNAL_de59a32d_36_flash_fwd_hdim32_bf16_causal_sm80_cu_0106449f_28334cuda3std3__419piecewise_constructE
	.align		8
        /*0030*/ 	.dword	_ZN72_INTERNAL_de59a32d_36_flash_fwd_hdim32_bf16_causal_sm80_cu_0106449f_28334cuda3std3__48in_placeE
	.align		8
        /*0038*/ 	.dword	_ZN72_INTERNAL_de59a32d_36_flash_fwd_hdim32_bf16_causal_sm80_cu_0106449f_28334cuda3std6ranges3__45__cpo4swapE
	.align		8
        /*0040*/ 	.dword	_ZN72_INTERNAL_de59a32d_36_flash_fwd_hdim32_bf16_causal_sm80_cu_0106449f_28334cuda3std6ranges3__45__cpo9iter_moveE
	.align		8
        /*0048*/ 	.dword	_ZN72_INTERNAL_de59a32d_36_flash_fwd_hdim32_bf16_causal_sm80_cu_0106449f_28334cute7productE
	.align		8
        /*0050*/ 	.dword	_ZN72_INTERNAL_de59a32d_36_flash_fwd_hdim32_bf16_causal_sm80_cu_0106449f_28334cute1_E


//--------------------- .text._ZN5flash16flash_fwd_kernelI23Flash_fwd_kernel_traitsILi32ELi128ELi128ELi4ELb0ELb0EN7cutlass10bfloat16_tE19Flash_kernel_traitsILi32ELi128ELi128ELi4ES3_EELb0ELb1ELb0ELb0ELb1ELb1ELb0ELb0EEEvNS_16Flash_fwd_paramsE --------------------------
	.section	.text._ZN5flash16flash_fwd_kernelI23Flash_fwd_kernel_traitsILi32ELi128ELi128ELi4ELb0ELb0EN7cutlass10bfloat16_tE19Flash_kernel_traitsILi32ELi128ELi128ELi4ES3_EELb0ELb1ELb0ELb0ELb1ELb1ELb0ELb0EEEvNS_16Flash_fwd_paramsE,"ax",@progbits
	.align	128
        .global         _ZN5flash16flash_fwd_kernelI23Flash_fwd_kernel_traitsILi32ELi128ELi128ELi4ELb0ELb0EN7cutlass10bfloat16_tE19Flash_kernel_traitsILi32ELi128ELi128ELi4ES3_EELb0ELb1ELb0ELb0ELb1ELb1ELb0ELb0EEEvNS_16Flash_fwd_paramsE
        .type           _ZN5flash16flash_fwd_kernelI23Flash_fwd_kernel_traitsILi32ELi128ELi128ELi4ELb0ELb0EN7cutlass10bfloat16_tE19Flash_kernel_traitsILi32ELi128ELi128ELi4ES3_EELb0ELb1ELb0ELb0ELb1ELb1ELb0ELb0EEEvNS_16Flash_fwd_paramsE,@function
        .size           _ZN5flash16flash_fwd_kernelI23Flash_fwd_kernel_traitsILi32ELi128ELi128ELi4ELb0ELb0EN7cutlass10bfloat16_tE19Flash_kernel_traitsILi32ELi128ELi128ELi4ES3_EELb0ELb1ELb0ELb0ELb1ELb1ELb0ELb0EEEvNS_16Flash_fwd_paramsE,(.L_x_716 - _ZN5flash16flash_fwd_kernelI23Flash_fwd_kernel_traitsILi32ELi128ELi128ELi4ELb0ELb0EN7cutlass10bfloat16_tE19Flash_kernel_traitsILi32ELi128ELi128ELi4ES3_EELb0ELb1ELb0ELb0ELb1ELb1ELb0ELb0EEEvNS_16Flash_fwd_paramsE)
        .other          _ZN5flash16flash_fwd_kernelI23Flash_fwd_kernel_traitsILi32ELi128ELi128ELi4ELb0ELb0EN7cutlass10bfloat16_tE19Flash_kernel_traitsILi32ELi128ELi128ELi4ES3_EELb0ELb1ELb0ELb0ELb1ELb1ELb0ELb0EEEvNS_16Flash_fwd_paramsE,@"STO_CUDA_ENTRY STV_DEFAULT"
_ZN5flash16flash_fwd_kernelI23Flash_fwd_kernel_traitsILi32ELi128ELi128ELi4ELb0ELb0EN7cutlass10bfloat16_tE19Flash_kernel_traitsILi32ELi128ELi128ELi4ES3_EELb0ELb1ELb0ELb0ELb1ELb1ELb0ELb0EEEvNS_16Flash_fwd_paramsE:
.text._ZN5flash16flash_fwd_kernelI23Flash_fwd_kernel_traitsILi32ELi128ELi128ELi4ELb0ELb0EN7cutlass10bfloat16_tE19Flash_kernel_traitsILi32ELi128ELi128ELi4ES3_EELb0ELb1ELb0ELb0ELb1ELb1ELb0ELb0EEEvNS_16Flash_fwd_paramsE:
[----:B------:R-:W1:Y:S08]  /*0000*/  LDC R1, c[0x0][0x28] ;  /* 0x00000a00ff017b82 */ /* 0x000e700000000800 */
[----:B------:R-:W2:Y:S01]  /*0010*/  LDC.64 R4, c[0x0][0x300] ;  /* 0x0000c000ff047b82 */ /* 0x000ea20000000a00 */
[----:B------:R-:W3:Y:S01]  /*0020*/  S2R R25, SR_CTAID.Y ;  /* 0x0000000000197919 */ /* 0x000ee20000002600 */
[----:B------:R-:W-:Y:S01]  /*0030*/  IMAD.MOV.U32 R8, RZ, RZ, RZ ;  /* 0x000000ffff087224 */ /* 0x000fe200078e00ff */
[----:B------:R-:W-:Y:S01]  /*0040*/  ULDC.64 UR14, c[0x0][0x208] ;  /* 0x00008200000e7ab9 */ /* 0x000fe20000000a00 */
[----:B------:R-:W-:Y:S01]  /*0050*/  ULDC UR18, c[0x0][0x2c4] ;  /* 0x0000b10000127ab9 */ /* 0x000fe20000000800 */
[----:B-1----:R-:W-:-:S03]  /*0060*/  VIADD R1, R1, 0xffffffe0 ;  /* 0xffffffe001017836 */ /* 0x002fc60000000000 */
[----:B------:R-:W1:Y:S01]  /*0070*/  LDC.64 R2, c[0x0][0x308] ;  /* 0x0000c200ff027b82 */ /* 0x000e620000000a00 */
[----:B--2---:R-:W-:-:S04]  /*0080*/  ISETP.NE.U32.AND P0, PT, R4, RZ, PT ;  /* 0x000000ff0400720c */ /* 0x004fc80003f05070 */
[----:B------:R-:W-:Y:S02]  /*0090*/  ISETP.NE.AND.EX P0, PT, R5, RZ, PT, P0 ;  /* 0x000000ff0500720c */ /* 0x000fe40003f05300 */
[----:B-1----:R-:W-:-:S04]  /*00a0*/  ISETP.NE.U32.AND P2, PT, R2, RZ, PT ;  /* 0x000000ff0200720c */ /* 0x002fc80003f45070 */
[----:B------:R-:W-:-:S07]  /*00b0*/  ISETP.NE.AND.EX P2, PT, R3, RZ, PT, P2 ;  /* 0x000000ff0300720c */ /* 0x000fce0003f45320 */
[----:B------:R-:W3:Y:S08]  /*00c0*/  @P0 LDC.64 R2, c[0x0][0x300] ;  /* 0x0000c000ff020b82 */ /* 0x000ef00000000a00 */
[----:B------:R-:W1:Y:S01]  /*00d0*/  @P2 LDC.64 R6, c[0x0][0x308] ;  /* 0x0000c200ff062b82 */ /* 0x000e620000000a00 */
[----:B---3--:R-:W-:-:S05]  /*00e0*/  @P0 IMAD.WIDE R4, R25, 0x4, R2 ;  /* 0x0000000419040825 */ /* 0x008fca00078e0202 */
[----:B------:R2:W3:Y:S01]  /*00f0*/  @P0 LDG.E R8, desc[UR14][R4.64] ;  /* 0x0000000e04080981 */ /* 0x0004e2000c1e1900 */
[----:B-1----:R-:W-:-:S05]  /*0100*/  @P2 IMAD.WIDE R2, R25, 0x4, R6 ;  /* 0x0000000419022825 */ /* 0x002fca00078e0206 */
[----:B------:R-:W3:Y:S01]  /*0110*/  @P2 LDG.E R0, desc[UR14][R2.64] ;  /* 0x0000000e02002981 */ /* 0x000ee2000c1e1900 */
[----:B------:R-:W1:Y:S01]  /*0120*/  S2R R10, SR_CTAID.X ;  /* 0x00000000000a7919 */ /* 0x000e620000002500 */
[----:B--2---:R-:W2:Y:S08]  /*0130*/  @!P2 LDC.64 R4, c[0x0][0x2c8] ;  /* 0x0000b200ff04ab82 */ /* 0x004eb00000000a00 */
[----:B------:R-:W4:Y:S01]  /*0140*/  @!P2 LDC.64 R2, c[0x0][0x318] ;  /* 0x0000c600ff02ab82 */ /* 0x000f220000000a00 */
[----:B-1----:R-:W-:-:S05]  /*0150*/  IMAD.SHL.U32 R83, R10, 0x80, RZ ;  /* 0x000000800a537824 */ /* 0x002fca00078e00ff */
[----:B------:R-:W-:Y:S02]  /*0160*/  ISETP.GE.AND P1, PT, R83, UR18, PT ;  /* 0x0000001253007c0c */ /* 0x000fe4000bf26270 */
[----:B----4-:R-:W-:-:S04]  /*0170*/  @!P2 ISETP.NE.U32.AND P0, PT, R2, RZ, PT ;  /* 0x000000ff0200a20c */ /* 0x010fc80003f05070 */
[----:B------:R-:W-:Y:S01]  /*0180*/  @!P2 ISETP.NE.AND.EX P0, PT, R3, RZ, PT, P0 ;  /* 0x000000ff0300a20c */ /* 0x000fe20003f05300 */
[----:B---3--:R-:W-:-:S03]  /*0190*/  @P2 IMAD.IADD R80, R0, 0x1, -R8 ;  /* 0x0000000100502824 */ /* 0x008fc600078e0a08 */
[----:B--2---:R-:W-:-:S03]  /*01a0*/  @!P2 SEL R0, R5, RZ, P0 ;  /* 0x000000ff0500a207 */ /* 0x004fc60000000000 */
[----:B------:R-:W-:Y:S06]  /*01b0*/  @P1 EXIT ;  /* 0x000000000000194d */ /* 0x000fec0003800000 */
[----:B------:R-:W-:Y:S01]  /*01c0*/  VIADD R2, R83, 0xff ;  /* 0x000000ff53027836 */ /* 0x000fe20000000000 */
[----:B------:R-:W-:Y:S01]  /*01d0*/  @!P2 IADD3 R80, R0, R4, -R8 ;  /* 0x000000040050a210 */ /* 0x000fe20007ffe808 */
[----:B------:R-:W-:Y:S01]  /*01e0*/  ULDC UR17, c[0x0][0x398] ;  /* 0x0000e60000117ab9 */ /* 0x000fe20000000800 */
[----:B------:R-:W1:Y:S02]  /*01f0*/  S2R R26, SR_CTAID.Z ;  /* 0x00000000001a7919 */ /* 0x000e640000002700 */
[C---:B------:R-:W-:Y:S01]  /*0200*/  IADD3 R0, R80.reuse, -UR18, R2 ;  /* 0x8000001250007c10 */ /* 0x040fe2000fffe002 */
[----:B------:R-:W-:Y:S01]  /*0210*/  VIADD R2, R80, 0x7f ;  /* 0x0000007f50027836 */ /* 0x000fe20000000000 */
[----:B------:R-:W2:Y:S03]  /*0220*/  S2R R82, SR_TID.X ;  /* 0x0000000000527919 */ /* 0x000ea60000002100 */
[----:B------:R-:W-:Y:S01]  /*0230*/  VIADD R3, R0, UR17 ;  /* 0x0000001100037c36 */ /* 0x000fe20008000000 */
[----:B------:R-:W-:-:S04]  /*0240*/  SHF.R.S32.HI R0, RZ, 0x1f, R2 ;  /* 0x0000001fff007819 */ /* 0x000fc80000011402 */
[----:B------:R-:W-:Y:S02]  /*0250*/  SHF.R.S32.HI R4, RZ, 0x1f, R3 ;  /* 0x0000001fff047819 */ /* 0x000fe40000011403 */
[----:B------:R-:W-:Y:S02]  /*0260*/  LEA.HI R0, R0, R2, RZ, 0x7 ;  /* 0x0000000200007211 */ /* 0x000fe400078f38ff */
[----:B------:R-:W-:Y:S02]  /*0270*/  LEA.HI R2, R4, R3, RZ, 0x7 ;  /* 0x0000000304027211 */ /* 0x000fe400078f38ff */
[----:B------:R-:W-:Y:S02]  /*0280*/  SHF.R.S32.HI R0, RZ, 0x7, R0 ;  /* 0x00000007ff007819 */ /* 0x000fe40000011400 */
[----:B------:R-:W-:-:S04]  /*0290*/  SHF.R.S32.HI R2, RZ, 0x7, R2 ;  /* 0x00000007ff027819 */ /* 0x000fc80000011402 */
[----:B------:R-:W-:-:S04]  /*02a0*/  VIMNMX R225, R0, R2, PT ;  /* 0x0000000200e17248 */ /* 0x000fc80003fe0100 */
[----:B------:R-:W-:-:S13]  /*02b0*/  ISETP.GE.AND P0, PT, R225, 0x1, PT ;  /* 0x00000001e100780c */ /* 0x000fda0003f06270 */
[----:B-12---:R-:W-:Y:S05]  /*02c0*/  @!P0 BRA `(.L_x_0) ;  /* 0x0000009c00588947 */ /* 0x006fea0003800000 */
[----:B------:R-:W1:Y:S01]  /*02d0*/  LDC R27, c[0x0][0x278] ;  /* 0x00009e00ff1b7b82 */ /* 0x000e620000000800 */
[----:B------:R-:W-:Y:S01]  /*02e0*/  SHF.R.S32.HI R13, RZ, 0x1f, R82 ;  /* 0x0000001fff0d7819 */ /* 0x000fe20000011452 */
[----:B------:R-:W-:Y:S01]  /*02f0*/  ULDC.64 UR6, c[0x0][0x250] ;  /* 0x0000940000067ab9 */ /* 0x000fe20000000a00 */
[----:B------:R-:W-:Y:S01]  /*0300*/  SHF.R.S32.HI R24, RZ, 0x1f, R25 ;  /* 0x0000001fff187819 */ /* 0x000fe20000011419 */
[----:B------:R-:W-:Y:S01]  /*0310*/  ULDC.64 UR8, c[0x0][0x248] ;  /* 0x0000920000087ab9 */ /* 0x000fe20000000a00 */
[CC--:B------:R-:W-:Y:S01]  /*0320*/  LEA.HI R5, R13.reuse, R82.reuse, RZ, 0x2 ;  /* 0x000000520d057211 */ /* 0x0c0fe200078f10ff */
[----:B------:R-:W-:Y:S01]  /*0330*/  ULDC.64 UR4, c[0x0][0x228] ;  /* 0x00008a0000047ab9 */ /* 0x000fe20000000a00 */
[----:B------:R-:W-:Y:S01]  /*0340*/  LEA.HI R22, R13, R82, RZ, 0x3 ;  /* 0x000000520d167211 */ /* 0x000fe200078f18ff */
[----:B------:R-:W2:Y:S01]  /*0350*/  S2UR UR19, SR_CgaCtaId ;  /* 0x00000000001379c3 */ /* 0x000ea20000008800 */
[----:B------:R-:W-:Y:S01]  /*0360*/  SHF.R.S32.HI R2, RZ, 0x2, R5 ;  /* 0x00000002ff027819 */ /* 0x000fe20000011405 */
[----:B------:R-:W-:Y:S01]  /*0370*/  ULDC.64 UR12, c[0x0][0x240] ;  /* 0x00009000000c7ab9 */ /* 0x000fe20000000a00 */
[----:B------:R-:W-:Y:S01]  /*0380*/  SHF.R.S32.HI R6, RZ, 0x3, R22 ;  /* 0x00000003ff067819 */ /* 0x000fe20000011416 */
[----:B------:R-:W-:Y:S01]  /*0390*/  ULDC.64 UR10, c[0x0][0x230] ;  /* 0x00008c00000a7ab9 */ /* 0x000fe20000000a00 */
[--C-:B------:R-:W-:Y:S01]  /*03a0*/  SHF.R.S32.HI R3, RZ, 0x1f, R2.reuse ;  /* 0x0000001fff037819 */ /* 0x100fe20000011402 */
[----:B------:R-:W-:Y:S01]  /*03b0*/  USHF.L.U32 UR16, UR12, 0x6, URZ ;  /* 0x000000060c107899 */ /* 0x000fe2000800063f */
[----:B------:R-:W-:Y:S01]  /*03c0*/  IADD3 R9, P0, R2, R8, RZ ;  /* 0x0000000802097210 */ /* 0x000fe20007f1e0ff */
[----:B------:R-:W-:Y:S01]  /*03d0*/  VIADD R81, R225, 0xffffffff ;  /* 0xffffffffe1517836 */ /* 0x000fe20000000000 */
[----:B------:R-:W-:Y:S01]  /*03e0*/  LEA.HI R227, R13, R82, RZ, 0x5 ;  /* 0x000000520de37211 */ /* 0x000fe200078f28ff */
[----:B------:R-:W-:Y:S01]  /*03f0*/  IMAD.WIDE R28, R10, 0x80, R2 ;  /* 0x000000800a1c7825 */ /* 0x000fe200078e0202 */
[----:B------:R-:W-:Y:S01]  /*0400*/  LEA.HI.X.SX32 R8, R8, R3, 0x1, P0 ;  /* 0x0000000308087211 */ /* 0x000fe200000f0eff */
[----:B------:R-:W-:Y:S01]  /*0410*/  USHF.L.U32 UR20, UR6, 0x6, URZ ;  /* 0x0000000606147899 */ /* 0x000fe2000800063f */
[----:B------:R-:W-:Y:S01]  /*0420*/  LOP3.LUT R10, R22, 0xfffffff8, RZ, 0xc0, !PT ;  /* 0xfffffff8160a7812 */ /* 0x000fe200078ec0ff */
[----:B------:R-:W-:Y:S01]  /*0430*/  USHF.L.U64.HI UR21, UR6, 0x6, UR7 ;  /* 0x0000000606157899 */ /* 0x000fe20008010207 */
[----:B------:R-:W-:Y:S01]  /*0440*/  SHF.R.S32.HI R240, RZ, 0x5, R227 ;  /* 0x00000005fff07819 */ /* 0x000fe200000114e3 */
[----:B------:R3:W-:Y:S01]  /*0450*/  STL.64 [R1+0x10], R28 ;  /* 0x0000101c01007387 */ /* 0x0007e20000100a00 */
[----:B-1----:R-:W-:-:S05]  /*0460*/  IABS R0, R27 ;  /* 0x0000001b00007213 */ /* 0x002fca0000000000 */
[----:B------:R-:W-:-:S04]  /*0470*/  IMAD.MOV.U32 R23, RZ, RZ, R0 ;  /* 0x000000ffff177224 */ /* 0x000fc800078e0000 */
[----:B------:R-:W1:Y:S08]  /*0480*/  I2F.RP R0, R23 ;  /* 0x0000001700007306 */ /* 0x000e700000209400 */
[----:B-1----:R1:W4:Y:S02]  /*0490*/  MUFU.RCP R4, R0 ;  /* 0x0000000000047308 */ /* 0x0023240000001000 */
[----:B-1----:R-:W-:-:S04]  /*04a0*/  LEA.HI R0, R5, R2, RZ, 0x1 ;  /* 0x0000000205007211 */ /* 0x002fc800078f08ff */
[----:B------:R-:W-:-:S05]  /*04b0*/  LOP3.LUT R0, R0, 0x7fffffe, RZ, 0xc0, !PT ;  /* 0x07fffffe00007812 */ /* 0x000fca00078ec0ff */
[----:B------:R-:W-:Y:S01]  /*04c0*/  IMAD.IADD R14, R2, 0x1, -R0 ;  /* 0x00000001020e7824 */ /* 0x000fe200078e0a00 */
[----:B------:R-:W-:Y:S01]  /*04d0*/  LEA.HI R0, R13, R82, RZ, 0x4 ;  /* 0x000000520d007211 */ /* 0x000fe200078f20ff */
[----:B----4-:R-:W-:Y:S01]  /*04e0*/  VIADD R2, R4, 0xffffffe ;  /* 0x0ffffffe04027836 */ /* 0x010fe20000000000 */
[----:B------:R-:W-:Y:S01]  /*04f0*/  LOP3.LUT R4, R5, 0xfffffffc, RZ, 0xc0, !PT ;  /* 0xfffffffc05047812 */ /* 0x000fe200078ec0ff */
[----:B------:R-:W-:Y:S01]  /*0500*/  IMAD R14, R240, 0x8, R14 ;  /* 0x00000008f00e7824 */ /* 0x000fe200078e020e */
[----:B------:R-:W-:Y:S01]  /*0510*/  SHF.R.S32.HI R5, RZ, 0x4, R0 ;  /* 0x00000004ff057819 */ /* 0x000fe20000011400 */
[----:B------:R1:W4:Y:S01]  /*0520*/  F2I.FTZ.U32.TRUNC.NTZ R3, R2 ;  /* 0x0000000200037305 */ /* 0x000322000021f000 */
[----:B------:R-:W-:Y:S01]  /*0530*/  SHF.R.S32.HI R13, RZ, 0x1f, R26 ;  /* 0x0000001fff0d7819 */ /* 0x000fe2000001141a */
[----:B------:R-:W-:Y:S02]  /*0540*/  IMAD.IADD R7, R82, 0x1, -R4 ;  /* 0x0000000152077824 */ /* 0x000fe400078e0a04 */
[----:B------:R-:W-:-:S02]  /*0550*/  IMAD.SHL.U32 R4, R6, 0x40, RZ ;  /* 0x0000004006047824 */ /* 0x000fc400078e00ff */
[----:B------:R-:W-:-:S03]  /*0560*/  IMAD.SHL.U32 R30, R7, 0x8, RZ ;  /* 0x00000008071e7824 */ /* 0x000fc600078e00ff */
[----:B------:R-:W-:Y:S02]  /*0570*/  LOP3.LUT R4, R4, 0xc0, RZ, 0xc0, !PT ;  /* 0x000000c004047812 */ /* 0x000fe400078ec0ff */
[----:B------:R-:W-:Y:S02]  /*0580*/  SHF.R.S32.HI R31, RZ, 0x1f, R30 ;  /* 0x0000001fff1f7819 */ /* 0x000fe4000001141e */
[----:B-1----:R-:W-:-:S03]  /*0590*/  LOP3.LUT R2, R0, 0xfffffff0, RZ, 0xc0, !PT ;  /* 0xfffffff000027812 */ /* 0x002fc600078ec0ff */
[----:B------:R-:W-:Y:S01]  /*05a0*/  STL.64 [R1+0x8], R30 ;  /* 0x0000081e01007387 */ /* 0x000fe20000100a00 */
[----:B------:R-:W-:-:S04]  /*05b0*/  LEA.HI R0, R0, R5, RZ, 0x1 ;  /* 0x0000000500007211 */ /* 0x000fc800078f08ff */
[----:B------:R-:W-:Y:S01]  /*05c0*/  LOP3.LUT R6, R0, 0xfffffffe, RZ, 0xc0, !PT ;  /* 0xfffffffe00067812 */ /* 0x000fe200078ec0ff */
[C---:B------:R-:W-:Y:S02]  /*05d0*/  IMAD.IADD R0, R82.reuse, 0x1, -R2 ;  /* 0x0000000152007824 */ /* 0x040fe400078e0a02 */
[----:B------:R-:W-:Y:S02]  /*05e0*/  IMAD.IADD R2, R82, 0x1, -R10 ;  /* 0x0000000152027824 */ /* 0x000fe400078e0a0a */
[----:B------:R-:W-:Y:S01]  /*05f0*/  IMAD.IADD R19, R5, 0x1, -R6 ;  /* 0x0000000105137824 */ /* 0x000fe200078e0a06 */
[----:B------:R-:W-:Y:S01]  /*0600*/  LOP3.LUT R6, R4, 0x18, R30, 0xf8, !PT ;  /* 0x0000001804067812 */ /* 0x000fe200078ef81e */
[----:B----4-:R-:W-:Y:S01]  /*0610*/  IMAD.MOV R5, RZ, RZ, -R3 ;  /* 0x000000ffff057224 */ /* 0x010fe200078e0a03 */
[----:B------:R-:W-:Y:S02]  /*0620*/  LEA.HI R18, R2, R2, RZ, 0x1 ;  /* 0x0000000202127211 */ /* 0x000fe400078f08ff */
[----:B------:R-:W-:Y:S01]  /*0630*/  SHF.R.U32.HI R4, RZ, 0x3, R4 ;  /* 0x00000003ff047819 */ /* 0x000fe20000011604 */
[----:B------:R-:W-:Y:S01]  /*0640*/  IMAD.MOV.U32 R7, RZ, RZ, R5 ;  /* 0x000000ffff077224 */ /* 0x000fe200078e0005 */
[----:B------:R-:W-:-:S02]  /*0650*/  LOP3.LUT R5, R18, 0x3fffffe, RZ, 0xc0, !PT ;  /* 0x03fffffe12057812 */ /* 0x000fc400078ec0ff */
[----:B------:R-:W-:Y:S02]  /*0660*/  LEA.HI R10, R0, R0, RZ, 0x1 ;  /* 0x00000000000a7211 */ /* 0x000fe400078f08ff */
[----:B------:R-:W-:Y:S01]  /*0670*/  LOP3.LUT R17, R6, R4, RZ, 0x3c, !PT ;  /* 0x0000000406117212 */ /* 0x000fe200078e3cff */
[----:B------:R-:W-:Y:S01]  /*0680*/  IMAD.IADD R20, R2, 0x1, -R5 ;  /* 0x0000000102147824 */ /* 0x000fe200078e0a05 */
[----:B------:R-:W-:Y:S01]  /*0690*/  SHF.R.S32.HI R11, RZ, 0x1f, R0 ;  /* 0x0000001fff0b7819 */ /* 0x000fe20000011400 */
[----:B------:R-:W-:Y:S01]  /*06a0*/  IMAD R4, R7, R23, RZ ;  /* 0x0000001707047224 */ /* 0x000fe200078e02ff */
[----:B------:R-:W-:Y:S01]  /*06b0*/  LOP3.LUT R6, R10, 0x7fffffe, RZ, 0xc0, !PT ;  /* 0x07fffffe0a067812 */ /* 0x000fe200078ec0ff */
[----:B------:R-:W-:Y:S01]  /*06c0*/  IMAD.MOV.U32 R2, RZ, RZ, RZ ;  /* 0x000000ffff027224 */ /* 0x000fe200078e00ff */
[----:B------:R-:W-:Y:S01]  /*06d0*/  LEA.HI R21, R11, R0, RZ, 0x3 ;  /* 0x000000000b157211 */ /* 0x000fe200078f18ff */
[----:B------:R-:W-:Y:S01]  /*06e0*/  IMAD.U32 R17, R14, 0x20, R17 ;  /* 0x000000200e117824 */ /* 0x000fe200078e0011 */
[----:B------:R-:W-:Y:S01]  /*06f0*/  IABS R11, R26 ;  /* 0x0000001a000b7213 */ /* 0x000fe20000000000 */
[----:B------:R-:W-:-:S04]  /*0700*/  IMAD.HI.U32 R3, R3, R4, R2 ;  /* 0x0000000403037227 */ /* 0x000fc800078e0002 */
[----:B------:R-:W-:Y:S02]  /*0710*/  IMAD.IADD R224, R0, 0x1, -R6 ;  /* 0x0000000100e07824 */ /* 0x000fe400078e0a06 */
[----:B------:R-:W-:Y:S02]  /*0720*/  IMAD R0, R8, UR6, RZ ;  /* 0x0000000608007c24 */ /* 0x000fe4000f8e02ff */
[----:B------:R-:W-:-:S04]  /*0730*/  IMAD.HI.U32 R12, R3, R11, RZ ;  /* 0x0000000b030c7227 */ /* 0x000fc800078e00ff */
[----:B------:R-:W-:Y:S02]  /*0740*/  IMAD R16, R9, UR7, R0 ;  /* 0x0000000709107c24 */ /* 0x000fe4000f8e0200 */
[----:B------:R-:W-:Y:S02]  /*0750*/  IMAD.MOV R0, RZ, RZ, -R12 ;  /* 0x000000ffff007224 */ /* 0x000fe400078e0a0c */
[----:B------:R-:W-:Y:S02]  /*0760*/  IMAD R2, R8, UR8, RZ ;  /* 0x0000000808027c24 */ /* 0x000fe4000f8e02ff */
[----:B------:R-:W-:Y:S01]  /*0770*/  IMAD R0, R23, R0, R11 ;  /* 0x0000000017007224 */ /* 0x000fe200078e020b */
[--C-:B------:R-:W-:Y:S01]  /*0780*/  SHF.R.S32.HI R11, RZ, 0x1, R10.reuse ;  /* 0x00000001ff0b7819 */ /* 0x100fe2000001140a */
[----:B------:R-:W-:Y:S01]  /*0790*/  IMAD R4, R24, UR4, RZ ;  /* 0x0000000418047c24 */ /* 0x000fe2000f8e02ff */
[----:B------:R-:W-:Y:S01]  /*07a0*/  SHF.R.S32.HI R10, RZ, 0x1f, R10 ;  /* 0x0000001fff0a7819 */ /* 0x000fe2000001140a */
[----:B------:R-:W-:Y:S01]  /*07b0*/  IMAD R15, R9, UR9, R2 ;  /* 0x00000009090f7c24 */ /* 0x000fe2000f8e0202 */
[----:B------:R-:W-:Y:S01]  /*07c0*/  ISETP.GT.U32.AND P2, PT, R23, R0, PT ;  /* 0x000000001700720c */ /* 0x000fe20003f44070 */
[C---:B------:R-:W-:Y:S01]  /*07d0*/  IMAD R8, R25.reuse, UR5, R4 ;  /* 0x0000000519087c24 */ /* 0x040fe2000f8e0204 */
[----:B------:R-:W-:Y:S01]  /*07e0*/  LEA.HI R10, R10, R11, RZ, 0x2 ;  /* 0x0000000b0a0a7211 */ /* 0x000fe200078f10ff */
[----:B------:R-:W-:Y:S01]  /*07f0*/  IMAD.WIDE.U32 R2, R25, UR4, R30 ;  /* 0x0000000419027c25 */ /* 0x000fe2000f8e001e */
[----:B------:R-:W-:-:S02]  /*0800*/  ULDC.64 UR4, c[0x0][0x258] ;  /* 0x0000960000047ab9 */ /* 0x000fc40000000a00 */
[----:B------:R-:W-:Y:S01]  /*0810*/  LOP3.LUT R10, R10, 0xfffffffc, RZ, 0xc0, !PT ;  /* 0xfffffffc0a0a7812 */ /* 0x000fe200078ec0ff */
[----:B------:R-:W-:Y:S02]  /*0820*/  IMAD.IADD R3, R3, 0x1, R8 ;  /* 0x0000000103037824 */ /* 0x000fe400078e0208 */
[----:B------:R-:W-:Y:S02]  /*0830*/  IMAD R13, R13, UR4, RZ ;  /* 0x000000040d0d7c24 */ /* 0x000fe4000f8e02ff */
[----:B------:R-:W-:-:S04]  /*0840*/  IMAD.WIDE.U32 R4, R9, UR8, R30 ;  /* 0x0000000809047c25 */ /* 0x000fc8000f8e001e */
[----:B------:R-:W-:Y:S02]  /*0850*/  @!P2 IMAD.IADD R0, R0, 0x1, -R23 ;  /* 0x000000010000a824 */ /* 0x000fe400078e0a17 */
[----:B------:R-:W-:-:S03]  /*0860*/  IMAD.WIDE.U32 R6, R9, UR6, R30 ;  /* 0x0000000609067c25 */ /* 0x000fc6000f8e001e */
[----:B------:R-:W-:Y:S01]  /*0870*/  ISETP.GE.U32.AND P3, PT, R0, R23, PT ;  /* 0x000000170000720c */ /* 0x000fe20003f66070 */
[C---:B------:R-:W-:Y:S02]  /*0880*/  IMAD R13, R26.reuse, UR5, R13 ;  /* 0x000000051a0d7c24 */ /* 0x040fe4000f8e020d */
[----:B------:R-:W-:Y:S01]  /*0890*/  IMAD.WIDE.U32 R8, R26, UR4, R2 ;  /* 0x000000041a087c25 */ /* 0x000fe2000f8e0002 */
[----:B------:R-:W-:-:S03]  /*08a0*/  ULDC.64 UR4, c[0x0][0x238] ;  /* 0x00008e0000047ab9 */ /* 0x000fc60000000a00 */
[----:B------:R-:W-:Y:S02]  /*08b0*/  IMAD.IADD R3, R5, 0x1, R15 ;  /* 0x0000000105037824 */ /* 0x000fe400078e020f */
[----:B------:R-:W-:Y:S02]  /*08c0*/  IMAD.MOV.U32 R2, RZ, RZ, R4 ;  /* 0x000000ffff027224 */ /* 0x000fe400078e0004 */
[----:B------:R-:W-:Y:S02]  /*08d0*/  IMAD.IADD R5, R9, 0x1, R13 ;  /* 0x0000000109057824 */ /* 0x000fe400078e020d */
[----:B------:R-:W-:Y:S02]  /*08e0*/  IMAD.MOV.U32 R4, RZ, RZ, R8 ;  /* 0x000000ffff047224 */ /* 0x000fe400078e0008 */
[----:B------:R-:W-:Y:S02]  /*08f0*/  IMAD R0, R29, UR12, RZ ;  /* 0x0000000c1d007c24 */ /* 0x000fe4000f8e02ff */
[----:B------:R-:W-:-:S02]  /*0900*/  IMAD R8, R24, UR10, RZ ;  /* 0x0000000a18087c24 */ /* 0x000fc4000f8e02ff */
[----:B------:R-:W-:Y:S02]  /*0910*/  IMAD.IADD R7, R7, 0x1, R16 ;  /* 0x0000000107077824 */ /* 0x000fe400078e0210 */
[----:B------:R-:W-:Y:S02]  /*0920*/  IMAD.IADD R15, R11, 0x1, -R10 ;  /* 0x000000010b0f7824 */ /* 0x000fe400078e0a0a */
[----:B------:R-:W-:Y:S02]  /*0930*/  IMAD R13, R24, UR4, RZ ;  /* 0x00000004180d7c24 */ /* 0x000fe4000f8e02ff */
[----:B------:R-:W-:-:S04]  /*0940*/  IMAD.WIDE.U32 R10, R25, UR10, R2 ;  /* 0x0000000a190a7c25 */ /* 0x000fc8000f8e0002 */
[C---:B------:R-:W-:Y:S02]  /*0950*/  IMAD R0, R28.reuse, UR13, R0 ;  /* 0x0000000d1c007c24 */ /* 0x040fe4000f8e0200 */
[----:B------:R-:W-:Y:S01]  /*0960*/  IMAD.WIDE.U32 R2, R28, UR12, R4 ;  /* 0x0000000c1c027c25 */ /* 0x000fe2000f8e0004 */
[----:B------:R-:W-:-:S03]  /*0970*/  LOP3.LUT R5, R26, R27, RZ, 0x3c, !PT ;  /* 0x0000001b1a057212 */ /* 0x000fc600078e3cff */
[----:B------:R-:W-:Y:S01]  /*0980*/  IMAD R14, R25, UR11, R8 ;  /* 0x0000000b190e7c24 */ /* 0x000fe2000f8e0208 */
[----:B------:R-:W-:Y:S01]  /*0990*/  ISETP.GE.AND P1, PT, R5, RZ, PT ;  /* 0x000000ff0500720c */ /* 0x000fe20003f26270 */
[C---:B------:R-:W-:Y:S01]  /*09a0*/  IMAD R13, R25.reuse, UR5, R13 ;  /* 0x00000005190d7c24 */ /* 0x040fe2000f8e020d */
[----:B------:R-:W-:Y:S01]  /*09b0*/  ULDC.64 UR10, c[0x0][0x260] ;  /* 0x00009800000a7ab9 */ /* 0x000fe20000000a00 */
[----:B------:R-:W-:Y:S01]  /*09c0*/  IMAD.WIDE.U32 R8, R25, UR4, R6 ;  /* 0x0000000419087c25 */ /* 0x000fe2000f8e0006 */
[----:B------:R-:W-:Y:S02]  /*09d0*/  ULDC.64 UR4, c[0x0][0x210] ;  /* 0x0000840000047ab9 */ /* 0x000fe40000000a00 */
[----:B------:R-:W-:Y:S01]  /*09e0*/  LEA R4, P0, R2, UR4, 0x1 ;  /* 0x0000000402047c11 */ /* 0x000fe2000f8008ff */
[----:B------:R-:W-:Y:S01]  /*09f0*/  IMAD.IADD R0, R3, 0x1, R0 ;  /* 0x0000000103007824 */ /* 0x000fe200078e0200 */
[----:B------:R-:W-:Y:S01]  /*0a00*/  USHF.L.U64.HI UR4, UR12, 0x6, UR13 ;  /* 0x000000060c047899 */ /* 0x000fe2000801020d */
[----:B------:R-:W-:Y:S01]  /*0a10*/  @!P2 VIADD R12, R12, 0x1 ;  /* 0x000000010c0ca836 */ /* 0x000fe20000000000 */
[----:B------:R-:W-:Y:S01]  /*0a20*/  USHF.L.U64.HI UR12, UR8, 0x7, UR9 ;  /* 0x00000007080c7899 */ /* 0x000fe20008010209 */
[----:B------:R-:W-:Y:S01]  /*0a30*/  IMAD.IADD R7, R11, 0x1, R14 ;  /* 0x000000010b077824 */ /* 0x000fe200078e020e */
[----:B------:R-:W-:Y:S01]  /*0a40*/  LEA.HI.X R5, R2, UR5, R0, 0x1, P0 ;  /* 0x0000000502057c11 */ /* 0x000fe200080f0c00 */
[----:B------:R-:W-:Y:S01]  /*0a50*/  UMOV UR5, 0x400 ;  /* 0x0000040000057882 */ /* 0x000fe20000000000 */
[----:B------:R-:W-:Y:S01]  /*0a60*/  ISETP.NE.AND P0, PT, R27, RZ, PT ;  /* 0x000000ff1b00720c */ /* 0x000fe20003f05270 */
[----:B------:R-:W-:Y:S01]  /*0a70*/  @P3 VIADD R12, R12, 0x1 ;  /* 0x000000010c0c3836 */ /* 0x000fe20000000000 */
[----:B--2---:R-:W-:Y:S01]  /*0a80*/  ULEA UR5, UR19, UR5, 0x18 ;  /* 0x0000000513057291 */ /* 0x004fe2000f8ec03f */
[----:B------:R-:W-:Y:S01]  /*0a90*/  IADD3 R2, P2, R4, UR16, RZ ;  /* 0x0000001004027c10 */ /* 0x000fe2000ff5e0ff */
[----:B------:R-:W-:Y:S01]  /*0aa0*/  IMAD.MOV.U32 R6, RZ, RZ, R10 ;  /* 0x000000ffff067224 */ /* 0x000fe200078e000a */
[----:B------:R-:W-:Y:S01]  /*0ab0*/  USHF.L.U32 UR13, UR8, 0x7, URZ ;  /* 0x00000007080d7899 */ /* 0x000fe2000800063f */
[----:B------:R-:W-:Y:S01]  /*0ac0*/  IMAD.MOV.U32 R0, RZ, RZ, R12 ;  /* 0x000000ffff007224 */ /* 0x000fe200078e000c */
[----:B------:R-:W-:Y:S01]  /*0ad0*/  IADD3.X R3, R5, UR4, RZ, P2, !PT ;  /* 0x0000000405037c10 */ /* 0x000fe200097fe4ff */
[----:B------:R-:W-:Y:S01]  /*0ae0*/  IMAD.IADD R9, R9, 0x1, R13 ;  /* 0x0000000109097824 */ /* 0x000fe200078e020d */
[----:B------:R-:W-:Y:S01]  /*0af0*/  LEA R226, R17, UR5, 0x1 ;  /* 0x0000000511e27c11 */ /* 0x000fe2000f8e08ff */
[----:B------:R-:W-:Y:S01]  /*0b00*/  @!P1 IMAD.MOV R0, RZ, RZ, -R0 ;  /* 0x000000ffff009224 */ /* 0x000fe200078e0a00 */
[----:B------:R-:W-:Y:S01]  /*0b10*/  SHF.R.S32.HI R10, RZ, 0x1f, R81 ;  /* 0x0000001fff0a7819 */ /* 0x000fe20000011451 */
[----:B------:R-:W-:Y:S01]  /*0b20*/  USHF.L.U64.HI UR19, UR8, 0x6, UR9 ;  /* 0x0000000608137899 */ /* 0x000fe20008010209 */
[----:B------:R-:W-:Y:S01]  /*0b30*/  @!P0 LOP3.LUT R0, RZ, R27, RZ, 0x33, !PT ;  /* 0x0000001bff008212 */ /* 0x000fe200078e33ff */
[----:B------:R-:W-:Y:S01]  /*0b40*/  @!PT LDS RZ, [RZ] ;  /* 0x00000000fffff984 */ /* 0x000fe20000000800 */
[----:B------:R-:W-:Y:S01]  /*0b50*/  @!PT LDS RZ, [RZ] ;  /* 0x00000000fffff984 */ /* 0x000fe20000000800 */
[----:B------:R-:W-:Y:S01]  /*0b60*/  @!PT LDS RZ, [RZ] ;  /* 0x00000000fffff984 */ /* 0x000fe20000000800 */
[----:B------:R1:W-:Y:S04]  /*0b70*/  LDGSTS.E.BYPASS.LTC128B.128 [R226], desc[UR14][R4.64] ;  /* 0x0000000004e27fae */ /* 0x0003e8000b901d4e */
[----:B------:R2:W-:Y:S01]  /*0b80*/  LDGSTS.E.BYPASS.LTC128B.128 [R226+0x800], desc[UR14][R2.64] ;  /* 0x0080000002e27fae */ /* 0x0005e2000b901d4e */
[----:B---3--:R-:W-:-:S04]  /*0b90*/  IMAD.WIDE.U32 R28, R0, UR10, R6 ;  /* 0x0000000a001c7c25 */ /* 0x008fc8000f8e0006 */
[----:B------:R-:W-:Y:S01]  /*0ba0*/  IMAD R7, R81, UR12, RZ ;  /* 0x0000000c51077c24 */ /* 0x000fe2000f8e02ff */
[----:B------:R-:W-:Y:S01]  /*0bb0*/  STL.64 [R1], R28 ;  /* 0x0000001c01007387 */ /* 0x000fe20000100a00 */
[----:B------:R-:W-:Y:S02]  /*0bc0*/  IMAD.MOV.U32 R248, RZ, RZ, R28 ;  /* 0x000000fffff87224 */ /* 0x000fe400078e001c */
[----:B------:R-:W-:Y:S01]  /*0bd0*/  IMAD R7, R10, UR13, R7 ;  /* 0x0000000d0a077c24 */ /* 0x000fe2000f8e0207 */
[----:B-1----:R-:W-:Y:S02]  /*0be0*/  SHF.R.S32.HI R5, RZ, 0x1f, R0 ;  /* 0x0000001fff057819 */ /* 0x002fe40000011400 */
[----:B--2---:R-:W-:-:S03]  /*0bf0*/  IADD3 R2, P0, R2, UR16, RZ ;  /* 0x0000001002027c10 */ /* 0x004fc6000ff1e0ff */
[----:B------:R-:W-:Y:S01]  /*0c00*/  IMAD R4, R5, UR10, RZ ;  /* 0x0000000a05047c24 */ /* 0x000fe2000f8e02ff */
[----:B------:R-:W-:-:S03]  /*0c10*/  IADD3.X R3, R3, UR4, RZ, P0, !PT ;  /* 0x0000000403037c10 */ /* 0x000fc600087fe4ff */
[C---:B------:R-:W-:Y:S01]  /*0c20*/  IMAD R4, R0.reuse, UR11, R4 ;  /* 0x0000000b00047c24 */ /* 0x040fe2000f8e0204 */
[----:B------:R-:W-:Y:S02]  /*0c30*/  ULDC.64 UR10, c[0x0][0x268] ;  /* 0x00009a00000a7ab9 */ /* 0x000fe40000000a00 */
[----:B------:R-:W-:Y:S01]  /*0c40*/  IMAD R6, R5, UR10, RZ ;  /* 0x0000000a05067c24 */ /* 0x000fe2000f8e02ff */
[----:B------:R1:W-:Y:S01]  /*0c50*/  LDGSTS.E.BYPASS.LTC128B.128 [R226+0x1000], desc[UR14][R2.64] ;  /* 0x0100000002e27fae */ /* 0x0003e2000b901d4e */
[----:B------:R-:W-:Y:S02]  /*0c60*/  IMAD.IADD R249, R29, 0x1, R4 ;  /* 0x000000011df97824 */ /* 0x000fe400078e0204 */
[----:B------:R-:W-:-:S04]  /*0c70*/  IMAD.WIDE.U32 R250, R0, UR10, R8 ;  /* 0x0000000a00fa7c25 */ /* 0x000fc8000f8e0008 */
[----:B------:R-:W-:-:S04]  /*0c80*/  IMAD.WIDE.U32 R4, R81, UR13, R248 ;  /* 0x0000000d51047c25 */ /* 0x000fc8000f8e00f8 */
[----:B------:R-:W-:Y:S01]  /*0c90*/  IMAD R11, R0, UR11, R6 ;  /* 0x0000000b000b7c24 */ /* 0x000fe2000f8e0206 */
[----:B------:R-:W-:Y:S01]  /*0ca0*/  ULDC.64 UR10, c[0x0][0x218] ;  /* 0x00008600000a7ab9 */ /* 0x000fe20000000a00 */
[----:B------:R-:W-:Y:S01]  /*0cb0*/  IMAD R0, R10, UR6, RZ ;  /* 0x000000060a007c24 */ /* 0x000fe2000f8e02ff */
[----:B------:R-:W-:Y:S01]  /*0cc0*/  LEA R6, P0, R4, UR10, 0x1 ;  /* 0x0000000a04067c11 */ /* 0x000fe2000f8008ff */
[----:B------:R-:W-:Y:S02]  /*0cd0*/  IMAD.IADD R7, R5, 0x1, R7 ;  /* 0x0000000105077824 */ /* 0x000fe400078e0207 */
[----:B------:R-:W-:-:S03]  /*0ce0*/  IMAD.WIDE.U32 R8, R81, UR6, RZ ;  /* 0x0000000651087c25 */ /* 0x000fc6000f8e00ff */
[----:B------:R-:W-:Y:S01]  /*0cf0*/  LEA.HI.X R7, R4, UR11, R7, 0x1, P0 ;  /* 0x0000000b04077c11 */ /* 0x000fe200080f0c07 */
[----:B------:R-:W-:Y:S02]  /*0d00*/  IMAD R0, R81, UR7, R0 ;  /* 0x0000000751007c24 */ /* 0x000fe4000f8e0200 */
[----:B------:R-:W-:Y:S01]  /*0d10*/  IMAD.IADD R247, R251, 0x1, R11 ;  /* 0x00000001fbf77824 */ /* 0x000fe200078e020b */
[----:B------:R-:W-:Y:S01]  /*0d20*/  SHF.R.S32.HI R11, RZ, 0x1, R18 ;  /* 0x00000001ff0b7819 */ /* 0x000fe20000011412 */
[----:B------:R-:W-:Y:S01]  /*0d30*/  IMAD.IADD R0, R9, 0x1, R0 ;  /* 0x0000000109007824 */ /* 0x000fe200078e0200 */
[----:B------:R-:W-:Y:S02]  /*0d40*/  LEA R9, P0, R8, R250, 0x7 ;  /* 0x000000fa08097211 */ /* 0x000fe400078038ff */
[----:B-1----:R-:W-:Y:S01]  /*0d50*/  IADD3 R2, P1, R2, UR16, RZ ;  /* 0x0000001002027c10 */ /* 0x002fe2000ff3e0ff */
[----:B------:R-:W-:Y:S01]  /*0d60*/  USHF.L.U32 UR16, UR8, 0x6, URZ ;  /* 0x0000000608107899 */ /* 0x000fe2000800063f */
[----:B------:R-:W-:Y:S01]  /*0d70*/  LEA.HI.X R8, R8, R247, R0, 0x7, P0 ;  /* 0x000000f708087211 */ /* 0x000fe200000f3c00 */
[----:B------:R-:W-:Y:S01]  /*0d80*/  IMAD.SHL.U32 R0, R11, 0x40, RZ ;  /* 0x000000400b007824 */ /* 0x000fe200078e00ff */
[----:B------:R-:W-:Y:S01]  /*0d90*/  IADD3.X R3, R3, UR4, RZ, P1, !PT ;  /* 0x0000000403037c10 */ /* 0x000fe20008ffe4ff */
[----:B------:R-:W-:Y:S01]  /*0da0*/  ULDC.64 UR8, c[0x0][0x220] ;  /* 0x0000880000087ab9 */ /* 0x000fe20000000a00 */
[----:B------:R-:W-:Y:S01]  /*0db0*/  UIADD3 UR4, UR5, 0x2000, URZ ;  /* 0x0000200005047890 */ /* 0x000fe2000fffe03f */
[----:B------:R-:W-:-:S02]  /*0dc0*/  IADD3 R4, P1, R6, UR16, RZ ;  /* 0x0000001006047c10 */ /* 0x000fc4000ff3e0ff */
[----:B------:R1:W-:Y:S01]  /*0dd0*/  LDGSTS.E.BYPASS.LTC128B.128 [R226+0x1800], desc[UR14][R2.64] ;  /* 0x0180000002e27fae */ /* 0x0003e2000b901d4e */
[----:B------:R-:W-:Y:S02]  /*0de0*/  LOP3.LUT R0, R0, 0xc0, RZ, 0xc0, !PT ;  /* 0x000000c000007812 */ /* 0x000fe400078ec0ff */
[----:B------:R-:W-:Y:S01]  /*0df0*/  IADD3.X R5, R7, UR19, RZ, P1, !PT ;  /* 0x0000001307057c10 */ /* 0x000fe20008ffe4ff */
[----:B------:R-:W-:Y:S04]  /*0e00*/  LDGSTS.E.BYPASS.LTC128B.128 [R226+0x2000], desc[UR14][R6.64] ;  /* 0x0200000006e27fae */ /* 0x000fe8000b901d4e */
[----:B------:R2:W-:Y:S01]  /*0e10*/  LDGSTS.E.BYPASS.LTC128B.128 [R226+0x2800], desc[UR14][R4.64] ;  /* 0x0280000004e27fae */ /* 0x0005e2000b901d4e */
[----:B-1----:R-:W-:-:S04]  /*0e20*/  IADD3 R2, P0, R4, UR16, RZ ;  /* 0x0000001004027c10 */ /* 0x002fc8000ff1e0ff */
[----:B------:R-:W-:Y:S02]  /*0e30*/  IADD3.X R3, R5, UR19, RZ, P0, !PT ;  /* 0x0000001305037c10 */ /* 0x000fe400087fe4ff */
[----:B--2---:R-:W-:-:S03]  /*0e40*/  IADD3 R4, P0, R2, UR16, RZ ;  /* 0x0000001002047c10 */ /* 0x004fc6000ff1e0ff */
[----:B------:R1:W-:Y:S01]  /*0e50*/  LDGSTS.E.BYPASS.LTC128B.128 [R226+0x3000], desc[UR14][R2.64] ;  /* 0x0300000002e27fae */ /* 0x0003e2000b901d4e */
[----:B------:R-:W-:-:S05]  /*0e60*/  IADD3.X R5, R3, UR19, RZ, P0, !PT ;  /* 0x0000001303057c10 */ /* 0x000fca00087fe4ff */
[----:B------:R2:W-:Y:S04]  /*0e70*/  LDGSTS.E.BYPASS.LTC128B.128 [R226+0x3800], desc[UR14][R4.64] ;  /* 0x0380000004e27fae */ /* 0x0005e8000b901d4e */
[----:B------:R-:W0:Y:S01]  /*0e80*/  LDGDEPBAR ;  /* 0x00000000000079af */ /* 0x000e220000000000 */
[----:B-1----:R-:W-:Y:S02]  /*0e90*/  LOP3.LUT R3, R0, 0x8, R22, 0xf8, !PT ;  /* 0x0000000800037812 */ /* 0x002fe400078ef816 */
[----:B------:R-:W-:Y:S02]  /*0ea0*/  SHF.R.U32.HI R0, RZ, 0x3, R0 ;  /* 0x00000003ff007819 */ /* 0x000fe40000011600 */
[----:B------:R-:W-:Y:S02]  /*0eb0*/  LEA R2, P0, R9, UR8, 0x1 ;  /* 0x0000000809027c11 */ /* 0x000fe4000f8008ff */
[----:B------:R-:W-:Y:S01]  /*0ec0*/  LOP3.LUT R10, R3, R0, RZ, 0x3c, !PT ;  /* 0x00000000030a7212 */ /* 0x000fe200078e3cff */
[----:B------:R-:W-:Y:S01]  /*0ed0*/  IMAD.SHL.U32 R0, R15, 0x40, RZ ;  /* 0x000000400f007824 */ /* 0x000fe200078e00ff */
[----:B------:R-:W-:Y:S01]  /*0ee0*/  LEA.HI.X R3, R9, UR9, R8, 0x1, P0 ;  /* 0x0000000909037c11 */ /* 0x000fe200080f0c08 */
[----:B------:R-:W-:-:S04]  /*0ef0*/  DEPBAR.LE SB0, 0x0 ;  /* 0x000080000000791a */ /* 0x000fc80000000000 */
[----:B------:R-:W-:Y:S01]  /*0f00*/  BAR.SYNC.DEFER_BLOCKING 0x0 ;  /* 0x0000000000007b1d */ /* 0x000fe20000010000 */
[----:B--2---:R-:W-:Y:S01]  /*0f10*/  IMAD.SHL.U32 R4, R21, 0x20, RZ ;  /* 0x0000002015047824 */ /* 0x004fe200078e00ff */
[----:B------:R-:W-:Y:S01]  /*0f20*/  LOP3.LUT R0, R0, 0xc0, RZ, 0xc0, !PT ;  /* 0x000000c000007812 */ /* 0x000fe200078ec0ff */
[C---:B------:R-:W-:Y:S02]  /*0f30*/  IMAD.SHL.U32 R5, R19.reuse, 0x8, RZ ;  /* 0x0000000813057824 */ /* 0x040fe400078e00ff */
[----:B------:R-:W-:Y:S01]  /*0f40*/  IMAD R8, R19, 0x8, R20 ;  /* 0x0000000813087824 */ /* 0x000fe200078e0214 */
[----:B------:R-:W-:Y:S02]  /*0f50*/  LOP3.LUT R213, R4, 0xffffff00, RZ, 0xc0, !PT ;  /* 0xffffff0004d57812 */ /* 0x000fe400078ec0ff */
[----:B------:R-:W-:Y:S02]  /*0f60*/  LOP3.LUT R7, R0, 0x8, R5, 0xf8, !PT ;  /* 0x0000000800077812 */ /* 0x000fe400078ef805 */
[----:B------:R-:W-:Y:S01]  /*0f70*/  SHF.R.U32.HI R6, RZ, 0x3, R0 ;  /* 0x00000003ff067819 */ /* 0x000fe20000011600 */
[----:B------:R-:W-:Y:S01]  /*0f80*/  IMAD R5, R240, 0x200, R213 ;  /* 0x00000200f0057824 */ /* 0x000fe200078e02d5 */
[----:B------:R-:W-:Y:S01]  /*0f90*/  IADD3 R4, P0, R2, UR20, RZ ;  /* 0x0000001402047c10 */ /* 0x000fe2000ff1e0ff */
[----:B------:R-:W-:Y:S01]  /*0fa0*/  IMAD.U32 R0, R8, 0x20, R10 ;  /* 0x0000002008007824 */ /* 0x000fe200078e000a */
[----:B------:R-:W-:Y:S01]  /*0fb0*/  LOP3.LUT R212, R7, R6, RZ, 0x3c, !PT ;  /* 0x0000000607d47212 */ /* 0x000fe200078e3cff */
[----:B------:R-:W-:Y:S01]  /*0fc0*/  IMAD R9, R224, 0x20, R5 ;  /* 0x00000020e0097824 */ /* 0x000fe200078e0205 */
[----:B------:R-:W-:-:S02]  /*0fd0*/  IADD3 R6, P1, R4, UR20, RZ ;  /* 0x0000001404067c10 */ /* 0x000fc4000ff3e0ff */
[----:B------:R-:W-:Y:S02]  /*0fe0*/  IADD3.X R5, R3, UR21, RZ, P0, !PT ;  /* 0x0000001503057c10 */ /* 0x000fe400087fe4ff */
[----:B------:R-:W-:Y:S02]  /*0ff0*/  IADD3 R8, P0, R6, UR20, RZ ;  /* 0x0000001406087c10 */ /* 0x000fe4000ff1e0ff */
[----:B------:R-:W-:Y:S01]  /*1000*/  IADD3.X R7, R5, UR21, RZ, P1, !PT ;  /* 0x0000001505077c10 */ /* 0x000fe20008ffe4ff */
[----:B------:R-:W-:Y:S01]  /*1010*/  @!PT LDS RZ, [RZ] ;  /* 0x00000000fffff984 */ /* 0x000fe20000000800 */
[----:B------:R-:W-:Y:S01]  /*1020*/  @!PT LDS RZ, [RZ] ;  /* 0x00000000fffff984 */ /* 0x000fe20000000800 */
[----:B------:R-:W-:Y:S01]  /*1030*/  @!PT LDS RZ, [RZ] ;  /* 0x00000000fffff984 */ /* 0x000fe20000000800 */
[----:B------:R1:W-:Y:S01]  /*1040*/  LDGSTS.E.BYPASS.LTC128B.128 [R226+0x4000], desc[UR14][R2.64] ;  /* 0x0400000002e27fae */ /* 0x0003e2000b901d4e */
[----:B------:R-:W-:Y:S02]  /*1050*/  LOP3.LUT P1, RZ, R15, 0x2, RZ, 0xc0, !PT ;  /* 0x000000020fff7812 */ /* 0x000fe4000782c0ff */
[----:B------:R-:W-:Y:S01]  /*1060*/  LEA R214, R0, UR4, 0x1 ;  /* 0x0000000400d67c11 */ /* 0x000fe2000f8e08ff */
[----:B------:R-:W-:Y:S04]  /*1070*/  LDGSTS.E.BYPASS.LTC128B.128 [R226+0x4800], desc[UR14][R4.64] ;  /* 0x0480000004e27fae */ /* 0x000fe8000b901d4e */
[----:B------:R2:W-:Y:S01]  /*1080*/  LDGSTS.E.BYPASS.LTC128B.128 [R226+0x5000], desc[UR14][R6.64] ;  /* 0x0500000006e27fae */ /* 0x0005e2000b901d4e */
[----:B------:R-:W-:-:S02]  /*1090*/  VIADD R217, R214, 0x20 ;  /* 0x00000020d6d97836 */ /* 0x000fc40000000000 */
[----:B-1----:R-:W-:Y:S01]  /*10a0*/  IMAD.IADD R2, R212, 0x1, R9 ;  /* 0x00000001d4027824 */ /* 0x002fe200078e0209 */
[----:B------:R-:W-:Y:S02]  /*10b0*/  IADD3.X R9, R7, UR21, RZ, P0, !PT ;  /* 0x0000001507097c10 */ /* 0x000fe400087fe4ff */
[----:B------:R-:W-:Y:S02]  /*10c0*/  LEA R3, R0, UR5, 0x1 ;  /* 0x0000000500037c11 */ /* 0x000fe4000f8e08ff */
[----:B------:R-:W-:Y:S01]  /*10d0*/  LEA R215, R2, UR5, 0x1 ;  /* 0x0000000502d77c11 */ /* 0x000fe2000f8e08ff */
[----:B------:R1:W-:Y:S01]  /*10e0*/  LDGSTS.E.BYPASS.LTC128B.128 [R226+0x5800], desc[UR14][R8.64] ;  /* 0x0580000008e27fae */ /* 0x0003e2000b901d4e */
[----:B------:R-:W-:Y:S01]  /*10f0*/  LOP3.LUT P0, RZ, R11, 0x2, RZ, 0xc0, !PT ;  /* 0x000000020bff7812 */ /* 0x000fe2000780c0ff */
[----:B------:R-:W-:Y:S02]  /*1100*/  IMAD.MOV.U32 R2, RZ, RZ, 0x20 ;  /* 0x00000020ff027424 */ /* 0x000fe400078e00ff */
[----:B------:R-:W-:Y:S03]  /*1110*/  LDSM.16.M88.4 R16, [R215] ;  /* 0x00000000d710783b */ /* 0x000fe60000000200 */
[----:B------:R-:W-:Y:S01]  /*1120*/  SEL R0, R2, 0xffffffe0, !P1 ;  /* 0xffffffe002007807 */ /* 0x000fe20004800000 */
[----:B------:R-:W3:Y:S01]  /*1130*/  LDSM.16.M88.4 R40, [R3+0x2000] ;  /* 0x002000000328783b */ /* 0x000ee20000000200 */
[----:B------:R-:W-:-:S03]  /*1140*/  LOP3.LUT R2, R227, 0xffffffe0, RZ, 0xc0, !PT ;  /* 0xffffffe0e3027812 */ /* 0x000fc600078ec0ff */
[----:B------:R-:W4:Y:S01]  /*1150*/  LDSM.16.M88.4 R36, [R3+0x2400] ;  /* 0x002400000324783b */ /* 0x000f220000000200 */
[----:B------:R-:W-:Y:S02]  /*1160*/  IMAD.IADD R216, R215, 0x1, R0 ;  /* 0x00000001d7d87824 */ /* 0x000fe400078e0200 */
[----:B------:R-:W-:Y:S01]  /*1170*/  @P0 VIADD R217, R214, 0xffffffe0 ;  /* 0xffffffe0d6d90836 */ /* 0x000fe20000000000 */
[----:B------:R-:W5:Y:S01]  /*1180*/  LDSM.16.M88.4 R32, [R3+0x2800] ;  /* 0x002800000320783b */ /* 0x000f620000000200 */
[----:B------:R-:W-:-:S03]  /*1190*/  IMAD.IADD R2, R82, 0x1, -R2 ;  /* 0x0000000152027824 */ /* 0x000fc600078e0a02 */
[----:B------:R-:W5:Y:S04]  /*11a0*/  LDSM.16.M88.4 R12, [R215+0x1000] ;  /* 0x00100000d70c783b */ /* 0x000f680000000200 */
[----:B------:R-:W5:Y:S04]  /*11b0*/  LDSM.16.M88.4 R28, [R3+0x2c00] ;  /* 0x002c0000031c783b */ /* 0x000f680000000200 */
[----:B------:R-:W5:Y:S04]  /*11c0*/  LDSM.16.M88.4 R24, [R3+0x3000] ;  /* 0x003000000318783b */ /* 0x000f680000000200 */
[----:B------:R-:W5:Y:S04]  /*11d0*/  LDSM.16.M88.4 R20, [R3+0x3400] ;  /* 0x003400000314783b */ /* 0x000f680000000200 */
[----:B------:R-:W5:Y:S04]  /*11e0*/  LDSM.16.M88.4 R44, [R3+0x3800] ;  /* 0x00380000032c783b */ /* 0x000f680000000200 */
[----:B--2---:R-:W-:Y:S04]  /*11f0*/  LDSM.16.M88.4 R4, [R216] ;  /* 0x00000000d804783b */ /* 0x004fe80000000200 */
[----:B------:R-:W2:Y:S04]  /*1200*/  LDSM.16.M88.4 R52, [R217] ;  /* 0x00000000d934783b */ /* 0x000ea80000000200 */
[----:B------:R5:W2:Y:S01]  /*1210*/  LDSM.16.M88.4 R48, [R3+0x3c00] ;  /* 0x003c00000330783b */ /* 0x000aa20000000200 */
[C---:B---3--:R-:W-:Y:S03]  /*1220*/  HMMA.16816.F32.BF16 R176, R16.reuse, R40, RZ ;  /* 0x0000002810b0723c */ /* 0x048fe600000418ff */
[----:B------:R-:W3:Y:S03]  /*1230*/  LDSM.16.M88.4 R56, [R217+0x400] ;  /* 0x00040000d938783b */ /* 0x000ee60000000200 */
[C---:B------:R-:W-:Y:S01]  /*1240*/  HMMA.16816.F32.BF16 R160, R16.reuse, R42, RZ ;  /* 0x0000002a10a0723c */ /* 0x040fe200000418ff */
[----:B------:R-:W-:Y:S04]  /*1250*/  LDSM.16.M88.4 R76, [R217+0x1800] ;  /* 0x00180000d94c783b */ /* 0x000fe80000000200 */
[----:B-1----:R-:W1:Y:S01]  /*1260*/  LDSM.16.M88.4 R8, [R216+0x1000] ;  /* 0x00100000d808783b */ /* 0x002e620000000200 */
[C---:B----4-:R-:W-:Y:S03]  /*1270*/  HMMA.16816.F32.BF16 R172, R16.reuse, R36, RZ ;  /* 0x0000002410ac723c */ /* 0x050fe600000418ff */
[----:B------:R-:W4:Y:S03]  /*1280*/  LDSM.16.M88.4 R72, [R217+0x1400] ;  /* 0x00140000d948783b */ /* 0x000f260000000200 */
[----:B-----5:R-:W-:Y:S01]  /*1290*/  HMMA.16816.F32.BF16 R168, R16, R32, RZ ;  /* 0x0000002010a8723c */ /* 0x020fe200000418ff */
[----:B------:R-:W5:Y:S01]  /*12a0*/  LDSM.16.M88.4 R60, [R217+0x800] ;  /* 0x00080000d93c783b */ /* 0x000f620000000200 */
[----:B------:R-:W-:-:S03]  /*12b0*/  SHF.R.S32.HI R3, RZ, 0x1f, R2 ;  /* 0x0000001fff037819 */ /* 0x000fc60000011402 */
[----:B------:R-:W5:Y:S01]  /*12c0*/  LDSM.16.M88.4 R64, [R217+0xc00] ;  /* 0x000c0000d940783b */ /* 0x000f620000000200 */
[C---:B------:R-:W-:Y:S01]  /*12d0*/  HMMA.16816.F32.BF16 R156, R16.reuse, R38, RZ ;  /* 0x00000026109c723c */ /* 0x040fe200000418ff */
[----:B------:R-:W-:Y:S02]  /*12e0*/  LEA.HI R3, R3, R2, RZ, 0x2 ;  /* 0x0000000203037211 */ /* 0x000fe400078f10ff */
[----:B------:R-:W5:Y:S01]  /*12f0*/  LDSM.16.M88.4 R68, [R217+0x1000] ;  /* 0x00100000d944783b */ /* 0x000f620000000200 */
[----:B------:R-:W-:Y:S02]  /*1300*/  IMAD R2, R240, 0x10, R83 ;  /* 0x00000010f0027824 */ /* 0x000fe400078e0253 */
[----:B------:R-:W-:Y:S01]  /*1310*/  HMMA.16816.F32.BF16 R152, R16, R34, RZ ;  /* 0x000000221098723c */ /* 0x000fe200000418ff */
[----:B------:R-:W5:Y:S01]  /*1320*/  LDSM.16.M88.4 R96, [R217+0x1c00] ;  /* 0x001c0000d960783b */ /* 0x000f620000000200 */
[----:B------:R-:W-:Y:S01]  /*1330*/  SHF.R.S32.HI R200, RZ, 0x2, R3 ;  /* 0x00000002ffc87819 */ /* 0x000fe20000011403 */
[----:B------:R-:W-:-:S02]  /*1340*/  IMAD.SHL.U32 R3, R82, 0x2, RZ ;  /* 0x0000000252037824 */ /* 0x000fc400078e00ff */
[----:B------:R-:W0:Y:S01]  /*1350*/  LDGDEPBAR ;  /* 0x00000000000079af */ /* 0x000e220000000000 */
[C---:B------:R-:W-:Y:S01]  /*1360*/  HMMA.16816.F32.BF16 R112, R12.reuse, R40, RZ ;  /* 0x000000280c70723c */ /* 0x040fe200000418ff */
[----:B------:R-:W-:Y:S02]  /*1370*/  IADD3 R2, R2, 0x1, R200 ;  /* 0x0000000102027810 */ /* 0x000fe40007ffe0c8 */
[----:B------:R-:W-:Y:S01]  /*1380*/  LOP3.LUT R3, R3, 0x6, RZ, 0xc0, !PT ;  /* 0x0000000603037812 */ /* 0x000fe200078ec0ff */
[----:B------:R5:W-:Y:S01]  /*1390*/  STL [R1+0x1c], R200 ;  /* 0x00001cc801007387 */ /* 0x000be20000100800 */
[----:B------:R-:W-:Y:S01]  /*13a0*/  IADD3 R2, R80, -UR18, R2 ;  /* 0x8000001250027c10 */ /* 0x000fe2000fffe002 */
[C---:B------:R-:W-:Y:S06]  /*13b0*/  HMMA.16816.F32.BF16 R108, R12.reuse, R42, RZ ;  /* 0x0000002a0c6c723c */ /* 0x040fec00000418ff */
[C---:B------:R-:W-:Y:S06]  /*13c0*/  HMMA.16816.F32.BF16 R104, R12.reuse, R36, RZ ;  /* 0x000000240c68723c */ /* 0x040fec00000418ff */
[----:B------:R-:W-:Y:S01]  /*13d0*/  HMMA.16816.F32.BF16 R100, R12, R38, RZ ;  /* 0x000000260c64723c */ /* 0x000fe200000418ff */
[----:B------:R-:W-:-:S05]  /*13e0*/  DEPBAR.LE SB0, 0x0 ;  /* 0x000080000000791a */ /* 0x000fca0000000000 */
[C---:B------:R-:W-:Y:S06]  /*13f0*/  HMMA.16816.F32.BF16 R92, R12.reuse, R32, RZ ;  /* 0x000000200c5c723c */ /* 0x040fec00000418ff */
[----:B------:R-:W-:Y:S06]  /*1400*/  HMMA.16816.F32.BF16 R88, R12, R34, RZ ;  /* 0x000000220c58723c */ /* 0x000fec00000418ff */
[C---:B------:R-:W-:Y:S06]  /*1410*/  HMMA.16816.F32.BF16 R164, R16.reuse, R28, RZ ;  /* 0x0000001c10a4723c */ /* 0x040fec00000418ff */
[C---:B------:R-:W-:Y:S06]  /*1420*/  HMMA.16816.F32.BF16 R144, R16.reuse, R24, RZ ;  /* 0x000000181090723c */ /* 0x040fec00000418ff */
[C---:B------:R-:W-:Y:S06]  /*1430*/  HMMA.16816.F32.BF16 R148, R16.reuse, R30, RZ ;  /* 0x0000001e1094723c */ /* 0x040fec00000418ff */
[----:B------:R-:W-:Y:S06]  /*1440*/  HMMA.16816.F32.BF16 R140, R16, R26, RZ ;  /* 0x0000001a108c723c */ /* 0x000fec00000418ff */
[C---:B------:R-:W-:Y:S06]  /*1450*/  HMMA.16816.F32.BF16 R40, R12.reuse, R28, RZ ;  /* 0x0000001c0c28723c */ /* 0x040fec00000418ff */
[C---:B------:R-:W-:Y:S06]  /*1460*/  HMMA.16816.F32.BF16 R84, R12.reuse, R30, RZ ;  /* 0x0000001e0c54723c */ /* 0x040fec00000418ff */
[C---:B------:R-:W-:Y:S06]  /*1470*/  HMMA.16816.F32.BF16 R32, R12.reuse, R24, RZ ;  /* 0x000000180c20723c */ /* 0x040fec00000418ff */
[----:B------:R-:W-:Y:S06]  /*1480*/  HMMA.16816.F32.BF16 R36, R12, R26, RZ ;  /* 0x0000001a0c24723c */ /* 0x000fec00000418ff */
[C---:B------:R-:W-:Y:S06]  /*1490*/  HMMA.16816.F32.BF16 R136, R16.reuse, R20, RZ ;  /* 0x000000141088723c */ /* 0x040fec00000418ff */
[----:B------:R-:W-:Y:S06]  /*14a0*/  HMMA.16816.F32.BF16 R132, R16, R22, RZ ;  /* 0x000000161084723c */ /* 0x000fec00000418ff */
[C---:B------:R-:W-:Y:S06]  /*14b0*/  HMMA.16816.F32.BF16 R24, R12.reuse, R20, RZ ;  /* 0x000000140c18723c */ /* 0x040fec00000418ff */
[C---:B------:R-:W-:Y:S06]  /*14c0*/  HMMA.16816.F32.BF16 R28, R12.reuse, R22, RZ ;  /* 0x000000160c1c723c */ /* 0x040fec00000418ff */
[----:B------:R-:W-:Y:S06]  /*14d0*/  HMMA.16816.F32.BF16 R20, R12, R44, RZ ;  /* 0x0000002c0c14723c */ /* 0x000fec00000418ff */
[----:B--2---:R-:W-:Y:S06]  /*14e0*/  HMMA.16816.F32.BF16 R176, R4, R52, R176 ;  /* 0x0000003404b0723c */ /* 0x004fec00000418b0 */
[C---:B------:R-:W-:Y:S06]  /*14f0*/  HMMA.16816.F32.BF16 R128, R16.reuse, R44, RZ ;  /* 0x0000002c1080723c */ /* 0x040fec00000418ff */
[C---:B------:R-:W-:Y:S06]  /*1500*/  HMMA.16816.F32.BF16 R120, R16.reuse, R48, RZ ;  /* 0x000000301078723c */ /* 0x040fec00000418ff */
[C---:B------:R-:W-:Y:S06]  /*1510*/  HMMA.16816.F32.BF16 R124, R16.reuse, R46, RZ ;  /* 0x0000002e107c723c */ /* 0x040fec00000418ff */
[----:B------:R-:W-:Y:S06]  /*1520*/  HMMA.16816.F32.BF16 R116, R16, R50, RZ ;  /* 0x000000321074723c */ /* 0x000fec00000418ff */
[----:B------:R-:W-:Y:S06]  /*1530*/  HMMA.16816.F32.BF16 R16, R12, R48, RZ ;  /* 0x000000300c10723c */ /* 0x000fec00000418ff */
[----:B------:R-:W-:Y:S06]  /*1540*/  HMMA.16816.F32.BF16 R160, R4, R54, R160 ;  /* 0x0000003604a0723c */ /* 0x000fec00000418a0 */
[C---:B------:R-:W-:Y:S06]  /*1550*/  HMMA.16816.F32.BF16 R44, R12.reuse, R46, RZ ;  /* 0x0000002e0c2c723c */ /* 0x040fec00000418ff */
[----:B------:R-:W-:Y:S06]  /*1560*/  HMMA.16816.F32.BF16 R180, R12, R50, RZ ;  /* 0x000000320cb4723c */ /* 0x000fec00000418ff */
[----:B---3--:R-:W-:Y:S01]  /*1570*/  HMMA.16816.F32.BF16 R172, R4, R56, R172 ;  /* 0x0000003804ac723c */ /* 0x008fe200000418ac */
[----:B------:R-:W-:-:S02]  /*1580*/  VIADD R13, R2, UR17 ;  /* 0x00000011020d7c36 */ /* 0x000fc40008000000 */
[----:B------:R-:W-:-:S03]  /*1590*/  IMAD R2, R81, 0x80, R3 ;  /* 0x0000008051027824 */ /* 0x000fc600078e0203 */
[----:B-1----:R-:W-:Y:S01]  /*15a0*/  HMMA.16816.F32.BF16 R232, R8, R76, R20 ;  /* 0x0000004c08e8723c */ /* 0x002fe20000041814 */
[----:B------:R-:W-:Y:S01]  /*15b0*/  VIMNMX R3, R13, R80, PT ;  /* 0x000000500d037248 */ /* 0x000fe20003fe0100 */
[C---:B------:R-:W-:Y:S02]  /*15c0*/  VIADD R49, R2.reuse, 0x50 ;  /* 0x0000005002317836 */ /* 0x040fe40000000000 */
[C---:B------:R-:W-:Y:S01]  /*15d0*/  VIADD R48, R2.reuse, 0x51 ;  /* 0x0000005102307836 */ /* 0x040fe20000000000 */
[CC--:B------:R-:W-:Y:S01]  /*15e0*/  ISETP.GE.AND P2, PT, R2.reuse, R3.reuse, PT ;  /* 0x000000030200720c */ /* 0x0c0fe20003f46270 */
[----:B------:R-:W-:Y:S01]  /*15f0*/  HMMA.16816.F32.BF16 R156, R4, R58, R156 ;  /* 0x0000003a049c723c */ /* 0x000fe2000004189c */
[C---:B------:R-:W-:Y:S02]  /*1600*/  VIADD R22, R2.reuse, 0x1 ;  /* 0x0000000102167836 */ /* 0x040fe40000000000 */
[----:B------:R-:W-:Y:S01]  /*1610*/  VIADD R21, R2, 0x8 ;  /* 0x0000000802157836 */ /* 0x000fe20000000000 */
[----:B------:R-:W-:Y:S01]  /*1620*/  FSEL R14, R176, -INF , !P2 ;  /* 0xff800000b00e7808 */ /* 0x000fe20005000000 */
[----:B------:R-:W-:Y:S01]  /*1630*/  VIADD R23, R2, 0x10 ;  /* 0x0000001002177836 */ /* 0x000fe20000000000 */
[-C--:B------:R-:W-:Y:S01]  /*1640*/  ISETP.GE.AND P1, PT, R22, R3.reuse, PT ;  /* 0x000000031600720c */ /* 0x080fe20003f26270 */
[----:B----4-:R-:W-:Y:S01]  /*1650*/  HMMA.16816.F32.BF16 R228, R8, R72, R24 ;  /* 0x0000004808e4723c */ /* 0x010fe20000041818 */
[----:B------:R-:W-:Y:S01]  /*1660*/  ISETP.GE.AND P0, PT, R21, R3, PT ;  /* 0x000000031500720c */ /* 0x000fe20003f06270 */
[C---:B------:R-:W-:Y:S01]  /*1670*/  VIADD R51, R2.reuse, 0x58 ;  /* 0x0000005802337836 */ /* 0x040fe20000000000 */
[----:B------:R-:W-:Y:S01]  /*1680*/  FSEL R15, R177, -INF , !P1 ;  /* 0xff800000b10f7808 */ /* 0x000fe20004800000 */
[----:B------:R-:W-:-:S02]  /*1690*/  VIADD R50, R2, 0x59 ;  /* 0x0000005902327836 */ /* 0x000fc40000000000 */
[C---:B-----5:R-:W-:Y:S01]  /*16a0*/  HMMA.16816.F32.BF16 R168, R4.reuse, R60, R168 ;  /* 0x0000003c04a8723c */ /* 0x060fe200000418a8 */
[C---:B------:R-:W-:Y:S02]  /*16b0*/  VIADD R24, R2.reuse, 0x9 ;  /* 0x0000000902187836 */ /* 0x040fe40000000000 */
[C---:B------:R-:W-:Y:S02]  /*16c0*/  VIADD R27, R2.reuse, 0x28 ;  /* 0x00000028021b7836 */ /* 0x040fe40000000000 */
[----:B------:R-:W-:Y:S01]  /*16d0*/  VIADD R26, R2, 0x29 ;  /* 0x00000029021a7836 */ /* 0x000fe20000000000 */
[----:B------:R-:W-:Y:S01]  /*16e0*/  HMMA.16816.F32.BF16 R164, R4, R64, R164 ;  /* 0x0000004004a4723c */ /* 0x000fe200000418a4 */
[----:B------:R-:W-:Y:S01]  /*16f0*/  ISETP.GE.AND P1, PT, R24, R3, PT ;  /* 0x000000031800720c */ /* 0x000fe20003f26270 */
[----:B------:R-:W-:-:S04]  /*1700*/  VIADD R25, R2, 0x30 ;  /* 0x0000003002197836 */ /* 0x000fc80000000000 */
[C---:B------:R-:W-:Y:S06]  /*1710*/  HMMA.16816.F32.BF16 R144, R4.reuse, R68, R144 ;  /* 0x000000440490723c */ /* 0x040fec0000041890 */
        /* <DEDUP_REMOVED lines=8> */
[----:B------:R-:W-:Y:S06]  /*17a0*/  HMMA.16816.F32.BF16 R116, R4, R98, R116 ;  /* 0x000000620474723c */ /* 0x000fec0000041874 */
[----:B------:R-:W-:Y:S01]  /*17b0*/  HMMA.16816.F32.BF16 R236, R8, R96, R16 ;  /* 0x0000006008ec723c */ /* 0x000fe20000041810 */
[----:B------:R-:W-:-:S05]  /*17c0*/  FMNMX.FTZ R4, R14, R15, !PT ;  /* 0x0000000f0e047209 */ /* 0x000fca0007810000 */
[C---:B------:R-:W-:Y:S01]  /*17d0*/  HMMA.16816.F32.BF16 R200, R8.reuse, R74, R28 ;  /* 0x0000004a08c8723c */ /* 0x040fe2000004181c */
[----:B------:R-:W-:Y:S02]  /*17e0*/  FSEL R16, R160, -INF , !P0 ;  /* 0xff800000a0107808 */ /* 0x000fe40004000000 */
[-C--:B------:R-:W-:Y:S02]  /*17f0*/  ISETP.GE.AND P0, PT, R23, R3.reuse, PT ;  /* 0x000000031700720c */ /* 0x080fe40003f06270 */
[----:B------:R-:W-:Y:S01]  /*1800*/  FSEL R17, R161, -INF , !P1 ;  /* 0xff800000a1117808 */ /* 0x000fe20004800000 */
[C---:B------:R-:W-:Y:S01]  /*1810*/  HMMA.16816.F32.BF16 R220, R8.reuse, R68, R32 ;  /* 0x0000004408dc723c */ /* 0x040fe20000041820 */
[----:B------:R-:W-:Y:S01]  /*1820*/  VIADD R29, R2, 0x11 ;  /* 0x00000011021d7836 */ /* 0x000fe20000000000 */
[----:B------:R-:W-:Y:S01]  /*1830*/  FMNMX.FTZ R4, R16, R4, !PT ;  /* 0x0000000410047209 */ /* 0x000fe20007810000 */
[----:B------:R-:W-:Y:S01]  /*1840*/  VIADD R31, R2, 0x20 ;  /* 0x00000020021f7836 */ /* 0x000fe20000000000 */
[----:B------:R-:W-:Y:S01]  /*1850*/  FSEL R19, R172, -INF , !P0 ;  /* 0xff800000ac137808 */ /* 0x000fe20004000000 */
[C---:B------:R-:W-:Y:S01]  /*1860*/  VIADD R28, R2.reuse, 0x21 ;  /* 0x00000021021c7836 */ /* 0x040fe20000000000 */
[-C--:B------:R-:W-:Y:S01]  /*1870*/  ISETP.GE.AND P1, PT, R29, R3.reuse, PT ;  /* 0x000000031d00720c */ /* 0x080fe20003f26270 */
[C---:B------:R-:W-:Y:S01]  /*1880*/  VIADD R33, R2.reuse, 0x18 ;  /* 0x0000001802217836 */ /* 0x040fe20000000000 */
[----:B------:R-:W-:Y:S01]  /*1890*/  FMNMX.FTZ R4, R17, R4, !PT ;  /* 0x0000000411047209 */ /* 0x000fe20007810000 */
[C---:B------:R-:W-:Y:S01]  /*18a0*/  VIADD R32, R2.reuse, 0x19 ;  /* 0x0000001902207836 */ /* 0x040fe20000000000 */
[----:B------:R-:W-:Y:S01]  /*18b0*/  FSEL R18, R173, -INF , !P1 ;  /* 0xff800000ad127808 */ /* 0x000fe20004800000 */
[C---:B------:R-:W-:Y:S01]  /*18c0*/  HMMA.16816.F32.BF16 R196, R8.reuse, R70, R36 ;  /* 0x0000004608c4723c */ /* 0x040fe20000041824 */
[-C--:B------:R-:W-:Y:S01]  /*18d0*/  ISETP.GE.AND P0, PT, R33, R3.reuse, PT ;  /* 0x000000032100720c */ /* 0x080fe20003f06270 */
[C---:B------:R-:W-:Y:S01]  /*18e0*/  VIADD R30, R2.reuse, 0x31 ;  /* 0x00000031021e7836 */ /* 0x040fe20000000000 */
[----:B------:R-:W-:Y:S01]  /*18f0*/  FMNMX.FTZ R4, R19, R4, !PT ;  /* 0x0000000413047209 */ /* 0x000fe20007810000 */
[----:B------:R-:W-:Y:S01]  /*1900*/  VIADD R34, R2, 0x38 ;  /* 0x0000003802227836 */ /* 0x000fe20000000000 */
[-C--:B------:R-:W-:Y:S01]  /*1910*/  ISETP.GE.AND P1, PT, R32, R3.reuse, PT ;  /* 0x000000032000720c */ /* 0x080fe20003f26270 */
[C---:B------:R-:W-:Y:S01]  /*1920*/  HMMA.16816.F32.BF16 R204, R8.reuse, R64, R40 ;  /* 0x0000004008cc723c */ /* 0x040fe20000041828 */
[----:B------:R-:W-:Y:S01]  /*1930*/  FSEL R20, R156, -INF , !P0 ;  /* 0xff8000009c147808 */ /* 0x000fe20004000000 */
[----:B------:R-:W-:Y:S01]  /*1940*/  VIADD R35, R2, 0x39 ;  /* 0x0000003902237836 */ /* 0x000fe20000000000 */
[----:B------:R-:W-:Y:S01]  /*1950*/  FMNMX.FTZ R4, R18, R4, !PT ;  /* 0x0000000412047209 */ /* 0x000fe20007810000 */
[C---:B------:R-:W-:Y:S01]  /*1960*/  VIADD R36, R2.reuse, 0x40 ;  /* 0x0000004002247836 */ /* 0x040fe20000000000 */
[-C--:B------:R-:W-:Y:S01]  /*1970*/  ISETP.GE.AND P0, PT, R31, R3.reuse, PT ;  /* 0x000000031f00720c */ /* 0x080fe20003f06270 */
[C---:B------:R-:W-:Y:S01]  /*1980*/  HMMA.16816.F32.BF16 R208, R8.reuse, R78, R44 ;  /* 0x0000004e08d0723c */ /* 0x040fe2000004182c */
[----:B------:R-:W-:Y:S01]  /*1990*/  FSEL R37, R157, -INF , !P1 ;  /* 0xff8000009d257808 */ /* 0x000fe20004800000 */
[----:B------:R-:W-:Y:S01]  /*19a0*/  VIADD R38, R2, 0x41 ;  /* 0x0000004102267836 */ /* 0x000fe20000000000 */
[----:B------:R-:W-:Y:S01]  /*19b0*/  FMNMX.FTZ R4, R20, R4, !PT ;  /* 0x0000000414047209 */ /* 0x000fe20007810000 */
[----:B------:R-:W-:Y:S01]  /*19c0*/  VIADD R64, R2, 0x79 ;  /* 0x0000007902407836 */ /* 0x000fe20000000000 */
[-C--:B------:R-:W-:Y:S01]  /*19d0*/  ISETP.GE.AND P1, PT, R28, R3.reuse, PT ;  /* 0x000000031c00720c */ /* 0x080fe20003f26270 */
[C---:B------:R-:W-:Y:S01]  /*19e0*/  HMMA.16816.F32.BF16 R100, R8.reuse, R58, R100 ;  /* 0x0000003a0864723c */ /* 0x040fe20000041864 */
[----:B------:R-:W-:Y:S01]  /*19f0*/  FSEL R39, R168, -INF , !P0 ;  /* 0xff800000a8277808 */ /* 0x000fe20004000000 */
[C---:B------:R-:W-:Y:S01]  /*1a00*/  VIADD R45, R2.reuse, 0x48 ;  /* 0x00000048022d7836 */ /* 0x040fe20000000000 */
[----:B------:R-:W-:Y:S01]  /*1a10*/  FMNMX.FTZ R4, R37, R4, !PT ;  /* 0x0000000425047209 */ /* 0x000fe20007810000 */
[----:B------:R-:W-:Y:S01]  /*1a20*/  VIADD R47, R2, 0x49 ;  /* 0x00000049022f7836 */ /* 0x000fe20000000000 */
[----:B------:R-:W-:Y:S01]  /*1a30*/  ISETP.GE.AND P0, PT, R27, R3, PT ;  /* 0x000000031b00720c */ /* 0x000fe20003f06270 */
[----:B------:R-:W-:Y:S01]  /*1a40*/  HMMA.16816.F32.BF16 R92, R8, R60, R92 ;  /* 0x0000003c085c723c */ /* 0x000fe2000004185c */
[----:B------:R-:W-:-:S02]  /*1a50*/  FSEL R40, R169, -INF , !P1 ;  /* 0xff800000a9287808 */ /* 0x000fc40004800000 */
[----:B------:R-:W-:Y:S02]  /*1a60*/  FMNMX.FTZ R4, R39, R4, !PT ;  /* 0x0000000427047209 */ /* 0x000fe40007810000 */
[-C--:B------:R-:W-:Y:S01]  /*1a70*/  ISETP.GE.AND P1, PT, R26, R3.reuse, PT ;  /* 0x000000031a00720c */ /* 0x080fe20003f26270 */
[C---:B------:R-:W-:Y:S01]  /*1a80*/  HMMA.16816.F32.BF16 R188, R8.reuse, R56, R104 ;  /* 0x0000003808bc723c */ /* 0x040fe20000041868 */
[----:B------:R-:W-:Y:S02]  /*1a90*/  FSEL R41, R152, -INF , !P0 ;  /* 0xff80000098297808 */ /* 0x000fe40004000000 */
[----:B------:R-:W-:Y:S02]  /*1aa0*/  FMNMX.FTZ R4, R40, R4, !PT ;  /* 0x0000000428047209 */ /* 0x000fe40007810000 */
[-C--:B------:R-:W-:Y:S01]  /*1ab0*/  ISETP.GE.AND P0, PT, R25, R3.reuse, PT ;  /* 0x000000031900720c */ /* 0x080fe20003f06270 */
[C---:B------:R-:W-:Y:S01]  /*1ac0*/  HMMA.16816.F32.BF16 R104, R8.reuse, R62, R88 ;  /* 0x0000003e0868723c */ /* 0x040fe20000041858 */
[----:B------:R-:W-:Y:S01]  /*1ad0*/  FSEL R42, R153, -INF , !P1 ;  /* 0xff800000992a7808 */ /* 0x000fe20004800000 */
        /* <DEDUP_REMOVED lines=8> */
[----:B------:R-:W-:Y:S01]  /*1b60*/  BAR.SYNC.DEFER_BLOCKING 0x0 ;  /* 0x0000000000007b1d */ /* 0x000fe20000010000 */
[----:B------:R-:W-:Y:S01]  /*1b70*/  ISETP.GE.AND P0, PT, R34, R3, PT ;  /* 0x000000032200720c */ /* 0x000fe20003f06270 */
[----:B------:R-:W-:Y:S01]  /*1b80*/  HMMA.16816.F32.BF16 R112, R8, R52, R112 ;  /* 0x000000340870723c */ /* 0x000fe20000041870 */
[----:B------:R-:W-:-:S02]  /*1b90*/  FSEL R44, R165, -INF , !P1 ;  /* 0xff800000a52c7808 */ /* 0x000fc40004800000 */
[----:B------:R-:W-:Y:S02]  /*1ba0*/  FMNMX.FTZ R4, R43, R4, !PT ;  /* 0x000000042b047209 */ /* 0x000fe40007810000 */
[-C--:B------:R-:W-:Y:S01]  /*1bb0*/  ISETP.GE.AND P1, PT, R35, R3.reuse, PT ;  /* 0x000000032300720c */ /* 0x080fe20003f26270 */
[C---:B------:R-:W-:Y:S01]  /*1bc0*/  HMMA.16816.F32.BF16 R108, R8.reuse, R54, R108 ;  /* 0x00000036086c723c */ /* 0x040fe2000004186c */
[----:B------:R-:W-:Y:S01]  /*1bd0*/  FSEL R46, R148, -INF , !P0 ;  /* 0xff800000942e7808 */ /* 0x000fe20004000000 */
[----:B------:R-:W-:Y:S01]  /*1be0*/  VIADD R53, R2, 0x60 ;  /* 0x0000006002357836 */ /* 0x000fe20000000000 */
[----:B------:R-:W-:Y:S01]  /*1bf0*/  FMNMX.FTZ R4, R44, R4, !PT ;  /* 0x000000042c047209 */ /* 0x000fe20007810000 */
[----:B------:R-:W-:Y:S01]  /*1c00*/  VIADD R52, R2, 0x61 ;  /* 0x0000006102347836 */ /* 0x000fe20000000000 */
[-C--:B------:R-:W-:Y:S01]  /*1c10*/  ISETP.GE.AND P0, PT, R36, R3.reuse, PT ;  /* 0x000000032400720c */ /* 0x080fe20003f06270 */
[----:B------:R-:W-:Y:S01]  /*1c20*/  HMMA.16816.F32.BF16 R180, R8, R98, R180 ;  /* 0x0000006208b4723c */ /* 0x000fe200000418b4 */
[----:B------:R-:W-:Y:S01]  /*1c30*/  FSEL R58, R149, -INF , !P1 ;  /* 0xff800000953a7808 */ /* 0x000fe20004800000 */
[----:B------:R-:W-:Y:S01]  /*1c40*/  VIADD R54, R2, 0x68 ;  /* 0x0000006802367836 */ /* 0x000fe20000000000 */
[----:B------:R-:W-:Y:S01]  /*1c50*/  FMNMX.FTZ R4, R46, R4, !PT ;  /* 0x000000042e047209 */ /* 0x000fe20007810000 */
[----:B------:R-:W-:Y:S01]  /*1c60*/  VIADD R55, R2, 0x71 ;  /* 0x0000007102377836 */ /* 0x000fe20000000000 */
[----:B------:R-:W-:-:S02]  /*1c70*/  ISETP.GE.AND P1, PT, R38, R3, PT ;  /* 0x000000032600720c */ /* 0x000fc40003f26270 */
[----:B------:R-:W-:Y:S02]  /*1c80*/  FSEL R59, R144, -INF , !P0 ;  /* 0xff800000903b7808 */ /* 0x000fe40004000000 */
[----:B------:R-:W-:Y:S02]  /*1c90*/  FMNMX.FTZ R4, R58, R4, !PT ;  /* 0x000000043a047209 */ /* 0x000fe40007810000 */
[-C--:B------:R-:W-:Y:S02]  /*1ca0*/  ISETP.GE.AND P0, PT, R45, R3.reuse, PT ;  /* 0x000000032d00720c */ /* 0x080fe40003f06270 */
[----:B------:R-:W-:Y:S02]  /*1cb0*/  FSEL R60, R145, -INF , !P1 ;  /* 0xff800000913c7808 */ /* 0x000fe40004800000 */
[----:B------:R-:W-:Y:S02]  /*1cc0*/  FMNMX.FTZ R4, R59, R4, !PT ;  /* 0x000000043b047209 */ /* 0x000fe40007810000 */
        /* <DEDUP_REMOVED lines=21> */
[----:B------:R-:W-:Y:S02]  /*1e20*/  ISETP.GE.AND P0, PT, R54, R3, PT ;  /* 0x000000033600720c */ /* 0x000fe40003f06270 */
[----:B------:R-:W-:Y:S02]  /*1e30*/  FSEL R67, R129, -INF , !P1 ;  /* 0xff80000081437808 */ /* 0x000fe40004800000 */
[----:B------:R-:W-:Y:S02]  /*1e40*/  FMNMX.FTZ R4, R68, R4, !PT ;  /* 0x0000000444047209 */ /* 0x000fe40007810000 */
[----:B------:R-:W-:-:S02]  /*1e50*/  FSEL R73, R124, -INF , !P0 ;  /* 0xff8000007c497808 */ /* 0x000fc40004000000 */
[-C--:B------:R-:W-:Y:S02]  /*1e60*/  ISETP.GE.AND P0, PT, R56, R3.reuse, PT ;  /* 0x000000033800720c */ /* 0x080fe40003f06270 */
[----:B------:R-:W-:Y:S02]  /*1e70*/  ISETP.GE.AND P1, PT, R57, R3, PT ;  /* 0x000000033900720c */ /* 0x000fe40003f26270 */
[----:B------:R-:W-:Y:S02]  /*1e80*/  FMNMX.FTZ R4, R67, R4, !PT ;  /* 0x0000000443047209 */ /* 0x000fe40007810000 */
[----:B------:R-:W-:Y:S02]  /*1e90*/  FSEL R76, R120, -INF , !P0 ;  /* 0xff800000784c7808 */ /* 0x000fe40004000000 */
[----:B------:R-:W-:Y:S02]  /*1ea0*/  FSEL R74, R125, -INF , !P1 ;  /* 0xff8000007d4a7808 */ /* 0x000fe40004800000 */
[----:B------:R-:W-:-:S02]  /*1eb0*/  FMNMX.FTZ R4, R73, R4, !PT ;  /* 0x0000000449047209 */ /* 0x000fc40007810000 */
[-C--:B------:R-:W-:Y:S02]  /*1ec0*/  ISETP.GE.AND P0, PT, R62, R3.reuse, PT ;  /* 0x000000033e00720c */ /* 0x080fe40003f06270 */
[----:B------:R-:W-:Y:S02]  /*1ed0*/  ISETP.GE.AND P1, PT, R55, R3, PT ;  /* 0x000000033700720c */ /* 0x000fe40003f26270 */
[----:B------:R-:W-:Y:S02]  /*1ee0*/  FMNMX.FTZ R4, R74, R4, !PT ;  /* 0x000000044a047209 */ /* 0x000fe40007810000 */
[----:B------:R-:W-:Y:S02]  /*1ef0*/  FSEL R77, R116, -INF , !P0 ;  /* 0xff800000744d7808 */ /* 0x000fe40004000000 */
[----:B------:R-:W-:Y:S02]  /*1f00*/  ISETP.NE.AND P0, PT, R225, 0x1, PT ;  /* 0x00000001e100780c */ /* 0x000fe40003f05270 */
[----:B------:R-:W-:-:S02]  /*1f10*/  FSEL R78, R121, -INF , !P1 ;  /* 0xff800000794e7808 */ /* 0x000fc40004800000 */
[----:B------:R-:W-:Y:S02]  /*1f20*/  FMNMX.FTZ R4, R76, R4, !PT ;  /* 0x000000044c047209 */ /* 0x000fe40007810000 */
[----:B------:R-:W-:Y:S02]  /*1f30*/  ISETP.GE.AND P1, PT, R64, R3, PT ;  /* 0x000000034000720c */ /* 0x000fe40003f26270 */
[----:B------:R-:W-:Y:S02]  /*1f40*/  FMNMX.FTZ R3, R78, R4, !PT ;  /* 0x000000044e037209 */ /* 0x000fe40007810000 */
[----:B------:R-:W-:Y:S02]  /*1f50*/  FSEL R72, R117, -INF , !P1 ;  /* 0xff80000075487808 */ /* 0x000fe40004800000 */
[----:B------:R-:W-:-:S04]  /*1f60*/  FMNMX.FTZ R3, R77, R3, !PT ;  /* 0x000000034d037209 */ /* 0x000fc80007810000 */
[----:B------:R-:W-:Y:S01]  /*1f70*/  FMNMX.FTZ R12, R72, R3, !PT ;  /* 0x00000003480c7209 */ /* 0x000fe20007810000 */
[----:B------:R-:W-:Y:S06]  /*1f80*/  @!P0 BRA `(.L_x_1) ;  /* 0x0000000000588947 */ /* 0x000fec0003800000 */
[----:B------:R-:W-:-:S04]  /*1f90*/  VIADD R3, R225, 0xfffffffe ;  /* 0xfffffffee1037836 */ /* 0x000fc80000000000 */
[C---:B------:R-:W-:Y:S01]  /*1fa0*/  IMAD R6, R3.reuse, UR12, RZ ;  /* 0x0000000c03067c24 */ /* 0x040fe2000f8e02ff */
[----:B------:R-:W-:Y:S01]  /*1fb0*/  SHF.R.S32.HI R7, RZ, 0x1f, R3 ;  /* 0x0000001fff077819 */ /* 0x000fe20000011403 */
[----:B------:R-:W-:-:S04]  /*1fc0*/  IMAD.WIDE.U32 R4, R3, UR13, R248 ;  /* 0x0000000d03047c25 */ /* 0x000fc8000f8e00f8 */
[----:B------:R-:W-:Y:S01]  /*1fd0*/  IMAD R3, R7, UR13, R6 ;  /* 0x0000000d07037c24 */ /* 0x000fe2000f8e0206 */
[----:B------:R-:W-:-:S03]  /*1fe0*/  LEA R8, P2, R4, UR10, 0x1 ;  /* 0x0000000a04087c11 */ /* 0x000fc6000f8408ff */
[----:B------:R-:W-:Y:S01]  /*1ff0*/  IMAD.IADD R3, R5, 0x1, R3 ;  /* 0x0000000105037824 */ /* 0x000fe200078e0203 */
[----:B------:R-:W-:-:S04]  /*2000*/  IADD3 R6, P1, R8, UR16, RZ ;  /* 0x0000001008067c10 */ /* 0x000fc8000ff3e0ff */
[----:B------:R-:W-:Y:S02]  /*2010*/  LEA.HI.X R9, R4, UR11, R3, 0x1, P2 ;  /* 0x0000000b04097c11 */ /* 0x000fe400090f0c03 */
[----:B------:R-:W-:Y:S02]  /*2020*/  IADD3 R4, P2, R6, UR16, RZ ;  /* 0x0000001006047c10 */ /* 0x000fe4000ff5e0ff */
[----:B------:R-:W-:Y:S01]  /*2030*/  IADD3.X R7, R9, UR19, RZ, P1, !PT ;  /* 0x0000001309077c10 */ /* 0x000fe20008ffe4ff */
[----:B------:R-:W-:Y:S01]  /*2040*/  @!PT LDS RZ, [RZ] ;  /* 0x00000000fffff984 */ /* 0x000fe20000000800 */
[----:B------:R-:W-:Y:S01]  /*2050*/  @!PT LDS RZ, [RZ] ;  /* 0x00000000fffff984 */ /* 0x000fe20000000800 */
[----:B------:R-:W-:Y:S01]  /*2060*/  @!PT LDS RZ, [RZ] ;  /* 0x00000000fffff984 */ /* 0x000fe20000000800 */
[----:B------:R1:W-:Y:S01]  /*2070*/  LDGSTS.E.BYPASS.LTC128B.128 [R226+0x2000], desc[UR14][R8.64] ;  /* 0x0200000008e27fae */ /* 0x0003e2000b901d4e */
[----:B------:R-:W-:Y:S02]  /*2080*/  IADD3 R10, P1, R4, UR16, RZ ;  /* 0x00000010040a7c10 */ /* 0x000fe4000ff3e0ff */
[----:B------:R-:W-:Y:S01]  /*2090*/  IADD3.X R5, R7, UR19, RZ, P2, !PT ;  /* 0x0000001307057c10 */ /* 0x000fe200097fe4ff */
[----:B------:R1:W-:Y:S03]  /*20a0*/  LDGSTS.E.BYPASS.LTC128B.128 [R226+0x2800], desc[UR14][R6.64] ;  /* 0x0280000006e27fae */ /* 0x0003e6000b901d4e */
[----:B------:R-:W-:Y:S01]  /*20b0*/  IADD3.X R11, R5, UR19, RZ, P1, !PT ;  /* 0x00000013050b7c10 */ /* 0x000fe20008ffe4ff */
[----:B------:R1:W-:Y:S04]  /*20c0*/  LDGSTS.E.BYPASS.LTC128B.128 [R226+0x3000], desc[UR14][R4.64] ;  /* 0x0300000004e27fae */ /* 0x0003e8000b901d4e */
[----:B------:R1:W-:Y:S04]  /*20d0*/  LDGSTS.E.BYPASS.LTC128B.128 [R226+0x3800], desc[UR14][R10.64] ;  /* 0x038000000ae27fae */ /* 0x0003e8000b901d4e */
[----:B------:R-:W0:Y:S02]  /*20e0*/  LDGDEPBAR ;  /* 0x00000000000079af */ /* 0x000e240000000000 */
.L_x_1:
[----:B------:R-:W2:Y:S01]  /*20f0*/  SHFL.BFLY PT, R3, R12, 0x2, 0x1f ;  /* 0x0c401f000c037f89 */ /* 0x000ea200000e0000 */
[----:B------:R-:W-:Y:S01]  /*2100*/  ULDC UR4, c[0x0][0x2ec] ;  /* 0x0000bb0000047ab9 */ /* 0x000fe20000000800 */
[C-C-:B-1----:R-:W-:Y:S02]  /*2110*/  VIADDMNMX R6, R13.reuse, 0x8, R80.reuse, PT ;  /* 0x000000080d067846 */ /* 0x142fe40003800150 */
[----:B------:R-:W-:Y:S02]  /*2120*/  VIADDMNMX R7, R13, 0x40, R80, PT ;  /* 0x000000400d077846 */ /* 0x000fe40003800150 */
[-C--:B------:R-:W-:Y:S02]  /*2130*/  ISETP.GE.AND P3, PT, R2, R6.reuse, PT ;  /* 0x000000060200720c */ /* 0x080fe40003f66270 */
[----:B------:R-:W-:Y:S02]  /*2140*/  ISETP.GE.AND P2, PT, R22, R6, PT ;  /* 0x000000061600720c */ /* 0x000fe40003f46270 */
[----:B------:R-:W-:-:S02]  /*2150*/  FSEL R11, R178, -INF , !P3 ;  /* 0xff800000b20b7808 */ /* 0x000fc40005800000 */
[----:B------:R-:W-:Y:S02]  /*2160*/  FSEL R10, R179, -INF , !P2 ;  /* 0xff800000b30a7808 */ /* 0x000fe40005000000 */
[----:B------:R-:W-:Y:S02]  /*2170*/  ISETP.GE.AND P2, PT, R24, R6, PT ;  /* 0x000000061800720c */ /* 0x000fe40003f46270 */
[----:B------:R-:W-:Y:S02]  /*2180*/  FMNMX.FTZ R5, R11, R10, !PT ;  /* 0x0000000a0b057209 */ /* 0x000fe40007810000 */
[----:B------:R-:W-:Y:S02]  /*2190*/  VIADDMNMX R8, R13, 0x48, R80, PT ;  /* 0x000000480d087846 */ /* 0x000fe40003800150 */
[----:B------:R-:W-:Y:S02]  /*21a0*/  ISETP.GE.AND P4, PT, R2, R7, PT ;  /* 0x000000070200720c */ /* 0x000fe40003f86270 */
[----:B------:R-:W-:-:S02]  /*21b0*/  ISETP.GE.AND P3, PT, R21, R8, PT ;  /* 0x000000081500720c */ /* 0x000fc40003f66270 */
[----:B--2---:R-:W-:Y:S02]  /*21c0*/  FMNMX.FTZ R3, R12, R3, !PT ;  /* 0x000000030c037209 */ /* 0x004fe40007810000 */
[-C--:B------:R-:W-:Y:S02]  /*21d0*/  ISETP.GE.AND P5, PT, R22, R7.reuse, PT ;  /* 0x000000071600720c */ /* 0x080fe40003fa6270 */
[----:B------:R-:W-:Y:S01]  /*21e0*/  ISETP.GE.AND P6, PT, R21, R7, PT ;  /* 0x000000071500720c */ /* 0x000fe20003fc6270 */
[----:B------:R-:W1:Y:S02]  /*21f0*/  SHFL.BFLY PT, R4, R3, 0x1, 0x1f ;  /* 0x0c201f0003047f89 */ /* 0x000e6400000e0000 */
[----:B-1----:R-:W-:-:S04]  /*2200*/  FMNMX.FTZ R139, R3, R4, !PT ;  /* 0x00000004038b7209 */ /* 0x002fc80007810000 */
[C---:B------:R-:W-:Y:S01]  /*2210*/  FSETP.NEU.FTZ.AND P1, PT, R139.reuse, -INF , PT ;  /* 0xff8000008b00780b */ /* 0x040fe20003f3d000 */
[----:B------:R-:W-:-:S05]  /*2220*/  FMUL.FTZ R3, R139, UR4 ;  /* 0x000000048b037c20 */ /* 0x000fca0008410000 */
[----:B------:R-:W-:Y:S02]  /*2230*/  FSEL R3, R3, RZ, P1 ;  /* 0x000000ff03037208 */ /* 0x000fe40000800000 */
[----:B------:R-:W-:-:S03]  /*2240*/  ISETP.GE.AND P1, PT, R21, R6, PT ;  /* 0x000000061500720c */ /* 0x000fc60003f26270 */
[--C-:B------:R-:W-:Y:S01]  /*2250*/  FFMA.FTZ R4, R14, UR4, -R3.reuse ;  /* 0x000000040e047c23 */ /* 0x100fe20008010803 */
[----:B------:R-:W-:Y:S02]  /*2260*/  FSEL R14, R163, -INF , !P2 ;  /* 0xff800000a30e7808 */ /* 0x000fe40005000000 */
[-C--:B------:R-:W-:Y:S01]  /*2270*/  ISETP.GE.AND P2, PT, R23, R6.reuse, PT ;  /* 0x000000061700720c */ /* 0x080fe20003f46270 */
[----:B------:R1:W-:Y:S03]  /*2280*/  MUFU.EX2 R242, R4 ;  /* 0x0000000400f27308 */ /* 0x0003e60000000800 */
[----:B------:R-:W-:Y:S02]  /*2290*/  FSEL R9, R174, -INF , !P2 ;  /* 0xff800000ae097808 */ /* 0x000fe40005000000 */
[----:B------:R-:W-:Y:S01]  /*22a0*/  ISETP.GE.AND P2, PT, R33, R6, PT ;  /* 0x000000062100720c */ /* 0x000fe20003f46270 */
[----:B-1----:R-:W-:Y:S01]  /*22b0*/  FFMA.FTZ R4, R15, UR4, -R3 ;  /* 0x000000040f047c23 */ /* 0x002fe20008010803 */
[----:B------:R-:W-:-:S02]  /*22c0*/  FSEL R15, R162, -INF , !P1 ;  /* 0xff800000a20f7808 */ /* 0x000fc40004800000 */
[-C--:B------:R-:W-:Y:S01]  /*22d0*/  ISETP.GE.AND P1, PT, R29, R6.reuse, PT ;  /* 0x000000061d00720c */ /* 0x080fe20003f26270 */
[----:B------:R1:W-:Y:S03]  /*22e0*/  MUFU.EX2 R241, R4 ;  /* 0x0000000400f17308 */ /* 0x0003e60000000800 */
[----:B------:R-:W-:Y:S02]  /*22f0*/  FSEL R12, R175, -INF , !P1 ;  /* 0xff800000af0c7808 */ /* 0x000fe40004800000 */
[-C--:B------:R-:W-:Y:S01]  /*2300*/  ISETP.GE.AND P1, PT, R32, R6.reuse, PT ;  /* 0x000000062000720c */ /* 0x080fe20003f26270 */
[--C-:B-1----:R-:W-:Y:S01]  /*2310*/  FFMA.FTZ R4, R16, UR4, -R3.reuse ;  /* 0x0000000410047c23 */ /* 0x102fe20008010803 */
[----:B------:R-:W-:Y:S02]  /*2320*/  FSEL R16, R158, -INF , !P2 ;  /* 0xff8000009e107808 */ /* 0x000fe40005000000 */
[----:B------:R-:W-:Y:S01]  /*2330*/  ISETP.GE.AND P2, PT, R31, R6, PT ;  /* 0x000000061f00720c */ /* 0x000fe20003f46270 */
[----:B------:R1:W-:Y:S02]  /*2340*/  MUFU.EX2 R243, R4 ;  /* 0x0000000400f37308 */ /* 0x0003e40000000800 */
[----:B-1----:R-:W-:Y:S01]  /*2350*/  FFMA.FTZ R4, R17, UR4, -R3 ;  /* 0x0000000411047c23 */ /* 0x002fe20008010803 */
[----:B------:R-:W-:-:S02]  /*2360*/  FSEL R17, R159, -INF , !P1 ;  /* 0xff8000009f117808 */ /* 0x000fc40004800000 */
[----:B------:R-:W-:-:S03]  /*2370*/  ISETP.GE.AND P1, PT, R28, R6, PT ;  /* 0x000000061c00720c */ /* 0x000fc60003f26270 */
[----:B------:R1:W-:Y:S02]  /*2380*/  MUFU.EX2 R252, R4 ;  /* 0x0000000400fc7308 */ /* 0x0003e40000000800 */
[----:B-1----:R-:W-:Y:S01]  /*2390*/  FFMA.FTZ R4, R19, UR4, -R3 ;  /* 0x0000000413047c23 */ /* 0x002fe20008010803 */
[----:B------:R-:W-:Y:S02]  /*23a0*/  FSEL R19, R171, -INF , !P1 ;  /* 0xff800000ab137808 */ /* 0x000fe40004800000 */
[----:B------:R-:W-:-:S03]  /*23b0*/  ISETP.GE.AND P1, PT, R26, R6, PT ;  /* 0x000000061a00720c */ /* 0x000fc60003f26270 */
[----:B------:R1:W-:Y:S02]  /*23c0*/  MUFU.EX2 R116, R4 ;  /* 0x0000000400747308 */ /* 0x0003e40000000800 */
[----:B-1----:R-:W-:Y:S01]  /*23d0*/  FFMA.FTZ R4, R18, UR4, -R3 ;  /* 0x0000000412047c23 */ /* 0x002fe20008010803 */
[----:B------:R-:W-:Y:S02]  /*23e0*/  FSEL R18, R170, -INF , !P2 ;  /* 0xff800000aa127808 */ /* 0x000fe40005000000 */
[----:B------:R-:W-:-:S03]  /*23f0*/  ISETP.GE.AND P2, PT, R27, R6, PT ;  /* 0x000000061b00720c */ /* 0x000fc60003f46270 */
[----:B------:R1:W-:Y:S02]  /*2400*/  MUFU.EX2 R117, R4 ;  /* 0x0000000400757308 */ /* 0x0003e40000000800 */
[----:B-1----:R-:W-:Y:S01]  /*2410*/  FMNMX.FTZ R4, R15, R5, !PT ;  /* 0x000000050f047209 */ /* 0x002fe20007810000 */
[----:B------:R-:W-:Y:S01]  /*2420*/  FFMA.FTZ R5, R20, UR4, -R3 ;  /* 0x0000000414057c23 */ /* 0x000fe20008010803 */
[----:B------:R-:W-:Y:S02]  /*2430*/  FSEL R20, R154, -INF , !P2 ;  /* 0xff8000009a147808 */ /* 0x000fe40005000000 */
[----:B------:R-:W-:Y:S02]  /*2440*/  FMNMX.FTZ R4, R14, R4, !PT ;  /* 0x000000040e047209 */ /* 0x000fe40007810000 */
[----:B------:R1:W-:Y:S01]  /*2450*/  MUFU.EX2 R120, R5 ;  /* 0x0000000500787308 */ /* 0x0003e20000000800 */
[----:B------:R-:W-:Y:S02]  /*2460*/  ISETP.GE.AND P2, PT, R25, R6, PT ;  /* 0x000000061900720c */ /* 0x000fe40003f46270 */
[----:B------:R-:W-:-:S04]  /*2470*/  FMNMX.FTZ R4, R9, R4, !PT ;  /* 0x0000000409047209 */ /* 0x000fc80007810000 */
[----:B------:R-:W-:-:S04]  /*2480*/  FMNMX.FTZ R4, R12, R4, !PT ;  /* 0x000000040c047209 */ /* 0x000fc80007810000 */
[----:B------:R-:W-:-:S04]  /*2490*/  FMNMX.FTZ R4, R16, R4, !PT ;  /* 0x0000000410047209 */ /* 0x000fc80007810000 */
[----:B------:R-:W-:Y:S01]  /*24a0*/  FMNMX.FTZ R4, R17, R4, !PT ;  /* 0x0000000411047209 */ /* 0x000fe20007810000 */
[----:B-1----:R-:W-:Y:S01]  /*24b0*/  FFMA.FTZ R5, R37, UR4, -R3 ;  /* 0x0000000425057c23 */ /* 0x002fe20008010803 */
[----:B------:R-:W-:Y:S02]  /*24c0*/  FSEL R37, R155, -INF , !P1 ;  /* 0xff8000009b257808 */ /* 0x000fe40004800000 */
[----:B------:R-:W-:Y:S01]  /*24d0*/  FMNMX.FTZ R4, R18, R4, !PT ;  /* 0x0000000412047209 */ /* 0x000fe20007810000 */
[----:B------:R1:W-:Y:S01]  /*24e0*/  MUFU.EX2 R124, R5 ;  /* 0x00000005007c7308 */ /* 0x0003e20000000800 */
[----:B------:R-:W-:Y:S02]  /*24f0*/  ISETP.GE.AND P1, PT, R30, R6, PT ;  /* 0x000000061e00720c */ /* 0x000fe40003f26270 */
[----:B------:R-:W-:-:S04]  /*2500*/  FMNMX.FTZ R4, R19, R4, !PT ;  /* 0x0000000413047209 */ /* 0x000fc80007810000 */
[----:B------:R-:W-:-:S04]  /*2510*/  FMNMX.FTZ R4, R20, R4, !PT ;  /* 0x0000000414047209 */ /* 0x000fc80007810000 */
[----:B------:R-:W-:Y:S01]  /*2520*/  FMNMX.FTZ R4, R37, R4, !PT ;  /* 0x0000000425047209 */ /* 0x000fe20007810000 */
[--C-:B-1----:R-:W-:Y:S01]  /*2530*/  FFMA.FTZ R5, R39, UR4, -R3.reuse ;  /* 0x0000000427057c23 */ /* 0x102fe20008010803 */
[----:B------:R-:W-:Y:S02]  /*2540*/  FSEL R39, R166, -INF , !P2 ;  /* 0xff800000a6277808 */ /* 0x000fe40005000000 */
[----:B------:R-:W-:Y:S01]  /*2550*/  ISETP.GE.AND P2, PT, R34, R6, PT ;  /* 0x000000062200720c */ /* 0x000fe20003f46270 */
[----:B------:R1:W-:Y:S01]  /*2560*/  MUFU.EX2 R125, R5 ;  /* 0x00000005007d7308 */ /* 0x0003e20000000800 */
[----:B------:R-:W-:Y:S01]  /*2570*/  FMNMX.FTZ R4, R39, R4, !PT ;  /* 0x0000000427047209 */ /* 0x000fe20007810000 */
[----:B-1----:R-:W-:Y:S01]  /*2580*/  FFMA.FTZ R5, R40, UR4, -R3 ;  /* 0x0000000428057c23 */ /* 0x002fe20008010803 */
[----:B------:R-:W-:Y:S02]  /*2590*/  FSEL R40, R167, -INF , !P1 ;  /* 0xff800000a7287808 */ /* 0x000fe40004800000 */
[----:B------:R-:W-:-:S03]  /*25a0*/  ISETP.GE.AND P1, PT, R35, R6, PT ;  /* 0x000000062300720c */ /* 0x000fc60003f26270 */
[----:B------:R1:W-:Y:S01]  /*25b0*/  MUFU.EX2 R128, R5 ;  /* 0x0000000500807308 */ /* 0x0003e20000000800 */
[----:B------:R-:W-:Y:S01]  /*25c0*/  FMNMX.FTZ R4, R40, R4, !PT ;  /* 0x0000000428047209 */ /* 0x000fe20007810000 */
[----:B-1----:R-:W-:Y:S01]  /*25d0*/  FFMA.FTZ R5, R41, UR4, -R3 ;  /* 0x0000000429057c23 */ /* 0x002fe20008010803 */
[----:B------:R-:W-:Y:S02]  /*25e0*/  FSEL R41, R150, -INF , !P2 ;  /* 0xff80000096297808 */ /* 0x000fe40005000000 */
[----:B------:R-:W-:-:S03]  /*25f0*/  ISETP.GE.AND P2, PT, R36, R6, PT ;  /* 0x000000062400720c */ /* 0x000fc60003f46270 */
[----:B------:R1:W-:Y:S01]  /*2600*/  MUFU.EX2 R129, R5 ;  /* 0x0000000500817308 */ /* 0x0003e20000000800 */
[----:B------:R-:W-:Y:S02]  /*2610*/  FMNMX.FTZ R4, R41, R4, !PT ;  /* 0x0000000429047209 */ /* 0x000fe40007810000 */
[----:B------:R-:W-:Y:S02]  /*2620*/  FSEL R71, R146, -INF , !P2 ;  /* 0xff80000092477808 */ /* 0x000fe40005000000 */
[----:B------:R-:W-:-:S04]  /*2630*/  ISETP.GE.AND P2, PT, R45, R6, PT ;  /* 0x000000062d00720c */ /* 0x000fc80003f46270 */
[----:B------:R-:W-:Y:S02]  /*2640*/  FSEL R79, R142, -INF , !P2 ;  /* 0xff8000008e4f7808 */ /* 0x000fe40005000000 */
[----:B------:R-:W-:-:S04]  /*2650*/  ISETP.GE.AND P2, PT, R49, R6, PT ;  /* 0x000000063100720c */ /* 0x000fc80003f46270 */
[----:B------:R-:W-:Y:S01]  /*2660*/  FSEL R82, R186, -INF , !P2 ;  /* 0xff800000ba527808 */ /* 0x000fe20005000000 */
[----:B-1----:R-:W-:Y:S01]  /*2670*/  FFMA.FTZ R5, R42, UR4, -R3 ;  /* 0x000000042a057c23 */ /* 0x002fe20008010803 */
[----:B------:R-:W-:Y:S02]  /*2680*/  FSEL R42, R151, -INF , !P1 ;  /* 0xff800000972a7808 */ /* 0x000fe40004800000 */
[----:B------:R-:W-:Y:S01]  /*2690*/  ISETP.GE.AND P1, PT, R38, R6, PT ;  /* 0x000000062600720c */ /* 0x000fe20003f26270 */
[----:B------:R1:W-:Y:S01]  /*26a0*/  MUFU.EX2 R132, R5 ;  /* 0x0000000500847308 */ /* 0x0003e20000000800 */
[----:B------:R-:W-:Y:S02]  /*26b0*/  FMNMX.FTZ R4, R42, R4, !PT ;  /* 0x000000042a047209 */ /* 0x000fe40007810000 */
[----:B------:R-:W-:Y:S02]  /*26c0*/  FSEL R75, R147, -INF , !P1 ;  /* 0xff800000934b7808 */ /* 0x000fe40004800000 */
[----:B------:R-:W-:-:S02]  /*26d0*/  FMNMX.FTZ R4, R71, R4, !PT ;  /* 0x0000000447047209 */ /* 0x000fc40007810000 */
[----:B------:R-:W-:Y:S02]  /*26e0*/  ISETP.GE.AND P1, PT, R47, R6, PT ;  /* 0x000000062f00720c */ /* 0x000fe40003f26270 */
[----:B------:R-:W-:Y:S02]  /*26f0*/  FMNMX.FTZ R4, R75, R4, !PT ;  /* 0x000000044b047209 */ /* 0x000fe40007810000 */
[----:B------:R-:W-:Y:S02]  /*2700*/  FSEL R81, R143, -INF , !P1 ;  /* 0xff8000008f517808 */ /* 0x000fe40004800000 */
[----:B------:R-:W-:Y:S02]  /*2710*/  FMNMX.FTZ R4, R79, R4, !PT ;  /* 0x000000044f047209 */ /* 0x000fe40007810000 */
[----:B------:R-:W-:Y:S02]  /*2720*/  ISETP.GE.AND P1, PT, R48, R6, PT ;  /* 0x000000063000720c */ /* 0x000fe40003f26270 */
[----:B------:R-:W-:Y:S01]  /*2730*/  FMNMX.FTZ R4, R81, R4, !PT ;  /* 0x0000000451047209 */ /* 0x000fe20007810000 */
[----:B-1----:R-:W-:Y:S01]  /*2740*/  FFMA.FTZ R5, R43, UR4, -R3 ;  /* 0x000000042b057c23 */ /* 0x002fe20008010803 */
[----:B------:R-:W-:-:S02]  /*2750*/  FSEL R83, R187, -INF , !P1 ;  /* 0xff800000bb537808 */ /* 0x000fc40004800000 */
[----:B------:R-:W-:Y:S01]  /*2760*/  ISETP.GE.AND P2, PT, R51, R6, PT ;  /* 0x000000063300720c */ /* 0x000fe20003f46270 */
[----:B------:R1:W-:Y:S01]  /*2770*/  MUFU.EX2 R133, R5 ;  /* 0x0000000500857308 */ /* 0x0003e20000000800 */
[----:B------:R-:W-:Y:S02]  /*2780*/  FMNMX.FTZ R4, R82, R4, !PT ;  /* 0x0000000452047209 */ /* 0x000fe40007810000 */
[----:B------:R-:W-:Y:S02]  /*2790*/  ISETP.GE.AND P1, PT, R50, R6, PT ;  /* 0x000000063200720c */ /* 0x000fe40003f26270 */
[----:B------:R-:W-:Y:S02]  /*27a0*/  FSEL R84, R134, -INF , !P2 ;  /* 0xff80000086547808 */ /* 0x000fe40005000000 */
[----:B------:R-:W-:Y:S02]  /*27b0*/  FMNMX.FTZ R4, R83, R4, !PT ;  /* 0x0000000453047209 */ /* 0x000fe40007810000 */
[----:B------:R-:W-:-:S02]  /*27c0*/  FSEL R85, R135, -INF , !P1 ;  /* 0xff80000087557808 */ /* 0x000fc40004800000 */
[----:B------:R-:W-:Y:S02]  /*27d0*/  ISETP.GE.AND P2, PT, R53, R6, PT ;  /* 0x000000063500720c */ /* 0x000fe40003f46270 */
[----:B------:R-:W-:Y:S02]  /*27e0*/  FMNMX.FTZ R4, R84, R4, !PT ;  /* 0x0000000454047209 */ /* 0x000fe40007810000 */
[----:B------:R-:W-:Y:S02]  /*27f0*/  ISETP.GE.AND P1, PT, R52, R6, PT ;  /* 0x000000063400720c */ /* 0x000fe40003f26270 */
[----:B------:R-:W-:Y:S01]  /*2800*/  FSEL R86, R130, -INF , !P2 ;  /* 0xff80000082567808 */ /* 0x000fe20005000000 */
[----:B-1----:R-:W-:Y:S01]  /*2810*/  FFMA.FTZ R5, R44, UR4, -R3 ;  /* 0x000000042c057c23 */ /* 0x002fe20008010803 */
[----:B------:R-:W-:Y:S02]  /*2820*/  FMNMX.FTZ R4, R85, R4, !PT ;  /* 0x0000000455047209 */ /* 0x000fe40007810000 */
[----:B------:R-:W-:Y:S01]  /*2830*/  FSEL R87, R131, -INF , !P1 ;  /* 0xff80000083577808 */ /* 0x000fe20004800000 */
[----:B------:R1:W-:Y:S01]  /*2840*/  MUFU.EX2 R136, R5 ;  /* 0x0000000500887308 */ /* 0x0003e20000000800 */
[----:B------:R-:W-:-:S02]  /*2850*/  ISETP.GE.AND P2, PT, R54, R6, PT ;  /* 0x000000063600720c */ /* 0x000fc40003f46270 */
[----:B------:R-:W-:Y:S02]  /*2860*/  FMNMX.FTZ R4, R86, R4, !PT ;  /* 0x0000000456047209 */ /* 0x000fe40007810000 */
[----:B------:R-:W-:Y:S02]  /*2870*/  ISETP.GE.AND P1, PT, R57, R6, PT ;  /* 0x000000063900720c */ /* 0x000fe40003f26270 */
[----:B------:R-:W-:Y:S02]  /*2880*/  FSEL R88, R126, -INF , !P2 ;  /* 0xff8000007e587808 */ /* 0x000fe40005000000 */
[----:B------:R-:W-:Y:S02]  /*2890*/  FMNMX.FTZ R4, R87, R4, !PT ;  /* 0x0000000457047209 */ /* 0x000fe40007810000 */
[----:B------:R-:W-:Y:S02]  /*28a0*/  FSEL R89, R127, -INF , !P1 ;  /* 0xff8000007f597808 */ /* 0x000fe40004800000 */
[----:B------:R-:W-:-:S02]  /*28b0*/  ISETP.GE.AND P2, PT, R56, R6, PT ;  /* 0x000000063800720c */ /* 0x000fc40003f46270 */
[----:B------:R-:W-:Y:S02]  /*28c0*/  FMNMX.FTZ R4, R88, R4, !PT ;  /* 0x0000000458047209 */ /* 0x000fe40007810000 */
[----:B------:R-:W-:Y:S01]  /*28d0*/  ISETP.GE.AND P1, PT, R55, R6, PT ;  /* 0x000000063700720c */ /* 0x000fe20003f26270 */
[----:B-1----:R-:W-:Y:S01]  /*28e0*/  FFMA.FTZ R5, R46, UR4, -R3 ;  /* 0x000000042e057c23 */ /* 0x002fe20008010803 */
[----:B------:R-:W-:Y:S02]  /*28f0*/  FSEL R90, R122, -INF , !P2 ;  /* 0xff8000007a5a7808 */ /* 0x000fe40005000000 */
[----:B------:R-:W-:Y:S01]  /*2900*/  FMNMX.FTZ R4, R89, R4, !PT ;  /* 0x0000000459047209 */ /* 0x000fe20007810000 */
[----:B------:R1:W-:Y:S01]  /*2910*/  MUFU.EX2 R137, R5 ;  /* 0x0000000500897308 */ /* 0x0003e20000000800 */
[----:B------:R-:W-:Y:S02]  /*2920*/  FSEL R164, R123, -INF , !P1 ;  /* 0xff8000007ba47808 */ /* 0x000fe40004800000 */
[----:B------:R-:W-:-:S02]  /*2930*/  ISETP.GE.AND P2, PT, R62, R6, PT ;  /* 0x000000063e00720c */ /* 0x000fc40003f46270 */
[----:B------:R-:W-:Y:S02]  /*2940*/  FMNMX.FTZ R4, R90, R4, !PT ;  /* 0x000000045a047209 */ /* 0x000fe40007810000 */
[----:B------:R-:W-:Y:S02]  /*2950*/  ISETP.GE.AND P1, PT, R64, R6, PT ;  /* 0x000000064000720c */ /* 0x000fe40003f26270 */
[----:B------:R-:W-:Y:S02]  /*2960*/  FSEL R165, R118, -INF , !P2 ;  /* 0xff80000076a57808 */ /* 0x000fe40005000000 */
[----:B------:R-:W-:Y:S02]  /*2970*/  FMNMX.FTZ R4, R164, R4, !PT ;  /* 0x00000004a4047209 */ /* 0x000fe40007810000 */
[----:B------:R-:W-:Y:S02]  /*2980*/  FSEL R166, R119, -INF , !P1 ;  /* 0xff80000077a67808 */ /* 0x000fe40004800000 */
[----:B------:R-:W-:Y:S01]  /*2990*/  FMNMX.FTZ R4, R165, R4, !PT ;  /* 0x00000004a5047209 */ /* 0x000fe20007810000 */
[--C-:B-1----:R-:W-:Y:S01]  /*29a0*/  FFMA.FTZ R5, R58, UR4, -R3.reuse ;  /* 0x000000043a057c23 */ /* 0x102fe20008010803 */
[----:B------:R-:W-:Y:S01]  /*29b0*/  ISETP.GE.AND P2, PT, R2, R8, PT ;  /* 0x000000080200720c */ /* 0x000fe20003f46270 */
[----:B------:R-:W-:Y:S01]  /*29c0*/  FFMA.FTZ R2, R76, UR4, -R3 ;  /* 0x000000044c027c23 */ /* 0x000fe20008010803 */
[----:B------:R-:W-:Y:S01]  /*29d0*/  FMNMX.FTZ R4, R166, R4, !PT ;  /* 0x00000004a6047209 */ /* 0x000fe20007810000 */
[----:B------:R1:W-:Y:S01]  /*29e0*/  MUFU.EX2 R140, R5 ;  /* 0x00000005008c7308 */ /* 0x0003e20000000800 */
[----:B------:R-:W-:-:S02]  /*29f0*/  FSEL R46, R112, -INF , !P4 ;  /* 0xff800000702e7808 */ /* 0x000fc40006000000 */
[----:B------:R-:W-:Y:S01]  /*2a00*/  FSEL R58, R113, -INF , !P5 ;  /* 0xff800000713a7808 */ /* 0x000fe20006800000 */
[----:B------:R-:W2:Y:S01]  /*2a10*/  SHFL.BFLY PT, R6, R4, 0x2, 0x1f ;  /* 0x0c401f0004067f89 */ /* 0x000ea200000e0000 */
[-C--:B------:R-:W-:Y:S02]  /*2a20*/  ISETP.GE.AND P1, PT, R22, R8.reuse, PT ;  /* 0x000000081600720c */ /* 0x080fe40003f26270 */
[-C--:B------:R-:W-:Y:S01]  /*2a30*/  ISETP.GE.AND P4, PT, R24, R7.reuse, PT ;  /* 0x000000071800720c */ /* 0x080fe20003f86270 */
[----:B------:R3:W-:Y:S01]  /*2a40*/  MUFU.EX2 R169, R2 ;  /* 0x0000000200a97308 */ /* 0x0007e20000000800 */
[----:B------:R-:W-:Y:S02]  /*2a50*/  FSEL R43, R108, -INF , !P6 ;  /* 0xff8000006c2b7808 */ /* 0x000fe40007000000 */
[----:B------:R-:W-:Y:S02]  /*2a60*/  ISETP.GE.AND P6, PT, R29, R7, PT ;  /* 0x000000071d00720c */ /* 0x000fe40003fc6270 */
[----:B------:R-:W-:Y:S01]  /*2a70*/  ISETP.GE.AND P5, PT, R23, R8, PT ;  /* 0x000000081700720c */ /* 0x000fe20003fa6270 */
[----:B-1----:R-:W-:Y:S01]  /*2a80*/  FFMA.FTZ R5, R59, UR4, -R3 ;  /* 0x000000043b057c23 */ /* 0x002fe20008010803 */
[----:B------:R-:W-:-:S02]  /*2a90*/  FSEL R59, R114, -INF , !P2 ;  /* 0xff800000723b7808 */ /* 0x000fc40005000000 */
[----:B------:R-:W-:Y:S01]  /*2aa0*/  ISETP.GE.AND P2, PT, R24, R8, PT ;  /* 0x000000081800720c */ /* 0x000fe20003f46270 */
[----:B------:R1:W-:Y:S01]  /*2ab0*/  MUFU.EX2 R141, R5 ;  /* 0x00000005008d7308 */ /* 0x0003e20000000800 */
[----:B------:R-:W-:Y:S02]  /*2ac0*/  FSEL R24, R109, -INF , !P4 ;  /* 0xff8000006d187808 */ /* 0x000fe40006000000 */
[----:B------:R-:W-:Y:S01]  /*2ad0*/  ISETP.GE.AND P4, PT, R33, R7, PT ;  /* 0x000000072100720c */ /* 0x000fe20003f86270 */
[----:B---3--:R-:W-:Y:S01]  /*2ae0*/  FFMA.FTZ R2, R78, UR4, -R3 ;  /* 0x000000044e027c23 */ /* 0x008fe20008010803 */
[----:B--2---:R-:W-:-:S03]  /*2af0*/  FMNMX.FTZ R4, R4, R6, !PT ;  /* 0x0000000604047209 */ /* 0x004fc60007810000 */
[----:B------:R2:W-:Y:S01]  /*2b00*/  MUFU.EX2 R97, R2 ;  /* 0x0000000200617308 */ /* 0x0005e20000000800 */
[----:B------:R-:W-:Y:S02]  /*2b10*/  FSEL R21, R100, -INF , !P4 ;  /* 0xff80000064157808 */ /* 0x000fe40006000000 */
[----:B------:R-:W-:Y:S01]  /*2b20*/  ISETP.GE.AND P4, PT, R28, R7, PT ;  /* 0x000000071c00720c */ /* 0x000fe20003f86270 */
[----:B------:R-:W3:Y:S01]  /*2b30*/  SHFL.BFLY PT, R6, R4, 0x1, 0x1f ;  /* 0x0c201f0004067f89 */ /* 0x000ee200000e0000 */
[----:B-1----:R-:W-:Y:S01]  /*2b40*/  FFMA.FTZ R5, R60, UR4, -R3 ;  /* 0x000000043c057c23 */ /* 0x002fe20008010803 */
[----:B------:R-:W-:-:S03]  /*2b50*/  FSEL R60, R110, -INF , !P3 ;  /* 0xff8000006e3c7808 */ /* 0x000fc60005800000 */
[----:B------:R1:W-:Y:S01]  /*2b60*/  MUFU.EX2 R144, R5 ;  /* 0x0000000500907308 */ /* 0x0003e20000000800 */
[----:B--2---:R-:W-:-:S07]  /*2b70*/  FFMA.FTZ R2, R77, UR4, -R3 ;  /* 0x000000044d027c23 */ /* 0x004fce0008010803 */
[----:B------:R2:W-:Y:S01]  /*2b80*/  MUFU.EX2 R98, R2 ;  /* 0x0000000200627308 */ /* 0x0005e20000000800 */
[----:B---3--:R-:W-:Y:S01]  /*2b90*/  FMNMX.FTZ R138, R4, R6, !PT ;  /* 0x00000006048a7209 */ /* 0x008fe20007810000 */
[----:B-1----:R-:W-:Y:S01]  /*2ba0*/  FFMA.FTZ R5, R61, UR4, -R3 ;  /* 0x000000043d057c23 */ /* 0x002fe20008010803 */
[----:B------:R-:W-:Y:S02]  /*2bb0*/  FSEL R61, R115, -INF , !P1 ;  /* 0xff800000733d7808 */ /* 0x000fe40004800000 */
[----:B------:R-:W-:-:S03]  /*2bc0*/  FSETP.NEU.FTZ.AND P3, PT, R138, -INF , PT ;  /* 0xff8000008a00780b */ /* 0x000fc60003f7d000 */
[----:B------:R1:W-:Y:S01]  /*2bd0*/  MUFU.EX2 R145, R5 ;  /* 0x0000000500917308 */ /* 0x0003e20000000800 */
[-C--:B------:R-:W-:Y:S02]  /*2be0*/  ISETP.GE.AND P1, PT, R23, R7.reuse, PT ;  /* 0x000000071700720c */ /* 0x080fe40003f26270 */
[----:B------:R-:W-:Y:S01]  /*2bf0*/  FSEL R23, R189, -INF , !P6 ;  /* 0xff800000bd177808 */ /* 0x000fe20007000000 */
[----:B--2---:R-:W-:Y:S01]  /*2c00*/  FMUL.FTZ R2, R138, UR4 ;  /* 0x000000048a027c20 */ /* 0x004fe20008410000 */
[----:B------:R-:W-:Y:S02]  /*2c10*/  FSEL R44, R188, -INF , !P1 ;  /* 0xff800000bc2c7808 */ /* 0x000fe40004800000 */
[----:B------:R-:W-:Y:S02]  /*2c20*/  ISETP.GE.AND P1, PT, R29, R8, PT ;  /* 0x000000081d00720c */ /* 0x000fe40003f26270 */
[----:B------:R-:W-:Y:S02]  /*2c30*/  FSEL R29, R111, -INF , !P2 ;  /* 0xff8000006f1d7808 */ /* 0x000fe40005000000 */
[----:B------:R-:W-:-:S02]  /*2c40*/  ISETP.GE.AND P2, PT, R31, R7, PT ;  /* 0x000000071f00720c */ /* 0x000fc40003f46270 */
[-C--:B------:R-:W-:Y:S02]  /*2c50*/  ISETP.GE.AND P6, PT, R32, R8.reuse, PT ;  /* 0x000000082000720c */ /* 0x080fe40003fc6270 */
[----:B------:R-:W-:Y:S01]  /*2c60*/  FSEL R22, R92, -INF , !P2 ;  /* 0xff8000005c167808 */ /* 0x000fe20005000000 */
[----:B-1----:R-:W-:Y:S01]  /*2c70*/  FFMA.FTZ R5, R63, UR4, -R3 ;  /* 0x000000043f057c23 */ /* 0x002fe20008010803 */
[----:B------:R-:W-:Y:S02]  /*2c80*/  ISETP.GE.AND P2, PT, R27, R8, PT ;  /* 0x000000081b00720c */ /* 0x000fe40003f46270 */
[----:B------:R-:W-:Y:S01]  /*2c90*/  FMNMX.FTZ R4, R59, R61, !PT ;  /* 0x0000003d3b047209 */ /* 0x000fe20007810000 */
[----:B------:R1:W-:Y:S03]  /*2ca0*/  MUFU.EX2 R245, R5 ;  /* 0x0000000500f57308 */ /* 0x0003e60000000800 */
[----:B------:R-:W-:-:S04]  /*2cb0*/  FMNMX.FTZ R4, R60, R4, !PT ;  /* 0x000000043c047209 */ /* 0x000fc80007810000 */
[----:B------:R-:W-:Y:S01]  /*2cc0*/  FMNMX.FTZ R4, R29, R4, !PT ;  /* 0x000000041d047209 */ /* 0x000fe20007810000 */
[----:B-1----:R-:W-:-:S04]  /*2cd0*/  FFMA.FTZ R5, R65, UR4, -R3 ;  /* 0x0000000441057c23 */ /* 0x002fc80008010803 */
[----:B------:R1:W-:Y:S02]  /*2ce0*/  MUFU.EX2 R244, R5 ;  /* 0x0000000500f47308 */ /* 0x0003e40000000800 */
[----:B-1----:R-:W-:Y:S01]  /*2cf0*/  FFMA.FTZ R5, R66, UR4, -R3 ;  /* 0x0000000442057c23 */ /* 0x002fe20008010803 */
[----:B------:R-:W-:Y:S02]  /*2d00*/  FSEL R66, R103, -INF , !P6 ;  /* 0xff80000067427808 */ /* 0x000fe40007000000 */
[----:B------:R-:W-:-:S03]  /*2d10*/  ISETP.GE.AND P6, PT, R25, R7, PT ;  /* 0x000000071900720c */ /* 0x000fc60003fc6270 */
[----:B------:R1:W2:Y:S02]  /*2d20*/  MUFU.EX2 R148, R5 ;  /* 0x0000000500947308 */ /* 0x0002a40000000800 */
[----:B-1----:R-:W-:-:S06]  /*2d30*/  FFMA.FTZ R5, R70, UR4, -R3 ;  /* 0x0000000446057c23 */ /* 0x002fcc0008010803 */
[----:B------:R1:W-:Y:S02]  /*2d40*/  MUFU.EX2 R121, R5 ;  /* 0x0000000500797308 */ /* 0x0003e40000000800 */
        /* <DEDUP_REMOVED lines=8> */
[--C-:B-1----:R-:W-:Y:S01]  /*2dd0*/  FFMA.FTZ R5, R74, UR4, -R3.reuse ;  /* 0x000000044a057c23 */ /* 0x102fe20008010803 */
[----:B------:R-:W-:-:S05]  /*2de0*/  FFMA.FTZ R3, R72, UR4, -R3 ;  /* 0x0000000448037c23 */ /* 0x000fca0008010803 */
[----:B------:R1:W3:Y:S08]  /*2df0*/  MUFU.EX2 R168, R5 ;  /* 0x0000000500a87308 */ /* 0x0002f00000000800 */
[----:B------:R4:W-:Y:S01]  /*2e00*/  MUFU.EX2 R246, R3 ;  /* 0x0000000300f67308 */ /* 0x0009e20000000800 */
[----:B-1----:R-:W-:Y:S02]  /*2e10*/  FSEL R5, R2, RZ, P3 ;  /* 0x000000ff02057208 */ /* 0x002fe40001800000 */
[----:B------:R-:W-:-:S02]  /*2e20*/  ISETP.GE.AND P3, PT, R33, R8, PT ;  /* 0x000000082100720c */ /* 0x000fc40003f66270 */
[----:B------:R-:W-:Y:S01]  /*2e30*/  FSEL R33, R190, -INF , !P5 ;  /* 0xff800000be217808 */ /* 0x000fe20006800000 */
[----:B------:R-:W-:Y:S01]  /*2e40*/  FFMA.FTZ R2, R11, UR4, -R5 ;  /* 0x000000040b027c23 */ /* 0x000fe20008010805 */
[----:B------:R-:W-:Y:S02]  /*2e50*/  ISETP.GE.AND P5, PT, R32, R7, PT ;  /* 0x000000072000720c */ /* 0x000fe40003fa6270 */
[----:B----4-:R-:W-:Y:S01]  /*2e60*/  FMNMX.FTZ R3, R46, R58, !PT ;  /* 0x0000003a2e037209 */ /* 0x010fe20007810000 */
[----:B------:R1:W-:Y:S01]  /*2e70*/  MUFU.EX2 R159, R2 ;  /* 0x00000002009f7308 */ /* 0x0003e20000000800 */
[----:B------:R-:W-:Y:S02]  /*2e80*/  FSEL R32, R191, -INF , !P1 ;  /* 0xff800000bf207808 */ /* 0x000fe40004800000 */
[----:B------:R-:W-:Y:S02]  /*2e90*/  FMNMX.FTZ R3, R43, R3, !PT ;  /* 0x000000032b037209 */ /* 0x000fe40007810000 */
[----:B------:R-:W-:-:S02]  /*2ea0*/  ISETP.GE.AND P1, PT, R31, R8, PT ;  /* 0x000000081f00720c */ /* 0x000fc40003f26270 */
[----:B------:R-:W-:Y:S02]  /*2eb0*/  FMNMX.FTZ R3, R24, R3, !PT ;  /* 0x0000000318037209 */ /* 0x000fe40007810000 */
[----:B------:R-:W-:Y:S02]  /*2ec0*/  FSEL R78, R94, -INF , !P1 ;  /* 0xff8000005e4e7808 */ /* 0x000fe40004800000 */
[----:B------:R-:W-:Y:S02]  /*2ed0*/  ISETP.GE.AND P1, PT, R26, R7, PT ;  /* 0x000000071a00720c */ /* 0x000fe40003f26270 */
[----:B------:R-:W-:Y:S02]  /*2ee0*/  FSEL R65, R102, -INF , !P3 ;  /* 0xff80000066417808 */ /* 0x000fe40005800000 */
[----:B------:R-:W-:Y:S01]  /*2ef0*/  FSEL R11, R105, -INF , !P1 ;  /* 0xff800000690b7808 */ /* 0x000fe20004800000 */
[----:B-1----:R-:W-:Y:S01]  /*2f00*/  FFMA.FTZ R2, R10, UR4, -R5 ;  /* 0x000000040a027c23 */ /* 0x002fe20008010805 */
[----:B------:R-:W-:-:S02]  /*2f10*/  ISETP.GE.AND P3, PT, R28, R8, PT ;  /* 0x000000081c00720c */ /* 0x000fc40003f66270 */
[----:B------:R-:W-:Y:S01]  /*2f20*/  FSEL R10, R204, -INF , !P6 ;  /* 0xff800000cc0a7808 */ /* 0x000fe20007000000 */
[----:B------:R1:W-:Y:S01]  /*2f30*/  MUFU.EX2 R158, R2 ;  /* 0x00000002009e7308 */ /* 0x0003e20000000800 */
[----:B------:R-:W-:Y:S02]  /*2f40*/  FSEL R91, R95, -INF , !P3 ;  /* 0xff8000005f5b7808 */ /* 0x000fe40005800000 */
[----:B------:R-:W-:Y:S02]  /*2f50*/  ISETP.GE.AND P3, PT, R25, R8, PT ;  /* 0x000000081900720c */ /* 0x000fe40003f66270 */
[-C--:B------:R-:W-:Y:S02]  /*2f60*/  ISETP.GE.AND P1, PT, R34, R7.reuse, PT ;  /* 0x000000072200720c */ /* 0x080fe40003f26270 */
[----:B------:R-:W-:Y:S02]  /*2f70*/  FSEL R96, R206, -INF , !P3 ;  /* 0xff800000ce607808 */ /* 0x000fe40005800000 */
[----:B------:R-:W-:-:S02]  /*2f80*/  ISETP.GE.AND P3, PT, R35, R7, PT ;  /* 0x000000072300720c */ /* 0x000fc40003f66270 */
[----:B------:R-:W-:Y:S02]  /*2f90*/  FMNMX.FTZ R4, R33, R4, !PT ;  /* 0x0000000421047209 */ /* 0x000fe40007810000 */
[----:B------:R-:W-:Y:S02]  /*2fa0*/  FSEL R63, R193, -INF , !P3 ;  /* 0xff800000c13f7808 */ /* 0x000fe40005800000 */
[----:B------:R-:W-:Y:S01]  /*2fb0*/  ISETP.GE.AND P6, PT, R34, R8, PT ;  /* 0x000000082200720c */ /* 0x000fe20003fc6270 */
[----:B-1----:R-:W-:Y:S01]  /*2fc0*/  FFMA.FTZ R2, R15, UR4, -R5 ;  /* 0x000000040f027c23 */ /* 0x002fe20008010805 */
[----:B------:R-:W-:Y:S02]  /*2fd0*/  FSEL R15, R101, -INF , !P5 ;  /* 0xff800000650f7808 */ /* 0x000fe40006800000 */
[----:B------:R-:W-:Y:S01]  /*2fe0*/  ISETP.GE.AND P5, PT, R27, R7, PT ;  /* 0x000000071b00720c */ /* 0x000fe20003fa6270 */
[----:B------:R1:W-:Y:S01]  /*2ff0*/  MUFU.EX2 R156, R2 ;  /* 0x00000002009c7308 */ /* 0x0003e20000000800 */
[----:B------:R-:W-:Y:S01]  /*3000*/  FSEL R76, R194, -INF , !P6 ;  /* 0xff800000c24c7808 */ /* 0x000fe20007000000 */
[----:B--2---:R-:W-:Y:S01]  /*3010*/  IMAD.MOV.U32 R194, RZ, RZ, R148 ;  /* 0x000000ffffc27224 */ /* 0x004fe200078e0094 */
[----:B------:R-:W-:-:S02]  /*3020*/  FSEL R13, R104, -INF , !P5 ;  /* 0xff800000680d7808 */ /* 0x000fc40006800000 */
[----:B------:R-:W-:Y:S02]  /*3030*/  ISETP.GE.AND P5, PT, R30, R7, PT ;  /* 0x000000071e00720c */ /* 0x000fe40003fa6270 */
[-C--:B------:R-:W-:Y:S02]  /*3040*/  ISETP.GE.AND P3, PT, R38, R8.reuse, PT ;  /* 0x000000082600720c */ /* 0x080fe40003f66270 */
[-C--:B------:R-:W-:Y:S01]  /*3050*/  ISETP.GE.AND P6, PT, R49, R8.reuse, PT ;  /* 0x000000083100720c */ /* 0x080fe20003fc6270 */
[----:B-1----:R-:W-:Y:S01]  /*3060*/  FFMA.FTZ R2, R14, UR4, -R5 ;  /* 0x000000040e027c23 */ /* 0x002fe20008010805 */
[----:B------:R-:W-:Y:S02]  /*3070*/  FSEL R14, R93, -INF , !P4 ;  /* 0xff8000005d0e7808 */ /* 0x000fe40006000000 */
[----:B------:R-:W-:Y:S01]  /*3080*/  FSEL R93, R106, -INF , !P2 ;  /* 0xff8000006a5d7808 */ /* 0x000fe20005000000 */
[----:B------:R1:W-:Y:S01]  /*3090*/  MUFU.EX2 R157, R2 ;  /* 0x00000002009d7308 */ /* 0x0003e20000000800 */
[----:B------:R-:W-:-:S02]  /*30a0*/  ISETP.GE.AND P2, PT, R30, R8, PT ;  /* 0x000000081e00720c */ /* 0x000fc40003f46270 */
[----:B------:R-:W-:Y:S02]  /*30b0*/  ISETP.GE.AND P4, PT, R26, R8, PT ;  /* 0x000000081a00720c */ /* 0x000fe40003f86270 */
[----:B------:R-:W-:Y:S02]  /*30c0*/  FSEL R95, R207, -INF , !P2 ;  /* 0xff800000cf5f7808 */ /* 0x000fe40005000000 */
[-C--:B------:R-:W-:Y:S02]  /*30d0*/  ISETP.GE.AND P2, PT, R36, R7.reuse, PT ;  /* 0x000000072400720c */ /* 0x080fe40003f46270 */
[----:B------:R-:W-:Y:S02]  /*30e0*/  FSEL R92, R107, -INF , !P4 ;  /* 0xff8000006b5c7808 */ /* 0x000fe40006000000 */
[----:B------:R-:W-:Y:S01]  /*30f0*/  FSEL R72, R220, -INF , !P2 ;  /* 0xff800000dc487808 */ /* 0x000fe20005000000 */
[----:B------:R-:W-:Y:S01]  /*3100*/  IMAD.MOV.U32 R220, RZ, RZ, R98 ;  /* 0x000000ffffdc7224 */ /* 0x000fe200078e0062 */
[----:B------:R-:W-:-:S02]  /*3110*/  ISETP.GE.AND P2, PT, R45, R7, PT ;  /* 0x000000072d00720c */ /* 0x000fc40003f46270 */
[-C--:B------:R-:W-:Y:S01]  /*3120*/  ISETP.GE.AND P4, PT, R36, R8.reuse, PT ;  /* 0x000000082400720c */ /* 0x080fe20003f86270 */
[----:B-1----:R-:W-:Y:S01]  /*3130*/  FFMA.FTZ R2, R9, UR4, -R5 ;  /* 0x0000000409027c23 */ /* 0x002fe20008010805 */
[----:B------:R-:W-:Y:S02]  /*3140*/  FSEL R9, R205, -INF , !P5 ;  /* 0xff800000cd097808 */ /* 0x000fe40006800000 */
[----:B------:R-:W-:Y:S01]  /*3150*/  FSEL R74, R196, -INF , !P2 ;  /* 0xff800000c44a7808 */ /* 0x000fe20005000000 */
[----:B------:R1:W-:Y:S01]  /*3160*/  MUFU.EX2 R163, R2 ;  /* 0x0000000200a37308 */ /* 0x0003e20000000800 */
[----:B------:R-:W-:Y:S02]  /*3170*/  ISETP.GE.AND P2, PT, R49, R7, PT ;  /* 0x000000073100720c */ /* 0x000fe40003f46270 */
[----:B------:R-:W-:Y:S02]  /*3180*/  ISETP.GE.AND P5, PT, R35, R8, PT ;  /* 0x000000082300720c */ /* 0x000fe40003fa6270 */
[----:B------:R-:W-:-:S02]  /*3190*/  FSEL R94, R228, -INF , !P2 ;  /* 0xff800000e45e7808 */ /* 0x000fc40005000000 */
[-C--:B------:R-:W-:Y:S02]  /*31a0*/  ISETP.GE.AND P2, PT, R51, R7.reuse, PT ;  /* 0x000000073300720c */ /* 0x080fe40003f46270 */
[----:B------:R-:W-:Y:S01]  /*31b0*/  FSEL R77, R195, -INF , !P5 ;  /* 0xff800000c34d7808 */ /* 0x000fe20006800000 */
[----:B------:R-:W-:Y:S01]  /*31c0*/  IMAD.MOV.U32 R195, RZ, RZ, R145 ;  /* 0x000000ffffc37224 */ /* 0x000fe200078e0091 */
[----:B------:R-:W-:Y:S02]  /*31d0*/  FSEL R98, R200, -INF , !P2 ;  /* 0xff800000c8627808 */ /* 0x000fe40005000000 */
[----:B------:R-:W-:Y:S02]  /*31e0*/  ISETP.GE.AND P2, PT, R53, R7, PT ;  /* 0x000000073500720c */ /* 0x000fe40003f46270 */
[----:B------:R-:W-:Y:S01]  /*31f0*/  ISETP.GE.AND P5, PT, R48, R8, PT ;  /* 0x000000083000720c */ /* 0x000fe20003fa6270 */
[----:B-1----:R-:W-:Y:S01]  /*3200*/  FFMA.FTZ R2, R12, UR4, -R5 ;  /* 0x000000040c027c23 */ /* 0x002fe20008010805 */
[----:B------:R-:W-:-:S02]  /*3210*/  FSEL R12, R192, -INF , !P1 ;  /* 0xff800000c00c7808 */ /* 0x000fc40004800000 */
[-C--:B------:R-:W-:Y:S01]  /*3220*/  ISETP.GE.AND P1, PT, R38, R7.reuse, PT ;  /* 0x000000072600720c */ /* 0x080fe20003f26270 */
[----:B------:R1:W-:Y:S01]  /*3230*/  MUFU.EX2 R219, R2 ;  /* 0x0000000200db7308 */ /* 0x0003e20000000800 */
[----:B------:R-:W-:Y:S01]  /*3240*/  FSEL R101, R232, -INF , !P2 ;  /* 0xff800000e8657808 */ /* 0x000fe20005000000 */
[----:B---3--:R-:W-:Y:S01]  /*3250*/  IMAD.MOV.U32 R232, RZ, RZ, R168 ;  /* 0x000000ffffe87224 */ /* 0x008fe200078e00a8 */
[----:B------:R-:W-:Y:S01]  /*3260*/  FSEL R73, R221, -INF , !P1 ;  /* 0xff800000dd497808 */ /* 0x000fe20004800000 */
[----:B------:R-:W-:Y:S01]  /*3270*/  IMAD.MOV.U32 R221, RZ, RZ, R97 ;  /* 0x000000ffffdd7224 */ /* 0x000fe200078e0061 */
[-C--:B------:R-:W-:Y:S02]  /*3280*/  ISETP.GE.AND P1, PT, R47, R7.reuse, PT ;  /* 0x000000072f00720c */ /* 0x080fe40003f26270 */
[----:B------:R-:W-:Y:S02]  /*3290*/  ISETP.GE.AND P2, PT, R54, R7, PT ;  /* 0x000000073600720c */ /* 0x000fe40003f46270 */
[----:B------:R-:W-:-:S02]  /*32a0*/  FSEL R80, R197, -INF , !P1 ;  /* 0xff800000c5507808 */ /* 0x000fc40004800000 */
[----:B------:R-:W-:Y:S02]  /*32b0*/  ISETP.GE.AND P1, PT, R48, R7, PT ;  /* 0x000000073000720c */ /* 0x000fe40003f26270 */
[----:B------:R-:W-:Y:S01]  /*32c0*/  FSEL R103, R208, -INF , !P2 ;  /* 0xff800000d0677808 */ /* 0x000fe20005000000 */
[----:B------:R-:W-:Y:S01]  /*32d0*/  IMAD.MOV.U32 R208, RZ, RZ, R153 ;  /* 0x000000ffffd07224 */ /* 0x000fe200078e0099 */
[----:B------:R-:W-:Y:S02]  /*32e0*/  FSEL R97, R229, -INF , !P1 ;  /* 0xff800000e5617808 */ /* 0x000fe40004800000 */
[----:B-1----:R-:W-:Y:S01]  /*32f0*/  FMNMX.FTZ R2, R44, R3, !PT ;  /* 0x000000032c027209 */ /* 0x002fe20007810000 */
[----:B------:R-:W-:Y:S01]  /*3300*/  FFMA.FTZ R3, R16, UR4, -R5 ;  /* 0x0000000410037c23 */ /* 0x000fe20008010805 */
[----:B------:R-:W-:Y:S02]  /*3310*/  ISETP.GE.AND P1, PT, R50, R7, PT ;  /* 0x000000073200720c */ /* 0x000fe40003f26270 */
[----:B------:R-:W-:Y:S01]  /*3320*/  FMNMX.FTZ R2, R23, R2, !PT ;  /* 0x0000000217027209 */ /* 0x000fe20007810000 */
[----:B------:R1:W-:Y:S01]  /*3330*/  MUFU.EX2 R162, R3 ;  /* 0x0000000300a27308 */ /* 0x0003e20000000800 */
[----:B------:R-:W-:Y:S01]  /*3340*/  FSEL R99, R201, -INF , !P1 ;  /* 0xff800000c9637808 */ /* 0x000fe20004800000 */
[----:B------:R-:W-:Y:S01]  /*3350*/  IMAD.MOV.U32 R201, RZ, RZ, R169 ;  /* 0x000000ffffc97224 */ /* 0x000fe200078e00a9 */
[----:B------:R-:W-:-:S02]  /*3360*/  FMNMX.FTZ R2, R21, R2, !PT ;  /* 0x0000000215027209 */ /* 0x000fc40007810000 */
[-C--:B------:R-:W-:Y:S02]  /*3370*/  ISETP.GE.AND P1, PT, R52, R7.reuse, PT ;  /* 0x000000073400720c */ /* 0x080fe40003f26270 */
[----:B------:R-:W-:Y:S02]  /*3380*/  FMNMX.FTZ R2, R15, R2, !PT ;  /* 0x000000020f027209 */ /* 0x000fe40007810000 */
[----:B------:R-:W-:Y:S01]  /*3390*/  FSEL R102, R233, -INF , !P1 ;  /* 0xff800000e9667808 */ /* 0x000fe20004800000 */
[----:B------:R-:W-:Y:S01]  /*33a0*/  IMAD.MOV.U32 R233, RZ, RZ, R160 ;  /* 0x000000ffffe97224 */ /* 0x000fe200078e00a0 */
[----:B------:R-:W-:Y:S02]  /*33b0*/  FMNMX.FTZ R2, R22, R2, !PT ;  /* 0x0000000216027209 */ /* 0x000fe40007810000 */
[-C--:B------:R-:W-:Y:S02]  /*33c0*/  ISETP.GE.AND P1, PT, R57, R7.reuse, PT ;  /* 0x000000073900720c */ /* 0x080fe40003f26270 */
[----:B------:R-:W-:Y:S01]  /*33d0*/  FMNMX.FTZ R2, R14, R2, !PT ;  /* 0x000000020e027209 */ /* 0x000fe20007810000 */
[----:B-1----:R-:W-:Y:S01]  /*33e0*/  FFMA.FTZ R3, R17, UR4, -R5 ;  /* 0x0000000411037c23 */ /* 0x002fe20008010805 */
[----:B------:R-:W-:-:S02]  /*33f0*/  ISETP.GE.AND P2, PT, R56, R7, PT ;  /* 0x000000073800720c */ /* 0x000fc40003f46270 */
[----:B------:R-:W-:Y:S01]  /*3400*/  FMNMX.FTZ R2, R13, R2, !PT ;  /* 0x000000020d027209 */ /* 0x000fe20007810000 */
[----:B------:R1:W-:Y:S01]  /*3410*/  MUFU.EX2 R161, R3 ;  /* 0x0000000300a17308 */ /* 0x0003e20000000800 */
[----:B------:R-:W-:Y:S01]  /*3420*/  FSEL R107, R209, -INF , !P1 ;  /* 0xff800000d16b7808 */ /* 0x000fe20004800000 */
[----:B------:R-:W-:Y:S01]  /*3430*/  IMAD.MOV.U32 R209, RZ, RZ, R152 ;  /* 0x000000ffffd17224 */ /* 0x000fe200078e0098 */
[----:B------:R-:W-:Y:S02]  /*3440*/  FMNMX.FTZ R2, R11, R2, !PT ;  /* 0x000000020b027209 */ /* 0x000fe40007810000 */
[----:B------:R-:W-:Y:S02]  /*3450*/  ISETP.GE.AND P1, PT, R55, R7, PT ;  /* 0x000000073700720c */ /* 0x000fe40003f26270 */
[----:B------:R-:W-:Y:S02]  /*3460*/  FMNMX.FTZ R2, R10, R2, !PT ;  /* 0x000000020a027209 */ /* 0x000fe40007810000 */
[----:B------:R-:W-:Y:S01]  /*3470*/  FSEL R106, R236, -INF , !P2 ;  /* 0xff800000ec6a7808 */ /* 0x000fe20005000000 */
[----:B------:R-:W-:Y:S01]  /*3480*/  IMAD.MOV.U32 R236, RZ, RZ, R149 ;  /* 0x000000ffffec7224 */ /* 0x000fe200078e0095 */
[----:B------:R-:W-:-:S02]  /*3490*/  FMNMX.FTZ R2, R9, R2, !PT ;  /* 0x0000000209027209 */ /* 0x000fc40007810000 */
[----:B------:R-:W-:Y:S02]  /*34a0*/  ISETP.GE.AND P2, PT, R62, R7, PT ;  /* 0x000000073e00720c */ /* 0x000fe40003f46270 */
[----:B------:R-:W-:Y:S01]  /*34b0*/  FMNMX.FTZ R2, R12, R2, !PT ;  /* 0x000000020c027209 */ /* 0x000fe20007810000 */
[----:B-1----:R-:W-:Y:S01]  /*34c0*/  FFMA.FTZ R3, R18, UR4, -R5 ;  /* 0x0000000412037c23 */ /* 0x002fe20008010805 */
[----:B------:R-:W-:Y:S01]  /*34d0*/  FSEL R109, R237, -INF , !P1 ;  /* 0xff800000ed6d7808 */ /* 0x000fe20004800000 */
[----:B------:R-:W-:Y:S01]  /*34e0*/  IMAD.MOV.U32 R237, RZ, RZ, R121 ;  /* 0x000000ffffed7224 */ /* 0x000fe200078e0079 */
[----:B------:R-:W-:Y:S01]  /*34f0*/  FMNMX.FTZ R2, R63, R2, !PT ;  /* 0x000000023f027209 */ /* 0x000fe20007810000 */
[----:B------:R1:W-:Y:S01]  /*3500*/  MUFU.EX2 R207, R3 ;  /* 0x0000000300cf7308 */ /* 0x0003e20000000800 */
        /* <DEDUP_REMOVED lines=9> */
[----:B------:R-:W-:-:S02]  /*35a0*/  ISETP.GE.AND P1, PT, R47, R8, PT ;  /* 0x000000082f00720c */ /* 0x000fc40003f26270 */
[----:B------:R-:W-:Y:S01]  /*35b0*/  FMNMX.FTZ R2, R94, R2, !PT ;  /* 0x000000025e027209 */ /* 0x000fe20007810000 */
[----:B------:R1:W-:Y:S03]  /*35c0*/  MUFU.EX2 R218, R3 ;  /* 0x0000000300da7308 */ /* 0x0003e60000000800 */
[----:B------:R-:W-:-:S04]  /*35d0*/  FMNMX.FTZ R2, R97, R2, !PT ;  /* 0x0000000261027209 */ /* 0x000fc80007810000 */
[----:B------:R-:W-:-:S04]  /*35e0*/  FMNMX.FTZ R2, R98, R2, !PT ;  /* 0x0000000262027209 */ /* 0x000fc80007810000 */
[----:B------:R-:W-:Y:S01]  /*35f0*/  FMNMX.FTZ R2, R99, R2, !PT ;  /* 0x0000000263027209 */ /* 0x000fe20007810000 */
[----:B-1----:R-:W-:-:S04]  /*3600*/  FFMA.FTZ R3, R20, UR4, -R5 ;  /* 0x0000000414037c23 */ /* 0x002fc80008010805 */
        /* <DEDUP_REMOVED lines=11> */
[----:B-1----:R-:W-:Y:S01]  /*36c0*/  FMNMX.FTZ R3, R101, R2, !PT ;  /* 0x0000000265037209 */ /* 0x002fe20007810000 */
[----:B------:R-:W-:-:S03]  /*36d0*/  FFMA.FTZ R2, R71, UR4, -R5 ;  /* 0x0000000447027c23 */ /* 0x000fc60008010805 */
[----:B------:R-:W-:Y:S02]  /*36e0*/  FMNMX.FTZ R3, R102, R3, !PT ;  /* 0x0000000366037209 */ /* 0x000fe40007810000 */
[----:B------:R1:W-:Y:S02]  /*36f0*/  MUFU.EX2 R193, R2 ;  /* 0x0000000200c17308 */ /* 0x0003e40000000800 */
[----:B------:R-:W-:-:S04]  /*3700*/  FMNMX.FTZ R3, R103, R3, !PT ;  /* 0x0000000367037209 */ /* 0x000fc80007810000 */
[----:B------:R-:W-:-:S04]  /*3710*/  FMNMX.FTZ R3, R107, R3, !PT ;  /* 0x000000036b037209 */ /* 0x000fc80007810000 */
[----:B------:R-:W-:-:S04]  /*3720*/  FMNMX.FTZ R3, R106, R3, !PT ;  /* 0x000000036a037209 */ /* 0x000fc80007810000 */
[----:B------:R-:W-:Y:S02]  /*3730*/  FMNMX.FTZ R3, R109, R3, !PT ;  /* 0x000000036d037209 */ /* 0x000fe40007810000 */
[----:B-1----:R-:W-:Y:S01]  /*3740*/  FMNMX.FTZ R2, R32, R4, !PT ;  /* 0x0000000420027209 */ /* 0x002fe20007810000 */
[----:B------:R-:W-:-:S03]  /*3750*/  FFMA.FTZ R4, R75, UR4, -R5 ;  /* 0x000000044b047c23 */ /* 0x000fc60008010805 */
[----:B------:R-:W-:Y:S01]  /*3760*/  FMNMX.FTZ R2, R65, R2, !PT ;  /* 0x0000000241027209 */ /* 0x000fe20007810000 */
[----:B------:R1:W-:Y:S03]  /*3770*/  MUFU.EX2 R192, R4 ;  /* 0x0000000400c07308 */ /* 0x0003e60000000800 */
[----:B------:R-:W-:-:S04]  /*3780*/  FMNMX.FTZ R2, R66, R2, !PT ;  /* 0x0000000242027209 */ /* 0x000fc80007810000 */
[----:B------:R-:W-:-:S04]  /*3790*/  FMNMX.FTZ R2, R78, R2, !PT ;  /* 0x000000024e027209 */ /* 0x000fc80007810000 */
[----:B------:R-:W-:-:S04]  /*37a0*/  FMNMX.FTZ R2, R91, R2, !PT ;  /* 0x000000025b027209 */ /* 0x000fc80007810000 */
[----:B------:R-:W-:Y:S01]  /*37b0*/  FMNMX.FTZ R2, R93, R2, !PT ;  /* 0x000000025d027209 */ /* 0x000fe20007810000 */
[----:B-1----:R-:W-:Y:S01]  /*37c0*/  FFMA.FTZ R4, R79, UR4, -R5 ;  /* 0x000000044f047c23 */ /* 0x002fe20008010805 */
[----:B------:R-:W-:Y:S01]  /*37d0*/  FSEL R79, R222, -INF , !P4 ;  /* 0xff800000de4f7808 */ /* 0x000fe20006000000 */
[----:B------:R-:W-:Y:S01]  /*37e0*/  IMAD.MOV.U32 R222, RZ, RZ, R144 ;  /* 0x000000ffffde7224 */ /* 0x000fe200078e0090 */
[----:B------:R-:W-:Y:S01]  /*37f0*/  FMNMX.FTZ R2, R92, R2, !PT ;  /* 0x000000025c027209 */ /* 0x000fe20007810000 */
[----:B------:R1:W-:Y:S01]  /*3800*/  MUFU.EX2 R191, R4 ;  /* 0x0000000400bf7308 */ /* 0x0003e20000000800 */
[----:B------:R-:W-:Y:S02]  /*3810*/  ISETP.GE.AND P4, PT, R51, R8, PT ;  /* 0x000000083300720c */ /* 0x000fe40003f86270 */
[----:B------:R-:W-:-:S04]  /*3820*/  FMNMX.FTZ R2, R96, R2, !PT ;  /* 0x0000000260027209 */ /* 0x000fc80007810000 */
[----:B------:R-:W-:-:S04]  /*3830*/  FMNMX.FTZ R2, R95, R2, !PT ;  /* 0x000000025f027209 */ /* 0x000fc80007810000 */
[----:B------:R-:W-:-:S04]  /*3840*/  FMNMX.FTZ R2, R76, R2, !PT ;  /* 0x000000024c027209 */ /* 0x000fc80007810000 */
[----:B------:R-:W-:Y:S02]  /*3850*/  FMNMX.FTZ R2, R77, R2, !PT ;  /* 0x000000024d027209 */ /* 0x000fe40007810000 */
[----:B-1----:R-:W-:Y:S01]  /*3860*/  FMNMX.FTZ R4, R119, R3, !PT ;  /* 0x0000000377047209 */ /* 0x002fe20007810000 */
[----:B------:R-:W-:Y:S01]  /*3870*/  FFMA.FTZ R3, R81, UR4, -R5 ;  /* 0x0000000451037c23 */ /* 0x000fe20008010805 */
[----:B------:R-:W-:Y:S01]  /*3880*/  FSEL R81, R223, -INF , !P3 ;  /* 0xff800000df517808 */ /* 0x000fe20005800000 */
[----:B------:R-:W-:Y:S01]  /*3890*/  IMAD.MOV.U32 R223, RZ, RZ, R141 ;  /* 0x000000ffffdf7224 */ /* 0x000fe200078e008d */
[----:B------:R-:W-:Y:S01]  /*38a0*/  FMNMX.FTZ R4, R121, R4, !PT ;  /* 0x0000000479047209 */ /* 0x000fe20007810000 */
[----:B------:R1:W-:Y:S01]  /*38b0*/  MUFU.EX2 R190, R3 ;  /* 0x0000000300be7308 */ /* 0x0003e20000000800 */
[----:B------:R-:W-:Y:S02]  /*38c0*/  FMNMX.FTZ R2, R79, R2, !PT ;  /* 0x000000024f027209 */ /* 0x000fe40007810000 */
[----:B------:R-:W-:Y:S01]  /*38d0*/  ISETP.GE.AND P3, PT, R50, R8, PT ;  /* 0x000000083200720c */ /* 0x000fe20003f66270 */
[----:B------:R-:W2:Y:S01]  /*38e0*/  SHFL.BFLY PT, R6, R4, 0x2, 0x1f ;  /* 0x0c401f0004067f89 */ /* 0x000ea200000e0000 */
[----:B------:R-:W-:-:S02]  /*38f0*/  FMNMX.FTZ R2, R81, R2, !PT ;  /* 0x0000000251027209 */ /* 0x000fc40007810000 */
[----:B------:R-:W-:Y:S01]  /*3900*/  FSEL R100, R203, -INF , !P3 ;  /* 0xff800000cb647808 */ /* 0x000fe20005800000 */
[----:B------:R-:W-:Y:S01]  /*3910*/  IMAD.MOV.U32 R203, RZ, RZ, R132 ;  /* 0x000000ffffcb7224 */ /* 0x000fe200078e0084 */
[----:B------:R-:W-:-:S04]  /*3920*/  ISETP.GE.AND P3, PT, R55, R8, PT ;  /* 0x000000083700720c */ /* 0x000fc80003f66270 */
[----:B------:R-:W-:Y:S01]  /*3930*/  FSEL R110, R239, -INF , !P3 ;  /* 0xff800000ef6e7808 */ /* 0x000fe20005800000 */
[----:B------:R-:W-:Y:S02]  /*3940*/  IMAD.MOV.U32 R239, RZ, RZ, R117 ;  /* 0x000000ffffef7224 */ /* 0x000fe400078e0075 */
[--C-:B-1----:R-:W-:Y:S01]  /*3950*/  FFMA.FTZ R3, R82, UR4, -R5.reuse ;  /* 0x0000000452037c23 */ /* 0x102fe20008010805 */
[----:B------:R-:W-:Y:S01]  /*3960*/  FSEL R82, R198, -INF , !P2 ;  /* 0xff800000c6527808 */ /* 0x000fe20005000000 */
[----:B------:R-:W-:Y:S01]  /*3970*/  IMAD.MOV.U32 R198, RZ, RZ, R140 ;  /* 0x000000ffffc67224 */ /* 0x000fe200078e008c */
[----:B------:R-:W-:Y:S01]  /*3980*/  ISETP.GE.AND P2, PT, R53, R8, PT ;  /* 0x000000083500720c */ /* 0x000fe20003f46270 */
[----:B------:R1:W-:Y:S01]  /*3990*/  MUFU.EX2 R189, R3 ;  /* 0x0000000300bd7308 */ /* 0x0003e20000000800 */
[----:B------:R-:W-:Y:S02]  /*39a0*/  FMNMX.FTZ R2, R82, R2, !PT ;  /* 0x0000000252027209 */ /* 0x000fe40007810000 */
[----:B--2---:R-:W-:Y:S01]  /*39b0*/  FMNMX.FTZ R4, R4, R6, !PT ;  /* 0x0000000604047209 */ /* 0x004fe20007810000 */
[----:B-1----:R-:W-:Y:S01]  /*39c0*/  FFMA.FTZ R3, R83, UR4, -R5 ;  /* 0x0000000453037c23 */ /* 0x002fe20008010805 */
[----:B------:R-:W-:Y:S01]  /*39d0*/  FSEL R83, R199, -INF , !P1 ;  /* 0xff800000c7537808 */ /* 0x000fe20004800000 */
[----:B------:R-:W-:Y:S01]  /*39e0*/  IMAD.MOV.U32 R199, RZ, RZ, R137 ;  /* 0x000000ffffc77224 */ /* 0x000fe200078e0089 */
[----:B------:R-:W-:Y:S01]  /*39f0*/  ISETP.GE.AND P1, PT, R52, R8, PT ;  /* 0x000000083400720c */ /* 0x000fe20003f26270 */
[----:B------:R1:W-:Y:S01]  /*3a00*/  MUFU.EX2 R188, R3 ;  /* 0x0000000300bc7308 */ /* 0x0003e20000000800 */
[----:B------:R-:W-:Y:S01]  /*3a10*/  FMNMX.FTZ R2, R83, R2, !PT ;  /* 0x0000000253027209 */ /* 0x000fe20007810000 */
[----:B------:R-:W2:Y:S01]  /*3a20*/  SHFL.BFLY PT, R137, R4, 0x1, 0x1f ;  /* 0x0c201f0004897f89 */ /* 0x000ea200000e0000 */
[----:B------:R-:W-:Y:S01]  /*3a30*/  FSEL R104, R235, -INF , !P1 ;  /* 0xff800000eb687808 */ /* 0x000fe20004800000 */
[----:B------:R-:W-:Y:S01]  /*3a40*/  IMAD.MOV.U32 R235, RZ, RZ, R128 ;  /* 0x000000ffffeb7224 */ /* 0x000fe200078e0080 */
[----:B------:R-:W-:-:S04]  /*3a50*/  ISETP.GE.AND P1, PT, R64, R8, PT ;  /* 0x000000084000720c */ /* 0x000fc80003f26270 */
[----:B------:R-:W-:Y:S01]  /*3a60*/  FSEL R111, R183, -INF , !P1 ;  /* 0xff800000b76f7808 */ /* 0x000fe20004800000 */
[----:B-1----:R-:W-:Y:S01]  /*3a70*/  FFMA.FTZ R3, R84, UR4, -R5 ;  /* 0x0000000454037c23 */ /* 0x002fe20008010805 */
[----:B------:R-:W-:Y:S02]  /*3a80*/  FSEL R84, R230, -INF , !P6 ;  /* 0xff800000e6547808 */ /* 0x000fe40007000000 */
[----:B------:R-:W-:Y:S01]  /*3a90*/  ISETP.GE.AND P6, PT, R54, R8, PT ;  /* 0x000000083600720c */ /* 0x000fe20003fc6270 */
[----:B------:R1:W-:Y:S01]  /*3aa0*/  MUFU.EX2 R187, R3 ;  /* 0x0000000300bb7308 */ /* 0x0003e20000000800 */
[----:B------:R-:W-:Y:S02]  /*3ab0*/  FMNMX.FTZ R2, R84, R2, !PT ;  /* 0x0000000254027209 */ /* 0x000fe40007810000 */
[----:B--2---:R-:W-:-:S04]  /*3ac0*/  FMNMX.FTZ R137, R4, R137, !PT ;  /* 0x0000008904897209 */ /* 0x004fc80007810000 */
[C---:B------:R-:W-:Y:S01]  /*3ad0*/  FSETP.NEU.FTZ.AND P3, PT, R137.reuse, -INF , PT ;  /* 0xff8000008900780b */ /* 0x040fe20003f7d000 */
[----:B------:R-:W-:-:S05]  /*3ae0*/  FMUL.FTZ R4, R137, UR4 ;  /* 0x0000000489047c20 */ /* 0x000fca0008410000 */
[----:B------:R-:W-:Y:S01]  /*3af0*/  FSEL R4, R4, RZ, P3 ;  /* 0x000000ff04047208 */ /* 0x000fe20001800000 */
[----:B-1----:R-:W-:Y:S01]  /*3b00*/  FFMA.FTZ R3, R85, UR4, -R5 ;  /* 0x0000000455037c23 */ /* 0x002fe20008010805 */
[----:B------:R-:W-:Y:S01]  /*3b10*/  FSEL R85, R231, -INF , !P5 ;  /* 0xff800000e7557808 */ /* 0x000fe20006800000 */
[----:B------:R-:W-:Y:S01]  /*3b20*/  IMAD.MOV.U32 R231, RZ, RZ, R136 ;  /* 0x000000ffffe77224 */ /* 0x000fe200078e0088 */
[----:B------:R-:W-:Y:S01]  /*3b30*/  ISETP.GE.AND P5, PT, R57, R8, PT ;  /* 0x000000083900720c */ /* 0x000fe20003fa6270 */
[----:B------:R1:W-:Y:S01]  /*3b40*/  MUFU.EX2 R186, R3 ;  /* 0x0000000300ba7308 */ /* 0x0003e20000000800 */
[----:B------:R-:W-:Y:S01]  /*3b50*/  FMNMX.FTZ R2, R85, R2, !PT ;  /* 0x0000000255027209 */ /* 0x000fe20007810000 */
[----:B------:R-:W-:Y:S01]  /*3b60*/  FFMA.FTZ R6, R21, UR4, -R4 ;  /* 0x0000000415067c23 */ /* 0x000fe20008010804 */
[----:B------:R-:W-:Y:S01]  /*3b70*/  FSEL R105, R211, -INF , !P5 ;  /* 0xff800000d3697808 */ /* 0x000fe20006800000 */
[----:B------:R-:W-:-:S04]  /*3b80*/  IMAD.MOV.U32 R211, RZ, RZ, R124 ;  /* 0x000000ffffd37224 */ /* 0x000fc800078e007c */
[----:B------:R-:W-:Y:S01]  /*3b90*/  MUFU.EX2 R136, R6 ;  /* 0x0000000600887308 */ /* 0x000fe20000000800 */
[----:B-1----:R-:W-:Y:S01]  /*3ba0*/  FFMA.FTZ R3, R86, UR4, -R5 ;  /* 0x0000000456037c23 */ /* 0x002fe20008010805 */
[----:B------:R-:W-:Y:S01]  /*3bb0*/  FSEL R86, R202, -INF , !P4 ;  /* 0xff800000ca567808 */ /* 0x000fe20006000000 */
[----:B------:R-:W-:Y:S01]  /*3bc0*/  IMAD.MOV.U32 R202, RZ, RZ, R133 ;  /* 0x000000ffffca7224 */ /* 0x000fe200078e0085 */
[----:B------:R-:W-:-:S04]  /*3bd0*/  ISETP.GE.AND P4, PT, R56, R8, PT ;  /* 0x000000083800720c */ /* 0x000fc80003f86270 */
[----:B------:R1:W-:Y:S01]  /*3be0*/  MUFU.EX2 R185, R3 ;  /* 0x0000000300b97308 */ /* 0x0003e20000000800 */
[----:B------:R-:W-:Y:S02]  /*3bf0*/  FMNMX.FTZ R2, R86, R2, !PT ;  /* 0x0000000256027209 */ /* 0x000fe40007810000 */
[----:B------:R-:W-:Y:S01]  /*3c00*/  FSEL R108, R238, -INF , !P4 ;  /* 0xff800000ee6c7808 */ /* 0x000fe20006000000 */
[----:B------:R-:W-:Y:S01]  /*3c10*/  IMAD.MOV.U32 R238, RZ, RZ, R120 ;  /* 0x000000ffffee7224 */ /* 0x000fe200078e0078 */
[----:B------:R-:W-:Y:S01]  /*3c20*/  FMNMX.FTZ R2, R100, R2, !PT ;  /* 0x0000000264027209 */ /* 0x000fe20007810000 */
[----:B-1----:R-:W-:Y:S01]  /*3c30*/  FFMA.FTZ R3, R87, UR4, -R5 ;  /* 0x0000000457037c23 */ /* 0x002fe20008010805 */
[----:B------:R-:W-:Y:S01]  /*3c40*/  FSEL R87, R234, -INF , !P2 ;  /* 0xff800000ea577808 */ /* 0x000fe20005000000 */
[----:B------:R-:W-:Y:S01]  /*3c50*/  IMAD.MOV.U32 R234, RZ, RZ, R129 ;  /* 0x000000ffffea7224 */ /* 0x000fe200078e0081 */
[----:B------:R-:W-:Y:S01]  /*3c60*/  ISETP.GE.AND P2, PT, R62, R8, PT ;  /* 0x000000083e00720c */ /* 0x000fe20003f46270 */
[----:B------:R1:W-:Y:S01]  /*3c70*/  MUFU.EX2 R184, R3 ;  /* 0x0000000300b87308 */ /* 0x0003e20000000800 */
[----:B------:R-:W-:-:S02]  /*3c80*/  FMNMX.FTZ R2, R87, R2, !PT ;  /* 0x0000000257027209 */ /* 0x000fc40007810000 */
[----:B------:R-:W-:Y:S01]  /*3c90*/  FSEL R112, R182, -INF , !P2 ;  /* 0xff800000b6707808 */ /* 0x000fe20005000000 */
[----:B------:R-:W-:Y:S01]  /*3ca0*/  IMAD.MOV.U32 R182, RZ, RZ, R116 ;  /* 0x000000ffffb67224 */ /* 0x000fe200078e0074 */
[----:B------:R-:W-:Y:S01]  /*3cb0*/  FMNMX.FTZ R2, R104, R2, !PT ;  /* 0x0000000268027209 */ /* 0x000fe20007810000 */
[----:B-1----:R-:W-:Y:S01]  /*3cc0*/  FFMA.FTZ R3, R88, UR4, -R5 ;  /* 0x0000000458037c23 */ /* 0x002fe20008010805 */
[----:B------:R-:W-:Y:S01]  /*3cd0*/  FSEL R88, R210, -INF , !P6 ;  /* 0xff800000d2587808 */ /* 0x000fe20007000000 */
[----:B------:R-:W-:Y:S02]  /*3ce0*/  IMAD.MOV.U32 R210, RZ, RZ, R125 ;  /* 0x000000ffffd27224 */ /* 0x000fe400078e007d */
[----:B------:R1:W-:Y:S01]  /*3cf0*/  MUFU.EX2 R181, R3 ;  /* 0x0000000300b57308 */ /* 0x0003e20000000800 */
[----:B------:R-:W-:-:S04]  /*3d00*/  FMNMX.FTZ R2, R88, R2, !PT ;  /* 0x0000000258027209 */ /* 0x000fc80007810000 */
[----:B------:R-:W-:-:S04]  /*3d10*/  FMNMX.FTZ R2, R105, R2, !PT ;  /* 0x0000000269027209 */ /* 0x000fc80007810000 */
[----:B------:R-:W-:-:S04]  /*3d20*/  FMNMX.FTZ R2, R108, R2, !PT ;  /* 0x000000026c027209 */ /* 0x000fc80007810000 */
[----:B------:R-:W-:-:S04]  /*3d30*/  FMNMX.FTZ R2, R110, R2, !PT ;  /* 0x000000026e027209 */ /* 0x000fc80007810000 */
[----:B------:R-:W-:Y:S01]  /*3d40*/  FMNMX.FTZ R2, R112, R2, !PT ;  /* 0x0000000270027209 */ /* 0x000fe20007810000 */
[----:B-1----:R-:W-:-:S03]  /*3d50*/  FFMA.FTZ R3, R89, UR4, -R5 ;  /* 0x0000000459037c23 */ /* 0x002fc60008010805 */
[----:B------:R-:W-:Y:S01]  /*3d60*/  FMNMX.FTZ R2, R111, R2, !PT ;  /* 0x000000026f027209 */ /* 0x000fe20007810000 */
[----:B------:R1:W-:Y:S04]  /*3d70*/  MUFU.EX2 R180, R3 ;  /* 0x0000000300b47308 */ /* 0x0003e80000000800 */
[----:B------:R-:W2:Y:S01]  /*3d80*/  SHFL.BFLY PT, R7, R2, 0x2, 0x1f ;  /* 0x0c401f0002077f89 */ /* 0x000ea200000e0000 */
[----:B-1----:R-:W-:-:S04]  /*3d90*/  FFMA.FTZ R3, R90, UR4, -R5 ;  /* 0x000000045a037c23 */ /* 0x002fc80008010805 */
[----:B------:R1:W-:Y:S01]  /*3da0*/  MUFU.EX2 R179, R3 ;  /* 0x0000000300b37308 */ /* 0x0003e20000000800 */
[----:B--2---:R-:W-:-:S05]  /*3db0*/  FMNMX.FTZ R2, R2, R7, !PT ;  /* 0x0000000702027209 */ /* 0x004fca0007810000 */
[----:B------:R-:W2:Y:S01]  /*3dc0*/  SHFL.BFLY PT, R6, R2, 0x1, 0x1f ;  /* 0x0c201f0002067f89 */ /* 0x000ea200000e0000 */
[----:B-1----:R-:W-:-:S04]  /*3dd0*/  FFMA.FTZ R3, R46, UR4, -R4 ;  /* 0x000000042e037c23 */ /* 0x002fc80008010804 */
[----:B------:R1:W-:Y:S01]  /*3de0*/  MUFU.EX2 R128, R3 ;  /* 0x0000000300807308 */ /* 0x0003e20000000800 */
[----:B--2---:R-:W-:Y:S01]  /*3df0*/  FMNMX.FTZ R20, R2, R6, !PT ;  /* 0x0000000602147209 */ /* 0x004fe20007810000 */
[--C-:B------:R-:W-:Y:S01]  /*3e00*/  FFMA.FTZ R2, R10, UR4, -R4.reuse ;  /* 0x000000040a027c23 */ /* 0x100fe20008010804 */
[----:B-1----:R-:W-:Y:S01]  /*3e10*/  FFMA.FTZ R3, R58, UR4, -R4 ;  /* 0x000000043a037c23 */ /* 0x002fe20008010804 */
[----:B------:R-:W-:Y:S01]  /*3e20*/  IMAD R6, R224, 0x20, R213 ;  /* 0x00000020e0067824 */ /* 0x000fe200078e02d5 */
[----:B------:R-:W-:-:S03]  /*3e30*/  FSETP.NEU.FTZ.AND P1, PT, R20, -INF , PT ;  /* 0xff8000001400780b */ /* 0x000fc60003f3d000 */
[----:B------:R1:W-:Y:S01]  /*3e40*/  MUFU.EX2 R176, R2 ;  /* 0x0000000200b07308 */ /* 0x0003e20000000800 */
[----:B------:R-:W-:-:S07]  /*3e50*/  VIADD R224, R217, 0x400 ;  /* 0x00000400d9e07836 */ /* 0x000fce0000000000 */
[----:B------:R2:W3:Y:S01]  /*3e60*/  MUFU.EX2 R127, R3 ;  /* 0x00000003007f7308 */ /* 0x0004e20000000800 */
[----:B-1----:R-:W-:-:S07]  /*3e70*/  FFMA.FTZ R2, R9, UR4, -R4 ;  /* 0x0000000409027c23 */ /* 0x002fce0008010804 */
[----:B------:R1:W-:Y:S01]  /*3e80*/  MUFU.EX2 R178, R2 ;  /* 0x0000000200b27308 */ /* 0x0003e20000000800 */
[----:B--2---:R-:W-:Y:S01]  /*3e90*/  FFMA.FTZ R3, R43, UR4, -R4 ;  /* 0x000000042b037c23 */ /* 0x004fe20008010804 */
[----:B---3--:R-:W-:-:S06]  /*3ea0*/  F2FP.BF16.F32.PACK_AB R8, R127, R128 ;  /* 0x000000807f08723e */ /* 0x008fcc00000010ff */
[----:B------:R2:W-:Y:S01]  /*3eb0*/  MUFU.EX2 R129, R3 ;  /* 0x0000000300817308 */ /* 0x0005e20000000800 */
[----:B-1----:R-:W-:-:S05]  /*3ec0*/  IMAD.IADD R2, R212, 0x1, R6 ;  /* 0x00000001d4027824 */ /* 0x002fca00078e0206 */
[----:B------:R-:W-:Y:S02]  /*3ed0*/  LEA R212, R2, UR5, 0x1 ;  /* 0x0000000502d47c11 */ /* 0x000fe4000f8e08ff */
[----:B------:R-:W-:Y:S01]  /*3ee0*/  SHF.R.S32.HI R2, RZ, 0x1f, R227 ;  /* 0x0000001fff027819 */ /* 0x000fe200000114e3 */
[----:B--2---:R-:W-:Y:S02]  /*3ef0*/  FFMA.FTZ R3, R24, UR4, -R4 ;  /* 0x0000000418037c23 */ /* 0x004fe40008010804 */
[----:B------:R-:W-:Y:S01]  /*3f00*/  IMAD.IADD R213, R0, 0x1, R212 ;  /* 0x0000000100d57824 */ /* 0x000fe200078e02d4 */
[----:B------:R-:W-:Y:S01]  /*3f10*/  LDSM.16.MT88.4 R16, [R212+0x4000] ;  /* 0x00400000d410783b */ /* 0x000fe20000004200 */
[----:B------:R1:W2:Y:S01]  /*3f20*/  MUFU.EX2 R130, R3 ;  /* 0x0000000300827308 */ /* 0x0002a20000000800 */
[----:B------:R-:W-:Y:S02]  /*3f30*/  LEA.HI R2, R2, R240, RZ, 0x2 ;  /* 0x000000f002027211 */ /* 0x000fe400078f10ff */
[----:B------:R-:W3:Y:S02]  /*3f40*/  LDSM.16.MT88.4 R24, [R213+0x4000] ;  /* 0x00400000d518783b */ /* 0x000ee40000004200 */
[----:B------:R-:W-:-:S02]  /*3f50*/  LOP3.LUT R2, R2, 0xfffffffc, RZ, 0xc0, !PT ;  /* 0xfffffffc02027812 */ /* 0x000fc400078ec0ff */
[----:B------:R-:W-:Y:S03]  /*3f60*/  LDSM.16.MT88.4 R148, [R212+0x5c00] ;  /* 0x005c0000d494783b */ /* 0x000fe60000004200 */
[----:B------:R-:W-:-:S05]  /*3f70*/  IMAD.IADD R2, R240, 0x1, -R2 ;  /* 0x00000001f0027824 */ /* 0x000fca00078e0a02 */
[----:B------:R4:W-:Y:S01]  /*3f80*/  STL [R1+0x18], R2 ;  /* 0x0000180201007387 */ /* 0x0009e20000100800 */
[----:B-1----:R-:W-:Y:S01]  /*3f90*/  FFMA.FTZ R3, R44, UR4, -R4 ;  /* 0x000000042c037c23 */ /* 0x002fe20008010804 */
[----:B--2---:R-:W-:-:S03]  /*3fa0*/  F2FP.BF16.F32.PACK_AB R10, R130, R129 ;  /* 0x00000081820a723e */ /* 0x004fc600000010ff */
[----:B------:R1:W-:Y:S02]  /*3fb0*/  MUFU.EX2 R131, R3 ;  /* 0x0000000300837308 */ /* 0x0003e40000000800 */
[----:B-1----:R-:W-:Y:S01]  /*3fc0*/  FFMA.FTZ R3, R23, UR4, -R4 ;  /* 0x0000000417037c23 */ /* 0x002fe20008010804 */
[----:B----4-:R-:W-:-:S05]  /*3fd0*/  FADD.FTZ R2, R128, R127 ;  /* 0x0000007f80027221 */ /* 0x010fca0000010000 */
[----:B------:R1:W-:Y:S02]  /*3fe0*/  MUFU.EX2 R134, R3 ;  /* 0x0000000300867308 */ /* 0x0003e40000000800 */
[----:B-1----:R-:W-:Y:S01]  /*3ff0*/  FFMA.FTZ R3, R15, UR4, -R4 ;  /* 0x000000040f037c23 */ /* 0x002fe20008010804 */
[----:B------:R-:W-:-:S05]  /*4000*/  F2FP.BF16.F32.PACK_AB R15, R157, R156 ;  /* 0x0000009c9d0f723e */ /* 0x000fca00000010ff */
[----:B------:R1:W-:Y:S02]  /*4010*/  MUFU.EX2 R160, R3 ;  /* 0x0000000300a07308 */ /* 0x0003e40000000800 */
[----:B-1----:R-:W-:-:S06]  /*4020*/  FFMA.FTZ R3, R22, UR4, -R4 ;  /* 0x0000000416037c23 */ /* 0x002fcc0008010804 */
[----:B------:R1:W-:Y:S02]  /*4030*/  MUFU.EX2 R172, R3 ;  /* 0x0000000300ac7308 */ /* 0x0003e40000000800 */
[----:B-1----:R-:W-:Y:S01]  /*4040*/  FFMA.FTZ R3, R14, UR4, -R4 ;  /* 0x000000040e037c23 */ /* 0x002fe20008010804 */
[----:B------:R-:W-:-:S05]  /*4050*/  F2FP.BF16.F32.PACK_AB R14, R252, R243 ;  /* 0x000000f3fc0e723e */ /* 0x000fca00000010ff */
[----:B------:R1:W-:Y:S02]  /*4060*/  MUFU.EX2 R174, R3 ;  /* 0x0000000300ae7308 */ /* 0x0003e40000000800 */
[----:B-1----:R-:W-:Y:S01]  /*4070*/  FFMA.FTZ R3, R13, UR4, -R4 ;  /* 0x000000040d037c23 */ /* 0x002fe20008010804 */
[----:B------:R-:W-:-:S05]  /*4080*/  F2FP.BF16.F32.PACK_AB R13, R158, R159 ;  /* 0x0000009f9e0d723e */ /* 0x000fca00000010ff */
[----:B------:R1:W-:Y:S02]  /*4090*/  MUFU.EX2 R175, R3 ;  /* 0x0000000300af7308 */ /* 0x0003e40000000800 */
[----:B-1----:R-:W-:-:S06]  /*40a0*/  FFMA.FTZ R3, R11, UR4, -R4 ;  /* 0x000000040b037c23 */ /* 0x002fcc0008010804 */
[----:B------:R1:W-:Y:S02]  /*40b0*/  MUFU.EX2 R177, R3 ;  /* 0x0000000300b17308 */ /* 0x0003e40000000800 */
[----:B-1----:R-:W-:-:S05]  /*40c0*/  FMUL.FTZ R3, R20, UR4 ;  /* 0x0000000414037c20 */ /* 0x002fca0008410000 */
[----:B------:R-:W-:-:S05]  /*40d0*/  FSEL R3, R3, RZ, P1 ;  /* 0x000000ff03037208 */ /* 0x000fca0000800000 */
[--C-:B------:R-:W-:Y:S01]  /*40e0*/  FFMA.FTZ R6, R59, UR4, -R3.reuse ;  /* 0x000000043b067c23 */ /* 0x100fe20008010803 */
[----:B------:R-:W-:-:S03]  /*40f0*/  FFMA.FTZ R0, R61, UR4, -R3 ;  /* 0x000000043d007c23 */ /* 0x000fc60008010803 */
[----:B------:R-:W-:Y:S08]  /*4100*/  MUFU.EX2 R7, R6 ;  /* 0x0000000600077308 */ /* 0x000ff00000000800 */
[----:B------:R1:W2:Y:S02]  /*4110*/  MUFU.EX2 R6, R0 ;  /* 0x0000000000067308 */ /* 0x0002a40000000800 */
[----:B-1----:R-:W-:Y:S01]  /*4120*/  FFMA.FTZ R0, R60, UR4, -R3 ;  /* 0x000000043c007c23 */ /* 0x002fe20008010803 */
[----:B--2---:R-:W-:-:S05]  /*4130*/  F2FP.BF16.F32.PACK_AB R9, R6, R7 ;  /* 0x000000070609723e */ /* 0x004fca00000010ff */
[----:B------:R1:W-:Y:S02]  /*4140*/  MUFU.EX2 R114, R0 ;  /* 0x0000000000727308 */ /* 0x0003e40000000800 */
[----:B-1----:R-:W-:Y:S02]  /*4150*/  FFMA.FTZ R0, R29, UR4, -R3 ;  /* 0x000000041d007c23 */ /* 0x002fe40008010803 */
[----:B------:R-:W-:Y:S04]  /*4160*/  LDSM.16.MT88.4 R28, [R212+0x4400] ;  /* 0x00440000d41c783b */ /* 0x000fe80000004200 */
[----:B------:R1:W2:Y:S02]  /*4170*/  MUFU.EX2 R116, R0 ;  /* 0x0000000000747308 */ /* 0x0002a40000000800 */
[----:B-1----:R-:W-:Y:S01]  /*4180*/  FFMA.FTZ R0, R12, UR4, -R4 ;  /* 0x000000040c007c23 */ /* 0x002fe20008010804 */
[----:B--2---:R-:W-:-:S02]  /*4190*/  F2FP.BF16.F32.PACK_AB R11, R116, R114 ;  /* 0x00000072740b723e */ /* 0x004fc400000010ff */
[----:B------:R-:W-:-:S03]  /*41a0*/  F2FP.BF16.F32.PACK_AB R12, R241, R242 ;  /* 0x000000f2f10c723e */ /* 0x000fc600000010ff */
[----:B------:R1:W-:Y:S02]  /*41b0*/  MUFU.EX2 R173, R0 ;  /* 0x0000000000ad7308 */ /* 0x0003e40000000800 */
[C---:B---3--:R-:W-:Y:S06]  /*41c0*/  HMMA.16816.F32.BF16 R40, R8.reuse, R24, RZ ;  /* 0x000000180828723c */ /* 0x048fec00000418ff */
[----:B------:R-:W-:Y:S06]  /*41d0*/  HMMA.16816.F32.BF16 R48, R8, R26, RZ ;  /* 0x0000001a0830723c */ /* 0x000fec00000418ff */
[----:B------:R-:W-:Y:S01]  /*41e0*/  HMMA.16816.F32.BF16 R56, R12, R24, RZ ;  /* 0x000000180c38723c */ /* 0x000fe200000418ff */
[----:B-1----:R-:W-:-:S04]  /*41f0*/  FFMA.FTZ R0, R33, UR4, -R3 ;  /* 0x0000000421007c23 */ /* 0x002fc80008010803 */
[----:B------:R1:W-:Y:S01]  /*4200*/  MUFU.EX2 R122, R0 ;  /* 0x00000000007a7308 */ /* 0x0003e20000000800 */
[-C--:B------:R-:W-:Y:S06]  /*4210*/  HMMA.16816.F32.BF16 R68, R12, R16.reuse, RZ ;  /* 0x000000100c44723c */ /* 0x080fec00000418ff */
[C---:B------:R-:W-:Y:S06]  /*4220*/  HMMA.16816.F32.BF16 R36, R8.reuse, R16, RZ ;  /* 0x000000100824723c */ /* 0x040fec00000418ff */
[----:B------:R-:W-:Y:S01]  /*4230*/  HMMA.16816.F32.BF16 R44, R8, R18, RZ ;  /* 0x00000012082c723c */ /* 0x000fe200000418ff */
[----:B-1----:R-:W-:-:S02]  /*4240*/  FFMA.FTZ R0, R32, UR4, -R3 ;  /* 0x0000000420007c23 */ /* 0x002fc40008010803 */
[----:B------:R-:W1:Y:S04]  /*4250*/  LDSM.16.MT88.4 R32, [R213+0x4400] ;  /* 0x00440000d520783b */ /* 0x000e680000004200 */
[----:B------:R-:W-:Y:S01]  /*4260*/  F2FP.BF16.F32.PACK_AB R8, R134, R131 ;  /* 0x000000838608723e */ /* 0x000fe200000010ff */
[----:B------:R2:W3:Y:S01]  /*4270*/  MUFU.EX2 R123, R0 ;  /* 0x00000000007b7308 */ /* 0x0004e20000000800 */
[----:B------:R-:W-:Y:S01]  /*4280*/  F2FP.BF16.F32.PACK_AB R10, R160, R136 ;  /* 0x00000088a00a723e */ /* 0x000fe200000010ff */
[----:B--2---:R-:W-:Y:S01]  /*4290*/  FFMA.FTZ R0, R65, UR4, -R3 ;  /* 0x0000000441007c23 */ /* 0x004fe20008010803 */
[----:B---3--:R-:W-:-:S05]  /*42a0*/  F2FP.BF16.F32.PACK_AB R9, R123, R122 ;  /* 0x0000007a7b09723e */ /* 0x008fca00000010ff */
[----:B------:R2:W-:Y:S02]  /*42b0*/  MUFU.EX2 R125, R0 ;  /* 0x00000000007d7308 */ /* 0x0005e40000000800 */
[----:B--2---:R-:W-:Y:S02]  /*42c0*/  FFMA.FTZ R0, R66, UR4, -R3 ;  /* 0x0000000442007c23 */ /* 0x004fe40008010803 */
[C---:B------:R-:W-:Y:S01]  /*42d0*/  HMMA.16816.F32.BF16 R64, R12.reuse, R18, RZ ;  /* 0x000000120c40723c */ /* 0x040fe200000418ff */
[----:B------:R-:W2:Y:S03]  /*42e0*/  LDSM.16.MT88.4 R16, [R213+0x4800] ;  /* 0x00480000d510783b */ /* 0x000ea60000004200 */
[----:B------:R3:W4:Y:S02]  /*42f0*/  MUFU.EX2 R126, R0 ;  /* 0x00000000007e7308 */ /* 0x0007240000000800 */
[----:B---3--:R-:W-:Y:S01]  /*4300*/  FFMA.FTZ R0, R63, UR4, -R4 ;  /* 0x000000043f007c23 */ /* 0x008fe20008010804 */
[----:B----4-:R-:W-:Y:S01]  /*4310*/  F2FP.BF16.F32.PACK_AB R11, R126, R125 ;  /* 0x0000007d7e0b723e */ /* 0x010fe200000010ff */
[----:B------:R-:W-:Y:S01]  /*4320*/  HMMA.16816.F32.BF16 R60, R12, R26, RZ ;  /* 0x0000001a0c3c723c */ /* 0x000fe200000418ff */
[----:B------:R-:W3:Y:S03]  /*4330*/  LDSM.16.MT88.4 R24, [R212+0x4800] ;  /* 0x00480000d418783b */ /* 0x000ee60000004200 */
[----:B------:R4:W-:Y:S02]  /*4340*/  MUFU.EX2 R135, R0 ;  /* 0x0000000000877308 */ /* 0x0009e40000000800 */
[----:B-1----:R-:W-:Y:S01]  /*4350*/  HMMA.16816.F32.BF16 R52, R8, R32, R40 ;  /* 0x000000200834723c */ /* 0x002fe20000041828 */
[----:B------:R-:W-:-:S02]  /*4360*/  F2FP.BF16.F32.PACK_AB R12, R239, R182 ;  /* 0x000000b6ef0c723e */ /* 0x000fc400000010ff */
[----:B------:R-:W-:Y:S02]  /*4370*/  F2FP.BF16.F32.PACK_AB R13, R219, R163 ;  /* 0x000000a3db0d723e */ /* 0x000fe400000010ff */
[----:B------:R-:W-:Y:S01]  /*4380*/  F2FP.BF16.F32.PACK_AB R14, R211, R238 ;  /* 0x000000eed30e723e */ /* 0x000fe200000010ff */
[----:B------:R-:W-:Y:S01]  /*4390*/  HMMA.16816.F32.BF16 R40, R8, R34, R48 ;  /* 0x000000220828723c */ /* 0x000fe20000041830 */
[----:B------:R-:W-:-:S05]  /*43a0*/  F2FP.BF16.F32.PACK_AB R15, R161, R162 ;  /* 0x000000a2a10f723e */ /* 0x000fca00000010ff */
[----:B------:R-:W-:Y:S01]  /*43b0*/  HMMA.16816.F32.BF16 R140, R8, R28, R36 ;  /* 0x0000001c088c723c */ /* 0x000fe20000041824 */
[----:B----4-:R-:W-:-:S04]  /*43c0*/  FFMA.FTZ R0, R72, UR4, -R4 ;  /* 0x0000000448007c23 */ /* 0x010fc80008010804 */
[----:B------:R1:W-:Y:S01]  /*43d0*/  MUFU.EX2 R133, R0 ;  /* 0x0000000000857308 */ /* 0x0003e20000000800 */
[----:B------:R-:W-:Y:S06]  /*43e0*/  HMMA.16816.F32.BF16 R68, R12, R28, R68 ;  /* 0x0000001c0c44723c */ /* 0x000fec0000041844 */
[-C--:B------:R-:W-:Y:S06]  /*43f0*/  HMMA.16816.F32.BF16 R36, R8, R30.reuse, R44 ;  /* 0x0000001e0824723c */ /* 0x080fec000004182c */
[----:B------:R-:W-:Y:S01]  /*4400*/  HMMA.16816.F32.BF16 R44, R12, R30, R64 ;  /* 0x0000001e0c2c723c */ /* 0x000fe20000041840 */
[----:B------:R-:W-:Y:S01]  /*4410*/  LDSM.16.MT88.4 R28, [R213+0x4c00] ;  /* 0x004c0000d51c783b */ /* 0x000fe20000004200 */
[----:B------:R-:W-:Y:S01]  /*4420*/  F2FP.BF16.F32.PACK_AB R8, R174, R172 ;  /* 0x000000acae08723e */ /* 0x000fe200000010ff */
[----:B-1----:R-:W-:Y:S01]  /*4430*/  FFMA.FTZ R0, R73, UR4, -R4 ;  /* 0x0000000449007c23 */ /* 0x002fe20008010804 */
[----:B------:R-:W-:-:S02]  /*4440*/  F2FP.BF16.F32.PACK_AB R10, R177, R175 ;  /* 0x000000afb10a723e */ /* 0x000fc400000010ff */
[----:B------:R-:W-:Y:S01]  /*4450*/  HMMA.16816.F32.BF16 R48, R12, R34, R60 ;  /* 0x000000220c30723c */ /* 0x000fe2000004183c */
[----:B------:R1:W-:Y:S02]  /*4460*/  MUFU.EX2 R132, R0 ;  /* 0x0000000000847308 */ /* 0x0003e40000000800 */
[----:B-1----:R-:W-:-:S06]  /*4470*/  FFMA.FTZ R0, R78, UR4, -R3 ;  /* 0x000000044e007c23 */ /* 0x002fcc0008010803 */
[----:B------:R1:W-:Y:S02]  /*4480*/  MUFU.EX2 R117, R0 ;  /* 0x0000000000757308 */ /* 0x0003e40000000800 */
[----:B-1----:R-:W-:-:S06]  /*4490*/  FFMA.FTZ R0, R91, UR4, -R3 ;  /* 0x000000045b007c23 */ /* 0x002fcc0008010803 */
[----:B------:R1:W4:Y:S02]  /*44a0*/  MUFU.EX2 R118, R0 ;  /* 0x0000000000767308 */ /* 0x0003240000000800 */
[----:B-1----:R-:W-:Y:S01]  /*44b0*/  FFMA.FTZ R0, R93, UR4, -R3 ;  /* 0x000000045d007c23 */ /* 0x002fe20008010803 */
[----:B----4-:R-:W-:-:S05]  /*44c0*/  F2FP.BF16.F32.PACK_AB R9, R118, R117 ;  /* 0x000000757609723e */ /* 0x010fca00000010ff */
[----:B------:R1:W-:Y:S02]  /*44d0*/  MUFU.EX2 R113, R0 ;  /* 0x0000000000717308 */ /* 0x0003e40000000800 */
[----:B-1----:R-:W-:-:S06]  /*44e0*/  FFMA.FTZ R0, R92, UR4, -R3 ;  /* 0x000000045c007c23 */ /* 0x002fcc0008010803 */
[----:B------:R1:W4:Y:S02]  /*44f0*/  MUFU.EX2 R115, R0 ;  /* 0x0000000000737308 */ /* 0x0003240000000800 */
[----:B-1----:R-:W-:Y:S01]  /*4500*/  FFMA.FTZ R0, R74, UR4, -R4 ;  /* 0x000000044a007c23 */ /* 0x002fe20008010804 */
[----:B----4-:R-:W-:Y:S01]  /*4510*/  F2FP.BF16.F32.PACK_AB R11, R115, R113 ;  /* 0x00000071730b723e */ /* 0x010fe200000010ff */
[----:B------:R-:W-:Y:S01]  /*4520*/  HMMA.16816.F32.BF16 R72, R12, R32, R56 ;  /* 0x000000200c48723c */ /* 0x000fe20000041838 */
[----:B------:R-:W1:Y:S03]  /*4530*/  LDSM.16.MT88.4 R32, [R212+0x4c00] ;  /* 0x004c0000d420783b */ /* 0x000e660000004200 */
[----:B------:R4:W-:Y:S02]  /*4540*/  MUFU.EX2 R124, R0 ;  /* 0x00000000007c7308 */ /* 0x0009e40000000800 */
[----:B--2---:R-:W-:Y:S01]  /*4550*/  HMMA.16816.F32.BF16 R56, R8, R18, R40 ;  /* 0x000000120838723c */ /* 0x004fe20000041828 */
[----:B------:R-:W-:-:S02]  /*4560*/  F2FP.BF16.F32.PACK_AB R12, R235, R210 ;  /* 0x000000d2eb0c723e */ /* 0x000fc400000010ff */
[----:B------:R-:W-:Y:S02]  /*4570*/  F2FP.BF16.F32.PACK_AB R13, R218, R207 ;  /* 0x000000cfda0d723e */ /* 0x000fe400000010ff */
[----:B------:R-:W-:Y:S01]  /*4580*/  F2FP.BF16.F32.PACK_AB R14, R203, R234 ;  /* 0x000000eacb0e723e */ /* 0x000fe200000010ff */
[----:B------:R-:W-:Y:S01]  /*4590*/  HMMA.16816.F32.BF16 R60, R8, R16, R52 ;  /* 0x00000010083c723c */ /* 0x000fe20000041834 */
[----:B------:R-:W-:-:S05]  /*45a0*/  F2FP.BF16.F32.PACK_AB R15, R205, R206 ;  /* 0x000000cecd0f723e */ /* 0x000fca00000010ff */
[----:B---3--:R-:W-:Y:S01]  /*45b0*/  HMMA.16816.F32.BF16 R152, R8, R26, R36 ;  /* 0x0000001a0898723c */ /* 0x008fe20000041824 */
[----:B----4-:R-:W-:-:S04]  /*45c0*/  FFMA.FTZ R0, R80, UR4, -R4 ;  /* 0x0000000450007c23 */ /* 0x010fc80008010804 */
[----:B------:R2:W-:Y:S01]  /*45d0*/  MUFU.EX2 R120, R0 ;  /* 0x0000000000787308 */ /* 0x0005e20000000800 */
[C---:B------:R-:W-:Y:S06]  /*45e0*/  HMMA.16816.F32.BF16 R40, R12.reuse, R16, R72 ;  /* 0x000000100c28723c */ /* 0x040fec0000041848 */
[-C--:B------:R-:W-:Y:S06]  /*45f0*/  HMMA.16816.F32.BF16 R64, R12, R24.reuse, R68 ;  /* 0x000000180c40723c */ /* 0x080fec0000041844 */
[----:B------:R-:W-:Y:S01]  /*4600*/  HMMA.16816.F32.BF16 R140, R8, R24, R140 ;  /* 0x00000018088c723c */ /* 0x000fe2000004188c */
[----:B--2---:R-:W-:-:S05]  /*4610*/  FFMA.FTZ R0, R94, UR4, -R4 ;  /* 0x000000045e007c23 */ /* 0x004fca0008010804 */
[C---:B------:R-:W-:Y:S01]  /*4620*/  HMMA.16816.F32.BF16 R52, R12.reuse, R26, R44 ;  /* 0x0000001a0c34723c */ /* 0x040fe2000004182c */
[----:B------:R-:W2:Y:S01]  /*4630*/  LDSM.16.MT88.4 R24, [R212+0x5000] ;  /* 0x00500000d418783b */ /* 0x000ea20000004200 */
[----:B------:R3:W-:Y:S01]  /*4640*/  MUFU.EX2 R94, R0 ;  /* 0x00000000005e7308 */ /* 0x0007e20000000800 */
[----:B------:R-:W-:Y:S02]  /*4650*/  F2FP.BF16.F32.PACK_AB R8, R178, R176 ;  /* 0x000000b0b208723e */ /* 0x000fe400000010ff */
[----:B------:R-:W-:Y:S01]  /*4660*/  F2FP.BF16.F32.PACK_AB R10, R135, R173 ;  /* 0x000000ad870a723e */ /* 0x000fe200000010ff */
[----:B------:R-:W-:Y:S01]  /*4670*/  HMMA.16816.F32.BF16 R36, R12, R18, R48 ;  /* 0x000000120c24723c */ /* 0x000fe20000041830 */
[----:B------:R-:W4:Y:S06]  /*4680*/  LDSM.16.MT88.4 R16, [R213+0x5000] ;  /* 0x00500000d510783b */ /* 0x000f2c0000004200 */
[----:B------:R-:W-:-:S02]  /*4690*/  F2FP.BF16.F32.PACK_AB R12, R231, R202 ;  /* 0x000000cae70c723e */ /* 0x000fc400000010ff */
[----:B------:R-:W-:Y:S02]  /*46a0*/  F2FP.BF16.F32.PACK_AB R13, R200, R204 ;  /* 0x000000ccc80d723e */ /* 0x000fe400000010ff */
[----:B------:R-:W-:Y:S01]  /*46b0*/  F2FP.BF16.F32.PACK_AB R14, R198, R199 ;  /* 0x000000c7c60e723e */ /* 0x000fe200000010ff */
[----:B---3--:R-:W-:Y:S01]  /*46c0*/  FFMA.FTZ R0, R96, UR4, -R3 ;  /* 0x0000000460007c23 */ /* 0x008fe20008010803 */
[----:B------:R-:W-:-:S03]  /*46d0*/  F2FP.BF16.F32.PACK_AB R15, R196, R197 ;  /* 0x000000c5c40f723e */ /* 0x000fc600000010ff */
[----:B------:R3:W-:Y:S04]  /*46e0*/  MUFU.EX2 R92, R0 ;  /* 0x00000000005c7308 */ /* 0x0007e80000000800 */
[C---:B-1----:R-:W-:Y:S06]  /*46f0*/  HMMA.16816.F32.BF16 R64, R12.reuse, R32, R64 ;  /* 0x000000200c40723c */ /* 0x042fec0000041840 */
[C---:B------:R-:W-:Y:S06]  /*4700*/  HMMA.16816.F32.BF16 R48, R12.reuse, R28, R40 ;  /* 0x0000001c0c30723c */ /* 0x040fec0000041828 */
[----:B------:R-:W-:Y:S01]  /*4710*/  HMMA.16816.F32.BF16 R36, R12, R30, R36 ;  /* 0x0000001e0c24723c */ /* 0x000fe20000041824 */
[----:B---3--:R-:W-:-:S04]  /*4720*/  FFMA.FTZ R0, R95, UR4, -R3 ;  /* 0x000000045f007c23 */ /* 0x008fc80008010803 */
[----:B------:R1:W3:Y:S01]  /*4730*/  MUFU.EX2 R91, R0 ;  /* 0x00000000005b7308 */ /* 0x0002e20000000800 */
[----:B------:R-:W-:Y:S07]  /*4740*/  HMMA.16816.F32.BF16 R52, R12, R34, R52 ;  /* 0x000000220c34723c */ /* 0x000fee0000041834 */
[----:B------:R-:W-:Y:S02]  /*4750*/  F2FP.BF16.F32.PACK_AB R12, R222, R223 ;  /* 0x000000dfde0c723e */ /* 0x000fe400000010ff */
[----:B------:R-:W-:-:S02]  /*4760*/  F2FP.BF16.F32.PACK_AB R13, R192, R193 ;  /* 0x000000c1c00d723e */ /* 0x000fc400000010ff */
[----:B------:R-:W-:Y:S02]  /*4770*/  F2FP.BF16.F32.PACK_AB R14, R245, R195 ;  /* 0x000000c3f50e723e */ /* 0x000fe400000010ff */
[----:B------:R-:W-:Y:S01]  /*4780*/  F2FP.BF16.F32.PACK_AB R15, R190, R191 ;  /* 0x000000bfbe0f723e */ /* 0x000fe200000010ff */
[----:B-1----:R-:W-:Y:S01]  /*4790*/  FFMA.FTZ R0, R76, UR4, -R3 ;  /* 0x000000044c007c23 */ /* 0x002fe20008010803 */
[----:B---3--:R-:W-:-:S03]  /*47a0*/  F2FP.BF16.F32.PACK_AB R9, R91, R92 ;  /* 0x0000005c5b09723e */ /* 0x008fc600000010ff */
[----:B------:R1:W-:Y:S02]  /*47b0*/  MUFU.EX2 R80, R0 ;  /* 0x0000000000507308 */ /* 0x0003e40000000800 */
[C---:B--2---:R-:W-:Y:S06]  /*47c0*/  HMMA.16816.F32.BF16 R144, R12.reuse, R24, R64 ;  /* 0x000000180c90723c */ /* 0x044fec0000041840 */
[----:B----4-:R-:W-:Y:S01]  /*47d0*/  HMMA.16816.F32.BF16 R36, R12, R18, R36 ;  /* 0x000000120c24723c */ /* 0x010fe20000041824 */
[----:B-1----:R-:W-:-:S04]  /*47e0*/  FFMA.FTZ R0, R77, UR4, -R3 ;  /* 0x000000044d007c23 */ /* 0x002fc80008010803 */
[----:B------:R1:W2:Y:S02]  /*47f0*/  MUFU.EX2 R89, R0 ;  /* 0x0000000000597308 */ /* 0x0002a40000000800 */
[----:B-1----:R-:W-:Y:S01]  /*4800*/  FFMA.FTZ R0, R97, UR4, -R4 ;  /* 0x0000000461007c23 */ /* 0x002fe20008010804 */
[----:B--2---:R-:W-:-:S05]  /*4810*/  F2FP.BF16.F32.PACK_AB R11, R89, R80 ;  /* 0x00000050590b723e */ /* 0x004fca00000010ff */
[----:B------:R1:W-:Y:S02]  /*4820*/  MUFU.EX2 R93, R0 ;  /* 0x00000000005d7308 */ /* 0x0003e40000000800 */
[C---:B------:R-:W-:Y:S06]  /*4830*/  HMMA.16816.F32.BF16 R44, R8.reuse, R28, R60 ;  /* 0x0000001c082c723c */ /* 0x040fec000004183c */
[C---:B------:R-:W-:Y:S01]  /*4840*/  HMMA.16816.F32.BF16 R56, R8.reuse, R30, R56 ;  /* 0x0000001e0838723c */ /* 0x040fe20000041838 */
[----:B------:R-:W-:Y:S05]  /*4850*/  LDSM.16.MT88.4 R28, [R213+0x5400] ;  /* 0x00540000d51c783b */ /* 0x000fea0000004200 */
[----:B------:R-:W-:Y:S01]  /*4860*/  HMMA.16816.F32.BF16 R140, R8, R32, R140 ;  /* 0x00000020088c723c */ /* 0x000fe2000004188c */
[----:B-1----:R-:W-:-:S04]  /*4870*/  FFMA.FTZ R0, R98, UR4, -R4 ;  /* 0x0000000462007c23 */ /* 0x002fc80008010804 */
[----:B------:R1:W-:Y:S01]  /*4880*/  MUFU.EX2 R90, R0 ;  /* 0x00000000005a7308 */ /* 0x0003e20000000800 */
[----:B------:R-:W-:Y:S01]  /*4890*/  HMMA.16816.F32.BF16 R152, R8, R34, R152 ;  /* 0x000000220898723c */ /* 0x000fe20000041898 */
[----:B------:R-:W2:Y:S06]  /*48a0*/  LDSM.16.MT88.4 R32, [R212+0x5400] ;  /* 0x00540000d420783b */ /* 0x000eac0000004200 */
[----:B------:R-:W-:Y:S02]  /*48b0*/  F2FP.BF16.F32.PACK_AB R8, R132, R133 ;  /* 0x000000858408723e */ /* 0x000fe400000010ff */
[----:B------:R-:W-:Y:S01]  /*48c0*/  F2FP.BF16.F32.PACK_AB R10, R120, R124 ;  /* 0x0000007c780a723e */ /* 0x000fe200000010ff */
[----:B-1----:R-:W-:-:S04]  /*48d0*/  FFMA.FTZ R0, R99, UR4, -R4 ;  /* 0x0000000463007c23 */ /* 0x002fc80008010804 */
[----:B------:R1:W-:Y:S02]  /*48e0*/  MUFU.EX2 R78, R0 ;  /* 0x00000000004e7308 */ /* 0x0003e40000000800 */
[----:B-1----:R-:W-:-:S06]  /*48f0*/  FFMA.FTZ R0, R79, UR4, -R3 ;  /* 0x000000044f007c23 */ /* 0x002fcc0008010803 */
[----:B------:R1:W-:Y:S02]  /*4900*/  MUFU.EX2 R76, R0 ;  /* 0x00000000004c7308 */ /* 0x0003e40000000800 */
[----:B-1----:R-:W-:-:S06]  /*4910*/  FFMA.FTZ R0, R81, UR4, -R3 ;  /* 0x0000000451007c23 */ /* 0x002fcc0008010803 */
[----:B------:R1:W3:Y:S02]  /*4920*/  MUFU.EX2 R75, R0 ;  /* 0x00000000004b7308 */ /* 0x0002e40000000800 */
[----:B-1----:R-:W-:Y:S01]  /*4930*/  FFMA.FTZ R0, R82, UR4, -R3 ;  /* 0x0000000452007c23 */ /* 0x002fe20008010803 */
[----:B---3--:R-:W-:-:S05]  /*4940*/  F2FP.BF16.F32.PACK_AB R9, R75, R76 ;  /* 0x0000004c4b09723e */ /* 0x008fca00000010ff */
[----:B------:R1:W-:Y:S02]  /*4950*/  MUFU.EX2 R72, R0 ;  /* 0x0000000000487308 */ /* 0x0003e40000000800 */
[----:B-1----:R-:W-:-:S06]  /*4960*/  FFMA.FTZ R0, R83, UR4, -R3 ;  /* 0x0000000453007c23 */ /* 0x002fcc0008010803 */
[----:B------:R1:W3:Y:S02]  /*4970*/  MUFU.EX2 R73, R0 ;  /* 0x0000000000497308 */ /* 0x0002e40000000800 */
[----:B-1----:R-:W-:Y:S01]  /*4980*/  FFMA.FTZ R0, R101, UR4, -R4 ;  /* 0x0000000465007c23 */ /* 0x002fe20008010804 */
[----:B---3--:R-:W-:-:S05]  /*4990*/  F2FP.BF16.F32.PACK_AB R11, R73, R72 ;  /* 0x00000048490b723e */ /* 0x008fca00000010ff */
[----:B------:R1:W-:Y:S02]  /*49a0*/  MUFU.EX2 R77, R0 ;  /* 0x00000000004d7308 */ /* 0x0003e40000000800 */
[C---:B------:R-:W-:Y:S06]  /*49b0*/  HMMA.16816.F32.BF16 R40, R8.reuse, R16, R44 ;  /* 0x000000100828723c */ /* 0x040fec000004182c */
[C---:B------:R-:W-:Y:S06]  /*49c0*/  HMMA.16816.F32.BF16 R44, R8.reuse, R18, R56 ;  /* 0x00000012082c723c */ /* 0x040fec0000041838 */
[----:B------:R-:W-:Y:S01]  /*49d0*/  HMMA.16816.F32.BF16 R140, R8, R24, R140 ;  /* 0x00000018088c723c */ /* 0x000fe2000004188c */
[----:B-1----:R-:W-:-:S04]  /*49e0*/  FFMA.FTZ R0, R102, UR4, -R4 ;  /* 0x0000000466007c23 */ /* 0x002fc80008010804 */
[----:B------:R1:W-:Y:S01]  /*49f0*/  MUFU.EX2 R74, R0 ;  /* 0x00000000004a7308 */ /* 0x0003e20000000800 */
[-C--:B------:R-:W-:Y:S06]  /*4a00*/  HMMA.16816.F32.BF16 R152, R8, R26.reuse, R152 ;  /* 0x0000001a0898723c */ /* 0x080fec0000041898 */
[----:B------:R-:W-:Y:S01]  /*4a10*/  HMMA.16816.F32.BF16 R56, R12, R26, R52 ;  /* 0x0000001a0c38723c */ /* 0x000fe20000041834 */
[----:B------:R-:W-:Y:S01]  /*4a20*/  LDSM.16.MT88.4 R24, [R213+0x5800] ;  /* 0x00580000d518783b */ /* 0x000fe20000004200 */
[----:B------:R-:W-:Y:S02]  /*4a30*/  F2FP.BF16.F32.PACK_AB R8, R93, R94 ;  /* 0x0000005e5d08723e */ /* 0x000fe400000010ff */
[----:B------:R-:W-:-:S02]  /*4a40*/  F2FP.BF16.F32.PACK_AB R10, R78, R90 ;  /* 0x0000005a4e0a723e */ /* 0x000fc400000010ff */
[----:B------:R-:W-:Y:S01]  /*4a50*/  HMMA.16816.F32.BF16 R52, R12, R16, R48 ;  /* 0x000000100c34723c */ /* 0x000fe20000041830 */
[----:B------:R-:W3:Y:S01]  /*4a60*/  LDSM.16.MT88.4 R16, [R212+0x5800] ;  /* 0x00580000d410783b */ /* 0x000ee20000004200 */
[----:B-1----:R-:W-:-:S05]  /*4a70*/  FFMA.FTZ R0, R103, UR4, -R4 ;  /* 0x0000000467007c23 */ /* 0x002fca0008010804 */
[----:B------:R-:W-:Y:S01]  /*4a80*/  F2FP.BF16.F32.PACK_AB R12, R194, R244 ;  /* 0x000000f4c20c723e */ /* 0x000fe200000010ff */
[----:B------:R1:W-:Y:S01]  /*4a90*/  MUFU.EX2 R71, R0 ;  /* 0x0000000000477308 */ /* 0x0003e20000000800 */
[----:B------:R-:W-:Y:S02]  /*4aa0*/  F2FP.BF16.F32.PACK_AB R13, R188, R189 ;  /* 0x000000bdbc0d723e */ /* 0x000fe400000010ff */
[----:B------:R-:W-:Y:S02]  /*4ab0*/  F2FP.BF16.F32.PACK_AB R14, R236, R237 ;  /* 0x000000edec0e723e */ /* 0x000fe400000010ff */
[----:B------:R-:W-:-:S07]  /*4ac0*/  F2FP.BF16.F32.PACK_AB R15, R186, R187 ;  /* 0x000000bbba0f723e */ /* 0x000fce00000010ff */
[----:B--2---:R-:W-:Y:S01]  /*4ad0*/  HMMA.16816.F32.BF16 R144, R12, R32, R144 ;  /* 0x000000200c90723c */ /* 0x004fe20000041890 */
[----:B-1----:R-:W-:-:S05]  /*4ae0*/  FFMA.FTZ R0, R84, UR4, -R3 ;  /* 0x0000000454007c23 */ /* 0x002fca0008010803 */
[----:B------:R-:W-:Y:S01]  /*4af0*/  HMMA.16816.F32.BF16 R56, R12, R34, R56 ;  /* 0x000000220c38723c */ /* 0x000fe20000041838 */
[----:B------:R1:W-:Y:S02]  /*4b00*/  MUFU.EX2 R70, R0 ;  /* 0x0000000000467308 */ /* 0x0003e40000000800 */
[----:B-1----:R-:W-:-:S06]  /*4b10*/  FFMA.FTZ R0, R85, UR4, -R3 ;  /* 0x0000000455007c23 */ /* 0x002fcc0008010803 */
[----:B------:R1:W2:Y:S02]  /*4b20*/  MUFU.EX2 R69, R0 ;  /* 0x0000000000457308 */ /* 0x0002a40000000800 */
[----:B-1----:R-:W-:Y:S01]  /*4b30*/  FFMA.FTZ R0, R86, UR4, -R3 ;  /* 0x0000000456007c23 */ /* 0x002fe20008010803 */
[----:B--2---:R-:W-:-:S05]  /*4b40*/  F2FP.BF16.F32.PACK_AB R9, R69, R70 ;  /* 0x000000464509723e */ /* 0x004fca00000010ff */
[----:B------:R1:W-:Y:S02]  /*4b50*/  MUFU.EX2 R63, R0 ;  /* 0x00000000003f7308 */ /* 0x0003e40000000800 */
[----:B-1----:R-:W-:-:S06]  /*4b60*/  FFMA.FTZ R0, R100, UR4, -R3 ;  /* 0x0000000464007c23 */ /* 0x002fcc0008010803 */
[----:B------:R1:W2:Y:S02]  /*4b70*/  MUFU.EX2 R68, R0 ;  /* 0x0000000000447308 */ /* 0x0002a40000000800 */
[----:B-1----:R-:W-:Y:S01]  /*4b80*/  FFMA.FTZ R0, R107, UR4, -R4 ;  /* 0x000000046b007c23 */ /* 0x002fe20008010804 */
[----:B--2---:R-:W-:-:S05]  /*4b90*/  F2FP.BF16.F32.PACK_AB R11, R68, R63 ;  /* 0x0000003f440b723e */ /* 0x004fca00000010ff */
[----:B------:R1:W2:Y:S02]  /*4ba0*/  MUFU.EX2 R65, R0 ;  /* 0x0000000000417308 */ /* 0x0002a40000000800 */
[C---:B------:R-:W-:Y:S06]  /*4bb0*/  HMMA.16816.F32.BF16 R48, R8.reuse, R28, R40 ;  /* 0x0000001c0830723c */ /* 0x040fec0000041828 */
[C---:B------:R-:W-:Y:S06]  /*4bc0*/  HMMA.16816.F32.BF16 R40, R8.reuse, R30, R44 ;  /* 0x0000001e0828723c */ /* 0x040fec000004182c */
[----:B------:R-:W-:Y:S01]  /*4bd0*/  HMMA.16816.F32.BF16 R140, R8, R32, R140 ;  /* 0x00000020088c723c */ /* 0x000fe2000004188c */
[----:B-1----:R-:W-:-:S04]  /*4be0*/  FFMA.FTZ R0, R106, UR4, -R4 ;  /* 0x000000046a007c23 */ /* 0x002fc80008010804 */
[----:B------:R1:W-:Y:S01]  /*4bf0*/  MUFU.EX2 R64, R0 ;  /* 0x0000000000407308 */ /* 0x0003e20000000800 */
[----:B------:R-:W-:Y:S06]  /*4c00*/  HMMA.16816.F32.BF16 R152, R8, R34, R152 ;  /* 0x000000220898723c */ /* 0x000fec0000041898 */
[----:B------:R-:W-:Y:S01]  /*4c10*/  HMMA.16816.F32.BF16 R32, R12, R28, R52 ;  /* 0x0000001c0c20723c */ /* 0x000fe20000041834 */
[----:B------:R-:W-:Y:S02]  /*4c20*/  F2FP.BF16.F32.PACK_AB R8, R74, R77 ;  /* 0x0000004d4a08723e */ /* 0x000fe400000010ff */
[----:B--2---:R-:W-:-:S03]  /*4c30*/  F2FP.BF16.F32.PACK_AB R10, R65, R71 ;  /* 0x00000047410a723e */ /* 0x004fc600000010ff */
[----:B------:R-:W-:Y:S01]  /*4c40*/  HMMA.16816.F32.BF16 R12, R12, R30, R36 ;  /* 0x0000001e0c0c723c */ /* 0x000fe20000041824 */
[----:B------:R-:W2:Y:S01]  /*4c50*/  LDSM.16.MT88.4 R28, [R213+0x5c00] ;  /* 0x005c0000d51c783b */ /* 0x000ea20000004200 */
[----:B-1----:R-:W-:-:S04]  /*4c60*/  FFMA.FTZ R0, R109, UR4, -R4 ;  /* 0x000000046d007c23 */ /* 0x002fc80008010804 */
[----:B------:R1:W4:Y:S02]  /*4c70*/  MUFU.EX2 R62, R0 ;  /* 0x00000000003e7308 */ /* 0x0003240000000800 */
[----:B-1----:R-:W-:Y:S01]  /*4c80*/  FFMA.FTZ R0, R87, UR4, -R3 ;  /* 0x0000000457007c23 */ /* 0x002fe20008010803 */
[----:B----4-:R-:W-:-:S05]  /*4c90*/  F2FP.BF16.F32.PACK_AB R168, R62, R64 ;  /* 0x000000403ea8723e */ /* 0x010fca00000010ff */
        /* <DEDUP_REMOVED lines=11> */
[C---:B---3--:R-:W-:Y:S06]  /*4d50*/  HMMA.16816.F32.BF16 R140, R8.reuse, R16, R140 ;  /* 0x00000010088c723c */ /* 0x048fec000004188c */
[C---:B------:R-:W-:Y:S06]  /*4d60*/  HMMA.16816.F32.BF16 R152, R8.reuse, R18, R152 ;  /* 0x000000120898723c */ /* 0x040fec0000041898 */
[----:B------:R-:W-:Y:S01]  /*4d70*/  HMMA.16816.F32.BF16 R48, R8, R24, R48 ;  /* 0x000000180830723c */ /* 0x000fe20000041830 */
[----:B-1----:R-:W-:Y:S01]  /*4d80*/  FFMA.FTZ R0, R121, UR4, -R4 ;  /* 0x0000000479007c23 */ /* 0x002fe20008010804 */
[----:B------:R-:W-:-:S03]  /*4d90*/  FADD.FTZ R4, R7, R6 ;  /* 0x0000000607047221 */ /* 0x000fc60000010000 */
        /* <DEDUP_REMOVED lines=9> */
[C---:B------:R-:W-:Y:S06]  /*4e30*/  HMMA.16816.F32.BF16 R144, R8.reuse, R16, R144 ;  /* 0x000000100890723c */ /* 0x040fec0000041890 */
[C---:B------:R-:W-:Y:S06]  /*4e40*/  HMMA.16816.F32.BF16 R56, R8.reuse, R18, R56 ;  /* 0x000000120838723c */ /* 0x040fec0000041838 */
[----:B------:R-:W-:Y:S01]  /*4e50*/  HMMA.16816.F32.BF16 R32, R8, R24, R32 ;  /* 0x000000180820723c */ /* 0x000fe20000041820 */
[----:B-1----:R-:W-:-:S05]  /*4e60*/  FFMA.FTZ R0, R110, UR4, -R3 ;  /* 0x000000046e007c23 */ /* 0x002fca0008010803 */
[----:B------:R-:W-:Y:S01]  /*4e70*/  HMMA.16816.F32.BF16 R12, R8, R26, R12 ;  /* 0x0000001a080c723c */ /* 0x000fe2000004180c */
[----:B------:R1:W3:Y:S02]  /*4e80*/  MUFU.EX2 R22, R0 ;  /* 0x0000000000167308 */ /* 0x0002e40000000800 */
[--C-:B-1----:R-:W-:Y:S01]  /*4e90*/  FFMA.FTZ R0, R112, UR4, -R3.reuse ;  /* 0x0000000470007c23 */ /* 0x102fe20008010803 */
[----:B------:R-:W-:Y:S01]  /*4ea0*/  FFMA.FTZ R3, R111, UR4, -R3 ;  /* 0x000000046f037c23 */ /* 0x000fe20008010803 */
[----:B---3--:R-:W-:-:S04]  /*4eb0*/  F2FP.BF16.F32.PACK_AB R169, R22, R23 ;  /* 0x0000001716a9723e */ /* 0x008fc800000010ff */
[----:B------:R1:W-:Y:S08]  /*4ec0*/  MUFU.EX2 R21, R0 ;  /* 0x0000000000157308 */ /* 0x0003f00000000800 */
[----:B------:R3:W4:Y:S01]  /*4ed0*/  MUFU.EX2 R230, R3 ;  /* 0x0000000300e67308 */ /* 0x0007220000000800 */
[----:B-1----:R-:W-:Y:S01]  /*4ee0*/  FFMA.FTZ R0, R164, UR4, -R5 ;  /* 0x00000004a4007c23 */ /* 0x002fe20008010805 */
[----:B------:R-:W-:-:S06]  /*4ef0*/  F2FP.BF16.F32.PACK_AB R164, R221, R201 ;  /* 0x000000c9dda4723e */ /* 0x000fcc00000010ff */
[----:B------:R1:W5:Y:S01]  /*4f00*/  MUFU.EX2 R17, R0 ;  /* 0x0000000000117308 */ /* 0x0003620000000800 */
[----:B---3--:R-:W-:Y:S01]  /*4f10*/  FADD.FTZ R3, R242, R241 ;  /* 0x000000f1f2037221 */ /* 0x008fe20000010000 */
[----:B----4-:R-:W-:-:S07]  /*4f20*/  F2FP.BF16.F32.PACK_AB R171, R230, R21 ;  /* 0x00000015e6ab723e */ /* 0x010fce00000010ff */
[----:B------:R-:W-:Y:S01]  /*4f30*/  HMMA.16816.F32.BF16 R140, R168, R148, R140 ;  /* 0x00000094a88c723c */ /* 0x000fe2000004188c */
[----:B-1----:R-:W-:Y:S01]  /*4f40*/  FFMA.FTZ R0, R165, UR4, -R5 ;  /* 0x00000004a5007c23 */ /* 0x002fe20008010805 */
[----:B-----5:R-:W-:-:S04]  /*4f50*/  F2FP.BF16.F32.PACK_AB R165, R17, R179 ;  /* 0x000000b311a5723e */ /* 0x020fc800000010ff */
[----:B------:R-:W-:Y:S01]  /*4f60*/  HMMA.16816.F32.BF16 R152, R168, R150, R152 ;  /* 0x00000096a898723c */ /* 0x000fe20000041898 */
[----:B------:R1:W-:Y:S02]  /*4f70*/  MUFU.EX2 R16, R0 ;  /* 0x0000000000107308 */ /* 0x0003e40000000800 */
[----:B-1----:R-:W-:Y:S01]  /*4f80*/  FFMA.FTZ R0, R166, UR4, -R5 ;  /* 0x00000004a6007c23 */ /* 0x002fe20008010805 */
[----:B------:R-:W-:Y:S01]  /*4f90*/  FADD.FTZ R5, R243, R3 ;  /* 0x00000003f3057221 */ /* 0x000fe20000010000 */
[----:B------:R-:W-:-:S04]  /*4fa0*/  F2FP.BF16.F32.PACK_AB R166, R246, R220 ;  /* 0x000000dcf6a6723e */ /* 0x000fc800000010ff */
[----:B------:R1:W3:Y:S01]  /*4fb0*/  MUFU.EX2 R229, R0 ;  /* 0x0000000000e57308 */ /* 0x0002e20000000800 */
[----:B------:R-:W-:Y:S01]  /*4fc0*/  FADD.FTZ R5, R252, R5 ;  /* 0x00000005fc057221 */ /* 0x000fe20000010000 */
[----:B-1----:R-:W-:Y:S01]  /*4fd0*/  FADD.FTZ R0, R159, R158 ;  /* 0x0000009e9f007221 */ /* 0x002fe20000010000 */
[----:B---3--:R-:W-:-:S03]  /*4fe0*/  F2FP.BF16.F32.PACK_AB R167, R229, R16 ;  /* 0x00000010e5a7723e */ /* 0x008fc600000010ff */
[----:B------:R-:W-:Y:S01]  /*4ff0*/  FADD.FTZ R3, R156, R0 ;  /* 0x000000009c037221 */ /* 0x000fe20000010000 */
[----:B------:R-:W-:Y:S01]  /*5000*/  FADD.FTZ R0, R129, R2 ;  /* 0x0000000281007221 */ /* 0x000fe20000010000 */
[----:B------:R-:W-:Y:S02]  /*5010*/  FADD.FTZ R2, R114, R4 ;  /* 0x0000000472027221 */ /* 0x000fe40000010000 */
[----:B------:R-:W-:Y:S01]  /*5020*/  FADD.FTZ R4, R157, R3 ;  /* 0x000000039d047221 */ /* 0x000fe20000010000 */
        /* <DEDUP_REMOVED lines=106> */
[----:B------:R-:W-:Y:S01]  /*56d0*/  HMMA.16816.F32.BF16 R144, R164, R148, R144 ;  /* 0x00000094a490723c */ /* 0x000fe20000041890 */
[----:B------:R-:W-:Y:S01]  /*56e0*/  FADD.FTZ R4, R220, R4 ;  /* 0x00000004dc047221 */ /* 0x000fe20000010000 */
[----:B------:R-:W-:Y:S01]  /*56f0*/  FADD.FTZ R3, R16, R3 ;  /* 0x0000000310037221 */ /* 0x000fe20000010000 */
[----:B------:R-:W-:Y:S01]  /*5700*/  FADD.FTZ R2, R46, R2 ;  /* 0x000000022e027221 */ /* 0x000fe20000010000 */
[----:B------:R-:W-:Y:S01]  /*5710*/  FADD.FTZ R0, R21, R0 ;  /* 0x0000000015007221 */ /* 0x000fe20000010000 */
[----:B------:R-:W-:Y:S01]  /*5720*/  FADD.FTZ R227, R246, R4 ;  /* 0x00000004f6e37221 */ /* 0x000fe20000010000 */
[----:B--2---:R-:W-:Y:S01]  /*5730*/  HMMA.16816.F32.BF16 R156, R168, R28, R48 ;  /* 0x0000001ca89c723c */ /* 0x004fe20000041830 */
[----:B------:R-:W-:Y:S01]  /*5740*/  FADD.FTZ R229, R229, R3 ;  /* 0x00000003e5e57221 */ /* 0x000fe20000010000 */
[----:B------:R-:W-:Y:S01]  /*5750*/  FADD.FTZ R228, R228, R2 ;  /* 0x00000002e4e47221 */ /* 0x000fe20000010000 */
[----:B------:R-:W-:Y:S01]  /*5760*/  FADD.FTZ R230, R230, R0 ;  /* 0x00000000e6e67221 */ /* 0x000fe20000010000 */
[----:B------:R-:W-:-:S02]  /*5770*/  VIADD R223, R217, 0x800 ;  /* 0x00000800d9df7836 */ /* 0x000fc40000000000 */
[C---:B------:R-:W-:Y:S01]  /*5780*/  HMMA.16816.F32.BF16 R148, R164.reuse, R150, R56 ;  /* 0x00000096a494723c */ /* 0x040fe20000041838 */
[C---:B------:R-:W-:Y:S02]  /*5790*/  VIADD R222, R217.reuse, 0xc00 ;  /* 0x00000c00d9de7836 */ /* 0x040fe40000000000 */
[C---:B------:R-:W-:Y:S02]  /*57a0*/  VIADD R221, R217.reuse, 0x1000 ;  /* 0x00001000d9dd7836 */ /* 0x040fe40000000000 */
[C---:B------:R-:W-:Y:S01]  /*57b0*/  VIADD R220, R217.reuse, 0x1400 ;  /* 0x00001400d9dc7836 */ /* 0x040fe20000000000 */
[----:B------:R-:W-:Y:S01]  /*57c0*/  HMMA.16816.F32.BF16 R160, R164, R28, R32 ;  /* 0x0000001ca4a0723c */ /* 0x000fe20000041820 */
[C---:B------:R-:W-:Y:S02]  /*57d0*/  VIADD R219, R217.reuse, 0x1800 ;  /* 0x00001800d9db7836 */ /* 0x040fe40000000000 */
[----:B------:R-:W-:-:S03]  /*57e0*/  VIADD R218, R217, 0x1c00 ;  /* 0x00001c00d9da7836 */ /* 0x000fc60000000000 */
[-C--:B------:R-:W-:Y:S06]  /*57f0*/  HMMA.16816.F32.BF16 R168, R168, R30.reuse, R40 ;  /* 0x0000001ea8a8723c */ /* 0x080fec0000041828 */
[----:B------:R-:W-:Y:S01]  /*5800*/  HMMA.16816.F32.BF16 R164, R164, R30, R12 ;  /* 0x0000001ea4a4723c */ /* 0x000fe2000004180c */
[----:B------:R-:W-:-:S08]  /*5810*/  NOP ;  /* 0x0000000000007918 */ /* 0x000fd00000000000 */
[----:B------:R-:W-:-:S15]  /*5820*/  @!P0 BRA `(.L_x_2) ;  /* 0x0000003400dc8947 */ /* 0x000fde0003800000 */
[----:B------:R-:W-:Y:S01]  /*5830*/  IADD3 R225, R225, -0x2, RZ ;  /* 0xfffffffee1e17810 */ /* 0x000fe20007ffe0ff */
[----:B------:R-:W-:Y:S01]  /*5840*/  IMAD.MOV.U32 R3, RZ, RZ, R139 ;  /* 0x000000ffff037224 */ /* 0x000fe200078e008b */
[----:B------:R-:W-:Y:S01]  /*5850*/  MOV R133, R138 ;  /* 0x0000008a00857202 */ /* 0x000fe20000000f00 */
[----:B------:R-:W-:Y:S01]  /*5860*/  IMAD.MOV.U32 R134, RZ, RZ, R137 ;  /* 0x000000ffff867224 */ /* 0x000fe200078e0089 */
[----:B------:R-:W-:Y:S01]  /*5870*/  MOV R135, R20 ;  /* 0x0000001400877202 */ /* 0x000fe20000000f00 */
[----:B------:R-:W-:Y:S01]  /*5880*/  ULDC UR4, c[0x0][0x2ec] ;  /* 0x0000bb0000047ab9 */ /* 0x000fe20000000800 */
[----:B------:R-:W-:Y:S01]  /*5890*/  ULDC.64 UR10, c[0x0][0x220] ;  /* 0x00008800000a7ab9 */ /* 0x000fe20000000a00 */
[----:B------:R-:W-:Y:S01]  /*58a0*/  ULDC.64 UR12, c[0x0][0x250] ;  /* 0x00009400000c7ab9 */ /* 0x000fe20000000a00 */
[----:B------:R-:W-:Y:S01]  /*58b0*/  ULDC.64 UR6, c[0x0][0x218] ;  /* 0x0000860000067ab9 */ /* 0x000fe20000000a00 */
[----:B------:R-:W-:Y:S01]  /*58c0*/  ULDC.64 UR8, c[0x0][0x248] ;  /* 0x0000920000087ab9 */ /* 0x000fe20000000a00 */
[----:B------:R-:W-:Y:S05]  /*58d0*/  BRA `(.L_x_3) ;  /* 0x0000000000687947 */ /* 0x000fea0003800000 */
.L_x_5:
[----:B------:R-:W2:Y:S01]  /*58e0*/  LDL.64 R232, [R1] ;  /* 0x0000000001e87983 */ /* 0x000ea20000100a00 */
[----:B------:R-:W-:Y:S04]  /*58f0*/  VIADD R0, R225, 0xffffffff ;  /* 0xffffffffe1007836 */ /* 0x000fe80000000000 */
[----:B------:R-:W-:Y:S01]  /*5900*/  IMAD.WIDE.U32 R136, R0, UR8, RZ ;  /* 0x0000000800887c25 */ /* 0x000fe2000f8e00ff */
[----:B------:R-:W-:Y:S05]  /*5910*/  SHF.R.S32.HI R2, RZ, 0x1f, R0 ;  /* 0x0000001fff027819 */ /* 0x000fea0000011400 */
[----:B------:R-:W-:Y:S04]  /*5920*/  IMAD R2, R2, UR8, RZ ;  /* 0x0000000802027c24 */ /* 0x000fe8000f8e02ff */
[----:B------:R-:W-:Y:S04]  /*5930*/  IMAD R2, R0, UR9, R2 ;  /* 0x0000000900027c24 */ /* 0x000fe8000f8e0202 */
[----:B------:R-:W-:Y:S01]  /*5940*/  IMAD.IADD R2, R137, 0x1, R2 ;  /* 0x0000000189027824 */ /* 0x000fe200078e0202 */
[----:B--2---:R-:W-:Y:S04]  /*5950*/  LEA R0, P1, R136, R232, 0x7 ;  /* 0x000000e888007211 */ /* 0x004fe800078238ff */
[----:B------:R-:W-:Y:S02]  /*5960*/  LEA R172, P2, R0, UR6, 0x1 ;  /* 0x0000000600ac7c11 */ /* 0x000fe4000f8408ff */
[----:B------:R-:W-:Y:S02]  /*5970*/  LEA.HI.X R2, R136, R249, R2, 0x7, P1 ;  /* 0x000000f988027211 */ /* 0x000fe400008f3c02 */
[----:B------:R-:W-:Y:S02]  /*5980*/  IADD3 R138, P1, R172, UR16, RZ ;  /* 0x00000010ac8a7c10 */ /* 0x000fe4000ff3e0ff */
        /* <DEDUP_REMOVED lines=13> */
[----:B------:R-:W0:Y:S01]  /*5a60*/  LDGDEPBAR ;  /* 0x00000000000079af */ /* 0x000e220000000000 */
[----:B------:R-:W-:Y:S05]  /*5a70*/  BRA `(.L_x_4) ;  /* 0x0000000c00a47947 */ /* 0x000fea0003800000 */
.L_x_3:
[----:B------:R-:W-:Y:S01]  /*5a80*/  SHF.R.S32.HI R0, RZ, 0x1f, R225 ;  /* 0x0000001fff007819 */ /* 0x000fe200000114e1 */
[----:B------:R-:W-:Y:S04]  /*5a90*/  DEPBAR.LE SB0, 0x0 ;  /* 0x000080000000791a */ /* 0x000fe80000000000 */
[----:B------:R-:W-:Y:S01]  /*5aa0*/  BAR.SYNC.DEFER_BLOCKING 0x0 ;  /* 0x0000000000007b1d */ /* 0x000fe20000010000 */
[----:B------:R-:W-:Y:S02]  /*5ab0*/  IMAD R0, R0, UR12, RZ ;  /* 0x0000000c00007c24 */ /* 0x000fe4000f8e02ff */
[C---:B------:R-:W-:Y:S04]  /*5ac0*/  IMAD.WIDE.U32 R4, R225.reuse, UR12, RZ ;  /* 0x0000000ce1047c25 */ /* 0x040fe8000f8e00ff */
[----:B------:R-:W-:Y:S01]  /*5ad0*/  IMAD R2, R225, UR13, R0 ;  /* 0x0000000de1027c24 */ /* 0x000fe2000f8e0200 */
[----:B------:R-:W-:Y:S03]  /*5ae0*/  LEA R0, P0, R4, R250, 0x7 ;  /* 0x000000fa04007211 */ /* 0x000fe600078038ff */
[----:B------:R-:W-:Y:S01]  /*5af0*/  IMAD.IADD R2, R5, 0x1, R2 ;  /* 0x0000000105027824 */ /* 0x000fe200078e0202 */
[----:B------:R-:W-:Y:S04]  /*5b00*/  LEA R8, P1, R0, UR10, 0x1 ;  /* 0x0000000a00087c11 */ /* 0x000fe8000f8208ff */
        /* <DEDUP_REMOVED lines=8> */
[----:B------:R-:W-:Y:S01]  /*5b90*/  LDGSTS.E.BYPASS.LTC128B.128 [R226+0x4000], desc[UR14][R8.64] ;  /* 0x0400000008e27fae */ /* 0x000fe2000b901d4e */
[----:B------:R-:W-:Y:S02]  /*5ba0*/  IADD3 R10, P0, R4, UR20, RZ ;  /* 0x00000014040a7c10 */ /* 0x000fe4000ff1e0ff */
[----:B------:R-:W-:Y:S04]  /*5bb0*/  IADD3.X R5, R7, UR21, RZ, P1, !PT ;  /* 0x0000001507057c10 */ /* 0x000fe80008ffe4ff */
[----:B------:R-:W-:Y:S01]  /*5bc0*/  IADD3.X R11, R5, UR21, RZ, P0, !PT ;  /* 0x00000015050b7c10 */ /* 0x000fe200087fe4ff */
[----:B------:R-:W-:Y:S01]  /*5bd0*/  LDGSTS.E.BYPASS.LTC128B.128 [R226+0x4800], desc[UR14][R6.64] ;  /* 0x0480000006e27fae */ /* 0x000fe2000b901d4e */
[----:B------:R-:W-:Y:S07]  /*5be0*/  ISETP.GT.AND P0, PT, R225, RZ, PT ;  /* 0x000000ffe100720c */ /* 0x000fee0003f04270 */
[----:B------:R1:W-:Y:S08]  /*5bf0*/  LDGSTS.E.BYPASS.LTC128B.128 [R226+0x5000], desc[UR14][R4.64] ;  /* 0x0500000004e27fae */ /* 0x0003f0000b901d4e */
[----:B------:R2:W-:Y:S08]  /*5c00*/  LDGSTS.E.BYPASS.LTC128B.128 [R226+0x5800], desc[UR14][R10.64] ;  /* 0x058000000ae27fae */ /* 0x0005f0000b901d4e */
[----:B------:R-:W-:Y:S08]  /*5c10*/  LDSM.16.M88.4 R128, [R215] ;  /* 0x00000000d780783b */ /* 0x000ff00000000200 */
[----:B------:R-:W1:Y:S08]  /*5c20*/  LDSM.16.M88.4 R16, [R214] ;  /* 0x00000000d610783b */ /* 0x000e700000000200 */
[----:B------:R-:W2:Y:S08]  /*5c30*/  LDSM.16.M88.4 R124, [R215+0x1000] ;  /* 0x00100000d77c783b */ /* 0x000eb00000000200 */
[----:B------:R-:W3:Y:S08]  /*5c40*/  LDSM.16.M88.4 R32, [R214+0x400] ;  /* 0x00040000d620783b */ /* 0x000ef00000000200 */
[----:B------:R-:W0:Y:S08]  /*5c50*/  LDGDEPBAR ;  /* 0x00000000000079af */ /* 0x000e300000000000 */
[----:B------:R-:W4:Y:S08]  /*5c60*/  LDSM.16.M88.4 R48, [R214+0x800] ;  /* 0x00080000d630783b */ /* 0x000f300000000200 */
[----:B------:R-:W5:Y:S01]  /*5c70*/  LDSM.16.M88.4 R64, [R214+0xc00] ;  /* 0x000c0000d640783b */ /* 0x000f620000000200 */
[-C--:B-1----:R-:W-:Y:S07]  /*5c80*/  HMMA.16816.F32.BF16 R4, R128, R16.reuse, RZ ;  /* 0x000000108004723c */ /* 0x082fee00000418ff */
[----:B------:R-:W1:Y:S01]  /*5c90*/  LDSM.16.M88.4 R80, [R214+0x1000] ;  /* 0x00100000d650783b */ /* 0x000e620000000200 */
[C---:B--2---:R-:W-:Y:S07]  /*5ca0*/  HMMA.16816.F32.BF16 R8, R124.reuse, R16, RZ ;  /* 0x000000107c08723c */ /* 0x044fee00000418ff */
[----:B------:R-:W2:Y:S01]  /*5cb0*/  LDSM.16.M88.4 R96, [R214+0x1400] ;  /* 0x00140000d660783b */ /* 0x000ea20000000200 */
[-C--:B------:R-:W-:Y:S06]  /*5cc0*/  HMMA.16816.F32.BF16 R12, R124, R18.reuse, RZ ;  /* 0x000000127c0c723c */ /* 0x080fec00000418ff */
[C---:B------:R-:W-:Y:S01]  /*5cd0*/  HMMA.16816.F32.BF16 R16, R128.reuse, R18, RZ ;  /* 0x000000128010723c */ /* 0x040fe200000418ff */
[----:B------:R-:W2:Y:S05]  /*5ce0*/  LDSM.16.M88.4 R112, [R214+0x1800] ;  /* 0x00180000d670783b */ /* 0x000eaa0000000200 */
[-C--:B---3--:R-:W-:Y:S03]  /*5cf0*/  HMMA.16816.F32.BF16 R20, R128, R32.reuse, RZ ;  /* 0x000000208014723c */ /* 0x088fe600000418ff */
[----:B------:R-:W3:Y:S03]  /*5d00*/  LDSM.16.M88.4 R136, [R214+0x1c00] ;  /* 0x001c0000d688783b */ /* 0x000ee60000000200 */
[C---:B------:R-:W-:Y:S05]  /*5d10*/  HMMA.16816.F32.BF16 R24, R124.reuse, R32, RZ ;  /* 0x000000207c18723c */ /* 0x040fea00000418ff */
[----:B------:R-:W-:Y:S01]  /*5d20*/  LDSM.16.M88.4 R172, [R216] ;  /* 0x00000000d8ac783b */ /* 0x000fe20000000200 */
[-C--:B------:R-:W-:Y:S06]  /*5d30*/  HMMA.16816.F32.BF16 R28, R124, R34.reuse, RZ ;  /* 0x000000227c1c723c */ /* 0x080fec00000418ff */
[C---:B------:R-:W-:Y:S01]  /*5d40*/  HMMA.16816.F32.BF16 R32, R128.reuse, R34, RZ ;  /* 0x000000228020723c */ /* 0x040fe200000418ff */
[----:B------:R-:W3:Y:S05]  /*5d50*/  LDSM.16.M88.4 R176, [R217] ;  /* 0x00000000d9b0783b */ /* 0x000eea0000000200 */
[-C--:B----4-:R-:W-:Y:S03]  /*5d60*/  HMMA.16816.F32.BF16 R36, R128, R48.reuse, RZ ;  /* 0x000000308024723c */ /* 0x090fe600000418ff */
[----:B------:R-:W4:Y:S03]  /*5d70*/  LDSM.16.M88.4 R180, [R216+0x1000] ;  /* 0x00100000d8b4783b */ /* 0x000f260000000200 */
[C---:B------:R-:W-:Y:S05]  /*5d80*/  HMMA.16816.F32.BF16 R40, R124.reuse, R48, RZ ;  /* 0x000000307c28723c */ /* 0x040fea00000418ff */
[----:B------:R-:W4:Y:S01]  /*5d90*/  LDSM.16.M88.4 R184, [R224] ;  /* 0x00000000e0b8783b */ /* 0x000f220000000200 */
[-C--:B------:R-:W-:Y:S06]  /*5da0*/  HMMA.16816.F32.BF16 R44, R124, R50.reuse, RZ ;  /* 0x000000327c2c723c */ /* 0x080fec00000418ff */
[C---:B------:R-:W-:Y:S01]  /*5db0*/  HMMA.16816.F32.BF16 R48, R128.reuse, R50, RZ ;  /* 0x000000328030723c */ /* 0x040fe200000418ff */
[----:B------:R-:W4:Y:S05]  /*5dc0*/  LDSM.16.M88.4 R188, [R223] ;  /* 0x00000000dfbc783b */ /* 0x000f2a0000000200 */
[-C--:B-----5:R-:W-:Y:S03]  /*5dd0*/  HMMA.16816.F32.BF16 R52, R128, R64.reuse, RZ ;  /* 0x000000408034723c */ /* 0x0a0fe600000418ff */
[----:B------:R-:W5:Y:S03]  /*5de0*/  LDSM.16.M88.4 R192, [R222] ;  /* 0x00000000dec0783b */ /* 0x000f660000000200 */
[C---:B------:R-:W-:Y:S05]  /*5df0*/  HMMA.16816.F32.BF16 R56, R124.reuse, R64, RZ ;  /* 0x000000407c38723c */ /* 0x040fea00000418ff */
[----:B------:R-:W5:Y:S01]  /*5e00*/  LDSM.16.M88.4 R196, [R221] ;  /* 0x00000000ddc4783b */ /* 0x000f620000000200 */
[-C--:B------:R-:W-:Y:S06]  /*5e10*/  HMMA.16816.F32.BF16 R60, R124, R66.reuse, RZ ;  /* 0x000000427c3c723c */ /* 0x080fec00000418ff */
[C---:B------:R-:W-:Y:S01]  /*5e20*/  HMMA.16816.F32.BF16 R64, R128.reuse, R66, RZ ;  /* 0x000000428040723c */ /* 0x040fe200000418ff */
[----:B------:R-:W5:Y:S05]  /*5e30*/  LDSM.16.M88.4 R200, [R220] ;  /* 0x00000000dcc8783b */ /* 0x000f6a0000000200 */
[-C--:B-1----:R-:W-:Y:S03]  /*5e40*/  HMMA.16816.F32.BF16 R68, R128, R80.reuse, RZ ;  /* 0x000000508044723c */ /* 0x082fe600000418ff */
[----:B------:R-:W1:Y:S03]  /*5e50*/  LDSM.16.M88.4 R204, [R219] ;  /* 0x00000000dbcc783b */ /* 0x000e660000000200 */
[C---:B------:R-:W-:Y:S05]  /*5e60*/  HMMA.16816.F32.BF16 R72, R124.reuse, R80, RZ ;  /* 0x000000507c48723c */ /* 0x040fea00000418ff */
[----:B------:R-:W1:Y:S01]  /*5e70*/  LDSM.16.M88.4 R208, [R218] ;  /* 0x00000000dad0783b */ /* 0x000e620000000200 */
[-C--:B------:R-:W-:Y:S01]  /*5e80*/  HMMA.16816.F32.BF16 R76, R124, R82.reuse, RZ ;  /* 0x000000527c4c723c */ /* 0x080fe200000418ff */
[----:B------:R-:W-:Y:S05]  /*5e90*/  DEPBAR.LE SB0, 0x0 ;  /* 0x000080000000791a */ /* 0x000fea0000000000 */
[C---:B------:R-:W-:Y:S01]  /*5ea0*/  HMMA.16816.F32.BF16 R80, R128.reuse, R82, RZ ;  /* 0x000000528050723c */ /* 0x040fe200000418ff */
[----:B------:R-:W-:Y:S05]  /*5eb0*/  BAR.SYNC.DEFER_BLOCKING 0x0 ;  /* 0x0000000000007b1d */ /* 0x000fea0000010000 */
[-C--:B--2---:R-:W-:Y:S06]  /*5ec0*/  HMMA.16816.F32.BF16 R84, R128, R96.reuse, RZ ;  /* 0x000000608054723c */ /* 0x084fec00000418ff */
[C---:B------:R-:W-:Y:S06]  /*5ed0*/  HMMA.16816.F32.BF16 R88, R124.reuse, R96, RZ ;  /* 0x000000607c58723c */ /* 0x040fec00000418ff */
[-C--:B------:R-:W-:Y:S06]  /*5ee0*/  HMMA.16816.F32.BF16 R92, R124, R98.reuse, RZ ;  /* 0x000000627c5c723c */ /* 0x080fec00000418ff */
[C---:B------:R-:W-:Y:S06]  /*5ef0*/  HMMA.16816.F32.BF16 R96, R128.reuse, R98, RZ ;  /* 0x000000628060723c */ /* 0x040fec00000418ff */
[-C--:B------:R-:W-:Y:S06]  /*5f00*/  HMMA.16816.F32.BF16 R100, R128, R112.reuse, RZ ;  /* 0x000000708064723c */ /* 0x080fec00000418ff */
[C---:B------:R-:W-:Y:S06]  /*5f10*/  HMMA.16816.F32.BF16 R104, R124.reuse, R112, RZ ;  /* 0x000000707c68723c */ /* 0x040fec00000418ff */
[-C--:B------:R-:W-:Y:S06]  /*5f20*/  HMMA.16816.F32.BF16 R108, R124, R114.reuse, RZ ;  /* 0x000000727c6c723c */ /* 0x080fec00000418ff */
[C---:B------:R-:W-:Y:S06]  /*5f30*/  HMMA.16816.F32.BF16 R112, R128.reuse, R114, RZ ;  /* 0x000000728070723c */ /* 0x040fec00000418ff */
[-C--:B---3--:R-:W-:Y:S06]  /*5f40*/  HMMA.16816.F32.BF16 R116, R128, R136.reuse, RZ ;  /* 0x000000888074723c */ /* 0x088fec00000418ff */
[C---:B------:R-:W-:Y:S06]  /*5f50*/  HMMA.16816.F32.BF16 R120, R124.reuse, R136, RZ ;  /* 0x000000887c78723c */ /* 0x040fec00000418ff */
[-C--:B------:R-:W-:Y:S06]  /*5f60*/  HMMA.16816.F32.BF16 R124, R124, R138.reuse, RZ ;  /* 0x0000008a7c7c723c */ /* 0x080fec00000418ff */
[----:B------:R-:W-:Y:S06]  /*5f70*/  HMMA.16816.F32.BF16 R128, R128, R138, RZ ;  /* 0x0000008a8080723c */ /* 0x000fec00000418ff */
[-C--:B------:R-:W-:Y:S06]  /*5f80*/  HMMA.16816.F32.BF16 R4, R172, R176.reuse, R4 ;  /* 0x000000b0ac04723c */ /* 0x080fec0000041804 */
[C---:B----4-:R-:W-:Y:S06]  /*5f90*/  HMMA.16816.F32.BF16 R8, R180.reuse, R176, R8 ;  /* 0x000000b0b408723c */ /* 0x050fec0000041808 */
[-C--:B------:R-:W-:Y:S06]  /*5fa0*/  HMMA.16816.F32.BF16 R12, R180, R178.reuse, R12 ;  /* 0x000000b2b40c723c */ /* 0x080fec000004180c */
[C---:B------:R-:W-:Y:S06]  /*5fb0*/  HMMA.16816.F32.BF16 R16, R172.reuse, R178, R16 ;  /* 0x000000b2ac10723c */ /* 0x040fec0000041810 */
[----:B------:R-:W-:Y:S01]  /*5fc0*/  FMNMX.FTZ R0, R4, R3, !PT ;  /* 0x0000000304007209 */ /* 0x000fe20007810000 */
[-C--:B------:R-:W-:Y:S04]  /*5fd0*/  HMMA.16816.F32.BF16 R20, R172, R184.reuse, R20 ;  /* 0x000000b8ac14723c */ /* 0x080fe80000041814 */
[----:B------:R-:W-:Y:S02]  /*5fe0*/  FMNMX.FTZ R2, R6, R133, !PT ;  /* 0x0000008506027209 */ /* 0x000fe40007810000 */
[----:B------:R-:W-:Y:S01]  /*5ff0*/  FMNMX.FTZ R132, R5, R0, !PT ;  /* 0x0000000005847209 */ /* 0x000fe20007810000 */
[C---:B------:R-:W-:Y:S04]  /*6000*/  HMMA.16816.F32.BF16 R24, R180.reuse, R184, R24 ;  /* 0x000000b8b418723c */ /* 0x040fe80000041818 */
[----:B------:R-:W-:Y:S02]  /*6010*/  FMNMX.FTZ R0, R7, R2, !PT ;  /* 0x0000000207007209 */ /* 0x000fe40007810000 */
[-C--:B------:R-:W-:Y:S05]  /*6020*/  HMMA.16816.F32.BF16 R28, R180, R186.reuse, R28 ;  /* 0x000000bab41c723c */ /* 0x080fea000004181c */
[----:B------:R-:W-:Y:S01]  /*6030*/  FMNMX.FTZ R2, R16, R132, !PT ;  /* 0x0000008410027209 */ /* 0x000fe20007810000 */
[C---:B------:R-:W-:Y:S05]  /*6040*/  HMMA.16816.F32.BF16 R32, R172.reuse, R186, R32 ;  /* 0x000000baac20723c */ /* 0x040fea0000041820 */
[----:B------:R-:W-:Y:S01]  /*6050*/  FMNMX.FTZ R132, R8, R134, !PT ;  /* 0x0000008608847209 */ /* 0x000fe20007810000 */
        /* <DEDUP_REMOVED lines=8> */
[-C--:B-----5:R-:W-:Y:S05]  /*60e0*/  HMMA.16816.F32.BF16 R52, R172, R192.reuse, R52 ;  /* 0x000000c0ac34723c */ /* 0x0a0fea0000041834 */
        /* <DEDUP_REMOVED lines=23> */
[-C--:B-1----:R-:W-:Y:S05]  /*6260*/  HMMA.16816.F32.BF16 R100, R172, R204.reuse, R100 ;  /* 0x000000ccac64723c */ /* 0x082fea0000041864 */
        /* <DEDUP_REMOVED lines=13> */
[----:B------:R-:W-:Y:S05]  /*6340*/  HMMA.16816.F32.BF16 R128, R172, R210, R128 ;  /* 0x000000d2ac80723c */ /* 0x000fea0000041880 */
[----:B------:R-:W-:Y:S02]  /*6350*/  FMNMX.FTZ R2, R28, R2, !PT ;  /* 0x000000021c027209 */ /* 0x000fe40007810000 */
[----:B------:R-:W-:Y:S04]  /*6360*/  FMNMX.FTZ R132, R38, R132, !PT ;  /* 0x0000008426847209 */ /* 0x000fe80007810000 */
[----:B------:R-:W-:Y:S02]  /*6370*/  FMNMX.FTZ R176, R37, R176, !PT ;  /* 0x000000b025b07209 */ /* 0x000fe40007810000 */
        /* <DEDUP_REMOVED lines=87> */
[----:B------:R-:W-:Y:S01]  /*68f0*/  FMNMX.FTZ R176, R129, R176, !PT ;  /* 0x000000b081b07209 */ /* 0x000fe20007810000 */
[----:B------:R-:W-:Y:S06]  /*6900*/  @P0 BRA `(.L_x_5) ;  /* 0xffffffec00f40947 */ /* 0x000fec000383ffff */
.L_x_4:
[----:B-1----:R-:W-:Y:S01]  /*6910*/  SHFL.BFLY PT, R139, R176, 0x2, 0x1f ;  /* 0x0c401f00b08b7f89 */ /* 0x002fe200000e0000 */
[----:B------:R-:W-:Y:S02]  /*6920*/  FMNMX.FTZ R136, R131, R177, !PT ;  /* 0x000000b183887209 */ /* 0x000fe40007810000 */
[----:B------:R-:W-:Y:S02]  /*6930*/  FMNMX.FTZ R0, R122, R178, !PT ;  /* 0x000000b27a007209 */ /* 0x000fe40007810000 */
[----:B------:R-:W-:Y:S03]  /*6940*/  FMNMX.FTZ R2, R121, R132, !PT ;  /* 0x0000008479027209 */ /* 0x000fe60007810000 */
[----:B------:R-:W-:Y:S01]  /*6950*/  SHFL.BFLY PT, R172, R136, 0x2, 0x1f ;  /* 0x0c401f0088ac7f89 */ /* 0x000fe200000e0000 */
[----:B------:R-:W-:Y:S02]  /*6960*/  FMNMX.FTZ R0, R123, R0, !PT ;  /* 0x000000007b007209 */ /* 0x000fe40007810000 */
[----:B------:R-:W-:Y:S02]  /*6970*/  FMNMX.FTZ R2, R124, R2, !PT ;  /* 0x000000027c027209 */ /* 0x000fe40007810000 */
[----:B------:R-:W-:Y:S02]  /*6980*/  FMNMX.FTZ R0, R126, R0, !PT ;  /* 0x000000007e007209 */ /* 0x000fe40007810000 */
[----:B------:R-:W-:Y:S02]  /*6990*/  FMNMX.FTZ R132, R125, R2, !PT ;  /* 0x000000027d847209 */ /* 0x000fe40007810000 */
[----:B------:R-:W-:Y:S02]  /*69a0*/  FMNMX.FTZ R0, R127, R0, !PT ;  /* 0x000000007f007209 */ /* 0x000fe40007810000 */
[----:B------:R-:W-:Y:S01]  /*69b0*/  IADD3 R225, R225, -0x1, RZ ;  /* 0xffffffffe1e17810 */ /* 0x000fe20007ffe0ff */
[----:B------:R-:W-:Y:S08]  /*69c0*/  SHFL.BFLY PT, R137, R132, 0x2, 0x1f ;  /* 0x0c401f0084897f89 */ /* 0x000ff000000e0000 */
[----:B------:R-:W1:Y:S02]  /*69d0*/  SHFL.BFLY PT, R2, R0, 0x2, 0x1f ;  /* 0x0c401f0000027f89 */ /* 0x000e6400000e0000 */
[----:B-1----:R-:W-:Y:S02]  /*69e0*/  FMNMX.FTZ R2, R0, R2, !PT ;  /* 0x0000000200027209 */ /* 0x002fe40007810000 */
[----:B------:R-:W-:Y:S02]  /*69f0*/  FMNMX.FTZ R136, R136, R172, !PT ;  /* 0x000000ac88887209 */ /* 0x000fe40007810000 */
[----:B------:R-:W-:Y:S02]  /*6a00*/  FMNMX.FTZ R139, R176, R139, !PT ;  /* 0x0000008bb08b7209 */ /* 0x000fe40007810000 */
[----:B------:R-:W-:Y:S01]  /*6a10*/  FMNMX.FTZ R137, R132, R137, !PT ;  /* 0x0000008984897209 */ /* 0x000fe20007810000 */
[----:B------:R-:W-:Y:S08]  /*6a20*/  SHFL.BFLY PT, R172, R136, 0x1, 0x1f ;  /* 0x0c201f0088ac7f89 */ /* 0x000ff000000e0000 */
[----:B------:R-:W1:Y:S08]  /*6a30*/  SHFL.BFLY PT, R138, R139, 0x1, 0x1f ;  /* 0x0c201f008b8a7f89 */ /* 0x000e7000000e0000 */
[----:B------:R-:W2:Y:S08]  /*6a40*/  SHFL.BFLY PT, R173, R137, 0x1, 0x1f ;  /* 0x0c201f0089ad7f89 */ /* 0x000eb000000e0000 */
[----:B------:R-:W3:Y:S01]  /*6a50*/  SHFL.BFLY PT, R132, R2, 0x1, 0x1f ;  /* 0x0c201f0002847f89 */ /* 0x000ee200000e0000 */
[----:B-1----:R-:W-:Y:S02]  /*6a60*/  FMNMX.FTZ R139, R139, R138, !PT ;  /* 0x0000008a8b8b7209 */ /* 0x002fe40007810000 */
[----:B------:R-:W-:Y:S02]  /*6a70*/  FMNMX.FTZ R138, R136, R172, !PT ;  /* 0x000000ac888a7209 */ /* 0x000fe40007810000 */
[C---:B------:R-:W-:Y:S01]  /*6a80*/  FSETP.NEU.FTZ.AND P1, PT, R139.reuse, -INF , PT ;  /* 0xff8000008b00780b */ /* 0x040fe20003f3d000 */
[----:B------:R-:W-:Y:S01]  /*6a90*/  FADD.FTZ R0, -R139, R3 ;  /* 0x000000038b007221 */ /* 0x000fe20000010100 */
[----:B--2---:R-:W-:Y:S03]  /*6aa0*/  FMNMX.FTZ R137, R137, R173, !PT ;  /* 0x000000ad89897209 */ /* 0x004fe60007810000 */
[----:B------:R-:W-:Y:S01]  /*6ab0*/  FMUL.FTZ R3, R0, UR4 ;  /* 0x0000000400037c20 */ /* 0x000fe20008410000 */
[----:B------:R-:W-:Y:S03]  /*6ac0*/  FADD.FTZ R0, -R138, R133 ;  /* 0x000000858a007221 */ /* 0x000fe60000010100 */
[----:B------:R1:W2:Y:S02]  /*6ad0*/  MUFU.EX2 R136, R3 ;  /* 0x0000000300887308 */ /* 0x0002a40000000800 */
[----:B-1----:R-:W-:Y:S01]  /*6ae0*/  FMUL.FTZ R3, R0, UR4 ;  /* 0x0000000400037c20 */ /* 0x002fe20008410000 */
[----:B------:R-:W-:Y:S01]  /*6af0*/  FADD.FTZ R0, -R137, R134 ;  /* 0x0000008689007221 */ /* 0x000fe20000010100 */
[----:B------:R-:W-:Y:S06]  /*6b00*/  FMUL.FTZ R134, R138, UR4 ;  /* 0x000000048a867c20 */ /* 0x000fec0008410000 */
[----:B------:R3:W1:Y:S02]  /*6b10*/  MUFU.EX2 R133, R3 ;  /* 0x0000000300857308 */ /* 0x0006640000000800 */
[----:B---3--:R-:W-:Y:S01]  /*6b20*/  FMNMX.FTZ R3, R2, R132, !PT ;  /* 0x0000008402037209 */ /* 0x008fe20007810000 */
[----:B------:R-:W-:Y:S01]  /*6b30*/  FMUL.FTZ R132, R139, UR4 ;  /* 0x000000048b847c20 */ /* 0x000fe20008410000 */
[----:B------:R-:W-:Y:S03]  /*6b40*/  FMUL.FTZ R2, R0, UR4 ;  /* 0x0000000400027c20 */ /* 0x000fe60008410000 */
[C---:B------:R-:W-:Y:S01]  /*6b50*/  FMUL.FTZ R172, R3.reuse, UR4 ;  /* 0x0000000403ac7c20 */ /* 0x040fe20008410000 */
[----:B------:R-:W-:Y:S01]  /*6b60*/  FSEL R132, R132, RZ, P1 ;  /* 0x000000ff84847208 */ /* 0x000fe20000800000 */
[----:B------:R-:W-:Y:S01]  /*6b70*/  FADD.FTZ R0, -R3, R135 ;  /* 0x0000008703007221 */ /* 0x000fe20000010100 */
[----:B------:R-:W-:Y:S01]  /*6b80*/  MUFU.EX2 R2, R2 ;  /* 0x0000000200027308 */ /* 0x000fe20000000800 */
[----:B------:R-:W-:Y:S01]  /*6b90*/  FSETP.NEU.FTZ.AND P1, PT, R138, -INF , PT ;  /* 0xff8000008a00780b */ /* 0x000fe20003f3d000 */
[----:B------:R-:W-:Y:S01]  /*6ba0*/  FMUL.FTZ R135, R137, UR4 ;  /* 0x0000000489877c20 */ /* 0x000fe20008410000 */
[--C-:B------:R-:W-:Y:S01]  /*6bb0*/  FFMA.FTZ R20, R20, UR4, -R132.reuse ;  /* 0x0000000414147c23 */ /* 0x100fe20008010884 */
[--C-:B------:R-:W-:Y:S01]  /*6bc0*/  FFMA.FTZ R21, R21, UR4, -R132.reuse ;  /* 0x0000000415157c23 */ /* 0x100fe20008010884 */
[--C-:B------:R-:W-:Y:S01]  /*6bd0*/  FFMA.FTZ R48, R48, UR4, -R132.reuse ;  /* 0x0000000430307c23 */ /* 0x100fe20008010884 */
[--C-:B------:R-:W-:Y:S01]  /*6be0*/  FFMA.FTZ R49, R49, UR4, -R132.reuse ;  /* 0x0000000431317c23 */ /* 0x100fe20008010884 */
[--C-:B------:R-:W-:Y:S03]  /*6bf0*/  FFMA.FTZ R52, R52, UR4, -R132.reuse ;  /* 0x0000000434347c23 */ /* 0x100fe60008010884 */
[----:B------:R-:W-:Y:S01]  /*6c00*/  MUFU.EX2 R190, R20 ;  /* 0x0000001400be7308 */ /* 0x000fe20000000800 */
[--C-:B------:R-:W-:Y:S01]  /*6c10*/  FFMA.FTZ R53, R53, UR4, -R132.reuse ;  /* 0x0000000435357c23 */ /* 0x100fe20008010884 */
[----:B------:R-:W-:Y:S01]  /*6c20*/  FSEL R134, R134, RZ, P1 ;  /* 0x000000ff86867208 */ /* 0x000fe20000800000 */
[--C-:B------:R-:W-:Y:S01]  /*6c30*/  FFMA.FTZ R16, R16, UR4, -R132.reuse ;  /* 0x0000000410107c23 */ /* 0x100fe20008010884 */
[--C-:B------:R-:W-:Y:S01]  /*6c40*/  FFMA.FTZ R17, R17, UR4, -R132.reuse ;  /* 0x0000000411117c23 */ /* 0x100fe20008010884 */
[----:B------:R-:W-:Y:S01]  /*6c50*/  FSETP.NEU.FTZ.AND P1, PT, R137, -INF , PT ;  /* 0xff8000008900780b */ /* 0x000fe20003f3d000 */
[----:B------:R-:W-:Y:S01]  /*6c60*/  FFMA.FTZ R36, R36, UR4, -R132 ;  /* 0x0000000424247c23 */ /* 0x000fe20008010884 */
[--C-:B------:R-:W-:Y:S03]  /*6c70*/  FFMA.FTZ R22, R22, UR4, -R134.reuse ;  /* 0x0000000416167c23 */ /* 0x100fe60008010886 */
[----:B------:R-:W-:Y:S01]  /*6c80*/  MUFU.EX2 R197, R21 ;  /* 0x0000001500c57308 */ /* 0x000fe20000000800 */
[--C-:B------:R-:W-:Y:S01]  /*6c90*/  FFMA.FTZ R23, R23, UR4, -R134.reuse ;  /* 0x0000000417177c23 */ /* 0x100fe20008010886 */
[--C-:B------:R-:W-:Y:S01]  /*6ca0*/  FFMA.FTZ R50, R50, UR4, -R134.reuse ;  /* 0x0000000432327c23 */ /* 0x100fe20008010886 */
[--C-:B------:R-:W-:Y:S01]  /*6cb0*/  FFMA.FTZ R51, R51, UR4, -R134.reuse ;  /* 0x0000000433337c23 */ /* 0x100fe20008010886 */
[--C-:B------:R-:W-:Y:S01]  /*6cc0*/  FFMA.FTZ R54, R54, UR4, -R134.reuse ;  /* 0x0000000436367c23 */ /* 0x100fe20008010886 */
[--C-:B------:R-:W-:Y:S01]  /*6cd0*/  FFMA.FTZ R55, R55, UR4, -R134.reuse ;  /* 0x0000000437377c23 */ /* 0x100fe20008010886 */
[----:B------:R-:W-:Y:S01]  /*6ce0*/  FSEL R135, R135, RZ, P1 ;  /* 0x000000ff87877208 */ /* 0x000fe20000800000 */
[--C-:B------:R-:W-:Y:S03]  /*6cf0*/  FFMA.FTZ R18, R18, UR4, -R134.reuse ;  /* 0x0000000412127c23 */ /* 0x100fe60008010886 */
[----:B------:R-:W-:Y:S01]  /*6d00*/  MUFU.EX2 R189, R22 ;  /* 0x0000001600bd7308 */ /* 0x000fe20000000800 */
[----:B------:R-:W-:Y:S01]  /*6d10*/  FFMA.FTZ R19, R19, UR4, -R134 ;  /* 0x0000000413137c23 */ /* 0x000fe20008010886 */
[----:B------:R-:W-:Y:S01]  /*6d20*/  FSETP.NEU.FTZ.AND P1, PT, R3, -INF , PT ;  /* 0xff8000000300780b */ /* 0x000fe20003f3d000 */
[--C-:B------:R-:W-:Y:S01]  /*6d30*/  FFMA.FTZ R44, R44, UR4, -R135.reuse ;  /* 0x000000042c2c7c23 */ /* 0x100fe20008010887 */
[--C-:B------:R-:W-:Y:S01]  /*6d40*/  FFMA.FTZ R45, R45, UR4, -R135.reuse ;  /* 0x000000042d2d7c23 */ /* 0x100fe20008010887 */
[----:B------:R-:W-:Y:S01]  /*6d50*/  FFMA.FTZ R37, R37, UR4, -R132 ;  /* 0x0000000425257c23 */ /* 0x000fe20008010884 */
[----:B------:R-:W-:Y:S01]  /*6d60*/  FSEL R172, R172, RZ, P1 ;  /* 0x000000ffacac7208 */ /* 0x000fe20000800000 */
[--C-:B------:R-:W-:Y:S03]  /*6d70*/  FFMA.FTZ R38, R38, UR4, -R134.reuse ;  /* 0x0000000426267c23 */ /* 0x100fe60008010886 */
[----:B------:R3:W-:Y:S01]  /*6d80*/  MUFU.EX2 R194, R23 ;  /* 0x0000001700c27308 */ /* 0x0007e20000000800 */
[----:B------:R-:W-:Y:S01]  /*6d90*/  FFMA.FTZ R39, R39, UR4, -R134 ;  /* 0x0000000427277c23 */ /* 0x000fe20008010886 */
[--C-:B------:R-:W-:Y:S01]  /*6da0*/  FFMA.FTZ R40, R40, UR4, -R135.reuse ;  /* 0x0000000428287c23 */ /* 0x100fe20008010887 */
[--C-:B------:R-:W-:Y:S01]  /*6db0*/  FFMA.FTZ R46, R46, UR4, -R172.reuse ;  /* 0x000000042e2e7c23 */ /* 0x100fe200080108ac */
[--C-:B------:R-:W-:Y:S01]  /*6dc0*/  FFMA.FTZ R47, R47, UR4, -R172.reuse ;  /* 0x000000042f2f7c23 */ /* 0x100fe200080108ac */
[--C-:B------:R-:W-:Y:S01]  /*6dd0*/  FFMA.FTZ R41, R41, UR4, -R135.reuse ;  /* 0x0000000429297c23 */ /* 0x100fe20008010887 */
[--C-:B------:R-:W-:Y:S01]  /*6de0*/  FFMA.FTZ R42, R42, UR4, -R172.reuse ;  /* 0x000000042a2a7c23 */ /* 0x100fe200080108ac */
[--C-:B------:R-:W-:Y:S03]  /*6df0*/  FFMA.FTZ R43, R43, UR4, -R172.reuse ;  /* 0x000000042b2b7c23 */ /* 0x100fe600080108ac */
[----:B------:R-:W-:Y:S01]  /*6e00*/  MUFU.EX2 R208, R44 ;  /* 0x0000002c00d07308 */ /* 0x000fe20000000800 */
[--C-:B------:R-:W-:Y:S01]  /*6e10*/  FFMA.FTZ R24, R24, UR4, -R135.reuse ;  /* 0x0000000418187c23 */ /* 0x100fe20008010887 */
[--C-:B------:R-:W-:Y:S01]  /*6e20*/  FFMA.FTZ R25, R25, UR4, -R135.reuse ;  /* 0x0000000419197c23 */ /* 0x100fe20008010887 */
[--C-:B------:R-:W-:Y:S01]  /*6e30*/  FFMA.FTZ R26, R26, UR4, -R172.reuse ;  /* 0x000000041a1a7c23 */ /* 0x100fe200080108ac */
[--C-:B------:R-:W-:Y:S01]  /*6e40*/  FFMA.FTZ R27, R27, UR4, -R172.reuse ;  /* 0x000000041b1b7c23 */ /* 0x100fe200080108ac */
[--C-:B------:R-:W-:Y:S01]  /*6e50*/  FFMA.FTZ R28, R28, UR4, -R135.reuse ;  /* 0x000000041c1c7c23 */ /* 0x100fe20008010887 */
[--C-:B------:R-:W-:Y:S01]  /*6e60*/  FFMA.FTZ R29, R29, UR4, -R135.reuse ;  /* 0x000000041d1d7c23 */ /* 0x100fe20008010887 */
[--C-:B------:R-:W-:Y:S03]  /*6e70*/  FFMA.FTZ R30, R30, UR4, -R172.reuse ;  /* 0x000000041e1e7c23 */ /* 0x100fe600080108ac */
[----:B------:R-:W-:Y:S01]  /*6e80*/  MUFU.EX2 R233, R45 ;  /* 0x0000002d00e97308 */ /* 0x000fe20000000800 */
[----:B---3--:R-:W3:Y:S01]  /*6e90*/  LDSM.16.MT88.4 R20, [R212+0x4000] ;  /* 0x00400000d414783b */ /* 0x008ee20000004200 */
[----:B------:R-:W-:Y:S01]  /*6ea0*/  FFMA.FTZ R31, R31, UR4, -R172 ;  /* 0x000000041f1f7c23 */ /* 0x000fe200080108ac */
[--C-:B------:R-:W-:Y:S01]  /*6eb0*/  FFMA.FTZ R32, R32, UR4, -R132.reuse ;  /* 0x0000000420207c23 */ /* 0x100fe20008010884 */
[----:B------:R-:W-:Y:S01]  /*6ec0*/  FFMA.FTZ R33, R33, UR4, -R132 ;  /* 0x0000000421217c23 */ /* 0x000fe20008010884 */
[--C-:B------:R-:W-:Y:S01]  /*6ed0*/  FFMA.FTZ R34, R34, UR4, -R134.reuse ;  /* 0x0000000422227c23 */ /* 0x100fe20008010886 */
[--C-:B------:R-:W-:Y:S01]  /*6ee0*/  FFMA.FTZ R35, R35, UR4, -R134.reuse ;  /* 0x0000000423237c23 */ /* 0x100fe20008010886 */
[--C-:B------:R-:W-:Y:S03]  /*6ef0*/  FFMA.FTZ R71, R71, UR4, -R134.reuse ;  /* 0x0000000447477c23 */ /* 0x100fe60008010886 */
[----:B------:R-:W-:Y:S01]  /*6f00*/  MUFU.EX2 R211, R46 ;  /* 0x0000002e00d37308 */ /* 0x000fe20000000800 */
[----:B------:R-:W-:Y:S01]  /*6f10*/  FFMA.FTZ R82, R82, UR4, -R134 ;  /* 0x0000000452527c23 */ /* 0x000fe20008010886 */
[--C-:B------:R-:W-:Y:S01]  /*6f20*/  FFMA.FTZ R73, R73, UR4, -R135.reuse ;  /* 0x0000000449497c23 */ /* 0x100fe20008010887 */
[--C-:B------:R-:W-:Y:S01]  /*6f30*/  FFMA.FTZ R76, R76, UR4, -R135.reuse ;  /* 0x000000044c4c7c23 */ /* 0x100fe20008010887 */
[--C-:B------:R-:W-:Y:S01]  /*6f40*/  FFMA.FTZ R4, R4, UR4, -R132.reuse ;  /* 0x0000000404047c23 */ /* 0x100fe20008010884 */
[----:B------:R-:W-:Y:S01]  /*6f50*/  FFMA.FTZ R5, R5, UR4, -R132 ;  /* 0x0000000405057c23 */ /* 0x000fe20008010884 */
[--C-:B------:R-:W-:Y:S01]  /*6f60*/  FFMA.FTZ R6, R6, UR4, -R134.reuse ;  /* 0x0000000406067c23 */ /* 0x100fe20008010886 */
[----:B------:R-:W-:Y:S03]  /*6f70*/  FFMA.FTZ R7, R7, UR4, -R134 ;  /* 0x0000000407077c23 */ /* 0x000fe60008010886 */
[----:B------:R4:W-:Y:S01]  /*6f80*/  MUFU.EX2 R235, R47 ;  /* 0x0000002f00eb7308 */ /* 0x0009e20000000800 */
[----:B------:R-:W-:Y:S01]  /*6f90*/  FMUL.FTZ R0, R0, UR4 ;  /* 0x0000000400007c20 */ /* 0x000fe20008410000 */
[--C-:B------:R-:W-:Y:S01]  /*6fa0*/  FFMA.FTZ R8, R8, UR4, -R135.reuse ;  /* 0x0000000408087c23 */ /* 0x100fe20008010887 */
[--C-:B------:R-:W-:Y:S01]  /*6fb0*/  FFMA.FTZ R9, R9, UR4, -R135.reuse ;  /* 0x0000000409097c23 */ /* 0x100fe20008010887 */
[--C-:B------:R-:W-:Y:S01]  /*6fc0*/  FFMA.FTZ R10, R10, UR4, -R172.reuse ;  /* 0x000000040a0a7c23 */ /* 0x100fe200080108ac */
[--C-:B------:R-:W-:Y:S01]  /*6fd0*/  FFMA.FTZ R11, R11, UR4, -R172.reuse ;  /* 0x000000040b0b7c23 */ /* 0x100fe200080108ac */
[--C-:B------:R-:W-:Y:S01]  /*6fe0*/  FFMA.FTZ R12, R12, UR4, -R135.reuse ;  /* 0x000000040c0c7c23 */ /* 0x100fe20008010887 */
[--C-:B------:R-:W-:Y:S03]  /*6ff0*/  FFMA.FTZ R13, R13, UR4, -R135.reuse ;  /* 0x000000040d0d7c23 */ /* 0x100fe60008010887 */
[----:B------:R2:W-:Y:S01]  /*7000*/  MUFU.EX2 R177, R4 ;  /* 0x0000000400b17308 */ /* 0x0005e20000000800 */
[--C-:B------:R-:W-:Y:S01]  /*7010*/  FFMA.FTZ R14, R14, UR4, -R172.reuse ;  /* 0x000000040e0e7c23 */ /* 0x100fe200080108ac */
[----:B------:R-:W-:Y:S01]  /*7020*/  FFMA.FTZ R15, R15, UR4, -R172 ;  /* 0x000000040f0f7c23 */ /* 0x000fe200080108ac */
[----:B------:R-:W-:Y:S01]  /*7030*/  FFMA.FTZ R67, R67, UR4, -R134 ;  /* 0x0000000443437c23 */ /* 0x000fe20008010886 */
[--C-:B------:R-:W-:Y:S01]  /*7040*/  FFMA.FTZ R64, R64, UR4, -R132.reuse ;  /* 0x0000000440407c23 */ /* 0x100fe20008010884 */
[----:B------:R-:W-:Y:S01]  /*7050*/  FFMA.FTZ R65, R65, UR4, -R132 ;  /* 0x0000000441417c23 */ /* 0x000fe20008010884 */
[----:B------:R-:W-:Y:S01]  /*7060*/  FFMA.FTZ R66, R66, UR4, -R134 ;  /* 0x0000000442427c23 */ /* 0x000fe20008010886 */
[--C-:B------:R-:W-:Y:S03]  /*7070*/  FFMA.FTZ R59, R59, UR4, -R172.reuse ;  /* 0x000000043b3b7c23 */ /* 0x100fe600080108ac */
[----:B------:R5:W3:Y:S01]  /*7080*/  MUFU.EX2 R179, R5 ;  /* 0x0000000500b37308 */ /* 0x000ae20000000800 */
[----:B----4-:R-:W4:Y:S01]  /*7090*/  LDSM.16.MT88.4 R44, [R213+0x4000] ;  /* 0x00400000d52c783b */ /* 0x010f220000004200 */
[--C-:B------:R-:W-:Y:S01]  /*70a0*/  FFMA.FTZ R60, R60, UR4, -R135.reuse ;  /* 0x000000043c3c7c23 */ /* 0x100fe20008010887 */
[--C-:B------:R-:W-:Y:S01]  /*70b0*/  FFMA.FTZ R61, R61, UR4, -R135.reuse ;  /* 0x000000043d3d7c23 */ /* 0x100fe20008010887 */
[--C-:B------:R-:W-:Y:S01]  /*70c0*/  FFMA.FTZ R62, R62, UR4, -R172.reuse ;  /* 0x000000043e3e7c23 */ /* 0x100fe200080108ac */
[--C-:B------:R-:W-:Y:S01]  /*70d0*/  FFMA.FTZ R63, R63, UR4, -R172.reuse ;  /* 0x000000043f3f7c23 */ /* 0x100fe200080108ac */
[--C-:B------:R-:W-:Y:S01]  /*70e0*/  FFMA.FTZ R56, R56, UR4, -R135.reuse ;  /* 0x0000000438387c23 */ /* 0x100fe20008010887 */
[--C-:B------:R-:W-:Y:S03]  /*70f0*/  FFMA.FTZ R57, R57, UR4, -R135.reuse ;  /* 0x0000000439397c23 */ /* 0x100fe60008010887 */
[----:B------:R1:W-:Y:S01]  /*7100*/  MUFU.EX2 R175, R6 ;  /* 0x0000000600af7308 */ /* 0x0003e20000000800 */
[----:B--2---:R-:W-:Y:S01]  /*7110*/  FMUL.FTZ R4, R136, R144 ;  /* 0x0000009088047220 */ /* 0x004fe20000410000 */
[----:B------:R-:W-:Y:S01]  /*7120*/  FFMA.FTZ R58, R58, UR4, -R172 ;  /* 0x000000043a3a7c23 */ /* 0x000fe200080108ac */
[--C-:B------:R-:W-:Y:S01]  /*7130*/  FFMA.FTZ R68, R68, UR4, -R132.reuse ;  /* 0x0000000444447c23 */ /* 0x100fe20008010884 */
[----:B------:R-:W-:Y:S01]  /*7140*/  FFMA.FTZ R69, R69, UR4, -R132 ;  /* 0x0000000445457c23 */ /* 0x000fe20008010884 */
[----:B------:R-:W-:Y:S01]  /*7150*/  FFMA.FTZ R70, R70, UR4, -R134 ;  /* 0x0000000446467c23 */ /* 0x000fe20008010886 */
[--C-:B------:R-:W-:Y:S01]  /*7160*/  FFMA.FTZ R80, R80, UR4, -R132.reuse ;  /* 0x0000000450507c23 */ /* 0x100fe20008010884 */
[----:B------:R-:W-:Y:S03]  /*7170*/  FFMA.FTZ R81, R81, UR4, -R132 ;  /* 0x0000000451517c23 */ /* 0x000fe60008010884 */
[----:B------:R2:W4:Y:S01]  /*7180*/  MUFU.EX2 R178, R7 ;  /* 0x0000000700b27308 */ /* 0x0005220000000800 */
[----:B-----5:R-:W-:Y:S01]  /*7190*/  FMUL.FTZ R5, R136, R145 ;  /* 0x0000009188057220 */ /* 0x020fe20000410000 */
[----:B------:R-:W-:Y:S01]  /*71a0*/  FFMA.FTZ R83, R83, UR4, -R134 ;  /* 0x0000000453537c23 */ /* 0x000fe20008010886 */
[--C-:B------:R-:W-:Y:S01]  /*71b0*/  FFMA.FTZ R72, R72, UR4, -R135.reuse ;  /* 0x0000000448487c23 */ /* 0x100fe20008010887 */
[--C-:B------:R-:W-:Y:S01]  /*71c0*/  FFMA.FTZ R74, R74, UR4, -R172.reuse ;  /* 0x000000044a4a7c23 */ /* 0x100fe200080108ac */
[--C-:B------:R-:W-:Y:S01]  /*71d0*/  FFMA.FTZ R75, R75, UR4, -R172.reuse ;  /* 0x000000044b4b7c23 */ /* 0x100fe200080108ac */
[--C-:B------:R-:W-:Y:S01]  /*71e0*/  FFMA.FTZ R77, R77, UR4, -R135.reuse ;  /* 0x000000044d4d7c23 */ /* 0x100fe20008010887 */
[--C-:B------:R-:W-:Y:S03]  /*71f0*/  FFMA.FTZ R78, R78, UR4, -R172.reuse ;  /* 0x000000044e4e7c23 */ /* 0x100fe600080108ac */
[----:B------:R5:W-:Y:S01]  /*7200*/  MUFU.EX2 R195, R16 ;  /* 0x0000001000c37308 */ /* 0x000be20000000800 */
[----:B-1----:R-:W-:Y:S01]  /*7210*/  FMUL.FTZ R6, R133, R146 ;  /* 0x0000009285067220 */ /* 0x002fe20000410000 */
[----:B------:R-:W-:Y:S01]  /*7220*/  FFMA.FTZ R79, R79, UR4, -R172 ;  /* 0x000000044f4f7c23 */ /* 0x000fe200080108ac */
[--C-:B------:R-:W-:Y:S01]  /*7230*/  FFMA.FTZ R84, R84, UR4, -R132.reuse ;  /* 0x0000000454547c23 */ /* 0x100fe20008010884 */
[----:B------:R-:W-:Y:S01]  /*7240*/  FFMA.FTZ R85, R85, UR4, -R132 ;  /* 0x0000000455557c23 */ /* 0x000fe20008010884 */
[--C-:B------:R-:W-:Y:S01]  /*7250*/  FFMA.FTZ R86, R86, UR4, -R134.reuse ;  /* 0x0000000456567c23 */ /* 0x100fe20008010886 */
[----:B------:R-:W-:Y:S01]  /*7260*/  FFMA.FTZ R87, R87, UR4, -R134 ;  /* 0x0000000457577c23 */ /* 0x000fe20008010886 */
[--C-:B------:R-:W-:Y:S03]  /*7270*/  FFMA.FTZ R96, R96, UR4, -R132.reuse ;  /* 0x0000000460607c23 */ /* 0x100fe60008010884 */
[----:B------:R1:W4:Y:S01]  /*7280*/  MUFU.EX2 R203, R17 ;  /* 0x0000001100cb7308 */ /* 0x0003220000000800 */
[----:B--2---:R-:W-:Y:S01]  /*7290*/  FMUL.FTZ R7, R133, R147 ;  /* 0x0000009385077220 */ /* 0x004fe20000410000 */
[----:B------:R-:W-:Y:S01]  /*72a0*/  FFMA.FTZ R97, R97, UR4, -R132 ;  /* 0x0000000461617c23 */ /* 0x000fe20008010884 */
[--C-:B------:R-:W-:Y:S01]  /*72b0*/  FFMA.FTZ R98, R98, UR4, -R134.reuse ;  /* 0x0000000462627c23 */ /* 0x100fe20008010886 */
[----:B------:R-:W-:Y:S01]  /*72c0*/  FFMA.FTZ R99, R99, UR4, -R134 ;  /* 0x0000000463637c23 */ /* 0x000fe20008010886 */
[--C-:B------:R-:W-:Y:S01]  /*72d0*/  FFMA.FTZ R88, R88, UR4, -R135.reuse ;  /* 0x0000000458587c23 */ /* 0x100fe20008010887 */
[--C-:B------:R-:W-:Y:S01]  /*72e0*/  FFMA.FTZ R89, R89, UR4, -R135.reuse ;  /* 0x0000000459597c23 */ /* 0x100fe20008010887 */
[--C-:B------:R-:W-:Y:S03]  /*72f0*/  FFMA.FTZ R90, R90, UR4, -R172.reuse ;  /* 0x000000045a5a7c23 */ /* 0x100fe600080108ac */
[----:B------:R2:W-:Y:S01]  /*7300*/  MUFU.EX2 R192, R18 ;  /* 0x0000001200c07308 */ /* 0x0005e20000000800 */
[----:B-----5:R-:W-:Y:S01]  /*7310*/  FMUL.FTZ R16, R136, R148 ;  /* 0x0000009488107220 */ /* 0x020fe20000410000 */
[--C-:B------:R-:W-:Y:S01]  /*7320*/  FFMA.FTZ R91, R91, UR4, -R172.reuse ;  /* 0x000000045b5b7c23 */ /* 0x100fe200080108ac */
[--C-:B------:R-:W-:Y:S01]  /*7330*/  FFMA.FTZ R92, R92, UR4, -R135.reuse ;  /* 0x000000045c5c7c23 */ /* 0x100fe20008010887 */
[--C-:B------:R-:W-:Y:S01]  /*7340*/  FFMA.FTZ R93, R93, UR4, -R135.reuse ;  /* 0x000000045d5d7c23 */ /* 0x100fe20008010887 */
[--C-:B------:R-:W-:Y:S01]  /*7350*/  FFMA.FTZ R94, R94, UR4, -R172.reuse ;  /* 0x000000045e5e7c23 */ /* 0x100fe200080108ac */
[----:B------:R-:W-:Y:S01]  /*7360*/  FFMA.FTZ R95, R95, UR4, -R172 ;  /* 0x000000045f5f7c23 */ /* 0x000fe200080108ac */
[--C-:B------:R-:W-:Y:S03]  /*7370*/  FFMA.FTZ R100, R100, UR4, -R132.reuse ;  /* 0x0000000464647c23 */ /* 0x100fe60008010884 */
[----:B------:R5:W4:Y:S01]  /*7380*/  MUFU.EX2 R201, R19 ;  /* 0x0000001300c97308 */ /* 0x000b220000000800 */
[----:B-1----:R-:W-:Y:S01]  /*7390*/  FMUL.FTZ R17, R136, R149 ;  /* 0x0000009588117220 */ /* 0x002fe20000410000 */
[----:B------:R-:W-:Y:S01]  /*73a0*/  FFMA.FTZ R101, R101, UR4, -R132 ;  /* 0x0000000465657c23 */ /* 0x000fe20008010884 */
[--C-:B------:R-:W-:Y:S01]  /*73b0*/  FFMA.FTZ R102, R102, UR4, -R134.reuse ;  /* 0x0000000466667c23 */ /* 0x100fe20008010886 */
[----:B------:R-:W-:Y:S01]  /*73c0*/  FFMA.FTZ R103, R103, UR4, -R134 ;  /* 0x0000000467677c23 */ /* 0x000fe20008010886 */
[--C-:B------:R-:W-:Y:S01]  /*73d0*/  FFMA.FTZ R112, R112, UR4, -R132.reuse ;  /* 0x0000000470707c23 */ /* 0x100fe20008010884 */
[----:B------:R-:W-:Y:S01]  /*73e0*/  FFMA.FTZ R113, R113, UR4, -R132 ;  /* 0x0000000471717c23 */ /* 0x000fe20008010884 */
[--C-:B------:R-:W-:Y:S03]  /*73f0*/  FFMA.FTZ R114, R114, UR4, -R134.reuse ;  /* 0x0000000472727c23 */ /* 0x100fe60008010886 */
[----:B------:R3:W-:Y:S01]  /*7400*/  MUFU.EX2 R209, R36 ;  /* 0x0000002400d17308 */ /* 0x0007e20000000800 */
[----:B--2---:R-:W-:Y:S01]  /*7410*/  FMUL.FTZ R18, R133, R150 ;  /* 0x0000009685127220 */ /* 0x004fe20000410000 */
[----:B------:R-:W-:Y:S01]  /*7420*/  FFMA.FTZ R115, R115, UR4, -R134 ;  /* 0x0000000473737c23 */ /* 0x000fe20008010886 */
[--C-:B------:R-:W-:Y:S01]  /*7430*/  FFMA.FTZ R104, R104, UR4, -R135.reuse ;  /* 0x0000000468687c23 */ /* 0x100fe20008010887 */
[--C-:B------:R-:W-:Y:S01]  /*7440*/  FFMA.FTZ R105, R105, UR4, -R135.reuse ;  /* 0x0000000469697c23 */ /* 0x100fe20008010887 */
[--C-:B------:R-:W-:Y:S01]  /*7450*/  FFMA.FTZ R106, R106, UR4, -R172.reuse ;  /* 0x000000046a6a7c23 */ /* 0x100fe200080108ac */
[--C-:B------:R-:W-:Y:S01]  /*7460*/  FFMA.FTZ R107, R107, UR4, -R172.reuse ;  /* 0x000000046b6b7c23 */ /* 0x100fe200080108ac */
[--C-:B------:R-:W-:Y:S03]  /*7470*/  FFMA.FTZ R108, R108, UR4, -R135.reuse ;  /* 0x000000046c6c7c23 */ /* 0x100fe60008010887 */
[----:B------:R4:W-:Y:S01]  /*7480*/  MUFU.EX2 R238, R37 ;  /* 0x0000002500ee7308 */ /* 0x0009e20000000800 */
[----:B-----5:R-:W-:Y:S01]  /*7490*/  FMUL.FTZ R19, R133, R151 ;  /* 0x0000009785137220 */ /* 0x020fe20000410000 */
[--C-:B------:R-:W-:Y:S01]  /*74a0*/  FFMA.FTZ R109, R109, UR4, -R135.reuse ;  /* 0x000000046d6d7c23 */ /* 0x100fe20008010887 */
[----:B------:R-:W-:Y:S01]  /*74b0*/  LDSM.16.MT88.4 R148, [R212+0x5c00] ;  /* 0x005c0000d494783b */ /* 0x000fe20000004200 */
[--C-:B------:R-:W-:Y:S01]  /*74c0*/  FFMA.FTZ R110, R110, UR4, -R172.reuse ;  /* 0x000000046e6e7c23 */ /* 0x100fe200080108ac */
[----:B------:R-:W-:Y:S01]  /*74d0*/  FFMA.FTZ R111, R111, UR4, -R172 ;  /* 0x000000046f6f7c23 */ /* 0x000fe200080108ac */
[--C-:B------:R-:W-:Y:S01]  /*74e0*/  FFMA.FTZ R116, R116, UR4, -R132.reuse ;  /* 0x0000000474747c23 */ /* 0x100fe20008010884 */
[--C-:B------:R-:W-:Y:S03]  /*74f0*/  FFMA.FTZ R117, R117, UR4, -R132.reuse ;  /* 0x0000000475757c23 */ /* 0x100fe60008010884 */
[----:B------:R1:W-:Y:S01]  /*7500*/  MUFU.EX2 R206, R38 ;  /* 0x0000002600ce7308 */ /* 0x0003e20000000800 */
[----:B---3--:R-:W-:Y:S01]  /*7510*/  F2FP.BF16.F32.PACK_AB R36, R179, R177 ;  /* 0x000000b1b324723e */ /* 0x008fe200000010ff */
[----:B------:R-:W-:Y:S01]  /*7520*/  FFMA.FTZ R128, R128, UR4, -R132 ;  /* 0x0000000480807c23 */ /* 0x000fe20008010884 */
[--C-:B------:R-:W-:Y:S01]  /*7530*/  FFMA.FTZ R118, R118, UR4, -R134.reuse ;  /* 0x0000000476767c23 */ /* 0x100fe20008010886 */
[--C-:B------:R-:W-:Y:S01]  /*7540*/  FFMA.FTZ R119, R119, UR4, -R134.reuse ;  /* 0x0000000477777c23 */ /* 0x100fe20008010886 */
[----:B------:R-:W-:Y:S01]  /*7550*/  FFMA.FTZ R130, R130, UR4, -R134 ;  /* 0x0000000482827c23 */ /* 0x000fe20008010886 */
[----:B------:R-:W-:Y:S01]  /*7560*/  FFMA.FTZ R132, R129, UR4, -R132 ;  /* 0x0000000481847c23 */ /* 0x000fe20008010884 */
[----:B------:R-:W-:Y:S03]  /*7570*/  FFMA.FTZ R134, R131, UR4, -R134 ;  /* 0x0000000483867c23 */ /* 0x000fe60008010886 */
[----:B------:R2:W-:Y:S01]  /*7580*/  MUFU.EX2 R236, R39 ;  /* 0x0000002700ec7308 */ /* 0x0005e20000000800 */
[----:B----4-:R-:W-:Y:S01]  /*7590*/  F2FP.BF16.F32.PACK_AB R37, R178, R175 ;  /* 0x000000afb225723e */ /* 0x010fe200000010ff */
[--C-:B------:R-:W-:Y:S01]  /*75a0*/  FFMA.FTZ R120, R120, UR4, -R135.reuse ;  /* 0x0000000478787c23 */ /* 0x100fe20008010887 */
[--C-:B------:R-:W-:Y:S01]  /*75b0*/  FFMA.FTZ R121, R121, UR4, -R135.reuse ;  /* 0x0000000479797c23 */ /* 0x100fe20008010887 */
[--C-:B------:R-:W-:Y:S01]  /*75c0*/  FFMA.FTZ R124, R124, UR4, -R135.reuse ;  /* 0x000000047c7c7c23 */ /* 0x100fe20008010887 */
[--C-:B------:R-:W-:Y:S01]  /*75d0*/  FFMA.FTZ R122, R122, UR4, -R172.reuse ;  /* 0x000000047a7a7c23 */ /* 0x100fe200080108ac */
[--C-:B------:R-:W-:Y:S01]  /*75e0*/  FFMA.FTZ R123, R123, UR4, -R172.reuse ;  /* 0x000000047b7b7c23 */ /* 0x100fe200080108ac */
[--C-:B------:R-:W-:Y:S03]  /*75f0*/  FFMA.FTZ R126, R126, UR4, -R172.reuse ;  /* 0x000000047e7e7c23 */ /* 0x100fe600080108ac */
[----:B------:R-:W3:Y:S01]  /*7600*/  MUFU.EX2 R0, R0 ;  /* 0x0000000000007308 */ /* 0x000ee20000000800 */
[----:B-1----:R-:W-:Y:S01]  /*7610*/  F2FP.BF16.F32.PACK_AB R38, R203, R195 ;  /* 0x000000c3cb26723e */ /* 0x002fe200000010ff */
[----:B------:R-:W-:Y:S01]  /*7620*/  FFMA.FTZ R135, R125, UR4, -R135 ;  /* 0x000000047d877c23 */ /* 0x000fe20008010887 */
[----:B------:R-:W-:Y:S07]  /*7630*/  FFMA.FTZ R172, R127, UR4, -R172 ;  /* 0x000000047fac7c23 */ /* 0x000fee00080108ac */
[----:B------:R1:W-:Y:S01]  /*7640*/  MUFU.EX2 R174, R8 ;  /* 0x0000000800ae7308 */ /* 0x0003e20000000800 */
[----:B--2---:R-:W-:Y:S09]  /*7650*/  F2FP.BF16.F32.PACK_AB R39, R201, R192 ;  /* 0x000000c0c927723e */ /* 0x004ff200000010ff */
[----:B------:R2:W4:Y:S01]  /*7660*/  MUFU.EX2 R176, R9 ;  /* 0x0000000900b07308 */ /* 0x0005220000000800 */
[-C--:B------:R-:W-:Y:S09]  /*7670*/  HMMA.16816.F32.BF16 R4, R36, R20.reuse, R4 ;  /* 0x000000142404723c */ /* 0x080ff20000041804 */
[----:B------:R3:W-:Y:S02]  /*7680*/  MUFU.EX2 R173, R10 ;  /* 0x0000000a00ad7308 */ /* 0x0007e40000000800 */
[C---:B-1----:R-:W-:Y:S08]  /*7690*/  FMUL.FTZ R8, R2.reuse, R140 ;  /* 0x0000008c02087220 */ /* 0x042ff00000410000 */
[----:B------:R1:W5:Y:S01]  /*76a0*/  MUFU.EX2 R181, R11 ;  /* 0x0000000b00b57308 */ /* 0x0003620000000800 */
[----:B--2---:R-:W-:Y:S09]  /*76b0*/  FMUL.FTZ R9, R2, R141 ;  /* 0x0000008d02097220 */ /* 0x004ff20000410000 */
[----:B------:R2:W-:Y:S01]  /*76c0*/  MUFU.EX2 R183, R12 ;  /* 0x0000000c00b77308 */ /* 0x0005e20000000800 */
[C---:B---3--:R-:W-:Y:S09]  /*76d0*/  FMUL.FTZ R10, R0.reuse, R142 ;  /* 0x0000008e000a7220 */ /* 0x048ff20000410000 */
[----:B------:R3:W5:Y:S01]  /*76e0*/  MUFU.EX2 R193, R13 ;  /* 0x0000000d00c17308 */ /* 0x0007620000000800 */
[----:B-1----:R-:W-:Y:S09]  /*76f0*/  FMUL.FTZ R11, R0, R143 ;  /* 0x0000008f000b7220 */ /* 0x002ff20000410000 */
[----:B------:R1:W-:Y:S01]  /*7700*/  MUFU.EX2 R184, R14 ;  /* 0x0000000e00b87308 */ /* 0x0003e20000000800 */
[C---:B--2---:R-:W-:Y:S09]  /*7710*/  FMUL.FTZ R12, R2.reuse, R152 ;  /* 0x00000098020c7220 */ /* 0x044ff20000410000 */
[----:B------:R2:W5:Y:S01]  /*7720*/  MUFU.EX2 R191, R15 ;  /* 0x0000000f00bf7308 */ /* 0x0005620000000800 */
[----:B---3--:R-:W-:Y:S09]  /*7730*/  FMUL.FTZ R13, R2, R153 ;  /* 0x00000099020d7220 */ /* 0x008ff20000410000 */
[----:B------:R4:W-:Y:S01]  /*7740*/  MUFU.EX2 R199, R40 ;  /* 0x0000002800c77308 */ /* 0x0009e20000000800 */
[C---:B-1----:R-:W-:Y:S09]  /*7750*/  FMUL.FTZ R14, R0.reuse, R154 ;  /* 0x0000009a000e7220 */ /* 0x042ff20000410000 */
[----:B------:R5:W-:Y:S01]  /*7760*/  MUFU.EX2 R231, R41 ;  /* 0x0000002900e77308 */ /* 0x000be20000000800 */
[----:B--2---:R-:W-:Y:S09]  /*7770*/  FMUL.FTZ R15, R0, R155 ;  /* 0x0000009b000f7220 */ /* 0x004ff20000410000 */
[----:B------:R1:W-:Y:S01]  /*7780*/  MUFU.EX2 R202, R42 ;  /* 0x0000002a00ca7308 */ /* 0x0003e20000000800 */
[----:B----4-:R-:W-:Y:S09]  /*7790*/  F2FP.BF16.F32.PACK_AB R40, R176, R174 ;  /* 0x000000aeb028723e */ /* 0x010ff200000010ff */
[----:B------:R2:W-:Y:S01]  /*77a0*/  MUFU.EX2 R207, R43 ;  /* 0x0000002b00cf7308 */ /* 0x0005e20000000800 */
[----:B-----5:R-:W-:Y:S09]  /*77b0*/  F2FP.BF16.F32.PACK_AB R41, R181, R173 ;  /* 0x000000adb529723e */ /* 0x020ff200000010ff */
[----:B------:R-:W-:Y:S01]  /*77c0*/  MUFU.EX2 R239, R48 ;  /* 0x0000003000ef7308 */ /* 0x000fe20000000800 */
[----:B-1----:R-:W-:Y:S09]  /*77d0*/  F2FP.BF16.F32.PACK_AB R42, R193, R183 ;  /* 0x000000b7c12a723e */ /* 0x002ff200000010ff */
[----:B------:R-:W-:Y:S01]  /*77e0*/  MUFU.EX2 R243, R49 ;  /* 0x0000003100f37308 */ /* 0x000fe20000000800 */
[----:B--2---:R-:W-:Y:S09]  /*77f0*/  F2FP.BF16.F32.PACK_AB R43, R191, R184 ;  /* 0x000000b8bf2b723e */ /* 0x004ff200000010ff */
[----:B------:R-:W-:Y:S01]  /*7800*/  MUFU.EX2 R237, R50 ;  /* 0x0000003200ed7308 */ /* 0x000fe20000000800 */
[C---:B------:R-:W-:Y:S06]  /*7810*/  HMMA.16816.F32.BF16 R8, R40.reuse, R20, R8 ;  /* 0x000000142808723c */ /* 0x040fec0000041808 */
[-C--:B------:R-:W-:Y:S03]  /*7820*/  HMMA.16816.F32.BF16 R12, R40, R22.reuse, R12 ;  /* 0x00000016280c723c */ /* 0x080fe6000004180c */
[----:B------:R1:W-:Y:S02]  /*7830*/  MUFU.EX2 R241, R51 ;  /* 0x0000003300f17308 */ /* 0x0003e40000000800 */
[C---:B------:R-:W-:Y:S01]  /*7840*/  FMUL.FTZ R20, R136.reuse, R160 ;  /* 0x000000a088147220 */ /* 0x040fe20000410000 */
[C---:B------:R-:W-:Y:S07]  /*7850*/  HMMA.16816.F32.BF16 R16, R36.reuse, R22, R16 ;  /* 0x000000162410723c */ /* 0x040fee0000041810 */
[----:B------:R2:W-:Y:S01]  /*7860*/  MUFU.EX2 R180, R24 ;  /* 0x0000001800b47308 */ /* 0x0005e20000000800 */
[----:B------:R-:W-:Y:S03]  /*7870*/  FMUL.FTZ R21, R136, R161 ;  /* 0x000000a188157220 */ /* 0x000fe60000410000 */
[C---:B------:R-:W-:Y:S01]  /*7880*/  FMUL.FTZ R22, R133.reuse, R162 ;  /* 0x000000a285167220 */ /* 0x040fe20000410000 */
[----:B------:R-:W-:Y:S05]  /*7890*/  FMUL.FTZ R23, R133, R163 ;  /* 0x000000a385177220 */ /* 0x000fea0000410000 */
[----:B------:R3:W-:Y:S01]  /*78a0*/  MUFU.EX2 R185, R25 ;  /* 0x0000001900b97308 */ /* 0x0007e20000000800 */
[----:B-1----:R-:W1:Y:S01]  /*78b0*/  LDSM.16.MT88.4 R48, [R212+0x4400] ;  /* 0x00440000d430783b */ /* 0x002e620000004200 */
[-C--:B------:R-:W-:Y:S08]  /*78c0*/  HMMA.16816.F32.BF16 R20, R36, R44.reuse, R20 ;  /* 0x0000002c2414723c */ /* 0x080ff00000041814 */
[----:B------:R4:W-:Y:S03]  /*78d0*/  MUFU.EX2 R182, R26 ;  /* 0x0000001a00b67308 */ /* 0x0009e60000000800 */
[C---:B--2---:R-:W-:Y:S07]  /*78e0*/  FMUL.FTZ R24, R2.reuse, R156 ;  /* 0x0000009c02187220 */ /* 0x044fee0000410000 */
[----:B------:R2:W-:Y:S01]  /*78f0*/  MUFU.EX2 R186, R27 ;  /* 0x0000001b00ba7308 */ /* 0x0005e20000000800 */
[----:B---3--:R-:W-:Y:S09]  /*7900*/  FMUL.FTZ R25, R2, R157 ;  /* 0x0000009d02197220 */ /* 0x008ff20000410000 */
[----:B------:R3:W-:Y:S01]  /*7910*/  MUFU.EX2 R187, R28 ;  /* 0x0000001c00bb7308 */ /* 0x0007e20000000800 */
[C---:B----4-:R-:W-:Y:S09]  /*7920*/  FMUL.FTZ R26, R0.reuse, R158 ;  /* 0x0000009e001a7220 */ /* 0x050ff20000410000 */
[----:B------:R4:W-:Y:S01]  /*7930*/  MUFU.EX2 R200, R29 ;  /* 0x0000001d00c87308 */ /* 0x0009e20000000800 */
[----:B--2---:R-:W-:Y:S09]  /*7940*/  FMUL.FTZ R27, R0, R159 ;  /* 0x0000009f001b7220 */ /* 0x004ff20000410000 */
[----:B------:R2:W-:Y:S01]  /*7950*/  MUFU.EX2 R188, R30 ;  /* 0x0000001e00bc7308 */ /* 0x0005e20000000800 */
[C---:B------:R-:W-:Y:S04]  /*7960*/  HMMA.16816.F32.BF16 R24, R40.reuse, R44, R24 ;  /* 0x0000002c2818723c */ /* 0x040fe80000041818 */
[C---:B---3--:R-:W-:Y:S05]  /*7970*/  FMUL.FTZ R28, R2.reuse, R168 ;  /* 0x000000a8021c7220 */ /* 0x048fea0000410000 */
[----:B------:R3:W-:Y:S02]  /*7980*/  MUFU.EX2 R210, R31 ;  /* 0x0000001f00d27308 */ /* 0x0007e40000000800 */
[C---:B----4-:R-:W-:Y:S01]  /*7990*/  FMUL.FTZ R29, R2.reuse, R169 ;  /* 0x000000a9021d7220 */ /* 0x050fe20000410000 */
[----:B------:R-:W-:Y:S07]  /*79a0*/  FFMA.FTZ R2, R2, R228, R174 ;  /* 0x000000e402027223 */ /* 0x000fee00000100ae */
[----:B------:R-:W-:Y:S01]  /*79b0*/  MUFU.EX2 R234, R52 ;  /* 0x0000003400ea7308 */ /* 0x000fe20000000800 */
[----:B--2---:R-:W-:Y:S01]  /*79c0*/  FMUL.FTZ R30, R0, R170 ;  /* 0x000000aa001e7220 */ /* 0x004fe20000410000 */
[----:B------:R-:W-:Y:S08]  /*79d0*/  FADD.FTZ R2, R176, R2 ;  /* 0x00000002b0027221 */ /* 0x000ff00000010000 */
[----:B------:R-:W-:Y:S01]  /*79e0*/  MUFU.EX2 R242, R53 ;  /* 0x0000003500f27308 */ /* 0x000fe20000000800 */
[C---:B---3--:R-:W-:Y:S01]  /*79f0*/  FMUL.FTZ R31, R0.reuse, R171 ;  /* 0x000000ab001f7220 */ /* 0x048fe20000410000 */
[----:B------:R-:W-:Y:S04]  /*7a00*/  FFMA.FTZ R0, R0, R230, R173 ;  /* 0x000000e600007223 */ /* 0x000fe800000100ad */
[----:B------:R-:W-:Y:S04]  /*7a10*/  FADD.FTZ R0, R181, R0 ;  /* 0x00000000b5007221 */ /* 0x000fe80000010000 */
[----:B------:R-:W-:Y:S01]  /*7a20*/  MUFU.EX2 R232, R54 ;  /* 0x0000003600e87308 */ /* 0x000fe20000000800 */
[-C--:B------:R-:W-:Y:S09]  /*7a30*/  HMMA.16816.F32.BF16 R28, R40, R46.reuse, R28 ;  /* 0x0000002e281c723c */ /* 0x080ff2000004181c */
[----:B------:R2:W-:Y:S02]  /*7a40*/  MUFU.EX2 R240, R55 ;  /* 0x0000003700f07308 */ /* 0x0005e40000000800 */
[----:B------:R-:W-:Y:S02]  /*7a50*/  F2FP.BF16.F32.PACK_AB R40, R197, R190 ;  /* 0x000000bec528723e */ /* 0x000fe400000010ff */
[----:B------:R-:W-:Y:S06]  /*7a60*/  F2FP.BF16.F32.PACK_AB R41, R194, R189 ;  /* 0x000000bdc229723e */ /* 0x000fec00000010ff */
[----:B------:R3:W-:Y:S10]  /*7a70*/  MUFU.EX2 R198, R32 ;  /* 0x0000002000c67308 */ /* 0x0007f40000000800 */
[----:B------:R4:W5:Y:S01]  /*7a80*/  MUFU.EX2 R205, R33 ;  /* 0x0000002100cd7308 */ /* 0x0009620000000800 */
[----:B--2---:R-:W2:Y:S09]  /*7a90*/  LDSM.16.MT88.4 R52, [R213+0x4400] ;  /* 0x00440000d534783b */ /* 0x004eb20000004200 */
[----:B------:R1:W-:Y:S01]  /*7aa0*/  MUFU.EX2 R196, R34 ;  /* 0x0000002200c47308 */ /* 0x0003e20000000800 */
[C---:B---3--:R-:W-:Y:S09]  /*7ab0*/  FMUL.FTZ R32, R136.reuse, R164 ;  /* 0x000000a488207220 */ /* 0x048ff20000410000 */
[----:B------:R3:W3:Y:S01]  /*7ac0*/  MUFU.EX2 R204, R35 ;  /* 0x0000002300cc7308 */ /* 0x0006e20000000800 */
[C---:B----4-:R-:W-:Y:S01]  /*7ad0*/  FMUL.FTZ R33, R136.reuse, R165 ;  /* 0x000000a588217220 */ /* 0x050fe20000410000 */
[----:B-----5:R-:W-:Y:S01]  /*7ae0*/  F2FP.BF16.F32.PACK_AB R42, R205, R198 ;  /* 0x000000c6cd2a723e */ /* 0x020fe200000010ff */
[----:B------:R-:W-:Y:S07]  /*7af0*/  FFMA.FTZ R136, R136, R227, R177 ;  /* 0x000000e388887223 */ /* 0x000fee00000100b1 */
[----:B------:R-:W-:Y:S01]  /*7b00*/  MUFU.EX2 R245, R64 ;  /* 0x0000004000f57308 */ /* 0x000fe20000000800 */
[C---:B-1----:R-:W-:Y:S09]  /*7b10*/  FMUL.FTZ R34, R133.reuse, R166 ;  /* 0x000000a685227220 */ /* 0x042ff20000410000 */
[----:B------:R-:W-:Y:S01]  /*7b20*/  MUFU.EX2 R246, R65 ;  /* 0x0000004100f67308 */ /* 0x000fe20000000800 */
[C---:B---3--:R-:W-:Y:S01]  /*7b30*/  FMUL.FTZ R35, R133.reuse, R167 ;  /* 0x000000a785237220 */ /* 0x048fe20000410000 */
[----:B------:R-:W-:Y:S01]  /*7b40*/  F2FP.BF16.F32.PACK_AB R43, R204, R196 ;  /* 0x000000c4cc2b723e */ /* 0x000fe200000010ff */
[----:B------:R-:W-:Y:S07]  /*7b50*/  FFMA.FTZ R133, R133, R229, R175 ;  /* 0x000000e585857223 */ /* 0x000fee00000100af */
[----:B------:R-:W-:Y:S01]  /*7b60*/  MUFU.EX2 R244, R66 ;  /* 0x0000004200f47308 */ /* 0x000fe20000000800 */
[----:B------:R-:W-:Y:S01]  /*7b70*/  HMMA.16816.F32.BF16 R32, R36, R46, R32 ;  /* 0x0000002e2420723c */ /* 0x000fe20000041820 */
[----:B------:R-:W1:Y:S05]  /*7b80*/  LDSM.16.MT88.4 R44, [R212+0x4800] ;  /* 0x00480000d42c783b */ /* 0x000e6a0000004200 */
[-C--:B------:R-:W-:Y:S03]  /*7b90*/  HMMA.16816.F32.BF16 R4, R40, R48.reuse, R4 ;  /* 0x000000302804723c */ /* 0x080fe60000041804 */
[----:B------:R-:W-:Y:S02]  /*7ba0*/  MUFU.EX2 R67, R67 ;  /* 0x0000004300437308 */ /* 0x000fe40000000800 */
[----:B------:R-:W-:Y:S02]  /*7bb0*/  F2FP.BF16.F32.PACK_AB R36, R185, R180 ;  /* 0x000000b4b924723e */ /* 0x000fe400000010ff */
[----:B------:R-:W-:Y:S06]  /*7bc0*/  F2FP.BF16.F32.PACK_AB R37, R186, R182 ;  /* 0x000000b6ba25723e */ /* 0x000fec00000010ff */
[----:B------:R3:W-:Y:S01]  /*7bd0*/  MUFU.EX2 R64, R56 ;  /* 0x0000003800407308 */ /* 0x0007e20000000800 */
[----:B------:R-:W-:Y:S02]  /*7be0*/  F2FP.BF16.F32.PACK_AB R38, R200, R187 ;  /* 0x000000bbc826723e */ /* 0x000fe400000010ff */
[----:B------:R-:W-:Y:S07]  /*7bf0*/  F2FP.BF16.F32.PACK_AB R39, R210, R188 ;  /* 0x000000bcd227723e */ /* 0x000fee00000010ff */
[----:B------:R4:W5:Y:S01]  /*7c00*/  MUFU.EX2 R66, R57 ;  /* 0x0000003900427308 */ /* 0x0009620000000800 */
[C---:B------:R-:W-:Y:S09]  /*7c10*/  HMMA.16816.F32.BF16 R8, R36.reuse, R48, R8 ;  /* 0x000000302408723c */ /* 0x040ff20000041808 */
[----:B------:R1:W-:Y:S01]  /*7c20*/  MUFU.EX2 R65, R58 ;  /* 0x0000003a00417308 */ /* 0x0003e20000000800 */
[-C--:B------:R-:W-:Y:S03]  /*7c30*/  HMMA.16816.F32.BF16 R12, R36, R50.reuse, R12 ;  /* 0x00000032240c723c */ /* 0x080fe6000004180c */
[----:B---3--:R-:W-:Y:S03]  /*7c40*/  FADD.FTZ R56, R179, R136 ;  /* 0x00000088b3387221 */ /* 0x008fe60000010000 */
[C---:B------:R-:W-:Y:S03]  /*7c50*/  HMMA.16816.F32.BF16 R16, R40.reuse, R50, R16 ;  /* 0x000000322810723c */ /* 0x040fe60000041810 */
[----:B------:R-:W3:Y:S01]  /*7c60*/  MUFU.EX2 R59, R59 ;  /* 0x0000003b003b7308 */ /* 0x000ee20000000800 */
[----:B------:R-:W5:Y:S01]  /*7c70*/  LDSM.16.MT88.4 R48, [R213+0x4800] ;  /* 0x00480000d530783b */ /* 0x000f620000004200 */
[----:B----4-:R-:W-:Y:S01]  /*7c80*/  FADD.FTZ R57, R178, R133 ;  /* 0x00000085b2397221 */ /* 0x010fe20000010000 */
[-C--:B--2---:R-:W-:Y:S07]  /*7c90*/  HMMA.16816.F32.BF16 R20, R40, R52.reuse, R20 ;  /* 0x000000342814723c */ /* 0x084fee0000041814 */
[----:B------:R-:W-:Y:S01]  /*7ca0*/  MUFU.EX2 R60, R60 ;  /* 0x0000003c003c7308 */ /* 0x000fe20000000800 */
[----:B------:R-:W-:Y:S01]  /*7cb0*/  FADD.FTZ R57, R192, R57 ;  /* 0x00000039c0397221 */ /* 0x000fe20000010000 */
[C---:B------:R-:W-:Y:S08]  /*7cc0*/  HMMA.16816.F32.BF16 R24, R36.reuse, R52, R24 ;  /* 0x000000342418723c */ /* 0x040ff00000041818 */
[----:B------:R-:W2:Y:S01]  /*7cd0*/  MUFU.EX2 R61, R61 ;  /* 0x0000003d003d7308 */ /* 0x000ea20000000800 */
[-C--:B------:R-:W-:Y:S03]  /*7ce0*/  HMMA.16816.F32.BF16 R28, R36, R54.reuse, R28 ;  /* 0x00000036241c723c */ /* 0x080fe6000004181c */
[----:B------:R-:W-:Y:S03]  /*7cf0*/  FADD.FTZ R56, R195, R56 ;  /* 0x00000038c3387221 */ /* 0x000fe60000010000 */
[----:B------:R-:W-:Y:S03]  /*7d00*/  HMMA.16816.F32.BF16 R32, R40, R54, R32 ;  /* 0x000000362820723c */ /* 0x000fe60000041820 */
[----:B------:R-:W-:Y:S01]  /*7d10*/  MUFU.EX2 R62, R62 ;  /* 0x0000003e003e7308 */ /* 0x000fe20000000800 */
[----:B------:R-:W-:Y:S01]  /*7d20*/  LDSM.16.MT88.4 R52, [R212+0x5000] ;  /* 0x00500000d434783b */ /* 0x000fe20000004200 */
[----:B------:R-:W-:Y:S01]  /*7d30*/  F2FP.BF16.F32.PACK_AB R36, R238, R209 ;  /* 0x000000d1ee24723e */ /* 0x000fe200000010ff */
[----:B-1----:R-:W-:Y:S01]  /*7d40*/  FADD.FTZ R58, R183, R2 ;  /* 0x00000002b73a7221 */ /* 0x002fe20000010000 */
[----:B------:R-:W-:Y:S01]  /*7d50*/  F2FP.BF16.F32.PACK_AB R37, R236, R206 ;  /* 0x000000ceec25723e */ /* 0x000fe200000010ff */
[----:B------:R-:W-:Y:S05]  /*7d60*/  FADD.FTZ R2, R184, R0 ;  /* 0x00000000b8027221 */ /* 0x000fea0000010000 */
[----:B------:R-:W1:Y:S01]  /*7d70*/  MUFU.EX2 R63, R63 ;  /* 0x0000003f003f7308 */ /* 0x000e620000000800 */
[----:B------:R-:W-:Y:S01]  /*7d80*/  F2FP.BF16.F32.PACK_AB R38, R243, R239 ;  /* 0x000000eff326723e */ /* 0x000fe200000010ff */
[----:B------:R-:W-:Y:S01]  /*7d90*/  FADD.FTZ R0, R193, R58 ;  /* 0x0000003ac1007221 */ /* 0x000fe20000010000 */
[----:B------:R-:W-:Y:S01]  /*7da0*/  F2FP.BF16.F32.PACK_AB R39, R241, R237 ;  /* 0x000000edf127723e */ /* 0x000fe200000010ff */
[----:B------:R-:W-:Y:S01]  /*7db0*/  FADD.FTZ R2, R191, R2 ;  /* 0x00000002bf027221 */ /* 0x000fe20000010000 */
[----:B------:R-:W-:Y:S05]  /*7dc0*/  F2FP.BF16.F32.PACK_AB R40, R231, R199 ;  /* 0x000000c7e728723e */ /* 0x000fea00000010ff */
[----:B------:R-:W-:Y:S01]  /*7dd0*/  MUFU.EX2 R68, R68 ;  /* 0x0000004400447308 */ /* 0x000fe20000000800 */
[----:B------:R-:W-:Y:S01]  /*7de0*/  F2FP.BF16.F32.PACK_AB R41, R207, R202 ;  /* 0x000000cacf29723e */ /* 0x000fe200000010ff */
[-C--:B------:R-:W-:Y:S08]  /*7df0*/  HMMA.16816.F32.BF16 R4, R36, R44.reuse, R4 ;  /* 0x0000002c2404723c */ /* 0x080ff00000041804 */
[----:B------:R-:W4:Y:S03]  /*7e00*/  MUFU.EX2 R69, R69 ;  /* 0x0000004500457308 */ /* 0x000f260000000800 */
[----:B------:R-:W-:Y:S02]  /*7e10*/  F2FP.BF16.F32.PACK_AB R42, R233, R208 ;  /* 0x000000d0e92a723e */ /* 0x000fe400000010ff */
[----:B------:R-:W-:Y:S02]  /*7e20*/  F2FP.BF16.F32.PACK_AB R43, R235, R211 ;  /* 0x000000d3eb2b723e */ /* 0x000fe400000010ff */
[----:B------:R-:W-:Y:S03]  /*7e30*/  MOV R133, R138 ;  /* 0x0000008a00857202 */ /* 0x000fe60000000f00 */
[----:B------:R-:W-:Y:S02]  /*7e40*/  MUFU.EX2 R70, R70 ;  /* 0x0000004600467308 */ /* 0x000fe40000000800 */
[C---:B------:R-:W-:Y:S08]  /*7e50*/  HMMA.16816.F32.BF16 R8, R40.reuse, R44, R8 ;  /* 0x0000002c2808723c */ /* 0x040ff00000041808 */
[----:B------:R-:W4:Y:S01]  /*7e60*/  MUFU.EX2 R71, R71 ;  /* 0x0000004700477308 */ /* 0x000f220000000800 */
[-C--:B------:R-:W-:Y:S06]  /*7e70*/  HMMA.16816.F32.BF16 R12, R40, R46.reuse, R12 ;  /* 0x0000002e280c723c */ /* 0x080fec000004180c */
[C---:B------:R-:W-:Y:S03]  /*7e80*/  HMMA.16816.F32.BF16 R16, R36.reuse, R46, R16 ;  /* 0x0000002e2410723c */ /* 0x040fe60000041810 */
[----:B------:R-:W-:Y:S01]  /*7e90*/  MUFU.EX2 R80, R80 ;  /* 0x0000005000507308 */ /* 0x000fe20000000800 */
[----:B------:R-:W1:Y:S02]  /*7ea0*/  LDSM.16.MT88.4 R44, [R212+0x4c00] ;  /* 0x004c0000d42c783b */ /* 0x000e640000004200 */
[-C--:B-----5:R-:W-:Y:S07]  /*7eb0*/  HMMA.16816.F32.BF16 R20, R36, R48.reuse, R20 ;  /* 0x000000302414723c */ /* 0x0a0fee0000041814 */
[----:B------:R-:W5:Y:S01]  /*7ec0*/  MUFU.EX2 R81, R81 ;  /* 0x0000005100517308 */ /* 0x000f620000000800 */
[C---:B------:R-:W-:Y:S09]  /*7ed0*/  HMMA.16816.F32.BF16 R24, R40.reuse, R48, R24 ;  /* 0x000000302818723c */ /* 0x040ff20000041818 */
[----:B------:R-:W-:Y:S01]  /*7ee0*/  MUFU.EX2 R82, R82 ;  /* 0x0000005200527308 */ /* 0x000fe20000000800 */
[-C--:B------:R-:W-:Y:S06]  /*7ef0*/  HMMA.16816.F32.BF16 R28, R40, R50.reuse, R28 ;  /* 0x00000032281c723c */ /* 0x080fec000004181c */
[----:B------:R-:W-:Y:S03]  /*7f00*/  HMMA.16816.F32.BF16 R32, R36, R50, R32 ;  /* 0x000000322420723c */ /* 0x000fe60000041820 */
[----:B------:R-:W5:Y:S01]  /*7f10*/  MUFU.EX2 R83, R83 ;  /* 0x0000005300537308 */ /* 0x000f620000000800 */
[----:B------:R-:W4:Y:S01]  /*7f20*/  LDSM.16.MT88.4 R48, [R213+0x4c00] ;  /* 0x004c0000d530783b */ /* 0x000f220000004200 */
[----:B------:R-:W-:Y:S02]  /*7f30*/  F2FP.BF16.F32.PACK_AB R40, R66, R64 ;  /* 0x000000404228723e */ /* 0x000fe400000010ff */
[----:B------:R-:W-:Y:S06]  /*7f40*/  F2FP.BF16.F32.PACK_AB R36, R242, R234 ;  /* 0x000000eaf224723e */ /* 0x000fec00000010ff */
[----:B------:R-:W-:Y:S01]  /*7f50*/  MUFU.EX2 R72, R72 ;  /* 0x0000004800487308 */ /* 0x000fe20000000800 */
[----:B------:R-:W-:Y:S02]  /*7f60*/  F2FP.BF16.F32.PACK_AB R37, R240, R232 ;  /* 0x000000e8f025723e */ /* 0x000fe400000010ff */
[----:B------:R-:W-:Y:S02]  /*7f70*/  F2FP.BF16.F32.PACK_AB R38, R246, R245 ;  /* 0x000000f5f626723e */ /* 0x000fe400000010ff */
[----:B------:R-:W-:Y:S05]  /*7f80*/  F2FP.BF16.F32.PACK_AB R39, R67, R244 ;  /* 0x000000f44327723e */ /* 0x000fea00000010ff */
[----:B------:R-:W5:Y:S01]  /*7f90*/  MUFU.EX2 R73, R73 ;  /* 0x0000004900497308 */ /* 0x000f620000000800 */
[----:B---3--:R-:W-:Y:S02]  /*7fa0*/  F2FP.BF16.F32.PACK_AB R41, R59, R65 ;  /* 0x000000413b29723e */ /* 0x008fe400000010ff */
[----:B--2---:R-:W-:Y:S01]  /*7fb0*/  F2FP.BF16.F32.PACK_AB R42, R61, R60 ;  /* 0x0000003c3d2a723e */ /* 0x004fe200000010ff */
[-C--:B-1----:R-:W-:Y:S06]  /*7fc0*/  HMMA.16816.F32.BF16 R4, R36, R44.reuse, R4 ;  /* 0x0000002c2404723c */ /* 0x082fec0000041804 */
[----:B------:R-:W-:Y:S01]  /*7fd0*/  MUFU.EX2 R74, R74 ;  /* 0x0000004a004a7308 */ /* 0x000fe20000000800 */
[----:B------:R-:W-:Y:S09]  /*7fe0*/  F2FP.BF16.F32.PACK_AB R43, R63, R62 ;  /* 0x0000003e3f2b723e */ /* 0x000ff200000010ff */
[----:B------:R-:W1:Y:S01]  /*7ff0*/  MUFU.EX2 R75, R75 ;  /* 0x0000004b004b7308 */ /* 0x000e620000000800 */
[C---:B------:R-:W-:Y:S06]  /*8000*/  HMMA.16816.F32.BF16 R8, R40.reuse, R44, R8 ;  /* 0x0000002c2808723c */ /* 0x040fec0000041808 */
[-C--:B------:R-:W-:Y:S03]  /*8010*/  HMMA.16816.F32.BF16 R12, R40, R46.reuse, R12 ;  /* 0x0000002e280c723c */ /* 0x080fe6000004180c */
[----:B------:R-:W-:Y:S03]  /*8020*/  MUFU.EX2 R76, R76 ;  /* 0x0000004c004c7308 */ /* 0x000fe60000000800 */
[C---:B------:R-:W-:Y:S01]  /*8030*/  HMMA.16816.F32.BF16 R16, R36.reuse, R46, R16 ;  /* 0x0000002e2410723c */ /* 0x040fe20000041810 */
[----:B------:R-:W2:Y:S06]  /*8040*/  LDSM.16.MT88.4 R44, [R213+0x5000] ;  /* 0x00500000d52c783b */ /* 0x000eac0000004200 */
[----:B------:R-:W3:Y:S01]  /*8050*/  MUFU.EX2 R77, R77 ;  /* 0x0000004d004d7308 */ /* 0x000ee20000000800 */
[-C--:B----4-:R-:W-:Y:S09]  /*8060*/  HMMA.16816.F32.BF16 R20, R36, R48.reuse, R20 ;  /* 0x000000302414723c */ /* 0x090ff20000041814 */
[----:B------:R-:W-:Y:S01]  /*8070*/  MUFU.EX2 R78, R78 ;  /* 0x0000004e004e7308 */ /* 0x000fe20000000800 */
[C---:B------:R-:W-:Y:S06]  /*8080*/  HMMA.16816.F32.BF16 R24, R40.reuse, R48, R24 ;  /* 0x000000302818723c */ /* 0x040fec0000041818 */
[-C--:B------:R-:W-:Y:S03]  /*8090*/  HMMA.16816.F32.BF16 R28, R40, R50.reuse, R28 ;  /* 0x00000032281c723c */ /* 0x080fe6000004181c */
[----:B------:R-:W4:Y:S03]  /*80a0*/  MUFU.EX2 R79, R79 ;  /* 0x0000004f004f7308 */ /* 0x000f260000000800 */
[----:B------:R-:W-:Y:S01]  /*80b0*/  HMMA.16816.F32.BF16 R32, R36, R50, R32 ;  /* 0x000000322420723c */ /* 0x000fe20000041820 */
[----:B------:R-:W2:Y:S06]  /*80c0*/  LDSM.16.MT88.4 R48, [R212+0x5400] ;  /* 0x00540000d430783b */ /* 0x000eac0000004200 */
[----:B------:R-:W-:Y:S01]  /*80d0*/  MUFU.EX2 R84, R84 ;  /* 0x0000005400547308 */ /* 0x000fe20000000800 */
[----:B------:R-:W-:Y:S03]  /*80e0*/  F2FP.BF16.F32.PACK_AB R40, R69, R68 ;  /* 0x000000444528723e */ /* 0x000fe600000010ff */
[----:B------:R-:W-:Y:S06]  /*80f0*/  F2FP.BF16.F32.PACK_AB R41, R71, R70 ;  /* 0x000000464729723e */ /* 0x000fec00000010ff */
[----:B------:R-:W2:Y:S01]  /*8100*/  MUFU.EX2 R85, R85 ;  /* 0x0000005500557308 */ /* 0x000ea20000000800 */
[----:B-----5:R-:W-:Y:S02]  /*8110*/  F2FP.BF16.F32.PACK_AB R42, R81, R80 ;  /* 0x00000050512a723e */ /* 0x020fe400000010ff */
[----:B------:R-:W-:Y:S02]  /*8120*/  F2FP.BF16.F32.PACK_AB R43, R83, R82 ;  /* 0x00000052532b723e */ /* 0x000fe400000010ff */
[----:B------:R-:W-:Y:S02]  /*8130*/  F2FP.BF16.F32.PACK_AB R36, R73, R72 ;  /* 0x000000484924723e */ /* 0x000fe400000010ff */
[----:B-1----:R-:W-:Y:S03]  /*8140*/  F2FP.BF16.F32.PACK_AB R37, R75, R74 ;  /* 0x0000004a4b25723e */ /* 0x002fe600000010ff */
[----:B------:R-:W-:Y:S01]  /*8150*/  MUFU.EX2 R86, R86 ;  /* 0x0000005600567308 */ /* 0x000fe20000000800 */
[----:B---3--:R-:W-:Y:S01]  /*8160*/  F2FP.BF16.F32.PACK_AB R38, R77, R76 ;  /* 0x0000004c4d26723e */ /* 0x008fe200000010ff */
[-C--:B------:R-:W-:Y:S05]  /*8170*/  HMMA.16816.F32.BF16 R4, R40, R52.reuse, R4 ;  /* 0x000000342804723c */ /* 0x080fea0000041804 */
[----:B----4-:R-:W-:Y:S03]  /*8180*/  F2FP.BF16.F32.PACK_AB R39, R79, R78 ;  /* 0x0000004e4f27723e */ /* 0x010fe600000010ff */
[----:B------:R-:W1:Y:S04]  /*8190*/  MUFU.EX2 R87, R87 ;  /* 0x0000005700577308 */ /* 0x000e680000000800 */
[C---:B------:R-:W-:Y:S06]  /*81a0*/  HMMA.16816.F32.BF16 R8, R36.reuse, R52, R8 ;  /* 0x000000342408723c */ /* 0x040fec0000041808 */
[----:B------:R-:W-:Y:S01]  /*81b0*/  MUFU.EX2 R96, R96 ;  /* 0x0000006000607308 */ /* 0x000fe20000000800 */
[-C--:B------:R-:W-:Y:S09]  /*81c0*/  HMMA.16816.F32.BF16 R12, R36, R54.reuse, R12 ;  /* 0x00000036240c723c */ /* 0x080ff2000004180c */
[----:B------:R-:W3:Y:S02]  /*81d0*/  MUFU.EX2 R97, R97 ;  /* 0x0000006100617308 */ /* 0x000ee40000000800 */
[----:B------:R-:W-:Y:S01]  /*81e0*/  FADD.FTZ R52, R201, R57 ;  /* 0x00000039c9347221 */ /* 0x000fe20000010000 */
[C---:B------:R-:W-:Y:S04]  /*81f0*/  HMMA.16816.F32.BF16 R16, R40.reuse, R54, R16 ;  /* 0x000000362810723c */ /* 0x040fe80000041810 */
[----:B------:R-:W-:Y:S03]  /*8200*/  FADD.FTZ R52, R189, R52 ;  /* 0x00000034bd347221 */ /* 0x000fe60000010000 */
[----:B------:R-:W-:Y:S01]  /*8210*/  MUFU.EX2 R98, R98 ;  /* 0x0000006200627308 */ /* 0x000fe20000000800 */
[-C--:B--2---:R-:W-:Y:S03]  /*8220*/  HMMA.16816.F32.BF16 R20, R40, R44.reuse, R20 ;  /* 0x0000002c2814723c */ /* 0x084fe60000041814 */
[----:B------:R-:W-:Y:S01]  /*8230*/  FADD.FTZ R52, R194, R52 ;  /* 0x00000034c2347221 */ /* 0x000fe20000010000 */
[----:B------:R-:W-:Y:S02]  /*8240*/  FADD.FTZ R53, R203, R56 ;  /* 0x00000038cb357221 */ /* 0x000fe40000010000 */
[C---:B------:R-:W-:Y:S03]  /*8250*/  HMMA.16816.F32.BF16 R24, R36.reuse, R44, R24 ;  /* 0x0000002c2418723c */ /* 0x040fe60000041818 */
[----:B------:R-:W2:Y:S02]  /*8260*/  MUFU.EX2 R99, R99 ;  /* 0x0000006300637308 */ /* 0x000ea40000000800 */
[----:B------:R-:W-:Y:S01]  /*8270*/  FADD.FTZ R53, R190, R53 ;  /* 0x00000035be357221 */ /* 0x000fe20000010000 */
[-C--:B------:R-:W-:Y:S07]  /*8280*/  HMMA.16816.F32.BF16 R28, R36, R46.reuse, R28 ;  /* 0x0000002e241c723c */ /* 0x080fee000004181c */
[----:B------:R-:W-:Y:S01]  /*8290*/  MUFU.EX2 R88, R88 ;  /* 0x0000005800587308 */ /* 0x000fe20000000800 */
[----:B------:R-:W-:Y:S01]  /*82a0*/  FADD.FTZ R53, R197, R53 ;  /* 0x00000035c5357221 */ /* 0x000fe20000010000 */
[----:B------:R-:W-:Y:S08]  /*82b0*/  HMMA.16816.F32.BF16 R32, R40, R46, R32 ;  /* 0x0000002e2820723c */ /* 0x000ff00000041820 */
[----:B------:R-:W4:Y:S03]  /*82c0*/  MUFU.EX2 R89, R89 ;  /* 0x0000005900597308 */ /* 0x000f260000000800 */
[----:B------:R-:W-:Y:S01]  /*82d0*/  FADD.FTZ R57, R198, R53 ;  /* 0x00000035c6397221 */ /* 0x000fe20000010000 */
[----:B------:R-:W-:Y:S01]  /*82e0*/  FADD.FTZ R56, R180, R0 ;  /* 0x00000000b4387221 */ /* 0x000fe20000010000 */
[----:B------:R-:W-:Y:S02]  /*82f0*/  F2FP.BF16.F32.PACK_AB R36, R85, R84 ;  /* 0x000000545524723e */ /* 0x000fe400000010ff */
[----:B------:R-:W-:Y:S01]  /*8300*/  FADD.FTZ R44, R205, R57 ;  /* 0x00000039cd2c7221 */ /* 0x000fe20000010000 */
[----:B-1----:R-:W-:Y:S02]  /*8310*/  F2FP.BF16.F32.PACK_AB R37, R87, R86 ;  /* 0x000000565725723e */ /* 0x002fe400000010ff */
[----:B------:R-:W-:Y:S01]  /*8320*/  MUFU.EX2 R90, R90 ;  /* 0x0000005a005a7308 */ /* 0x000fe20000000800 */
[----:B---3--:R-:W-:Y:S01]  /*8330*/  F2FP.BF16.F32.PACK_AB R38, R97, R96 ;  /* 0x000000606126723e */ /* 0x008fe200000010ff */
[----:B------:R-:W-:Y:S01]  /*8340*/  FADD.FTZ R0, R182, R2 ;  /* 0x00000002b6007221 */ /* 0x000fe20000010000 */
[----:B------:R-:W-:Y:S01]  /*8350*/  FADD.FTZ R2, R185, R56 ;  /* 0x00000038b9027221 */ /* 0x000fe20000010000 */
[----:B------:R-:W-:Y:S01]  /*8360*/  FADD.FTZ R56, R196, R52 ;  /* 0x00000034c4387221 */ /* 0x000fe20000010000 */
[----:B--2---:R-:W-:Y:S01]  /*8370*/  F2FP.BF16.F32.PACK_AB R39, R99, R98 ;  /* 0x000000626327723e */ /* 0x004fe200000010ff */
[----:B------:R-:W1:Y:S01]  /*8380*/  LDSM.16.MT88.4 R52, [R213+0x5400] ;  /* 0x00540000d534783b */ /* 0x000e620000004200 */
[----:B------:R-:W-:Y:S03]  /*8390*/  FADD.FTZ R0, R186, R0 ;  /* 0x00000000ba007221 */ /* 0x000fe60000010000 */
[----:B------:R-:W2:Y:S01]  /*83a0*/  MUFU.EX2 R91, R91 ;  /* 0x0000005b005b7308 */ /* 0x000ea20000000800 */
[----:B----4-:R-:W-:Y:S01]  /*83b0*/  F2FP.BF16.F32.PACK_AB R40, R89, R88 ;  /* 0x000000585928723e */ /* 0x010fe200000010ff */
[----:B------:R-:W-:Y:S01]  /*83c0*/  FADD.FTZ R57, R204, R56 ;  /* 0x00000038cc397221 */ /* 0x000fe20000010000 */
[----:B------:R-:W-:Y:S01]  /*83d0*/  FADD.FTZ R56, R209, R44 ;  /* 0x0000002cd1387221 */ /* 0x000fe20000010000 */
[-C--:B------:R-:W-:Y:S01]  /*83e0*/  HMMA.16816.F32.BF16 R4, R36, R48.reuse, R4 ;  /* 0x000000302404723c */ /* 0x080fe20000041804 */
[----:B------:R-:W3:Y:S05]  /*83f0*/  LDSM.16.MT88.4 R44, [R212+0x5800] ;  /* 0x00580000d42c783b */ /* 0x000eea0000004200 */
[----:B------:R-:W-:Y:S01]  /*8400*/  MUFU.EX2 R92, R92 ;  /* 0x0000005c005c7308 */ /* 0x000fe20000000800 */
[----:B------:R-:W-:Y:S01]  /*8410*/  FADD.FTZ R57, R206, R57 ;  /* 0x00000039ce397221 */ /* 0x000fe20000010000 */
[----:B------:R-:W-:Y:S03]  /*8420*/  FADD.FTZ R0, R188, R0 ;  /* 0x00000000bc007221 */ /* 0x000fe60000010000 */
[----:B------:R-:W-:Y:S01]  /*8430*/  FADD.FTZ R2, R187, R2 ;  /* 0x00000002bb027221 */ /* 0x000fe20000010000 */
[----:B------:R-:W-:Y:S04]  /*8440*/  FADD.FTZ R0, R210, R0 ;  /* 0x00000000d2007221 */ /* 0x000fe80000010000 */
[----:B------:R-:W4:Y:S01]  /*8450*/  MUFU.EX2 R93, R93 ;  /* 0x0000005d005d7308 */ /* 0x000f220000000800 */
[----:B--2---:R-:W-:Y:S01]  /*8460*/  F2FP.BF16.F32.PACK_AB R41, R91, R90 ;  /* 0x0000005a5b29723e */ /* 0x004fe200000010ff */
[----:B------:R-:W-:Y:S04]  /*8470*/  FADD.FTZ R2, R200, R2 ;  /* 0x00000002c8027221 */ /* 0x000fe80000010000 */
[----:B------:R-:W-:Y:S01]  /*8480*/  FADD.FTZ R58, R199, R2 ;  /* 0x00000002c73a7221 */ /* 0x000fe20000010000 */
[----:B------:R-:W-:Y:S03]  /*8490*/  FADD.FTZ R2, R202, R0 ;  /* 0x00000000ca027221 */ /* 0x000fe60000010000 */
[----:B------:R-:W-:Y:S01]  /*84a0*/  MUFU.EX2 R94, R94 ;  /* 0x0000005e005e7308 */ /* 0x000fe20000000800 */
[----:B------:R-:W-:Y:S01]  /*84b0*/  FADD.FTZ R0, R231, R58 ;  /* 0x0000003ae7007221 */ /* 0x000fe20000010000 */
[----:B------:R-:W-:Y:S08]  /*84c0*/  FADD.FTZ R2, R207, R2 ;  /* 0x00000002cf027221 */ /* 0x000ff00000010000 */
[----:B------:R-:W2:Y:S01]  /*84d0*/  MUFU.EX2 R95, R95 ;  /* 0x0000005f005f7308 */ /* 0x000ea20000000800 */
[----:B----4-:R-:W-:Y:S09]  /*84e0*/  F2FP.BF16.F32.PACK_AB R42, R93, R92 ;  /* 0x0000005c5d2a723e */ /* 0x010ff200000010ff */
[----:B------:R-:W-:Y:S10]  /*84f0*/  MUFU.EX2 R100, R100 ;  /* 0x0000006400647308 */ /* 0x000ff40000000800 */
[----:B------:R-:W4:Y:S01]  /*8500*/  MUFU.EX2 R101, R101 ;  /* 0x0000006500657308 */ /* 0x000f220000000800 */
[----:B--2---:R-:W-:Y:S09]  /*8510*/  F2FP.BF16.F32.PACK_AB R43, R95, R94 ;  /* 0x0000005e5f2b723e */ /* 0x004ff200000010ff */
[----:B------:R-:W-:Y:S01]  /*8520*/  MUFU.EX2 R102, R102 ;  /* 0x0000006600667308 */ /* 0x000fe20000000800 */
[C---:B------:R-:W-:Y:S06]  /*8530*/  HMMA.16816.F32.BF16 R8, R40.reuse, R48, R8 ;  /* 0x000000302808723c */ /* 0x040fec0000041808 */
[-C--:B------:R-:W-:Y:S03]  /*8540*/  HMMA.16816.F32.BF16 R12, R40, R50.reuse, R12 ;  /* 0x00000032280c723c */ /* 0x080fe6000004180c */
[----:B------:R-:W2:Y:S02]  /*8550*/  MUFU.EX2 R103, R103 ;  /* 0x0000006700677308 */ /* 0x000ea40000000800 */
[----:B------:R-:W-:Y:S01]  /*8560*/  FADD.FTZ R48, R236, R57 ;  /* 0x00000039ec307221 */ /* 0x000fe20000010000 */
[C---:B------:R-:W-:Y:S07]  /*8570*/  HMMA.16816.F32.BF16 R16, R36.reuse, R50, R16 ;  /* 0x000000322410723c */ /* 0x040fee0000041810 */
[----:B------:R-:W-:Y:S01]  /*8580*/  MUFU.EX2 R112, R112 ;  /* 0x0000007000707308 */ /* 0x000fe20000000800 */
[----:B------:R-:W-:Y:S03]  /*8590*/  FADD.FTZ R48, R237, R48 ;  /* 0x00000030ed307221 */ /* 0x000fe60000010000 */
[----:B------:R-:W-:Y:S01]  /*85a0*/  FADD.FTZ R49, R238, R56 ;  /* 0x00000038ee317221 */ /* 0x000fe20000010000 */
[----:B------:R-:W-:Y:S01]  /*85b0*/  FADD.FTZ R56, R208, R0 ;  /* 0x00000000d0387221 */ /* 0x000fe20000010000 */
[-C--:B-1----:R-:W-:Y:S04]  /*85c0*/  HMMA.16816.F32.BF16 R20, R36, R52.reuse, R20 ;  /* 0x000000342414723c */ /* 0x082fe80000041814 */
[----:B------:R-:W1:Y:S01]  /*85d0*/  MUFU.EX2 R113, R113 ;  /* 0x0000007100717308 */ /* 0x000e620000000800 */
[----:B------:R-:W-:Y:S01]  /*85e0*/  FADD.FTZ R48, R241, R48 ;  /* 0x00000030f1307221 */ /* 0x000fe20000010000 */
[----:B------:R-:W-:Y:S01]  /*85f0*/  FADD.FTZ R49, R239, R49 ;  /* 0x00000031ef317221 */ /* 0x000fe20000010000 */
[----:B------:R-:W-:Y:S01]  /*8600*/  FADD.FTZ R0, R211, R2 ;  /* 0x00000002d3007221 */ /* 0x000fe20000010000 */
[----:B------:R-:W-:Y:S03]  /*8610*/  FADD.FTZ R2, R233, R56 ;  /* 0x00000038e9027221 */ /* 0x000fe60000010000 */
[----:B------:R-:W-:Y:S01]  /*8620*/  FADD.FTZ R56, R232, R48 ;  /* 0x00000030e8387221 */ /* 0x000fe20000010000 */
[C---:B------:R-:W-:Y:S02]  /*8630*/  HMMA.16816.F32.BF16 R24, R40.reuse, R52, R24 ;  /* 0x000000342818723c */ /* 0x040fe40000041818 */
[----:B------:R-:W-:Y:S02]  /*8640*/  MUFU.EX2 R114, R114 ;  /* 0x0000007200727308 */ /* 0x000fe40000000800 */
[----:B------:R-:W-:Y:S01]  /*8650*/  FADD.FTZ R49, R243, R49 ;  /* 0x00000031f3317221 */ /* 0x000fe20000010000 */
[----:B------:R-:W-:Y:S01]  /*8660*/  FADD.FTZ R2, R64, R2 ;  /* 0x0000000240027221 */ /* 0x000fe20000010000 */
[-C--:B------:R-:W-:Y:S06]  /*8670*/  HMMA.16816.F32.BF16 R28, R40, R54.reuse, R28 ;  /* 0x00000036281c723c */ /* 0x080fec000004181c */
[----:B------:R-:W5:Y:S01]  /*8680*/  MUFU.EX2 R115, R115 ;  /* 0x0000007300737308 */ /* 0x000f620000000800 */
[----:B------:R-:W-:Y:S01]  /*8690*/  FADD.FTZ R57, R234, R49 ;  /* 0x00000031ea397221 */ /* 0x000fe20000010000 */
[----:B------:R-:W-:Y:S01]  /*86a0*/  HMMA.16816.F32.BF16 R32, R36, R54, R32 ;  /* 0x000000362420723c */ /* 0x000fe20000041820 */
[----:B------:R-:W3:Y:S03]  /*86b0*/  LDSM.16.MT88.4 R48, [R213+0x5800] ;  /* 0x00580000d530783b */ /* 0x000ee60000004200 */
[----:B----4-:R-:W-:Y:S04]  /*86c0*/  F2FP.BF16.F32.PACK_AB R40, R101, R100 ;  /* 0x000000646528723e */ /* 0x010fe800000010ff */
[----:B------:R-:W-:Y:S03]  /*86d0*/  MUFU.EX2 R104, R104 ;  /* 0x0000006800687308 */ /* 0x000fe60000000800 */
[----:B--2---:R-:W-:Y:S01]  /*86e0*/  F2FP.BF16.F32.PACK_AB R41, R103, R102 ;  /* 0x000000666729723e */ /* 0x004fe200000010ff */
[----:B------:R-:W-:Y:S01]  /*86f0*/  FADD.FTZ R52, R240, R56 ;  /* 0x00000038f0347221 */ /* 0x000fe20000010000 */
[----:B-1----:R-:W-:Y:S03]  /*8700*/  F2FP.BF16.F32.PACK_AB R42, R113, R112 ;  /* 0x00000070712a723e */ /* 0x002fe600000010ff */
[----:B------:R-:W-:Y:S01]  /*8710*/  FADD.FTZ R52, R244, R52 ;  /* 0x00000034f4347221 */ /* 0x000fe20000010000 */
[----:B------:R-:W-:Y:S01]  /*8720*/  FADD.FTZ R53, R66, R2 ;  /* 0x0000000242357221 */ /* 0x000fe20000010000 */
[----:B------:R-:W1:Y:S01]  /*8730*/  MUFU.EX2 R105, R105 ;  /* 0x0000006900697308 */ /* 0x000e620000000800 */
[----:B-----5:R-:W-:Y:S01]  /*8740*/  F2FP.BF16.F32.PACK_AB R43, R115, R114 ;  /* 0x00000072732b723e */ /* 0x020fe200000010ff */
[----:B------:R-:W-:Y:S01]  /*8750*/  FADD.FTZ R57, R242, R57 ;  /* 0x00000039f2397221 */ /* 0x000fe20000010000 */
[----:B------:R-:W-:Y:S01]  /*8760*/  FADD.FTZ R53, R60, R53 ;  /* 0x000000353c357221 */ /* 0x000fe20000010000 */
[----:B------:R-:W-:Y:S02]  /*8770*/  FADD.FTZ R0, R235, R0 ;  /* 0x00000000eb007221 */ /* 0x000fe40000010000 */
[----:B------:R-:W-:Y:S04]  /*8780*/  FADD.FTZ R2, R245, R57 ;  /* 0x00000039f5027221 */ /* 0x000fe80000010000 */
[----:B------:R-:W-:Y:S01]  /*8790*/  MUFU.EX2 R106, R106 ;  /* 0x0000006a006a7308 */ /* 0x000fe20000000800 */
[-C--:B---3--:R-:W-:Y:S05]  /*87a0*/  HMMA.16816.F32.BF16 R4, R40, R44.reuse, R4 ;  /* 0x0000002c2804723c */ /* 0x088fea0000041804 */
[----:B------:R-:W-:Y:S04]  /*87b0*/  FADD.FTZ R0, R65, R0 ;  /* 0x0000000041007221 */ /* 0x000fe80000010000 */
[----:B------:R-:W2:Y:S02]  /*87c0*/  MUFU.EX2 R107, R107 ;  /* 0x0000006b006b7308 */ /* 0x000ea40000000800 */
[----:B-1----:R-:W-:Y:S01]  /*87d0*/  F2FP.BF16.F32.PACK_AB R36, R105, R104 ;  /* 0x000000686924723e */ /* 0x002fe200000010ff */
[----:B------:R-:W-:Y:S07]  /*87e0*/  FADD.FTZ R0, R59, R0 ;  /* 0x000000003b007221 */ /* 0x000fee0000010000 */
[----:B------:R-:W-:Y:S01]  /*87f0*/  MUFU.EX2 R108, R108 ;  /* 0x0000006c006c7308 */ /* 0x000fe20000000800 */
[----:B------:R-:W-:Y:S01]  /*8800*/  FADD.FTZ R54, R62, R0 ;  /* 0x000000003e367221 */ /* 0x000fe20000010000 */
[----:B------:R-:W-:Y:S08]  /*8810*/  FADD.FTZ R0, R61, R53 ;  /* 0x000000353d007221 */ /* 0x000ff00000010000 */
[----:B------:R-:W1:Y:S01]  /*8820*/  MUFU.EX2 R109, R109 ;  /* 0x0000006d006d7308 */ /* 0x000e620000000800 */
[----:B--2---:R-:W-:Y:S09]  /*8830*/  F2FP.BF16.F32.PACK_AB R37, R107, R106 ;  /* 0x0000006a6b25723e */ /* 0x004ff200000010ff */
[----:B------:R-:W-:Y:S10]  /*8840*/  MUFU.EX2 R110, R110 ;  /* 0x0000006e006e7308 */ /* 0x000ff40000000800 */
[----:B------:R-:W2:Y:S01]  /*8850*/  MUFU.EX2 R111, R111 ;  /* 0x0000006f006f7308 */ /* 0x000ea20000000800 */
[----:B-1----:R-:W-:Y:S09]  /*8860*/  F2FP.BF16.F32.PACK_AB R38, R109, R108 ;  /* 0x0000006c6d26723e */ /* 0x002ff200000010ff */
[----:B------:R-:W-:Y:S10]  /*8870*/  MUFU.EX2 R116, R116 ;  /* 0x0000007400747308 */ /* 0x000ff40000000800 */
[----:B------:R-:W1:Y:S01]  /*8880*/  MUFU.EX2 R117, R117 ;  /* 0x0000007500757308 */ /* 0x000e620000000800 */
        /* <DEDUP_REMOVED lines=10> */
[-C--:B------:R-:W-:Y:S05]  /*8930*/  HMMA.16816.F32.BF16 R20, R40, R48.reuse, R20 ;  /* 0x000000302814723c */ /* 0x080fea0000041814 */
[----:B------:R-:W3:Y:S01]  /*8940*/  MUFU.EX2 R132, R132 ;  /* 0x0000008400847308 */ /* 0x000ee20000000800 */
[----:B------:R-:W-:Y:S01]  /*8950*/  FADD.FTZ R53, R68, R44 ;  /* 0x0000002c44357221 */ /* 0x000fe20000010000 */
[----:B------:R-:W-:Y:S01]  /*8960*/  FADD.FTZ R52, R70, R2 ;  /* 0x0000000246347221 */ /* 0x000fe20000010000 */
[----:B------:R-:W-:Y:S03]  /*8970*/  FADD.FTZ R44, R72, R0 ;  /* 0x00000000482c7221 */ /* 0x000fe60000010000 */
[----:B------:R-:W-:Y:S01]  /*8980*/  FADD.FTZ R0, R74, R45 ;  /* 0x0000002d4a007221 */ /* 0x000fe20000010000 */
[C---:B------:R-:W-:Y:S03]  /*8990*/  HMMA.16816.F32.BF16 R24, R36.reuse, R48, R24 ;  /* 0x000000302418723c */ /* 0x040fe60000041818 */
[----:B------:R-:W-:Y:S01]  /*89a0*/  MUFU.EX2 R130, R130 ;  /* 0x0000008200827308 */ /* 0x000fe20000000800 */
[----:B------:R-:W-:Y:S01]  /*89b0*/  FADD.FTZ R45, R71, R52 ;  /* 0x00000034472d7221 */ /* 0x000fe20000010000 */
[----:B------:R-:W-:Y:S01]  /*89c0*/  FADD.FTZ R44, R73, R44 ;  /* 0x0000002c492c7221 */ /* 0x000fe20000010000 */
[----:B------:R-:W-:Y:S01]  /*89d0*/  FADD.FTZ R2, R69, R53 ;  /* 0x0000003545027221 */ /* 0x000fe20000010000 */
[----:B-1----:R-:W-:Y:S01]  /*89e0*/  F2FP.BF16.F32.PACK_AB R164, R117, R116 ;  /* 0x0000007475a4723e */ /* 0x002fe200000010ff */
[----:B------:R-:W-:Y:S01]  /*89f0*/  FADD.FTZ R53, R82, R45 ;  /* 0x0000002d52357221 */ /* 0x000fe20000010000 */
[-C--:B------:R-:W-:Y:S04]  /*8a00*/  HMMA.16816.F32.BF16 R28, R36, R50.reuse, R28 ;  /* 0x00000032241c723c */ /* 0x080fe8000004181c */
[----:B------:R-:W1:Y:S01]  /*8a10*/  MUFU.EX2 R134, R134 ;  /* 0x0000008600867308 */ /* 0x000e620000000800 */
[----:B------:R-:W-:Y:S01]  /*8a20*/  FADD.FTZ R52, R76, R44 ;  /* 0x0000002c4c347221 */ /* 0x000fe20000010000 */
[----:B------:R-:W-:Y:S01]  /*8a30*/  FADD.FTZ R0, R75, R0 ;  /* 0x000000004b007221 */ /* 0x000fe20000010000 */
[----:B------:R-:W4:Y:S01]  /*8a40*/  LDSM.16.MT88.4 R44, [R213+0x5c00] ;  /* 0x005c0000d52c783b */ /* 0x000f220000004200 */
[----:B--2---:R-:W-:Y:S01]  /*8a50*/  F2FP.BF16.F32.PACK_AB R165, R119, R118 ;  /* 0x0000007677a5723e */ /* 0x004fe200000010ff */
[----:B------:R-:W-:Y:S05]  /*8a60*/  HMMA.16816.F32.BF16 R32, R40, R50, R32 ;  /* 0x000000322820723c */ /* 0x000fea0000041820 */
[----:B------:R-:W-:Y:S01]  /*8a70*/  MUFU.EX2 R120, R120 ;  /* 0x0000007800787308 */ /* 0x000fe20000000800 */
[----:B---3--:R-:W-:Y:S01]  /*8a80*/  F2FP.BF16.F32.PACK_AB R166, R132, R128 ;  /* 0x0000008084a6723e */ /* 0x008fe200000010ff */
[----:B------:R-:W-:Y:S01]  /*8a90*/  FADD.FTZ R2, R80, R2 ;  /* 0x0000000250027221 */ /* 0x000fe20000010000 */
[----:B------:R-:W-:Y:S03]  /*8aa0*/  FADD.FTZ R0, R78, R0 ;  /* 0x000000004e007221 */ /* 0x000fe60000010000 */
[----:B------:R-:W-:Y:S01]  /*8ab0*/  FADD.FTZ R53, R83, R53 ;  /* 0x0000003553357221 */ /* 0x000fe20000010000 */
[----:B------:R-:W-:Y:S03]  /*8ac0*/  FADD.FTZ R52, R77, R52 ;  /* 0x000000344d347221 */ /* 0x000fe60000010000 */
[----:B------:R-:W2:Y:S01]  /*8ad0*/  MUFU.EX2 R121, R121 ;  /* 0x0000007900797308 */ /* 0x000ea20000000800 */
[----:B-1----:R-:W-:Y:S01]  /*8ae0*/  F2FP.BF16.F32.PACK_AB R167, R134, R130 ;  /* 0x0000008286a7723e */ /* 0x002fe200000010ff */
[----:B------:R-:W-:Y:S01]  /*8af0*/  FADD.FTZ R2, R81, R2 ;  /* 0x0000000251027221 */ /* 0x000fe20000010000 */
[----:B------:R-:W-:Y:S01]  /*8b00*/  FADD.FTZ R48, R79, R0 ;  /* 0x000000004f307221 */ /* 0x000fe20000010000 */
[----:B------:R-:W-:Y:S01]  /*8b10*/  FADD.FTZ R36, R86, R53 ;  /* 0x0000003556247221 */ /* 0x000fe20000010000 */
[----:B------:R-:W-:Y:S01]  /*8b20*/  FADD.FTZ R0, R88, R52 ;  /* 0x0000003458007221 */ /* 0x000fe20000010000 */
[----:B------:R-:W-:Y:S01]  /*8b30*/  FADD.FTZ R37, R84, R2 ;  /* 0x0000000254257221 */ /* 0x000fe20000010000 */
[----:B------:R-:W-:Y:S03]  /*8b40*/  FADD.FTZ R2, R90, R48 ;  /* 0x000000305a027221 */ /* 0x000fe60000010000 */
[----:B------:R-:W-:Y:S01]  /*8b50*/  MUFU.EX2 R122, R122 ;  /* 0x0000007a007a7308 */ /* 0x000fe20000000800 */
[-C--:B------:R-:W-:Y:S09]  /*8b60*/  HMMA.16816.F32.BF16 R144, R164, R148.reuse, R4 ;  /* 0x00000094a490723c */ /* 0x080ff20000041804 */
[----:B------:R-:W1:Y:S02]  /*8b70*/  MUFU.EX2 R123, R123 ;  /* 0x0000007b007b7308 */ /* 0x000e640000000800 */
[----:B--2---:R-:W-:Y:S01]  /*8b80*/  F2FP.BF16.F32.PACK_AB R168, R121, R120 ;  /* 0x0000007879a8723e */ /* 0x004fe200000010ff */
[----:B------:R-:W-:Y:S01]  /*8b90*/  FADD.FTZ R4, R85, R37 ;  /* 0x0000002555047221 */ /* 0x000fe20000010000 */
[----:B------:R-:W-:Y:S01]  /*8ba0*/  FADD.FTZ R6, R87, R36 ;  /* 0x0000002457067221 */ /* 0x000fe20000010000 */
[----:B------:R-:W-:Y:S01]  /*8bb0*/  FADD.FTZ R5, R89, R0 ;  /* 0x0000000059057221 */ /* 0x000fe20000010000 */
[----:B------:R-:W-:Y:S04]  /*8bc0*/  FADD.FTZ R0, R91, R2 ;  /* 0x000000025b007221 */ /* 0x000fe80000010000 */
[----:B------:R-:W-:Y:S01]  /*8bd0*/  MUFU.EX2 R124, R124 ;  /* 0x0000007c007c7308 */ /* 0x000fe20000000800 */
[----:B------:R-:W-:Y:S01]  /*8be0*/  FADD.FTZ R4, R96, R4 ;  /* 0x0000000460047221 */ /* 0x000fe20000010000 */
[----:B------:R-:W-:Y:S01]  /*8bf0*/  FADD.FTZ R6, R98, R6 ;  /* 0x0000000662067221 */ /* 0x000fe20000010000 */
[----:B------:R-:W-:Y:S01]  /*8c00*/  FADD.FTZ R5, R92, R5 ;  /* 0x000000055c057221 */ /* 0x000fe20000010000 */
[----:B------:R-:W-:Y:S01]  /*8c10*/  FADD.FTZ R2, R94, R0 ;  /* 0x000000005e027221 */ /* 0x000fe20000010000 */
[----:B------:R-:W-:Y:S01]  /*8c20*/  FADD.FTZ R0, R97, R4 ;  /* 0x0000000461007221 */ /* 0x000fe20000010000 */
        /* <DEDUP_REMOVED lines=18> */
[----:B------:R-:W1:Y:S01]  /*8d50*/  MUFU.EX2 R172, R172 ;  /* 0x000000ac00ac7308 */ /* 0x000e620000000800 */
[----:B--2---:R-:W-:Y:S01]  /*8d60*/  F2FP.BF16.F32.PACK_AB R170, R135, R124 ;  /* 0x0000007c87aa723e */ /* 0x004fe200000010ff */
        /* <DEDUP_REMOVED lines=15> */
[----:B-1----:R-:W-:Y:S01]  /*8e60*/  F2FP.BF16.F32.PACK_AB R171, R172, R54 ;  /* 0x00000036acab723e */ /* 0x002fe200000010ff */
[----:B------:R-:W-:Y:S01]  /*8e70*/  FADD.FTZ R0, R54, R4 ;  /* 0x0000000436007221 */ /* 0x000fe20000010000 */
[----:B------:R-:W-:Y:S01]  /*8e80*/  FADD.FTZ R229, R134, R5 ;  /* 0x0000000586e57221 */ /* 0x000fe20000010000 */
[----:B------:R-:W-:Y:S01]  /*8e90*/  FADD.FTZ R228, R135, R2 ;  /* 0x0000000287e47221 */ /* 0x000fe20000010000 */
[----:B------:R-:W-:Y:S01]  /*8ea0*/  MOV R135, R3 ;  /* 0x0000000300877202 */ /* 0x000fe20000000f00 */
[----:B------:R-:W-:Y:S01]  /*8eb0*/  FADD.FTZ R227, R132, R6 ;  /* 0x0000000684e37221 */ /* 0x000fe20000010000 */
[----:B------:R-:W-:Y:S01]  /*8ec0*/  FADD.FTZ R230, R172, R0 ;  /* 0x00000000ace67221 */ /* 0x000fe20000010000 */
[C---:B------:R-:W-:Y:S04]  /*8ed0*/  HMMA.16816.F32.BF16 R140, R168.reuse, R148, R8 ;  /* 0x00000094a88c723c */ /* 0x040fe80000041808 */
[----:B------:R-:W-:Y:S02]  /*8ee0*/  MOV R134, R137 ;  /* 0x0000008900867202 */ /* 0x000fe40000000f00 */
[-C--:B------:R-:W-:Y:S06]  /*8ef0*/  HMMA.16816.F32.BF16 R152, R168, R150.reuse, R12 ;  /* 0x00000096a898723c */ /* 0x080fec000004180c */
[C---:B------:R-:W-:Y:S06]  /*8f00*/  HMMA.16816.F32.BF16 R148, R164.reuse, R150, R16 ;  /* 0x00000096a494723c */ /* 0x040fec0000041810 */
[-C--:B----4-:R-:W-:Y:S06]  /*8f10*/  HMMA.16816.F32.BF16 R160, R164, R44.reuse, R20 ;  /* 0x0000002ca4a0723c */ /* 0x090fec0000041814 */
[C---:B------:R-:W-:Y:S05]  /*8f20*/  HMMA.16816.F32.BF16 R156, R168.reuse, R44, R24 ;  /* 0x0000002ca89c723c */ /* 0x040fea0000041818 */
[----:B------:R-:W-:Y:S01]  /*8f30*/  MOV R20, R3 ;  /* 0x0000000300147202 */ /* 0x000fe20000000f00 */
[-C--:B------:R-:W-:Y:S05]  /*8f40*/  HMMA.16816.F32.BF16 R168, R168, R46.reuse, R28 ;  /* 0x0000002ea8a8723c */ /* 0x080fea000004181c */
[----:B------:R-:W-:Y:S01]  /*8f50*/  MOV R3, R139 ;  /* 0x0000008b00037202 */ /* 0x000fe20000000f00 */
[----:B------:R-:W-:Y:S01]  /*8f60*/  HMMA.16816.F32.BF16 R164, R164, R46, R32 ;  /* 0x0000002ea4a4723c */ /* 0x000fe20000041820 */
[----:B------:R-:W-:Y:S11]  /*8f70*/  @!UPT UIADD3 URZ, URZ, URZ, URZ ;  /* 0x0000003f3f3ff290 */ /* 0x000ff6000fffe03f */
[----:B------:R-:W-:Y:S01]  /*8f80*/  @!UPT UIADD3 URZ, URZ, URZ, URZ ;  /* 0x0000003f3f3ff290 */ /* 0x000fe2000fffe03f */
[----:B------:R-:W-:Y:S11]  /*8f90*/  @P0 BRA `(.L_x_3) ;  /* 0xffffffc800b80947 */ /* 0x000ff6000383ffff */
.L_x_2:
[----:B------:R-:W1:Y:S01]  /*8fa0*/  SHFL.BFLY PT, R2, R227, 0x2, 0x1f ;  /* 0x0c401f00e3027f89 */ /* 0x000e6200000e0000 */
[----:B------:R-:W2:Y:S01]  /*8fb0*/  S2UR UR4, SR_CgaCtaId ;  /* 0x00000000000479c3 */ /* 0x000ea20000008800 */
[----:B------:R-:W-:Y:S01]  /*8fc0*/  UMOV UR5, 0x400 ;  /* 0x0000040000057882 */ /* 0x000fe20000000000 */
[----:B------:R-:W-:Y:S01]  /*8fd0*/  UMOV UR16, URZ ;  /* 0x0000003f00107c82 */ /* 0x000fe20008000000 */
[----:B------:R-:W3:Y:S01]  /*8fe0*/  SHFL.BFLY PT, R0, R229, 0x2, 0x1f ;  /* 0x0c401f00e5007f89 */ /* 0x000ee200000e0000 */
[----:B------:R-:W-:Y:S01]  /*8ff0*/  UMOV UR17, URZ ;  /* 0x0000003f00117c82 */ /* 0x000fe20008000000 */
[----:B------:R-:W-:Y:S02]  /*9000*/  BSSY B0, `(.L_x_6) ;  /* 0x00000dd000007945 */ /* 0x000fe40003800000 */
[----:B------:R-:W4:Y:S01]  /*9010*/  SHFL.BFLY PT, R3, R230, 0x2, 0x1f ;  /* 0x0c401f00e6037f89 */ /* 0x000f2200000e0000 */
[----:B------:R-:W5:Y:S03]  /*9020*/  S2UR UR11, SR_CTAID.Y ;  /* 0x00000000000b79c3 */ /* 0x000f660000002600 */
[----:B------:R-:W5:Y:S01]  /*9030*/  SHFL.BFLY PT, R4, R228, 0x2, 0x1f ;  /* 0x0c401f00e4047f89 */ /* 0x000f6200000e0000 */
[----:B------:R-:W5:Y:S04]  /*9040*/  S2R R9, SR_TID.X ;  /* 0x0000000000097919 */ /* 0x000f680000002100 */
[----:B------:R-:W5:Y:S01]  /*9050*/  S2UR UR10, SR_CTAID.X ;  /* 0x00000000000a79c3 */ /* 0x000f620000002500 */
[----:B-1----:R-:W-:Y:S01]  /*9060*/  FADD.FTZ R2, R2, R227 ;  /* 0x000000e302027221 */ /* 0x002fe20000010000 */
[----:B--2---:R-:W-:-:S06]  /*9070*/  ULEA UR4, UR4, UR5, 0x18 ;  /* 0x0000000504047291 */ /* 0x004fcc000f8ec03f */
[----:B------:R-:W1:Y:S01]  /*9080*/  LDC.64 R28, c[0x0][0x2a0] ;  /* 0x0000a800ff1c7b82 */ /* 0x000e620000000a00 */
[----:B---3--:R-:W-:Y:S01]  /*9090*/  FADD.FTZ R0, R0, R229 ;  /* 0x000000e500007221 */ /* 0x008fe20000010000 */
[----:B------:R-:W2:Y:S01]  /*90a0*/  SHFL.BFLY PT, R8, R2, 0x1, 0x1f ;  /* 0x0c201f0002087f89 */ /* 0x000ea200000e0000 */
[----:B------:R-:W-:Y:S01]  /*90b0*/  ULDC.U8 UR5, c[0x0][0x3d8] ;  /* 0x0000f60000057ab9 */ /* 0x000fe20000000000 */
[----:B----4-:R-:W-:Y:S02]  /*90c0*/  FADD.FTZ R3, R3, R230 ;  /* 0x000000e603037221 */ /* 0x010fe40000010000 */
[----:B------:R-:W3:Y:S01]  /*90d0*/  SHFL.BFLY PT, R7, R0, 0x1, 0x1f ;  /* 0x0c201f0000077f89 */ /* 0x000ee200000e0000 */
[----:B------:R-:W-:Y:S01]  /*90e0*/  UISETP.NE.AND UP1, UPT, UR5, URZ, UPT ;  /* 0x0000003f0500728c */ /* 0x000fe2000bf25270 */
[----:B-----5:R-:W-:Y:S02]  /*90f0*/  FADD.FTZ R4, R4, R228 ;  /* 0x000000e404047221 */ /* 0x020fe40000010000 */
[----:B------:R-:W4:Y:S04]  /*9100*/  SHFL.BFLY PT, R6, R3, 0x1, 0x1f ;  /* 0x0c201f0003067f89 */ /* 0x000f2800000e0000 */
[----:B------:R-:W5:Y:S01]  /*9110*/  SHFL.BFLY PT, R5, R4, 0x1, 0x1f ;  /* 0x0c201f0004057f89 */ /* 0x000f6200000e0000 */
[----:B--2---:R-:W-:Y:S01]  /*9120*/  FADD.FTZ R22, R2, R8 ;  /* 0x0000000802167221 */ /* 0x004fe20000010000 */
[----:B------:R-:W-:Y:S01]  /*9130*/  MOV R2, 0x3f800000 ;  /* 0x3f80000000027802 */ /* 0x000fe20000000f00 */
[----:B---3--:R-:W-:-:S03]  /*9140*/  FADD.FTZ R21, R0, R7 ;  /* 0x0000000700157221 */ /* 0x008fc60000010000 */
[----:B------:R-:W-:Y:S02]  /*9150*/  FSETP.NE.FTZ.AND P5, PT, R22, RZ, PT ;  /* 0x000000ff1600720b */ /* 0x000fe40003fb5000 */
[----:B------:R-:W-:Y:S01]  /*9160*/  SHF.R.S32.HI R7, RZ, 0x1f, R9 ;  /* 0x0000001fff077819 */ /* 0x000fe20000011409 */
[----:B----4-:R-:W-:Y:S01]  /*9170*/  FADD.FTZ R23, R3, R6 ;  /* 0x0000000603177221 */ /* 0x010fe20000010000 */
[----:B------:R-:W-:Y:S02]  /*9180*/  FSETP.NE.FTZ.AND P4, PT, R21, RZ, PT ;  /* 0x000000ff1500720b */ /* 0x000fe40003f95000 */
[----:B------:R-:W-:Y:S01]  /*9190*/  MOV R3, 0x3f800000 ;  /* 0x3f80000000037802 */ /* 0x000fe20000000f00 */
[----:B-----5:R-:W-:Y:S01]  /*91a0*/  FADD.FTZ R19, R4, R5 ;  /* 0x0000000504137221 */ /* 0x020fe20000010000 */
[CC--:B------:R-:W-:Y:S02]  /*91b0*/  LEA.HI R5, R7.reuse, R9.reuse, RZ, 0x2 ;  /* 0x0000000907057211 */ /* 0x0c0fe400078f10ff */
[----:B------:R-:W-:-:S02]  /*91c0*/  LEA.HI R7, R7, R9, RZ, 0x5 ;  /* 0x0000000907077211 */ /* 0x000fc400078f28ff */
[----:B------:R-:W-:Y:S01]  /*91d0*/  LOP3.LUT R6, R5, 0xfffffffc, RZ, 0xc0, !PT ;  /* 0xfffffffc05067812 */ /* 0x000fe200078ec0ff */
[----:B------:R-:W2:Y:S01]  /*91e0*/  @P5 MUFU.RCP R2, R22 ;  /* 0x0000001600025308 */ /* 0x000ea20000001000 */
[----:B------:R-:W-:Y:S02]  /*91f0*/  LOP3.LUT R0, R7, 0xffffffe0, RZ, 0xc0, !PT ;  /* 0xffffffe007007812 */ /* 0x000fe400078ec0ff */
[----:B------:R-:W-:Y:S01]  /*9200*/  FSETP.NE.FTZ.AND P3, PT, R19, RZ, PT ;  /* 0x000000ff1300720b */ /* 0x000fe20003f75000 */
[----:B------:R-:W-:Y:S01]  /*9210*/  IMAD.IADD R6, R9, 0x1, -R6 ;  /* 0x0000000109067824 */ /* 0x000fe200078e0a06 */
[----:B------:R-:W-:Y:S02]  /*9220*/  SHF.R.S32.HI R7, RZ, 0x5, R7 ;  /* 0x00000005ff077819 */ /* 0x000fe40000011407 */
[----:B------:R-:W-:Y:S01]  /*9230*/  FSETP.NE.FTZ.AND P2, PT, R23, RZ, PT ;  /* 0x000000ff1700720b */ /* 0x000fe20003f55000 */
[----:B------:R-:W3:Y:S01]  /*9240*/  @P4 MUFU.RCP R3, R21 ;  /* 0x0000001500034308 */ /* 0x000ee20000001000 */
[----:B------:R-:W-:Y:S01]  /*9250*/  IADD3 R4, -R0, R9, RZ ;  /* 0x0000000900047210 */ /* 0x000fe20007ffe1ff */
[----:B------:R-:W-:Y:S01]  /*9260*/  IMAD R24, R7, 0x100, R6 ;  /* 0x0000010007187824 */ /* 0x000fe200078e0206 */
[----:B------:R-:W-:-:S02]  /*9270*/  MOV R0, 0x3f800000 ;  /* 0x3f80000000007802 */ /* 0x000fc40000000f00 */
[----:B------:R-:W-:Y:S01]  /*9280*/  LOP3.LUT P6, RZ, R4, 0x3, RZ, 0xc0, !PT ;  /* 0x0000000304ff7812 */ /* 0x000fe200078cc0ff */
[----:B------:R-:W-:Y:S02]  /*9290*/  IMAD.MOV.U32 R4, RZ, RZ, 0x3f800000 ;  /* 0x3f800000ff047424 */ /* 0x000fe400078e00ff */
[C---:B--2---:R-:W-:Y:S01]  /*92a0*/  FMUL.FTZ R144, R2.reuse, R144 ;  /* 0x0000009002907220 */ /* 0x044fe20000410000 */
[C---:B------:R-:W-:Y:S01]  /*92b0*/  FMUL.FTZ R18, R2.reuse, R145 ;  /* 0x0000009102127220 */ /* 0x040fe20000410000 */
[C---:B------:R-:W-:Y:S01]  /*92c0*/  FMUL.FTZ R148, R2.reuse, R148 ;  /* 0x0000009402947220 */ /* 0x040fe20000410000 */
[C---:B------:R-:W-:Y:S01]  /*92d0*/  FMUL.FTZ R15, R2.reuse, R149 ;  /* 0x00000095020f7220 */ /* 0x040fe20000410000 */
[C---:B------:R-:W-:Y:S01]  /*92e0*/  FMUL.FTZ R160, R2.reuse, R160 ;  /* 0x000000a002a07220 */ /* 0x040fe20000410000 */
[C---:B------:R-:W-:Y:S01]  /*92f0*/  FMUL.FTZ R11, R2.reuse, R161 ;  /* 0x000000a1020b7220 */ /* 0x040fe20000410000 */
[C---:B------:R-:W-:Y:S01]  /*9300*/  FMUL.FTZ R164, R2.reuse, R164 ;  /* 0x000000a402a47220 */ /* 0x040fe20000410000 */
[----:B------:R-:W-:Y:S01]  /*9310*/  FMUL.FTZ R7, R2, R165 ;  /* 0x000000a502077220 */ /* 0x000fe20000410000 */
[----:B------:R-:W-:Y:S01]  /*9320*/  SHF.R.S32.HI R2, RZ, 0x2, R5 ;  /* 0x00000002ff027819 */ /* 0x000fe20000011405 */
[C---:B---3--:R-:W-:Y:S01]  /*9330*/  FMUL.FTZ R146, R3.reuse, R146 ;  /* 0x0000009203927220 */ /* 0x048fe20000410000 */
        /* <DEDUP_REMOVED lines=8> */
[----:B------:R-:W2:Y:S01]  /*93c0*/  @P3 MUFU.RCP R0, R19 ;  /* 0x0000001300003308 */ /* 0x000ea20000001000 */
[----:B------:R-:W-:-:S02]  /*93d0*/  F2FP.BF16.F32.PACK_AB R18, R18, R144 ;  /* 0x000000901212723e */ /* 0x000fc400000010ff */
[----:B------:R-:W-:Y:S02]  /*93e0*/  LEA.HI R3, R3, R2, RZ, 0x3 ;  /* 0x0000000203037211 */ /* 0x000fe400078f18ff */
[----:B------:R-:W-:Y:S02]  /*93f0*/  F2FP.BF16.F32.PACK_AB R17, R17, R146 ;  /* 0x000000921111723e */ /* 0x000fe400000010ff */
[----:B------:R-:W-:Y:S01]  /*9400*/  LOP3.LUT R3, R3, 0xfffffff8, RZ, 0xc0, !PT ;  /* 0xfffffff803037812 */ /* 0x000fe200078ec0ff */
[----:B------:R-:W3:Y:S01]  /*9410*/  @P2 MUFU.RCP R4, R23 ;  /* 0x0000001700042308 */ /* 0x000ee20000001000 */
[----:B------:R-:W-:Y:S02]  /*9420*/  F2FP.BF16.F32.PACK_AB R15, R15, R148 ;  /* 0x000000940f0f723e */ /* 0x000fe400000010ff */
[----:B------:R-:W-:Y:S02]  /*9430*/  IADD3 R3, R2, -R3, RZ ;  /* 0x8000000302037210 */ /* 0x000fe40007ffe0ff */
[----:B------:R-:W-:-:S02]  /*9440*/  F2FP.BF16.F32.PACK_AB R14, R14, R150 ;  /* 0x000000960e0e723e */ /* 0x000fc400000010ff */
[C---:B------:R-:W-:Y:S01]  /*9450*/  LEA.HI R2, R3.reuse, R3, RZ, 0x1 ;  /* 0x0000000303027211 */ /* 0x040fe200078f08ff */
        /* <DEDUP_REMOVED lines=9> */
[----:B---3--:R-:W-:Y:S01]  /*94f0*/  FMUL.FTZ R143, R4, R143 ;  /* 0x0000008f048f7220 */ /* 0x008fe20000410000 */
[----:B------:R-:W-:Y:S01]  /*9500*/  LOP3.LUT R2, R2, 0x3fffffe, RZ, 0xc0, !PT ;  /* 0x03fffffe02027812 */ /* 0x000fe200078ec0ff */
[C---:B------:R-:W-:Y:S01]  /*9510*/  FMUL.FTZ R142, R4.reuse, R142 ;  /* 0x0000008e048e7220 */ /* 0x040fe20000410000 */
[C---:B------:R-:W-:Y:S01]  /*9520*/  FMUL.FTZ R155, R4.reuse, R155 ;  /* 0x0000009b049b7220 */ /* 0x040fe20000410000 */
[C---:B------:R-:W-:Y:S01]  /*9530*/  FMUL.FTZ R154, R4.reuse, R154 ;  /* 0x0000009a049a7220 */ /* 0x040fe20000410000 */
[C---:B------:R-:W-:Y:S01]  /*9540*/  FMUL.FTZ R159, R4.reuse, R159 ;  /* 0x0000009f049f7220 */ /* 0x040fe20000410000 */
[C---:B------:R-:W-:Y:S01]  /*9550*/  FMUL.FTZ R9, R4.reuse, R158 ;  /* 0x0000009e04097220 */ /* 0x040fe20000410000 */
[C---:B------:R-:W-:Y:S01]  /*9560*/  FMUL.FTZ R171, R4.reuse, R171 ;  /* 0x000000ab04ab7220 */ /* 0x040fe20000410000 */
[----:B------:R-:W-:Y:S01]  /*9570*/  FMUL.FTZ R8, R4, R170 ;  /* 0x000000aa04087220 */ /* 0x000fe20000410000 */
[C---:B------:R-:W-:Y:S01]  /*9580*/  SHF.L.U32 R4, R0.reuse, 0x6, RZ ;  /* 0x0000000600047819 */ /* 0x040fe200000006ff */
[----:B------:R-:W-:Y:S01]  /*9590*/  IMAD.IADD R2, R3, 0x1, -R2 ;  /* 0x0000000103027824 */ /* 0x000fe200078e0a02 */
[----:B------:R-:W-:-:S02]  /*95a0*/  LOP3.LUT P0, RZ, R0, 0x2, RZ, 0xc0, !PT ;  /* 0x0000000200ff7812 */ /* 0x000fc4000780c0ff */
[----:B------:R-:W-:Y:S02]  /*95b0*/  LOP3.LUT R3, R4, 0xc0, RZ, 0xc0, !PT ;  /* 0x000000c004037812 */ /* 0x000fe400078ec0ff */
[----:B------:R-:W-:Y:S02]  /*95c0*/  LEA R2, R2, R24, 0x4 ;  /* 0x0000001802027211 */ /* 0x000fe400078e20ff */
[----:B------:R-:W-:Y:S02]  /*95d0*/  LEA.HI R3, R3, R3, RZ, 0x1d ;  /* 0x0000000303037211 */ /* 0x000fe400078fe8ff */
[----:B------:R-:W-:Y:S02]  /*95e0*/  LOP3.LUT R4, R0, 0x1, RZ, 0xc0, !PT ;  /* 0x0000000100047812 */ /* 0x000fe400078ec0ff */
[----:B------:R-:W-:Y:S01]  /*95f0*/  F2FP.BF16.F32.PACK_AB R16, R16, R140 ;  /* 0x0000008c1010723e */ /* 0x000fe200000010ff */
[----:B------:R-:W-:Y:S01]  /*9600*/  IMAD.U32 R2, R2, 0x2, R3 ;  /* 0x0000000202027824 */ /* 0x000fe200078e0003 */
[----:B------:R-:W-:-:S02]  /*9610*/  ISETP.NE.U32.AND P1, PT, R4, 0x1, PT ;  /* 0x000000010400780c */ /* 0x000fc40003f25070 */
[----:B------:R-:W-:Y:S02]  /*9620*/  MOV R4, 0xfffffff0 ;  /* 0xfffffff000047802 */ /* 0x000fe40000000f00 */
[----:B------:R-:W-:Y:S01]  /*9630*/  LEA R0, R2, UR4, 0x1 ;  /* 0x0000000402007c11 */ /* 0x000fe2000f8e08ff */
[----:B------:R-:W-:Y:S01]  /*9640*/  ULDC.U8 UR4, c[0x0][0x3d9] ;  /* 0x0000f64000047ab9 */ /* 0x000fe20000000000 */
[----:B------:R-:W-:Y:S01]  /*9650*/  SEL R4, R4, 0x10, !P1 ;  /* 0x0000001004047807 */ /* 0x000fe20004800000 */
[----:B------:R-:W-:Y:S01]  /*9660*/  UISETP.NE.AND UP0, UPT, UR4, URZ, UPT ;  /* 0x0000003f0400728c */ /* 0x000fe2000bf05270 */
[----:B------:R-:W-:Y:S01]  /*9670*/  F2FP.BF16.F32.PACK_AB R142, R143, R142 ;  /* 0x0000008e8f8e723e */ /* 0x000fe200000010ff */
[----:B------:R-:W-:Y:S01]  /*9680*/  STS [R0], R18 ;  /* 0x0000001200007388 */ /* 0x000fe20000000800 */
[C---:B------:R-:W-:Y:S01]  /*9690*/  IADD3 R3, R0.reuse, R4, RZ ;  /* 0x0000000400037210 */ /* 0x040fe20007ffe0ff */
[----:B------:R-:W-:Y:S01]  /*96a0*/  UISETP.NE.OR UP2, UPT, UR4, URZ, !UP1 ;  /* 0x0000003f0400728c */ /* 0x000fe2000cf45670 */
[C---:B------:R-:W-:Y:S01]  /*96b0*/  IADD3 R2, R0.reuse, 0x20, RZ ;  /* 0x0000002000027810 */ /* 0x040fe20007ffe0ff */
[----:B------:R-:W-:Y:S01]  /*96c0*/  @P0 VIADD R2, R0, 0xffffffe0 ;  /* 0xffffffe000020836 */ /* 0x000fe20000000000 */
[----:B------:R-:W-:Y:S01]  /*96d0*/  STS [R0+0x200], R17 ;  /* 0x0002001100007388 */ /* 0x000fe20000000800 */
[----:B------:R-:W-:-:S02]  /*96e0*/  F2FP.BF16.F32.PACK_AB R13, R13, R152 ;  /* 0x000000980d0d723e */ /* 0x000fc400000010ff */
[----:B------:R-:W-:Y:S01]  /*96f0*/  F2FP.BF16.F32.PACK_AB R154, R155, R154 ;  /* 0x0000009a9b9a723e */ /* 0x000fe200000010ff */
[----:B------:R-:W-:Y:S01]  /*9700*/  @UP0 ULDC.64 UR8, c[0x0][0x2c0] ;  /* 0x0000b00000080ab9 */ /* 0x000fe20000000a00 */
[----:B------:R2:W-:Y:S01]  /*9710*/  STS [R3], R15 ;  /* 0x0000000f03007388 */ /* 0x0005e20000000800 */
[----:B------:R-:W-:Y:S01]  /*9720*/  @UP0 UIMAD UR13, UR9, UR8, URZ ;  /* 0x00000008090d02a4 */ /* 0x000fe2000f8e023f */
[----:B------:R-:W-:Y:S01]  /*9730*/  F2FP.BF16.F32.PACK_AB R11, R11, R160 ;  /* 0x000000a00b0b723e */ /* 0x000fe200000010ff */
[----:B------:R-:W3:Y:S01]  /*9740*/  S2UR UR8, SR_CTAID.Z ;  /* 0x00000000000879c3 */ /* 0x000ee20000002700 */
[----:B------:R4:W-:Y:S01]  /*9750*/  STS [R3+0x200], R14 ;  /* 0x0002000e03007388 */ /* 0x0009e20000000800 */
[----:B------:R-:W-:Y:S01]  /*9760*/  F2FP.BF16.F32.PACK_AB R12, R12, R162 ;  /* 0x000000a20c0c723e */ /* 0x000fe200000010ff */
[----:B------:R-:W-:Y:S01]  /*9770*/  @!UP0 ULDC UR6, c[0x0][0x2e4] ;  /* 0x0000b90000068ab9 */ /* 0x000fe20000000800 */
[----:B------:R-:W-:Y:S01]  /*9780*/  F2FP.BF16.F32.PACK_AB R7, R7, R164 ;  /* 0x000000a40707723e */ /* 0x000fe200000010ff */
[----:B------:R-:W-:Y:S01]  /*9790*/  STS [R0+0x1000], R16 ;  /* 0x0010001000007388 */ /* 0x000fe20000000800 */
[----:B------:R-:W-:Y:S01]  /*97a0*/  F2FP.BF16.F32.PACK_AB R6, R6, R166 ;  /* 0x000000a60606723e */ /* 0x000fe200000010ff */
[----:B------:R-:W-:Y:S01]  /*97b0*/  @!UP0 ULDC UR9, c[0x0][0x2c4] ;  /* 0x0000b10000098ab9 */ /* 0x000fe20000000800 */
[----:B------:R-:W-:Y:S01]  /*97c0*/  F2FP.BF16.F32.PACK_AB R10, R10, R156 ;  /* 0x0000009c0a0a723e */ /* 0x000fe200000010ff */
[----:B------:R5:W-:Y:S01]  /*97d0*/  STS [R0+0x1200], R142 ;  /* 0x0012008e00007388 */ /* 0x000be20000000800 */
[----:B------:R-:W-:Y:S01]  /*97e0*/  F2FP.BF16.F32.PACK_AB R9, R159, R9 ;  /* 0x000000099f09723e */ /* 0x000fe200000010ff */
[----:B------:R-:W-:Y:S01]  /*97f0*/  @!UP0 USEL UR13, UR9, UR6, !UP1 ;  /* 0x00000006090d8287 */ /* 0x000fe2000c800000 */
[----:B------:R-:W-:Y:S01]  /*9800*/  F2FP.BF16.F32.PACK_AB R8, R171, R8 ;  /* 0x00000008ab08723e */ /* 0x000fe200000010ff */
[----:B------:R1:W-:Y:S01]  /*9810*/  STS [R3+0x1000], R13 ;  /* 0x0010000d03007388 */ /* 0x0003e20000000800 */
[----:B------:R-:W-:Y:S01]  /*9820*/  F2FP.BF16.F32.PACK_AB R5, R5, R168 ;  /* 0x000000a80505723e */ /* 0x000fe200000010ff */
[----:B------:R-:W-:Y:S01]  /*9830*/  @!UP0 ULDC UR5, c[0x0][0x270] ;  /* 0x00009c0000058ab9 */ /* 0x000fe20000000800 */
[----:B------:R-:W-:Y:S01]  /*9840*/  @UP0 UMOV UR7, 0x1 ;  /* 0x0000000100070882 */ /* 0x000fe20000000000 */
[----:B------:R1:W-:Y:S01]  /*9850*/  STS [R3+0x1200], R154 ;  /* 0x0012009a03007388 */ /* 0x0003e20000000800 */
[----:B------:R-:W-:Y:S01]  /*9860*/  @!UP0 UIMAD UR7, UR13, UR5, URZ ;  /* 0x000000050d0782a4 */ /* 0x000fe2000f8e023f */
[----:B------:R-:W-:-:S02]  /*9870*/  @UP0 ULDC UR12, c[0x0][0x2c0] ;  /* 0x0000b000000c0ab9 */ /* 0x000fc40000000800 */
[----:B------:R-:W-:Y:S01]  /*9880*/  STS [R2], R11 ;  /* 0x0000000b02007388 */ /* 0x000fe20000000800 */
[----:B------:R-:W-:Y:S01]  /*9890*/  UIMAD UR7, UR11, UR7, URZ ;  /* 0x000000070b0772a4 */ /* 0x000fe2000f8e023f */
[----:B--2---:R-:W-:Y:S01]  /*98a0*/  MOV R15, 0x7f800000 ;  /* 0x7f800000000f7802 */ /* 0x004fe20000000f00 */
[----:B------:R-:W-:Y:S01]  /*98b0*/  @!UP2 ULDC UR4, c[0x0][0x2c4] ;  /* 0x0000b1000004aab9 */ /* 0x000fe20000000800 */
[----:B------:R2:W-:Y:S01]  /*98c0*/  STS [R2+0x200], R12 ;  /* 0x0002000c02007388 */ /* 0x0005e20000000800 */
[----:B------:R-:W-:Y:S01]  /*98d0*/  @!UP0 UMOV UR12, 0x1 ;  /* 0x00000001000c8882 */ /* 0x000fe20000000000 */
[----:B------:R-:W-:Y:S01]  /*98e0*/  @!UP2 UIMAD UR4, UR11, UR4, URZ ;  /* 0x000000040b04a2a4 */ /* 0x000fe2000f8e023f */
[----:B----4-:R-:W-:Y:S01]  /*98f0*/  IMAD.MOV.U32 R14, RZ, RZ, 0x7f800000 ;  /* 0x7f800000ff0e7424 */ /* 0x010fe200078e00ff */
[----:B------:R-:W-:Y:S02]  /*9900*/  UIMAD UR6, UR10, UR12, URZ ;  /* 0x0000000c0a0672a4 */ /* 0x000fe4000f8e023f */
[----:B------:R-:W-:-:S02]  /*9910*/  USEL UR7, UR7, URZ, UP2 ;  /* 0x0000003f07077287 */ /* 0x000fc40009000000 */
[----:B------:R-:W-:Y:S01]  /*9920*/  USHF.L.U32 UR6, UR6, 0x7, URZ ;  /* 0x0000000706067899 */ /* 0x000fe2000800063f */
[----:B-----5:R-:W-:Y:S01]  /*9930*/  IADD3 R0, R4, R2, RZ ;  /* 0x0000000204007210 */ /* 0x020fe20007ffe0ff */
[----:B---3--:R-:W-:Y:S01]  /*9940*/  UIMAD UR7, UR8, UR13, UR7 ;  /* 0x0000000d080772a4 */ /* 0x008fe2000f8e0207 */
[----:B------:R-:W-:Y:S01]  /*9950*/  @P2 MUFU.LG2 R4, R23 ;  /* 0x0000001700042308 */ /* 0x000fe20000000c00 */
[----:B------:R-:W-:Y:S01]  /*9960*/  @!UP2 UMOV UR16, UR4 ;  /* 0x000000040010ac82 */ /* 0x000fe20008000000 */
[----:B------:R-:W-:Y:S01]  /*9970*/  @!UP2 USHF.R.S32.HI UR17, URZ, 0x1f, UR4 ;  /* 0x0000001f3f11a899 */ /* 0x000fe20008011404 */
[----:B------:R3:W-:Y:S01]  /*9980*/  STS [R0], R7 ;  /* 0x0000000700007388 */ /* 0x0007e20000000800 */
[----:B------:R-:W-:Y:S01]  /*9990*/  USHF.R.S32.HI UR13, URZ, 0x1f, UR6 ;  /* 0x0000001f3f0d7899 */ /* 0x000fe20008011406 */
[----:B-1----:R-:W-:Y:S01]  /*99a0*/  MOV R13, 0x7f800000 ;  /* 0x7f800000000d7802 */ /* 0x002fe20000000f00 */
[----:B------:R-:W1:Y:S01]  /*99b0*/  @P5 LDC R3, c[0x0][0x2e8] ;  /* 0x0000ba00ff035b82 */ /* 0x000e620000000800 */
[----:B------:R4:W-:Y:S01]  /*99c0*/  STS [R0+0x200], R6 ;  /* 0x0002000600007388 */ /* 0x0009e20000000800 */
[----:B------:R-:W-:-:S02]  /*99d0*/  USHF.R.S32.HI UR5, URZ, 0x1f, UR7 ;  /* 0x0000001f3f057899 */ /* 0x000fc40008011407 */
[----:B------:R-:W-:Y:S01]  /*99e0*/  UIADD3 UR16, UP1, UP0, UR6, UR16, UR7 ;  /* 0x0000001006107290 */ /* 0x000fe2000f83e007 */
[----:B------:R-:W-:Y:S03]  /*99f0*/  STS [R2+0x1000], R10 ;  /* 0x0010000a02007388 */ /* 0x000fe60000000800 */
[----:B------:R-:W-:Y:S01]  /*9a00*/  UIADD3.X UR13, UR13, UR17, UR5, UP1, UP0 ;  /* 0x000000110d0d7290 */ /* 0x000fe20008fe0405 */
[----:B------:R5:W-:Y:S01]  /*9a10*/  STS [R2+0x1200], R9 ;  /* 0x0012000902007388 */ /* 0x000be20000000800 */
[----:B--2---:R-:W-:-:S03]  /*9a20*/  MOV R12, 0x7f800000 ;  /* 0x7f800000000c7802 */ /* 0x004fc60000000f00 */
[----:B------:R2:W-:Y:S04]  /*9a30*/  STS [R0+0x1200], R8 ;  /* 0x0012000800007388 */ /* 0x0005e80000000800 */
[----:B------:R1:W-:Y:S01]  /*9a40*/  STS [R0+0x1000], R5 ;  /* 0x0010000500007388 */ /* 0x0003e20000000800 */
[----:B---3--:R-:W3:Y:S08]  /*9a50*/  @P3 LDC R7, c[0x0][0x2e8] ;  /* 0x0000ba00ff073b82 */ /* 0x008ef00000000800 */
[----:B----4-:R-:W4:Y:S01]  /*9a60*/  @P2 LDC R6, c[0x0][0x2e8] ;  /* 0x0000ba00ff062b82 */ /* 0x010f220000000800 */
[----:B-----5:R5:W5:Y:S07]  /*9a70*/  @P5 MUFU.LG2 R2, R22 ;  /* 0x0000001600025308 */ /* 0x020b6e0000000c00 */
[----:B--2---:R-:W2:Y:S01]  /*9a80*/  @P4 LDC R8, c[0x0][0x2e8] ;  /* 0x0000ba00ff084b82 */ /* 0x004ea20000000800 */
[----:B------:R-:W5:Y:S08]  /*9a90*/  @P4 MUFU.LG2 R9, R21 ;  /* 0x0000001500094308 */ /* 0x000f700000000c00 */
[----:B-1----:R-:W1:Y:S01]  /*9aa0*/  @P3 MUFU.LG2 R5, R19 ;  /* 0x0000001300053308 */ /* 0x002e620000000c00 */
[----:B-----5:R-:W3:Y:S01]  /*9ab0*/  LDC.64 R22, c[0x0][0x290] ;  /* 0x0000a400ff167b82 */ /* 0x020ee20000000a00 */
[----:B------:R-:W-:-:S04]  /*9ac0*/  @P5 FMUL.FTZ R0, R2, 0.69314718246459960938 ;  /* 0x3f31721802005820 */ /* 0x000fc80000410000 */
[----:B------:R-:W-:Y:S01]  /*9ad0*/  @P5 FFMA.FTZ R15, R139, R3, R0 ;  /* 0x000000038b0f5223 */ /* 0x000fe20000010000 */
[----:B------:R-:W-:Y:S01]  /*9ae0*/  @P2 FMUL.FTZ R0, R4, 0.69314718246459960938 ;  /* 0x3f31721804002820 */ /* 0x000fe20000410000 */
[----:B------:R-:W-:-:S03]  /*9af0*/  @P4 FMUL.FTZ R3, R9, 0.69314718246459960938 ;  /* 0x3f31721809034820 */ /* 0x000fc60000410000 */
[----:B----4-:R-:W-:Y:S01]  /*9b00*/  @P2 FFMA.FTZ R13, R20, R6, R0 ;  /* 0x00000006140d2223 */ /* 0x010fe20000010000 */
[----:B--2---:R-:W-:Y:S01]  /*9b10*/  @P4 FFMA.FTZ R14, R138, R8, R3 ;  /* 0x000000088a0e4223 */ /* 0x004fe20000010003 */
[----:B-1----:R-:W-:-:S04]  /*9b20*/  @P3 FMUL.FTZ R2, R5, 0.69314718246459960938 ;  /* 0x3f31721805023820 */ /* 0x002fc80000410000 */
[----:B---3--:R-:W-:Y:S01]  /*9b30*/  @P3 FFMA.FTZ R12, R137, R7, R2 ;  /* 0x00000007890c3223 */ /* 0x008fe20000010002 */
[----:B------:R-:W-:Y:S06]  /*9b40*/  BAR.SYNC.DEFER_BLOCKING 0x0 ;  /* 0x0000000000007b1d */ /* 0x000fec0000010000 */
[----:B------:R-:W-:Y:S05]  /*9b50*/  @P6 BRA `(.L_x_7) ;  /* 0x00000000009c6947 */ /* 0x000fea0003800000 */
[----:B------:R-:W2:Y:S04]  /*9b60*/  LDL.LU R26, [R1+0x1c] ;  /* 0x00001c00011a7983 */ /* 0x000ea80000300800 */
[----:B------:R-:W2:Y:S01]  /*9b70*/  LDL.LU R25, [R1+0x18] ;  /* 0x0000180001197983 */ /* 0x000ea20000300800 */
[----:B------:R-:W-:Y:S01]  /*9b80*/  UIMAD UR4, UR10, -0x80, UR9 ;  /* 0xffffff800a0478a4 */ /* 0x000fe2000f8e0209 */
[----:B--2---:R-:W-:-:S04]  /*9b90*/  IMAD R0, R25, 0x10, R26 ;  /* 0x0000001019007824 */ /* 0x004fc800078e021a */
[C---:B------:R-:W-:Y:S01]  /*9ba0*/  VIADD R2, R0.reuse, 0x8 ;  /* 0x0000000800027836 */ /* 0x040fe20000000000 */
[C---:B------:R-:W-:Y:S01]  /*9bb0*/  ISETP.GE.AND P6, PT, R0.reuse, UR4, PT ;  /* 0x0000000400007c0c */ /* 0x040fe2000bfc6270 */
[C---:B------:R-:W-:Y:S02]  /*9bc0*/  VIADD R5, R0.reuse, 0x40 ;  /* 0x0000004000057836 */ /* 0x040fe40000000000 */
[----:B------:R-:W-:Y:S01]  /*9bd0*/  VIADD R4, R0, 0x48 ;  /* 0x0000004800047836 */ /* 0x000fe20000000000 */
[----:B------:R-:W-:Y:S02]  /*9be0*/  ISETP.GE.AND P5, PT, R2, UR4, PT ;  /* 0x0000000402007c0c */ /* 0x000fe4000bfa6270 */
[----:B------:R-:W-:Y:S02]  /*9bf0*/  ISETP.GE.AND P4, PT, R5, UR4, PT ;  /* 0x0000000405007c0c */ /* 0x000fe4000bf86270 */
[----:B------:R-:W-:-:S05]  /*9c00*/  ISETP.GE.AND P3, PT, R4, UR4, PT ;  /* 0x0000000404007c0c */ /* 0x000fca000bf66270 */
[----:B------:R-:W1:Y:S01]  /*9c10*/  @!P6 LDC.64 R10, c[0x0][0x2b0] ;  /* 0x0000ac00ff0aeb82 */ /* 0x000e620000000a00 */
[----:B------:R-:W-:-:S03]  /*9c20*/  @!P6 IMAD R3, R0, UR12, RZ ;  /* 0x0000000c0003ec24 */ /* 0x000fc6000f8e02ff */
[----:B------:R-:W-:Y:S02]  /*9c30*/  @!P5 IMAD R2, R2, UR12, RZ ;  /* 0x0000000c0202dc24 */ /* 0x000fe4000f8e02ff */
[----:B------:R-:W-:Y:S01]  /*9c40*/  @!P6 IADD3 R0, P0, R3, UR16, RZ ;  /* 0x000000100300ec10 */ /* 0x000fe2000ff1e0ff */
[----:B------:R-:W-:Y:S01]  /*9c50*/  @!P4 IMAD R5, R5, UR12, RZ ;  /* 0x0000000c0505cc24 */ /* 0x000fe2000f8e02ff */
[----:B------:R-:W2:Y:S02]  /*9c60*/  @!P5 LDC.64 R8, c[0x0][0x2b0] ;  /* 0x0000ac00ff08db82 */ /* 0x000ea40000000a00 */
[----:B------:R-:W-:Y:S01]  /*9c70*/  @!P6 LEA.HI.X.SX32 R6, R3, UR13, 0x1, P0 ;  /* 0x0000000d0306ec11 */ /* 0x000fe200080f0eff */
[----:B------:R-:W-:Y:S01]  /*9c80*/  @!P3 IMAD R3, R4, UR12, RZ ;  /* 0x0000000c0403bc24 */ /* 0x000fe2000f8e02ff */
[----:B------:R-:W-:-:S04]  /*9c90*/  @!P5 IADD3 R7, P0, R2, UR16, RZ ;  /* 0x000000100207dc10 */ /* 0x000fc8000ff1e0ff */
[----:B------:R-:W3:Y:S01]  /*9ca0*/  @!P4 LDC.64 R16, c[0x0][0x2b0] ;  /* 0x0000ac00ff10cb82 */ /* 0x000ee20000000a00 */
[----:B------:R-:W-:-:S07]  /*9cb0*/  @!P5 LEA.HI.X.SX32 R2, R2, UR13, 0x1, P0 ;  /* 0x0000000d0202dc11 */ /* 0x000fce00080f0eff */
[----:B------:R-:W4:Y:S01]  /*9cc0*/  @!P3 LDC.64 R18, c[0x0][0x2b0] ;  /* 0x0000ac00ff12bb82 */ /* 0x000f220000000a00 */
[----:B-1----:R-:W-:-:S04]  /*9cd0*/  @!P6 LEA R10, P1, R0, R10, 0x2 ;  /* 0x0000000a000ae211 */ /* 0x002fc800078210ff */
[----:B------:R-:W-:Y:S02]  /*9ce0*/  @!P6 LEA.HI.X R11, R0, R11, R6, 0x2, P1 ;  /* 0x0000000b000be211 */ /* 0x000fe400008f1406 */
[----:B------:R-:W-:Y:S02]  /*9cf0*/  @!P4 IADD3 R0, P1, R5, UR16, RZ ;  /* 0x000000100500cc10 */ /* 0x000fe4000ff3e0ff */
[----:B--2---:R-:W-:Y:S01]  /*9d00*/  @!P5 LEA R6, P2, R7, R8, 0x2 ;  /* 0x000000080706d211 */ /* 0x004fe200078410ff */
[----:B------:R1:W-:Y:S01]  /*9d10*/  @!P6 STG.E desc[UR14][R10.64], R15 ;  /* 0x0000000f0a00e986 */ /* 0x0003e2000c10190e */
[----:B------:R-:W-:Y:S02]  /*9d20*/  @!P3 IADD3 R8, P0, R3, UR16, RZ ;  /* 0x000000100308bc10 */ /* 0x000fe4000ff1e0ff */
[----:B------:R-:W-:Y:S02]  /*9d30*/  @!P4 LEA.HI.X.SX32 R5, R5, UR13, 0x1, P1 ;  /* 0x0000000d0505cc11 */ /* 0x000fe400088f0eff */
[----:B------:R-:W-:-:S02]  /*9d40*/  @!P5 LEA.HI.X R7, R7, R9, R2, 0x2, P2 ;  /* 0x000000090707d211 */ /* 0x000fc400010f1402 */
[----:B------:R-:W-:Y:S02]  /*9d50*/  @!P3 LEA.HI.X.SX32 R3, R3, UR13, 0x1, P0 ;  /* 0x0000000d0303bc11 */ /* 0x000fe400080f0eff */
[C---:B---3--:R-:W-:Y:S01]  /*9d60*/  @!P4 LEA R4, P1, R0.reuse, R16, 0x2 ;  /* 0x000000100004c211 */ /* 0x048fe200078210ff */
[----:B------:R1:W-:Y:S03]  /*9d70*/  @!P5 STG.E desc[UR14][R6.64], R14 ;  /* 0x0000000e0600d986 */ /* 0x0003e6000c10190e */
[----:B------:R-:W-:Y:S02]  /*9d80*/  @!P4 LEA.HI.X R5, R0, R17, R5, 0x2, P1 ;  /* 0x000000110005c211 */ /* 0x000fe400008f1405 */
[----:B----4-:R-:W-:-:S03]  /*9d90*/  @!P3 LEA R2, P0, R8, R18, 0x2 ;  /* 0x000000120802b211 */ /* 0x010fc600078010ff */
[----:B------:R1:W-:Y:S01]  /*9da0*/  @!P4 STG.E desc[UR14][R4.64], R12 ;  /* 0x0000000c0400c986 */ /* 0x0003e2000c10190e */
[----:B------:R-:W-:-:S05]  /*9db0*/  @!P3 LEA.HI.X R3, R8, R19, R3, 0x2, P0 ;  /* 0x000000130803b211 */ /* 0x000fca00000f1403 */
[----:B------:R1:W-:Y:S04]  /*9dc0*/  @!P3 STG.E desc[UR14][R2.64], R13 ;  /* 0x0000000d0200b986 */ /* 0x0003e8000c10190e */
.L_x_7:
[----:B------:R-:W-:Y:S05]  /*9dd0*/  BSYNC B0 ;  /* 0x0000000000007941 */ /* 0x000fea0003800000 */
.L_x_6:
[----:B-1----:R-:W2:Y:S01]  /*9de0*/  LDL.LU.64 R2, [R1+0x8] ;  /* 0x0000080001027983 */ /* 0x002ea20000300a00 */
[----:B------:R-:W-:Y:S01]  /*9df0*/  USHF.R.S32.HI UR4, URZ, 0x1f, UR11 ;  /* 0x0000001f3f047899 */ /* 0x000fe2000801140b */
[----:B------:R-:W-:Y:S02]  /*9e00*/  ULDC.64 UR6, c[0x0][0x298] ;  /* 0x0000a60000067ab9 */ /* 0x000fe40000000a00 */
[----:B------:R-:W3:Y:S01]  /*9e10*/  LDL.LU.64 R6, [R1+0x10] ;  /* 0x0000100001067983 */ /* 0x000ee20000300a00 */
[----:B------:R-:W-:Y:S02]  /*9e20*/  USHF.L.U32 UR17, UR6, 0x6, URZ ;  /* 0x0000000606117899 */ /* 0x000fe4000800063f */
[----:B------:R-:W-:Y:S01]  /*9e30*/  IMAD R0, R22, UR4, RZ ;  /* 0x0000000416007c24 */ /* 0x000fe2000f8e02ff */
[----:B------:R-:W-:Y:S01]  /*9e40*/  USHF.R.S32.HI UR4, URZ, 0x1f, UR8 ;  /* 0x0000001f3f047899 */ /* 0x000fe20008011408 */
[----:B------:R-:W1:Y:S02]  /*9e50*/  LDS.128 R24, [R226] ;  /* 0x00000000e2187984 */ /* 0x000e640000000c00 */
[----:B------:R-:W-:-:S02]  /*9e60*/  IMAD R0, R23, UR11, R0 ;  /* 0x0000000b17007c24 */ /* 0x000fc4000f8e0200 */
[----:B------:R-:W-:Y:S01]  /*9e70*/  LDS.128 R16, [R226+0x1000] ;  /* 0x00100000e2107984 */ /* 0x000fe20000000c00 */
[----:B------:R-:W-:Y:S01]  /*9e80*/  IMAD R4, R28, UR4, RZ ;  /* 0x000000041c047c24 */ /* 0x000fe2000f8e02ff */
[----:B------:R-:W-:Y:S02]  /*9e90*/  ULDC.64 UR4, c[0x0][0x280] ;  /* 0x0000a00000047ab9 */ /* 0x000fe40000000a00 */
[----:B------:R-:W-:Y:S01]  /*9ea0*/  LDS.128 R12, [R226+0x1800] ;  /* 0x00180000e20c7984 */ /* 0x000fe20000000c00 */
[----:B------:R-:W-:Y:S02]  /*9eb0*/  IMAD R4, R29, UR8, R4 ;  /* 0x000000081d047c24 */ /* 0x000fe4000f8e0204 */
[----:B--2---:R-:W-:Y:S02]  /*9ec0*/  IMAD.WIDE.U32 R2, R22, UR11, R2 ;  /* 0x0000000b16027c25 */ /* 0x004fe4000f8e0002 */
[----:B------:R-:W2:Y:S03]  /*9ed0*/  LDS.128 R20, [R226+0x800] ;  /* 0x00080000e2147984 */ /* 0x000ea60000000c00 */
[----:B------:R-:W-:Y:S01]  /*9ee0*/  IADD3 R3, R3, R0, RZ ;  /* 0x0000000003037210 */ /* 0x000fe20007ffe0ff */
[----:B---3--:R-:W-:-:S02]  /*9ef0*/  IMAD R0, R7, UR6, RZ ;  /* 0x0000000607007c24 */ /* 0x008fc4000f8e02ff */
[----:B------:R-:W-:-:S04]  /*9f00*/  IMAD.WIDE.U32 R2, R28, UR8, R2 ;  /* 0x000000081c027c25 */ /* 0x000fc8000f8e0002 */
[----:B------:R-:W-:Y:S01]  /*9f10*/  IMAD R0, R6, UR7, R0 ;  /* 0x0000000706007c24 */ /* 0x000fe2000f8e0200 */
[----:B------:R-:W-:-:S03]  /*9f20*/  IADD3 R3, R3, R4, RZ ;  /* 0x0000000403037210 */ /* 0x000fc60007ffe0ff */
[----:B------:R-:W-:Y:S01]  /*9f30*/  IMAD.WIDE.U32 R2, R6, UR6, R2 ;  /* 0x0000000606027c25 */ /* 0x000fe2000f8e0002 */
[----:B------:R-:W-:-:S04]  /*9f40*/  USHF.L.U64.HI UR6, UR6, 0x6, UR7 ;  /* 0x0000000606067899 */ /* 0x000fc80008010207 */
[----:B------:R-:W-:Y:S02]  /*9f50*/  IADD3 R0, R3, R0, RZ ;  /* 0x0000000003007210 */ /* 0x000fe40007ffe0ff */
[----:B------:R-:W-:-:S04]  /*9f60*/  LEA R6, P0, R2, UR4, 0x1 ;  /* 0x0000000402067c11 */ /* 0x000fc8000f8008ff */
[----:B------:R-:W-:Y:S02]  /*9f70*/  LEA.HI.X R7, R2, UR5, R0, 0x1, P0 ;  /* 0x0000000502077c11 */ /* 0x000fe400080f0c00 */
[----:B------:R-:W-:-:S03]  /*9f80*/  IADD3 R4, P0, R6, UR17, RZ ;  /* 0x0000001106047c10 */ /* 0x000fc6000ff1e0ff */
[----:B-1----:R-:W-:Y:S01]  /*9f90*/  STG.E.128 desc[UR14][R6.64], R24 ;  /* 0x0000001806007986 */ /* 0x002fe2000c101d0e */
[----:B------:R-:W-:Y:S02]  /*9fa0*/  IADD3.X R5, R7, UR6, RZ, P0, !PT ;  /* 0x0000000607057c10 */ /* 0x000fe400087fe4ff */
[----:B------:R-:W-:-:S03]  /*9fb0*/  IADD3 R2, P0, R4, UR17, RZ ;  /* 0x0000001104027c10 */ /* 0x000fc6000ff1e0ff */
[----:B--2---:R-:W-:Y:S01]  /*9fc0*/  STG.E.128 desc[UR14][R4.64], R20 ;  /* 0x0000001404007986 */ /* 0x004fe2000c101d0e */
[----:B------:R-:W-:Y:S02]  /*9fd0*/  IADD3.X R3, R5, UR6, RZ, P0, !PT ;  /* 0x0000000605037c10 */ /* 0x000fe400087fe4ff */
[----:B------:R-:W-:-:S03]  /*9fe0*/  IADD3 R8, P0, R2, UR17, RZ ;  /* 0x0000001102087c10 */ /* 0x000fc6000ff1e0ff */
[----:B------:R-:W-:Y:S01]  /*9ff0*/  STG.E.128 desc[UR14][R2.64], R16 ;  /* 0x0000001002007986 */ /* 0x000fe2000c101d0e */
[----:B------:R-:W-:-:S05]  /*a000*/  IADD3.X R9, R3, UR6, RZ, P0, !PT ;  /* 0x0000000603097c10 */ /* 0x000fca00087fe4ff */
[----:B------:R-:W-:Y:S01]  /*a010*/  STG.E.128 desc[UR14][R8.64], R12 ;  /* 0x0000000c08007986 */ /* 0x000fe2000c101d0e */
[----:B------:R-:W-:Y:S05]  /*a020*/  EXIT ;  /* 0x000000000000794d */ /* 0x000fea0003800000 */
.L_x_0:
[----:B------:R-:W-:Y:S01]  /*a030*/  SHF.R.S32.HI R6, RZ, 0x1f, R82 ;  /* 0x0000001fff067819 */ /* 0x000fe20000011452 */
[----:B------:R-:W-:Y:S01]  /*a040*/  ULDC.64 UR4, c[0x0][0x290] ;  /* 0x0000a40000047ab9 */ /* 0x000fe20000000a00 */
[----:B------:R-:W-:Y:S01]  /*a050*/  SHF.R.S32.HI R0, RZ, 0x1f, R25 ;  /* 0x0000001fff007819 */ /* 0x000fe20000011419 */
[----:B------:R-:W-:Y:S01]  /*a060*/  ULDC.U8 UR8, c[0x0][0x3d9] ;  /* 0x0000f64000087ab9 */ /* 0x000fe20000000000 */
[----:B------:R-:W-:Y:S01]  /*a070*/  LEA.HI R6, R6, R82, RZ, 0x2 ;  /* 0x0000005206067211 */ /* 0x000fe200078f10ff */
[----:B------:R-:W-:Y:S01]  /*a080*/  UISETP.NE.AND UP1, UPT, UR8, URZ, UPT ;  /* 0x0000003f0800728c */ /* 0x000fe2000bf25270 */
[----:B------:R-:W-:Y:S01]  /*a090*/  SHF.R.S32.HI R4, RZ, 0x1f, R26 ;  /* 0x0000001fff047819 */ /* 0x000fe2000001141a */
[----:B------:R-:W-:Y:S01]  /*a0a0*/  IMAD R0, R0, UR4, RZ ;  /* 0x0000000400007c24 */ /* 0x000fe2000f8e02ff */
[----:B------:R-:W-:Y:S01]  /*a0b0*/  LOP3.LUT R2, R6, 0x1ffffffc, RZ, 0xc0, !PT ;  /* 0x1ffffffc06027812 */ /* 0x000fe200078ec0ff */
[----:B------:R-:W-:Y:S01]  /*a0c0*/  ULDC.U8 UR10, c[0x0][0x3d8] ;  /* 0x0000f600000a7ab9 */ /* 0x000fe20000000000 */
[----:B------:R-:W-:Y:S01]  /*a0d0*/  SHF.R.S32.HI R6, RZ, 0x2, R6 ;  /* 0x00000002ff067819 */ /* 0x000fe20000011406 */
[C---:B------:R-:W-:Y:S01]  /*a0e0*/  IMAD R0, R25.reuse, UR5, R0 ;  /* 0x0000000519007c24 */ /* 0x040fe2000f8e0200 */
[----:B------:R-:W-:Y:S01]  /*a0f0*/  ULDC.64 UR6, c[0x0][0x298] ;  /* 0x0000a60000067ab9 */ /* 0x000fe20000000a00 */
[----:B------:R-:W-:Y:S01]  /*a100*/  IMAD.IADD R2, R82, 0x1, -R2 ;  /* 0x0000000152027824 */ /* 0x000fe200078e0a02 */
[----:B------:R-:W-:Y:S01]  /*a110*/  SHF.R.S32.HI R7, RZ, 0x1f, R6 ;  /* 0x0000001fff077819 */ /* 0x000fe20000011406 */
[----:B------:R-:W-:Y:S01]  /*a120*/  VIADD R14, R6, 0x20 ;  /* 0x00000020060e7836 */ /* 0x000fe20000000000 */
[----:B------:R-:W-:Y:S01]  /*a130*/  @!UP1 UISETP.NE.AND UP0, UPT, UR10, URZ, UPT ;  /* 0x0000003f0a00928c */ /* 0x000fe2000bf05270 */
[----:B------:R-:W-:Y:S01]  /*a140*/  IMAD.SHL.U32 R2, R2, 0x8, RZ ;  /* 0x0000000802027824 */ /* 0x000fe200078e00ff */
[----:B------:R-:W-:Y:S01]  /*a150*/  @UP1 ULDC UR9, c[0x0][0x2c0] ;  /* 0x0000b00000091ab9 */ /* 0x000fe20000000800 */
[----:B------:R-:W-:Y:S01]  /*a160*/  ISETP.NE.AND P1, PT, RZ, UR10, PT ;  /* 0x0000000aff007c0c */ /* 0x000fe2000bf25270 */
[----:B------:R-:W-:Y:S01]  /*a170*/  @UP1 UIMAD UR9, UR18, UR9, URZ ;  /* 0x00000009120912a4 */ /* 0x000fe2000f8e023f */
[C---:B------:R-:W-:Y:S01]  /*a180*/  VIADD R15, R6.reuse, 0x40 ;  /* 0x00000040060f7836 */ /* 0x040fe20000000000 */
[--C-:B------:R-:W-:Y:S01]  /*a190*/  SHF.R.S32.HI R3, RZ, 0x1f, R2.reuse ;  /* 0x0000001fff037819 */ /* 0x100fe20000011402 */
[----:B------:R-:W-:Y:S01]  /*a1a0*/  VIADD R16, R6, 0x60 ;  /* 0x0000006006107836 */ /* 0x000fe20000000000 */
[----:B------:R-:W-:Y:S01]  /*a1b0*/  ISETP.EQ.AND P1, PT, RZ, UR8, P1 ;  /* 0x00000008ff007c0c */ /* 0x000fe20008f22270 */
[----:B------:R-:W-:Y:S01]  /*a1c0*/  BSSY B0, `(.L_x_8) ;  /* 0x000003e000007945 */ /* 0x000fe20003800000 */
[----:B------:R-:W-:Y:S01]  /*a1d0*/  LOP3.LUT P3, RZ, R82, 0x3, RZ, 0xc0, !PT ;  /* 0x0000000352ff7812 */ /* 0x000fe2000786c0ff */
[----:B------:R-:W-:Y:S01]  /*a1e0*/  IMAD.WIDE.U32 R2, R25, UR4, R2 ;  /* 0x0000000419027c25 */ /* 0x000fe2000f8e0002 */
[----:B------:R-:W-:-:S03]  /*a1f0*/  ULDC.64 UR4, c[0x0][0x2a0] ;  /* 0x0000a80000047ab9 */ /* 0x000fc60000000a00 */
[----:B------:R-:W-:Y:S02]  /*a200*/  IMAD.IADD R3, R0, 0x1, R3 ;  /* 0x0000000100037824 */ /* 0x000fe400078e0203 */
[----:B------:R-:W-:Y:S02]  /*a210*/  IMAD R0, R4, UR4, RZ ;  /* 0x0000000404007c24 */ /* 0x000fe4000f8e02ff */
[C---:B------:R-:W-:Y:S01]  /*a220*/  IMAD.WIDE.U32 R2, R26.reuse, UR4, R2 ;  /* 0x000000041a027c25 */ /* 0x040fe2000f8e0002 */
[----:B------:R-:W-:Y:S02]  /*a230*/  @!UP1 ULDC UR4, c[0x0][0x2e4] ;  /* 0x0000b90000049ab9 */ /* 0x000fe40000000800 */
[----:B------:R-:W-:Y:S01]  /*a240*/  @!UP1 USEL UR9, UR18, UR4, !UP0 ;  /* 0x0000000412099287 */ /* 0x000fe2000c000000 */
[----:B------:R-:W-:Y:S01]  /*a250*/  IMAD R0, R26, UR5, R0 ;  /* 0x000000051a007c24 */ /* 0x000fe2000f8e0200 */
[----:B------:R-:W-:Y:S01]  /*a260*/  @UP1 UMOV UR5, 0x1 ;  /* 0x0000000100051882 */ /* 0x000fe20000000000 */
[----:B------:R-:W-:Y:S01]  /*a270*/  IMAD.WIDE R4, R10, 0x80, R6 ;  /* 0x000000800a047825 */ /* 0x000fe200078e0206 */
[----:B------:R-:W-:Y:S01]  /*a280*/  @!UP1 ULDC UR4, c[0x0][0x270] ;  /* 0x00009c0000049ab9 */ /* 0x000fe20000000800 */
[----:B------:R-:W-:Y:S01]  /*a290*/  IADD3 R10, -R83, UR18, RZ ;  /* 0x00000012530a7c10 */ /* 0x000fe2000fffe1ff */
[----:B------:R-:W-:Y:S01]  /*a2a0*/  @!UP1 UIMAD UR5, UR9, UR4, URZ ;  /* 0x00000004090592a4 */ /* 0x000fe2000f8e023f */
[----:B------:R-:W-:-:S02]  /*a2b0*/  IMAD.IADD R3, R0, 0x1, R3 ;  /* 0x0000000100037824 */ /* 0x000fc400078e0203 */
[----:B------:R-:W-:Y:S01]  /*a2c0*/  IMAD R0, R5, UR6, RZ ;  /* 0x0000000605007c24 */ /* 0x000fe2000f8e02ff */
[-C--:B------:R-:W-:Y:S01]  /*a2d0*/  ISETP.GE.OR P6, PT, R6, R10.reuse, P3 ;  /* 0x0000000a0600720c */ /* 0x080fe20001fc6670 */
[----:B------:R-:W-:Y:S01]  /*a2e0*/  IMAD.WIDE.U32 R2, R4, UR6, R2 ;  /* 0x0000000604027c25 */ /* 0x000fe2000f8e0002 */
[-C--:B------:R-:W-:Y:S02]  /*a2f0*/  ISETP.GE.OR P5, PT, R14, R10.reuse, P3 ;  /* 0x0000000a0e00720c */ /* 0x080fe40001fa6670 */
[----:B------:R-:W-:Y:S01]  /*a300*/  ISETP.GE.OR P4, PT, R15, R10, P3 ;  /* 0x0000000a0f00720c */ /* 0x000fe20001f86670 */
[----:B------:R-:W-:Y:S01]  /*a310*/  IMAD R0, R4, UR7, R0 ;  /* 0x0000000704007c24 */ /* 0x000fe2000f8e0200 */
[----:B------:R-:W-:Y:S01]  /*a320*/  USHF.L.U64.HI UR7, UR6, 0x6, UR7 ;  /* 0x0000000606077899 */ /* 0x000fe20008010207 */
[C---:B------:R-:W-:Y:S01]  /*a330*/  IMAD R5, R25.reuse, UR5, RZ ;  /* 0x0000000519057c24 */ /* 0x040fe2000f8e02ff */
[----:B------:R-:W-:Y:S01]  /*a340*/  ULDC.64 UR4, c[0x0][0x280] ;  /* 0x0000a00000047ab9 */ /* 0x000fe20000000a00 */
[----:B------:R-:W-:Y:S01]  /*a350*/  IMAD.IADD R0, R0, 0x1, R3 ;  /* 0x0000000100007824 */ /* 0x000fe200078e0203 */
[C---:B------:R-:W-:Y:S01]  /*a360*/  LEA R8, P0, R2.reuse, UR4, 0x1 ;  /* 0x0000000402087c11 */ /* 0x040fe2000f8008ff */
[----:B------:R-:W-:Y:S01]  /*a370*/  IMAD R4, R25, UR18, RZ ;  /* 0x0000001219047c24 */ /* 0x000fe2000f8e02ff */
[----:B------:R-:W-:Y:S01]  /*a380*/  SEL R5, R5, RZ, !P1 ;  /* 0x000000ff05057207 */ /* 0x000fe20004800000 */
[----:B------:R-:W-:Y:S01]  /*a390*/  USHF.L.U32 UR4, UR6, 0x6, URZ ;  /* 0x0000000606047899 */ /* 0x000fe2000800063f */
[----:B------:R-:W-:-:S02]  /*a3a0*/  LEA.HI.X R9, R2, UR5, R0, 0x1, P0 ;  /* 0x0000000502097c11 */ /* 0x000fc400080f0c00 */
[----:B------:R-:W-:Y:S01]  /*a3b0*/  SHF.R.S32.HI R0, RZ, 0x1f, R4 ;  /* 0x0000001fff007819 */ /* 0x000fe20000011404 */
[----:B------:R-:W-:Y:S01]  /*a3c0*/  @UP1 ULDC UR6, c[0x0][0x2c0] ;  /* 0x0000b00000061ab9 */ /* 0x000fe20000000800 */
[----:B------:R-:W-:Y:S01]  /*a3d0*/  @!UP1 UMOV UR6, 0x1 ;  /* 0x0000000100069882 */ /* 0x000fe20000000000 */
[----:B------:R-:W-:Y:S01]  /*a3e0*/  IMAD R3, R26, UR9, R5 ;  /* 0x000000091a037c24 */ /* 0x000fe2000f8e0205 */
[----:B------:R-:W-:Y:S01]  /*a3f0*/  SEL R11, R0, RZ, P1 ;  /* 0x000000ff000b7207 */ /* 0x000fe20000800000 */
[----:B------:R-:W-:Y:S01]  /*a400*/  IMAD R0, R83, UR6, RZ ;  /* 0x0000000653007c24 */ /* 0x000fe2000f8e02ff */
[----:B------:R-:W-:Y:S01]  /*a410*/  SEL R2, R4, RZ, P1 ;  /* 0x000000ff04027207 */ /* 0x000fe20000800000 */
[----:B------:R1:W-:Y:S01]  /*a420*/  STG.E.128 desc[UR14][R8.64], RZ ;  /* 0x000000ff08007986 */ /* 0x0003e2000c101d0e */
[----:B------:R-:W-:Y:S02]  /*a430*/  IADD3 R4, P0, R8, UR4, RZ ;  /* 0x0000000408047c10 */ /* 0x000fe4000ff1e0ff */
[----:B------:R-:W-:-:S02]  /*a440*/  IADD3 R13, P2, P1, R0, R2, R3 ;  /* 0x00000002000d7210 */ /* 0x000fc4000795e003 */
[----:B------:R-:W-:Y:S02]  /*a450*/  IADD3.X R5, R9, UR7, RZ, P0, !PT ;  /* 0x0000000709057c10 */ /* 0x000fe400087fe4ff */
[----:B------:R-:W-:Y:S02]  /*a460*/  IADD3 R2, P0, R4, UR4, RZ ;  /* 0x0000000404027c10 */ /* 0x000fe4000ff1e0ff */
[----:B------:R-:W-:Y:S01]  /*a470*/  SHF.R.S32.HI R12, RZ, 0x1f, R0 ;  /* 0x0000001fff0c7819 */ /* 0x000fe20000011400 */
[----:B------:R1:W-:Y:S01]  /*a480*/  STG.E.128 desc[UR14][R4.64], RZ ;  /* 0x000000ff04007986 */ /* 0x0003e2000c101d0e */
[----:B------:R-:W-:Y:S02]  /*a490*/  SHF.R.S32.HI R0, RZ, 0x1f, R3 ;  /* 0x0000001fff007819 */ /* 0x000fe40000011403 */
[----:B------:R-:W-:Y:S02]  /*a4a0*/  ISETP.GE.OR P3, PT, R16, R10, P3 ;  /* 0x0000000a1000720c */ /* 0x000fe40001f66670 */
[----:B------:R-:W-:-:S02]  /*a4b0*/  IADD3.X R3, R5, UR7, RZ, P0, !PT ;  /* 0x0000000705037c10 */ /* 0x000fc400087fe4ff */
[----:B------:R-:W-:Y:S02]  /*a4c0*/  IADD3 R10, P0, R2, UR4, RZ ;  /* 0x00000004020a7c10 */ /* 0x000fe4000ff1e0ff */
[----:B------:R-:W-:Y:S01]  /*a4d0*/  IADD3.X R12, R12, R11, R0, P2, P1 ;  /* 0x0000000b0c0c7210 */ /* 0x000fe200017e2400 */
[----:B------:R1:W-:Y:S01]  /*a4e0*/  STG.E.128 desc[UR14][R2.64], RZ ;  /* 0x000000ff02007986 */ /* 0x0003e2000c101d0e */
[----:B------:R-:W-:-:S05]  /*a4f0*/  IADD3.X R11, R3, UR7, RZ, P0, !PT ;  /* 0x00000007030b7c10 */ /* 0x000fca00087fe4ff */
[----:B------:R1:W-:Y:S01]  /*a500*/  STG.E.128 desc[UR14][R10.64], RZ ;  /* 0x000000ff0a007986 */ /* 0x0003e2000c101d0e */
[----:B------:R-:W-:Y:S05]  /*a510*/  @P6 BRA `(.L_x_9) ;  /* 0x0000000000206947 */ /* 0x000fea0003800000 */
[----:B------:R-:W-:Y:S01]  /*a520*/  IMAD R0, R6, UR6, RZ ;  /* 0x0000000606007c24 */ /* 0x000fe2000f8e02ff */
[----:B------:R-:W-:-:S04]  /*a530*/  ULDC.64 UR4, c[0x0][0x2b0] ;  /* 0x0000ac0000047ab9 */ /* 0x000fc80000000a00 */
[----:B-1----:R-:W-:-:S04]  /*a540*/  IADD3 R3, P0, R0, R13, RZ ;  /* 0x0000000d00037210 */ /* 0x002fc80007f1e0ff */
[----:B------:R-:W-:Y:S02]  /*a550*/  LEA.HI.X.SX32 R0, R0, R12, 0x1, P0 ;  /* 0x0000000c00007211 */ /* 0x000fe400000f0eff */
[----:B------:R-:W-:-:S04]  /*a560*/  LEA R2, P0, R3, UR4, 0x2 ;  /* 0x0000000403027c11 */ /* 0x000fc8000f8010ff */
[----:B------:R-:W-:Y:S01]  /*a570*/  LEA.HI.X R3, R3, UR5, R0, 0x2, P0 ;  /* 0x0000000503037c11 */ /* 0x000fe200080f1400 */
[----:B------:R-:W-:-:S05]  /*a580*/  IMAD.MOV.U32 R0, RZ, RZ, 0x7f800000 ;  /* 0x7f800000ff007424 */ /* 0x000fca00078e00ff */
[----:B------:R2:W-:Y:S03]  /*a590*/  STG.E desc[UR14][R2.64], R0 ;  /* 0x0000000002007986 */ /* 0x0005e6000c10190e */
.L_x_9:
[----:B------:R-:W-:Y:S05]  /*a5a0*/  BSYNC B0 ;  /* 0x0000000000007941 */ /* 0x000fea0003800000 */
.L_x_8:
[----:B------:R-:W-:Y:S04]  /*a5b0*/  BSSY B0, `(.L_x_10) ;  /* 0x000000a000007945 */ /* 0x000fe80003800000 */
[----:B------:R-:W-:Y:S05]  /*a5c0*/  @P5 BRA `(.L_x_11) ;  /* 0x0000000000205947 */ /* 0x000fea0003800000 */
[----:B--2---:R-:W-:Y:S01]  /*a5d0*/  IMAD R0, R14, UR6, RZ ;  /* 0x000000060e007c24 */ /* 0x004fe2000f8e02ff */
[----:B------:R-:W-:-:S04]  /*a5e0*/  ULDC.64 UR4, c[0x0][0x2b0] ;  /* 0x0000ac0000047ab9 */ /* 0x000fc80000000a00 */
[----:B-1----:R-:W-:-:S04]  /*a5f0*/  IADD3 R3, P0, R0, R13, RZ ;  /* 0x0000000d00037210 */ /* 0x002fc80007f1e0ff */
[----:B------:R-:W-:Y:S02]  /*a600*/  LEA.HI.X.SX32 R0, R0, R12, 0x1, P0 ;  /* 0x0000000c00007211 */ /* 0x000fe400000f0eff */
[----:B------:R-:W-:-:S04]  /*a610*/  LEA R2, P0, R3, UR4, 0x2 ;  /* 0x0000000403027c11 */ /* 0x000fc8000f8010ff */
[----:B------:R-:W-:Y:S01]  /*a620*/  LEA.HI.X R3, R3, UR5, R0, 0x2, P0 ;  /* 0x0000000503037c11 */ /* 0x000fe200080f1400 */
[----:B------:R-:W-:-:S05]  /*a630*/  IMAD.MOV.U32 R0, RZ, RZ, 0x7f800000 ;  /* 0x7f800000ff007424 */ /* 0x000fca00078e00ff */
[----:B------:R3:W-:Y:S03]  /*a640*/  STG.E desc[UR14][R2.64], R0 ;  /* 0x0000000002007986 */ /* 0x0007e6000c10190e */
.L_x_11:
[----:B------:R-:W-:Y:S05]  /*a650*/  BSYNC B0 ;  /* 0x0000000000007941 */ /* 0x000fea0003800000 */
.L_x_10:
[----:B------:R-:W-:Y:S04]  /*a660*/  BSSY B0, `(.L_x_12) ;  /* 0x000000a000007945 */ /* 0x000fe80003800000 */
[----:B------:R-:W-:Y:S05]  /*a670*/  @P4 BRA `(.L_x_13) ;  /* 0x0000000000204947 */ /* 0x000fea0003800000 */
[----:B--23--:R-:W-:Y:S01]  /*a680*/  IMAD R0, R15, UR6, RZ ;  /* 0x000000060f007c24 */ /* 0x00cfe2000f8e02ff */
[----:B------:R-:W-:-:S04]  /*a690*/  ULDC.64 UR4, c[0x0][0x2b0] ;  /* 0x0000ac0000047ab9 */ /* 0x000fc80000000a00 */
[----:B-1----:R-:W-:-:S04]  /*a6a0*/  IADD3 R3, P0, R0, R13, RZ ;  /* 0x0000000d00037210 */ /* 0x002fc80007f1e0ff */
[----:B------:R-:W-:Y:S02]  /*a6b0*/  LEA.HI.X.SX32 R0, R0, R12, 0x1, P0 ;  /* 0x0000000c00007211 */ /* 0x000fe400000f0eff */
[----:B------:R-:W-:-:S04]  /*a6c0*/  LEA R2, P0, R3, UR4, 0x2 ;  /* 0x0000000403027c11 */ /* 0x000fc8000f8010ff */
[----:B------:R-:W-:Y:S01]  /*a6d0*/  LEA.HI.X R3, R3, UR5, R0, 0x2, P0 ;  /* 0x0000000503037c11 */ /* 0x000fe200080f1400 */
[----:B------:R-:W-:-:S05]  /*a6e0*/  IMAD.MOV.U32 R0, RZ, RZ, 0x7f800000 ;  /* 0x7f800000ff007424 */ /* 0x000fca00078e00ff */
[----:B------:R4:W-:Y:S03]  /*a6f0*/  STG.E desc[UR14][R2.64], R0 ;  /* 0x0000000002007986 */ /* 0x0009e6000c10190e */
.L_x_13:
[----:B------:R-:W-:Y:S05]  /*a700*/  BSYNC B0 ;  /* 0x0000000000007941 */ /* 0x000fea0003800000 */
.L_x_12:
[----:B------:R-:W-:Y:S05]  /*a710*/  @P3 EXIT ;  /* 0x000000000000394d */ /* 0x000fea0003800000 */
[----:B--234-:R-:W-:Y:S01]  /*a720*/  IMAD R0, R16, UR6, RZ ;  /* 0x0000000610007c24 */ /* 0x01cfe2000f8e02ff */
[----:B------:R-:W-:-:S04]  /*a730*/  ULDC.64 UR4, c[0x0][0x2b0] ;  /* 0x0000ac0000047ab9 */ /* 0x000fc80000000a00 */
[----:B-1----:R-:W-:-:S04]  /*a740*/  IADD3 R3, P0, R0, R13, RZ ;  /* 0x0000000d00037210 */ /* 0x002fc80007f1e0ff */
[----:B------:R-:W-:Y:S02]  /*a750*/  LEA.HI.X.SX32 R0, R0, R12, 0x1, P0 ;  /* 0x0000000c00007211 */ /* 0x000fe400000f0eff */
[----:B------:R-:W-:-:S04]  /*a760*/  LEA R2, P0, R3, UR4, 0x2 ;  /* 0x0000000403027c11 */ /* 0x000fc8000f8010ff */
[----:B------:R-:W-:Y:S01]  /*a770*/  LEA.HI.X R3, R3, UR5, R0, 0x2, P0 ;  /* 0x0000000503037c11 */ /* 0x000fe200080f1400 */
[----:B------:R-:W-:-:S05]  /*a780*/  IMAD.MOV.U32 R0, RZ, RZ, 0x7f800000 ;  /* 0x7f800000ff007424 */ /* 0x000fca00078e00ff */
[----:B------:R-:W-:Y:S01]  /*a790*/  STG.E desc[UR14][R2.64], R0 ;  /* 0x0000000002007986 */ /* 0x000fe2000c10190e */
[----:B------:R-:W-:Y:S05]  /*a7a0*/  EXIT ;  /* 0x000000000000794d */ /* 0x000fea0003800000 */
.L_x_14:
[----:B------:R-:W-:-:S00]  /*a7b0*/  BRA `(.L_x_14) ;  /* 0xfffffffc00fc7947 */ /* 0x000fc0000383ffff */
[----:B------:R-:W-:-:S00]  /*a7c0*/  NOP ;  /* 0x0000000000007918 */ /* 0x000fc00000000000 */
        /* <DEDUP_REMOVED lines=11> */
.L_x_716:


//--------------------- .text._ZN5flash16flash_fwd_kernelI23Flash_fwd_kernel_traitsILi32ELi128ELi128ELi4ELb0ELb0EN7cutlass10bfloat16_tE19Flash_kernel_traitsILi32ELi128ELi128ELi4ES3_EELb0ELb1ELb0ELb0ELb0ELb1ELb0ELb0EEEvNS_16Flash_fwd_paramsE --------------------------
	.section	.text._ZN5flash16flash_fwd_kernelI23Flash_fwd_kernel_traitsILi32ELi128ELi128ELi4ELb0ELb0EN7cutlass10bfloat16_tE19Flash_kernel_traitsILi32ELi128ELi128ELi4ES3_EELb0ELb1ELb0ELb0ELb0ELb1ELb0ELb0EEEvNS_16Flash_fwd_paramsE,"ax",@progbits
	.align	128
        .global         _ZN5flash16flash_fwd_kernelI23Flash_fwd_kernel_traitsILi32ELi128ELi128ELi4ELb0ELb0EN7cutlass10bfloat16_tE19Flash_kernel_traitsILi32ELi128ELi128ELi4ES3_EELb0ELb1ELb0ELb0ELb0ELb1ELb0ELb0EEEvNS_16Flash_fwd_paramsE
        .type           _ZN5flash16flash_fwd_kernelI23Flash_fwd_kernel_traitsILi32ELi128ELi128ELi4ELb0ELb0EN7cutlass10bfloat16_tE19Flash_kernel_traitsILi32ELi128ELi128ELi4ES3_EELb0ELb1ELb0ELb0ELb0ELb1ELb0ELb0EEEvNS_16Flash_fwd_paramsE,@function
        .size           _ZN5flash16flash_fwd_kernelI23Flash_fwd_kernel_traitsILi32ELi128ELi128ELi4ELb0ELb0EN7cutlass10bfloat16_tE19Flash_kernel_traitsILi32ELi128ELi128ELi4ES3_EELb0ELb1ELb0ELb0ELb0ELb1ELb0ELb0EEEvNS_16Flash_fwd_paramsE,(.L_x_717 - _ZN5flash16flash_fwd_kernelI23Flash_fwd_kernel_traitsILi32ELi128ELi128ELi4ELb0ELb0EN7cutlass10bfloat16_tE19Flash_kernel_traitsILi32ELi128ELi128ELi4ES3_EELb0ELb1ELb0ELb0ELb0ELb1ELb0ELb0EEEvNS_16Flash_fwd_paramsE)
        .other          _ZN5flash16flash_fwd_kernelI23Flash_fwd_kernel_traitsILi32ELi128ELi128ELi4ELb0ELb0EN7cutlass10bfloat16_tE19Flash_kernel_traitsILi32ELi128ELi128ELi4ES3_EELb0ELb1ELb0ELb0ELb0ELb1ELb0ELb0EEEvNS_16Flash_fwd_paramsE,@"STO_CUDA_ENTRY STV_DEFAULT"
_ZN5flash16flash_fwd_kernelI23Flash_fwd_kernel_traitsILi32ELi128ELi128ELi4ELb0ELb0EN7cutlass10bfloat16_tE19Flash_kernel_traitsILi32ELi128ELi128ELi4ES3_EELb0ELb1ELb0ELb0ELb0ELb1ELb0ELb0EEEvNS_16Flash_fwd_paramsE:
.text._ZN5flash16flash_fwd_kernelI23Flash_fwd_kernel_traitsILi32ELi128ELi128ELi4ELb0ELb0EN7cutlass10bfloat16_tE19Flash_kernel_traitsILi32ELi128ELi128ELi4ES3_EELb0ELb1ELb0ELb0ELb0ELb1ELb0ELb0EEEvNS_16Flash_fwd_paramsE:
[----:B------:R-:W1:Y:S08]  /*0000*/  LDC R1, c[0x0][0x28] ;  /* 0x00000a00ff017b82 */ /* 0x000e700000000800 */
[----:B------:R-:W2:Y:S01]  /*0010*/  LDC.64 R2, c[0x0][0x300] ;  /* 0x0000c000ff027b82 */ /* 0x000ea20000000a00 */
[----:B------:R-:W3:Y:S01]  /*0020*/  S2R R22, SR_CTAID.Y ;  /* 0x0000000000167919 */ /* 0x000ee20000002600 */
[----:B------:R-:W-:Y:S01]  /*0030*/  IMAD.MOV.U32 R16, RZ, RZ, -0x1 ;  /* 0xffffffffff107424 */ /* 0x000fe200078e00ff */
[----:B------:R-:W-:Y:S01]  /*0040*/  ULDC.64 UR12, c[0x0][0x208] ;  /* 0x00008200000c7ab9 */ /* 0x000fe20000000a00 */
[----:B-1----:R-:W-:-:S04]  /*0050*/  VIADD R1, R1, 0xfffffee8 ;  /* 0xfffffee801017836 */ /* 0x002fc80000000000 */
[----:B------:R-:W1:Y:S08]  /*0060*/  LDC.64 R4, c[0x0][0x2f0] ;  /* 0x0000bc00ff047b82 */ /* 0x000e700000000a00 */
[----:B------:R-:W3:Y:S01]  /*0070*/  LDC.64 R6, c[0x0][0x2f0] ;  /* 0x0000bc00ff067b82 */ /* 0x000ee20000000a00 */
[----:B--2---:R-:W-:-:S07]  /*0080*/  ISETP.NE.U32.AND P0, PT, R2, RZ, PT ;  /* 0x000000ff0200720c */ /* 0x004fce0003f05070 */
[----:B------:R-:W2:Y:S01]  /*0090*/  LDC.U8 R8, c[0x0][0x3c2] ;  /* 0x0000f080ff087b82 */ /* 0x000ea20000000000 */
[----:B------:R-:W-:Y:S02]  /*00a0*/  ISETP.NE.AND.EX P1, PT, R3, RZ, PT, P0 ;  /* 0x000000ff0300720c */ /* 0x000fe40003f25300 */
[----:B-1----:R-:W-:-:S05]  /*00b0*/  ISETP.NE.U32.AND P2, PT, R4, RZ, PT ;  /* 0x000000ff0400720c */ /* 0x002fca0003f45070 */
[----:B------:R-:W1:Y:S01]  /*00c0*/  LDC.64 R2, c[0x0][0x2f8] ;  /* 0x0000be00ff027b82 */ /* 0x000e620000000a00 */
[----:B------:R-:W-:Y:S01]  /*00d0*/  ISETP.NE.AND.EX P0, PT, R5, RZ, PT, P2 ;  /* 0x000000ff0500720c */ /* 0x000fe20003f05320 */
[----:B---3--:R-:W-:-:S06]  /*00e0*/  IMAD.WIDE R4, R22, 0x4, R6 ;  /* 0x0000000416047825 */ /* 0x008fcc00078e0206 */
[----:B------:R-:W3:Y:S08]  /*00f0*/  LDC.64 R10, c[0x0][0x2f8] ;  /* 0x0000be00ff0a7b82 */ /* 0x000ef00000000a00 */
[----:B------:R-:W4:Y:S01]  /*0100*/  @P1 LDC.64 R6, c[0x0][0x300] ;  /* 0x0000c000ff061b82 */ /* 0x000f220000000a00 */
[----:B------:R-:W3:Y:S04]  /*0110*/  @P0 LDG.E R16, desc[UR12][R4.64] ;  /* 0x0000000c04100981 */ /* 0x000ee8000c1e1900 */
[----:B------:R4:W3:Y:S01]  /*0120*/  @P0 LDG.E R0, desc[UR12][R4.64+0x4] ;  /* 0x0000040c04000981 */ /* 0x0008e2000c1e1900 */
[----:B--2---:R-:W-:Y:S01]  /*0130*/  ISETP.NE.AND P3, PT, R8, RZ, PT ;  /* 0x000000ff0800720c */ /* 0x004fe20003f65270 */
[----:B------:R-:W-:Y:S01]  /*0140*/  IMAD.MOV.U32 R8, RZ, RZ, RZ ;  /* 0x000000ffff087224 */ /* 0x000fe200078e00ff */
[----:B-1----:R-:W-:Y:S01]  /*0150*/  ISETP.EQ.U32.AND P2, PT, R2, RZ, PT ;  /* 0x000000ff0200720c */ /* 0x002fe20003f42070 */
[----:B------:R-:W-:-:S03]  /*0160*/  IMAD.MOV.U32 R9, RZ, RZ, -0x1 ;  /* 0xffffffffff097424 */ /* 0x000fc600078e00ff */
[----:B------:R-:W-:Y:S01]  /*0170*/  ISETP.EQ.OR.EX P2, PT, R3, RZ, !P3, P2 ;  /* 0x000000ff0300720c */ /* 0x000fe20005f42720 */
[----:B----4-:R-:W-:-:S04]  /*0180*/  @P1 IMAD.WIDE R4, R22, 0x4, R6 ;  /* 0x0000000416041825 */ /* 0x010fc800078e0206 */
[----:B---3--:R-:W-:Y:S01]  /*0190*/  IMAD.WIDE R6, R22, 0x4, R10 ;  /* 0x0000000416067825 */ /* 0x008fe200078e020a */
[----:B------:R1:W5:Y:S07]  /*01a0*/  @P1 LDG.E R8, desc[UR12][R4.64] ;  /* 0x0000000c04081981 */ /* 0x00036e000c1e1900 */
[----:B------:R1:W5:Y:S01]  /*01b0*/  @!P2 LDG.E R9, desc[UR12][R6.64] ;  /* 0x0000000c0609a981 */ /* 0x000362000c1e1900 */
[----:B------:R-:W2:Y:S01]  /*01c0*/  S2R R24, SR_CTAID.X ;  /* 0x0000000000187919 */ /* 0x000ea20000002500 */
[----:B------:R-:W3:Y:S02]  /*01d0*/  S2R R25, SR_CTAID.Z ;  /* 0x0000000000197919 */ /* 0x000ee40000002700 */
[----:B------:R1:W-:Y:S01]  /*01e0*/  STL [R1+0x20], R16 ;  /* 0x0000201001007387 */ /* 0x0003e20000100800 */
[----:B------:R-:W-:-:S06]  /*01f0*/  @P0 IMAD.IADD R105, R0, 0x1, -R16 ;  /* 0x0000000100690824 */ /* 0x000fcc00078e0a10 */
[----:B------:R-:W4:Y:S01]  /*0200*/  @!P0 LDC R105, c[0x0][0x2c4] ;  /* 0x0000b100ff698b82 */ /* 0x000f220000000800 */
[----:B------:R-:W-:-:S04]  /*0210*/  ISETP.NE.U32.AND P0, PT, R2, RZ, PT ;  /* 0x000000ff0200720c */ /* 0x000fc80003f05070 */
[----:B------:R-:W-:-:S13]  /*0220*/  ISETP.NE.AND.EX P0, PT, R3, RZ, PT, P0 ;  /* 0x000000ff0300720c */ /* 0x000fda0003f05300 */
[----:B-123--:R-:W-:Y:S05]  /*0230*/  @!P0 BRA `(.L_x_15) ;  /* 0x0000000000108947 */ /* 0x00efea0003800000 */
[----:B------:R-:W2:Y:S02]  /*0240*/  @P3 LDG.E R0, desc[UR12][R6.64+0x4] ;  /* 0x0000040c06003981 */ /* 0x000ea4000c1e1900 */
[----:B--2--5:R-:W-:-:S06]  /*0250*/  @P3 IADD3 R4, R0, -R9, RZ ;  /* 0x8000000900043210 */ /* 0x024fcc0007ffe0ff */
[----:B------:R2:W5:Y:S01]  /*0260*/  @!P3 LDG.E R4, desc[UR12][R6.64] ;  /* 0x0000000c0604b981 */ /* 0x000562000c1e1900 */
[----:B------:R-:W-:Y:S05]  /*0270*/  BRA `(.L_x_16) ;  /* 0x0000000000047947 */ /* 0x000fea0003800000 */
.L_x_15:
[----:B------:R-:W1:Y:S02]  /*0280*/  LDC R4, c[0x0][0x2c8] ;  /* 0x0000b200ff047b82 */ /* 0x000e640000000800 */
.L_x_16:
[----:B------:R-:W3:Y:S02]  /*0290*/  LDC.64 R2, c[0x0][0x308] ;  /* 0x0000c200ff027b82 */ /* 0x000ee40000000a00 */
[----:B---3--:R-:W-:-:S04]  /*02a0*/  ISETP.NE.U32.AND P0, PT, R2, RZ, PT ;  /* 0x000000ff0200720c */ /* 0x008fc80003f05070 */
[----:B------:R-:W-:-:S13]  /*02b0*/  ISETP.NE.AND.EX P0, PT, R3, RZ, PT, P0 ;  /* 0x000000ff0300720c */ /* 0x000fda0003f05300 */
[----:B------:R-:W3:Y:S01]  /*02c0*/  @P0 LDC.64 R2, c[0x0][0x308] ;  /* 0x0000c200ff020b82 */ /* 0x000ee20000000a00 */
[----:B------:R-:W-:-:S07]  /*02d0*/  IMAD.SHL.U32 R189, R24, 0x80, RZ ;  /* 0x0000008018bd7824 */ /* 0x000fce00078e00ff */
[----:B------:R-:W1:Y:S01]  /*02e0*/  @!P0 LDC R5, c[0x0][0x2cc] ;  /* 0x0000b300ff058b82 */ /* 0x000e620000000800 */
[----:B----4-:R-:W-:Y:S01]  /*02f0*/  ISETP.GT.AND P1, PT, R105, R189, PT ;  /* 0x000000bd6900720c */ /* 0x010fe20003f24270 */
[----:B---3--:R-:W-:-:S05]  /*0300*/  @P0 IMAD.WIDE R2, R22, 0x4, R2 ;  /* 0x0000000416020825 */ /* 0x008fca00078e0202 */
[----:B------:R3:W5:Y:S01]  /*0310*/  @P0 LDG.E R0, desc[UR12][R2.64] ;  /* 0x0000000c02000981 */ /* 0x000762000c1e1900 */
[----:B------:R-:W4:Y:S06]  /*0320*/  @!P0 LDC.64 R2, c[0x0][0x318] ;  /* 0x0000c600ff028b82 */ /* 0x000f2c0000000a00 */
[----:B-1-3--:R-:W-:Y:S05]  /*0330*/  @!P1 EXIT ;  /* 0x000000000000994d */ /* 0x00afea0003800000 */
[----:B------:R-:W1:Y:S01]  /*0340*/  LDC R191, c[0x0][0x398] ;  /* 0x0000e600ffbf7b82 */ /* 0x000e620000000800 */
[----:B----4-:R-:W-:Y:S01]  /*0350*/  @!P0 ISETP.NE.U32.AND P1, PT, R2, RZ, PT ;  /* 0x000000ff0200820c */ /* 0x010fe20003f25070 */
[----:B-----5:R-:W-:Y:S01]  /*0360*/  @P0 IMAD.IADD R104, R0, 0x1, -R8 ;  /* 0x0000000100680824 */ /* 0x020fe200078e0a08 */
[----:B------:R-:W3:Y:S02]  /*0370*/  S2R R183, SR_TID.X ;  /* 0x0000000000b77919 */ /* 0x000ee40000002100 */
[----:B------:R-:W-:-:S04]  /*0380*/  @!P0 ISETP.NE.AND.EX P1, PT, R3, RZ, PT, P1 ;  /* 0x000000ff0300820c */ /* 0x000fc80003f25310 */
[----:B------:R-:W-:-:S04]  /*0390*/  @!P0 SEL R0, R5, RZ, P1 ;  /* 0x000000ff05008207 */ /* 0x000fc80000800000 */
[----:B------:R-:W-:Y:S02]  /*03a0*/  @!P0 IADD3 R104, R0, R4, -R8 ;  /* 0x0000000400688210 */ /* 0x000fe40007ffe808 */
[----:B------:R-:W-:-:S03]  /*03b0*/  IADD3 R0, -R105, 0xff, R189 ;  /* 0x000000ff69007810 */ /* 0x000fc60007ffe1bd */
[----:B------:R-:W-:-:S05]  /*03c0*/  VIADD R2, R104, 0x7f ;  /* 0x0000007f68027836 */ /* 0x000fca0000000000 */
[----:B------:R-:W-:Y:S02]  /*03d0*/  SHF.R.S32.HI R3, RZ, 0x1f, R2 ;  /* 0x0000001fff037819 */ /* 0x000fe40000011402 */
[----:B-1----:R-:W-:Y:S02]  /*03e0*/  IADD3 R0, R0, R191, R104 ;  /* 0x000000bf00007210 */ /* 0x002fe40007ffe068 */
[----:B------:R-:W-:Y:S02]  /*03f0*/  LEA.HI R2, R3, R2, RZ, 0x7 ;  /* 0x0000000203027211 */ /* 0x000fe400078f38ff */
[----:B------:R-:W-:Y:S02]  /*0400*/  SHF.R.S32.HI R4, RZ, 0x1f, R0 ;  /* 0x0000001fff047819 */ /* 0x000fe40000011400 */
[----:B------:R-:W-:Y:S02]  /*0410*/  SHF.R.S32.HI R2, RZ, 0x7, R2 ;  /* 0x00000007ff027819 */ /* 0x000fe40000011402 */
[----:B------:R-:W-:-:S04]  /*0420*/  LEA.HI R0, R4, R0, RZ, 0x7 ;  /* 0x0000000004007211 */ /* 0x000fc800078f38ff */
[----:B------:R-:W-:-:S04]  /*0430*/  SHF.R.S32.HI R0, RZ, 0x7, R0 ;  /* 0x00000007ff007819 */ /* 0x000fc80000011400 */
[----:B------:R-:W-:-:S04]  /*0440*/  VIMNMX R225, R2, R0, PT ;  /* 0x0000000002e17248 */ /* 0x000fc80003fe0100 */
[----:B------:R-:W-:-:S13]  /*0450*/  ISETP.GE.AND P0, PT, R225, 0x1, PT ;  /* 0x00000001e100780c */ /* 0x000fda0003f06270 */
[----:B---3--:R-:W-:Y:S05]  /*0460*/  @!P0 BRA `(.L_x_17) ;  /* 0x0000010400988947 */ /* 0x008fea0003800000 */
[----:B------:R-:W1:Y:S01]  /*0470*/  LDC R23, c[0x0][0x278] ;  /* 0x00009e00ff177b82 */ /* 0x000e620000000800 */
[----:B------:R-:W-:Y:S01]  /*0480*/  SHF.R.S32.HI R36, RZ, 0x1f, R183 ;  /* 0x0000001fff247819 */ /* 0x000fe200000114b7 */
[----:B------:R-:W-:Y:S01]  /*0490*/  VIADD R180, R225, 0xffffffff ;  /* 0xffffffffe1b47836 */ /* 0x000fe20000000000 */
[----:B------:R-:W-:Y:S02]  /*04a0*/  ISETP.NE.AND P1, PT, R16, -0x1, PT ;  /* 0xffffffff1000780c */ /* 0x000fe40003f25270 */
[----:B------:R-:W-:Y:S01]  /*04b0*/  LEA.HI R21, R36, R183, RZ, 0x2 ;  /* 0x000000b724157211 */ /* 0x000fe200078f10ff */
[----:B------:R-:W-:Y:S01]  /*04c0*/  IMAD R19, R180, -0x80, R104 ;  /* 0xffffff80b4137824 */ /* 0x000fe200078e0268 */
[----:B------:R-:W-:Y:S02]  /*04d0*/  IABS R3, R25 ;  /* 0x0000001900037213 */ /* 0x000fe40000000000 */
[----:B------:R-:W-:Y:S02]  /*04e0*/  SHF.R.S32.HI R2, RZ, 0x2, R21 ;  /* 0x00000002ff027819 */ /* 0x000fe40000011415 */
[----:B------:R-:W-:-:S02]  /*04f0*/  ISETP.NE.AND P0, PT, R9, -0x1, PT ;  /* 0xffffffff0900780c */ /* 0x000fc40003f05270 */
[----:B------:R-:W-:-:S03]  /*0500*/  ISETP.GE.AND P5, PT, R2, R19, PT ;  /* 0x000000130200720c */ /* 0x000fc60003fa6270 */
[----:B------:R-:W3:Y:S01]  /*0510*/  @!P1 LDC.64 R10, c[0x0][0x228] ;  /* 0x00008a00ff0a9b82 */ /* 0x000ee20000000a00 */
[----:B-1----:R-:W-:-:S07]  /*0520*/  IABS R18, R23 ;  /* 0x0000001700127213 */ /* 0x002fce0000000000 */
[----:B------:R-:W1:Y:S02]  /*0530*/  @P1 LDC.64 R14, c[0x0][0x240] ;  /* 0x00009000ff0e1b82 */ /* 0x000e640000000a00 */
[----:B------:R-:W4:Y:S01]  /*0540*/  @!P5 S2R R13, SR_CgaCtaId ;  /* 0x00000000000dd919 */ /* 0x000f220000008800 */
[----:B--2---:R-:W-:Y:S01]  /*0550*/  @!P5 MOV R6, 0x400 ;  /* 0x000004000006d802 */ /* 0x004fe20000000f00 */
[----:B------:R-:W2:Y:S04]  /*0560*/  I2F.RP R4, R18 ;  /* 0x0000001200047306 */ /* 0x000ea80000209400 */
[----:B------:R-:W5:Y:S08]  /*0570*/  @P0 LDC.64 R194, c[0x0][0x250] ;  /* 0x00009400ffc20b82 */ /* 0x000f700000000a00 */
[----:B------:R-:W5:Y:S01]  /*0580*/  @P0 LDC.64 R192, c[0x0][0x248] ;  /* 0x00009200ffc00b82 */ /* 0x000f620000000a00 */
[----:B--2---:R-:W2:Y:S01]  /*0590*/  MUFU.RCP R4, R4 ;  /* 0x0000000400047308 */ /* 0x004ea20000001000 */
[----:B----4-:R-:W-:Y:S01]  /*05a0*/  @!P5 LEA R34, R13, R6, 0x18 ;  /* 0x000000060d22d211 */ /* 0x010fe200078ec0ff */
[----:B------:R-:W-:-:S02]  /*05b0*/  @P0 IMAD.IADD R6, R8, 0x1, R9 ;  /* 0x0000000108060824 */ /* 0x000fc400078e0209 */
[----:B--2---:R-:W-:-:S04]  /*05c0*/  VIADD R4, R4, 0xffffffe ;  /* 0x0ffffffe04047836 */ /* 0x004fc80000000000 */
[----:B------:R-:W2:Y:S02]  /*05d0*/  F2I.FTZ.U32.TRUNC.NTZ R5, R4 ;  /* 0x0000000400057305 */ /* 0x000ea4000021f000 */
[----:B--2---:R-:W-:Y:S01]  /*05e0*/  IADD3 R0, RZ, -R5, RZ ;  /* 0x80000005ff007210 */ /* 0x004fe20007ffe0ff */
[----:B------:R-:W-:-:S04]  /*05f0*/  IMAD.MOV.U32 R4, RZ, RZ, RZ ;  /* 0x000000ffff047224 */ /* 0x000fc800078e00ff */
[----:B------:R-:W-:-:S04]  /*0600*/  IMAD R0, R0, R18, RZ ;  /* 0x0000001200007224 */ /* 0x000fc800078e02ff */
[----:B------:R-:W-:Y:S01]  /*0610*/  IMAD.HI.U32 R4, R5, R0, R4 ;  /* 0x0000000005047227 */ /* 0x000fe200078e0004 */
[----:B------:R-:W-:Y:S02]  /*0620*/  MOV R5, R3 ;  /* 0x0000000300057202 */ /* 0x000fe40000000f00 */
[----:B------:R-:W-:-:S03]  /*0630*/  SHF.R.S32.HI R3, RZ, 0x1f, R2 ;  /* 0x0000001fff037819 */ /* 0x000fc60000011402 */
[----:B------:R-:W-:Y:S01]  /*0640*/  IMAD.HI.U32 R12, R4, R5, RZ ;  /* 0x00000005040c7227 */ /* 0x000fe200078e00ff */
[----:B------:R-:W-:-:S03]  /*0650*/  @!P1 SHF.R.S32.HI R4, RZ, 0x1f, R22 ;  /* 0x0000001fff049819 */ /* 0x000fc60000011416 */
[----:B------:R-:W-:Y:S02]  /*0660*/  IMAD.MOV R0, RZ, RZ, -R12 ;  /* 0x000000ffff007224 */ /* 0x000fe400078e0a0c */
[----:B------:R-:W-:-:S04]  /*0670*/  IMAD.WIDE R40, R24, 0x80, R2 ;  /* 0x0000008018287825 */ /* 0x000fc800078e0202 */
[----:B------:R-:W-:Y:S01]  /*0680*/  IMAD R0, R18, R0, R5 ;  /* 0x0000000012007224 */ /* 0x000fe200078e0205 */
[----:B------:R2:W-:Y:S01]  /*0690*/  STL.64 [R1+0x18], R40 ;  /* 0x0000182801007387 */ /* 0x0005e20000100a00 */
[----:B---3--:R-:W-:Y:S02]  /*06a0*/  @!P1 IMAD R7, R4, R10, RZ ;  /* 0x0000000a04079224 */ /* 0x008fe400078e02ff */
[----:B-1----:R-:W-:Y:S01]  /*06b0*/  @P1 IMAD.WIDE.U32 R4, R16, R14, RZ ;  /* 0x0000000e10041225 */ /* 0x002fe200078e00ff */
[----:B------:R-:W-:-:S03]  /*06c0*/  ISETP.GT.U32.AND P2, PT, R18, R0, PT ;  /* 0x000000001200720c */ /* 0x000fc60003f44070 */
[----:B------:R-:W-:Y:S01]  /*06d0*/  @P1 IMAD R17, R16, R15, R5 ;  /* 0x0000000f10111224 */ /* 0x000fe200078e0205 */
[----:B------:R-:W-:Y:S01]  /*06e0*/  @P1 MOV R16, R4 ;  /* 0x0000000400101202 */ /* 0x000fe20000000f00 */
[C---:B------:R-:W-:Y:S01]  /*06f0*/  @!P1 IMAD R7, R22.reuse, R11, R7 ;  /* 0x0000000b16079224 */ /* 0x040fe200078e0207 */
[----:B------:R-:W-:Y:S01]  /*0700*/  LOP3.LUT R5, R25, R23, RZ, 0x3c, !PT ;  /* 0x0000001719057212 */ /* 0x000fe200078e3cff */
[----:B------:R-:W-:-:S03]  /*0710*/  @!P1 IMAD.WIDE.U32 R10, R22, R10, RZ ;  /* 0x0000000a160a9225 */ /* 0x000fc600078e00ff */
[----:B------:R-:W-:Y:S01]  /*0720*/  ISETP.GE.AND P3, PT, R5, RZ, PT ;  /* 0x000000ff0500720c */ /* 0x000fe20003f66270 */
[----:B------:R-:W-:Y:S01]  /*0730*/  @P0 IMAD.IADD R4, R8, 0x1, R9 ;  /* 0x0000000108040824 */ /* 0x000fe200078e0209 */
[----:B------:R-:W-:Y:S01]  /*0740*/  @!P1 IADD3 R17, R11, R7, RZ ;  /* 0x000000070b119210 */ /* 0x000fe20007ffe0ff */
[----:B------:R-:W-:Y:S01]  /*0750*/  @!P1 IMAD.MOV.U32 R16, RZ, RZ, R10 ;  /* 0x000000ffff109224 */ /* 0x000fe200078e000a */
[----:B------:R-:W-:Y:S01]  /*0760*/  @!P2 IADD3 R0, R0, -R18, RZ ;  /* 0x800000120000a210 */ /* 0x000fe20007ffe0ff */
[C---:B-----5:R-:W-:Y:S01]  /*0770*/  @P0 IMAD R9, R4.reuse, R195, RZ ;  /* 0x000000c304090224 */ /* 0x060fe200078e02ff */
[----:B------:R-:W-:Y:S01]  /*0780*/  LOP3.LUT R10, R21, 0xfffffffc, RZ, 0xc0, !PT ;  /* 0xfffffffc150a7812 */ /* 0x000fe200078ec0ff */
[----:B------:R-:W-:Y:S01]  /*0790*/  @P0 IMAD.WIDE.U32 R4, R4, R194, RZ ;  /* 0x000000c204040225 */ /* 0x000fe200078e00ff */
[----:B------:R-:W-:-:S03]  /*07a0*/  ISETP.GE.U32.AND P4, PT, R0, R18, PT ;  /* 0x000000120000720c */ /* 0x000fc60003f86070 */
[C---:B------:R-:W-:Y:S01]  /*07b0*/  @P0 IMAD R0, R6.reuse, R193, RZ ;  /* 0x000000c106000224 */ /* 0x040fe200078e02ff */
[----:B------:R-:W-:Y:S01]  /*07c0*/  @P0 IADD3 R20, R5, R9, RZ ;  /* 0x0000000905140210 */ /* 0x000fe20007ffe0ff */
[----:B------:R-:W-:-:S04]  /*07d0*/  @P0 IMAD.WIDE.U32 R6, R6, R192, RZ ;  /* 0x000000c006060225 */ /* 0x000fc800078e00ff */
[----:B------:R-:W-:Y:S01]  /*07e0*/  @P0 IMAD.MOV.U32 R15, RZ, RZ, R4 ;  /* 0x000000ffff0f0224 */ /* 0x000fe200078e0004 */
[----:B------:R-:W-:Y:S01]  /*07f0*/  @P0 IADD3 R13, R7, R0, RZ ;  /* 0x00000000070d0210 */ /* 0x000fe20007ffe0ff */
[----:B------:R-:W-:Y:S01]  /*0800*/  @P0 IMAD.MOV.U32 R9, RZ, RZ, R6 ;  /* 0x000000ffff090224 */ /* 0x000fe200078e0006 */
[----:B--2---:R-:W-:Y:S06]  /*0810*/  @P0 BRA `(.L_x_18) ;  /* 0x0000000000340947 */ /* 0x004fec0003800000 */
[----:B------:R-:W1:Y:S01]  /*0820*/  LDC.64 R192, c[0x0][0x248] ;  /* 0x00009200ffc07b82 */ /* 0x000e620000000a00 */
[----:B------:R-:W-:Y:S02]  /*0830*/  SHF.R.S32.HI R0, RZ, 0x1f, R8 ;  /* 0x0000001fff007819 */ /* 0x000fe40000011408 */
[----:B------:R-:W-:-:S05]  /*0840*/  SHF.R.S32.HI R9, RZ, 0x1f, R22 ;  /* 0x0000001fff097819 */ /* 0x000fca0000011416 */
[----:B------:R-:W2:Y:S01]  /*0850*/  LDC.64 R6, c[0x0][0x230] ;  /* 0x00008c00ff067b82 */ /* 0x000ea20000000a00 */
[-C--:B-1----:R-:W-:Y:S02]  /*0860*/  IMAD R0, R0, R192.reuse, RZ ;  /* 0x000000c000007224 */ /* 0x082fe400078e02ff */
[----:B------:R-:W-:-:S04]  /*0870*/  IMAD.WIDE.U32 R4, R8, R192, RZ ;  /* 0x000000c008047225 */ /* 0x000fc800078e00ff */
[----:B------:R-:W-:Y:S02]  /*0880*/  IMAD R0, R8, R193, R0 ;  /* 0x000000c108007224 */ /* 0x000fe400078e0200 */
[----:B--2---:R-:W-:-:S03]  /*0890*/  IMAD R9, R9, R6, RZ ;  /* 0x0000000609097224 */ /* 0x004fc600078e02ff */
[----:B------:R-:W-:Y:S01]  /*08a0*/  IADD3 R5, R5, R0, RZ ;  /* 0x0000000005057210 */ /* 0x000fe20007ffe0ff */
[C---:B------:R-:W-:Y:S02]  /*08b0*/  IMAD R7, R22.reuse, R7, R9 ;  /* 0x0000000716077224 */ /* 0x040fe400078e0209 */
[----:B------:R-:W-:-:S05]  /*08c0*/  IMAD.WIDE.U32 R4, R22, R6, R4 ;  /* 0x0000000616047225 */ /* 0x000fca00078e0004 */
[----:B------:R-:W-:Y:S02]  /*08d0*/  IADD3 R13, R5, R7, RZ ;  /* 0x00000007050d7210 */ /* 0x000fe40007ffe0ff */
[----:B------:R-:W-:Y:S02]  /*08e0*/  MOV R9, R4 ;  /* 0x0000000400097202 */ /* 0x000fe40000000f00 */
.L_x_18:
[----:B------:R-:W-:Y:S05]  /*08f0*/  @P0 BRA `(.L_x_19) ;  /* 0x0000000000340947 */ /* 0x000fea0003800000 */
        /* <DEDUP_REMOVED lines=12> */
[----:B------:R-:W-:-:S07]  /*09c0*/  MOV R15, R4 ;  /* 0x00000004000f7202 */ /* 0x000fce0000000f00 */
.L_x_19:
[----:B------:R-:W-:Y:S01]  /*09d0*/  IMAD.IADD R0, R183, 0x1, -R10 ;  /* 0x00000001b7007824 */ /* 0x000fe200078e0a0a */
[----:B------:R-:W-:Y:S01]  /*09e0*/  SHF.R.S32.HI R4, RZ, 0x1f, R25 ;  /* 0x0000001fff047819 */ /* 0x000fe20000011419 */
[----:B------:R-:W-:Y:S01]  /*09f0*/  IMAD.IADD R22, R105, 0x1, -R189 ;  /* 0x0000000169167824 */ /* 0x000fe200078e0abd */
[----:B------:R-:W-:Y:S01]  /*0a00*/  ULDC.64 UR4, c[0x0][0x258] ;  /* 0x0000960000047ab9 */ /* 0x000fe20000000a00 */
[----:B------:R-:W-:Y:S01]  /*0a10*/  IMAD.SHL.U32 R28, R0, 0x8, RZ ;  /* 0x00000008001c7824 */ /* 0x000fe200078e00ff */
[-C--:B------:R-:W-:Y:S01]  /*0a20*/  LEA.HI R35, R36, R183.reuse, RZ, 0x3 ;  /* 0x000000b724237211 */ /* 0x080fe200078f18ff */
[----:B------:R-:W-:Y:S01]  /*0a30*/  VIADD R39, R2, 0x20 ;  /* 0x0000002002277836 */ /* 0x000fe20000000000 */
[----:B------:R-:W-:Y:S01]  /*0a40*/  ISETP.NE.AND P6, PT, R23, RZ, PT ;  /* 0x000000ff1700720c */ /* 0x000fe20003fc5270 */
[----:B------:R-:W-:Y:S01]  /*0a50*/  IMAD R0, R4, UR4, RZ ;  /* 0x0000000404007c24 */ /* 0x000fe2000f8e02ff */
[----:B------:R-:W-:Y:S01]  /*0a60*/  SHF.R.S32.HI R29, RZ, 0x1f, R28 ;  /* 0x0000001fff1d7819 */ /* 0x000fe2000001141c */
[----:B------:R-:W-:Y:S01]  /*0a70*/  @!P2 VIADD R12, R12, 0x1 ;  /* 0x000000010c0ca836 */ /* 0x000fe20000000000 */
[----:B------:R-:W-:Y:S01]  /*0a80*/  ISETP.GE.AND P1, PT, R39, R22, PT ;  /* 0x000000162700720c */ /* 0x000fe20003f26270 */
[----:B------:R-:W-:Y:S01]  /*0a90*/  IMAD R14, R25, UR5, R0 ;  /* 0x00000005190e7c24 */ /* 0x000fe2000f8e0200 */
[----:B------:R-:W-:Y:S01]  /*0aa0*/  IADD3 R4, P0, R28, R16, RZ ;  /* 0x000000101c047210 */ /* 0x000fe20007f1e0ff */
[----:B------:R-:W-:Y:S01]  /*0ab0*/  IMAD R0, R3, R192, RZ ;  /* 0x000000c003007224 */ /* 0x000fe200078e02ff */
[C---:B------:R-:W-:Y:S01]  /*0ac0*/  ISETP.GE.AND P2, PT, R2.reuse, R22, PT ;  /* 0x000000160200720c */ /* 0x040fe20003f46270 */
[----:B------:R-:W-:Y:S01]  /*0ad0*/  IMAD.WIDE.U32 R6, R2, R192, R28 ;  /* 0x000000c002067225 */ /* 0x000fe200078e001c */
[----:B------:R-:W-:Y:S01]  /*0ae0*/  SHF.R.S32.HI R33, RZ, 0x3, R35 ;  /* 0x00000003ff217819 */ /* 0x000fe20000011423 */
[----:B------:R-:W-:Y:S01]  /*0af0*/  STL [R1+0x24], R22 ;  /* 0x0000241601007387 */ /* 0x000fe20000100800 */
[----:B------:R-:W-:Y:S01]  /*0b00*/  LEA.HI R188, R36, R183, RZ, 0x5 ;  /* 0x000000b724bc7211 */ /* 0x000fe200078f28ff */
[----:B------:R-:W-:Y:S01]  /*0b10*/  IMAD.X R5, R29, 0x1, R17, P0 ;  /* 0x000000011d057824 */ /* 0x000fe200000e0611 */
[----:B------:R-:W-:Y:S01]  /*0b20*/  IADD3 R24, P0, R9, R6, RZ ;  /* 0x0000000609187210 */ /* 0x000fe20007f1e0ff */
[C---:B------:R-:W-:Y:S01]  /*0b30*/  IMAD R0, R2.reuse, R193, R0 ;  /* 0x000000c102007224 */ /* 0x040fe200078e0200 */
[----:B------:R-:W-:Y:S01]  /*0b40*/  STL [R1+0x10c], R39 ;  /* 0x00010c2701007387 */ /* 0x000fe20000100800 */
[----:B------:R-:W-:Y:S01]  /*0b50*/  IMAD.WIDE.U32 R4, R25, UR4, R4 ;  /* 0x0000000419047c25 */ /* 0x000fe2000f8e0004 */
[----:B------:R-:W1:Y:S01]  /*0b60*/  @!P1 LDC.64 R10, c[0x0][0x240] ;  /* 0x00009000ff0a9b82 */ /* 0x000e620000000a00 */
[----:B------:R-:W-:Y:S01]  /*0b70*/  SHF.R.S32.HI R181, RZ, 0x5, R188 ;  /* 0x00000005ffb57819 */ /* 0x000fe200000114bc */
[----:B------:R-:W2:Y:S01]  /*0b80*/  @!P1 S2R R27, SR_CgaCtaId ;  /* 0x00000000001b9919 */ /* 0x000ea20000008800 */
[----:B------:R-:W-:Y:S01]  /*0b90*/  IADD3.X R25, R13, R7, R0, P0, !PT ;  /* 0x000000070d197210 */ /* 0x000fe200007fe400 */
[----:B------:R-:W-:Y:S01]  /*0ba0*/  VIADD R38, R2, 0x40 ;  /* 0x0000004002267836 */ /* 0x000fe20000000000 */
[----:B------:R-:W-:Y:S01]  /*0bb0*/  LEA.HI R0, R21, R2, RZ, 0x1 ;  /* 0x0000000215007211 */ /* 0x000fe200078f08ff */
[----:B------:R-:W-:Y:S01]  /*0bc0*/  @P4 VIADD R12, R12, 0x1 ;  /* 0x000000010c0c4836 */ /* 0x000fe20000000000 */
[----:B------:R-:W-:Y:S01]  /*0bd0*/  ISETP.GE.AND P0, PT, R2, R19, PT ;  /* 0x000000130200720c */ /* 0x000fe20003f06270 */
[----:B------:R-:W3:Y:S01]  /*0be0*/  @!P1 LDC.64 R16, c[0x0][0x210] ;  /* 0x00008400ff109b82 */ /* 0x000ee20000000a00 */
[----:B------:R-:W-:Y:S01]  /*0bf0*/  LOP3.LUT R0, R0, 0x7fffffe, RZ, 0xc0, !PT ;  /* 0x07fffffe00007812 */ /* 0x000fe200078ec0ff */
[----:B------:R-:W-:Y:S01]  /*0c00*/  IMAD.MOV.U32 R18, RZ, RZ, R12 ;  /* 0x000000ffff127224 */ /* 0x000fe200078e000c */
[----:B------:R-:W-:Y:S01]  /*0c10*/  P2R R32, PR, RZ, 0x1 ;  /* 0x00000001ff207803 */ /* 0x000fe20000000000 */
[-C--:B------:R-:W-:Y:S01]  /*0c20*/  IMAD.WIDE.U32 R6, R2, R194.reuse, R28 ;  /* 0x000000c202067225 */ /* 0x080fe200078e001c */
[----:B------:R-:W-:Y:S01]  /*0c30*/  @!P1 IADD3 R8, P0, R40, 0x20, RZ ;  /* 0x0000002028089810 */ /* 0x000fe20007f1e0ff */
[----:B------:R4:W-:Y:S01]  /*0c40*/  STL.64 [R1+0xf0], R28 ;  /* 0x0000f01c01007387 */ /* 0x0009e20000100a00 */
[----:B------:R-:W-:Y:S01]  /*0c50*/  UMOV UR5, 0x400 ;  /* 0x0000040000057882 */ /* 0x000fe20000000000 */
[----:B------:R-:W-:Y:S01]  /*0c60*/  IMAD.IADD R26, R2, 0x1, -R0 ;  /* 0x00000001021a7824 */ /* 0x000fe200078e0a00 */
[----:B------:R-:W5:Y:S01]  /*0c70*/  @!P2 LDC.64 R12, c[0x0][0x240] ;  /* 0x00009000ff0cab82 */ /* 0x000f620000000a00 */
[----:B------:R-:W-:Y:S01]  /*0c80*/  IMAD R0, R3, R194, RZ ;  /* 0x000000c203007224 */ /* 0x000fe200078e02ff */
[----:B------:R-:W-:Y:S01]  /*0c90*/  IADD3 R30, P4, R15, R6, RZ ;  /* 0x000000060f1e7210 */ /* 0x000fe20007f9e0ff */
[----:B------:R-:W-:Y:S01]  /*0ca0*/  @!P1 IMAD.X R3, RZ, RZ, R41, P0 ;  /* 0x000000ffff039224 */ /* 0x000fe200000e0629 */
[----:B------:R-:W-:Y:S01]  /*0cb0*/  ISETP.GE.AND P0, PT, R38, R22, PT ;  /* 0x000000162600720c */ /* 0x000fe20003f06270 */
[C---:B------:R-:W-:Y:S01]  /*0cc0*/  IMAD R0, R2.reuse, R195, R0 ;  /* 0x000000c302007224 */ /* 0x040fe200078e0200 */
[----:B------:R-:W-:Y:S01]  /*0cd0*/  ULDC.64 UR6, c[0x0][0x260] ;  /* 0x0000980000067ab9 */ /* 0x000fe20000000a00 */
[----:B------:R-:W-:Y:S01]  /*0ce0*/  VIADD R37, R2, 0x60 ;  /* 0x0000006002257836 */ /* 0x000fe20000000000 */
[----:B------:R-:W4:Y:S01]  /*0cf0*/  S2UR UR4, SR_CgaCtaId ;  /* 0x00000000000479c3 */ /* 0x000f220000008800 */
[----:B------:R-:W-:Y:S01]  /*0d00*/  IMAD.SHL.U32 R2, R33, 0x40, RZ ;  /* 0x0000004021027824 */ /* 0x000fe200078e00ff */
[----:B------:R-:W-:Y:S01]  /*0d10*/  IADD3.X R31, R20, R7, R0, P4, !PT ;  /* 0x00000007141f7210 */ /* 0x000fe200027fe400 */
[-C--:B-1----:R-:W-:Y:S01]  /*0d20*/  @!P1 IMAD R9, R3, R10.reuse, RZ ;  /* 0x0000000a03099224 */ /* 0x082fe200078e02ff */
[----:B------:R-:W-:Y:S01]  /*0d30*/  SHF.L.U64.HI R106, R192, 0x7, R193 ;  /* 0x00000007c06a7819 */ /* 0x000fe200000102c1 */
[----:B------:R-:W-:Y:S01]  /*0d40*/  IMAD.IADD R3, R5, 0x1, R14 ;  /* 0x0000000105037824 */ /* 0x000fe200078e020e */
[----:B------:R-:W-:Y:S01]  /*0d50*/  LOP3.LUT R0, R2, 0xc0, RZ, 0xc0, !PT ;  /* 0x000000c002007812 */ /* 0x000fe200078ec0ff */
[----:B------:R-:W-:Y:S01]  /*0d60*/  @!P1 IMAD.MOV.U32 R2, RZ, RZ, R4 ;  /* 0x000000ffff029224 */ /* 0x000fe200078e0004 */
[----:B------:R-:W1:Y:S01]  /*0d70*/  @!P2 LDC.64 R20, c[0x0][0x210] ;  /* 0x00008400ff14ab82 */ /* 0x000e620000000a00 */
[C---:B------:R-:W-:Y:S01]  /*0d80*/  @!P1 IMAD R9, R8.reuse, R11, R9 ;  /* 0x0000000b08099224 */ /* 0x040fe200078e0209 */
[----:B------:R-:W-:Y:S01]  /*0d90*/  @!P1 MOV R11, 0x400 ;  /* 0x00000400000b9802 */ /* 0x000fe20000000f00 */
[----:B------:R-:W-:Y:S01]  /*0da0*/  @!P1 IMAD.WIDE.U32 R6, R8, R10, R2 ;  /* 0x0000000a08069225 */ /* 0x000fe200078e0002 */
[----:B------:R-:W-:Y:S01]  /*0db0*/  LOP3.LUT R8, R0, 0x18, R28, 0xf8, !PT ;  /* 0x0000001800087812 */ /* 0x000fe200078ef81c */
[----:B------:R-:W-:Y:S01]  /*0dc0*/  STL [R1+0x108], R38 ;  /* 0x0001082601007387 */ /* 0x000fe20000100800 */
[----:B------:R-:W-:Y:S01]  /*0dd0*/  SHF.R.U32.HI R5, RZ, 0x3, R0 ;  /* 0x00000003ff057819 */ /* 0x000fe20000011600 */
[----:B------:R-:W-:Y:S01]  /*0de0*/  @!P1 IMAD.IADD R2, R7, 0x1, R9 ;  /* 0x0000000107029824 */ /* 0x000fe200078e0209 */
[----:B------:R-:W1:Y:S01]  /*0df0*/  @!P0 LDC.64 R14, c[0x0][0x240] ;  /* 0x00009000ff0e8b82 */ /* 0x000e620000000a00 */
[----:B---3--:R-:W-:Y:S01]  /*0e00*/  @!P1 LEA R10, P4, R6, R16, 0x1 ;  /* 0x00000010060a9211 */ /* 0x008fe200078808ff */
[----:B------:R-:W-:Y:S01]  /*0e10*/  @!P3 IMAD.MOV R18, RZ, RZ, -R18 ;  /* 0x000000ffff12b224 */ /* 0x000fe200078e0a12 */
[----:B--2---:R-:W-:Y:S01]  /*0e20*/  @!P1 LEA R27, R27, R11, 0x18 ;  /* 0x0000000b1b1b9211 */ /* 0x004fe200078ec0ff */
[----:B-----5:R-:W-:Y:S01]  /*0e30*/  @!P2 IMAD R0, R41, R12, RZ ;  /* 0x0000000c2900a224 */ /* 0x020fe200078e02ff */
[----:B------:R-:W-:Y:S01]  /*0e40*/  @!P6 LOP3.LUT R18, RZ, R23, RZ, 0x33, !PT ;  /* 0x00000017ff12e212 */ /* 0x000fe200078e33ff */
[----:B----4-:R-:W2:Y:S01]  /*0e50*/  @!P0 S2R R28, SR_CgaCtaId ;  /* 0x00000000001c8919 */ /* 0x010ea20000008800 */
[----:B------:R-:W-:Y:S01]  /*0e60*/  ISETP.GE.AND P3, PT, R37, R22, PT ;  /* 0x000000162500720c */ /* 0x000fe20003f66270 */
[----:B------:R-:W-:Y:S01]  /*0e70*/  @!P2 IMAD R0, R40, R13, R0 ;  /* 0x0000000d2800a224 */ /* 0x000fe200078e0200 */
[----:B------:R-:W-:Y:S01]  /*0e80*/  @!P1 LEA.HI.X R11, R6, R17, R2, 0x1, P4 ;  /* 0x00000011060b9211 */ /* 0x000fe200020f0c02 */
[----:B------:R-:W3:Y:S01]  /*0e90*/  @!P0 LDC.64 R22, c[0x0][0x210] ;  /* 0x00008400ff168b82 */ /* 0x000ee20000000a00 */
[----:B------:R-:W-:Y:S01]  /*0ea0*/  LOP3.LUT R9, R8, R5, RZ, 0x3c, !PT ;  /* 0x0000000508097212 */ /* 0x000fe200078e3cff */
[----:B------:R-:W-:Y:S01]  /*0eb0*/  @!P2 IMAD.MOV.U32 R2, RZ, RZ, R4 ;  /* 0x000000ffff02a224 */ /* 0x000fe200078e0004 */
[C---:B------:R-:W-:Y:S01]  /*0ec0*/  @!P0 IADD3 R5, P4, R40.reuse, 0x40, RZ ;  /* 0x0000004028058810 */ /* 0x040fe20007f9e0ff */
[----:B------:R-:W-:Y:S01]  /*0ed0*/  ULEA UR4, UR4, UR5, 0x18 ;  /* 0x0000000504047291 */ /* 0x000fe2000f8ec03f */
[----:B------:R-:W-:Y:S01]  /*0ee0*/  @!P0 MOV R13, 0x400 ;  /* 0x00000400000d8802 */ /* 0x000fe20000000f00 */
[----:B------:R-:W-:Y:S01]  /*0ef0*/  @!P2 IMAD.WIDE.U32 R6, R40, R12, R2 ;  /* 0x0000000c2806a225 */ /* 0x000fe200078e0002 */
[----:B------:R-:W-:Y:S01]  /*0f00*/  SHF.L.U64.HI R252, R194, 0x7, R195 ;  /* 0x00000007c2fc7819 */ /* 0x000fe200000102c3 */
[----:B------:R-:W-:Y:S02]  /*0f10*/  STL [R1+0xe8], R37 ;  /* 0x0000e82501007387 */ /* 0x000fe40000100800 */
[----:B------:R-:W-:Y:S01]  /*0f20*/  @!P0 IMAD.X R2, RZ, RZ, R41, P4 ;  /* 0x000000ffff028224 */ /* 0x000fe200020e0629 */
[----:B-1----:R-:W-:Y:S01]  /*0f30*/  @!P2 LEA R8, P4, R6, R20, 0x1 ;  /* 0x000000140608a211 */ /* 0x002fe200078808ff */
[----:B------:R-:W-:Y:S01]  /*0f40*/  IMAD R12, R181, 0x8, R26 ;  /* 0x00000008b50c7824 */ /* 0x000fe200078e021a */
[----:B------:R-:W1:Y:S01]  /*0f50*/  @!P3 LDC.64 R16, c[0x0][0x240] ;  /* 0x00009000ff10bb82 */ /* 0x000e620000000a00 */
[----:B------:R-:W-:Y:S01]  /*0f60*/  @!P2 IMAD.IADD R0, R7, 0x1, R0 ;  /* 0x000000010700a824 */ /* 0x000fe200078e0200 */
[----:B------:R-:W4:Y:S01]  /*0f70*/  @!P3 S2R R29, SR_CgaCtaId ;  /* 0x00000000001db919 */ /* 0x000f220000008800 */
[----:B------:R-:W-:Y:S01]  /*0f80*/  @!P0 IMAD R2, R2, R14, RZ ;  /* 0x0000000e02028224 */ /* 0x000fe200078e02ff */
[----:B------:R-:W-:Y:S01]  /*0f90*/  SHF.R.S32.HI R26, RZ, 0x1f, R18 ;  /* 0x0000001fff1a7819 */ /* 0x000fe20000011412 */
[----:B------:R-:W-:Y:S01]  /*0fa0*/  IMAD.U32 R12, R12, 0x20, R9 ;  /* 0x000000200c0c7824 */ /* 0x000fe200078e0009 */
[----:B------:R-:W-:Y:S01]  /*0fb0*/  @!P2 LEA.HI.X R9, R6, R21, R0, 0x1, P4 ;  /* 0x000000150609a211 */ /* 0x000fe200020f0c00 */
[----:B------:R-:W-:Y:S01]  /*0fc0*/  @!P0 IMAD R0, R5, R15, R2 ;  /* 0x0000000f05008224 */ /* 0x000fe200078e0202 */
[----:B------:R-:W-:Y:S01]  /*0fd0*/  @!P3 MOV R15, 0x400 ;  /* 0x00000400000fb802 */ /* 0x000fe20000000f00 */
[----:B------:R-:W-:Y:S01]  /*0fe0*/  @!P0 IMAD.MOV.U32 R2, RZ, RZ, R4 ;  /* 0x000000ffff028224 */ /* 0x000fe200078e0004 */
[----:B------:R-:W-:Y:S01]  /*0ff0*/  LEA R226, R12, UR4, 0x1 ;  /* 0x000000040ce27c11 */ /* 0x000fe2000f8e08ff */
[----:B------:R-:W-:-:S02]  /*1000*/  IMAD.SHL.U32 R107, R192, 0x80, RZ ;  /* 0x00000080c06b7824 */ /* 0x000fc400078e00ff */
[----:B------:R-:W-:Y:S02]  /*1010*/  @!P0 IMAD.WIDE.U32 R6, R5, R14, R2 ;  /* 0x0000000e05068225 */ /* 0x000fe400078e0002 */
[----:B------:R-:W-:Y:S01]  /*1020*/  @!PT LDS RZ, [RZ] ;  /* 0x00000000fffff984 */ /* 0x000fe20000000800 */
[----:B------:R-:W-:Y:S01]  /*1030*/  @!PT LDS RZ, [RZ] ;  /* 0x00000000fffff984 */ /* 0x000fe20000000800 */
[----:B------:R-:W-:Y:S01]  /*1040*/  @!PT LDS RZ, [RZ] ;  /* 0x00000000fffff984 */ /* 0x000fe20000000800 */
[----:B------:R5:W-:Y:S01]  /*1050*/  @!P2 LDGSTS.E.BYPASS.LTC128B.128 [R226], desc[UR12][R8.64] ;  /* 0x0000000008e2afae */ /* 0x000be2000b901d4c */
[----:B--2---:R-:W-:Y:S01]  /*1060*/  @!P0 LEA R13, R28, R13, 0x18 ;  /* 0x0000000d1c0d8211 */ /* 0x004fe200078ec0ff */
[----:B------:R-:W-:Y:S01]  /*1070*/  @!P0 IMAD.IADD R0, R7, 0x1, R0 ;  /* 0x0000000107008824 */ /* 0x000fe200078e0200 */
[----:B---3--:R-:W-:Y:S01]  /*1080*/  @!P0 LEA R2, P4, R6, R22, 0x1 ;  /* 0x0000001606028211 */ /* 0x008fe200078808ff */
[----:B------:R-:W-:Y:S02]  /*1090*/  @!P1 IMAD R7, R12, 0x2, R27 ;  /* 0x000000020c079824 */ /* 0x000fe400078e021b */
[----:B------:R-:W-:Y:S01]  /*10a0*/  @!P3 IMAD.MOV.U32 R5, RZ, RZ, R3 ;  /* 0x000000ffff05b224 */ /* 0x000fe200078e0003 */
[----:B------:R-:W-:Y:S01]  /*10b0*/  @!P0 LEA.HI.X R3, R6, R23, R0, 0x1, P4 ;  /* 0x0000001706038211 */ /* 0x000fe200020f0c00 */
[----:B------:R-:W-:Y:S01]  /*10c0*/  @!P0 IMAD R0, R12, 0x2, R13 ;  /* 0x000000020c008824 */ /* 0x000fe200078e020d */
[----:B------:R2:W-:Y:S01]  /*10d0*/  @!P1 LDGSTS.E.BYPASS.LTC128B.128 [R7+0x800], desc[UR12][R10.64] ;  /* 0x008000000a079fae */ /* 0x0005e2000b901d4c */
[-C--:B------:R-:W-:Y:S01]  /*10e0*/  ISETP.GE.AND P4, PT, R39, R19.reuse, PT ;  /* 0x000000132700720c */ /* 0x080fe20003f86270 */
[----:B------:R-:W-:Y:S01]  /*10f0*/  IMAD.SHL.U32 R251, R194, 0x80, RZ ;  /* 0x00000080c2fb7824 */ /* 0x000fe200078e00ff */
[----:B------:R-:W-:Y:S01]  /*1100*/  ISETP.GE.AND P1, PT, R38, R19, PT ;  /* 0x000000132600720c */ /* 0x000fe20003f26270 */
[----:B------:R3:W-:Y:S01]  /*1110*/  @!P0 LDGSTS.E.BYPASS.LTC128B.128 [R0+0x1000], desc[UR12][R2.64] ;  /* 0x0100000002008fae */ /* 0x0007e2000b901d4c */
[----:B------:R-:W-:-:S02]  /*1120*/  SHF.R.S32.HI R23, RZ, 0x1f, R180 ;  /* 0x0000001fff177819 */ /* 0x000fc400000114b4 */
[----:B------:R-:W-:Y:S02]  /*1130*/  ISETP.GE.AND P0, PT, R37, R19, PT ;  /* 0x000000132500720c */ /* 0x000fe40003f06270 */
[----:B----4-:R-:W-:Y:S01]  /*1140*/  @!P3 LEA R20, R29, R15, 0x18 ;  /* 0x0000000f1d14b211 */ /* 0x010fe200078ec0ff */
[----:B------:R-:W-:Y:S01]  /*1150*/  IMAD.WIDE.U32 R28, R18, UR6, R24 ;  /* 0x00000006121c7c25 */ /* 0x000fe2000f8e0018 */
[----:B------:R-:W4:Y:S03]  /*1160*/  @!P5 LDC.64 R14, c[0x0][0x218] ;  /* 0x00008600ff0edb82 */ /* 0x000f260000000a00 */
[----:B------:R-:W4:Y:S01]  /*1170*/  @!P4 S2R R21, SR_CgaCtaId ;  /* 0x000000000015c919 */ /* 0x000f220000008800 */
[----:B------:R-:W-:Y:S01]  /*1180*/  IMAD.MOV.U32 R218, RZ, RZ, R28 ;  /* 0x000000ffffda7224 */ /* 0x000fe200078e001c */
[----:B-----5:R-:W-:Y:S01]  /*1190*/  @!P3 IADD3 R8, P2, R40, 0x60, RZ ;  /* 0x000000602808b810 */ /* 0x020fe20007f5e0ff */
[----:B------:R5:W-:Y:S04]  /*11a0*/  STL.64 [R1+0x10], R28 ;  /* 0x0000101c01007387 */ /* 0x000be80000100a00 */
[----:B------:R-:W-:-:S02]  /*11b0*/  @!P3 IMAD.X R6, RZ, RZ, R41, P2 ;  /* 0x000000ffff06b224 */ /* 0x000fc400010e0629 */
[-C--:B-1----:R-:W-:Y:S01]  /*11c0*/  @!P3 IMAD.WIDE.U32 R4, R8, R16.reuse, R4 ;  /* 0x000000100804b225 */ /* 0x082fe200078e0004 */
[----:B--2---:R-:W1:Y:S03]  /*11d0*/  @!P3 LDC.64 R10, c[0x0][0x210] ;  /* 0x00008400ff0abb82 */ /* 0x004e660000000a00 */
[----:B------:R-:W-:Y:S02]  /*11e0*/  @!P3 IMAD R6, R6, R16, RZ ;  /* 0x000000100606b224 */ /* 0x000fe400078e02ff */
[----:B---3--:R-:W-:Y:S01]  /*11f0*/  IMAD R0, R26, UR6, RZ ;  /* 0x000000061a007c24 */ /* 0x008fe2000f8e02ff */
[----:B------:R-:W2:Y:S01]  /*1200*/  @!P0 S2R R16, SR_CgaCtaId ;  /* 0x0000000000108919 */ /* 0x000ea20000008800 */
[----:B------:R-:W-:Y:S02]  /*1210*/  @!P3 IMAD R6, R8, R17, R6 ;  /* 0x000000110806b224 */ /* 0x000fe400078e0206 */
[----:B------:R-:W3:Y:S01]  /*1220*/  @!P4 LDC.64 R8, c[0x0][0x218] ;  /* 0x00008600ff08cb82 */ /* 0x000ee20000000a00 */
[----:B------:R-:W-:Y:S01]  /*1230*/  IMAD R0, R18, UR7, R0 ;  /* 0x0000000712007c24 */ /* 0x000fe2000f8e0200 */
[----:B------:R-:W2:Y:S01]  /*1240*/  @!P1 S2R R17, SR_CgaCtaId ;  /* 0x0000000000119919 */ /* 0x000ea20000008800 */
[----:B------:R-:W-:Y:S01]  /*1250*/  IMAD R2, R106, R180, RZ ;  /* 0x000000b46a027224 */ /* 0x000fe200078e02ff */
[----:B------:R-:W-:Y:S01]  /*1260*/  ULDC.64 UR6, c[0x0][0x268] ;  /* 0x00009a0000067ab9 */ /* 0x000fe20000000a00 */
[----:B------:R-:W-:-:S02]  /*1270*/  IMAD.IADD R219, R29, 0x1, R0 ;  /* 0x000000011ddb7824 */ /* 0x000fc400078e0200 */
[----:B------:R-:W-:Y:S02]  /*1280*/  @!P3 IMAD.IADD R5, R5, 0x1, R6 ;  /* 0x000000010505b824 */ /* 0x000fe400078e0206 */
[-C--:B------:R-:W-:Y:S01]  /*1290*/  IMAD R0, R23, R107.reuse, R2 ;  /* 0x0000006b17007224 */ /* 0x080fe200078e0202 */
[----:B------:R-:W-:Y:S01]  /*12a0*/  STL.64 [R1+0x8], R218 ;  /* 0x000008da01007387 */ /* 0x000fe20000100a00 */
[----:B------:R-:W-:-:S04]  /*12b0*/  IMAD.WIDE.U32 R2, R180, R107, R218 ;  /* 0x0000006bb4027225 */ /* 0x000fc800078e00da */
[----:B------:R-:W-:Y:S01]  /*12c0*/  IMAD.IADD R3, R3, 0x1, R0 ;  /* 0x0000000103037824 */ /* 0x000fe200078e0200 */
[----:B-1----:R-:W-:Y:S01]  /*12d0*/  @!P3 LEA R6, P2, R4, R10, 0x1 ;  /* 0x0000000a0406b211 */ /* 0x002fe200078408ff */
[----:B-----5:R-:W-:-:S03]  /*12e0*/  IMAD.WIDE.U32 R28, R18, UR6, R30 ;  /* 0x00000006121c7c25 */ /* 0x020fc6000f8e001e */
[----:B------:R-:W-:Y:S01]  /*12f0*/  @!P3 LEA.HI.X R7, R4, R11, R5, 0x1, P2 ;  /* 0x0000000b0407b211 */ /* 0x000fe200010f0c05 */
[----:B------:R-:W-:Y:S01]  /*1300*/  @!P3 IMAD R5, R12, 0x2, R20 ;  /* 0x000000020c05b824 */ /* 0x000fe200078e0214 */
[----:B------:R-:W-:Y:S01]  /*1310*/  LEA.HI R11, R36, R183, RZ, 0x4 ;  /* 0x000000b7240b7211 */ /* 0x000fe200078f20ff */
[----:B------:R-:W-:Y:S01]  /*1320*/  IMAD.MOV.U32 R24, RZ, RZ, R28 ;  /* 0x000000ffff187224 */ /* 0x000fe200078e001c */
[----:B------:R-:W-:Y:S01]  /*1330*/  @!P4 LEA R0, P2, R192, R2, 0x5 ;  /* 0x00000002c000c211 */ /* 0x000fe200078428ff */
[----:B------:R-:W-:Y:S01]  /*1340*/  STL.64 [R1+0x100], R28 ;  /* 0x0001001c01007387 */ /* 0x000fe20000100a00 */
[----:B------:R-:W-:Y:S02]  /*1350*/  SHF.R.S32.HI R10, RZ, 0x4, R11 ;  /* 0x00000004ff0a7819 */ /* 0x000fe4000001140b */
[----:B----4-:R-:W-:Y:S01]  /*1360*/  @!P5 LEA R4, P6, R2, R14, 0x1 ;  /* 0x0000000e0204d211 */ /* 0x010fe200078c08ff */
[----:B------:R1:W-:Y:S01]  /*1370*/  @!P3 LDGSTS.E.BYPASS.LTC128B.128 [R5+0x1800], desc[UR12][R6.64] ;  /* 0x018000000605bfae */ /* 0x0003e2000b901d4c */
[----:B------:R-:W-:-:S02]  /*1380*/  LEA.HI R13, R11, R10, RZ, 0x1 ;  /* 0x0000000a0b0d7211 */ /* 0x000fc400078f08ff */
[----:B------:R-:W-:Y:S02]  /*1390*/  ISETP.GE.AND P3, PT, R38, R19, PT ;  /* 0x000000132600720c */ /* 0x000fe40003f66270 */
[----:B-1----:R-:W-:Y:S01]  /*13a0*/  @!P4 LEA.HI.X R7, R192, R3, R193, 0x5, P2 ;  /* 0x00000003c007c211 */ /* 0x002fe200010f2cc1 */
[----:B------:R-:W-:Y:S01]  /*13b0*/  @!P5 IMAD R6, R12, 0x2, R34 ;  /* 0x000000020c06d824 */ /* 0x000fe200078e0222 */
[----:B---3--:R-:W-:Y:S02]  /*13c0*/  @!P4 LEA R8, P2, R0, R8, 0x1 ;  /* 0x000000080008c211 */ /* 0x008fe400078408ff */
[----:B------:R-:W-:Y:S02]  /*13d0*/  @!P5 LEA.HI.X R5, R2, R15, R3, 0x1, P6 ;  /* 0x0000000f0205d211 */ /* 0x000fe400030f0c03 */
[----:B------:R-:W-:Y:S02]  /*13e0*/  @!P4 LEA.HI.X R9, R0, R9, R7, 0x1, P2 ;  /* 0x000000090009c211 */ /* 0x000fe400010f0c07 */
[----:B------:R-:W-:Y:S01]  /*13f0*/  LOP3.LUT R0, R13, 0xfffffffe, RZ, 0xc0, !PT ;  /* 0xfffffffe0d007812 */ /* 0x000fe200078ec0ff */
[----:B------:R1:W-:Y:S01]  /*1400*/  @!P5 LDGSTS.E.BYPASS.LTC128B.128 [R6+0x2000], desc[UR12][R4.64] ;  /* 0x020000000406dfae */ /* 0x0003e2000b901d4c */
[----:B------:R-:W-:-:S02]  /*1410*/  @!P0 MOV R13, 0x400 ;  /* 0x00000400000d8802 */ /* 0x000fc40000000f00 */
[-C--:B------:R-:W-:Y:S01]  /*1420*/  ISETP.GE.AND P5, PT, R39, R19.reuse, PT ;  /* 0x000000132700720c */ /* 0x080fe20003fa6270 */
[----:B------:R-:W-:Y:S01]  /*1430*/  IMAD.IADD R22, R10, 0x1, -R0 ;  /* 0x000000010a167824 */ /* 0x000fe200078e0a00 */
[----:B------:R-:W-:Y:S02]  /*1440*/  LOP3.LUT R0, R11, 0xfffffff0, RZ, 0xc0, !PT ;  /* 0xfffffff00b007812 */ /* 0x000fe400078ec0ff */
[----:B------:R-:W-:Y:S02]  /*1450*/  @!P4 MOV R11, 0x400 ;  /* 0x00000400000bc802 */ /* 0x000fe40000000f00 */
[----:B------:R-:W-:Y:S01]  /*1460*/  ISETP.GE.AND P2, PT, R37, R19, PT ;  /* 0x000000132500720c */ /* 0x000fe20003f46270 */
[----:B------:R-:W-:Y:S01]  /*1470*/  IMAD.IADD R0, R183, 0x1, -R0 ;  /* 0x00000001b7007824 */ /* 0x000fe200078e0a00 */
[----:B------:R-:W-:Y:S02]  /*1480*/  @!P4 LEA R11, R21, R11, 0x18 ;  /* 0x0000000b150bc211 */ /* 0x000fe400078ec0ff */
[----:B--2---:R-:W-:Y:S01]  /*1490*/  @!P0 LEA R19, R16, R13, 0x18 ;  /* 0x0000000d10138211 */ /* 0x004fe200078ec0ff */
[----:B------:R-:W2:Y:S01]  /*14a0*/  @!P0 LDC.64 R20, c[0x0][0x218] ;  /* 0x00008600ff148b82 */ /* 0x000ea20000000a00 */
[----:B------:R-:W-:-:S02]  /*14b0*/  SHF.R.S32.HI R15, RZ, 0x1f, R0 ;  /* 0x0000001fff0f7819 */ /* 0x000fc40000011400 */
[----:B------:R-:W-:Y:S02]  /*14c0*/  ISETP.NE.AND P6, PT, R32, RZ, PT ;  /* 0x000000ff2000720c */ /* 0x000fe40003fc5270 */
[----:B------:R-:W-:Y:S02]  /*14d0*/  LEA.HI R15, R15, R0, RZ, 0x3 ;  /* 0x000000000f0f7211 */ /* 0x000fe400078f18ff */
[----:B-1----:R-:W-:Y:S02]  /*14e0*/  @!P1 MOV R4, 0x400 ;  /* 0x0000040000049802 */ /* 0x002fe40000000f00 */
[----:B------:R-:W-:Y:S02]  /*14f0*/  LOP3.LUT R6, R35, 0xfffffff8, RZ, 0xc0, !PT ;  /* 0xfffffff823067812 */ /* 0x000fe400078ec0ff */
[----:B------:R-:W-:Y:S02]  /*1500*/  @!P1 LEA R14, R17, R4, 0x18 ;  /* 0x00000004110e9211 */ /* 0x000fe400078ec0ff */
[----:B------:R-:W-:Y:S01]  /*1510*/  LEA.HI R4, R0, R0, RZ, 0x1 ;  /* 0x0000000000047211 */ /* 0x000fe200078f08ff */
[----:B------:R-:W-:Y:S01]  /*1520*/  IMAD.IADD R6, R183, 0x1, -R6 ;  /* 0x00000001b7067824 */ /* 0x000fe200078e0a06 */
[----:B------:R-:W1:Y:S01]  /*1530*/  @!P1 LDC.64 R16, c[0x0][0x218] ;  /* 0x00008600ff109b82 */ /* 0x000e620000000a00 */
[----:B------:R-:W-:Y:S01]  /*1540*/  @!P1 IMAD R14, R12, 0x2, R14 ;  /* 0x000000020c0e9824 */ /* 0x000fe200078e020e */
[----:B------:R-:W-:-:S02]  /*1550*/  LOP3.LUT R10, R4, 0x7fffffe, RZ, 0xc0, !PT ;  /* 0x07fffffe040a7812 */ /* 0x000fc400078ec0ff */
[----:B------:R-:W-:-:S03]  /*1560*/  LEA.HI R5, R6, R6, RZ, 0x1 ;  /* 0x0000000606057211 */ /* 0x000fc600078f08ff */
[----:B------:R-:W-:Y:S01]  /*1570*/  IMAD.IADD R214, R0, 0x1, -R10 ;  /* 0x0000000100d67824 */ /* 0x000fe200078e0a0a */
[----:B------:R-:W-:Y:S01]  /*1580*/  SHF.R.S32.HI R53, RZ, 0x1, R5 ;  /* 0x00000001ff357819 */ /* 0x000fe20000011405 */
[C---:B------:R-:W-:Y:S01]  /*1590*/  @!P4 IMAD R0, R12.reuse, 0x2, R11 ;  /* 0x000000020c00c824 */ /* 0x040fe200078e020b */
[--C-:B------:R-:W-:Y:S01]  /*15a0*/  SHF.R.S32.HI R10, RZ, 0x1, R4.reuse ;  /* 0x00000001ff0a7819 */ /* 0x100fe20000011404 */
[----:B------:R-:W-:Y:S01]  /*15b0*/  @!P0 IMAD R12, R12, 0x2, R19 ;  /* 0x000000020c0c8824 */ /* 0x000fe200078e0213 */
[----:B------:R-:W-:Y:S02]  /*15c0*/  SHF.R.S32.HI R4, RZ, 0x1f, R4 ;  /* 0x0000001fff047819 */ /* 0x000fe40000011404 */
[----:B------:R-:W-:Y:S01]  /*15d0*/  LOP3.LUT R7, R5, 0x7fffffe, RZ, 0xc0, !PT ;  /* 0x07fffffe05077812 */ /* 0x000fe200078ec0ff */
[----:B------:R3:W-:Y:S01]  /*15e0*/  @!P4 LDGSTS.E.BYPASS.LTC128B.128 [R0+0x2800], desc[UR12][R8.64] ;  /* 0x028000000800cfae */ /* 0x0007e2000b901d4c */
[----:B------:R-:W-:-:S03]  /*15f0*/  LEA.HI R4, R4, R10, RZ, 0x2 ;  /* 0x0000000a04047211 */ /* 0x000fc600078f10ff */
[----:B------:R-:W-:Y:S02]  /*1600*/  IMAD.IADD R13, R6, 0x1, -R7 ;  /* 0x00000001060d7824 */ /* 0x000fe400078e0a07 */
[----:B------:R-:W-:Y:S02]  /*1610*/  IMAD.SHL.U32 R7, R33, 0x8, RZ ;  /* 0x0000000821077824 */ /* 0x000fe400078e00ff */
[----:B---3--:R-:W-:Y:S01]  /*1620*/  IMAD.SHL.U32 R0, R53, 0x40, RZ ;  /* 0x0000004035007824 */ /* 0x008fe200078e00ff */
[----:B------:R-:W-:Y:S01]  /*1630*/  LOP3.LUT R9, R4, 0xfffffffc, RZ, 0xc0, !PT ;  /* 0xfffffffc04097812 */ /* 0x000fe200078ec0ff */
[----:B------:R-:W-:-:S03]  /*1640*/  IMAD.WIDE.U32 R4, R192, 0x40, RZ ;  /* 0x00000040c0047825 */ /* 0x000fc600078e00ff */
[----:B------:R-:W-:Y:S01]  /*1650*/  LOP3.LUT R0, R0, 0xc0, RZ, 0xc0, !PT ;  /* 0x000000c000007812 */ /* 0x000fe200078ec0ff */
[----:B------:R-:W-:Y:S01]  /*1660*/  IMAD.IADD R52, R10, 0x1, -R9 ;  /* 0x000000010a347824 */ /* 0x000fe200078e0a09 */
[----:B------:R-:W-:Y:S01]  /*1670*/  @!P1 IADD3 R8, P4, R2, R4, RZ ;  /* 0x0000000402089210 */ /* 0x000fe20007f9e0ff */
[C---:B------:R-:W-:Y:S01]  /*1680*/  @!P0 IMAD R4, R193.reuse, 0x60, RZ ;  /* 0x00000060c1048824 */ /* 0x040fe200078e02ff */
[----:B------:R-:W-:Y:S02]  /*1690*/  LOP3.LUT R7, R0, 0x8, R7, 0xf8, !PT ;  /* 0x0000000800077812 */ /* 0x000fe400078ef807 */
[----:B------:R-:W-:Y:S01]  /*16a0*/  SHF.R.U32.HI R6, RZ, 0x3, R0 ;  /* 0x00000003ff067819 */ /* 0x000fe20000011600 */
[----:B------:R-:W-:-:S03]  /*16b0*/  IMAD.SHL.U32 R0, R193, 0x40, RZ ;  /* 0x00000040c1007824 */ /* 0x000fc600078e00ff */
[----:B------:R-:W-:Y:S02]  /*16c0*/  LOP3.LUT R7, R7, R6, RZ, 0x3c, !PT ;  /* 0x0000000607077212 */ /* 0x000fe400078e3cff */
[----:B------:R-:W-:Y:S01]  /*16d0*/  @!P1 IADD3.X R5, R3, R5, R0, P4, !PT ;  /* 0x0000000503059210 */ /* 0x000fe200027fe400 */
[----:B------:R-:W-:Y:S01]  /*16e0*/  IMAD R0, R22, 0x8, R13 ;  /* 0x0000000816007824 */ /* 0x000fe200078e020d */
[----:B-1----:R-:W-:Y:S01]  /*16f0*/  @!P1 LEA R6, P4, R8, R16, 0x1 ;  /* 0x0000001008069211 */ /* 0x002fe200078808ff */
[----:B------:R-:W-:-:S04]  /*1700*/  @!P0 IMAD.WIDE.U32 R2, R192, 0x60, R2 ;  /* 0x00000060c0028825 */ /* 0x000fc800078e0002 */
[----:B------:R-:W-:Y:S01]  /*1710*/  IMAD.U32 R0, R0, 0x20, R7 ;  /* 0x0000002000007824 */ /* 0x000fe200078e0007 */
[----:B------:R-:W-:Y:S01]  /*1720*/  @!P1 LEA.HI.X R7, R8, R17, R5, 0x1, P4 ;  /* 0x0000001108079211 */ /* 0x000fe200020f0c05 */
[----:B------:R-:W-:Y:S01]  /*1730*/  IMAD R5, R252, R180, RZ ;  /* 0x000000b4fc057224 */ /* 0x000fe200078e02ff */
[----:B------:R-:W1:Y:S01]  /*1740*/  @!P6 LDC.64 R16, c[0x0][0x220] ;  /* 0x00008800ff10eb82 */ /* 0x000e620000000a00 */
[----:B------:R-:W-:Y:S01]  /*1750*/  @!P0 IMAD.IADD R8, R3, 0x1, R4 ;  /* 0x0000000103088824 */ /* 0x000fe200078e0204 */
[----:B--2---:R-:W-:Y:S01]  /*1760*/  @!P0 LEA R4, P4, R2, R20, 0x1 ;  /* 0x0000001402048211 */ /* 0x004fe200078808ff */
[----:B------:R-:W-:Y:S01]  /*1770*/  IMAD R9, R23, R251, R5 ;  /* 0x000000fb17097224 */ /* 0x000fe200078e0205 */
[----:B------:R2:W-:Y:S01]  /*1780*/  @!P1 LDGSTS.E.BYPASS.LTC128B.128 [R14+0x3000], desc[UR12][R6.64] ;  /* 0x03000000060e9fae */ /* 0x0005e2000b901d4c */
[----:B------:R-:W-:Y:S01]  /*1790*/  IMAD R3, R26, UR6, RZ ;  /* 0x000000061a037c24 */ /* 0x000fe2000f8e02ff */
[----:B------:R-:W-:Y:S01]  /*17a0*/  @!P0 LEA.HI.X R5, R2, R21, R8, 0x1, P4 ;  /* 0x0000001502058211 */ /* 0x000fe200020f0c08 */
[----:B------:R-:W-:Y:S01]  /*17b0*/  IMAD.SHL.U32 R2, R52, 0x40, RZ ;  /* 0x0000004034027824 */ /* 0x000fe200078e00ff */
[----:B------:R-:W3:Y:S01]  /*17c0*/  @!P5 LDC.64 R20, c[0x0][0x220] ;  /* 0x00008800ff14db82 */ /* 0x000ee20000000a00 */
[----:B------:R-:W-:Y:S01]  /*17d0*/  IMAD R3, R18, UR7, R3 ;  /* 0x0000000712037c24 */ /* 0x000fe2000f8e0203 */
[----:B------:R-:W-:Y:S01]  /*17e0*/  LEA R212, R0, UR4, 0x1 ;  /* 0x0000000400d47c11 */ /* 0x000fe2000f8e08ff */
[----:B------:R4:W-:Y:S01]  /*17f0*/  @!P0 LDGSTS.E.BYPASS.LTC128B.128 [R12+0x3800], desc[UR12][R4.64] ;  /* 0x03800000040c8fae */ /* 0x0009e2000b901d4c */
[----:B------:R-:W-:Y:S01]  /*1800*/  IMAD.SHL.U32 R8, R195, 0x40, RZ ;  /* 0x00000040c3087824 */ /* 0x000fe200078e00ff */
[----:B------:R-:W-:Y:S01]  /*1810*/  ISETP.GE.AND P4, PT, R225, 0x2, PT ;  /* 0x00000002e100780c */ /* 0x000fe20003f86270 */
[----:B------:R-:W-:Y:S01]  /*1820*/  IMAD.IADD R25, R29, 0x1, R3 ;  /* 0x000000011d197824 */ /* 0x000fe200078e0203 */
[----:B------:R-:W0:Y:S01]  /*1830*/  LDGDEPBAR ;  /* 0x00000000000079af */ /* 0x000e220000000000 */
[----:B------:R-:W5:Y:S01]  /*1840*/  @!P3 LDC.64 R18, c[0x0][0x220] ;  /* 0x00008800ff12bb82 */ /* 0x000f620000000a00 */
[----:B------:R-:W-:-:S02]  /*1850*/  IMAD.MOV.U32 R0, RZ, RZ, 0x10 ;  /* 0x00000010ff007424 */ /* 0x000fc400078e00ff */
[----:B------:R-:W-:Y:S01]  /*1860*/  STL.64 [R1+0xf8], R24 ;  /* 0x0000f81801007387 */ /* 0x000fe20000100a00 */
[----:B------:R-:W-:Y:S01]  /*1870*/  VIADD R217, R212, 0x2020 ;  /* 0x00002020d4d97836 */ /* 0x000fe20000000000 */
[----:B--2---:R-:W-:Y:S01]  /*1880*/  LOP3.LUT R6, R2, 0xc0, RZ, 0xc0, !PT ;  /* 0x000000c002067812 */ /* 0x004fe200078ec0ff */
[----:B------:R-:W-:-:S04]  /*1890*/  IMAD.WIDE.U32 R2, R180, R251, R24 ;  /* 0x000000fbb4027225 */ /* 0x000fc800078e0018 */
[----:B------:R-:W-:Y:S02]  /*18a0*/  IMAD.SHL.U32 R7, R22, 0x8, RZ ;  /* 0x0000000816077824 */ /* 0x000fe400078e00ff */
[----:B----4-:R-:W-:Y:S01]  /*18b0*/  IMAD.WIDE.U32 R4, R194, 0x40, RZ ;  /* 0x00000040c2047825 */ /* 0x010fe200078e00ff */
[----:B------:R-:W-:-:S04]  /*18c0*/  DEPBAR.LE SB0, 0x0 ;  /* 0x000080000000791a */ /* 0x000fc80000000000 */
[----:B------:R-:W-:Y:S01]  /*18d0*/  BAR.SYNC.DEFER_BLOCKING 0x0 ;  /* 0x0000000000007b1d */ /* 0x000fe20000010000 */
[----:B------:R-:W-:Y:S01]  /*18e0*/  @!P3 IADD3 R10, P0, R2, R4, RZ ;  /* 0x00000004020ab210 */ /* 0x000fe20007f1e0ff */
[----:B------:R-:W-:Y:S01]  /*18f0*/  IMAD.SHL.U32 R4, R15, 0x20, RZ ;  /* 0x000000200f047824 */ /* 0x000fe200078e00ff */
[----:B------:R-:W-:Y:S01]  /*1900*/  LOP3.LUT R7, R6, 0x8, R7, 0xf8, !PT ;  /* 0x0000000806077812 */ /* 0x000fe200078ef807 */
[----:B------:R-:W-:Y:S01]  /*1910*/  IMAD.IADD R3, R3, 0x1, R9 ;  /* 0x0000000103037824 */ /* 0x000fe200078e0209 */
[----:B------:R-:W-:-:S03]  /*1920*/  SHF.R.U32.HI R6, RZ, 0x3, R6 ;  /* 0x00000003ff067819 */ /* 0x000fc60000011606 */
[----:B------:R-:W2:Y:S01]  /*1930*/  @!P2 LDC.64 R14, c[0x0][0x220] ;  /* 0x00008800ff0eab82 */ /* 0x000ea20000000a00 */
[----:B------:R-:W-:Y:S01]  /*1940*/  LOP3.LUT R182, R4, 0xffffff00, RZ, 0xc0, !PT ;  /* 0xffffff0004b67812 */ /* 0x000fe200078ec0ff */
[----:B------:R-:W-:Y:S01]  /*1950*/  @!P2 IMAD R12, R195, 0x60, RZ ;  /* 0x00000060c30ca824 */ /* 0x000fe200078e02ff */
[----:B------:R-:W-:Y:S02]  /*1960*/  LOP3.LUT R213, R7, R6, RZ, 0x3c, !PT ;  /* 0x0000000607d57212 */ /* 0x000fe400078e3cff */
[----:B-1----:R-:W-:Y:S01]  /*1970*/  @!P6 LEA R6, P1, R2, R16, 0x1 ;  /* 0x000000100206e211 */ /* 0x002fe200078208ff */
[----:B------:R-:W-:Y:S01]  /*1980*/  IMAD R11, R181, 0x200, R182 ;  /* 0x00000200b50b7824 */ /* 0x000fe200078e02b6 */
[----:B------:R-:W-:Y:S02]  /*1990*/  @!P3 IADD3.X R13, R3, R5, R8, P0, !PT ;  /* 0x00000005030db210 */ /* 0x000fe400007fe408 */
[----:B------:R-:W-:Y:S02]  /*19a0*/  @!P5 LEA R5, P0, R194, R2, 0x5 ;  /* 0x00000002c205d211 */ /* 0x000fe400078028ff */
[----:B------:R-:W-:-:S02]  /*19b0*/  @!P6 LEA.HI.X R7, R2, R17, R3, 0x1, P1 ;  /* 0x000000110207e211 */ /* 0x000fc400008f0c03 */
[C---:B------:R-:W-:Y:S01]  /*19c0*/  @!P5 LEA.HI.X R9, R194.reuse, R3, R195, 0x5, P0 ;  /* 0x00000003c209d211 */ /* 0x040fe200000f2cc3 */
[----:B------:R-:W-:Y:S01]  /*19d0*/  @!P2 IMAD.WIDE.U32 R2, R194, 0x60, R2 ;  /* 0x00000060c202a825 */ /* 0x000fe200078e0002 */
[C---:B---3--:R-:W-:Y:S02]  /*19e0*/  @!P5 LEA R4, P1, R5.reuse, R20, 0x1 ;  /* 0x000000140504d211 */ /* 0x048fe400078208ff */
[C---:B-----5:R-:W-:Y:S01]  /*19f0*/  @!P3 LEA R8, P0, R10.reuse, R18, 0x1 ;  /* 0x000000120a08b211 */ /* 0x060fe200078008ff */
[----:B------:R-:W-:Y:S01]  /*1a00*/  @P6 STS [R226+0x4000], RZ ;  /* 0x004000ffe2006388 */ /* 0x000fe20000000800 */
[----:B------:R-:W-:Y:S01]  /*1a10*/  @!P5 LEA.HI.X R5, R5, R21, R9, 0x1, P1 ;  /* 0x000000150505d211 */ /* 0x000fe200008f0c09 */
[----:B------:R-:W-:Y:S01]  /*1a20*/  @!P2 IMAD.IADD R3, R3, 0x1, R12 ;  /* 0x000000010303a824 */ /* 0x000fe200078e020c */
[----:B------:R-:W-:Y:S01]  /*1a30*/  @!P3 LEA.HI.X R9, R10, R19, R13, 0x1, P0 ;  /* 0x000000130a09b211 */ /* 0x000fe200000f0c0d */
[----:B------:R-:W-:Y:S01]  /*1a40*/  @P6 STS [R226+0x4004], RZ ;  /* 0x004004ffe2006388 */ /* 0x000fe20000000800 */
[----:B------:R-:W-:Y:S01]  /*1a50*/  IMAD R10, R214, 0x20, R11 ;  /* 0x00000020d60a7824 */ /* 0x000fe200078e020b */
[----:B------:R-:W-:-:S02]  /*1a60*/  LOP3.LUT P1, RZ, R52, 0x2, RZ, 0xc0, !PT ;  /* 0x0000000234ff7812 */ /* 0x000fc4000782c0ff */
[----:B------:R-:W-:Y:S02]  /*1a70*/  @P6 STS.64 [R226+0x4008], RZ ;  /* 0x004008ffe2006388 */ /* 0x000fe40000000a00 */
[----:B------:R-:W-:Y:S02]  /*1a80*/  SEL R0, R0, 0xfffffff0, !P1 ;  /* 0xfffffff000007807 */ /* 0x000fe40004800000 */
[----:B------:R-:W-:Y:S01]  /*1a90*/  @!PT LDS RZ, [RZ] ;  /* 0x00000000fffff984 */ /* 0x000fe20000000800 */
[----:B------:R-:W-:Y:S01]  /*1aa0*/  @!PT LDS RZ, [RZ] ;  /* 0x00000000fffff984 */ /* 0x000fe20000000800 */
[----:B------:R-:W-:Y:S01]  /*1ab0*/  @!PT LDS RZ, [RZ] ;  /* 0x00000000fffff984 */ /* 0x000fe20000000800 */
[----:B------:R2:W-:Y:S04]  /*1ac0*/  @!P6 LDGSTS.E.BYPASS.LTC128B.128 [R226+0x4000], desc[UR12][R6.64] ;  /* 0x0400000006e2efae */ /* 0x0005e8000b901d4c */
[----:B------:R-:W-:Y:S04]  /*1ad0*/  @P5 STS.128 [R226+0x4800], RZ ;  /* 0x004800ffe2005388 */ /* 0x000fe80000000c00 */
[----:B------:R-:W-:Y:S01]  /*1ae0*/  @!PT LDS RZ, [RZ] ;  /* 0x00000000fffff984 */ /* 0x000fe20000000800 */
[----:B------:R-:W-:Y:S01]  /*1af0*/  @!PT LDS RZ, [RZ] ;  /* 0x00000000fffff984 */ /* 0x000fe20000000800 */
[----:B------:R-:W-:Y:S01]  /*1b00*/  @!PT LDS RZ, [RZ] ;  /* 0x00000000fffff984 */ /* 0x000fe20000000800 */
[----:B------:R-:W-:Y:S04]  /*1b10*/  @!P5 LDGSTS.E.BYPASS.LTC128B.128 [R226+0x4800], desc[UR12][R4.64] ;  /* 0x0480000004e2dfae */ /* 0x000fe8000b901d4c */
[----:B------:R-:W-:Y:S04]  /*1b20*/  @P3 STS.128 [R226+0x5000], RZ ;  /* 0x005000ffe2003388 */ /* 0x000fe80000000c00 */
[----:B------:R-:W-:Y:S01]  /*1b30*/  @!PT LDS RZ, [RZ] ;  /* 0x00000000fffff984 */ /* 0x000fe20000000800 */
[----:B------:R-:W-:Y:S01]  /*1b40*/  @!PT LDS RZ, [RZ] ;  /* 0x00000000fffff984 */ /* 0x000fe20000000800 */
[----:B------:R-:W-:Y:S01]  /*1b50*/  @!PT LDS RZ, [RZ] ;  /* 0x00000000fffff984 */ /* 0x000fe20000000800 */
[----:B------:R1:W-:Y:S04]  /*1b60*/  @!P3 LDGSTS.E.BYPASS.LTC128B.128 [R226+0x5000], desc[UR12][R8.64] ;  /* 0x0500000008e2bfae */ /* 0x0003e8000b901d4c */
[----:B------:R-:W-:Y:S01]  /*1b70*/  @P2 STS.128 [R226+0x5800], RZ ;  /* 0x005800ffe2002388 */ /* 0x000fe20000000c00 */
[----:B--2---:R-:W-:-:S04]  /*1b80*/  @!P2 LEA R6, P0, R2, R14, 0x1 ;  /* 0x0000000e0206a211 */ /* 0x004fc800078008ff */
[----:B------:R-:W-:Y:S01]  /*1b90*/  @!P2 LEA.HI.X R7, R2, R15, R3, 0x1, P0 ;  /* 0x0000000f0207a211 */ /* 0x000fe200000f0c03 */
[----:B------:R-:W-:Y:S01]  /*1ba0*/  IMAD.IADD R2, R213, 0x1, R10 ;  /* 0x00000001d5027824 */ /* 0x000fe200078e020a */
[----:B------:R-:W-:-:S03]  /*1bb0*/  LOP3.LUT P0, RZ, R53, 0x2, RZ, 0xc0, !PT ;  /* 0x0000000235ff7812 */ /* 0x000fc6000780c0ff */
[----:B------:R-:W-:Y:S01]  /*1bc0*/  @!PT LDS RZ, [RZ] ;  /* 0x00000000fffff984 */ /* 0x000fe20000000800 */
[----:B------:R-:W-:Y:S01]  /*1bd0*/  @!PT LDS RZ, [RZ] ;  /* 0x00000000fffff984 */ /* 0x000fe20000000800 */
[----:B------:R-:W-:Y:S01]  /*1be0*/  @!PT LDS RZ, [RZ] ;  /* 0x00000000fffff984 */ /* 0x000fe20000000800 */
[----:B------:R2:W-:Y:S01]  /*1bf0*/  @!P2 LDGSTS.E.BYPASS.LTC128B.128 [R226+0x5800], desc[UR12][R6.64] ;  /* 0x0580000006e2afae */ /* 0x0005e2000b901d4c */
[----:B------:R-:W-:Y:S01]  /*1c00*/  LEA R215, R2, UR4, 0x1 ;  /* 0x0000000402d77c11 */ /* 0x000fe2000f8e08ff */
[----:B------:R-:W-:Y:S02]  /*1c10*/  VIADD R2, R212, 0x2000 ;  /* 0x00002000d4027836 */ /* 0x000fe40000000000 */
[----:B------:R-:W-:Y:S02]  /*1c20*/  LDSM.16.M88.4 R40, [R212+0x2000] ;  /* 0x00200000d428783b */ /* 0x000fe40000000200 */
[----:B------:R-:W-:Y:S02]  /*1c30*/  IMAD R216, R0, 0x2, R215 ;  /* 0x0000000200d87824 */ /* 0x000fe400078e02d7 */
[----:B------:R-:W3:Y:S02]  /*1c40*/  LDSM.16.M88.4 R12, [R215] ;  /* 0x00000000d70c783b */ /* 0x000ee40000000200 */
[----:B------:R-:W-:Y:S01]  /*1c50*/  @P0 VIADD R217, R2, 0xffffffe0 ;  /* 0xffffffe002d90836 */ /* 0x000fe20000000000 */
[----:B------:R-:W-:Y:S01]  /*1c60*/  LOP3.LUT R2, R188, 0xffffffe0, RZ, 0xc0, !PT ;  /* 0xffffffe0bc027812 */ /* 0x000fe200078ec0ff */
[----:B-1----:R-:W1:Y:S04]  /*1c70*/  LDSM.16.M88.4 R8, [R215+0x1000] ;  /* 0x00100000d708783b */ /* 0x002e680000000200 */
[----:B------:R-:W4:Y:S01]  /*1c80*/  LDSM.16.M88.4 R36, [R212+0x2400] ;  /* 0x00240000d424783b */ /* 0x000f220000000200 */
[----:B------:R-:W-:-:S03]  /*1c90*/  IMAD.IADD R2, R183, 0x1, -R2 ;  /* 0x00000001b7027824 */ /* 0x000fc600078e0a02 */
[----:B------:R-:W5:Y:S02]  /*1ca0*/  LDSM.16.M88.4 R28, [R212+0x2c00] ;  /* 0x002c0000d41c783b */ /* 0x000f640000000200 */
[----:B------:R-:W-:Y:S02]  /*1cb0*/  SHF.R.S32.HI R3, RZ, 0x1f, R2 ;  /* 0x0000001fff037819 */ /* 0x000fe40000011402 */
[----:B------:R-:W5:Y:S02]  /*1cc0*/  LDSM.16.M88.4 R32, [R212+0x2800] ;  /* 0x00280000d420783b */ /* 0x000f640000000200 */
[----:B------:R-:W-:Y:S01]  /*1cd0*/  LEA.HI R2, R3, R2, RZ, 0x2 ;  /* 0x0000000203027211 */ /* 0x000fe200078f10ff */
[----:B------:R-:W-:Y:S01]  /*1ce0*/  IMAD R3, R181, 0x10, R189 ;  /* 0x00000010b5037824 */ /* 0x000fe200078e02bd */
[----:B------:R-:W5:Y:S04]  /*1cf0*/  LDSM.16.M88.4 R24, [R212+0x3000] ;  /* 0x00300000d418783b */ /* 0x000f680000000200 */
[----:B------:R-:W5:Y:S04]  /*1d00*/  LDSM.16.M88.4 R20, [R212+0x3400] ;  /* 0x00340000d414783b */ /* 0x000f680000000200 */
[----:B------:R-:W-:Y:S04]  /*1d10*/  LDSM.16.M88.4 R44, [R212+0x3800] ;  /* 0x00380000d42c783b */ /* 0x000fe80000000200 */
[----:B------:R-:W5:Y:S04]  /*1d20*/  LDSM.16.M88.4 R48, [R212+0x3c00] ;  /* 0x003c0000d430783b */ /* 0x000f680000000200 */
[----:B--2---:R-:W-:Y:S04]  /*1d30*/  LDSM.16.M88.4 R4, [R216] ;  /* 0x00000000d804783b */ /* 0x004fe80000000200 */
[----:B------:R-:W-:Y:S01]  /*1d40*/  LDSM.16.M88.4 R76, [R217+0x1800] ;  /* 0x00180000d94c783b */ /* 0x000fe20000000200 */
[C---:B---3--:R-:W-:Y:S03]  /*1d50*/  HMMA.16816.F32.BF16 R176, R12.reuse, R40, RZ ;  /* 0x000000280cb0723c */ /* 0x048fe600000418ff */
[----:B------:R-:W2:Y:S03]  /*1d60*/  LDSM.16.M88.4 R92, [R217+0x1c00] ;  /* 0x001c0000d95c783b */ /* 0x000ea60000000200 */
[----:B------:R-:W-:Y:S01]  /*1d70*/  HMMA.16816.F32.BF16 R152, R12, R42, RZ ;  /* 0x0000002a0c98723c */ /* 0x000fe200000418ff */
[----:B------:R-:W3:Y:S04]  /*1d80*/  LDSM.16.M88.4 R16, [R216+0x1000] ;  /* 0x00100000d810783b */ /* 0x000ee80000000200 */
[----:B------:R-:W3:Y:S01]  /*1d90*/  LDSM.16.M88.4 R52, [R217] ;  /* 0x00000000d934783b */ /* 0x000ee20000000200 */
[C---:B-1----:R-:W-:Y:S03]  /*1da0*/  HMMA.16816.F32.BF16 R112, R8.reuse, R40, RZ ;  /* 0x000000280870723c */ /* 0x042fe600000418ff */
[----:B------:R-:W1:Y:S03]  /*1db0*/  LDSM.16.M88.4 R56, [R217+0x400] ;  /* 0x00040000d938783b */ /* 0x000e660000000200 */
[----:B------:R-:W-:Y:S01]  /*1dc0*/  HMMA.16816.F32.BF16 R108, R8, R42, RZ ;  /* 0x0000002a086c723c */ /* 0x000fe200000418ff */
[----:B------:R-:W1:Y:S04]  /*1dd0*/  LDSM.16.M88.4 R60, [R217+0x800] ;  /* 0x00080000d93c783b */ /* 0x000e680000000200 */
[----:B------:R-:W1:Y:S01]  /*1de0*/  LDSM.16.M88.4 R64, [R217+0xc00] ;  /* 0x000c0000d940783b */ /* 0x000e620000000200 */
[C---:B----4-:R-:W-:Y:S03]  /*1df0*/  HMMA.16816.F32.BF16 R172, R12.reuse, R36, RZ ;  /* 0x000000240cac723c */ /* 0x050fe600000418ff */
[----:B------:R-:W4:Y:S03]  /*1e00*/  LDSM.16.M88.4 R68, [R217+0x1000] ;  /* 0x00100000d944783b */ /* 0x000f260000000200 */
[C---:B-----5:R-:W-:Y:S01]  /*1e10*/  HMMA.16816.F32.BF16 R164, R12.reuse, R28, RZ ;  /* 0x0000001c0ca4723c */ /* 0x060fe200000418ff */
[----:B------:R-:W5:Y:S04]  /*1e20*/  LDSM.16.M88.4 R72, [R217+0x1400] ;  /* 0x00140000d948783b */ /* 0x000f680000000200 */
[----:B------:R-:W0:Y:S01]  /*1e30*/  LDGDEPBAR ;  /* 0x00000000000079af */ /* 0x000e220000000000 */
[C---:B------:R-:W-:Y:S06]  /*1e40*/  HMMA.16816.F32.BF16 R148, R12.reuse, R38, RZ ;  /* 0x000000260c94723c */ /* 0x040fec00000418ff */
[----:B------:R-:W-:Y:S06]  /*1e50*/  HMMA.16816.F32.BF16 R140, R12, R30, RZ ;  /* 0x0000001e0c8c723c */ /* 0x000fec00000418ff */
        /* <DEDUP_REMOVED lines=16> */
[----:B------:R-:W-:Y:S06]  /*1f60*/  HMMA.16816.F32.BF16 R32, R8, R22, RZ ;  /* 0x000000160820723c */ /* 0x000fec00000418ff */
[----:B------:R-:W-:Y:S06]  /*1f70*/  HMMA.16816.F32.BF16 R120, R12, R48, RZ ;  /* 0x000000300c78723c */ /* 0x000fec00000418ff */
[-C--:B------:R-:W-:Y:S06]  /*1f80*/  HMMA.16816.F32.BF16 R20, R8, R44.reuse, RZ ;  /* 0x0000002c0814723c */ /* 0x080fec00000418ff */
[C---:B------:R-:W-:Y:S06]  /*1f90*/  HMMA.16816.F32.BF16 R128, R12.reuse, R44, RZ ;  /* 0x0000002c0c80723c */ /* 0x040fec00000418ff */
[C---:B------:R-:W-:Y:S06]  /*1fa0*/  HMMA.16816.F32.BF16 R124, R12.reuse, R46, RZ ;  /* 0x0000002e0c7c723c */ /* 0x040fec00000418ff */
[----:B------:R-:W-:Y:S06]  /*1fb0*/  HMMA.16816.F32.BF16 R116, R12, R50, RZ ;  /* 0x000000320c74723c */ /* 0x000fec00000418ff */
[----:B------:R-:W-:Y:S06]  /*1fc0*/  HMMA.16816.F32.BF16 R12, R8, R48, RZ ;  /* 0x00000030080c723c */ /* 0x000fec00000418ff */
[----:B--2---:R-:W-:Y:S06]  /*1fd0*/  HMMA.16816.F32.BF16 R184, R4, R92, R120 ;  /* 0x0000005c04b8723c */ /* 0x004fec0000041878 */
[----:B---3--:R-:W-:Y:S06]  /*1fe0*/  HMMA.16816.F32.BF16 R20, R16, R76, R20 ;  /* 0x0000004c1014723c */ /* 0x008fec0000041814 */
[C---:B------:R-:W-:Y:S06]  /*1ff0*/  HMMA.16816.F32.BF16 R176, R4.reuse, R52, R176 ;  /* 0x0000003404b0723c */ /* 0x040fec00000418b0 */
[C---:B-1----:R-:W-:Y:S06]  /*2000*/  HMMA.16816.F32.BF16 R172, R4.reuse, R56, R172 ;  /* 0x0000003804ac723c */ /* 0x042fec00000418ac */
[C---:B------:R-:W-:Y:S05]  /*2010*/  HMMA.16816.F32.BF16 R168, R4.reuse, R60, R168 ;  /* 0x0000003c04a8723c */ /* 0x040fea00000418a8 */
[----:B------:R-:W-:Y:S01]  /*2020*/  STL.64 [R1+0x28], R20 ;  /* 0x0000281401007387 */ /* 0x000fe20000100a00 */
[C---:B------:R-:W-:Y:S03]  /*2030*/  HMMA.16816.F32.BF16 R164, R4.reuse, R64, R164 ;  /* 0x0000004004a4723c */ /* 0x040fe600000418a4 */
[----:B------:R-:W-:Y:S03]  /*2040*/  STL.64 [R1+0x30], R22 ;  /* 0x0000301601007387 */ /* 0x000fe60000100a00 */
[C---:B----4-:R-:W-:Y:S06]  /*2050*/  HMMA.16816.F32.BF16 R160, R4.reuse, R68, R160 ;  /* 0x0000004404a0723c */ /* 0x050fec00000418a0 */
[C---:B-----5:R-:W-:Y:S06]  /*2060*/  HMMA.16816.F32.BF16 R156, R4.reuse, R72, R156 ;  /* 0x00000048049c723c */ /* 0x060fec000004189c */
        /* <DEDUP_REMOVED lines=9> */
[C---:B------:R-:W-:Y:S06]  /*2100*/  HMMA.16816.F32.BF16 R4, R16.reuse, R92, R12 ;  /* 0x0000005c1004723c */ /* 0x040fec000004180c */
[C---:B------:R-:W-:Y:S06]  /*2110*/  HMMA.16816.F32.BF16 R240, R16.reuse, R68, R28 ;  /* 0x0000004410f0723c */ /* 0x040fec000004181c */
[----:B------:R-:W-:Y:S06]  /*2120*/  HMMA.16816.F32.BF16 R244, R16, R72, R24 ;  /* 0x0000004810f4723c */ /* 0x000fec0000041818 */
[----:B------:R-:W-:Y:S05]  /*2130*/  HMMA.16816.F32.BF16 R44, R8, R46, RZ ;  /* 0x0000002e082c723c */ /* 0x000fea00000418ff */
[----:B------:R1:W-:Y:S01]  /*2140*/  STL.64 [R1+0x38], R4 ;  /* 0x0000380401007387 */ /* 0x0003e20000100a00 */
[C---:B------:R-:W-:Y:S03]  /*2150*/  HMMA.16816.F32.BF16 R208, R16.reuse, R70, R36 ;  /* 0x0000004610d0723c */ /* 0x040fe60000041824 */
[----:B------:R2:W-:Y:S03]  /*2160*/  STL.64 [R1+0x40], R6 ;  /* 0x0000400601007387 */ /* 0x0005e60000100a00 */
[C---:B------:R-:W-:Y:S06]  /*2170*/  HMMA.16816.F32.BF16 R220, R16.reuse, R74, R32 ;  /* 0x0000004a10dc723c */ /* 0x040fec0000041820 */
[C---:B------:R-:W-:Y:S06]  /*2180*/  HMMA.16816.F32.BF16 R228, R16.reuse, R64, R40 ;  /* 0x0000004010e4723c */ /* 0x040fec0000041828 */
[----:B------:R-:W-:Y:S06]  /*2190*/  HMMA.16816.F32.BF16 R232, R16, R78, R44 ;  /* 0x0000004e10e8723c */ /* 0x000fec000004182c */
[----:B------:R-:W-:Y:S01]  /*21a0*/  HMMA.16816.F32.BF16 R8, R8, R50, RZ ;  /* 0x000000320808723c */ /* 0x000fe200000418ff */
[----:B-1----:R-:W-:Y:S01]  /*21b0*/  SHF.R.S32.HI R5, RZ, 0x2, R2 ;  /* 0x00000002ff057819 */ /* 0x002fe20000011402 */
[----:B------:R-:W-:-:S03]  /*21c0*/  IMAD.SHL.U32 R4, R183, 0x2, RZ ;  /* 0x00000002b7047824 */ /* 0x000fc600078e00ff */
[----:B------:R-:W-:Y:S01]  /*21d0*/  IADD3 R2, R3, 0x1, R5 ;  /* 0x0000000103027810 */ /* 0x000fe20007ffe005 */
[----:B------:R-:W-:Y:S01]  /*21e0*/  HMMA.16816.F32.BF16 R200, R16, R60, R88 ;  /* 0x0000003c10c8723c */ /* 0x000fe20000041858 */
[----:B------:R-:W-:Y:S01]  /*21f0*/  LOP3.LUT R4, R4, 0x6, RZ, 0xc0, !PT ;  /* 0x0000000604047812 */ /* 0x000fe200078ec0ff */
[----:B------:R1:W-:Y:S01]  /*2200*/  STL [R1+0x110], R5 ;  /* 0x0001100501007387 */ /* 0x0003e20000100800 */
[----:B------:R-:W-:-:S03]  /*2210*/  IADD3 R3, R104, R2, -R105 ;  /* 0x0000000268037210 */ /* 0x000fc60007ffe869 */
[----:B------:R-:W-:Y:S01]  /*2220*/  IMAD R2, R180, 0x80, R4 ;  /* 0x00000080b4027824 */ /* 0x000fe200078e0204 */
[C---:B------:R-:W-:Y:S01]  /*2230*/  HMMA.16816.F32.BF16 R236, R16.reuse, R52, R112 ;  /* 0x0000003410ec723c */ /* 0x040fe20000041870 */
[----:B------:R-:W-:Y:S02]  /*2240*/  IMAD.IADD R28, R3, 0x1, R191 ;  /* 0x00000001031c7824 */ /* 0x000fe400078e02bf */
[C---:B------:R-:W-:Y:S02]  /*2250*/  VIADD R25, R2.reuse, 0x1 ;  /* 0x0000000102197836 */ /* 0x040fe40000000000 */
[----:B------:R-:W-:Y:S01]  /*2260*/  VIADD R27, R2, 0x8 ;  /* 0x00000008021b7836 */ /* 0x000fe20000000000 */
[----:B--2---:R-:W-:Y:S01]  /*2270*/  VIMNMX R6, R28, R104, PT ;  /* 0x000000681c067248 */ /* 0x004fe20003fe0100 */
[C---:B------:R-:W-:Y:S01]  /*2280*/  VIADD R26, R2.reuse, 0x9 ;  /* 0x00000009021a7836 */ /* 0x040fe20000000000 */
[C---:B------:R-:W-:Y:S01]  /*2290*/  HMMA.16816.F32.BF16 R204, R16.reuse, R66, R80 ;  /* 0x0000004210cc723c */ /* 0x040fe20000041850 */
[C---:B------:R-:W-:Y:S01]  /*22a0*/  VIADD R30, R2.reuse, 0x10 ;  /* 0x00000010021e7836 */ /* 0x040fe20000000000 */
[-C--:B------:R-:W-:Y:S01]  /*22b0*/  ISETP.GE.AND P0, PT, R25, R6.reuse, PT ;  /* 0x000000061900720c */ /* 0x080fe20003f06270 */
[C---:B------:R-:W-:Y:S01]  /*22c0*/  VIADD R29, R2.reuse, 0x11 ;  /* 0x00000011021d7836 */ /* 0x040fe20000000000 */
[CC--:B------:R-:W-:Y:S01]  /*22d0*/  ISETP.GE.AND P1, PT, R2.reuse, R6.reuse, PT ;  /* 0x000000060200720c */ /* 0x0c0fe20003f26270 */
[C---:B------:R-:W-:Y:S01]  /*22e0*/  VIADD R38, R2.reuse, 0x18 ;  /* 0x0000001802267836 */ /* 0x040fe20000000000 */
[-C--:B------:R-:W-:Y:S01]  /*22f0*/  ISETP.GE.AND P2, PT, R27, R6.reuse, PT ;  /* 0x000000061b00720c */ /* 0x080fe20003f46270 */
[C---:B------:R-:W-:Y:S01]  /*2300*/  VIADD R37, R2.reuse, 0x19 ;  /* 0x0000001902257836 */ /* 0x040fe20000000000 */
[----:B------:R-:W-:Y:S01]  /*2310*/  FSEL R20, R177, -INF , !P0 ;  /* 0xff800000b1147808 */ /* 0x000fe20004000000 */
[----:B------:R-:W-:Y:S01]  /*2320*/  VIADD R36, R2, 0x20 ;  /* 0x0000002002247836 */ /* 0x000fe20000000000 */
[----:B------:R-:W-:Y:S01]  /*2330*/  FSEL R15, R176, -INF , !P1 ;  /* 0xff800000b00f7808 */ /* 0x000fe20004800000 */
[----:B------:R-:W-:Y:S01]  /*2340*/  VIADD R35, R2, 0x21 ;  /* 0x0000002102237836 */ /* 0x000fe20000000000 */
[----:B------:R-:W-:Y:S01]  /*2350*/  ISETP.GE.AND P0, PT, R26, R6, PT ;  /* 0x000000061a00720c */ /* 0x000fe20003f06270 */
[----:B------:R-:W-:Y:S01]  /*2360*/  VIADD R33, R2, 0x28 ;  /* 0x0000002802217836 */ /* 0x000fe20000000000 */
[----:B------:R-:W-:Y:S01]  /*2370*/  FSEL R21, R152, -INF , !P2 ;  /* 0xff80000098157808 */ /* 0x000fe20005000000 */
[C---:B------:R-:W-:Y:S01]  /*2380*/  VIADD R32, R2.reuse, 0x29 ;  /* 0x0000002902207836 */ /* 0x040fe20000000000 */
[----:B------:R-:W-:Y:S01]  /*2390*/  FMNMX.FTZ R3, R15, R20, !PT ;  /* 0x000000140f037209 */ /* 0x000fe20007810000 */
[----:B------:R-:W-:Y:S01]  /*23a0*/  VIADD R31, R2, 0x30 ;  /* 0x00000030021f7836 */ /* 0x000fe20000000000 */
[-C--:B------:R-:W-:Y:S01]  /*23b0*/  ISETP.GE.AND P1, PT, R30, R6.reuse, PT ;  /* 0x000000061e00720c */ /* 0x080fe20003f26270 */
[C---:B------:R-:W-:Y:S01]  /*23c0*/  VIADD R34, R2.reuse, 0x31 ;  /* 0x0000003102227836 */ /* 0x040fe20000000000 */
[----:B------:R-:W-:Y:S01]  /*23d0*/  FSEL R22, R153, -INF , !P0 ;  /* 0xff80000099167808 */ /* 0x000fe20004000000 */
[C---:B------:R-:W-:Y:S01]  /*23e0*/  VIADD R40, R2.reuse, 0x38 ;  /* 0x0000003802287836 */ /* 0x040fe20000000000 */
[----:B------:R-:W-:Y:S01]  /*23f0*/  FMNMX.FTZ R3, R21, R3, !PT ;  /* 0x0000000315037209 */ /* 0x000fe20007810000 */
[C---:B------:R-:W-:Y:S01]  /*2400*/  VIADD R41, R2.reuse, 0x39 ;  /* 0x0000003902297836 */ /* 0x040fe20000000000 */
[-C--:B------:R-:W-:Y:S01]  /*2410*/  ISETP.GE.AND P0, PT, R29, R6.reuse, PT ;  /* 0x000000061d00720c */ /* 0x080fe20003f06270 */
[----:B------:R-:W-:Y:S01]  /*2420*/  VIADD R42, R2, 0x40 ;  /* 0x00000040022a7836 */ /* 0x000fe20000000000 */
[----:B------:R-:W-:Y:S01]  /*2430*/  FSEL R24, R172, -INF , !P1 ;  /* 0xff800000ac187808 */ /* 0x000fe20004800000 */
[----:B------:R-:W-:Y:S01]  /*2440*/  VIADD R44, R2, 0x41 ;  /* 0x00000041022c7836 */ /* 0x000fe20000000000 */
[----:B------:R-:W-:Y:S01]  /*2450*/  FMNMX.FTZ R3, R22, R3, !PT ;  /* 0x0000000316037209 */ /* 0x000fe20007810000 */
[----:B------:R-:W-:Y:S01]  /*2460*/  VIADD R52, R2, 0x48 ;  /* 0x0000004802347836 */ /* 0x000fe20000000000 */
[-C--:B------:R-:W-:Y:S01]  /*2470*/  ISETP.GE.AND P1, PT, R38, R6.reuse, PT ;  /* 0x000000062600720c */ /* 0x080fe20003f26270 */
[----:B------:R-:W-:Y:S01]  /*2480*/  VIADD R53, R2, 0x49 ;  /* 0x0000004902357836 */ /* 0x000fe20000000000 */
[----:B------:R-:W-:Y:S01]  /*2490*/  FSEL R23, R173, -INF , !P0 ;  /* 0xff800000ad177808 */ /* 0x000fe20004000000 */
[C---:B------:R-:W-:Y:S01]  /*24a0*/  HMMA.16816.F32.BF16 R108, R16.reuse, R54, R108 ;  /* 0x00000036106c723c */ /* 0x040fe2000004186c */
[----:B------:R-:W-:Y:S01]  /*24b0*/  FMNMX.FTZ R3, R24, R3, !PT ;  /* 0x0000000318037209 */ /* 0x000fe20007810000 */
[C---:B------:R-:W-:Y:S01]  /*24c0*/  VIADD R61, R2.reuse, 0x68 ;  /* 0x00000068023d7836 */ /* 0x040fe20000000000 */
[-C--:B------:R-:W-:Y:S01]  /*24d0*/  ISETP.GE.AND P0, PT, R37, R6.reuse, PT ;  /* 0x000000062500720c */ /* 0x080fe20003f06270 */
[----:B------:R-:W-:Y:S01]  /*24e0*/  VIADD R65, R2, 0x69 ;  /* 0x0000006902417836 */ /* 0x000fe20000000000 */
[----:B------:R-:W-:Y:S01]  /*24f0*/  FSEL R39, R148, -INF , !P1 ;  /* 0xff80000094277808 */ /* 0x000fe20004800000 */
[C---:B------:R-:W-:Y:S01]  /*2500*/  HMMA.16816.F32.BF16 R196, R16.reuse, R56, R100 ;  /* 0x0000003810c4723c */ /* 0x040fe20000041864 */
[----:B------:R-:W-:Y:S01]  /*2510*/  FMNMX.FTZ R3, R23, R3, !PT ;  /* 0x0000000317037209 */ /* 0x000fe20007810000 */
[----:B------:R-:W-:Y:S01]  /*2520*/  VIADD R55, R2, 0x50 ;  /* 0x0000005002377836 */ /* 0x000fe20000000000 */
[-C--:B------:R-:W-:Y:S01]  /*2530*/  ISETP.GE.AND P1, PT, R36, R6.reuse, PT ;  /* 0x000000062400720c */ /* 0x080fe20003f26270 */
[C---:B------:R-:W-:Y:S01]  /*2540*/  VIADD R54, R2.reuse, 0x51 ;  /* 0x0000005102367836 */ /* 0x040fe20000000000 */
[----:B------:R-:W-:Y:S01]  /*2550*/  FSEL R43, R149, -INF , !P0 ;  /* 0xff800000952b7808 */ /* 0x000fe20004000000 */
[C---:B------:R-:W-:Y:S01]  /*2560*/  HMMA.16816.F32.BF16 R96, R16.reuse, R58, R96 ;  /* 0x0000003a1060723c */ /* 0x040fe20000041860 */
[----:B------:R-:W-:Y:S01]  /*2570*/  FMNMX.FTZ R3, R39, R3, !PT ;  /* 0x0000000327037209 */ /* 0x000fe20007810000 */
[C---:B------:R-:W-:Y:S01]  /*2580*/  VIADD R57, R2.reuse, 0x58 ;  /* 0x0000005802397836 */ /* 0x040fe20000000000 */
[-C--:B------:R-:W-:Y:S01]  /*2590*/  ISETP.GE.AND P0, PT, R35, R6.reuse, PT ;  /* 0x000000062300720c */ /* 0x080fe20003f06270 */
[----:B------:R-:W-:Y:S01]  /*25a0*/  VIADD R56, R2, 0x59 ;  /* 0x0000005902387836 */ /* 0x000fe20000000000 */
[----:B------:R-:W-:Y:S01]  /*25b0*/  FSEL R45, R168, -INF , !P1 ;  /* 0xff800000a82d7808 */ /* 0x000fe20004800000 */
[C---:B------:R-:W-:Y:S01]  /*25c0*/  VIADD R64, R2.reuse, 0x70 ;  /* 0x0000007002407836 */ /* 0x040fe20000000000 */
[----:B------:R-:W-:Y:S01]  /*25d0*/  FMNMX.FTZ R3, R43, R3, !PT ;  /* 0x000000032b037209 */ /* 0x000fe20007810000 */
[C---:B------:R-:W-:Y:S01]  /*25e0*/  VIADD R59, R2.reuse, 0x60 ;  /* 0x00000060023b7836 */ /* 0x040fe20000000000 */
[-C--:B------:R-:W-:Y:S01]  /*25f0*/  ISETP.GE.AND P1, PT, R33, R6.reuse, PT ;  /* 0x000000062100720c */ /* 0x080fe20003f26270 */
[C---:B------:R-:W-:Y:S01]  /*2600*/  VIADD R58, R2.reuse, 0x61 ;  /* 0x00000061023a7836 */ /* 0x040fe20000000000 */
[----:B------:R-:W-:Y:S01]  /*2610*/  FSEL R46, R169, -INF , !P0 ;  /* 0xff800000a92e7808 */ /* 0x000fe20004000000 */
[----:B------:R-:W-:Y:S01]  /*2620*/  HMMA.16816.F32.BF16 R100, R16, R62, R84 ;  /* 0x0000003e1064723c */ /* 0x000fe20000041854 */
[----:B------:R-:W-:Y:S01]  /*2630*/  FMNMX.FTZ R3, R45, R3, !PT ;  /* 0x000000032d037209 */ /* 0x000fe20007810000 */
[----:B------:R-:W-:Y:S01]  /*2640*/  VIADD R66, R2, 0x79 ;  /* 0x0000007902427836 */ /* 0x000fe20000000000 */
[----:B------:R-:W-:Y:S01]  /*2650*/  BAR.SYNC.DEFER_BLOCKING 0x0 ;  /* 0x0000000000007b1d */ /* 0x000fe20000010000 */
[----:B------:R-:W-:-:S02]  /*2660*/  ISETP.GE.AND P0, PT, R32, R6, PT ;  /* 0x000000062000720c */ /* 0x000fc40003f06270 */
[----:B------:R-:W-:Y:S01]  /*2670*/  FSEL R47, R144, -INF , !P1 ;  /* 0xff800000902f7808 */ /* 0x000fe20004800000 */
[----:B------:R-:W-:Y:S01]  /*2680*/  VIADD R63, R2, 0x71 ;  /* 0x00000071023f7836 */ /* 0x000fe20000000000 */
[----:B------:R-:W-:Y:S01]  /*2690*/  FMNMX.FTZ R3, R46, R3, !PT ;  /* 0x000000032e037209 */ /* 0x000fe20007810000 */
[----:B------:R-:W-:Y:S01]  /*26a0*/  VIADD R62, R2, 0x78 ;  /* 0x00000078023e7836 */ /* 0x000fe20000000000 */
[-C--:B------:R-:W-:Y:S01]  /*26b0*/  ISETP.GE.AND P1, PT, R31, R6.reuse, PT ;  /* 0x000000061f00720c */ /* 0x080fe20003f26270 */
[----:B------:R-:W-:Y:S01]  /*26c0*/  HMMA.16816.F32.BF16 R188, R16, R94, R8 ;  /* 0x0000005e10bc723c */ /* 0x000fe20000041808 */
        /* <DEDUP_REMOVED lines=59> */
[----:B------:R-:W-:Y:S02]  /*2a80*/  FSEL R73, R117, -INF , !P0 ;  /* 0xff80000075497808 */ /* 0x000fe40004000000 */
[----:B------:R-:W-:Y:S02]  /*2a90*/  FMNMX.FTZ R3, R83, R3, !PT ;  /* 0x0000000353037209 */ /* 0x000fe40007810000 */
[----:B------:R-:W-:Y:S02]  /*2aa0*/  P2R R112, PR, RZ, 0x10 ;  /* 0x00000010ff707803 */ /* 0x000fe40000000000 */
[----:B------:R-:W-:Y:S01]  /*2ab0*/  FMNMX.FTZ R14, R73, R3, !PT ;  /* 0x00000003490e7209 */ /* 0x000fe20007810000 */
[----:B-1----:R-:W-:Y:S06]  /*2ac0*/  @!P4 BRA `(.L_x_20) ;  /* 0x000000000064c947 */ /* 0x002fec0003800000 */
[----:B------:R-:W-:Y:S01]  /*2ad0*/  VIADD R3, R225, 0xfffffffe ;  /* 0xfffffffee1037836 */ /* 0x000fe20000000000 */
[----:B------:R-:W-:-:S03]  /*2ae0*/  ULDC.64 UR6, c[0x0][0x218] ;  /* 0x0000860000067ab9 */ /* 0x000fc60000000a00 */
[----:B------:R-:W-:Y:S01]  /*2af0*/  IMAD R7, R106, R3, RZ ;  /* 0x000000036a077224 */ /* 0x000fe200078e02ff */
[----:B------:R-:W-:Y:S01]  /*2b00*/  SHF.R.S32.HI R8, RZ, 0x1f, R3 ;  /* 0x0000001fff087819 */ /* 0x000fe20000011403 */
[----:B------:R-:W-:-:S04]  /*2b10*/  IMAD.WIDE.U32 R4, R3, R107, R218 ;  /* 0x0000006b03047225 */ /* 0x000fc800078e00da */
[----:B------:R-:W-:Y:S01]  /*2b20*/  IMAD R3, R8, R107, R7 ;  /* 0x0000006b08037224 */ /* 0x000fe200078e0207 */
[----:B------:R-:W-:Y:S01]  /*2b30*/  LEA R10, P0, R4, UR6, 0x1 ;  /* 0x00000006040a7c11 */ /* 0x000fe2000f8008ff */
[C---:B------:R-:W-:Y:S02]  /*2b40*/  IMAD.SHL.U32 R7, R192.reuse, 0x40, RZ ;  /* 0x00000040c0077824 */ /* 0x040fe400078e00ff */
[----:B------:R-:W-:Y:S01]  /*2b50*/  IMAD.IADD R5, R5, 0x1, R3 ;  /* 0x0000000105057824 */ /* 0x000fe200078e0203 */
[----:B------:R-:W-:Y:S02]  /*2b60*/  SHF.L.U64.HI R3, R192, 0x6, R193 ;  /* 0x00000006c0037819 */ /* 0x000fe400000102c1 */
[----:B------:R-:W-:Y:S02]  /*2b70*/  IADD3 R8, P2, R7, R10, RZ ;  /* 0x0000000a07087210 */ /* 0x000fe40007f5e0ff */
[----:B------:R-:W-:Y:S02]  /*2b80*/  LEA.HI.X R11, R4, UR7, R5, 0x1, P0 ;  /* 0x00000007040b7c11 */ /* 0x000fe400080f0c05 */
[----:B------:R-:W-:-:S02]  /*2b90*/  IADD3 R4, P1, R8, R7, RZ ;  /* 0x0000000708047210 */ /* 0x000fc40007f3e0ff */
[----:B------:R-:W-:Y:S01]  /*2ba0*/  IADD3.X R9, R3, R11, RZ, P2, !PT ;  /* 0x0000000b03097210 */ /* 0x000fe200017fe4ff */
[----:B------:R-:W-:Y:S01]  /*2bb0*/  @!PT LDS RZ, [RZ] ;  /* 0x00000000fffff984 */ /* 0x000fe20000000800 */
[----:B------:R-:W-:Y:S01]  /*2bc0*/  @!PT LDS RZ, [RZ] ;  /* 0x00000000fffff984 */ /* 0x000fe20000000800 */
[----:B------:R-:W-:Y:S01]  /*2bd0*/  @!PT LDS RZ, [RZ] ;  /* 0x00000000fffff984 */ /* 0x000fe20000000800 */
[----:B------:R1:W-:Y:S01]  /*2be0*/  LDGSTS.E.BYPASS.LTC128B.128 [R226+0x2000], desc[UR12][R10.64] ;  /* 0x020000000ae27fae */ /* 0x0003e2000b901d4c */
[----:B------:R-:W-:-:S03]  /*2bf0*/  IADD3 R12, P0, R4, R7, RZ ;  /* 0x00000007040c7210 */ /* 0x000fc60007f1e0ff */
[----:B------:R-:W-:Y:S01]  /*2c00*/  IMAD.X R5, R9, 0x1, R3, P1 ;  /* 0x0000000109057824 */ /* 0x000fe200008e0603 */
[----:B------:R1:W-:Y:S04]  /*2c10*/  LDGSTS.E.BYPASS.LTC128B.128 [R226+0x2800], desc[UR12][R8.64] ;  /* 0x0280000008e27fae */ /* 0x0003e8000b901d4c */
[----:B------:R-:W-:Y:S01]  /*2c20*/  IADD3.X R13, R5, R3, RZ, P0, !PT ;  /* 0x00000003050d7210 */ /* 0x000fe200007fe4ff */
[----:B------:R1:W-:Y:S04]  /*2c30*/  LDGSTS.E.BYPASS.LTC128B.128 [R226+0x3000], desc[UR12][R4.64] ;  /* 0x0300000004e27fae */ /* 0x0003e8000b901d4c */
[----:B------:R1:W-:Y:S04]  /*2c40*/  LDGSTS.E.BYPASS.LTC128B.128 [R226+0x3800], desc[UR12][R12.64] ;  /* 0x038000000ce27fae */ /* 0x0003e8000b901d4c */
[----:B------:R-:W0:Y:S02]  /*2c50*/  LDGDEPBAR ;  /* 0x00000000000079af */ /* 0x000e240000000000 */
.L_x_20:
[----:B------:R-:W2:Y:S01]  /*2c60*/  SHFL.BFLY PT, R3, R14, 0x2, 0x1f ;  /* 0x0c401f000e037f89 */ /* 0x000ea200000e0000 */
[----:B------:R-:W-:-:S03]  /*2c70*/  ULDC UR6, c[0x0][0x2ec] ;  /* 0x0000bb0000067ab9 */ /* 0x000fc60000000800 */
[----:B------:R-:W3:Y:S04]  /*2c80*/  LDL.LU R106, [R1+0x40] ;  /* 0x00004000016a7983 */ /* 0x000ee80000300800 */
[----:B------:R-:W4:Y:S04]  /*2c90*/  LDL.LU R129, [R1+0x38] ;  /* 0x0000380001817983 */ /* 0x000f280000300800 */
[----:B------:R-:W5:Y:S04]  /*2ca0*/  LDL.LU R94, [R1+0x30] ;  /* 0x00003000015e7983 */ /* 0x000f680000300800 */
[----:B------:R-:W4:Y:S04]  /*2cb0*/  LDL.LU R115, [R1+0x44] ;  /* 0x0000440001737983 */ /* 0x000f280000300800 */
[----:B------:R-:W4:Y:S01]  /*2cc0*/  LDL.LU R107, [R1+0x3c] ;  /* 0x00003c00016b7983 */ /* 0x000f220000300800 */
[----:B--2---:R-:W-:-:S03]  /*2cd0*/  FMNMX.FTZ R3, R14, R3, !PT ;  /* 0x000000030e037209 */ /* 0x004fc60007810000 */
[----:B------:R-:W2:Y:S04]  /*2ce0*/  LDL.LU R113, [R1+0x2c] ;  /* 0x00002c0001717983 */ /* 0x000ea80000300800 */
[----:B-1----:R-:W1:Y:S04]  /*2cf0*/  SHFL.BFLY PT, R4, R3, 0x1, 0x1f ;  /* 0x0c201f0003047f89 */ /* 0x002e6800000e0000 */
[----:B------:R-:W5:Y:S04]  /*2d00*/  LDL.LU R105, [R1+0x34] ;  /* 0x0000340001697983 */ /* 0x000f680000300800 */
[----:B------:R-:W4:Y:S01]  /*2d10*/  LDL.LU R136, [R1+0x28] ;  /* 0x0000280001887983 */ /* 0x000f220000300800 */
[----:B------:R-:W-:-:S02]  /*2d20*/  VIADDMNMX R7, R28, 0x8, R104, PT ;  /* 0x000000081c077846 */ /* 0x000fc40003800168 */
[----:B------:R-:W-:Y:S02]  /*2d30*/  VIADDMNMX R9, R28, 0x48, R104, PT ;  /* 0x000000481c097846 */ /* 0x000fe40003800168 */
[-C--:B------:R-:W-:Y:S02]  /*2d40*/  ISETP.GE.AND P1, PT, R2, R7.reuse, PT ;  /* 0x000000070200720c */ /* 0x080fe40003f26270 */
[-C--:B------:R-:W-:Y:S02]  /*2d50*/  ISETP.GE.AND P2, PT, R27, R7.reuse, PT ;  /* 0x000000071b00720c */ /* 0x080fe40003f46270 */
[----:B------:R-:W-:Y:S02]  /*2d60*/  FSEL R12, R178, -INF , !P1 ;  /* 0xff800000b20c7808 */ /* 0x000fe40004800000 */
[----:B------:R-:W-:Y:S02]  /*2d70*/  FSEL R16, R154, -INF , !P2 ;  /* 0xff8000009a107808 */ /* 0x000fe40005000000 */
[----:B------:R-:W-:-:S02]  /*2d80*/  ISETP.GE.AND P1, PT, R30, R7, PT ;  /* 0x000000071e00720c */ /* 0x000fc40003f26270 */
[----:B------:R-:W-:Y:S02]  /*2d90*/  ISETP.GE.AND P2, PT, R25, R9, PT ;  /* 0x000000091900720c */ /* 0x000fe40003f46270 */
[----:B-1----:R-:W-:Y:S02]  /*2da0*/  FMNMX.FTZ R138, R3, R4, !PT ;  /* 0x00000004038a7209 */ /* 0x002fe40007810000 */
[----:B------:R-:W-:Y:S02]  /*2db0*/  FSEL R13, R174, -INF , !P1 ;  /* 0xff800000ae0d7808 */ /* 0x000fe40004800000 */
[C---:B------:R-:W-:Y:S01]  /*2dc0*/  FSETP.NEU.FTZ.AND P0, PT, R138.reuse, -INF , PT ;  /* 0xff8000008a00780b */ /* 0x040fe20003f1d000 */
[----:B------:R-:W-:Y:S01]  /*2dd0*/  FMUL.FTZ R3, R138, UR6 ;  /* 0x000000068a037c20 */ /* 0x000fe20008410000 */
[----:B------:R-:W-:Y:S02]  /*2de0*/  ISETP.GE.AND P1, PT, R38, R7, PT ;  /* 0x000000072600720c */ /* 0x000fe40003f26270 */
[----:B------:R-:W-:-:S02]  /*2df0*/  ISETP.GE.AND P3, PT, R27, R9, PT ;  /* 0x000000091b00720c */ /* 0x000fc40003f66270 */
[----:B------:R-:W-:Y:S02]  /*2e00*/  FSEL R3, R3, RZ, P0 ;  /* 0x000000ff03037208 */ /* 0x000fe40000000000 */
[-C--:B------:R-:W-:Y:S02]  /*2e10*/  ISETP.GE.AND P0, PT, R25, R7.reuse, PT ;  /* 0x000000071900720c */ /* 0x080fe40003f06270 */
[----:B------:R-:W-:Y:S01]  /*2e20*/  FSEL R18, R150, -INF , !P1 ;  /* 0xff80000096127808 */ /* 0x000fe20004800000 */
[----:B------:R-:W-:Y:S01]  /*2e30*/  FFMA.FTZ R4, R15, UR6, -R3 ;  /* 0x000000060f047c23 */ /* 0x000fe20008010803 */
[----:B------:R-:W-:Y:S02]  /*2e40*/  FSEL R17, R179, -INF , !P0 ;  /* 0xff800000b3117808 */ /* 0x000fe40004000000 */
[----:B------:R-:W-:Y:S01]  /*2e50*/  ISETP.GE.AND P0, PT, R26, R7, PT ;  /* 0x000000071a00720c */ /* 0x000fe20003f06270 */
[----:B------:R1:W1:Y:S01]  /*2e60*/  MUFU.EX2 R114, R4 ;  /* 0x0000000400727308 */ /* 0x0002620000000800 */
[----:B------:R-:W-:-:S02]  /*2e70*/  FMNMX.FTZ R5, R12, R17, !PT ;  /* 0x000000110c057209 */ /* 0x000fc40007810000 */
[----:B------:R-:W-:Y:S02]  /*2e80*/  FSEL R15, R155, -INF , !P0 ;  /* 0xff8000009b0f7808 */ /* 0x000fe40004000000 */
[-C--:B------:R-:W-:Y:S02]  /*2e90*/  ISETP.GE.AND P0, PT, R29, R7.reuse, PT ;  /* 0x000000071d00720c */ /* 0x080fe40003f06270 */
[-C--:B------:R-:W-:Y:S02]  /*2ea0*/  ISETP.GE.AND P1, PT, R36, R7.reuse, PT ;  /* 0x000000072400720c */ /* 0x080fe40003f26270 */
[----:B------:R-:W-:Y:S02]  /*2eb0*/  FSEL R14, R175, -INF , !P0 ;  /* 0xff800000af0e7808 */ /* 0x000fe40004000000 */
[----:B------:R-:W-:Y:S02]  /*2ec0*/  ISETP.GE.AND P0, PT, R37, R7, PT ;  /* 0x000000072500720c */ /* 0x000fe40003f06270 */
[----:B------:R-:W-:-:S02]  /*2ed0*/  P2R R11, PR, RZ, 0x4 ;  /* 0x00000004ff0b7803 */ /* 0x000fc40000000000 */
[----:B------:R-:W-:Y:S01]  /*2ee0*/  FSEL R19, R151, -INF , !P0 ;  /* 0xff80000097137808 */ /* 0x000fe20004000000 */
[--C-:B-1----:R-:W-:Y:S01]  /*2ef0*/  FFMA.FTZ R4, R20, UR6, -R3.reuse ;  /* 0x0000000614047c23 */ /* 0x102fe20008010803 */
[-C--:B------:R-:W-:Y:S02]  /*2f00*/  ISETP.GE.AND P0, PT, R35, R7.reuse, PT ;  /* 0x000000072300720c */ /* 0x080fe40003f06270 */
[----:B------:R-:W-:Y:S01]  /*2f10*/  FSEL R20, R170, -INF , !P1 ;  /* 0xff800000aa147808 */ /* 0x000fe20004800000 */
[----:B------:R1:W-:Y:S01]  /*2f20*/  MUFU.EX2 R248, R4 ;  /* 0x0000000400f87308 */ /* 0x0003e20000000800 */
[----:B------:R-:W-:Y:S02]  /*2f30*/  ISETP.GE.AND P1, PT, R33, R7, PT ;  /* 0x000000072100720c */ /* 0x000fe40003f26270 */
[-C--:B------:R-:W-:Y:S02]  /*2f40*/  ISETP.GE.AND P2, PT, R26, R9.reuse, PT ;  /* 0x000000091a00720c */ /* 0x080fe40003f46270 */
[----:B------:R-:W-:Y:S01]  /*2f50*/  ISETP.GE.AND P6, PT, R41, R9, PT ;  /* 0x000000092900720c */ /* 0x000fe20003fc6270 */
[--C-:B-1----:R-:W-:Y:S01]  /*2f60*/  FFMA.FTZ R4, R21, UR6, -R3.reuse ;  /* 0x0000000615047c23 */ /* 0x102fe20008010803 */
[----:B------:R-:W-:Y:S01]  /*2f70*/  FSEL R21, R171, -INF , !P0 ;  /* 0xff800000ab157808 */ /* 0x000fe20004000000 */
[----:B------:R-:W-:Y:S01]  /*2f80*/  IMAD.MOV.U32 R171, RZ, RZ, R114 ;  /* 0x000000ffffab7224 */ /* 0x000fe200078e0072 */
        /* <DEDUP_REMOVED lines=38> */
[----:B------:R-:W-:Y:S02]  /*31f0*/  FMNMX.FTZ R4, R43, R4, !PT ;  /* 0x000000042b047209 */ /* 0x000fe40007810000 */
[----:B------:R-:W-:-:S02]  /*3200*/  FSEL R81, R163, -INF , !P0 ;  /* 0xff800000a3517808 */ /* 0x000fc40004000000 */
[----:B------:R-:W-:Y:S02]  /*3210*/  FMNMX.FTZ R4, R45, R4, !PT ;  /* 0x000000042d047209 */ /* 0x000fe40007810000 */
[----:B------:R-:W-:-:S04]  /*3220*/  ISETP.GE.AND P0, PT, R53, R7, PT ;  /* 0x000000073500720c */ /* 0x000fc80003f06270 */
[----:B------:R-:W-:Y:S02]  /*3230*/  FSEL R85, R123, -INF , !P0 ;  /* 0xff8000007b557808 */ /* 0x000fe40004000000 */
[-C--:B------:R-:W-:Y:S01]  /*3240*/  ISETP.GE.AND P0, PT, R54, R7.reuse, PT ;  /* 0x000000073600720c */ /* 0x080fe20003f06270 */
[----:B-1----:R-:W-:Y:S01]  /*3250*/  FFMA.FTZ R5, R46, UR6, -R3 ;  /* 0x000000062e057c23 */ /* 0x002fe20008010803 */
[----:B------:R-:W-:Y:S02]  /*3260*/  FSEL R46, R162, -INF , !P1 ;  /* 0xff800000a22e7808 */ /* 0x000fe40004800000 */
[----:B------:R-:W-:Y:S01]  /*3270*/  ISETP.GE.AND P1, PT, R52, R7, PT ;  /* 0x000000073400720c */ /* 0x000fe20003f26270 */
[----:B------:R1:W-:Y:S01]  /*3280*/  MUFU.EX2 R125, R5 ;  /* 0x00000005007d7308 */ /* 0x0003e20000000800 */
[----:B------:R-:W-:Y:S02]  /*3290*/  FMNMX.FTZ R4, R46, R4, !PT ;  /* 0x000000042e047209 */ /* 0x000fe40007810000 */
[----:B------:R-:W-:-:S02]  /*32a0*/  FSEL R84, R122, -INF , !P1 ;  /* 0xff8000007a547808 */ /* 0x000fc40004800000 */
[----:B------:R-:W-:Y:S02]  /*32b0*/  FMNMX.FTZ R4, R81, R4, !PT ;  /* 0x0000000451047209 */ /* 0x000fe40007810000 */
[-C--:B------:R-:W-:Y:S02]  /*32c0*/  ISETP.GE.AND P1, PT, R55, R7.reuse, PT ;  /* 0x000000073700720c */ /* 0x080fe40003f26270 */
[----:B------:R-:W-:Y:S02]  /*32d0*/  FMNMX.FTZ R4, R84, R4, !PT ;  /* 0x0000000454047209 */ /* 0x000fe40007810000 */
[----:B------:R-:W-:Y:S02]  /*32e0*/  FSEL R86, R158, -INF , !P1 ;  /* 0xff8000009e567808 */ /* 0x000fe40004800000 */
[----:B------:R-:W-:Y:S02]  /*32f0*/  FMNMX.FTZ R4, R85, R4, !PT ;  /* 0x0000000455047209 */ /* 0x000fe40007810000 */
[----:B------:R-:W-:Y:S01]  /*3300*/  ISETP.GE.AND P1, PT, R57, R7, PT ;  /* 0x000000073900720c */ /* 0x000fe20003f26270 */
[----:B-1----:R-:W-:Y:S01]  /*3310*/  FFMA.FTZ R5, R47, UR6, -R3 ;  /* 0x000000062f057c23 */ /* 0x002fe20008010803 */
[----:B------:R-:W-:-:S02]  /*3320*/  FMNMX.FTZ R4, R86, R4, !PT ;  /* 0x0000000456047209 */ /* 0x000fc40007810000 */
[----:B------:R-:W-:Y:S01]  /*3330*/  FSEL R87, R134, -INF , !P1 ;  /* 0xff80000086577808 */ /* 0x000fe20004800000 */
[----:B------:R1:W-:Y:S01]  /*3340*/  MUFU.EX2 R128, R5 ;  /* 0x0000000500807308 */ /* 0x0003e20000000800 */
[----:B------:R-:W-:-:S04]  /*3350*/  ISETP.GE.AND P1, PT, R59, R7, PT ;  /* 0x000000073b00720c */ /* 0x000fc80003f26270 */
[----:B------:R-:W-:Y:S02]  /*3360*/  FSEL R88, R130, -INF , !P1 ;  /* 0xff80000082587808 */ /* 0x000fe40004800000 */
[----:B------:R-:W-:-:S04]  /*3370*/  ISETP.GE.AND P1, PT, R61, R7, PT ;  /* 0x000000073d00720c */ /* 0x000fc80003f26270 */
[----:B------:R-:W-:Y:S02]  /*3380*/  FSEL R89, R126, -INF , !P1 ;  /* 0xff8000007e597808 */ /* 0x000fe40004800000 */
[----:B------:R-:W-:Y:S01]  /*3390*/  ISETP.GE.AND P1, PT, R64, R7, PT ;  /* 0x000000074000720c */ /* 0x000fe20003f26270 */
[----:B-1----:R-:W-:-:S03]  /*33a0*/  FFMA.FTZ R5, R48, UR6, -R3 ;  /* 0x0000000630057c23 */ /* 0x002fc60008010803 */
[----:B------:R-:W-:Y:S02]  /*33b0*/  FSEL R90, R186, -INF , !P1 ;  /* 0xff800000ba5a7808 */ /* 0x000fe40004800000 */
[----:B------:R-:W-:Y:S01]  /*33c0*/  ISETP.GE.AND P1, PT, R62, R7, PT ;  /* 0x000000073e00720c */ /* 0x000fe20003f26270 */
[----:B------:R1:W-:Y:S01]  /*33d0*/  MUFU.EX2 R132, R5 ;  /* 0x0000000500847308 */ /* 0x0003e20000000800 */
[----:B---3--:R-:W-:Y:S02]  /*33e0*/  IMAD.MOV.U32 R249, RZ, RZ, R106 ;  /* 0x000000fffff97224 */ /* 0x008fe400078e006a */
[----:B------:R-:W-:Y:S01]  /*33f0*/  FSEL R170, R118, -INF , !P1 ;  /* 0xff80000076aa7808 */ /* 0x000fe20004800000 */
[----:B-1----:R-:W-:-:S04]  /*3400*/  FFMA.FTZ R5, R49, UR6, -R3 ;  /* 0x0000000631057c23 */ /* 0x002fc80008010803 */
[----:B------:R1:W-:Y:S01]  /*3410*/  MUFU.EX2 R133, R5 ;  /* 0x0000000500857308 */ /* 0x0003e20000000800 */
[----:B-----5:R-:W-:Y:S02]  /*3420*/  IMAD.MOV.U32 R106, RZ, RZ, R105 ;  /* 0x000000ffff6a7224 */ /* 0x020fe400078e0069 */
[----:B------:R-:W-:Y:S02]  /*3430*/  IMAD.MOV.U32 R105, RZ, RZ, R94 ;  /* 0x000000ffff697224 */ /* 0x000fe400078e005e */
[----:B-1----:R-:W-:-:S04]  /*3440*/  FFMA.FTZ R5, R50, UR6, -R3 ;  /* 0x0000000632057c23 */ /* 0x002fc80008010803 */
[----:B------:R1:W-:Y:S02]  /*3450*/  MUFU.EX2 R139, R5 ;  /* 0x00000005008b7308 */ /* 0x0003e40000000800 */
[----:B-1----:R-:W-:Y:S01]  /*3460*/  FFMA.FTZ R5, R51, UR6, -R3 ;  /* 0x0000000633057c23 */ /* 0x002fe20008010803 */
[----:B------:R-:W-:Y:S02]  /*3470*/  FSEL R51, R159, -INF , !P0 ;  /* 0xff8000009f337808 */ /* 0x000fe40004000000 */
[----:B------:R-:W-:-:S03]  /*3480*/  ISETP.GE.AND P0, PT, R56, R7, PT ;  /* 0x000000073800720c */ /* 0x000fc60003f06270 */
[----:B------:R1:W-:Y:S01]  /*3490*/  MUFU.EX2 R144, R5 ;  /* 0x0000000500907308 */ /* 0x0003e20000000800 */
[----:B------:R-:W-:-:S04]  /*34a0*/  FMNMX.FTZ R4, R51, R4, !PT ;  /* 0x0000000433047209 */ /* 0x000fc80007810000 */
[----:B------:R-:W-:Y:S01]  /*34b0*/  FMNMX.FTZ R4, R87, R4, !PT ;  /* 0x0000000457047209 */ /* 0x000fe20007810000 */
[----:B-1----:R-:W-:Y:S01]  /*34c0*/  FFMA.FTZ R5, R60, UR6, -R3 ;  /* 0x000000063c057c23 */ /* 0x002fe20008010803 */
[----:B------:R-:W-:Y:S02]  /*34d0*/  FSEL R60, R135, -INF , !P0 ;  /* 0xff800000873c7808 */ /* 0x000fe40004000000 */
[----:B------:R-:W-:Y:S01]  /*34e0*/  ISETP.GE.AND P0, PT, R58, R7, PT ;  /* 0x000000073a00720c */ /* 0x000fe20003f06270 */
        /* <DEDUP_REMOVED lines=19> */
[----:B------:R-:W-:-:S04]  /*3620*/  FMNMX.FTZ R4, R170, R4, !PT ;  /* 0x00000004aa047209 */ /* 0x000fc80007810000 */
[----:B------:R-:W-:Y:S01]  /*3630*/  FMNMX.FTZ R4, R169, R4, !PT ;  /* 0x00000004a9047209 */ /* 0x000fe20007810000 */
[----:B-1----:R-:W-:-:S04]  /*3640*/  FFMA.FTZ R5, R69, UR6, -R3 ;  /* 0x0000000645057c23 */ /* 0x002fc80008010803 */
[----:B------:R-:W1:Y:S01]  /*3650*/  SHFL.BFLY PT, R8, R4, 0x2, 0x1f ;  /* 0x0c401f0004087f89 */ /* 0x000e6200000e0000 */
[----:B------:R3:W-:Y:S02]  /*3660*/  MUFU.EX2 R152, R5 ;  /* 0x0000000500987308 */ /* 0x0007e40000000800 */
[----:B---3--:R-:W-:Y:S01]  /*3670*/  FFMA.FTZ R5, R70, UR6, -R3 ;  /* 0x0000000646057c23 */ /* 0x008fe20008010803 */
[----:B------:R-:W-:Y:S02]  /*3680*/  FSEL R70, R111, -INF , !P2 ;  /* 0xff8000006f467808 */ /* 0x000fe40005000000 */
[----:B------:R-:W-:-:S03]  /*3690*/  ISETP.GE.AND P2, PT, R38, R9, PT ;  /* 0x000000092600720c */ /* 0x000fc60003f46270 */
[----:B------:R3:W-:Y:S01]  /*36a0*/  MUFU.EX2 R153, R5 ;  /* 0x0000000500997308 */ /* 0x0007e20000000800 */
[----:B-1----:R-:W-:Y:S02]  /*36b0*/  FMNMX.FTZ R4, R4, R8, !PT ;  /* 0x0000000804047209 */ /* 0x002fe40007810000 */
[----:B------:R-:W-:-:S03]  /*36c0*/  VIADDMNMX R8, R28, 0x40, R104, PT ;  /* 0x000000401c087846 */ /* 0x000fc60003800168 */
[----:B------:R-:W1:Y:S01]  /*36d0*/  SHFL.BFLY PT, R10, R4, 0x1, 0x1f ;  /* 0x0c201f00040a7f89 */ /* 0x000e6200000e0000 */
[-C--:B------:R-:W-:Y:S02]  /*36e0*/  ISETP.GE.AND P0, PT, R25, R8.reuse, PT ;  /* 0x000000081900720c */ /* 0x080fe40003f06270 */
[-C--:B------:R-:W-:Y:S02]  /*36f0*/  ISETP.GE.AND P1, PT, R27, R8.reuse, PT ;  /* 0x000000081b00720c */ /* 0x080fe40003f26270 */
[----:B------:R-:W-:Y:S02]  /*3700*/  FSEL R48, R237, -INF , !P0 ;  /* 0xff800000ed307808 */ /* 0x000fe40004000000 */
[-C--:B------:R-:W-:Y:S02]  /*3710*/  ISETP.GE.AND P0, PT, R30, R8.reuse, PT ;  /* 0x000000081e00720c */ /* 0x080fe40003f06270 */
[----:B------:R-:W-:Y:S01]  /*3720*/  ISETP.GE.AND P5, PT, R26, R8, PT ;  /* 0x000000081a00720c */ /* 0x000fe20003fa6270 */
[----:B---3--:R-:W-:Y:S01]  /*3730*/  FFMA.FTZ R5, R71, UR6, -R3 ;  /* 0x0000000647057c23 */ /* 0x008fe20008010803 */
[----:B------:R-:W-:-:S02]  /*3740*/  FSEL R47, R196, -INF , !P0 ;  /* 0xff800000c42f7808 */ /* 0x000fc40004000000 */
[----:B------:R-:W-:Y:S01]  /*3750*/  FSEL R50, R108, -INF , !P1 ;  /* 0xff8000006c327808 */ /* 0x000fe20004800000 */
[----:B------:R3:W-:Y:S01]  /*3760*/  MUFU.EX2 R156, R5 ;  /* 0x00000005009c7308 */ /* 0x0007e20000000800 */
[----:B------:R-:W-:Y:S02]  /*3770*/  FSEL R49, R109, -INF , !P5 ;  /* 0xff8000006d317808 */ /* 0x000fe40006800000 */
[----:B------:R-:W-:Y:S02]  /*3780*/  ISETP.GE.AND P4, PT, R29, R8, PT ;  /* 0x000000081d00720c */ /* 0x000fe40003f86270 */
[-C--:B------:R-:W-:Y:S02]  /*3790*/  ISETP.GE.AND P1, PT, R30, R9.reuse, PT ;  /* 0x000000091e00720c */ /* 0x080fe40003f26270 */
[----:B------:R-:W-:Y:S02]  /*37a0*/  FSEL R30, R197, -INF , !P4 ;  /* 0xff800000c51e7808 */ /* 0x000fe40006000000 */
[----:B------:R-:W-:-:S02]  /*37b0*/  ISETP.GE.AND P5, PT, R29, R9, PT ;  /* 0x000000091d00720c */ /* 0x000fc40003fa6270 */
[----:B-1----:R-:W-:Y:S01]  /*37c0*/  FMNMX.FTZ R137, R4, R10, !PT ;  /* 0x0000000a04897209 */ /* 0x002fe20007810000 */
[--C-:B------:R-:W-:Y:S01]  /*37d0*/  FFMA.FTZ R4, R73, UR6, -R3.reuse ;  /* 0x0000000649047c23 */ /* 0x100fe20008010803 */
[----:B------:R-:W-:Y:S02]  /*37e0*/  FSEL R69, R198, -INF , !P1 ;  /* 0xff800000c6457808 */ /* 0x000fe40004800000 */
[----:B------:R-:W-:Y:S01]  /*37f0*/  FSETP.NEU.FTZ.AND P0, PT, R137, -INF , PT ;  /* 0xff8000008900780b */ /* 0x000fe20003f1d000 */
[----:B------:R-:W-:Y:S01]  /*3800*/  MUFU.EX2 R237, R4 ;  /* 0x0000000400ed7308 */ /* 0x000fe20000000800 */
[----:B---3--:R-:W-:Y:S01]  /*3810*/  FFMA.FTZ R5, R72, UR6, -R3 ;  /* 0x0000000648057c23 */ /* 0x008fe20008010803 */
[----:B------:R-:W-:Y:S02]  /*3820*/  FSEL R72, R110, -INF , !P3 ;  /* 0xff8000006e487808 */ /* 0x000fe40005800000 */
[-C--:B------:R-:W-:Y:S02]  /*3830*/  ISETP.GE.AND P3, PT, R38, R8.reuse, PT ;  /* 0x000000082600720c */ /* 0x080fe40003f66270 */
[----:B------:R-:W-:-:S02]  /*3840*/  ISETP.GE.AND P1, PT, R37, R8, PT ;  /* 0x000000082500720c */ /* 0x000fc40003f26270 */
[----:B------:R1:W-:Y:S01]  /*3850*/  MUFU.EX2 R157, R5 ;  /* 0x00000005009d7308 */ /* 0x0003e20000000800 */
[----:B------:R-:W-:Y:S02]  /*3860*/  FSEL R29, R96, -INF , !P3 ;  /* 0xff800000601d7808 */ /* 0x000fe40005800000 */
[----:B------:R-:W-:Y:S02]  /*3870*/  FSEL R28, R97, -INF , !P1 ;  /* 0xff800000611c7808 */ /* 0x000fe40004800000 */
[----:B------:R-:W-:Y:S02]  /*3880*/  ISETP.GE.AND P4, PT, R35, R8, PT ;  /* 0x000000082300720c */ /* 0x000fe40003f86270 */
[-C--:B------:R-:W-:Y:S02]  /*3890*/  ISETP.GE.AND P3, PT, R36, R9.reuse, PT ;  /* 0x000000092400720c */ /* 0x080fe40003f66270 */
[----:B------:R-:W-:Y:S02]  /*38a0*/  FSEL R26, R201, -INF , !P4 ;  /* 0xff800000c91a7808 */ /* 0x000fe40006000000 */
[----:B------:R-:W-:-:S02]  /*38b0*/  ISETP.GE.AND P1, PT, R33, R9, PT ;  /* 0x000000092100720c */ /* 0x000fc40003f26270 */
[----:B------:R-:W-:Y:S02]  /*38c0*/  FSEL R73, R98, -INF , !P2 ;  /* 0xff80000062497808 */ /* 0x000fe40005000000 */
[-C--:B------:R-:W-:Y:S01]  /*38d0*/  ISETP.GE.AND P2, PT, R35, R9.reuse, PT ;  /* 0x000000092300720c */ /* 0x080fe20003f46270 */
[----:B-1----:R-:W-:Y:S01]  /*38e0*/  FFMA.FTZ R5, R77, UR6, -R3 ;  /* 0x000000064d057c23 */ /* 0x002fe20008010803 */
[----:B------:R-:W-:Y:S02]  /*38f0*/  FSEL R91, R102, -INF , !P1 ;  /* 0xff800000665b7808 */ /* 0x000fe40004800000 */
[----:B------:R-:W-:Y:S01]  /*3900*/  ISETP.GE.AND P1, PT, R34, R8, PT ;  /* 0x000000082200720c */ /* 0x000fe20003f26270 */
[----:B------:R1:W-:Y:S01]  /*3910*/  MUFU.EX2 R160, R5 ;  /* 0x0000000500a07308 */ /* 0x0003e20000000800 */
[----:B------:R-:W-:-:S04]  /*3920*/  ISETP.GE.AND P4, PT, R32, R9, PT ;  /* 0x000000092000720c */ /* 0x000fc80003f86270 */
[----:B------:R-:W-:Y:S02]  /*3930*/  FSEL R93, R103, -INF , !P4 ;  /* 0xff800000675d7808 */ /* 0x000fe40006000000 */
[----:B------:R-:W-:Y:S01]  /*3940*/  ISETP.NE.AND P4, PT, R11, RZ, PT ;  /* 0x000000ff0b00720c */ /* 0x000fe20003f85270 */
        /* <DEDUP_REMOVED lines=8> */
[----:B-1----:R-:W-:Y:S01]  /*39d0*/  FFMA.FTZ R5, R79, UR6, -R3 ;  /* 0x000000064f057c23 */ /* 0x002fe20008010803 */
[----:B------:R-:W-:Y:S02]  /*39e0*/  FSEL R79, R202, -INF , !P3 ;  /* 0xff800000ca4f7808 */ /* 0x000fe40005800000 */
[----:B------:R-:W-:-:S03]  /*39f0*/  ISETP.GE.AND P3, PT, R32, R8, PT ;  /* 0x000000082000720c */ /* 0x000fc60003f66270 */
[----:B------:R1:W-:Y:S02]  /*3a00*/  MUFU.EX2 R177, R5 ;  /* 0x0000000500b17308 */ /* 0x0003e40000000800 */
[----:B-1----:R-:W-:-:S06]  /*3a10*/  FFMA.FTZ R5, R80, UR6, -R3 ;  /* 0x0000000650057c23 */ /* 0x002fcc0008010803 */
[----:B------:R1:W-:Y:S02]  /*3a20*/  MUFU.EX2 R181, R5 ;  /* 0x0000000500b57308 */ /* 0x0003e40000000800 */
[----:B-1----:R-:W-:-:S06]  /*3a30*/  FFMA.FTZ R5, R82, UR6, -R3 ;  /* 0x0000000652057c23 */ /* 0x002fcc0008010803 */
[----:B------:R1:W-:Y:S02]  /*3a40*/  MUFU.EX2 R183, R5 ;  /* 0x0000000500b77308 */ /* 0x0003e40000000800 */
[----:B-1----:R-:W-:Y:S01]  /*3a50*/  FFMA.FTZ R5, R83, UR6, -R3 ;  /* 0x0000000653057c23 */ /* 0x002fe20008010803 */
[----:B------:R-:W-:Y:S01]  /*3a60*/  FMUL.FTZ R3, R137, UR6 ;  /* 0x0000000689037c20 */ /* 0x000fe20008410000 */
[----:B------:R-:W-:-:S04]  /*3a70*/  FSEL R83, R203, -INF , !P2 ;  /* 0xff800000cb537808 */ /* 0x000fc80005000000 */
[----:B------:R1:W3:Y:S01]  /*3a80*/  MUFU.EX2 R184, R5 ;  /* 0x0000000500b87308 */ /* 0x0002e20000000800 */
[----:B------:R-:W-:-:S04]  /*3a90*/  ISETP.GE.AND P2, PT, R31, R9, PT ;  /* 0x000000091f00720c */ /* 0x000fc80003f46270 */
[----:B------:R-:W-:Y:S02]  /*3aa0*/  FSEL R96, R230, -INF , !P2 ;  /* 0xff800000e6607808 */ /* 0x000fe40005000000 */
[----:B------:R-:W-:-:S04]  /*3ab0*/  ISETP.GE.AND P2, PT, R41, R8, PT ;  /* 0x000000082900720c */ /* 0x000fc80003f46270 */
[----:B------:R-:W-:Y:S02]  /*3ac0*/  FSEL R71, R205, -INF , !P2 ;  /* 0xff800000cd477808 */ /* 0x000fe40005000000 */
[-C--:B------:R-:W-:Y:S02]  /*3ad0*/  ISETP.GE.AND P2, PT, R53, R9.reuse, PT ;  /* 0x000000093500720c */ /* 0x080fe40003f46270 */
[----:B-1----:R-:W-:Y:S01]  /*3ae0*/  FSEL R5, R3, RZ, P0 ;  /* 0x000000ff03057208 */ /* 0x002fe20000000000 */
[----:B---3--:R-:W-:Y:S01]  /*3af0*/  IMAD.MOV.U32 R230, RZ, RZ, R184 ;  /* 0x000000ffffe67224 */ /* 0x008fe200078e00b8 */
[----:B------:R-:W-:Y:S02]  /*3b00*/  ISETP.GE.AND P0, PT, R37, R9, PT ;  /* 0x000000092500720c */ /* 0x000fe40003f06270 */
[----:B------:R-:W-:Y:S01]  /*3b10*/  FSEL R37, R199, -INF , !P5 ;  /* 0xff800000c7257808 */ /* 0x000fe20006800000 */
[----:B------:R-:W-:Y:S01]  /*3b20*/  FFMA.FTZ R3, R12, UR6, -R5 ;  /* 0x000000060c037c23 */ /* 0x000fe20008010805 */
[----:B------:R-:W-:-:S02]  /*3b30*/  FSEL R74, R99, -INF , !P0 ;  /* 0xff800000634a7808 */ /* 0x000fc40004000000 */
[-C--:B------:R-:W-:Y:S01]  /*3b40*/  ISETP.GE.AND P0, PT, R33, R8.reuse, PT ;  /* 0x000000082100720c */ /* 0x080fe20003f06270 */
[----:B------:R1:W-:Y:S01]  /*3b50*/  MUFU.EX2 R165, R3 ;  /* 0x0000000300a57308 */ /* 0x0003e20000000800 */
[-C--:B------:R-:W-:Y:S02]  /*3b60*/  ISETP.GE.AND P5, PT, R36, R8.reuse, PT ;  /* 0x000000082400720c */ /* 0x080fe40003fa6270 */
[----:B------:R-:W-:Y:S02]  /*3b70*/  FSEL R25, R100, -INF , !P0 ;  /* 0xff80000064197808 */ /* 0x000fe40004000000 */
[-C--:B------:R-:W-:Y:S02]  /*3b80*/  ISETP.GE.AND P0, PT, R2, R8.reuse, PT ;  /* 0x000000080200720c */ /* 0x080fe40003f06270 */
[----:B------:R-:W-:Y:S02]  /*3b90*/  FSEL R27, R200, -INF , !P5 ;  /* 0xff800000c81b7808 */ /* 0x000fe40006800000 */
[----:B------:R-:W-:Y:S01]  /*3ba0*/  ISETP.GE.AND P5, PT, R31, R8, PT ;  /* 0x000000081f00720c */ /* 0x000fe20003fa6270 */
[----:B-1----:R-:W-:Y:S01]  /*3bb0*/  FFMA.FTZ R3, R17, UR6, -R5 ;  /* 0x0000000611037c23 */ /* 0x002fe20008010805 */
[----:B------:R-:W-:-:S02]  /*3bc0*/  FSEL R17, R101, -INF , !P3 ;  /* 0xff80000065117808 */ /* 0x000fc40005800000 */
[----:B------:R-:W-:Y:S01]  /*3bd0*/  ISETP.GE.AND P3, PT, R40, R8, PT ;  /* 0x000000082800720c */ /* 0x000fe20003f66270 */
[----:B------:R1:W-:Y:S02]  /*3be0*/  MUFU.EX2 R164, R3 ;  /* 0x0000000300a47308 */ /* 0x0003e40000000800 */
[----:B-1----:R-:W-:Y:S01]  /*3bf0*/  FFMA.FTZ R3, R16, UR6, -R5 ;  /* 0x0000000610037c23 */ /* 0x002fe20008010805 */
[----:B------:R-:W-:Y:S01]  /*3c00*/  FSEL R16, R239, -INF , !P4 ;  /* 0xff800000ef107808 */ /* 0x000fe20006000000 */
[----:B------:R-:W-:Y:S01]  /*3c10*/  IMAD.MOV.U32 R239, RZ, RZ, R177 ;  /* 0x000000ffffef7224 */ /* 0x000fe200078e00b1 */
[----:B------:R-:W-:-:S03]  /*3c20*/  ISETP.GE.AND P4, PT, R42, R9, PT ;  /* 0x000000092a00720c */ /* 0x000fc60003f86270 */
[----:B------:R1:W-:Y:S02]  /*3c30*/  MUFU.EX2 R166, R3 ;  /* 0x0000000300a67308 */ /* 0x0003e40000000800 */
[----:B-1----:R-:W-:Y:S01]  /*3c40*/  FFMA.FTZ R3, R15, UR6, -R5 ;  /* 0x000000060f037c23 */ /* 0x002fe20008010805 */
[----:B------:R-:W-:Y:S02]  /*3c50*/  FSEL R15, R236, -INF , !P0 ;  /* 0xff800000ec0f7808 */ /* 0x000fe40004000000 */
[----:B------:R-:W-:-:S03]  /*3c60*/  ISETP.GE.AND P0, PT, R34, R9, PT ;  /* 0x000000092200720c */ /* 0x000fc60003f06270 */
[----:B------:R1:W3:Y:S01]  /*3c70*/  MUFU.EX2 R167, R3 ;  /* 0x0000000300a77308 */ /* 0x0002e20000000800 */
[----:B------:R-:W-:Y:S02]  /*3c80*/  FMNMX.FTZ R4, R15, R48, !PT ;  /* 0x000000300f047209 */ /* 0x000fe40007810000 */
[----:B------:R-:W-:Y:S01]  /*3c90*/  FSEL R95, R231, -INF , !P0 ;  /* 0xff800000e75f7808 */ /* 0x000fe20004000000 */
[----:B------:R-:W-:Y:S01]  /*3ca0*/  IMAD.MOV.U32 R231, RZ, RZ, R181 ;  /* 0x000000ffffe77224 */ /* 0x000fe200078e00b5 */
[----:B------:R-:W-:-:S04]  /*3cb0*/  ISETP.GE.AND P0, PT, R42, R8, PT ;  /* 0x000000082a00720c */ /* 0x000fc80003f06270 */
[----:B------:R-:W-:Y:S01]  /*3cc0*/  FSEL R76, R240, -INF , !P0 ;  /* 0xff800000f04c7808 */ /* 0x000fe20004000000 */
[----:B------:R-:W-:Y:S01]  /*3cd0*/  IMAD.MOV.U32 R240, RZ, RZ, R176 ;  /* 0x000000fffff07224 */ /* 0x000fe200078e00b0 */
[----:B------:R-:W-:-:S04]  /*3ce0*/  ISETP.GE.AND P0, PT, R52, R8, PT ;  /* 0x000000083400720c */ /* 0x000fc80003f06270 */
[----:B------:R-:W-:Y:S01]  /*3cf0*/  FSEL R78, R208, -INF , !P0 ;  /* 0xff800000d04e7808 */ /* 0x000fe20004000000 */
[----:B-1----:R-:W-:Y:S01]  /*3d00*/  FFMA.FTZ R3, R13, UR6, -R5 ;  /* 0x000000060d037c23 */ /* 0x002fe20008010805 */
[-C--:B------:R-:W-:Y:S02]  /*3d10*/  ISETP.GE.AND P0, PT, R55, R8.reuse, PT ;  /* 0x000000083700720c */ /* 0x080fe40003f06270 */
[----:B------:R-:W-:Y:S01]  /*3d20*/  FSEL R13, R229, -INF , !P1 ;  /* 0xff800000e50d7808 */ /* 0x000fe20004800000 */
[----:B------:R1:W-:Y:S01]  /*3d30*/  MUFU.EX2 R236, R3 ;  /* 0x0000000300ec7308 */ /* 0x0003e20000000800 */
[----:B------:R-:W-:Y:S01]  /*3d40*/  FSEL R92, R244, -INF , !P0 ;  /* 0xff800000f45c7808 */ /* 0x000fe20004000000 */
[----:B------:R-:W-:Y:S01]  /*3d50*/  IMAD.MOV.U32 R229, RZ, RZ, R183 ;  /* 0x000000ffffe57224 */ /* 0x000fe200078e00b7 */
[-C--:B------:R-:W-:Y:S01]  /*3d60*/  ISETP.GE.AND P0, PT, R57, R8.reuse, PT ;  /* 0x000000083900720c */ /* 0x080fe20003f06270 */
[----:B------:R-:W-:Y:S01]  /*3d70*/  IMAD.MOV.U32 R244, RZ, RZ, R172 ;  /* 0x000000fffff47224 */ /* 0x000fe200078e00ac */
[----:B------:R-:W-:-:S02]  /*3d80*/  ISETP.GE.AND P1, PT, R44, R8, PT ;  /* 0x000000082c00720c */ /* 0x000fc40003f26270 */
[----:B------:R-:W-:Y:S01]  /*3d90*/  FSEL R98, R220, -INF , !P0 ;  /* 0xff800000dc627808 */ /* 0x000fe20004000000 */
[----:B------:R-:W-:Y:S01]  /*3da0*/  IMAD.MOV.U32 R220, RZ, RZ, R160 ;  /* 0x000000ffffdc7224 */ /* 0x000fe200078e00a0 */
[----:B------:R-:W-:Y:S02]  /*3db0*/  ISETP.GE.AND P0, PT, R59, R8, PT ;  /* 0x000000083b00720c */ /* 0x000fe40003f06270 */
[----:B------:R-:W-:Y:S01]  /*3dc0*/  FSEL R77, R241, -INF , !P1 ;  /* 0xff800000f14d7808 */ /* 0x000fe20004800000 */
[----:B------:R-:W-:Y:S01]  /*3dd0*/  IMAD.MOV.U32 R241, RZ, RZ, R173 ;  /* 0x000000fffff17224 */ /* 0x000fe200078e00ad */
[----:B----4-:R-:W-:Y:S02]  /*3de0*/  FSEL R103, R136, -INF , !P0 ;  /* 0xff80000088677808 */ /* 0x010fe40004000000 */
[----:B------:R-:W-:Y:S01]  /*3df0*/  ISETP.GE.AND P0, PT, R2, R9, PT ;  /* 0x000000090200720c */ /* 0x000fe20003f06270 */
[--C-:B------:R-:W-:Y:S01]  /*3e00*/  FFMA.FTZ R2, R39, UR6, -R5.reuse ;  /* 0x0000000627027c23 */ /* 0x100fe20008010805 */
[----:B-1----:R-:W-:Y:S01]  /*3e10*/  FMNMX.FTZ R3, R50, R4, !PT ;  /* 0x0000000432037209 */ /* 0x002fe20007810000 */
[----:B------:R-:W-:Y:S01]  /*3e20*/  FFMA.FTZ R4, R14, UR6, -R5 ;  /* 0x000000060e047c23 */ /* 0x000fe20008010805 */
[----:B------:R-:W-:-:S02]  /*3e30*/  FSEL R14, R228, -INF , !P5 ;  /* 0xff800000e40e7808 */ /* 0x000fc40006800000 */
[----:B------:R-:W-:Y:S01]  /*3e40*/  FMNMX.FTZ R3, R49, R3, !PT ;  /* 0x0000000331037209 */ /* 0x000fe20007810000 */
[----:B------:R1:W-:Y:S01]  /*3e50*/  MUFU.EX2 R227, R4 ;  /* 0x0000000400e37308 */ /* 0x0003e20000000800 */
[----:B------:R-:W-:Y:S01]  /*3e60*/  FSEL R12, R238, -INF , !P0 ;  /* 0xff800000ee0c7808 */ /* 0x000fe20004000000 */
[----:B------:R-:W-:Y:S01]  /*3e70*/  IMAD.MOV.U32 R238, RZ, RZ, R156 ;  /* 0x000000ffffee7224 */ /* 0x000fe200078e009c */
[----:B------:R-:W-:Y:S02]  /*3e80*/  FMNMX.FTZ R3, R47, R3, !PT ;  /* 0x000000032f037209 */ /* 0x000fe40007810000 */
[----:B------:R-:W-:Y:S02]  /*3e90*/  ISETP.GE.AND P1, PT, R53, R8, PT ;  /* 0x000000083500720c */ /* 0x000fe40003f26270 */
[----:B------:R-:W-:Y:S02]  /*3ea0*/  FMNMX.FTZ R3, R30, R3, !PT ;  /* 0x000000031e037209 */ /* 0x000fe40007810000 */
[----:B------:R-:W-:-:S02]  /*3eb0*/  FSEL R82, R209, -INF , !P1 ;  /* 0xff800000d1527808 */ /* 0x000fc40004800000 */
[----:B------:R-:W-:Y:S02]  /*3ec0*/  FMNMX.FTZ R3, R29, R3, !PT ;  /* 0x000000031d037209 */ /* 0x000fe40007810000 */
[----:B------:R-:W-:Y:S02]  /*3ed0*/  ISETP.GE.AND P1, PT, R54, R8, PT ;  /* 0x000000083600720c */ /* 0x000fe40003f26270 */
[----:B------:R-:W-:Y:S01]  /*3ee0*/  FMNMX.FTZ R3, R28, R3, !PT ;  /* 0x000000031c037209 */ /* 0x000fe20007810000 */
[----:B-1----:R-:W-:Y:S01]  /*3ef0*/  FFMA.FTZ R4, R18, UR6, -R5 ;  /* 0x0000000612047c23 */ /* 0x002fe20008010805 */
[----:B------:R-:W-:Y:S02]  /*3f00*/  FSEL R18, R204, -INF , !P3 ;  /* 0xff800000cc127808 */ /* 0x000fe40005800000 */
[----:B------:R-:W-:Y:S01]  /*3f10*/  FMNMX.FTZ R3, R27, R3, !PT ;  /* 0x000000031b037209 */ /* 0x000fe20007810000 */
[----:B------:R1:W-:Y:S01]  /*3f20*/  MUFU.EX2 R204, R2 ;  /* 0x0000000200cc7308 */ /* 0x0003e20000000800 */
[----:B------:R-:W-:Y:S01]  /*3f30*/  FSEL R97, R245, -INF , !P1 ;  /* 0xff800000f5617808 */ /* 0x000fe20004800000 */
[----:B------:R-:W-:Y:S01]  /*3f40*/  IMAD.MOV.U32 R245, RZ, RZ, R161 ;  /* 0x000000fffff57224 */ /* 0x000fe200078e00a1 */
[----:B------:R-:W-:-:S02]  /*3f50*/  FMNMX.FTZ R3, R26, R3, !PT ;  /* 0x000000031a037209 */ /* 0x000fc40007810000 */
[-C--:B------:R-:W-:Y:S02]  /*3f60*/  ISETP.GE.AND P1, PT, R56, R8.reuse, PT ;  /* 0x000000083800720c */ /* 0x080fe40003f26270 */
[----:B------:R-:W-:Y:S01]  /*3f70*/  FMNMX.FTZ R3, R25, R3, !PT ;  /* 0x0000000319037209 */ /* 0x000fe20007810000 */
[----:B------:R4:W-:Y:S01]  /*3f80*/  MUFU.EX2 R218, R4 ;  /* 0x0000000400da7308 */ /* 0x0009e20000000800 */
[----:B------:R-:W-:Y:S01]  /*3f90*/  FSEL R101, R221, -INF , !P1 ;  /* 0xff800000dd657808 */ /* 0x000fe20004800000 */
[----:B------:R-:W-:Y:S01]  /*3fa0*/  IMAD.MOV.U32 R221, RZ, RZ, R157 ;  /* 0x000000ffffdd7224 */ /* 0x000fe200078e009d */
[----:B------:R-:W-:Y:S02]  /*3fb0*/  FMNMX.FTZ R3, R17, R3, !PT ;  /* 0x0000000311037209 */ /* 0x000fe40007810000 */
[-C--:B------:R-:W-:Y:S02]  /*3fc0*/  ISETP.GE.AND P1, PT, R58, R8.reuse, PT ;  /* 0x000000083a00720c */ /* 0x080fe40003f26270 */
[----:B------:R-:W-:Y:S01]  /*3fd0*/  FMNMX.FTZ R3, R14, R3, !PT ;  /* 0x000000030e037209 */ /* 0x000fe20007810000 */
[----:B-1----:R-:W-:Y:S01]  /*3fe0*/  FFMA.FTZ R2, R43, UR6, -R5 ;  /* 0x000000062b027c23 */ /* 0x002fe20008010805 */
[----:B--2---:R-:W-:Y:S01]  /*3ff0*/  FSEL R104, R113, -INF , !P1 ;  /* 0xff80000071687808 */ /* 0x004fe20004800000 */
[----:B------:R-:W-:Y:S01]  /*4000*/  IMAD.MOV.U32 R113, RZ, RZ, R107 ;  /* 0x000000ffff717224 */ /* 0x000fe200078e006b */
[----:B------:R-:W-:Y:S01]  /*4010*/  FMNMX.FTZ R3, R13, R3, !PT ;  /* 0x000000030d037209 */ /* 0x000fe20007810000 */
[----:B------:R1:W-:Y:S01]  /*4020*/  MUFU.EX2 R203, R2 ;  /* 0x0000000200cb7308 */ /* 0x0003e20000000800 */
[----:B------:R-:W-:-:S02]  /*4030*/  ISETP.GE.AND P1, PT, R61, R8, PT ;  /* 0x000000083d00720c */ /* 0x000fc40003f26270 */
[----:B------:R-:W-:Y:S01]  /*4040*/  FMNMX.FTZ R3, R18, R3, !PT ;  /* 0x0000000312037209 */ /* 0x000fe20007810000 */
[----:B----4-:R-:W-:Y:S01]  /*4050*/  FFMA.FTZ R4, R19, UR6, -R5 ;  /* 0x0000000613047c23 */ /* 0x010fe20008010805 */
[----:B------:R-:W-:Y:S01]  /*4060*/  FSEL R107, R232, -INF , !P1 ;  /* 0xff800000e86b7808 */ /* 0x000fe20004800000 */
[----:B------:R-:W-:Y:S01]  /*4070*/  IMAD.MOV.U32 R232, RZ, RZ, R153 ;  /* 0x000000ffffe87224 */ /* 0x000fe200078e0099 */
[----:B------:R-:W-:Y:S01]  /*4080*/  FMNMX.FTZ R3, R71, R3, !PT ;  /* 0x0000000347037209 */ /* 0x000fe20007810000 */
[----:B------:R2:W-:Y:S01]  /*4090*/  MUFU.EX2 R219, R4 ;  /* 0x0000000400db7308 */ /* 0x0005e20000000800 */
[-C--:B------:R-:W-:Y:S02]  /*40a0*/  ISETP.GE.AND P0, PT, R65, R8.reuse, PT ;  /* 0x000000084100720c */ /* 0x080fe40003f06270 */
[----:B------:R-:W-:Y:S02]  /*40b0*/  FMNMX.FTZ R3, R76, R3, !PT ;  /* 0x000000034c037209 */ /* 0x000fe40007810000 */
[----:B------:R-:W-:-:S02]  /*40c0*/  ISETP.GE.AND P1, PT, R64, R8, PT ;  /* 0x000000084000720c */ /* 0x000fc40003f26270 */
[----:B------:R-:W-:Y:S02]  /*40d0*/  FMNMX.FTZ R3, R77, R3, !PT ;  /* 0x000000034d037209 */ /* 0x000fe40007810000 */
[----:B-1----:R-:W-:Y:S02]  /*40e0*/  FMNMX.FTZ R2, R12, R16, !PT ;  /* 0x000000100c027209 */ /* 0x002fe40007810000 */
[----:B------:R-:W-:Y:S02]  /*40f0*/  FMNMX.FTZ R3, R78, R3, !PT ;  /* 0x000000034e037209 */ /* 0x000fe40007810000 */
[----:B------:R-:W-:Y:S02]  /*4100*/  FMNMX.FTZ R2, R72, R2, !PT ;  /* 0x0000000248027209 */ /* 0x000fe40007810000 */
[----:B------:R-:W-:Y:S02]  /*4110*/  FMNMX.FTZ R3, R82, R3, !PT ;  /* 0x0000000352037209 */ /* 0x000fe40007810000 */
[----:B------:R-:W-:Y:S01]  /*4120*/  FMNMX.FTZ R2, R70, R2, !PT ;  /* 0x0000000246027209 */ /* 0x000fe20007810000 */
[----:B--2---:R-:W-:Y:S01]  /*4130*/  FFMA.FTZ R4, R20, UR6, -R5 ;  /* 0x0000000614047c23 */ /* 0x004fe20008010805 */
[----:B------:R-:W-:-:S02]  /*4140*/  FMNMX.FTZ R3, R92, R3, !PT ;  /* 0x000000035c037209 */ /* 0x000fc40007810000 */
[----:B------:R-:W-:Y:S01]  /*4150*/  FMNMX.FTZ R2, R69, R2, !PT ;  /* 0x0000000245027209 */ /* 0x000fe20007810000 */
[----:B------:R1:W-:Y:S01]  /*4160*/  MUFU.EX2 R224, R4 ;  /* 0x0000000400e07308 */ /* 0x0003e20000000800 */
[----:B------:R-:W-:Y:S02]  /*4170*/  FMNMX.FTZ R3, R97, R3, !PT ;  /* 0x0000000361037209 */ /* 0x000fe40007810000 */
[----:B------:R-:W-:Y:S02]  /*4180*/  FMNMX.FTZ R2, R37, R2, !PT ;  /* 0x0000000225027209 */ /* 0x000fe40007810000 */
[----:B------:R-:W-:Y:S02]  /*4190*/  FMNMX.FTZ R3, R98, R3, !PT ;  /* 0x0000000362037209 */ /* 0x000fe40007810000 */
[----:B------:R-:W-:Y:S02]  /*41a0*/  FMNMX.FTZ R2, R73, R2, !PT ;  /* 0x0000000249027209 */ /* 0x000fe40007810000 */
[----:B------:R-:W-:-:S02]  /*41b0*/  FMNMX.FTZ R3, R101, R3, !PT ;  /* 0x0000000365037209 */ /* 0x000fc40007810000 */
[----:B------:R-:W-:Y:S02]  /*41c0*/  FMNMX.FTZ R2, R74, R2, !PT ;  /* 0x000000024a027209 */ /* 0x000fe40007810000 */
[----:B------:R-:W-:Y:S02]  /*41d0*/  FMNMX.FTZ R3, R103, R3, !PT ;  /* 0x0000000367037209 */ /* 0x000fe40007810000 */
[----:B------:R-:W-:Y:S01]  /*41e0*/  FMNMX.FTZ R2, R79, R2, !PT ;  /* 0x000000024f027209 */ /* 0x000fe20007810000 */
[----:B-1----:R-:W-:Y:S01]  /*41f0*/  FFMA.FTZ R4, R21, UR6, -R5 ;  /* 0x0000000615047c23 */ /* 0x002fe20008010805 */
[----:B------:R-:W-:Y:S02]  /*4200*/  FMNMX.FTZ R3, R104, R3, !PT ;  /* 0x0000000368037209 */ /* 0x000fe40007810000 */
[----:B------:R-:W-:Y:S01]  /*4210*/  FMNMX.FTZ R2, R83, R2, !PT ;  /* 0x0000000253027209 */ /* 0x000fe20007810000 */
[----:B------:R1:W-:Y:S01]  /*4220*/  MUFU.EX2 R228, R4 ;  /* 0x0000000400e47308 */ /* 0x0003e20000000800 */
[----:B------:R-:W-:-:S02]  /*4230*/  ISETP.GE.AND P5, PT, R40, R9, PT ;  /* 0x000000092800720c */ /* 0x000fc40003fa6270 */
[----:B------:R-:W-:Y:S01]  /*4240*/  FSEL R111, R233, -INF , !P0 ;  /* 0xff800000e96f7808 */ /* 0x000fe20004000000 */
[----:B------:R-:W-:Y:S01]  /*4250*/  IMAD.MOV.U32 R233, RZ, RZ, R152 ;  /* 0x000000ffffe97224 */ /* 0x000fe200078e0098 */
[----:B------:R-:W-:Y:S02]  /*4260*/  FMNMX.FTZ R3, R107, R3, !PT ;  /* 0x000000036b037209 */ /* 0x000fe40007810000 */
[----:B------:R-:W-:Y:S02]  /*4270*/  FMNMX.FTZ R2, R91, R2, !PT ;  /* 0x000000025b027209 */ /* 0x000fe40007810000 */
[----:B------:R-:W-:Y:S02]  /*4280*/  FSEL R110, R129, -INF , !P1 ;  /* 0xff800000816e7808 */ /* 0x000fe40004800000 */
[----:B------:R-:W-:Y:S02]  /*4290*/  ISETP.GE.AND P1, PT, R62, R8, PT ;  /* 0x000000083e00720c */ /* 0x000fe40003f26270 */
[----:B------:R-:W-:-:S02]  /*42a0*/  P2R R10, PR, RZ, 0x20 ;  /* 0x00000020ff0a7803 */ /* 0x000fc40000000000 */
[----:B------:R-:W-:Y:S01]  /*42b0*/  ISETP.GE.AND P0, PT, R63, R8, PT ;  /* 0x000000083f00720c */ /* 0x000fe20003f06270 */
[----:B-1----:R-:W-:Y:S01]  /*42c0*/  FFMA.FTZ R4, R22, UR6, -R5 ;  /* 0x0000000616047c23 */ /* 0x002fe20008010805 */
[----:B------:R-:W-:Y:S02]  /*42d0*/  FMNMX.FTZ R3, R111, R3, !PT ;  /* 0x000000036f037209 */ /* 0x000fe40007810000 */
[----:B------:R-:W-:Y:S01]  /*42e0*/  FMNMX.FTZ R2, R93, R2, !PT ;  /* 0x000000025d027209 */ /* 0x000fe20007810000 */
[----:B------:R1:W-:Y:S01]  /*42f0*/  MUFU.EX2 R209, R4 ;  /* 0x0000000400d17308 */ /* 0x0003e20000000800 */
[----:B------:R-:W-:Y:S02]  /*4300*/  FSEL R129, R188, -INF , !P1 ;  /* 0xff800000bc817808 */ /* 0x000fe40004800000 */
[----:B------:R-:W-:Y:S02]  /*4310*/  FSEL R113, R113, -INF , !P0 ;  /* 0xff80000071717808 */ /* 0x000fe40004000000 */
[----:B------:R-:W-:-:S02]  /*4320*/  FMNMX.FTZ R3, R110, R3, !PT ;  /* 0x000000036e037209 */ /* 0x000fc40007810000 */
[----:B------:R-:W-:Y:S01]  /*4330*/  ISETP.NE.AND P1, PT, R10, RZ, PT ;  /* 0x000000ff0a00720c */ /* 0x000fe20003f25270 */
[----:B------:R-:W-:Y:S01]  /*4340*/  FFMA.FTZ R10, R85, UR6, -R5 ;  /* 0x00000006550a7c23 */ /* 0x000fe20008010805 */
[----:B------:R-:W-:Y:S02]  /*4350*/  FMNMX.FTZ R2, R96, R2, !PT ;  /* 0x0000000260027209 */ /* 0x000fe40007810000 */
[----:B------:R-:W-:Y:S01]  /*4360*/  ISETP.GE.AND P0, PT, R66, R8, PT ;  /* 0x000000084200720c */ /* 0x000fe20003f06270 */
[----:B------:R-:W-:Y:S01]  /*4370*/  MUFU.EX2 R198, R10 ;  /* 0x0000000a00c67308 */ /* 0x000fe20000000800 */
[----:B------:R-:W-:Y:S02]  /*4380*/  FMNMX.FTZ R3, R113, R3, !PT ;  /* 0x0000000371037209 */ /* 0x000fe40007810000 */
[----:B------:R-:W-:Y:S01]  /*4390*/  FSEL R80, R206, -INF , !P1 ;  /* 0xff800000ce507808 */ /* 0x000fe20004800000 */
[----:B------:R-:W-:Y:S02]  /*43a0*/  IMAD.MOV.U32 R206, RZ, RZ, R149 ;  /* 0x000000ffffce7224 */ /* 0x000fe400078e0095 */
[----:B-1----:R-:W-:Y:S01]  /*43b0*/  FFMA.FTZ R4, R23, UR6, -R5 ;  /* 0x0000000617047c23 */ /* 0x002fe20008010805 */
[----:B------:R-:W-:-:S02]  /*43c0*/  FMNMX.FTZ R2, R95, R2, !PT ;  /* 0x000000025f027209 */ /* 0x000fc40007810000 */
[----:B------:R-:W-:Y:S01]  /*43d0*/  FSEL R130, R189, -INF , !P0 ;  /* 0xff800000bd827808 */ /* 0x000fe20004000000 */
[----:B------:R1:W-:Y:S01]  /*43e0*/  MUFU.EX2 R208, R4 ;  /* 0x0000000400d07308 */ /* 0x0003e20000000800 */
[----:B------:R-:W-:Y:S02]  /*43f0*/  FMNMX.FTZ R3, R129, R3, !PT ;  /* 0x0000000381037209 */ /* 0x000fe40007810000 */
[----:B------:R-:W-:Y:S02]  /*4400*/  FMNMX.FTZ R2, R80, R2, !PT ;  /* 0x0000000250027209 */ /* 0x000fe40007810000 */
[-C--:B------:R-:W-:Y:S02]  /*4410*/  ISETP.GE.AND P5, PT, R44, R9.reuse, PT ;  /* 0x000000092c00720c */ /* 0x080fe40003fa6270 */
[----:B------:R-:W-:Y:S01]  /*4420*/  FSEL R85, R242, -INF , !P4 ;  /* 0xff800000f2557808 */ /* 0x000fe20006000000 */
[----:B------:R-:W-:Y:S01]  /*4430*/  IMAD.MOV.U32 R242, RZ, RZ, R145 ;  /* 0x000000fffff27224 */ /* 0x000fe200078e0091 */
[----:B------:R-:W-:-:S02]  /*4440*/  ISETP.GE.AND P3, PT, R52, R9, PT ;  /* 0x000000093400720c */ /* 0x000fc40003f66270 */
[-C--:B------:R-:W-:Y:S02]  /*4450*/  ISETP.GE.AND P1, PT, R55, R9.reuse, PT ;  /* 0x000000093700720c */ /* 0x080fe40003f26270 */
[----:B------:R-:W-:Y:S01]  /*4460*/  FSEL R94, R210, -INF , !P3 ;  /* 0xff800000d25e7808 */ /* 0x000fe20005800000 */
[----:B------:R-:W-:Y:S01]  /*4470*/  IMAD.MOV.U32 R210, RZ, RZ, R139 ;  /* 0x000000ffffd27224 */ /* 0x000fe200078e008b */
[-C--:B------:R-:W-:Y:S01]  /*4480*/  ISETP.GE.AND P0, PT, R54, R9.reuse, PT ;  /* 0x000000093600720c */ /* 0x080fe20003f06270 */
[----:B-1----:R-:W-:Y:S01]  /*4490*/  FFMA.FTZ R4, R24, UR6, -R5 ;  /* 0x0000000618047c23 */ /* 0x002fe20008010805 */
[----:B------:R-:W-:Y:S01]  /*44a0*/  FSEL R99, R246, -INF , !P1 ;  /* 0xff800000f6637808 */ /* 0x000fe20004800000 */
[----:B------:R-:W-:Y:S01]  /*44b0*/  IMAD.MOV.U32 R246, RZ, RZ, R132 ;  /* 0x000000fffff67224 */ /* 0x000fe200078e0084 */
[-C--:B------:R-:W-:Y:S01]  /*44c0*/  ISETP.GE.AND P4, PT, R57, R9.reuse, PT ;  /* 0x000000093900720c */ /* 0x080fe20003f86270 */
[----:B------:R1:W-:Y:S01]  /*44d0*/  MUFU.EX2 R205, R4 ;  /* 0x0000000400cd7308 */ /* 0x0003e20000000800 */
[----:B------:R-:W-:Y:S01]  /*44e0*/  FSEL R100, R247, -INF , !P0 ;  /* 0xff800000f7647808 */ /* 0x000fe20004000000 */
[----:B------:R-:W-:Y:S01]  /*44f0*/  IMAD.MOV.U32 R247, RZ, RZ, R128 ;  /* 0x000000fffff77224 */ /* 0x000fe200078e0080 */
[----:B------:R-:W-:-:S02]  /*4500*/  ISETP.GE.AND P3, PT, R58, R9, PT ;  /* 0x000000093a00720c */ /* 0x000fc40003f66270 */
[-C--:B------:R-:W-:Y:S02]  /*4510*/  ISETP.GE.AND P1, PT, R64, R9.reuse, PT ;  /* 0x000000094000720c */ /* 0x080fe40003f26270 */
[----:B------:R-:W-:Y:S02]  /*4520*/  FSEL R106, R106, -INF , !P3 ;  /* 0xff8000006a6a7808 */ /* 0x000fe40005800000 */
[----:B------:R-:W-:Y:S02]  /*4530*/  ISETP.GE.AND P3, PT, R66, R9, PT ;  /* 0x000000094200720c */ /* 0x000fe40003f66270 */
[----:B---3--:R-:W-:Y:S02]  /*4540*/  F2FP.BF16.F32.PACK_AB R19, R167, R166 ;  /* 0x000000a6a713723e */ /* 0x008fe400000010ff */
[----:B------:R-:W-:Y:S01]  /*4550*/  FSEL R119, R191, -INF , !P3 ;  /* 0xff800000bf777808 */ /* 0x000fe20005800000 */
[----:B------:R-:W-:Y:S02]  /*4560*/  IMAD.MOV.U32 R191, RZ, RZ, R117 ;  /* 0x000000ffffbf7224 */ /* 0x000fe400078e0075 */
[----:B-1----:R-:W-:-:S04]  /*4570*/  FFMA.FTZ R4, R45, UR6, -R5 ;  /* 0x000000062d047c23 */ /* 0x002fc80008010805 */
[----:B------:R1:W-:Y:S02]  /*4580*/  MUFU.EX2 R202, R4 ;  /* 0x0000000400ca7308 */ /* 0x0003e40000000800 */
[----:B-1----:R-:W-:-:S06]  /*4590*/  FFMA.FTZ R4, R46, UR6, -R5 ;  /* 0x000000062e047c23 */ /* 0x002fcc0008010805 */
[----:B------:R1:W-:Y:S02]  /*45a0*/  MUFU.EX2 R201, R4 ;  /* 0x0000000400c97308 */ /* 0x0003e40000000800 */
[----:B-1----:R-:W-:Y:S01]  /*45b0*/  FFMA.FTZ R4, R81, UR6, -R5 ;  /* 0x0000000651047c23 */ /* 0x002fe20008010805 */
[----:B------:R-:W-:Y:S01]  /*45c0*/  FSEL R81, R207, -INF , !P6 ;  /* 0xff800000cf517808 */ /* 0x000fe20007000000 */
[----:B------:R-:W-:Y:S01]  /*45d0*/  IMAD.MOV.U32 R207, RZ, RZ, R148 ;  /* 0x000000ffffcf7224 */ /* 0x000fe200078e0094 */
[----:B------:R-:W-:-:S03]  /*45e0*/  ISETP.GE.AND P6, PT, R59, R9, PT ;  /* 0x000000093b00720c */ /* 0x000fc60003fc6270 */
[----:B------:R1:W-:Y:S01]  /*45f0*/  MUFU.EX2 R200, R4 ;  /* 0x0000000400c87308 */ /* 0x0003e20000000800 */
[----:B------:R-:W-:Y:S02]  /*4600*/  FMNMX.FTZ R2, R81, R2, !PT ;  /* 0x0000000251027209 */ /* 0x000fe40007810000 */
[----:B------:R-:W-:Y:S02]  /*4610*/  FSEL R105, R105, -INF , !P6 ;  /* 0xff80000069697808 */ /* 0x000fe40007000000 */
[----:B------:R-:W-:Y:S02]  /*4620*/  FMNMX.FTZ R2, R85, R2, !PT ;  /* 0x0000000255027209 */ /* 0x000fe40007810000 */
[----:B------:R-:W-:Y:S02]  /*4630*/  ISETP.NE.AND P6, PT, R112, RZ, PT ;  /* 0x000000ff7000720c */ /* 0x000fe40003fc5270 */
[----:B------:R-:W-:Y:S01]  /*4640*/  FSEL R112, R249, -INF , !P1 ;  /* 0xff800000f9707808 */ /* 0x000fe20004800000 */
[----:B-1----:R-:W-:-:S04]  /*4650*/  FFMA.FTZ R4, R84, UR6, -R5 ;  /* 0x0000000654047c23 */ /* 0x002fc80008010805 */
[----:B------:R1:W-:Y:S02]  /*4660*/  MUFU.EX2 R199, R4 ;  /* 0x0000000400c77308 */ /* 0x0003e40000000800 */
[----:B-1----:R-:W-:Y:S01]  /*4670*/  FMNMX.FTZ R4, R130, R3, !PT ;  /* 0x0000000382047209 */ /* 0x002fe20007810000 */
[----:B------:R-:W-:Y:S01]  /*4680*/  FFMA.FTZ R3, R86, UR6, -R5 ;  /* 0x0000000656037c23 */ /* 0x000fe20008010805 */
[----:B------:R-:W-:Y:S01]  /*4690*/  FSEL R86, R243, -INF , !P5 ;  /* 0xff800000f3567808 */ /* 0x000fe20006800000 */
[----:B------:R-:W-:Y:S01]  /*46a0*/  IMAD.MOV.U32 R243, RZ, RZ, R144 ;  /* 0x000000fffff37224 */ /* 0x000fe200078e0090 */
[----:B------:R-:W-:Y:S02]  /*46b0*/  ISETP.GE.AND P5, PT, R56, R9, PT ;  /* 0x000000093800720c */ /* 0x000fe40003fa6270 */
[----:B------:R1:W-:Y:S01]  /*46c0*/  MUFU.EX2 R197, R3 ;  /* 0x0000000300c57308 */ /* 0x0003e20000000800 */
[----:B------:R-:W-:Y:S01]  /*46d0*/  FMNMX.FTZ R2, R86, R2, !PT ;  /* 0x0000000256027209 */ /* 0x000fe20007810000 */
[----:B------:R-:W2:Y:S01]  /*46e0*/  SHFL.BFLY PT, R11, R4, 0x2, 0x1f ;  /* 0x0c401f00040b7f89 */ /* 0x000ea200000e0000 */
[----:B------:R-:W-:-:S02]  /*46f0*/  P2R R10, PR, RZ, 0x20 ;  /* 0x00000020ff0a7803 */ /* 0x000fc40000000000 */
[----:B------:R-:W-:Y:S02]  /*4700*/  FMNMX.FTZ R2, R94, R2, !PT ;  /* 0x000000025e027209 */ /* 0x000fe40007810000 */
[----:B------:R-:W-:Y:S02]  /*4710*/  ISETP.NE.AND P0, PT, R10, RZ, PT ;  /* 0x000000ff0a00720c */ /* 0x000fe40003f05270 */
[-C--:B------:R-:W-:Y:S02]  /*4720*/  ISETP.GE.AND P5, PT, R61, R9.reuse, PT ;  /* 0x000000093d00720c */ /* 0x080fe40003fa6270 */
[----:B------:R-:W-:Y:S01]  /*4730*/  FSEL R102, R223, -INF , !P0 ;  /* 0xff800000df667808 */ /* 0x000fe20004000000 */
[----:B------:R-:W-:Y:S01]  /*4740*/  IMAD.MOV.U32 R223, RZ, RZ, R124 ;  /* 0x000000ffffdf7224 */ /* 0x000fe200078e007c */
[----:B------:R-:W-:Y:S01]  /*4750*/  FSEL R108, R234, -INF , !P5 ;  /* 0xff800000ea6c7808 */ /* 0x000fe20006800000 */
[----:B------:R-:W-:Y:S01]  /*4760*/  IMAD.MOV.U32 R234, RZ, RZ, R121 ;  /* 0x000000ffffea7224 */ /* 0x000fe200078e0079 */
[----:B------:R-:W-:Y:S01]  /*4770*/  ISETP.GE.AND P0, PT, R63, R9, PT ;  /* 0x000000093f00720c */ /* 0x000fe20003f06270 */
[----:B-1----:R-:W-:-:S03]  /*4780*/  FFMA.FTZ R3, R51, UR6, -R5 ;  /* 0x0000000633037c23 */ /* 0x002fc60008010805 */
[----:B------:R-:W-:Y:S01]  /*4790*/  FSEL R115, R115, -INF , !P0 ;  /* 0xff80000073737808 */ /* 0x000fe20004000000 */
[----:B------:R1:W-:Y:S01]  /*47a0*/  MUFU.EX2 R196, R3 ;  /* 0x0000000300c47308 */ /* 0x0003e20000000800 */
[----:B--2---:R-:W-:-:S05]  /*47b0*/  FMNMX.FTZ R4, R4, R11, !PT ;  /* 0x0000000b04047209 */ /* 0x004fca0007810000 */
[----:B------:R-:W2:Y:S01]  /*47c0*/  SHFL.BFLY PT, R136, R4, 0x1, 0x1f ;  /* 0x0c201f0004887f89 */ /* 0x000ea200000e0000 */
[----:B-1----:R-:W-:Y:S01]  /*47d0*/  FFMA.FTZ R3, R87, UR6, -R5 ;  /* 0x0000000657037c23 */ /* 0x002fe20008010805 */
[----:B------:R-:W-:Y:S01]  /*47e0*/  FSEL R87, R211, -INF , !P2 ;  /* 0xff800000d3577808 */ /* 0x000fe20005000000 */
[----:B------:R-:W-:Y:S01]  /*47f0*/  IMAD.MOV.U32 R211, RZ, RZ, R133 ;  /* 0x000000ffffd37224 */ /* 0x000fe200078e0085 */
[----:B------:R-:W-:Y:S01]  /*4800*/  ISETP.GE.AND P2, PT, R65, R9, PT ;  /* 0x000000094100720c */ /* 0x000fe20003f46270 */
[----:B------:R1:W-:Y:S01]  /*4810*/  MUFU.EX2 R189, R3 ;  /* 0x0000000300bd7308 */ /* 0x0003e20000000800 */
[----:B------:R-:W-:Y:S02]  /*4820*/  FMNMX.FTZ R2, R87, R2, !PT ;  /* 0x0000000257027209 */ /* 0x000fe40007810000 */
[----:B------:R-:W-:Y:S01]  /*4830*/  FSEL R109, R235, -INF , !P2 ;  /* 0xff800000eb6d7808 */ /* 0x000fe20005000000 */
[----:B------:R-:W-:Y:S01]  /*4840*/  IMAD.MOV.U32 R235, RZ, RZ, R116 ;  /* 0x000000ffffeb7224 */ /* 0x000fe200078e0074 */
[----:B------:R-:W-:-:S04]  /*4850*/  FMNMX.FTZ R2, R99, R2, !PT ;  /* 0x0000000263027209 */ /* 0x000fc80007810000 */
[----:B------:R-:W-:Y:S02]  /*4860*/  FMNMX.FTZ R2, R100, R2, !PT ;  /* 0x0000000264027209 */ /* 0x000fe40007810000 */
[----:B--2---:R-:W-:Y:S01]  /*4870*/  FMNMX.FTZ R136, R4, R136, !PT ;  /* 0x0000008804887209 */ /* 0x004fe20007810000 */
[----:B-1----:R-:W-:-:S04]  /*4880*/  FFMA.FTZ R3, R60, UR6, -R5 ;  /* 0x000000063c037c23 */ /* 0x002fc80008010805 */
[C---:B------:R-:W-:Y:S01]  /*4890*/  FMUL.FTZ R4, R136.reuse, UR6 ;  /* 0x0000000688047c20 */ /* 0x040fe20008410000 */
[----:B------:R-:W-:Y:S01]  /*48a0*/  FSETP.NEU.FTZ.AND P0, PT, R136, -INF , PT ;  /* 0xff8000008800780b */ /* 0x000fe20003f1d000 */
[----:B------:R1:W-:Y:S03]  /*48b0*/  MUFU.EX2 R188, R3 ;  /* 0x0000000300bc7308 */ /* 0x0003e60000000800 */
[----:B------:R-:W-:-:S05]  /*48c0*/  FSEL R4, R4, RZ, P0 ;  /* 0x000000ff04047208 */ /* 0x000fca0000000000 */
[----:B------:R-:W-:-:S04]  /*48d0*/  FFMA.FTZ R10, R29, UR6, -R4 ;  /* 0x000000061d0a7c23 */ /* 0x000fc80008010804 */
        /* <DEDUP_REMOVED lines=9> */
[----:B------:R-:W-:-:S04]  /*4970*/  FMNMX.FTZ R2, R102, R2, !PT ;  /* 0x0000000266027209 */ /* 0x000fc80007810000 */
[----:B------:R-:W-:-:S04]  /*4980*/  FMNMX.FTZ R2, R105, R2, !PT ;  /* 0x0000000269027209 */ /* 0x000fc80007810000 */
[----:B------:R-:W-:-:S04]  /*4990*/  FMNMX.FTZ R2, R106, R2, !PT ;  /* 0x000000026a027209 */ /* 0x000fc80007810000 */
[----:B------:R-:W-:Y:S01]  /*49a0*/  FMNMX.FTZ R2, R108, R2, !PT ;  /* 0x000000026c027209 */ /* 0x000fe20007810000 */
[----:B-1----:R-:W-:-:S03]  /*49b0*/  FFMA.FTZ R3, R67, UR6, -R5 ;  /* 0x0000000643037c23 */ /* 0x002fc60008010805 */
[----:B------:R-:W-:Y:S01]  /*49c0*/  FMNMX.FTZ R2, R109, R2, !PT ;  /* 0x000000026d027209 */ /* 0x000fe20007810000 */
[----:B------:R1:W-:Y:S03]  /*49d0*/  MUFU.EX2 R186, R3 ;  /* 0x0000000300ba7308 */ /* 0x0003e60000000800 */
[----:B------:R-:W-:-:S04]  /*49e0*/  FMNMX.FTZ R2, R112, R2, !PT ;  /* 0x0000000270027209 */ /* 0x000fc80007810000 */
[----:B------:R-:W-:-:S04]  /*49f0*/  FMNMX.FTZ R2, R115, R2, !PT ;  /* 0x0000000273027209 */ /* 0x000fc80007810000 */
[----:B------:R-:W-:-:S04]  /*4a00*/  FMNMX.FTZ R2, R116, R2, !PT ;  /* 0x0000000274027209 */ /* 0x000fc80007810000 */
[----:B------:R-:W-:Y:S01]  /*4a10*/  FMNMX.FTZ R2, R119, R2, !PT ;  /* 0x0000000277027209 */ /* 0x000fe20007810000 */
[----:B-1----:R-:W-:-:S04]  /*4a20*/  FFMA.FTZ R3, R89, UR6, -R5 ;  /* 0x0000000659037c23 */ /* 0x002fc80008010805 */
[----:B------:R-:W1:Y:S01]  /*4a30*/  SHFL.BFLY PT, R11, R2, 0x2, 0x1f ;  /* 0x0c401f00020b7f89 */ /* 0x000e6200000e0000 */
[----:B------:R2:W-:Y:S02]  /*4a40*/  MUFU.EX2 R185, R3 ;  /* 0x0000000300b97308 */ /* 0x0005e40000000800 */
[----:B--2---:R-:W-:-:S06]  /*4a50*/  FFMA.FTZ R3, R68, UR6, -R5 ;  /* 0x0000000644037c23 */ /* 0x004fcc0008010805 */
[----:B------:R2:W-:Y:S01]  /*4a60*/  MUFU.EX2 R184, R3 ;  /* 0x0000000300b87308 */ /* 0x0005e20000000800 */
[----:B-1----:R-:W-:-:S05]  /*4a70*/  FMNMX.FTZ R2, R2, R11, !PT ;  /* 0x0000000b02027209 */ /* 0x002fca0007810000 */
[----:B------:R-:W1:Y:S01]  /*4a80*/  SHFL.BFLY PT, R10, R2, 0x1, 0x1f ;  /* 0x0c201f00020a7f89 */ /* 0x000e6200000e0000 */
[----:B--2---:R-:W-:-:S04]  /*4a90*/  FFMA.FTZ R3, R90, UR6, -R5 ;  /* 0x000000065a037c23 */ /* 0x004fc80008010805 */
[----:B------:R2:W-:Y:S01]  /*4aa0*/  MUFU.EX2 R183, R3 ;  /* 0x0000000300b77308 */ /* 0x0005e20000000800 */
[----:B-1----:R-:W-:Y:S01]  /*4ab0*/  FMNMX.FTZ R84, R2, R10, !PT ;  /* 0x0000000a02547209 */ /* 0x002fe20007810000 */
[----:B------:R-:W-:Y:S01]  /*4ac0*/  FFMA.FTZ R2, R14, UR6, -R4 ;  /* 0x000000060e027c23 */ /* 0x000fe20008010804 */
[----:B------:R-:W-:Y:S02]  /*4ad0*/  IMAD R10, R214, 0x20, R182 ;  /* 0x00000020d60a7824 */ /* 0x000fe400078e02b6 */
[----:B------:R-:W-:-:S03]  /*4ae0*/  FSETP.NEU.FTZ.AND P0, PT, R84, -INF , PT ;  /* 0xff8000005400780b */ /* 0x000fc60003f1d000 */
[----:B------:R1:W-:Y:S01]  /*4af0*/  MUFU.EX2 R179, R2 ;  /* 0x0000000200b37308 */ /* 0x0003e20000000800 */
[----:B--2---:R-:W-:-:S07]  /*4b00*/  FFMA.FTZ R3, R15, UR6, -R4 ;  /* 0x000000060f037c23 */ /* 0x004fce0008010804 */
[----:B------:R2:W-:Y:S01]  /*4b10*/  MUFU.EX2 R128, R3 ;  /* 0x0000000300807308 */ /* 0x0005e20000000800 */
[----:B-1----:R-:W-:-:S07]  /*4b20*/  FFMA.FTZ R2, R13, UR6, -R4 ;  /* 0x000000060d027c23 */ /* 0x002fce0008010804 */
[----:B------:R1:W-:Y:S01]  /*4b30*/  MUFU.EX2 R182, R2 ;  /* 0x0000000200b67308 */ /* 0x0003e20000000800 */
[----:B--2---:R-:W-:-:S07]  /*4b40*/  FFMA.FTZ R3, R48, UR6, -R4 ;  /* 0x0000000630037c23 */ /* 0x004fce0008010804 */
[----:B------:R2:W-:Y:S01]  /*4b50*/  MUFU.EX2 R126, R3 ;  /* 0x00000003007e7308 */ /* 0x0005e20000000800 */
[----:B-1----:R-:W-:-:S05]  /*4b60*/  IMAD.IADD R2, R213, 0x1, R10 ;  /* 0x00000001d5027824 */ /* 0x002fca00078e020a */
[----:B------:R-:W-:Y:S01]  /*4b70*/  LEA R213, R2, UR4, 0x1 ;  /* 0x0000000402d57c11 */ /* 0x000fe2000f8e08ff */
[----:B------:R-:W-:Y:S01]  /*4b80*/  FFMA.FTZ R2, R169, UR6, -R5 ;  /* 0x00000006a9027c23 */ /* 0x000fe20008010805 */
[----:B--2---:R-:W-:-:S03]  /*4b90*/  FFMA.FTZ R3, R50, UR6, -R4 ;  /* 0x0000000632037c23 */ /* 0x004fc60008010804 */
[----:B------:R-:W-:Y:S01]  /*4ba0*/  IMAD R214, R0, 0x2, R213 ;  /* 0x0000000200d67824 */ /* 0x000fe200078e02d5 */
[----:B------:R-:W-:Y:S01]  /*4bb0*/  LDSM.16.MT88.4 R20, [R213+0x4000] ;  /* 0x00400000d514783b */ /* 0x000fe20000004200 */
[----:B------:R1:W-:Y:S03]  /*4bc0*/  MUFU.EX2 R135, R3 ;  /* 0x0000000300877308 */ /* 0x0003e60000000800 */
[----:B------:R-:W-:Y:S04]  /*4bd0*/  LDSM.16.MT88.4 R32, [R214+0x4400] ;  /* 0x00440000d620783b */ /* 0x000fe80000004200 */
[----:B------:R-:W-:Y:S01]  /*4be0*/  LDSM.16.MT88.4 R148, [R213+0x5c00] ;  /* 0x005c0000d594783b */ /* 0x000fe20000004200 */
[----:B-1----:R-:W-:-:S04]  /*4bf0*/  FFMA.FTZ R3, R49, UR6, -R4 ;  /* 0x0000000631037c23 */ /* 0x002fc80008010804 */
[----:B------:R1:W2:Y:S02]  /*4c00*/  MUFU.EX2 R139, R3 ;  /* 0x00000003008b7308 */ /* 0x0002a40000000800 */
[----:B-1----:R-:W-:Y:S01]  /*4c10*/  FFMA.FTZ R3, R47, UR6, -R4 ;  /* 0x000000062f037c23 */ /* 0x002fe20008010804 */
[----:B--2---:R-:W-:-:S05]  /*4c20*/  F2FP.BF16.F32.PACK_AB R14, R139, R135 ;  /* 0x000000878b0e723e */ /* 0x004fca00000010ff */
[----:B------:R1:W-:Y:S02]  /*4c30*/  MUFU.EX2 R160, R3 ;  /* 0x0000000300a07308 */ /* 0x0003e40000000800 */
[----:B-1----:R-:W-:-:S06]  /*4c40*/  FFMA.FTZ R3, R30, UR6, -R4 ;  /* 0x000000061e037c23 */ /* 0x002fcc0008010804 */
[----:B------:R1:W-:Y:S02]  /*4c50*/  MUFU.EX2 R161, R3 ;  /* 0x0000000300a17308 */ /* 0x0003e40000000800 */
[--C-:B-1----:R-:W-:Y:S02]  /*4c60*/  FFMA.FTZ R3, R28, UR6, -R4.reuse ;  /* 0x000000061c037c23 */ /* 0x102fe40008010804 */
[----:B------:R-:W-:Y:S04]  /*4c70*/  LDSM.16.MT88.4 R28, [R213+0x4400] ;  /* 0x00440000d51c783b */ /* 0x000fe80000004200 */
[----:B------:R1:W-:Y:S02]  /*4c80*/  MUFU.EX2 R163, R3 ;  /* 0x0000000300a37308 */ /* 0x0003e40000000800 */
[----:B-1----:R-:W-:-:S06]  /*4c90*/  FFMA.FTZ R3, R27, UR6, -R4 ;  /* 0x000000061b037c23 */ /* 0x002fcc0008010804 */
[----:B------:R1:W-:Y:S02]  /*4ca0*/  MUFU.EX2 R175, R3 ;  /* 0x0000000300af7308 */ /* 0x0003e40000000800 */
[----:B-1----:R-:W-:-:S06]  /*4cb0*/  FFMA.FTZ R3, R26, UR6, -R4 ;  /* 0x000000061a037c23 */ /* 0x002fcc0008010804 */
[----:B------:R1:W-:Y:S02]  /*4cc0*/  MUFU.EX2 R177, R3 ;  /* 0x0000000300b17308 */ /* 0x0003e40000000800 */
[--C-:B-1----:R-:W-:Y:S02]  /*4cd0*/  FFMA.FTZ R3, R25, UR6, -R4.reuse ;  /* 0x0000000619037c23 */ /* 0x102fe40008010804 */
[----:B------:R-:W1:Y:S04]  /*4ce0*/  LDSM.16.MT88.4 R24, [R214+0x4000] ;  /* 0x00400000d618783b */ /* 0x000e680000004200 */
[----:B------:R2:W-:Y:S02]  /*4cf0*/  MUFU.EX2 R178, R3 ;  /* 0x0000000300b27308 */ /* 0x0005e40000000800 */
[----:B--2---:R-:W-:Y:S01]  /*4d00*/  FFMA.FTZ R3, R17, UR6, -R4 ;  /* 0x0000000611037c23 */ /* 0x004fe20008010804 */
[----:B------:R-:W-:-:S05]  /*4d10*/  F2FP.BF16.F32.PACK_AB R17, R164, R165 ;  /* 0x000000a5a411723e */ /* 0x000fca00000010ff */
[----:B------:R2:W-:Y:S02]  /*4d20*/  MUFU.EX2 R181, R3 ;  /* 0x0000000300b57308 */ /* 0x0005e40000000800 */
[----:B--2---:R-:W-:-:S05]  /*4d30*/  FMUL.FTZ R3, R84, UR6 ;  /* 0x0000000654037c20 */ /* 0x004fca0008410000 */
[----:B------:R-:W-:-:S05]  /*4d40*/  FSEL R3, R3, RZ, P0 ;  /* 0x000000ff03037208 */ /* 0x000fca0000000000 */
[--C-:B------:R-:W-:Y:S01]  /*4d50*/  FFMA.FTZ R0, R16, UR6, -R3.reuse ;  /* 0x0000000610007c23 */ /* 0x100fe20008010803 */
[----:B------:R-:W-:Y:S01]  /*4d60*/  FFMA.FTZ R10, R12, UR6, -R3 ;  /* 0x000000060c0a7c23 */ /* 0x000fe20008010803 */
[----:B------:R-:W-:Y:S02]  /*4d70*/  F2FP.BF16.F32.PACK_AB R12, R126, R128 ;  /* 0x000000807e0c723e */ /* 0x000fe400000010ff */
[----:B------:R2:W-:Y:S01]  /*4d80*/  MUFU.EX2 R11, R0 ;  /* 0x00000000000b7308 */ /* 0x0005e20000000800 */
[----:B------:R-:W-:-:S07]  /*4d90*/  F2FP.BF16.F32.PACK_AB R16, R248, R171 ;  /* 0x000000abf810723e */ /* 0x000fce00000010ff */
[----:B------:R-:W3:Y:S01]  /*4da0*/  MUFU.EX2 R114, R10 ;  /* 0x0000000a00727308 */ /* 0x000ee20000000800 */
[----:B--2---:R-:W-:-:S07]  /*4db0*/  FFMA.FTZ R0, R72, UR6, -R3 ;  /* 0x0000000648007c23 */ /* 0x004fce0008010803 */
[----:B------:R2:W-:Y:S01]  /*4dc0*/  MUFU.EX2 R118, R0 ;  /* 0x0000000000767308 */ /* 0x0005e20000000800 */
[----:B---3--:R-:W-:Y:S01]  /*4dd0*/  F2FP.BF16.F32.PACK_AB R13, R11, R114 ;  /* 0x000000720b0d723e */ /* 0x008fe200000010ff */
[----:B------:R-:W-:-:S06]  /*4de0*/  FADD.FTZ R10, R171, R248 ;  /* 0x000000f8ab0a7221 */ /* 0x000fcc0000010000 */
[----:B------:R-:W-:Y:S01]  /*4df0*/  MUFU.EX2 R248, R2 ;  /* 0x0000000200f87308 */ /* 0x000fe20000000800 */
[----:B--2---:R-:W-:-:S07]  /*4e00*/  FFMA.FTZ R0, R70, UR6, -R3 ;  /* 0x0000000646007c23 */ /* 0x004fce0008010803 */
[----:B------:R2:W3:Y:S02]  /*4e10*/  MUFU.EX2 R122, R0 ;  /* 0x00000000007a7308 */ /* 0x0004e40000000800 */
[----:B--2---:R-:W-:Y:S01]  /*4e20*/  FFMA.FTZ R0, R18, UR6, -R4 ;  /* 0x0000000612007c23 */ /* 0x004fe20008010804 */
[----:B---3--:R-:W-:Y:S02]  /*4e30*/  F2FP.BF16.F32.PACK_AB R15, R122, R118 ;  /* 0x000000767a0f723e */ /* 0x008fe400000010ff */
[----:B------:R-:W-:-:S03]  /*4e40*/  F2FP.BF16.F32.PACK_AB R18, R141, R140 ;  /* 0x0000008c8d12723e */ /* 0x000fc600000010ff */
[----:B------:R2:W-:Y:S02]  /*4e50*/  MUFU.EX2 R176, R0 ;  /* 0x0000000000b07308 */ /* 0x0005e40000000800 */
[C---:B-1----:R-:W-:Y:S06]  /*4e60*/  HMMA.16816.F32.BF16 R40, R12.reuse, R24, RZ ;  /* 0x000000180c28723c */ /* 0x042fec00000418ff */
[C---:B------:R-:W-:Y:S06]  /*4e70*/  HMMA.16816.F32.BF16 R44, R12.reuse, R22, RZ ;  /* 0x000000160c2c723c */ /* 0x040fec00000418ff */
[----:B------:R-:W-:Y:S01]  /*4e80*/  HMMA.16816.F32.BF16 R48, R12, R26, RZ ;  /* 0x0000001a0c30723c */ /* 0x000fe200000418ff */
[----:B--2---:R-:W-:-:S04]  /*4e90*/  FFMA.FTZ R0, R69, UR6, -R3 ;  /* 0x0000000645007c23 */ /* 0x004fc80008010803 */
[----:B------:R1:W-:Y:S01]  /*4ea0*/  MUFU.EX2 R127, R0 ;  /* 0x00000000007f7308 */ /* 0x0003e20000000800 */
[C---:B------:R-:W-:Y:S06]  /*4eb0*/  HMMA.16816.F32.BF16 R52, R16.reuse, R24, RZ ;  /* 0x000000181034723c */ /* 0x040fec00000418ff */
[----:B------:R-:W-:Y:S01]  /*4ec0*/  HMMA.16816.F32.BF16 R64, R16, R26, RZ ;  /* 0x0000001a1040723c */ /* 0x000fe200000418ff */
[----:B------:R-:W2:Y:S01]  /*4ed0*/  LDSM.16.MT88.4 R24, [R213+0x4800] ;  /* 0x00480000d518783b */ /* 0x000ea20000004200 */
[----:B-1----:R-:W-:-:S04]  /*4ee0*/  FFMA.FTZ R0, R37, UR6, -R3 ;  /* 0x0000000625007c23 */ /* 0x002fc80008010803 */
[----:B------:R-:W-:Y:S01]  /*4ef0*/  HMMA.16816.F32.BF16 R36, R12, R20, RZ ;  /* 0x000000140c24723c */ /* 0x000fe200000418ff */
[----:B------:R1:W3:Y:S06]  /*4f00*/  MUFU.EX2 R131, R0 ;  /* 0x0000000000837308 */ /* 0x0002ec0000000800 */
[----:B------:R-:W-:Y:S02]  /*4f10*/  F2FP.BF16.F32.PACK_AB R12, R161, R160 ;  /* 0x000000a0a10c723e */ /* 0x000fe400000010ff */
[----:B------:R-:W-:Y:S01]  /*4f20*/  F2FP.BF16.F32.PACK_AB R14, R163, R162 ;  /* 0x000000a2a30e723e */ /* 0x000fe200000010ff */
[----:B-1----:R-:W-:Y:S01]  /*4f30*/  FFMA.FTZ R0, R73, UR6, -R3 ;  /* 0x0000000649007c23 */ /* 0x002fe20008010803 */
[----:B---3--:R-:W-:-:S03]  /*4f40*/  F2FP.BF16.F32.PACK_AB R13, R131, R127 ;  /* 0x0000007f830d723e */ /* 0x008fc600000010ff */
[----:B------:R1:W-:Y:S02]  /*4f50*/  MUFU.EX2 R133, R0 ;  /* 0x0000000000857308 */ /* 0x0003e40000000800 */
[----:B-1----:R-:W-:Y:S02]  /*4f60*/  FFMA.FTZ R0, R74, UR6, -R3 ;  /* 0x000000064a007c23 */ /* 0x002fe40008010803 */
[C---:B------:R-:W-:Y:S04]  /*4f70*/  HMMA.16816.F32.BF16 R72, R16.reuse, R20, RZ ;  /* 0x000000141048723c */ /* 0x040fe800000418ff */
[----:B------:R1:W3:Y:S02]  /*4f80*/  MUFU.EX2 R134, R0 ;  /* 0x0000000000867308 */ /* 0x0002e40000000800 */
[----:B-1----:R-:W-:Y:S01]  /*4f90*/  FFMA.FTZ R0, R71, UR6, -R4 ;  /* 0x0000000647007c23 */ /* 0x002fe20008010804 */
[----:B---3--:R-:W-:Y:S01]  /*4fa0*/  F2FP.BF16.F32.PACK_AB R15, R134, R133 ;  /* 0x00000085860f723e */ /* 0x008fe200000010ff */
[----:B------:R-:W-:Y:S01]  /*4fb0*/  HMMA.16816.F32.BF16 R68, R16, R22, RZ ;  /* 0x000000161044723c */ /* 0x000fe200000418ff */
[----:B------:R-:W1:Y:S03]  /*4fc0*/  LDSM.16.MT88.4 R20, [R214+0x4800] ;  /* 0x00480000d614783b */ /* 0x000e660000004200 */
[----:B------:R3:W-:Y:S02]  /*4fd0*/  MUFU.EX2 R174, R0 ;  /* 0x0000000000ae7308 */ /* 0x0007e40000000800 */
[----:B------:R-:W-:Y:S01]  /*4fe0*/  HMMA.16816.F32.BF16 R56, R12, R32, R40 ;  /* 0x000000200c38723c */ /* 0x000fe20000041828 */
[----:B------:R-:W-:-:S02]  /*4ff0*/  F2FP.BF16.F32.PACK_AB R16, R190, R191 ;  /* 0x000000bfbe10723e */ /* 0x000fc400000010ff */
[----:B------:R-:W-:Y:S02]  /*5000*/  F2FP.BF16.F32.PACK_AB R17, R227, R236 ;  /* 0x000000ece311723e */ /* 0x000fe400000010ff */
[----:B------:R-:W-:Y:S01]  /*5010*/  F2FP.BF16.F32.PACK_AB R18, R234, R235 ;  /* 0x000000ebea12723e */ /* 0x000fe200000010ff */
[----:B------:R-:W-:Y:S01]  /*5020*/  HMMA.16816.F32.BF16 R60, R12, R28, R36 ;  /* 0x0000001c0c3c723c */ /* 0x000fe20000041824 */
[----:B------:R-:W-:-:S05]  /*5030*/  F2FP.BF16.F32.PACK_AB R19, R219, R218 ;  /* 0x000000dadb13723e */ /* 0x000fca00000010ff */
[----:B------:R-:W-:Y:S01]  /*5040*/  HMMA.16816.F32.BF16 R40, R12, R30, R44 ;  /* 0x0000001e0c28723c */ /* 0x000fe2000004182c */
[----:B---3--:R-:W-:-:S04]  /*5050*/  FFMA.FTZ R0, R76, UR6, -R4 ;  /* 0x000000064c007c23 */ /* 0x008fc80008010804 */
[----:B------:R3:W-:Y:S01]  /*5060*/  MUFU.EX2 R173, R0 ;  /* 0x0000000000ad7308 */ /* 0x0007e20000000800 */
[----:B------:R-:W-:Y:S06]  /*5070*/  HMMA.16816.F32.BF16 R44, R12, R34, R48 ;  /* 0x000000220c2c723c */ /* 0x000fec0000041830 */
[----:B------:R-:W-:Y:S01]  /*5080*/  HMMA.16816.F32.BF16 R72, R16, R28, R72 ;  /* 0x0000001c1048723c */ /* 0x000fe20000041848 */
[----:B------:R-:W-:Y:S02]  /*5090*/  F2FP.BF16.F32.PACK_AB R12, R177, R175 ;  /* 0x000000afb10c723e */ /* 0x000fe400000010ff */
[----:B------:R-:W-:-:S03]  /*50a0*/  F2FP.BF16.F32.PACK_AB R14, R181, R178 ;  /* 0x000000b2b50e723e */ /* 0x000fc600000010ff */
[----:B------:R-:W-:Y:S01]  /*50b0*/  HMMA.16816.F32.BF16 R48, R16, R30, R68 ;  /* 0x0000001e1030723c */ /* 0x000fe20000041844 */
[----:B------:R-:W-:Y:S01]  /*50c0*/  LDSM.16.MT88.4 R28, [R214+0x4c00] ;  /* 0x004c0000d61c783b */ /* 0x000fe20000004200 */
[----:B---3--:R-:W-:-:S04]  /*50d0*/  FFMA.FTZ R0, R77, UR6, -R4 ;  /* 0x000000064d007c23 */ /* 0x008fc80008010804 */
[----:B------:R-:W-:Y:S01]  /*50e0*/  HMMA.16816.F32.BF16 R36, R16, R34, R64 ;  /* 0x000000221024723c */ /* 0x000fe20000041840 */
[----:B------:R3:W-:Y:S02]  /*50f0*/  MUFU.EX2 R172, R0 ;  /* 0x0000000000ac7308 */ /* 0x0007e40000000800 */
[----:B---3--:R-:W-:-:S06]  /*5100*/  FFMA.FTZ R0, R79, UR6, -R3 ;  /* 0x000000064f007c23 */ /* 0x008fcc0008010803 */
[----:B------:R3:W-:Y:S02]  /*5110*/  MUFU.EX2 R123, R0 ;  /* 0x00000000007b7308 */ /* 0x0007e40000000800 */
[----:B---3--:R-:W-:-:S06]  /*5120*/  FFMA.FTZ R0, R83, UR6, -R3 ;  /* 0x0000000653007c23 */ /* 0x008fcc0008010803 */
[----:B------:R3:W4:Y:S02]  /*5130*/  MUFU.EX2 R124, R0 ;  /* 0x00000000007c7308 */ /* 0x0007240000000800 */
[----:B---3--:R-:W-:Y:S01]  /*5140*/  FFMA.FTZ R0, R91, UR6, -R3 ;  /* 0x000000065b007c23 */ /* 0x008fe20008010803 */
[----:B----4-:R-:W-:-:S05]  /*5150*/  F2FP.BF16.F32.PACK_AB R13, R124, R123 ;  /* 0x0000007b7c0d723e */ /* 0x010fca00000010ff */
[----:B------:R3:W-:Y:S02]  /*5160*/  MUFU.EX2 R117, R0 ;  /* 0x0000000000757308 */ /* 0x0007e40000000800 */
[----:B---3--:R-:W-:-:S06]  /*5170*/  FFMA.FTZ R0, R93, UR6, -R3 ;  /* 0x000000065d007c23 */ /* 0x008fcc0008010803 */
[----:B------:R3:W4:Y:S02]  /*5180*/  MUFU.EX2 R120, R0 ;  /* 0x0000000000787308 */ /* 0x0007240000000800 */
[----:B---3--:R-:W-:Y:S01]  /*5190*/  FFMA.FTZ R0, R78, UR6, -R4 ;  /* 0x000000064e007c23 */ /* 0x008fe20008010804 */
[----:B----4-:R-:W-:Y:S01]  /*51a0*/  F2FP.BF16.F32.PACK_AB R15, R120, R117 ;  /* 0x00000075780f723e */ /* 0x010fe200000010ff */
[----:B------:R-:W-:Y:S01]  /*51b0*/  HMMA.16816.F32.BF16 R76, R16, R32, R52 ;  /* 0x00000020104c723c */ /* 0x000fe20000041834 */
[----:B------:R-:W3:Y:S03]  /*51c0*/  LDSM.16.MT88.4 R32, [R213+0x4c00] ;  /* 0x004c0000d520783b */ /* 0x000ee60000004200 */
[----:B------:R4:W-:Y:S02]  /*51d0*/  MUFU.EX2 R132, R0 ;  /* 0x0000000000847308 */ /* 0x0009e40000000800 */
[----:B--2---:R-:W-:Y:S01]  /*51e0*/  HMMA.16816.F32.BF16 R52, R12, R24, R60 ;  /* 0x000000180c34723c */ /* 0x004fe2000004183c */
[----:B------:R-:W-:-:S02]  /*51f0*/  F2FP.BF16.F32.PACK_AB R16, R222, R223 ;  /* 0x000000dfde10723e */ /* 0x000fc400000010ff */
[----:B------:R-:W-:Y:S02]  /*5200*/  F2FP.BF16.F32.PACK_AB R17, R228, R224 ;  /* 0x000000e0e411723e */ /* 0x000fe400000010ff */
[----:B------:R-:W-:Y:S01]  /*5210*/  F2FP.BF16.F32.PACK_AB R18, R246, R247 ;  /* 0x000000f7f612723e */ /* 0x000fe200000010ff */
[----:B-1----:R-:W-:Y:S01]  /*5220*/  HMMA.16816.F32.BF16 R68, R12, R20, R56 ;  /* 0x000000140c44723c */ /* 0x002fe20000041838 */
[----:B------:R-:W-:-:S05]  /*5230*/  F2FP.BF16.F32.PACK_AB R19, R208, R209 ;  /* 0x000000d1d013723e */ /* 0x000fca00000010ff */
[----:B------:R-:W-:Y:S01]  /*5240*/  HMMA.16816.F32.BF16 R56, R12, R22, R44 ;  /* 0x000000160c38723c */ /* 0x000fe2000004182c */
[----:B----4-:R-:W-:-:S04]  /*5250*/  FFMA.FTZ R0, R82, UR6, -R4 ;  /* 0x0000000652007c23 */ /* 0x010fc80008010804 */
[----:B------:R1:W-:Y:S01]  /*5260*/  MUFU.EX2 R125, R0 ;  /* 0x00000000007d7308 */ /* 0x0003e20000000800 */
[----:B------:R-:W-:Y:S06]  /*5270*/  HMMA.16816.F32.BF16 R72, R16, R24, R72 ;  /* 0x000000181048723c */ /* 0x000fec0000041848 */
[-C--:B------:R-:W-:Y:S06]  /*5280*/  HMMA.16816.F32.BF16 R40, R12, R26.reuse, R40 ;  /* 0x0000001a0c28723c */ /* 0x080fec0000041828 */
[----:B------:R-:W-:Y:S01]  /*5290*/  HMMA.16816.F32.BF16 R64, R16, R26, R48 ;  /* 0x0000001a1040723c */ /* 0x000fe20000041830 */
[----:B------:R-:W2:Y:S01]  /*52a0*/  LDSM.16.MT88.4 R24, [R213+0x5000] ;  /* 0x00500000d518783b */ /* 0x000ea20000004200 */
[----:B------:R-:W-:Y:S01]  /*52b0*/  F2FP.BF16.F32.PACK_AB R12, R182, R179 ;  /* 0x000000b3b60c723e */ /* 0x000fe200000010ff */
[----:B-1----:R-:W-:Y:S01]  /*52c0*/  FFMA.FTZ R0, R92, UR6, -R4 ;  /* 0x000000065c007c23 */ /* 0x002fe20008010804 */
[----:B------:R-:W-:-:S02]  /*52d0*/  F2FP.BF16.F32.PACK_AB R14, R174, R176 ;  /* 0x000000b0ae0e723e */ /* 0x000fc400000010ff */
[C---:B------:R-:W-:Y:S01]  /*52e0*/  HMMA.16816.F32.BF16 R60, R16.reuse, R20, R76 ;  /* 0x00000014103c723c */ /* 0x040fe2000004184c */
[----:B------:R1:W-:Y:S05]  /*52f0*/  MUFU.EX2 R121, R0 ;  /* 0x0000000000797308 */ /* 0x0003ea0000000800 */
[----:B------:R-:W-:Y:S01]  /*5300*/  HMMA.16816.F32.BF16 R48, R16, R22, R36 ;  /* 0x000000161030723c */ /* 0x000fe20000041824 */
[----:B------:R-:W4:Y:S06]  /*5310*/  LDSM.16.MT88.4 R20, [R214+0x5000] ;  /* 0x00500000d614783b */ /* 0x000f2c0000004200 */
[----:B------:R-:W-:-:S02]  /*5320*/  F2FP.BF16.F32.PACK_AB R16, R210, R211 ;  /* 0x000000d3d210723e */ /* 0x000fc400000010ff */
[----:B------:R-:W-:Y:S02]  /*5330*/  F2FP.BF16.F32.PACK_AB R17, R204, R205 ;  /* 0x000000cdcc11723e */ /* 0x000fe400000010ff */
[----:B------:R-:W-:Y:S01]  /*5340*/  F2FP.BF16.F32.PACK_AB R18, R242, R243 ;  /* 0x000000f3f212723e */ /* 0x000fe200000010ff */
[----:B-1----:R-:W-:Y:S01]  /*5350*/  FFMA.FTZ R0, R96, UR6, -R3 ;  /* 0x0000000660007c23 */ /* 0x002fe20008010803 */
[----:B------:R-:W-:-:S03]  /*5360*/  F2FP.BF16.F32.PACK_AB R19, R202, R203 ;  /* 0x000000cbca13723e */ /* 0x000fc600000010ff */
[----:B------:R1:W-:Y:S04]  /*5370*/  MUFU.EX2 R96, R0 ;  /* 0x0000000000607308 */ /* 0x0003e80000000800 */
[----:B---3--:R-:W-:Y:S01]  /*5380*/  HMMA.16816.F32.BF16 R72, R16, R32, R72 ;  /* 0x000000201048723c */ /* 0x008fe20000041848 */
[----:B-1----:R-:W-:-:S04]  /*5390*/  FFMA.FTZ R0, R95, UR6, -R3 ;  /* 0x000000065f007c23 */ /* 0x002fc80008010803 */
        /* <DEDUP_REMOVED lines=12> */
[----:B-1----:R-:W-:Y:S01]  /*5460*/  FFMA.FTZ R0, R98, UR6, -R4 ;  /* 0x0000000662007c23 */ /* 0x002fe20008010804 */
[----:B------:R-:W-:-:S03]  /*5470*/  IMAD.MOV.U32 R98, RZ, RZ, R141 ;  /* 0x000000ffff627224 */ /* 0x000fc600078e008d */
[----:B------:R1:W-:Y:S01]  /*5480*/  MUFU.EX2 R93, R0 ;  /* 0x00000000005d7308 */ /* 0x0003e20000000800 */
[----:B------:R-:W-:Y:S06]  /*5490*/  HMMA.16816.F32.BF16 R36, R12, R28, R68 ;  /* 0x0000001c0c24723c */ /* 0x000fec0000041844 */
[----:B------:R-:W-:Y:S01]  /*54a0*/  HMMA.16816.F32.BF16 R68, R16, R34, R64 ;  /* 0x000000221044723c */ /* 0x000fe20000041840 */
[----:B------:R-:W3:Y:S01]  /*54b0*/  LDSM.16.MT88.4 R32, [R213+0x5400] ;  /* 0x00540000d520783b */ /* 0x000ee20000004200 */
[----:B------:R-:W-:Y:S02]  /*54c0*/  F2FP.BF16.F32.PACK_AB R12, R172, R173 ;  /* 0x000000adac0c723e */ /* 0x000fe400000010ff */
[----:B------:R-:W-:-:S02]  /*54d0*/  F2FP.BF16.F32.PACK_AB R14, R125, R132 ;  /* 0x000000847d0e723e */ /* 0x000fc400000010ff */
[----:B------:R-:W-:Y:S01]  /*54e0*/  HMMA.16816.F32.BF16 R64, R16, R28, R60 ;  /* 0x0000001c1040723c */ /* 0x000fe2000004183c */
[----:B-1----:R-:W-:Y:S01]  /*54f0*/  FFMA.FTZ R0, R101, UR6, -R4 ;  /* 0x0000000665007c23 */ /* 0x002fe20008010804 */
[----:B------:R-:W-:-:S04]  /*5500*/  IMAD.MOV.U32 R101, RZ, RZ, R140 ;  /* 0x000000ffff657224 */ /* 0x000fc800078e008c */
[----:B------:R-:W-:Y:S01]  /*5510*/  HMMA.16816.F32.BF16 R60, R16, R30, R48 ;  /* 0x0000001e103c723c */ /* 0x000fe20000041830 */
[----:B------:R-:W1:Y:S01]  /*5520*/  LDSM.16.MT88.4 R28, [R214+0x5400] ;  /* 0x00540000d61c783b */ /* 0x000e620000004200 */
[----:B------:R5:W-:Y:S01]  /*5530*/  MUFU.EX2 R90, R0 ;  /* 0x00000000005a7308 */ /* 0x000be20000000800 */
[----:B------:R-:W-:-:S04]  /*5540*/  FADD.FTZ R10, R101, R10 ;  /* 0x0000000a650a7221 */ /* 0x000fc80000010000 */
[----:B------:R-:W-:Y:S02]  /*5550*/  F2FP.BF16.F32.PACK_AB R16, R206, R207 ;  /* 0x000000cfce10723e */ /* 0x000fe400000010ff */
[----:B------:R-:W-:Y:S02]  /*5560*/  F2FP.BF16.F32.PACK_AB R17, R200, R201 ;  /* 0x000000c9c811723e */ /* 0x000fe400000010ff */
[----:B------:R-:W-:Y:S02]  /*5570*/  F2FP.BF16.F32.PACK_AB R18, R232, R233 ;  /* 0x000000e9e812723e */ /* 0x000fe400000010ff */
[----:B------:R-:W-:Y:S01]  /*5580*/  F2FP.BF16.F32.PACK_AB R19, R198, R199 ;  /* 0x000000c7c613723e */ /* 0x000fe200000010ff */
[----:B-----5:R-:W-:-:S06]  /*5590*/  FFMA.FTZ R0, R85, UR6, -R3 ;  /* 0x0000000655007c23 */ /* 0x020fcc0008010803 */
[C---:B--2---:R-:W-:Y:S01]  /*55a0*/  HMMA.16816.F32.BF16 R48, R16.reuse, R26, R68 ;  /* 0x0000001a1030723c */ /* 0x044fe20000041844 */
[----:B------:R2:W-:Y:S05]  /*55b0*/  MUFU.EX2 R89, R0 ;  /* 0x0000000000597308 */ /* 0x0005ea0000000800 */
[----:B----4-:R-:W-:Y:S01]  /*55c0*/  HMMA.16816.F32.BF16 R64, R16, R20, R64 ;  /* 0x000000141040723c */ /* 0x010fe20000041840 */
[----:B--2---:R-:W-:-:S04]  /*55d0*/  FFMA.FTZ R0, R86, UR6, -R3 ;  /* 0x0000000656007c23 */ /* 0x004fc80008010803 */
[----:B------:R2:W4:Y:S02]  /*55e0*/  MUFU.EX2 R85, R0 ;  /* 0x0000000000557308 */ /* 0x0005240000000800 */
[----:B--2---:R-:W-:Y:S01]  /*55f0*/  FFMA.FTZ R0, R94, UR6, -R3 ;  /* 0x000000065e007c23 */ /* 0x004fe20008010803 */
[----:B----4-:R-:W-:-:S05]  /*5600*/  F2FP.BF16.F32.PACK_AB R13, R85, R89 ;  /* 0x00000059550d723e */ /* 0x010fca00000010ff */
[----:B------:R2:W-:Y:S02]  /*5610*/  MUFU.EX2 R81, R0 ;  /* 0x0000000000517308 */ /* 0x0005e40000000800 */
[----:B--2---:R-:W-:-:S06]  /*5620*/  FFMA.FTZ R0, R87, UR6, -R3 ;  /* 0x0000000657007c23 */ /* 0x004fcc0008010803 */
[----:B------:R2:W4:Y:S02]  /*5630*/  MUFU.EX2 R82, R0 ;  /* 0x0000000000527308 */ /* 0x0005240000000800 */
[----:B--2---:R-:W-:Y:S01]  /*5640*/  FFMA.FTZ R0, R103, UR6, -R4 ;  /* 0x0000000667007c23 */ /* 0x004fe20008010804 */
[----:B----4-:R-:W-:-:S05]  /*5650*/  F2FP.BF16.F32.PACK_AB R15, R82, R81 ;  /* 0x00000051520f723e */ /* 0x010fca00000010ff */
[----:B------:R2:W-:Y:S02]  /*5660*/  MUFU.EX2 R86, R0 ;  /* 0x0000000000567308 */ /* 0x0005e40000000800 */
[C---:B------:R-:W-:Y:S06]  /*5670*/  HMMA.16816.F32.BF16 R140, R12.reuse, R24, R44 ;  /* 0x000000180c8c723c */ /* 0x040fec000004182c */
[----:B------:R-:W-:Y:S06]  /*5680*/  HMMA.16816.F32.BF16 R44, R12, R22, R56 ;  /* 0x000000160c2c723c */ /* 0x000fec0000041838 */
[----:B------:R-:W-:Y:S01]  /*5690*/  HMMA.16816.F32.BF16 R56, R16, R24, R72 ;  /* 0x000000181038723c */ /* 0x000fe20000041848 */
[----:B--2---:R-:W-:-:S04]  /*56a0*/  FFMA.FTZ R0, R104, UR6, -R4 ;  /* 0x0000000668007c23 */ /* 0x004fc80008010804 */
[----:B------:R2:W4:Y:S01]  /*56b0*/  MUFU.EX2 R83, R0 ;  /* 0x0000000000537308 */ /* 0x0005220000000800 */
[C---:B------:R-:W-:Y:S01]  /*56c0*/  HMMA.16816.F32.BF16 R52, R12.reuse, R26, R40 ;  /* 0x0000001a0c34723c */ /* 0x040fe20000041828 */
[----:B------:R-:W-:Y:S05]  /*56d0*/  LDSM.16.MT88.4 R24, [R214+0x5800] ;  /* 0x00580000d618783b */ /* 0x000fea0000004200 */
[----:B------:R-:W-:Y:S06]  /*56e0*/  HMMA.16816.F32.BF16 R40, R12, R20, R36 ;  /* 0x000000140c28723c */ /* 0x000fec0000041824 */
[----:B------:R-:W-:Y:S01]  /*56f0*/  HMMA.16816.F32.BF16 R36, R16, R22, R60 ;  /* 0x000000161024723c */ /* 0x000fe2000004183c */
[----:B------:R-:W5:Y:S01]  /*5700*/  LDSM.16.MT88.4 R20, [R213+0x5800] ;  /* 0x00580000d514783b */ /* 0x000f620000004200 */
[----:B------:R-:W-:Y:S01]  /*5710*/  F2FP.BF16.F32.PACK_AB R12, R97, R121 ;  /* 0x00000079610c723e */ /* 0x000fe200000010ff */
[----:B--2---:R-:W-:Y:S01]  /*5720*/  FFMA.FTZ R0, R107, UR6, -R4 ;  /* 0x000000066b007c23 */ /* 0x004fe20008010804 */
[----:B------:R-:W-:-:S03]  /*5730*/  F2FP.BF16.F32.PACK_AB R14, R90, R93 ;  /* 0x0000005d5a0e723e */ /* 0x000fc600000010ff */
[----:B----4-:R-:W-:Y:S01]  /*5740*/  F2FP.BF16.F32.PACK_AB R16, R83, R86 ;  /* 0x000000565310723e */ /* 0x010fe200000010ff */
[----:B------:R2:W-:Y:S02]  /*5750*/  MUFU.EX2 R80, R0 ;  /* 0x0000000000507308 */ /* 0x0005e40000000800 */
[----:B--2---:R-:W-:-:S06]  /*5760*/  FFMA.FTZ R0, R99, UR6, -R3 ;  /* 0x0000000663007c23 */ /* 0x004fcc0008010803 */
[----:B------:R2:W-:Y:S02]  /*5770*/  MUFU.EX2 R79, R0 ;  /* 0x00000000004f7308 */ /* 0x0005e40000000800 */
[----:B--2---:R-:W-:-:S06]  /*5780*/  FFMA.FTZ R0, R100, UR6, -R3 ;  /* 0x0000000664007c23 */ /* 0x004fcc0008010803 */
        /* <DEDUP_REMOVED lines=8> */
[----:B------:R2:W4:Y:S02]  /*5810*/  MUFU.EX2 R72, R0 ;  /* 0x0000000000487308 */ /* 0x0005240000000800 */
[C---:B---3--:R-:W-:Y:S06]  /*5820*/  HMMA.16816.F32.BF16 R140, R12.reuse, R32, R140 ;  /* 0x000000200c8c723c */ /* 0x048fec000004188c */
[C---:B------:R-:W-:Y:S06]  /*5830*/  HMMA.16816.F32.BF16 R52, R12.reuse, R34, R52 ;  /* 0x000000220c34723c */ /* 0x040fec0000041834 */
[----:B-1----:R-:W-:Y:S01]  /*5840*/  HMMA.16816.F32.BF16 R156, R12, R28, R40 ;  /* 0x0000001c0c9c723c */ /* 0x002fe20000041828 */
[----:B--2---:R-:W-:Y:S01]  /*5850*/  FFMA.FTZ R0, R110, UR6, -R4 ;  /* 0x000000066e007c23 */ /* 0x004fe20008010804 */
[----:B----4-:R-:W-:-:S03]  /*5860*/  F2FP.BF16.F32.PACK_AB R18, R72, R80 ;  /* 0x000000504812723e */ /* 0x010fc600000010ff */
[----:B------:R1:W-:Y:S01]  /*5870*/  MUFU.EX2 R70, R0 ;  /* 0x0000000000467308 */ /* 0x0003e20000000800 */
[----:B------:R-:W-:Y:S07]  /*5880*/  HMMA.16816.F32.BF16 R44, R12, R30, R44 ;  /* 0x0000001e0c2c723c */ /* 0x000fee000004182c */
[----:B------:R-:W-:Y:S02]  /*5890*/  F2FP.BF16.F32.PACK_AB R12, R221, R238 ;  /* 0x000000eedd0c723e */ /* 0x000fe400000010ff */
[----:B------:R-:W-:-:S02]  /*58a0*/  F2FP.BF16.F32.PACK_AB R13, R196, R197 ;  /* 0x000000c5c40d723e */ /* 0x000fc400000010ff */
[----:B------:R-:W-:Y:S02]  /*58b0*/  F2FP.BF16.F32.PACK_AB R14, R245, R220 ;  /* 0x000000dcf50e723e */ /* 0x000fe400000010ff */
[----:B------:R-:W-:Y:S01]  /*58c0*/  F2FP.BF16.F32.PACK_AB R15, R188, R189 ;  /* 0x000000bdbc0f723e */ /* 0x000fe200000010ff */
[----:B-1----:R-:W-:-:S04]  /*58d0*/  FFMA.FTZ R0, R113, UR6, -R4 ;  /* 0x0000000671007c23 */ /* 0x002fc80008010804 */
[----:B------:R1:W-:Y:S02]  /*58e0*/  MUFU.EX2 R69, R0 ;  /* 0x0000000000457308 */ /* 0x0003e40000000800 */
[C---:B------:R-:W-:Y:S06]  /*58f0*/  HMMA.16816.F32.BF16 R56, R12.reuse, R32, R56 ;  /* 0x000000200c38723c */ /* 0x040fec0000041838 */
[C---:B------:R-:W-:Y:S06]  /*5900*/  HMMA.16816.F32.BF16 R32, R12.reuse, R34, R48 ;  /* 0x000000220c20723c */ /* 0x040fec0000041830 */
[----:B------:R-:W-:Y:S01]  /*5910*/  HMMA.16816.F32.BF16 R40, R12, R28, R64 ;  /* 0x0000001c0c28723c */ /* 0x000fe20000041840 */
[----:B-1----:R-:W-:-:S05]  /*5920*/  FFMA.FTZ R0, R105, UR6, -R3 ;  /* 0x0000000669007c23 */ /* 0x002fca0008010803 */
[----:B------:R-:W-:Y:S01]  /*5930*/  HMMA.16816.F32.BF16 R28, R12, R30, R36 ;  /* 0x0000001e0c1c723c */ /* 0x000fe20000041824 */
[----:B------:R-:W1:Y:S01]  /*5940*/  LDSM.16.MT88.4 R36, [R214+0x5c00] ;  /* 0x005c0000d624783b */ /* 0x000e620000004200 */
[----:B------:R2:W-:Y:S05]  /*5950*/  MUFU.EX2 R68, R0 ;  /* 0x0000000000447308 */ /* 0x0005ea0000000800 */
[----:B------:R-:W-:Y:S02]  /*5960*/  F2FP.BF16.F32.PACK_AB R12, R241, R244 ;  /* 0x000000f4f10c723e */ /* 0x000fe400000010ff */
[----:B------:R-:W-:Y:S02]  /*5970*/  F2FP.BF16.F32.PACK_AB R13, R186, R187 ;  /* 0x000000bbba0d723e */ /* 0x000fe400000010ff */
[----:B------:R-:W-:-:S02]  /*5980*/  F2FP.BF16.F32.PACK_AB R14, R239, R240 ;  /* 0x000000f0ef0e723e */ /* 0x000fc400000010ff */
[----:B------:R-:W-:Y:S01]  /*5990*/  F2FP.BF16.F32.PACK_AB R15, R184, R185 ;  /* 0x000000b9b80f723e */ /* 0x000fe200000010ff */
[----:B--2---:R-:W-:-:S06]  /*59a0*/  FFMA.FTZ R0, R106, UR6, -R3 ;  /* 0x000000066a007c23 */ /* 0x004fcc0008010803 */
[C---:B-----5:R-:W-:Y:S01]  /*59b0*/  HMMA.16816.F32.BF16 R144, R12.reuse, R20, R56 ;  /* 0x000000140c90723c */ /* 0x060fe20000041838 */
[----:B------:R2:W3:Y:S05]  /*59c0*/  MUFU.EX2 R63, R0 ;  /* 0x00000000003f7308 */ /* 0x0004ea0000000800 */
[C---:B------:R-:W-:Y:S06]  /*59d0*/  HMMA.16816.F32.BF16 R32, R12.reuse, R22, R32 ;  /* 0x000000160c20723c */ /* 0x040fec0000041820 */
[C---:B------:R-:W-:Y:S06]  /*59e0*/  HMMA.16816.F32.BF16 R40, R12.reuse, R24, R40 ;  /* 0x000000180c28723c */ /* 0x040fec0000041828 */
[----:B------:R-:W-:Y:S01]  /*59f0*/  HMMA.16816.F32.BF16 R28, R12, R26, R28 ;  /* 0x0000001a0c1c723c */ /* 0x000fe2000004181c */
[----:B--2---:R-:W-:Y:S01]  /*5a00*/  FFMA.FTZ R0, R108, UR6, -R3 ;  /* 0x000000066c007c23 */ /* 0x004fe20008010803 */
[----:B---3--:R-:W-:-:S03]  /*5a10*/  F2FP.BF16.F32.PACK_AB R17, R63, R68 ;  /* 0x000000443f11723e */ /* 0x008fc600000010ff */
[----:B------:R2:W-:Y:S02]  /*5a20*/  MUFU.EX2 R60, R0 ;  /* 0x00000000003c7308 */ /* 0x0005e40000000800 */
[----:B--2---:R-:W-:-:S06]  /*5a30*/  FFMA.FTZ R0, R109, UR6, -R3 ;  /* 0x000000066d007c23 */ /* 0x004fcc0008010803 */
[----:B------:R2:W3:Y:S02]  /*5a40*/  MUFU.EX2 R61, R0 ;  /* 0x00000000003d7308 */ /* 0x0004e40000000800 */
[----:B--2---:R-:W-:Y:S01]  /*5a50*/  FFMA.FTZ R0, R129, UR6, -R4 ;  /* 0x0000000681007c23 */ /* 0x004fe20008010804 */
[----:B---3--:R-:W-:-:S05]  /*5a60*/  F2FP.BF16.F32.PACK_AB R19, R61, R60 ;  /* 0x0000003c3d13723e */ /* 0x008fca00000010ff */
[----:B------:R2:W-:Y:S02]  /*5a70*/  MUFU.EX2 R62, R0 ;  /* 0x00000000003e7308 */ /* 0x0005e40000000800 */
[C---:B------:R-:W-:Y:S06]  /*5a80*/  HMMA.16816.F32.BF16 R140, R16.reuse, R20, R140 ;  /* 0x00000014108c723c */ /* 0x040fec000004188c */
[C---:B------:R-:W-:Y:S06]  /*5a90*/  HMMA.16816.F32.BF16 R152, R16.reuse, R22, R52 ;  /* 0x000000161098723c */ /* 0x040fec0000041834 */
[----:B------:R-:W-:Y:S01]  /*5aa0*/  HMMA.16816.F32.BF16 R156, R16, R24, R156 ;  /* 0x00000018109c723c */ /* 0x000fe2000004189c */
[----:B--2---:R-:W-:Y:S01]  /*5ab0*/  FFMA.FTZ R0, R130, UR6, -R4 ;  /* 0x0000000682007c23 */ /* 0x004fe20008010804 */
[----:B------:R-:W-:-:S03]  /*5ac0*/  FADD.FTZ R4, R128, R126 ;  /* 0x0000007e80047221 */ /* 0x000fc60000010000 */
[----:B------:R2:W-:Y:S01]  /*5ad0*/  MUFU.EX2 R249, R0 ;  /* 0x0000000000f97308 */ /* 0x0005e20000000800 */
[----:B------:R-:W-:Y:S01]  /*5ae0*/  HMMA.16816.F32.BF16 R16, R16, R26, R44 ;  /* 0x0000001a1010723c */ /* 0x000fe2000004182c */
[----:B--2---:R-:W-:-:S06]  /*5af0*/  FFMA.FTZ R0, R112, UR6, -R3 ;  /* 0x0000000670007c23 */ /* 0x004fcc0008010803 */
[----:B------:R2:W-:Y:S02]  /*5b00*/  MUFU.EX2 R50, R0 ;  /* 0x0000000000327308 */ /* 0x0005e40000000800 */
[----:B--2---:R-:W-:-:S06]  /*5b10*/  FFMA.FTZ R0, R115, UR6, -R3 ;  /* 0x0000000673007c23 */ /* 0x004fcc0008010803 */
[----:B------:R2:W3:Y:S02]  /*5b20*/  MUFU.EX2 R49, R0 ;  /* 0x0000000000317308 */ /* 0x0004e40000000800 */
[--C-:B--2---:R-:W-:Y:S01]  /*5b30*/  FFMA.FTZ R0, R116, UR6, -R3.reuse ;  /* 0x0000000674007c23 */ /* 0x104fe20008010803 */
[----:B------:R-:W-:Y:S01]  /*5b40*/  FFMA.FTZ R3, R119, UR6, -R3 ;  /* 0x0000000677037c23 */ /* 0x000fe20008010803 */
[----:B---3--:R-:W-:-:S04]  /*5b50*/  F2FP.BF16.F32.PACK_AB R169, R49, R50 ;  /* 0x0000003231a9723e */ /* 0x008fc800000010ff */
[----:B------:R2:W-:Y:S08]  /*5b60*/  MUFU.EX2 R48, R0 ;  /* 0x0000000000307308 */ /* 0x0005f00000000800 */
[----:B------:R3:W4:Y:S01]  /*5b70*/  MUFU.EX2 R250, R3 ;  /* 0x0000000300fa7308 */ /* 0x0007220000000800 */
[----:B--2---:R-:W-:Y:S01]  /*5b80*/  FFMA.FTZ R0, R168, UR6, -R5 ;  /* 0x00000006a8007c23 */ /* 0x004fe20008010805 */
[----:B------:R-:W-:-:S06]  /*5b90*/  F2FP.BF16.F32.PACK_AB R168, R69, R70 ;  /* 0x0000004645a8723e */ /* 0x000fcc00000010ff */
[----:B------:R2:W5:Y:S01]  /*5ba0*/  MUFU.EX2 R21, R0 ;  /* 0x0000000000157308 */ /* 0x0005620000000800 */
[----:B---3--:R-:W-:Y:S01]  /*5bb0*/  FADD.FTZ R3, R165, R164 ;  /* 0x000000a4a5037221 */ /* 0x008fe20000010000 */
[----:B----4-:R-:W-:Y:S02]  /*5bc0*/  F2FP.BF16.F32.PACK_AB R171, R250, R48 ;  /* 0x00000030faab723e */ /* 0x010fe400000010ff */
[----:B------:R-:W-:Y:S01]  /*5bd0*/  F2FP.BF16.F32.PACK_AB R164, R229, R231 ;  /* 0x000000e7e5a4723e */ /* 0x000fe200000010ff */
[----:B------:R-:W-:Y:S01]  /*5be0*/  FADD.FTZ R2, R166, R3 ;  /* 0x00000003a6027221 */ /* 0x000fe20000010000 */
[----:B------:R-:W-:Y:S01]  /*5bf0*/  F2FP.BF16.F32.PACK_AB R166, R237, R230 ;  /* 0x000000e6eda6723e */ /* 0x000fe200000010ff */
[----:B--2---:R-:W-:Y:S01]  /*5c00*/  FFMA.FTZ R0, R170, UR6, -R5 ;  /* 0x00000006aa007c23 */ /* 0x004fe20008010805 */
[----:B------:R-:W-:Y:S01]  /*5c10*/  FADD.FTZ R5, R114, R11 ;  /* 0x0000000b72057221 */ /* 0x000fe20000010000 */
[----:B------:R-:W-:Y:S02]  /*5c20*/  F2FP.BF16.F32.PACK_AB R170, R249, R62 ;  /* 0x0000003ef9aa723e */ /* 0x000fe400000010ff */
[----:B------:R2:W3:Y:S01]  /*5c30*/  MUFU.EX2 R20, R0 ;  /* 0x0000000000147308 */ /* 0x0004e20000000800 */
[----:B------:R-:W-:Y:S01]  /*5c40*/  FADD.FTZ R3, R118, R5 ;  /* 0x0000000576037221 */ /* 0x000fe20000010000 */
[----:B------:R-:W-:Y:S01]  /*5c50*/  FADD.FTZ R5, R98, R10 ;  /* 0x0000000a62057221 */ /* 0x000fe20000010000 */
[----:B-----5:R-:W-:-:S02]  /*5c60*/  F2FP.BF16.F32.PACK_AB R165, R21, R183 ;  /* 0x000000b715a5723e */ /* 0x020fc400000010ff */
[----:B------:R-:W-:Y:S01]  /*5c70*/  FADD.FTZ R3, R122, R3 ;  /* 0x000000037a037221 */ /* 0x000fe20000010000 */
[----:B------:R-:W-:Y:S03]  /*5c80*/  HMMA.16816.F32.BF16 R140, R168, R148, R140 ;  /* 0x00000094a88c723c */ /* 0x000fe6000004188c */
[----:B------:R-:W-:-:S03]  /*5c90*/  FADD.FTZ R3, R127, R3 ;  /* 0x000000037f037221 */ /* 0x000fc60000010000 */
[----:B------:R-:W-:Y:S01]  /*5ca0*/  HMMA.16816.F32.BF16 R152, R168, R150, R152 ;  /* 0x00000096a898723c */ /* 0x000fe20000041898 */
[----:B--2---:R-:W-:Y:S01]  /*5cb0*/  FADD.FTZ R0, R135, R4 ;  /* 0x0000000487007221 */ /* 0x004fe20000010000 */
[----:B------:R-:W-:Y:S01]  /*5cc0*/  FADD.FTZ R4, R167, R2 ;  /* 0x00000002a7047221 */ /* 0x000fe20000010000 */
[----:B---3--:R-:W-:-:S03]  /*5cd0*/  F2FP.BF16.F32.PACK_AB R167, R248, R20 ;  /* 0x00000014f8a7723e */ /* 0x008fc600000010ff */
[----:B-1----:R-:W-:Y:S01]  /*5ce0*/  HMMA.16816.F32.BF16 R156, R168, R36, R156 ;  /* 0x00000024a89c723c */ /* 0x002fe2000004189c */
[----:B------:R-:W-:Y:S01]  /*5cf0*/  FADD.FTZ R2, R139, R0 ;  /* 0x000000008b027221 */ /* 0x000fe20000010000 */
[----:B------:R-:W-:Y:S01]  /*5d00*/  FADD.FTZ R0, R191, R5 ;  /* 0x00000005bf007221 */ /* 0x000fe20000010000 */
[----:B------:R-:W-:Y:S02]  /*5d10*/  FADD.FTZ R5, R236, R4 ;  /* 0x00000004ec057221 */ /* 0x000fe40000010000 */
[----:B------:R-:W-:Y:S01]  /*5d20*/  FADD.FTZ R4, R160, R2 ;  /* 0x00000002a0047221 */ /* 0x000fe20000010000 */
[----:B------:R-:W-:Y:S01]  /*5d30*/  FADD.FTZ R2, R190, R0 ;  /* 0x00000000be027221 */ /* 0x000fe20000010000 */
[----:B------:R-:W-:Y:S01]  /*5d40*/  FADD.FTZ R0, R227, R5 ;  /* 0x00000005e3007221 */ /* 0x000fe20000010000 */
[C---:B------:R-:W-:Y:S01]  /*5d50*/  HMMA.16816.F32.BF16 R144, R164.reuse, R148, R144 ;  /* 0x00000094a490723c */ /* 0x040fe20000041890 */
        /* <DEDUP_REMOVED lines=108> */
[----:B------:R-:W-:-:S02]  /*6420*/  IMAD.MOV.U32 R0, RZ, RZ, R180 ;  /* 0x000000ffff007224 */ /* 0x000fc400078e00b4 */
[-C--:B------:R-:W-:Y:S01]  /*6430*/  HMMA.16816.F32.BF16 R168, R168, R38.reuse, R16 ;  /* 0x00000026a8a8723c */ /* 0x080fe20000041810 */
[C---:B------:R-:W-:Y:S02]  /*6440*/  VIADD R224, R217.reuse, 0x400 ;  /* 0x00000400d9e07836 */ /* 0x040fe40000000000 */
[C---:B------:R-:W-:Y:S02]  /*6450*/  VIADD R223, R217.reuse, 0x800 ;  /* 0x00000800d9df7836 */ /* 0x040fe40000000000 */
[C---:B------:R-:W-:Y:S01]  /*6460*/  VIADD R222, R217.reuse, 0xc00 ;  /* 0x00000c00d9de7836 */ /* 0x040fe20000000000 */
[----:B------:R-:W-:Y:S01]  /*6470*/  HMMA.16816.F32.BF16 R164, R164, R38, R28 ;  /* 0x00000026a4a4723c */ /* 0x000fe2000004181c */
[C---:B------:R-:W-:Y:S02]  /*6480*/  VIADD R221, R217.reuse, 0x1000 ;  /* 0x00001000d9dd7836 */ /* 0x040fe40000000000 */
[C---:B------:R-:W-:Y:S02]  /*6490*/  VIADD R220, R217.reuse, 0x1400 ;  /* 0x00001400d9dc7836 */ /* 0x040fe40000000000 */
[----:B------:R-:W-:-:S02]  /*64a0*/  VIADD R219, R217, 0x1800 ;  /* 0x00001800d9db7836 */ /* 0x000fc40000000000 */
[----:B------:R-:W-:Y:S01]  /*64b0*/  VIADD R218, R217, 0x1c00 ;  /* 0x00001c00d9da7836 */ /* 0x000fe20000000000 */
[----:B------:R-:W-:-:S01]  /*64c0*/  NOP ;  /* 0x0000000000007918 */ /* 0x000fc20000000000 */
[----:B------:R-:W-:-:S15]  /*64d0*/  @!P6 BRA `(.L_x_21) ;  /* 0x000000580034e947 */ /* 0x000fde0003800000 */
[----:B------:R-:W2:Y:S01]  /*64e0*/  LDL.64 R230, [R1+0xf8] ;  /* 0x0000f80001e67983 */ /* 0x000ea20000100a00 */
[----:B------:R-:W-:Y:S01]  /*64f0*/  VIADD R2, R225, 0xfffffffe ;  /* 0xfffffffee1027836 */ /* 0x000fe20000000000 */
[----:B------:R-:W-:-:S04]  /*6500*/  DEPBAR.LE SB0, 0x0 ;  /* 0x000080000000791a */ /* 0x000fc80000000000 */
[----:B------:R-:W-:Y:S01]  /*6510*/  SHF.R.S32.HI R4, RZ, 0x1f, R2 ;  /* 0x0000001fff047819 */ /* 0x000fe20000011402 */
[----:B------:R-:W-:Y:S01]  /*6520*/  IMAD R0, R252, R2, RZ ;  /* 0x00000002fc007224 */ /* 0x000fe200078e02ff */
[----:B------:R-:W-:Y:S01]  /*6530*/  ULDC.64 UR4, c[0x0][0x220] ;  /* 0x0000880000047ab9 */ /* 0x000fe20000000a00 */
[----:B------:R-:W-:Y:S02]  /*6540*/  IMAD.SHL.U32 R12, R194, 0x40, RZ ;  /* 0x00000040c20c7824 */ /* 0x000fe400078e00ff */
[-C--:B------:R-:W-:Y:S02]  /*6550*/  IMAD R0, R4, R251.reuse, R0 ;  /* 0x000000fb04007224 */ /* 0x080fe400078e0200 */
[----:B------:R-:W-:Y:S01]  /*6560*/  VIADD R236, R225, 0xfffffffe ;  /* 0xfffffffee1ec7836 */ /* 0x000fe20000000000 */
[----:B------:R-:W-:Y:S01]  /*6570*/  BAR.SYNC.DEFER_BLOCKING 0x0 ;  /* 0x0000000000007b1d */ /* 0x000fe20000010000 */
[----:B--2---:R-:W-:-:S04]  /*6580*/  IMAD.WIDE.U32 R2, R2, R251, R230 ;  /* 0x000000fb02027225 */ /* 0x004fc800078e00e6 */
[----:B------:R-:W-:Y:S01]  /*6590*/  IMAD.IADD R3, R3, 0x1, R0 ;  /* 0x0000000103037824 */ /* 0x000fe200078e0200 */
[----:B------:R-:W-:Y:S02]  /*65a0*/  LEA R10, P0, R2, UR4, 0x1 ;  /* 0x00000004020a7c11 */ /* 0x000fe4000f8008ff */
[----:B------:R-:W-:Y:S02]  /*65b0*/  SHF.L.U64.HI R0, R194, 0x6, R195 ;  /* 0x00000006c2007819 */ /* 0x000fe400000102c3 */
[----:B------:R-:W-:Y:S02]  /*65c0*/  IADD3 R4, P2, R12, R10, RZ ;  /* 0x0000000a0c047210 */ /* 0x000fe40007f5e0ff */
[----:B------:R-:W-:Y:S02]  /*65d0*/  LEA.HI.X R11, R2, UR5, R3, 0x1, P0 ;  /* 0x00000005020b7c11 */ /* 0x000fe400080f0c03 */
[----:B------:R-:W-:-:S03]  /*65e0*/  IADD3 R2, P1, R4, R12, RZ ;  /* 0x0000000c04027210 */ /* 0x000fc60007f3e0ff */
[----:B------:R-:W-:Y:S01]  /*65f0*/  IMAD.X R5, R0, 0x1, R11, P2 ;  /* 0x0000000100057824 */ /* 0x000fe200010e060b */
[----:B------:R-:W-:Y:S01]  /*6600*/  IADD3 R12, P0, R2, R12, RZ ;  /* 0x0000000c020c7210 */ /* 0x000fe20007f1e0ff */
[----:B------:R-:W-:Y:S01]  /*6610*/  @!PT LDS RZ, [RZ] ;  /* 0x00000000fffff984 */ /* 0x000fe20000000800 */
[----:B------:R-:W-:Y:S01]  /*6620*/  @!PT LDS RZ, [RZ] ;  /* 0x00000000fffff984 */ /* 0x000fe20000000800 */
[----:B------:R-:W-:Y:S01]  /*6630*/  @!PT LDS RZ, [RZ] ;  /* 0x00000000fffff984 */ /* 0x000fe20000000800 */
[----:B------:R-:W-:Y:S02]  /*6640*/  LDGSTS.E.BYPASS.LTC128B.128 [R226+0x4000], desc[UR12][R10.64] ;  /* 0x040000000ae27fae */ /* 0x000fe4000b901d4c */
[--C-:B------:R-:W-:Y:S02]  /*6650*/  IMAD.X R3, R5, 0x1, R0.reuse, P1 ;  /* 0x0000000105037824 */ /* 0x100fe400008e0600 */
[----:B------:R-:W-:Y:S02]  /*6660*/  LDGSTS.E.BYPASS.LTC128B.128 [R226+0x4800], desc[UR12][R4.64] ;  /* 0x0480000004e27fae */ /* 0x000fe4000b901d4c */
[----:B------:R-:W-:Y:S02]  /*6670*/  IMAD.X R13, R3, 0x1, R0, P0 ;  /* 0x00000001030d7824 */ /* 0x000fe400000e0600 */
[----:B------:R-:W-:Y:S04]  /*6680*/  LDGSTS.E.BYPASS.LTC128B.128 [R226+0x5000], desc[UR12][R2.64] ;  /* 0x0500000002e27fae */ /* 0x000fe8000b901d4c */
[----:B------:R1:W-:Y:S04]  /*6690*/  LDGSTS.E.BYPASS.LTC128B.128 [R226+0x5800], desc[UR12][R12.64] ;  /* 0x058000000ce27fae */ /* 0x0003e8000b901d4c */
[----:B------:R-:W-:Y:S04]  /*66a0*/  LDSM.16.M88.4 R72, [R212+0x2800] ;  /* 0x00280000d448783b */ /* 0x000fe80000000200 */
[----:B------:R-:W-:Y:S04]  /*66b0*/  LDSM.16.M88.4 R68, [R212+0x2c00] ;  /* 0x002c0000d444783b */ /* 0x000fe80000000200 */
[----:B------:R-:W-:Y:S04]  /*66c0*/  LDSM.16.M88.4 R64, [R212+0x3000] ;  /* 0x00300000d440783b */ /* 0x000fe80000000200 */
[----:B------:R-:W-:Y:S04]  /*66d0*/  LDSM.16.M88.4 R60, [R212+0x3400] ;  /* 0x00340000d43c783b */ /* 0x000fe80000000200 */
[----:B------:R-:W-:Y:S04]  /*66e0*/  LDSM.16.M88.4 R56, [R212+0x3800] ;  /* 0x00380000d438783b */ /* 0x000fe80000000200 */
[----:B------:R-:W-:Y:S04]  /*66f0*/  LDSM.16.M88.4 R16, [R216+0x1000] ;  /* 0x00100000d810783b */ /* 0x000fe80000000200 */
[----:B-1----:R-:W1:Y:S04]  /*6700*/  LDSM.16.M88.4 R12, [R215+0x1000] ;  /* 0x00100000d70c783b */ /* 0x002e680000000200 */
[----:B------:R-:W2:Y:S04]  /*6710*/  LDSM.16.M88.4 R40, [R223] ;  /* 0x00000000df28783b */ /* 0x000ea80000000200 */
[----:B------:R-:W3:Y:S04]  /*6720*/  LDSM.16.M88.4 R36, [R222] ;  /* 0x00000000de24783b */ /* 0x000ee80000000200 */
[----:B------:R-:W4:Y:S04]  /*6730*/  LDSM.16.M88.4 R80, [R212+0x2000] ;  /* 0x00200000d450783b */ /* 0x000f280000000200 */
[----:B------:R-:W5:Y:S04]  /*6740*/  LDSM.16.M88.4 R76, [R212+0x2400] ;  /* 0x00240000d44c783b */ /* 0x000f680000000200 */
[----:B------:R-:W5:Y:S04]  /*6750*/  LDSM.16.M88.4 R52, [R212+0x3c00] ;  /* 0x003c0000d434783b */ /* 0x000f680000000200 */
[----:B------:R-:W5:Y:S04]  /*6760*/  LDSM.16.M88.4 R32, [R221] ;  /* 0x00000000dd20783b */ /* 0x000f680000000200 */
[----:B------:R-:W5:Y:S04]  /*6770*/  LDSM.16.M88.4 R28, [R220] ;  /* 0x00000000dc1c783b */ /* 0x000f680000000200 */
[----:B------:R-:W5:Y:S04]  /*6780*/  LDSM.16.M88.4 R24, [R219] ;  /* 0x00000000db18783b */ /* 0x000f680000000200 */
[----:B------:R-:W-:Y:S01]  /*6790*/  LDSM.16.M88.4 R88, [R218] ;  /* 0x00000000da58783b */ /* 0x000fe20000000200 */
[C---:B-1----:R-:W-:Y:S03]  /*67a0*/  HMMA.16816.F32.BF16 R120, R12.reuse, R72, RZ ;  /* 0x000000480c78723c */ /* 0x042fe600000418ff */
[----:B------:R-:W1:Y:S04]  /*67b0*/  LDSM.16.M88.4 R48, [R217] ;  /* 0x00000000d930783b */ /* 0x000e680000000200 */
[----:B------:R-:W1:Y:S01]  /*67c0*/  LDSM.16.M88.4 R44, [R224] ;  /* 0x00000000e02c783b */ /* 0x000e620000000200 */
[C---:B------:R-:W-:Y:S03]  /*67d0*/  HMMA.16816.F32.BF16 R112, R12.reuse, R68, RZ ;  /* 0x000000440c70723c */ /* 0x040fe600000418ff */
[----:B------:R-:W1:Y:S03]  /*67e0*/  LDSM.16.M88.4 R20, [R215] ;  /* 0x00000000d714783b */ /* 0x000e660000000200 */
[C---:B------:R-:W-:Y:S01]  /*67f0*/  HMMA.16816.F32.BF16 R108, R12.reuse, R64, RZ ;  /* 0x000000400c6c723c */ /* 0x040fe200000418ff */
[----:B------:R-:W5:Y:S01]  /*6800*/  S2R R0, SR_TID.X ;  /* 0x0000000000007919 */ /* 0x000f620000002100 */
[----:B------:R-:W0:Y:S04]  /*6810*/  LDGDEPBAR ;  /* 0x00000000000079af */ /* 0x000e280000000000 */
[C---:B------:R-:W-:Y:S06]  /*6820*/  HMMA.16816.F32.BF16 R104, R12.reuse, R60, RZ ;  /* 0x0000003c0c68723c */ /* 0x040fec00000418ff */
[----:B------:R-:W-:Y:S06]  /*6830*/  HMMA.16816.F32.BF16 R100, R12, R56, RZ ;  /* 0x000000380c64723c */ /* 0x000fec00000418ff */
[C---:B--2---:R-:W-:Y:S06]  /*6840*/  HMMA.16816.F32.BF16 R120, R16.reuse, R40, R120 ;  /* 0x000000281078723c */ /* 0x044fec0000041878 */
[----:B---3--:R-:W-:Y:S06]  /*6850*/  HMMA.16816.F32.BF16 R112, R16, R36, R112 ;  /* 0x000000241070723c */ /* 0x008fec0000041870 */
[----:B----4-:R-:W-:Y:S01]  /*6860*/  HMMA.16816.F32.BF16 R172, R12, R80, RZ ;  /* 0x000000500cac723c */ /* 0x010fe200000418ff */
[----:B-----5:R-:W-:-:S05]  /*6870*/  IMAD.SHL.U32 R0, R0, 0x2, RZ ;  /* 0x0000000200007824 */ /* 0x020fca00078e00ff */
[----:B------:R-:W-:Y:S01]  /*6880*/  HMMA.16816.F32.BF16 R128, R12, R76, RZ ;  /* 0x0000004c0c80723c */ /* 0x000fe200000418ff */
[----:B------:R-:W-:-:S04]  /*6890*/  LOP3.LUT R0, R0, 0x6, RZ, 0xc0, !PT ;  /* 0x0000000600007812 */ /* 0x000fc800078ec0ff */
[----:B------:R-:W-:Y:S01]  /*68a0*/  STL.64 [R1+0x78], R120 ;  /* 0x0000787801007387 */ /* 0x000fe20000100a00 */
[C---:B------:R-:W-:Y:S01]  /*68b0*/  HMMA.16816.F32.BF16 R96, R12.reuse, R52, RZ ;  /* 0x000000340c60723c */ /* 0x040fe200000418ff */
[----:B------:R-:W-:Y:S02]  /*68c0*/  IMAD R0, R236, 0x80, R0 ;  /* 0x00000080ec007824 */ /* 0x000fe400078e0200 */
[----:B------:R-:W-:Y:S02]  /*68d0*/  STL.64 [R1+0x80], R122 ;  /* 0x0000807a01007387 */ /* 0x000fe40000100a00 */
[C---:B------:R-:W-:Y:S01]  /*68e0*/  VIADD R11, R0.reuse, 0x11 ;  /* 0x00000011000b7836 */ /* 0x040fe20000000000 */
[----:B------:R-:W-:Y:S01]  /*68f0*/  HMMA.16816.F32.BF16 R132, R12, R82, RZ ;  /* 0x000000520c84723c */ /* 0x000fe200000418ff */
[----:B------:R-:W-:Y:S01]  /*6900*/  STL.64 [R1+0x88], R112 ;  /* 0x0000887001007387 */ /* 0x000fe20000100a00 */
[C---:B------:R-:W-:Y:S01]  /*6910*/  ISETP.GE.AND P0, PT, R0.reuse, R6, PT ;  /* 0x000000060000720c */ /* 0x040fe20003f06270 */
[----:B------:R-:W-:-:S02]  /*6920*/  VIADD R10, R0, 0x18 ;  /* 0x00000018000a7836 */ /* 0x000fc40000000000 */
[----:B------:R2:W-:Y:S01]  /*6930*/  STL.64 [R1+0x90], R114 ;  /* 0x0000907201007387 */ /* 0x0005e20000100a00 */
[----:B------:R-:W-:Y:S01]  /*6940*/  HMMA.16816.F32.BF16 R124, R12, R78, RZ ;  /* 0x0000004e0c7c723c */ /* 0x000fe200000418ff */
[C---:B------:R-:W-:Y:S02]  /*6950*/  VIADD R5, R0.reuse, 0x19 ;  /* 0x0000001900057836 */ /* 0x040fe40000000000 */
[----:B------:R-:W-:-:S03]  /*6960*/  VIADD R4, R0, 0x20 ;  /* 0x0000002000047836 */ /* 0x000fc60000000000 */
[C---:B------:R-:W-:Y:S06]  /*6970*/  HMMA.16816.F32.BF16 R116, R12.reuse, R74, RZ ;  /* 0x0000004a0c74723c */ /* 0x040fec00000418ff */
[C---:B------:R-:W-:Y:S06]  /*6980*/  HMMA.16816.F32.BF16 R188, R12.reuse, R70, RZ ;  /* 0x000000460cbc723c */ /* 0x040fec00000418ff */
[C---:B------:R-:W-:Y:S06]  /*6990*/  HMMA.16816.F32.BF16 R184, R12.reuse, R66, RZ ;  /* 0x000000420cb8723c */ /* 0x040fec00000418ff */
[C---:B------:R-:W-:Y:S06]  /*69a0*/  HMMA.16816.F32.BF16 R180, R12.reuse, R62, RZ ;  /* 0x0000003e0cb4723c */ /* 0x040fec00000418ff */
[C---:B------:R-:W-:Y:S06]  /*69b0*/  HMMA.16816.F32.BF16 R176, R12.reuse, R58, RZ ;  /* 0x0000003a0cb0723c */ /* 0x040fec00000418ff */
[----:B------:R-:W-:Y:S06]  /*69c0*/  HMMA.16816.F32.BF16 R92, R12, R54, RZ ;  /* 0x000000360c5c723c */ /* 0x000fec00000418ff */
[C---:B------:R-:W-:Y:S06]  /*69d0*/  HMMA.16816.F32.BF16 R12, R16.reuse, R32, R108 ;  /* 0x00000020100c723c */ /* 0x040fec000004186c */
[C---:B------:R-:W-:Y:S06]  /*69e0*/  HMMA.16816.F32.BF16 R104, R16.reuse, R28, R104 ;  /* 0x0000001c1068723c */ /* 0x040fec0000041868 */
[C---:B------:R-:W-:Y:S06]  /*69f0*/  HMMA.16816.F32.BF16 R100, R16.reuse, R24, R100 ;  /* 0x000000181064723c */ /* 0x040fec0000041864 */
[C---:B-1----:R-:W-:Y:S05]  /*6a00*/  HMMA.16816.F32.BF16 R200, R16.reuse, R48, R172 ;  /* 0x0000003010c8723c */ /* 0x042fea00000418ac */
[----:B------:R-:W-:Y:S01]  /*6a10*/  STL.64 [R1+0x98], R12 ;  /* 0x0000980c01007387 */ /* 0x000fe20000100a00 */
[C---:B------:R-:W-:Y:S03]  /*6a20*/  HMMA.16816.F32.BF16 R204, R16.reuse, R44, R128 ;  /* 0x0000002c10cc723c */ /* 0x040fe60000041880 */
[----:B------:R1:W-:Y:S03]  /*6a30*/  STL.64 [R1+0xa0], R14 ;  /* 0x0000a00e01007387 */ /* 0x0003e60000100a00 */
[C---:B------:R-:W-:Y:S01]  /*6a40*/  HMMA.16816.F32.BF16 R196, R16.reuse, R50, R132 ;  /* 0x0000003210c4723c */ /* 0x040fe20000041884 */
[----:B------:R-:W-:Y:S04]  /*6a50*/  STL.64 [R1+0xb8], R104 ;  /* 0x0000b86801007387 */ /* 0x000fe80000100a00 */
[----:B------:R3:W-:Y:S01]  /*6a60*/  STL.64 [R1+0xc0], R106 ;  /* 0x0000c06a01007387 */ /* 0x0007e20000100a00 */
[----:B------:R-:W-:Y:S03]  /*6a70*/  HMMA.16816.F32.BF16 R240, R16, R46, R124 ;  /* 0x0000002e10f0723c */ /* 0x000fe6000004187c */
[----:B------:R-:W-:Y:S03]  /*6a80*/  STL.64 [R1+0xc8], R100 ;  /* 0x0000c86401007387 */ /* 0x000fe60000100a00 */
[C---:B--2---:R-:W-:Y:S01]  /*6a90*/  HMMA.16816.F32.BF16 R112, R20.reuse, R82, RZ ;  /* 0x000000521470723c */ /* 0x044fe200000418ff */
[----:B------:R2:W-:Y:S05]  /*6aa0*/  STL.64 [R1+0xd0], R102 ;  /* 0x0000d06601007387 */ /* 0x0005ea0000100a00 */
[----:B------:R-:W-:Y:S06]  /*6ab0*/  HMMA.16816.F32.BF16 R108, R20, R76, RZ ;  /* 0x0000004c146c723c */ /* 0x000fec00000418ff */
[C---:B-1----:R-:W-:Y:S06]  /*6ac0*/  HMMA.16816.F32.BF16 R12, R16.reuse, R88, R96 ;  /* 0x00000058100c723c */ /* 0x042fec0000041860 */
[C---:B------:R-:W-:Y:S06]  /*6ad0*/  HMMA.16816.F32.BF16 R96, R16.reuse, R38, R188 ;  /* 0x000000261060723c */ /* 0x040fec00000418bc */
[C---:B---3--:R-:W-:Y:S06]  /*6ae0*/  HMMA.16816.F32.BF16 R104, R16.reuse, R34, R184 ;  /* 0x000000221068723c */ /* 0x048fec00000418b8 */
[----:B--2---:R-:W-:Y:S05]  /*6af0*/  HMMA.16816.F32.BF16 R100, R16, R42, R116 ;  /* 0x0000002a1064723c */ /* 0x004fea0000041874 */
[----:B------:R-:W-:Y:S01]  /*6b00*/  STL.64 [R1+0xd8], R12 ;  /* 0x0000d80c01007387 */ /* 0x000fe20000100a00 */
[C---:B------:R-:W-:Y:S03]  /*6b10*/  HMMA.16816.F32.BF16 R116, R20.reuse, R80, RZ ;  /* 0x000000501474723c */ /* 0x040fe600000418ff */
[----:B------:R-:W-:Y:S03]  /*6b20*/  STL.64 [R1+0xe0], R14 ;  /* 0x0000e00e01007387 */ /* 0x000fe60000100a00 */
[----:B------:R-:W-:Y:S01]  /*6b30*/  HMMA.16816.F32.BF16 R80, R20, R70, RZ ;  /* 0x000000461450723c */ /* 0x000fe200000418ff */
[----:B------:R-:W1:Y:S01]  /*6b40*/  LDSM.16.M88.4 R12, [R216] ;  /* 0x00000000d80c783b */ /* 0x000e620000000200 */
[----:B------:R-:W-:-:S09]  /*6b50*/  DEPBAR.LE SB0, 0x0 ;  /* 0x000080000000791a */ /* 0x000fd20000000000 */
[----:B------:R-:W-:Y:S04]  /*6b60*/  STL.64 [R1+0x28], R100 ;  /* 0x0000286401007387 */ /* 0x000fe80000100a00 */
[----:B------:R2:W-:Y:S04]  /*6b70*/  STL.64 [R1+0x30], R102 ;  /* 0x0000306601007387 */ /* 0x0005e80000100a00 */
[----:B------:R-:W-:Y:S04]  /*6b80*/  STL.64 [R1+0x38], R96 ;  /* 0x0000386001007387 */ /* 0x000fe80000100a00 */
[----:B------:R3:W-:Y:S04]  /*6b90*/  STL.64 [R1+0x40], R98 ;  /* 0x0000406201007387 */ /* 0x0007e80000100a00 */
[----:B------:R-:W-:Y:S04]  /*6ba0*/  STL.64 [R1+0x48], R104 ;  /* 0x0000486801007387 */ /* 0x000fe80000100a00 */
[----:B------:R4:W-:Y:S01]  /*6bb0*/  STL.64 [R1+0x50], R106 ;  /* 0x0000506a01007387 */ /* 0x0009e20000100a00 */
[----:B-1----:R-:W-:Y:S06]  /*6bc0*/  HMMA.16816.F32.BF16 R120, R12, R48, R116 ;  /* 0x000000300c78723c */ /* 0x002fec0000041874 */
[----:B--2---:R-:W-:Y:S01]  /*6bd0*/  HMMA.16816.F32.BF16 R100, R16, R30, R180 ;  /* 0x0000001e1064723c */ /* 0x004fe200000418b4 */
[----:B------:R-:W-:-:S02]  /*6be0*/  VIADD R48, R0, 0x58 ;  /* 0x0000005800307836 */ /* 0x000fc40000000000 */
[----:B------:R-:W-:-:S03]  /*6bf0*/  VIADD R49, R0, 0x61 ;  /* 0x0000006100317836 */ /* 0x000fc60000000000 */
[C---:B---3--:R-:W-:Y:S06]  /*6c00*/  HMMA.16816.F32.BF16 R96, R16.reuse, R26, R176 ;  /* 0x0000001a1060723c */ /* 0x048fec00000418b0 */
[----:B------:R-:W-:Y:S06]  /*6c10*/  HMMA.16816.F32.BF16 R16, R16, R90, R92 ;  /* 0x0000005a1010723c */ /* 0x000fec000004185c */
[C---:B------:R-:W-:Y:S05]  /*6c20*/  HMMA.16816.F32.BF16 R92, R20.reuse, R68, RZ ;  /* 0x00000044145c723c */ /* 0x040fea00000418ff */
[----:B------:R-:W-:Y:S01]  /*6c30*/  STL.64 [R1+0x58], R100 ;  /* 0x0000586401007387 */ /* 0x000fe20000100a00 */
[C---:B----4-:R-:W-:Y:S03]  /*6c40*/  HMMA.16816.F32.BF16 R104, R20.reuse, R78, RZ ;  /* 0x0000004e1468723c */ /* 0x050fe600000418ff */
[----:B------:R1:W-:Y:S03]  /*6c50*/  STL.64 [R1+0x60], R102 ;  /* 0x0000606601007387 */ /* 0x0003e60000100a00 */
[C---:B------:R-:W-:Y:S01]  /*6c60*/  HMMA.16816.F32.BF16 R76, R20.reuse, R64, RZ ;  /* 0x00000040144c723c */ /* 0x040fe200000418ff */
[----:B------:R-:W-:Y:S04]  /*6c70*/  STL.64 [R1+0x68], R96 ;  /* 0x0000686001007387 */ /* 0x000fe80000100a00 */
[----:B------:R2:W-:Y:S01]  /*6c80*/  STL.64 [R1+0x70], R98 ;  /* 0x0000706201007387 */ /* 0x0005e20000100a00 */
[C---:B------:R-:W-:Y:S03]  /*6c90*/  HMMA.16816.F32.BF16 R68, R20.reuse, R56, RZ ;  /* 0x000000381444723c */ /* 0x040fe600000418ff */
[----:B------:R-:W-:Y:S03]  /*6ca0*/  STL.64 [R1+0xa8], R16 ;  /* 0x0000a81001007387 */ /* 0x000fe60000100a00 */
[C---:B------:R-:W-:Y:S01]  /*6cb0*/  HMMA.16816.F32.BF16 R64, R20.reuse, R66, RZ ;  /* 0x000000421440723c */ /* 0x040fe200000418ff */
[----:B------:R3:W-:Y:S05]  /*6cc0*/  STL.64 [R1+0xb0], R18 ;  /* 0x0000b01201007387 */ /* 0x0007ea0000100a00 */
[C---:B------:R-:W-:Y:S06]  /*6cd0*/  HMMA.16816.F32.BF16 R56, R20.reuse, R58, RZ ;  /* 0x0000003a1438723c */ /* 0x040fec00000418ff */
[----:B-1----:R-:W-:Y:S06]  /*6ce0*/  HMMA.16816.F32.BF16 R100, R20, R72, RZ ;  /* 0x000000481464723c */ /* 0x002fec00000418ff */
[----:B------:R-:W-:Y:S06]  /*6cf0*/  HMMA.16816.F32.BF16 R180, R12, R36, R92 ;  /* 0x000000240cb4723c */ /* 0x000fec000004185c */
[----:B--2---:R-:W-:Y:S01]  /*6d00*/  HMMA.16816.F32.BF16 R96, R20, R74, RZ ;  /* 0x0000004a1460723c */ /* 0x004fe200000418ff */
[----:B------:R-:W-:-:S05]  /*6d10*/  VIADD R36, R0, 0x30 ;  /* 0x0000003000247836 */ /* 0x000fca0000000000 */
[C---:B------:R-:W-:Y:S06]  /*6d20*/  HMMA.16816.F32.BF16 R72, R20.reuse, R60, RZ ;  /* 0x0000003c1448723c */ /* 0x040fec00000418ff */
[C---:B---3--:R-:W-:Y:S06]  /*6d30*/  HMMA.16816.F32.BF16 R16, R20.reuse, R52, RZ ;  /* 0x000000341410723c */ /* 0x048fec00000418ff */
[----:B------:R-:W-:Y:S01]  /*6d40*/  HMMA.16816.F32.BF16 R60, R20, R62, RZ ;  /* 0x0000003e143c723c */ /* 0x000fe200000418ff */
[----:B------:R-:W-:-:S02]  /*6d50*/  VIADD R53, R0, 0x69 ;  /* 0x0000006900357836 */ /* 0x000fc40000000000 */
[----:B------:R-:W-:-:S03]  /*6d60*/  VIADD R52, R0, 0x71 ;  /* 0x0000007100347836 */ /* 0x000fc60000000000 */
[----:B------:R-:W-:Y:S06]  /*6d70*/  HMMA.16816.F32.BF16 R20, R20, R54, RZ ;  /* 0x000000361414723c */ /* 0x000fec00000418ff */
[----:B------:R-:W-:Y:S01]  /*6d80*/  HMMA.16816.F32.BF16 R92, R12, R50, R112 ;  /* 0x000000320c5c723c */ /* 0x000fe20000041870 */
[----:B------:R-:W-:-:S05]  /*6d90*/  VIADD R55, R0, 0x70 ;  /* 0x0000007000377836 */ /* 0x000fca0000000000 */
[----:B------:R-:W-:Y:S01]  /*6da0*/  HMMA.16816.F32.BF16 R124, R12, R44, R108 ;  /* 0x0000002c0c7c723c */ /* 0x000fe2000004186c */
[C---:B------:R-:W-:Y:S02]  /*6db0*/  VIADD R50, R0.reuse, 0x50 ;  /* 0x0000005000327836 */ /* 0x040fe40000000000 */
[----:B------:R-:W-:-:S03]  /*6dc0*/  VIADD R51, R0, 0x51 ;  /* 0x0000005100337836 */ /* 0x000fc60000000000 */
[----:B------:R-:W-:Y:S01]  /*6dd0*/  HMMA.16816.F32.BF16 R132, R12, R40, R100 ;  /* 0x000000280c84723c */ /* 0x000fe20000041864 */
[----:B------:R-:W-:-:S05]  /*6de0*/  VIADD R45, R0, 0x60 ;  /* 0x00000060002d7836 */ /* 0x000fca0000000000 */
[----:B------:R-:W-:Y:S01]  /*6df0*/  HMMA.16816.F32.BF16 R184, R12, R88, R16 ;  /* 0x000000580cb8723c */ /* 0x000fe20000041810 */
[C---:B------:R-:W-:Y:S02]  /*6e00*/  VIADD R40, R0.reuse, 0x39 ;  /* 0x0000003900287836 */ /* 0x040fe40000000000 */
[----:B------:R-:W-:-:S03]  /*6e10*/  VIADD R41, R0, 0x48 ;  /* 0x0000004800297836 */ /* 0x000fc60000000000 */
[C---:B------:R-:W-:Y:S01]  /*6e20*/  HMMA.16816.F32.BF16 R108, R12.reuse, R42, R96 ;  /* 0x0000002a0c6c723c */ /* 0x040fe20000041860 */
[----:B------:R-:W-:Y:S02]  /*6e30*/  FSEL R19, R120, -INF , !P0 ;  /* 0xff80000078137808 */ /* 0x000fe40004000000 */
[----:B------:R-:W-:Y:S02]  /*6e40*/  ISETP.GE.AND P3, PT, R41, R6, PT ;  /* 0x000000062900720c */ /* 0x000fe40003f66270 */
[----:B------:R-:W-:Y:S01]  /*6e50*/  FMNMX.FTZ R2, R138, R19, !PT ;  /* 0x000000138a027209 */ /* 0x000fe20007810000 */
[----:B------:R-:W-:Y:S01]  /*6e60*/  HMMA.16816.F32.BF16 R176, R12, R32, R76 ;  /* 0x000000200cb0723c */ /* 0x000fe2000004184c */
[C---:B------:R-:W-:Y:S02]  /*6e70*/  VIADD R42, R0.reuse, 0x41 ;  /* 0x00000041002a7836 */ /* 0x040fe40000000000 */
[----:B------:R-:W-:-:S03]  /*6e80*/  VIADD R43, R0, 0x49 ;  /* 0x00000049002b7836 */ /* 0x000fc60000000000 */
[C---:B------:R-:W-:Y:S01]  /*6e90*/  HMMA.16816.F32.BF16 R128, R12.reuse, R28, R72 ;  /* 0x0000001c0c80723c */ /* 0x040fe20000041848 */
[----:B------:R-:W-:Y:S01]  /*6ea0*/  VIADD R32, R0, 0x28 ;  /* 0x0000002800207836 */ /* 0x000fe20000000000 */
[-C--:B------:R-:W-:Y:S02]  /*6eb0*/  ISETP.GE.AND P5, PT, R42, R6.reuse, PT ;  /* 0x000000062a00720c */ /* 0x080fe40003fa6270 */
[----:B------:R-:W-:Y:S02]  /*6ec0*/  ISETP.GE.AND P4, PT, R43, R6, PT ;  /* 0x000000062b00720c */ /* 0x000fe40003f86270 */
[C---:B------:R-:W-:Y:S06]  /*6ed0*/  HMMA.16816.F32.BF16 R172, R12.reuse, R24, R68 ;  /* 0x000000180cac723c */ /* 0x040fec0000041844 */
[C---:B------:R-:W-:Y:S06]  /*6ee0*/  HMMA.16816.F32.BF16 R104, R12.reuse, R46, R104 ;  /* 0x0000002e0c68723c */ /* 0x040fec0000041868 */
[----:B------:R-:W-:Y:S01]  /*6ef0*/  HMMA.16816.F32.BF16 R96, R12, R38, R80 ;  /* 0x000000260c60723c */ /* 0x000fe20000041850 */
[----:B------:R-:W-:-:S02]  /*6f00*/  VIADD R47, R0, 0x59 ;  /* 0x00000059002f7836 */ /* 0x000fc40000000000 */
[----:B------:R-:W-:-:S03]  /*6f10*/  VIADD R46, R0, 0x68 ;  /* 0x00000068002e7836 */ /* 0x000fc60000000000 */
[----:B------:R-:W-:Y:S01]  /*6f20*/  HMMA.16816.F32.BF16 R100, R12, R34, R64 ;  /* 0x000000220c64723c */ /* 0x000fe20000041840 */
[C---:B------:R-:W-:Y:S02]  /*6f30*/  VIADD R38, R0.reuse, 0x38 ;  /* 0x0000003800267836 */ /* 0x040fe40000000000 */
[----:B------:R-:W-:-:S03]  /*6f40*/  VIADD R39, R0, 0x40 ;  /* 0x0000004000277836 */ /* 0x000fc60000000000 */
[----:B------:R-:W-:Y:S01]  /*6f50*/  HMMA.16816.F32.BF16 R112, R12, R30, R60 ;  /* 0x0000001e0c70723c */ /* 0x000fe2000004183c */
[C---:B------:R-:W-:Y:S02]  /*6f60*/  VIADD R34, R0.reuse, 0x29 ;  /* 0x0000002900227836 */ /* 0x040fe40000000000 */
[----:B------:R-:W-:-:S03]  /*6f70*/  VIADD R35, R0, 0x31 ;  /* 0x0000003100237836 */ /* 0x000fc60000000000 */
[C---:B------:R-:W-:Y:S01]  /*6f80*/  HMMA.16816.F32.BF16 R116, R12.reuse, R26, R56 ;  /* 0x0000001a0c74723c */ /* 0x040fe20000041838 */
[C---:B------:R-:W-:Y:S01]  /*6f90*/  VIADD R31, R0.reuse, 0x21 ;  /* 0x00000021001f7836 */ /* 0x040fe20000000000 */
[----:B------:R-:W-:Y:S01]  /*6fa0*/  BAR.SYNC.DEFER_BLOCKING 0x0 ;  /* 0x0000000000007b1d */ /* 0x000fe20000010000 */
[-C--:B------:R-:W-:Y:S02]  /*6fb0*/  ISETP.GE.AND P2, PT, R35, R6.reuse, PT ;  /* 0x000000062300720c */ /* 0x080fe40003f46270 */
[----:B------:R-:W-:Y:S01]  /*6fc0*/  FSEL R62, R177, -INF , !P5 ;  /* 0xff800000b13e7808 */ /* 0x000fe20006800000 */
[----:B------:R-:W-:Y:S01]  /*6fd0*/  HMMA.16816.F32.BF16 R88, R12, R90, R20 ;  /* 0x0000005a0c58723c */ /* 0x000fe20000041814 */
[----:B------:R-:W-:Y:S01]  /*6fe0*/  FSEL R37, R181, -INF , !P2 ;  /* 0xff800000b5257808 */ /* 0x000fe20005000000 */
[C---:B------:R-:W-:Y:S01]  /*6ff0*/  VIADD R57, R0.reuse, 0x78 ;  /* 0x0000007800397836 */ /* 0x040fe20000000000 */
[----:B------:R-:W-:Y:S01]  /*7000*/  ISETP.GE.AND P2, PT, R39, R6, PT ;  /* 0x000000062700720c */ /* 0x000fe20003f46270 */
[----:B------:R-:W-:-:S02]  /*7010*/  VIADD R59, R0, 0x79 ;  /* 0x00000079003b7836 */ /* 0x000fc40000000000 */
[----:B------:R-:W-:Y:S01]  /*7020*/  FSEL R64, R100, -INF , !P3 ;  /* 0xff80000064407808 */ /* 0x000fe20005800000 */
[----:B------:R-:W-:Y:S01]  /*7030*/  VIADD R15, R0, 0x1 ;  /* 0x00000001000f7836 */ /* 0x000fe20000000000 */
[----:B------:R-:W-:Y:S01]  /*7040*/  FSEL R61, R176, -INF , !P2 ;  /* 0xff800000b03d7808 */ /* 0x000fe20005000000 */
[C---:B------:R-:W-:Y:S01]  /*7050*/  VIADD R14, R0.reuse, 0x8 ;  /* 0x00000008000e7836 */ /* 0x040fe20000000000 */
[----:B------:R-:W-:Y:S01]  /*7060*/  FSEL R66, R101, -INF , !P4 ;  /* 0xff80000065427808 */ /* 0x000fe20006000000 */
[C---:B------:R-:W-:Y:S01]  /*7070*/  VIADD R13, R0.reuse, 0x9 ;  /* 0x00000009000d7836 */ /* 0x040fe20000000000 */
[-C--:B------:R-:W-:Y:S01]  /*7080*/  ISETP.GE.AND P1, PT, R15, R6.reuse, PT ;  /* 0x000000060f00720c */ /* 0x080fe20003f26270 */
[----:B------:R-:W-:Y:S01]  /*7090*/  VIADD R12, R0, 0x10 ;  /* 0x00000010000c7836 */ /* 0x000fe20000000000 */
[----:B------:R-:W-:Y:S02]  /*70a0*/  ISETP.GE.AND P0, PT, R14, R6, PT ;  /* 0x000000060e00720c */ /* 0x000fe40003f06270 */
[----:B------:R-:W-:-:S02]  /*70b0*/  FSEL R20, R121, -INF , !P1 ;  /* 0xff80000079147808 */ /* 0x000fc40004800000 */
[----:B------:R-:W-:Y:S02]  /*70c0*/  ISETP.GE.AND P1, PT, R13, R6, PT ;  /* 0x000000060d00720c */ /* 0x000fe40003f26270 */
[----:B------:R-:W-:Y:S02]  /*70d0*/  FSEL R25, R92, -INF , !P0 ;  /* 0xff8000005c197808 */ /* 0x000fe40004000000 */
[----:B------:R-:W-:Y:S02]  /*70e0*/  FMNMX.FTZ R2, R20, R2, !PT ;  /* 0x0000000214027209 */ /* 0x000fe40007810000 */
[----:B------:R-:W-:Y:S02]  /*70f0*/  ISETP.GE.AND P0, PT, R12, R6, PT ;  /* 0x000000060c00720c */ /* 0x000fe40003f06270 */
[----:B------:R-:W-:Y:S02]  /*7100*/  FSEL R24, R93, -INF , !P1 ;  /* 0xff8000005d187808 */ /* 0x000fe40004800000 */
[----:B------:R-:W-:-:S02]  /*7110*/  FMNMX.FTZ R2, R25, R2, !PT ;  /* 0x0000000219027209 */ /* 0x000fc40007810000 */
        /* <DEDUP_REMOVED lines=24> */
[----:B------:R-:W-:Y:S02]  /*72a0*/  FSEL R33, R180, -INF , !P0 ;  /* 0xff800000b4217808 */ /* 0x000fe40004000000 */
[----:B------:R-:W-:Y:S02]  /*72b0*/  FMNMX.FTZ R2, R30, R2, !PT ;  /* 0x000000021e027209 */ /* 0x000fe40007810000 */
[----:B------:R-:W-:Y:S02]  /*72c0*/  ISETP.GE.AND P1, PT, R38, R6, PT ;  /* 0x000000062600720c */ /* 0x000fe40003f26270 */
[----:B------:R-:W-:Y:S02]  /*72d0*/  FMNMX.FTZ R2, R33, R2, !PT ;  /* 0x0000000221027209 */ /* 0x000fe40007810000 */
[----:B------:R-:W-:Y:S02]  /*72e0*/  ISETP.GE.AND P0, PT, R40, R6, PT ;  /* 0x000000062800720c */ /* 0x000fe40003f06270 */
[----:B------:R-:W-:-:S02]  /*72f0*/  FSEL R54, R96, -INF , !P1 ;  /* 0xff80000060367808 */ /* 0x000fc40004800000 */
[----:B------:R-:W-:Y:S02]  /*7300*/  FMNMX.FTZ R2, R37, R2, !PT ;  /* 0x0000000225027209 */ /* 0x000fe40007810000 */
[----:B------:R-:W-:Y:S02]  /*7310*/  FSEL R58, R97, -INF , !P0 ;  /* 0xff800000613a7808 */ /* 0x000fe40004000000 */
[----:B------:R-:W-:Y:S02]  /*7320*/  FMNMX.FTZ R2, R54, R2, !PT ;  /* 0x0000000236027209 */ /* 0x000fe40007810000 */
[----:B------:R-:W-:Y:S02]  /*7330*/  ISETP.GE.AND P0, PT, R50, R6, PT ;  /* 0x000000063200720c */ /* 0x000fe40003f06270 */
[----:B------:R-:W-:Y:S02]  /*7340*/  FMNMX.FTZ R2, R58, R2, !PT ;  /* 0x000000023a027209 */ /* 0x000fe40007810000 */
[----:B------:R-:W-:-:S02]  /*7350*/  ISETP.GE.AND P2, PT, R51, R6, PT ;  /* 0x000000063300720c */ /* 0x000fc40003f46270 */
[----:B------:R-:W-:Y:S02]  /*7360*/  FMNMX.FTZ R2, R61, R2, !PT ;  /* 0x000000023d027209 */ /* 0x000fe40007810000 */
[----:B------:R-:W-:Y:S02]  /*7370*/  FSEL R67, R128, -INF , !P0 ;  /* 0xff80000080437808 */ /* 0x000fe40004000000 */
[----:B------:R-:W-:Y:S02]  /*7380*/  FMNMX.FTZ R2, R62, R2, !PT ;  /* 0x000000023e027209 */ /* 0x000fe40007810000 */
[----:B------:R-:W-:Y:S02]  /*7390*/  ISETP.GE.AND P1, PT, R48, R6, PT ;  /* 0x000000063000720c */ /* 0x000fe40003f26270 */
[----:B------:R-:W-:Y:S02]  /*73a0*/  FMNMX.FTZ R2, R64, R2, !PT ;  /* 0x0000000240027209 */ /* 0x000fe40007810000 */
[----:B------:R-:W-:-:S02]  /*73b0*/  FSEL R68, R129, -INF , !P2 ;  /* 0xff80000081447808 */ /* 0x000fc40005000000 */
[----:B------:R-:W-:Y:S02]  /*73c0*/  FMNMX.FTZ R2, R66, R2, !PT ;  /* 0x0000000242027209 */ /* 0x000fe40007810000 */
[----:B------:R-:W-:Y:S02]  /*73d0*/  ISETP.GE.AND P3, PT, R47, R6, PT ;  /* 0x000000062f00720c */ /* 0x000fe40003f66270 */
[----:B------:R-:W-:Y:S02]  /*73e0*/  FMNMX.FTZ R2, R67, R2, !PT ;  /* 0x0000000243027209 */ /* 0x000fe40007810000 */
        /* <DEDUP_REMOVED lines=18> */
[----:B------:R-:W-:Y:S02]  /*7510*/  FSEL R74, R184, -INF , !P3 ;  /* 0xff800000b84a7808 */ /* 0x000fe40005800000 */
[----:B------:R-:W-:Y:S02]  /*7520*/  FMNMX.FTZ R2, R77, R2, !PT ;  /* 0x000000024d027209 */ /* 0x000fe40007810000 */
[----:B------:R-:W-:-:S02]  /*7530*/  FSEL R73, R185, -INF , !P0 ;  /* 0xff800000b9497808 */ /* 0x000fc40004000000 */
[----:B------:R-:W-:Y:S02]  /*7540*/  ISETP.NE.AND P0, PT, R225, 0x2, PT ;  /* 0x00000002e100780c */ /* 0x000fe40003f05270 */
[----:B------:R-:W-:Y:S02]  /*7550*/  ISETP.GE.AND P2, PT, R57, R6, PT ;  /* 0x000000063900720c */ /* 0x000fe40003f46270 */
[----:B------:R-:W-:Y:S02]  /*7560*/  FMNMX.FTZ R2, R74, R2, !PT ;  /* 0x000000024a027209 */ /* 0x000fe40007810000 */
[----:B------:R-:W-:Y:S02]  /*7570*/  ISETP.GE.AND P1, PT, R59, R6, PT ;  /* 0x000000063b00720c */ /* 0x000fe40003f26270 */
[----:B------:R-:W-:Y:S02]  /*7580*/  FSEL R71, R88, -INF , !P2 ;  /* 0xff80000058477808 */ /* 0x000fe40005000000 */
[----:B------:R-:W-:-:S02]  /*7590*/  FMNMX.FTZ R2, R73, R2, !PT ;  /* 0x0000000249027209 */ /* 0x000fc40007810000 */
[----:B------:R-:W-:Y:S02]  /*75a0*/  FSEL R70, R89, -INF , !P1 ;  /* 0xff80000059467808 */ /* 0x000fe40004800000 */
[----:B------:R-:W-:-:S04]  /*75b0*/  FMNMX.FTZ R2, R71, R2, !PT ;  /* 0x0000000247027209 */ /* 0x000fc80007810000 */
[----:B------:R-:W-:Y:S01]  /*75c0*/  FMNMX.FTZ R18, R70, R2, !PT ;  /* 0x0000000246127209 */ /* 0x000fe20007810000 */
[----:B------:R-:W-:Y:S06]  /*75d0*/  @!P0 BRA `(.L_x_22) ;  /* 0x0000000000748947 */ /* 0x000fec0003800000 */
[----:B------:R-:W2:Y:S04]  /*75e0*/  LDL.64 R244, [R1+0x10] ;  /* 0x0000100001f47983 */ /* 0x000ea80000100a00 */
[----:B------:R-:W3:Y:S01]  /*75f0*/  LDL.64 R230, [R1+0x8] ;  /* 0x0000080001e67983 */ /* 0x000ee20000100a00 */
[----:B------:R-:W-:Y:S01]  /*7600*/  VIADD R2, R225, 0xfffffffd ;  /* 0xfffffffde1027836 */ /* 0x000fe20000000000 */
[----:B------:R-:W-:Y:S01]  /*7610*/  ULDC.64 UR4, c[0x0][0x218] ;  /* 0x0000860000047ab9 */ /* 0x000fe20000000a00 */
[----:B------:R-:W-:-:S03]  /*7620*/  IMAD.SHL.U32 R16, R192, 0x40, RZ ;  /* 0x00000040c0107824 */ /* 0x000fc600078e00ff */
[----:B------:R-:W-:-:S05]  /*7630*/  SHF.R.S32.HI R3, RZ, 0x1f, R2 ;  /* 0x0000001fff037819 */ /* 0x000fca0000011402 */
[----:B------:R-:W-:-:S04]  /*7640*/  IMAD R3, R3, R192, RZ ;  /* 0x000000c003037224 */ /* 0x000fc800078e02ff */
[C---:B------:R-:W-:Y:S02]  /*7650*/  IMAD R6, R2.reuse, R193, R3 ;  /* 0x000000c102067224 */ /* 0x040fe400078e0203 */
[----:B------:R-:W-:-:S04]  /*7660*/  IMAD.WIDE.U32 R2, R2, R192, RZ ;  /* 0x000000c002027225 */ /* 0x000fc800078e00ff */
[----:B------:R-:W-:Y:S01]  /*7670*/  IMAD.IADD R6, R3, 0x1, R6 ;  /* 0x0000000103067824 */ /* 0x000fe200078e0206 */
[----:B--2---:R-:W-:-:S04]  /*7680*/  LEA R3, P0, R2, R244, 0x7 ;  /* 0x000000f402037211 */ /* 0x004fc800078038ff */
[----:B---3--:R-:W-:Y:S02]  /*7690*/  LEA.HI.X R6, R2, R231, R6, 0x7, P0 ;  /* 0x000000e702067211 */ /* 0x008fe400000f3c06 */
[----:B------:R-:W-:-:S04]  /*76a0*/  LEA R2, P0, R3, UR4, 0x1 ;  /* 0x0000000403027c11 */ /* 0x000fc8000f8008ff */
[----:B------:R-:W-:Y:S02]  /*76b0*/  LEA.HI.X R3, R3, UR5, R6, 0x1, P0 ;  /* 0x0000000503037c11 */ /* 0x000fe400080f0c06 */
[----:B------:R-:W-:-:S03]  /*76c0*/  SHF.L.U64.HI R6, R192, 0x6, R193 ;  /* 0x00000006c0067819 */ /* 0x000fc600000102c1 */
[----:B------:R-:W-:Y:S01]  /*76d0*/  @!PT LDS RZ, [RZ] ;  /* 0x00000000fffff984 */ /* 0x000fe20000000800 */
[----:B------:R-:W-:Y:S01]  /*76e0*/  @!PT LDS RZ, [RZ] ;  /* 0x00000000fffff984 */ /* 0x000fe20000000800 */
[----:B------:R-:W-:Y:S01]  /*76f0*/  @!PT LDS RZ, [RZ] ;  /* 0x00000000fffff984 */ /* 0x000fe20000000800 */
[----:B------:R1:W-:Y:S02]  /*7700*/  LDGSTS.E.BYPASS.LTC128B.128 [R226+0x2000], desc[UR12][R2.64] ;  /* 0x0200000002e27fae */ /* 0x0003e4000b901d4c */
[----:B-1----:R-:W-:-:S05]  /*7710*/  IADD3 R2, P0, R2, R16, RZ ;  /* 0x0000001002027210 */ /* 0x002fca0007f1e0ff */
[----:B------:R-:W-:-:S05]  /*7720*/  IMAD.X R3, R3, 0x1, R6, P0 ;  /* 0x0000000103037824 */ /* 0x000fca00000e0606 */
[----:B------:R1:W-:Y:S02]  /*7730*/  LDGSTS.E.BYPASS.LTC128B.128 [R226+0x2800], desc[UR12][R2.64] ;  /* 0x0280000002e27fae */ /* 0x0003e4000b901d4c */
[----:B-1----:R-:W-:-:S04]  /*7740*/  IADD3 R2, P1, R2, R16, RZ ;  /* 0x0000001002027210 */ /* 0x002fc80007f3e0ff */
[----:B------:R-:W-:Y:S01]  /*7750*/  IADD3 R16, P0, R2, R16, RZ ;  /* 0x0000001002107210 */ /* 0x000fe20007f1e0ff */
[----:B------:R-:W-:-:S04]  /*7760*/  IMAD.X R3, R3, 0x1, R6, P1 ;  /* 0x0000000103037824 */ /* 0x000fc800008e0606 */
[----:B------:R-:W-:Y:S01]  /*7770*/  IMAD.X R17, R3, 0x1, R6, P0 ;  /* 0x0000000103117824 */ /* 0x000fe200000e0606 */
[----:B------:R1:W-:Y:S04]  /*7780*/  LDGSTS.E.BYPASS.LTC128B.128 [R226+0x3000], desc[UR12][R2.64] ;  /* 0x0300000002e27fae */ /* 0x0003e8000b901d4c */
[----:B------:R1:W-:Y:S04]  /*7790*/  LDGSTS.E.BYPASS.LTC128B.128 [R226+0x3800], desc[UR12][R16.64] ;  /* 0x0380000010e27fae */ /* 0x0003e8000b901d4c */
[----:B------:R-:W0:Y:S02]  /*77a0*/  LDGDEPBAR ;  /* 0x00000000000079af */ /* 0x000e240000000000 */
.L_x_22:
[----:B------:R-:W2:Y:S04]  /*77b0*/  LDL.LU R129, [R1+0x88] ;  /* 0x0000880001817983 */ /* 0x000ea80000300800 */
[----:B------:R-:W3:Y:S04]  /*77c0*/  LDL.LU R133, [R1+0x8c] ;  /* 0x00008c0001857983 */ /* 0x000ee80000300800 */
[----:B------:R-:W4:Y:S04]  /*77d0*/  LDL.LU R132, [R1+0x94] ;  /* 0x0000940001847983 */ /* 0x000f280000300800 */
[----:B------:R-:W5:Y:S04]  /*77e0*/  LDL.LU R105, [R1+0x3c] ;  /* 0x00003c0001697983 */ /* 0x000f680000300800 */
[----:B------:R-:W2:Y:S04]  /*77f0*/  LDL.LU R189, [R1+0x34] ;  /* 0x0000340001bd7983 */ /* 0x000ea80000300800 */
[----:B------:R-:W3:Y:S04]  /*7800*/  LDL.LU R100, [R1+0x78] ;  /* 0x0000780001647983 */ /* 0x000ee80000300800 */
[----:B------:R-:W4:Y:S04]  /*7810*/  LDL.LU R101, [R1+0x7c] ;  /* 0x00007c0001657983 */ /* 0x000f280000300800 */
[----:B------:R-:W3:Y:S04]  /*7820*/  LDL.LU R112, [R1+0x40] ;  /* 0x0000400001707983 */ /* 0x000ee80000300800 */
[----:B------:R-:W4:Y:S04]  /*7830*/  LDL.LU R172, [R1+0x38] ;  /* 0x0000380001ac7983 */ /* 0x000f280000300800 */
[----:B------:R-:W4:Y:S04]  /*7840*/  LDL.LU R125, [R1+0x2c] ;  /* 0x00002c00017d7983 */ /* 0x000f280000300800 */
[----:B------:R-:W4:Y:S04]  /*7850*/  LDL.LU R124, [R1+0x28] ;  /* 0x00002800017c7983 */ /* 0x000f280000300800 */
[----:B------:R-:W5:Y:S04]  /*7860*/  LDL.LU R188, [R1+0xa0] ;  /* 0x0000a00001bc7983 */ /* 0x000f680000300800 */
[----:B------:R-:W3:Y:S04]  /*7870*/  LDL.LU R180, [R1+0x9c] ;  /* 0x00009c0001b47983 */ /* 0x000ee80000300800 */
[----:B------:R-:W4:Y:S04]  /*7880*/  LDL.LU R228, [R1+0xb4] ;  /* 0x0000b40001e47983 */ /* 0x000f280000300800 */
[----:B------:R-:W4:Y:S04]  /*7890*/  LDL.LU R209, [R1+0xa8] ;  /* 0x0000a80001d17983 */ /* 0x000f280000300800 */
[----:B------:R-:W4:Y:S04]  /*78a0*/  LDL.LU R231, [R1+0x64] ;  /* 0x0000640001e77983 */ /* 0x000f280000300800 */
[----:B------:R-:W4:Y:S04]  /*78b0*/  LDL.LU R116, [R1+0xd8] ;  /* 0x0000d80001747983 */ /* 0x000f280000300800 */
[----:B------:R-:W4:Y:S04]  /*78c0*/  LDL.LU R181, [R1+0x48] ;  /* 0x0000480001b57983 */ /* 0x000f280000300800 */
[----:B------:R-:W4:Y:S04]  /*78d0*/  LDL.LU R233, [R1+0xa4] ;  /* 0x0000a40001e97983 */ /* 0x000f280000300800 */
[----:B------:R-:W4:Y:S04]  /*78e0*/  LDL.LU R176, [R1+0x98] ;  /* 0x0000980001b07983 */ /* 0x000f280000300800 */
[----:B------:R-:W4:Y:S04]  /*78f0*/  LDL.LU R109, [R1+0x30] ;  /* 0x00003000016d7983 */ /* 0x000f280000300800 */
[----:B------:R-:W2:Y:S04]  /*7900*/  LDL.LU R65, [R1+0x58] ;  /* 0x0000580001417983 */ /* 0x000ea80000300800 */
[----:B------:R-:W5:Y:S04]  /*7910*/  LDL.LU R63, [R1+0x60] ;  /* 0x00006000013f7983 */ /* 0x000f680000300800 */
[----:B------:R-:W4:Y:S04]  /*7920*/  LDL.LU R184, [R1+0xc8] ;  /* 0x0000c80001b87983 */ /* 0x000f280000300800 */
[----:B------:R-:W4:Y:S04]  /*7930*/  LDL.LU R235, [R1+0xdc] ;  /* 0x0000dc0001eb7983 */ /* 0x000f280000300800 */
[----:B------:R-:W4:Y:S04]  /*7940*/  LDL.LU R234, [R1+0xe4] ;  /* 0x0000e40001ea7983 */ /* 0x000f280000300800 */
        /* <DEDUP_REMOVED lines=17> */
[----:B------:R-:W4:Y:S01]  /*7a60*/  LDL.LU R82, [R1+0x6c] ;  /* 0x00006c0001527983 */ /* 0x000f220000300800 */
[----:B------:R-:W-:-:S02]  /*7a70*/  ISETP.GE.AND P2, PT, R11, R7, PT ;  /* 0x000000070b00720c */ /* 0x000fc40003f46270 */
[-C--:B------:R-:W-:Y:S01]  /*7a80*/  ISETP.GE.AND P3, PT, R12, R7.reuse, PT ;  /* 0x000000070c00720c */ /* 0x080fe20003f66270 */
[----:B-1----:R-:W1:Y:S01]  /*7a90*/  SHFL.BFLY PT, R3, R18, 0x2, 0x1f ;  /* 0x0c401f0012037f89 */ /* 0x002e6200000e0000 */
[----:B------:R-:W-:Y:S02]  /*7aa0*/  FSEL R60, R127, -INF , !P2 ;  /* 0xff8000007f3c7808 */ /* 0x000fe40005000000 */
[-C--:B------:R-:W-:Y:S01]  /*7ab0*/  ISETP.GE.AND P2, PT, R35, R7.reuse, PT ;  /* 0x000000072300720c */ /* 0x080fe20003f46270 */
[----:B------:R-:W4:Y:S01]  /*7ac0*/  LDL.LU R117, [R1+0x70] ;  /* 0x0000700001757983 */ /* 0x000f220000300800 */
[-C--:B------:R-:W-:Y:S02]  /*7ad0*/  ISETP.GE.AND P0, PT, R15, R7.reuse, PT ;  /* 0x000000070f00720c */ /* 0x080fe40003f06270 */
[----:B------:R-:W-:Y:S02]  /*7ae0*/  FSEL R56, R126, -INF , !P3 ;  /* 0xff8000007e387808 */ /* 0x000fe40005800000 */
[----:B------:R-:W-:-:S02]  /*7af0*/  ISETP.GE.AND P3, PT, R36, R7, PT ;  /* 0x000000072400720c */ /* 0x000fc40003f66270 */
[----:B------:R-:W-:Y:S02]  /*7b00*/  FSEL R17, R123, -INF , !P0 ;  /* 0xff8000007b117808 */ /* 0x000fe40004000000 */
[-C--:B------:R-:W-:Y:S02]  /*7b10*/  ISETP.GE.AND P0, PT, R31, R7.reuse, PT ;  /* 0x000000071f00720c */ /* 0x080fe40003f06270 */
[CC--:B------:R-:W-:Y:S02]  /*7b20*/  ISETP.GE.AND P1, PT, R0.reuse, R7.reuse, PT ;  /* 0x000000070000720c */ /* 0x0c0fe40003f26270 */
[----:B------:R-:W-:Y:S02]  /*7b30*/  ISETP.GE.AND P5, PT, R0, R8, PT ;  /* 0x000000080000720c */ /* 0x000fe40003fa6270 */
[----:B------:R-:W-:Y:S02]  /*7b40*/  FSEL R16, R122, -INF , !P1 ;  /* 0xff8000007a107808 */ /* 0x000fe40004800000 */
[----:B------:R-:W-:-:S02]  /*7b50*/  ISETP.GE.AND P1, PT, R4, R7, PT ;  /* 0x000000070400720c */ /* 0x000fc40003f26270 */
[----:B------:R-:W-:Y:S02]  /*7b60*/  ISETP.GE.AND P6, PT, R0, R9, PT ;  /* 0x000000090000720c */ /* 0x000fe40003fc6270 */
[----:B------:R-:W-:Y:S02]  /*7b70*/  FSEL R79, R134, -INF , !P1 ;  /* 0xff800000864f7808 */ /* 0x000fe40004800000 */
[----:B-1----:R-:W-:Y:S02]  /*7b80*/  FMNMX.FTZ R3, R18, R3, !PT ;  /* 0x0000000312037209 */ /* 0x002fe40007810000 */
[----:B------:R-:W-:-:S03]  /*7b90*/  ISETP.GE.AND P1, PT, R39, R7, PT ;  /* 0x000000072700720c */ /* 0x000fc60003f26270 */
[----:B------:R-:W1:Y:S01]  /*7ba0*/  SHFL.BFLY PT, R6, R3, 0x1, 0x1f ;  /* 0x0c201f0003067f89 */ /* 0x000e6200000e0000 */
[----:B------:R-:W-:Y:S02]  /*7bb0*/  LOP3.LUT R2, R2, 0xfffffffe, RZ, 0xc0, !PT ;  /* 0xfffffffe02027812 */ /* 0x000fe400078ec0ff */
[----:B-1----:R-:W-:-:S05]  /*7bc0*/  FMNMX.FTZ R113, R3, R6, !PT ;  /* 0x0000000603717209 */ /* 0x002fca0007810000 */
[----:B------:R-:W-:Y:S01]  /*7bd0*/  FMUL.FTZ R0, R113, UR6 ;  /* 0x0000000671007c20 */ /* 0x000fe20008410000 */
[----:B------:R-:W-:Y:S01]  /*7be0*/  ISETP.GE.AND P4, PT, R57, R7, PT ;  /* 0x000000073900720c */ /* 0x000fe20003f86270 */
[----:B--2---:R-:W-:Y:S01]  /*7bf0*/  IMAD.MOV.U32 R238, RZ, RZ, R65 ;  /* 0x000000ffffee7224 */ /* 0x004fe200078e0041 */
[----:B-----5:R-:W-:Y:S01]  /*7c00*/  MOV R128, R63 ;  /* 0x0000003f00807202 */ /* 0x020fe20000000f00 */
[----:B---3--:R-:W-:Y:S01]  /*7c10*/  IMAD.MOV.U32 R139, RZ, RZ, R80 ;  /* 0x000000ffff8b7224 */ /* 0x008fe200078e0050 */
[----:B------:R-:W-:Y:S02]  /*7c20*/  FSEL R80, R135, -INF , !P0 ;  /* 0xff80000087507808 */ /* 0x000fe40004000000 */
[----:B------:R-:W2:Y:S01]  /*7c30*/  LDL.LU R135, [R1+0x50] ;  /* 0x0000500001877983 */ /* 0x000ea20000300800 */
[----:B------:R-:W-:Y:S01]  /*7c40*/  ISETP.GE.AND P0, PT, R42, R7, PT ;  /* 0x000000072a00720c */ /* 0x000fe20003f06270 */
[----:B----4-:R-:W-:Y:S02]  /*7c50*/  IMAD.MOV.U32 R120, RZ, RZ, R81 ;  /* 0x000000ffff787224 */ /* 0x010fe400078e0051 */
[----:B------:R-:W-:-:S02]  /*7c60*/  IMAD.MOV.U32 R134, RZ, RZ, R104 ;  /* 0x000000ffff867224 */ /* 0x000fc400078e0068 */
[----:B------:R-:W-:Y:S02]  /*7c70*/  IMAD.MOV.U32 R185, RZ, RZ, R97 ;  /* 0x000000ffffb97224 */ /* 0x000fe400078e0061 */
[----:B------:R-:W-:Y:S01]  /*7c80*/  IMAD.MOV.U32 R208, RZ, RZ, R96 ;  /* 0x000000ffffd07224 */ /* 0x000fe200078e0060 */
[----:B------:R-:W-:Y:S01]  /*7c90*/  MOV R229, R93 ;  /* 0x0000005d00e57202 */ /* 0x000fe20000000f00 */
[----:B------:R-:W-:Y:S02]  /*7ca0*/  IMAD.MOV.U32 R230, RZ, RZ, R92 ;  /* 0x000000ffffe67224 */ /* 0x000fe400078e005c */
[----:B------:R-:W-:Y:S01]  /*7cb0*/  IMAD.MOV.U32 R232, RZ, RZ, R89 ;  /* 0x000000ffffe87224 */ /* 0x000fe200078e0059 */
[----:B------:R-:W-:Y:S02]  /*7cc0*/  FSEL R89, R179, -INF , !P0 ;  /* 0xff800000b3597808 */ /* 0x000fe40004000000 */
[----:B------:R-:W-:Y:S01]  /*7cd0*/  ISETP.GE.AND P0, PT, R49, R7, PT ;  /* 0x000000073100720c */ /* 0x000fe20003f06270 */
[----:B------:R-:W-:Y:S01]  /*7ce0*/  IMAD.MOV.U32 R190, RZ, RZ, R88 ;  /* 0x000000ffffbe7224 */ /* 0x000fe200078e0058 */
[----:B------:R-:W-:-:S02]  /*7cf0*/  FSEL R88, R178, -INF , !P1 ;  /* 0xff800000b2587808 */ /* 0x000fc40004800000 */
[-C--:B------:R-:W-:Y:S02]  /*7d00*/  ISETP.GE.AND P1, PT, R45, R7.reuse, PT ;  /* 0x000000072d00720c */ /* 0x080fe40003f26270 */
[----:B------:R-:W-:Y:S01]  /*7d10*/  FSEL R108, R175, -INF , !P0 ;  /* 0xff800000af6c7808 */ /* 0x000fe20004000000 */
[----:B------:R-:W-:Y:S01]  /*7d20*/  IMAD.MOV.U32 R175, RZ, RZ, R44 ;  /* 0x000000ffffaf7224 */ /* 0x000fe200078e002c */
[----:B------:R-:W-:Y:S01]  /*7d30*/  FSEL R104, R174, -INF , !P1 ;  /* 0xff800000ae687808 */ /* 0x000fe20004800000 */
[----:B------:R-:W-:Y:S01]  /*7d40*/  IMAD.MOV.U32 R191, RZ, RZ, R86 ;  /* 0x000000ffffbf7224 */ /* 0x000fe200078e0056 */
[-C--:B------:R-:W-:Y:S02]  /*7d50*/  ISETP.GE.AND P1, PT, R10, R7.reuse, PT ;  /* 0x000000070a00720c */ /* 0x080fe40003f26270 */
[----:B------:R-:W-:Y:S01]  /*7d60*/  ISETP.GE.AND P0, PT, R5, R7, PT ;  /* 0x000000070500720c */ /* 0x000fe20003f06270 */
[----:B------:R-:W-:Y:S01]  /*7d70*/  IMAD.MOV.U32 R177, RZ, RZ, R85 ;  /* 0x000000ffffb17224 */ /* 0x000fe200078e0055 */
[----:B------:R-:W-:-:S02]  /*7d80*/  FSEL R85, R183, -INF , !P2 ;  /* 0xff800000b7557808 */ /* 0x000fc40005000000 */
[----:B------:R-:W-:Y:S01]  /*7d90*/  ISETP.GE.AND P2, PT, R51, R7, PT ;  /* 0x000000073300720c */ /* 0x000fe20003f46270 */
[----:B------:R-:W-:Y:S01]  /*7da0*/  IMAD.MOV.U32 R173, RZ, RZ, R83 ;  /* 0x000000ffffad7224 */ /* 0x000fe200078e0053 */
[----:B------:R-:W-:Y:S02]  /*7db0*/  FSEL R83, R182, -INF , !P3 ;  /* 0xff800000b6537808 */ /* 0x000fe40005800000 */
[----:B------:R-:W-:Y:S02]  /*7dc0*/  FSEL R97, R131, -INF , !P2 ;  /* 0xff80000083617808 */ /* 0x000fe40005000000 */
[----:B------:R-:W-:Y:S01]  /*7dd0*/  MOV R131, R177 ;  /* 0x000000b100837202 */ /* 0x000fe20000000f00 */
[----:B------:R-:W-:Y:S01]  /*7de0*/  IMAD.MOV.U32 R177, RZ, RZ, R173 ;  /* 0x000000ffffb17224 */ /* 0x000fe200078e00ad */
[-C--:B------:R-:W-:Y:S01]  /*7df0*/  ISETP.GE.AND P3, PT, R50, R7.reuse, PT ;  /* 0x000000073200720c */ /* 0x080fe20003f66270 */
[----:B------:R-:W-:Y:S01]  /*7e00*/  IMAD.MOV.U32 R173, RZ, RZ, R236 ;  /* 0x000000ffffad7224 */ /* 0x000fe200078e00ec */
[----:B------:R-:W-:Y:S01]  /*7e10*/  FSEL R63, R106, -INF , !P1 ;  /* 0xff8000006a3f7808 */ /* 0x000fe20004800000 */
[----:B------:R-:W-:Y:S01]  /*7e20*/  IMAD.MOV.U32 R236, RZ, RZ, R232 ;  /* 0x000000ffffec7224 */ /* 0x000fe200078e00e8 */
[----:B------:R-:W-:Y:S01]  /*7e30*/  MOV R232, R230 ;  /* 0x000000e600e87202 */ /* 0x000fe20000000f00 */
[----:B------:R-:W-:Y:S01]  /*7e40*/  IMAD.MOV.U32 R230, RZ, RZ, R208 ;  /* 0x000000ffffe67224 */ /* 0x000fe200078e00d0 */
[----:B------:R-:W-:Y:S01]  /*7e50*/  FSEL R96, R130, -INF , !P3 ;  /* 0xff80000082607808 */ /* 0x000fe20005800000 */
[----:B------:R-:W-:Y:S01]  /*7e60*/  IMAD.MOV.U32 R208, RZ, RZ, R189 ;  /* 0x000000ffffd07224 */ /* 0x000fe200078e00bd */
[----:B------:R-:W3:Y:S01]  /*7e70*/  LDL.LU R130, [R1+0x90] ;  /* 0x0000900001827983 */ /* 0x000ee20000300800 */
[----:B------:R-:W-:Y:S01]  /*7e80*/  IMAD.MOV.U32 R189, RZ, RZ, R188 ;  /* 0x000000ffffbd7224 */ /* 0x000fe200078e00bc */
[----:B------:R-:W-:-:S02]  /*7e90*/  ISETP.GE.AND P3, PT, R14, R7, PT ;  /* 0x000000070e00720c */ /* 0x000fc40003f66270 */
[----:B------:R-:W4:Y:S01]  /*7ea0*/  LDL.LU R188, [R1+0xd0] ;  /* 0x0000d00001bc7983 */ /* 0x000f220000300800 */
[-C--:B------:R-:W-:Y:S02]  /*7eb0*/  ISETP.GE.AND P1, PT, R38, R7.reuse, PT ;  /* 0x000000072600720c */ /* 0x080fe40003f26270 */
[----:B------:R-:W-:Y:S02]  /*7ec0*/  FSEL R18, R94, -INF , !P3 ;  /* 0xff8000005e127808 */ /* 0x000fe40005800000 */
[-C--:B------:R-:W-:Y:S02]  /*7ed0*/  ISETP.GE.AND P3, PT, R32, R7.reuse, PT ;  /* 0x000000072000720c */ /* 0x080fe40003f66270 */
[----:B------:R-:W-:Y:S02]  /*7ee0*/  FSEL R86, R98, -INF , !P1 ;  /* 0xff80000062567808 */ /* 0x000fe40004800000 */
[----:B------:R-:W-:Y:S02]  /*7ef0*/  FSEL R81, R110, -INF , !P3 ;  /* 0xff8000006e517808 */ /* 0x000fe40005800000 */
[----:B------:R-:W-:-:S02]  /*7f00*/  ISETP.GE.AND P3, PT, R41, R7, PT ;  /* 0x000000072900720c */ /* 0x000fc40003f66270 */
[----:B------:R-:W-:Y:S02]  /*7f10*/  FSEL R65, R107, -INF , !P0 ;  /* 0xff8000006b417808 */ /* 0x000fe40004000000 */
[----:B------:R-:W-:Y:S02]  /*7f20*/  FSEL R92, R102, -INF , !P3 ;  /* 0xff800000665c7808 */ /* 0x000fe40005800000 */
[-C--:B------:R-:W-:Y:S02]  /*7f30*/  ISETP.GE.AND P3, PT, R46, R7.reuse, PT ;  /* 0x000000072e00720c */ /* 0x080fe40003f66270 */
[-C--:B------:R-:W-:Y:S02]  /*7f40*/  ISETP.GE.AND P0, PT, R40, R7.reuse, PT ;  /* 0x000000072800720c */ /* 0x080fe40003f06270 */
[----:B------:R-:W-:Y:S02]  /*7f50*/  FSEL R98, R118, -INF , !P3 ;  /* 0xff80000076627808 */ /* 0x000fe40005800000 */
[----:B------:R-:W-:-:S02]  /*7f60*/  ISETP.GE.AND P3, PT, R59, R7, PT ;  /* 0x000000073b00720c */ /* 0x000fc40003f66270 */
[----:B------:R-:W-:Y:S02]  /*7f70*/  MOV R227, R87 ;  /* 0x0000005700e37202 */ /* 0x000fe40000000f00 */
[-C--:B------:R-:W-:Y:S02]  /*7f80*/  ISETP.GE.AND P2, PT, R13, R7.reuse, PT ;  /* 0x000000070d00720c */ /* 0x080fe40003f46270 */
[----:B------:R-:W-:Y:S02]  /*7f90*/  FSEL R87, R99, -INF , !P0 ;  /* 0xff80000063577808 */ /* 0x000fe40004000000 */
[----:B------:R-:W-:Y:S02]  /*7fa0*/  ISETP.GE.AND P0, PT, R47, R7, PT ;  /* 0x000000072f00720c */ /* 0x000fe40003f06270 */
[----:B------:R-:W-:Y:S02]  /*7fb0*/  FSEL R44, R95, -INF , !P2 ;  /* 0xff8000005f2c7808 */ /* 0x000fe40005000000 */
[----:B------:R-:W-:-:S02]  /*7fc0*/  MOV R237, R82 ;  /* 0x0000005200ed7202 */ /* 0x000fc40000000f00 */
[----:B------:R-:W-:Y:S02]  /*7fd0*/  @P3 LOP3.LUT R2, R2, 0x1, RZ, 0xfc, !PT ;  /* 0x0000000102023812 */ /* 0x000fe400078efcff */
[----:B------:R-:W-:Y:S01]  /*7fe0*/  FSETP.NEU.FTZ.AND P3, PT, R113, -INF , PT ;  /* 0xff8000007100780b */ /* 0x000fe20003f7d000 */
[----:B------:R-:W-:Y:S01]  /*7ff0*/  IMAD.MOV.U32 R174, RZ, RZ, R237 ;  /* 0x000000ffffae7224 */ /* 0x000fe200078e00ed */
[-C--:B------:R-:W-:Y:S02]  /*8000*/  ISETP.GE.AND P2, PT, R34, R7.reuse, PT ;  /* 0x000000072200720c */ /* 0x080fe40003f46270 */
[----:B------:R-:W-:Y:S02]  /*8010*/  FSEL R0, R0, RZ, P3 ;  /* 0x000000ff00007208 */ /* 0x000fe40001800000 */
[----:B------:R-:W-:Y:S01]  /*8020*/  FSEL R95, R115, -INF , !P0 ;  /* 0xff800000735f7808 */ /* 0x000fe20004000000 */
[----:B------:R-:W-:Y:S01]  /*8030*/  IMAD.MOV.U32 R115, RZ, RZ, R227 ;  /* 0x000000ffff737224 */ /* 0x000fe200078e00e3 */
[----:B------:R-:W-:Y:S01]  /*8040*/  FSEL R82, R111, -INF , !P2 ;  /* 0xff8000006f527808 */ /* 0x000fe20005000000 */
[----:B------:R-:W-:Y:S01]  /*8050*/  FFMA.FTZ R3, R19, UR6, -R0 ;  /* 0x0000000613037c23 */ /* 0x000fe20008010800 */
[----:B------:R-:W-:Y:S01]  /*8060*/  IMAD.MOV.U32 R227, RZ, RZ, R191 ;  /* 0x000000ffffe37224 */ /* 0x000fe200078e00bf */
[----:B------:R-:W-:-:S02]  /*8070*/  ISETP.GE.AND P2, PT, R43, R7, PT ;  /* 0x000000072b00720c */ /* 0x000fc40003f46270 */
[----:B------:R1:W-:Y:S01]  /*8080*/  MUFU.EX2 R191, R3 ;  /* 0x0000000300bf7308 */ /* 0x0003e20000000800 */
[-C--:B------:R-:W-:Y:S02]  /*8090*/  ISETP.GE.AND P0, PT, R52, R7.reuse, PT ;  /* 0x000000073400720c */ /* 0x080fe40003f06270 */
[-C--:B------:R-:W-:Y:S02]  /*80a0*/  ISETP.GE.AND P1, PT, R48, R7.reuse, PT ;  /* 0x000000073000720c */ /* 0x080fe40003f26270 */
[----:B------:R-:W-:Y:S02]  /*80b0*/  FSEL R93, R103, -INF , !P2 ;  /* 0xff800000675d7808 */ /* 0x000fe40005000000 */
[----:B------:R-:W-:Y:S02]  /*80c0*/  ISETP.GE.AND P2, PT, R53, R7, PT ;  /* 0x000000073500720c */ /* 0x000fe40003f46270 */
[----:B------:R-:W-:Y:S01]  /*80d0*/  MOV R118, R190 ;  /* 0x000000be00767202 */ /* 0x000fe20000000f00 */
[----:B-1----:R-:W-:Y:S01]  /*80e0*/  FFMA.FTZ R3, R20, UR6, -R0 ;  /* 0x0000000614037c23 */ /* 0x002fe20008010800 */
[----:B------:R-:W-:Y:S01]  /*80f0*/  FSEL R94, R114, -INF , !P1 ;  /* 0xff800000725e7808 */ /* 0x000fe20004800000 */
[----:B------:R-:W-:-:S02]  /*8100*/  IMAD.MOV.U32 R114, RZ, RZ, R238 ;  /* 0x000000ffff727224 */ /* 0x000fc400078e00ee */
[----:B------:R1:W-:Y:S01]  /*8110*/  MUFU.EX2 R237, R3 ;  /* 0x0000000300ed7308 */ /* 0x0003e20000000800 */
[----:B------:R-:W-:Y:S02]  /*8120*/  FSEL R190, R187, -INF , !P0 ;  /* 0xff800000bbbe7808 */ /* 0x000fe40004000000 */
[----:B------:R-:W-:Y:S02]  /*8130*/  ISETP.GE.AND P0, PT, R15, R8, PT ;  /* 0x000000080f00720c */ /* 0x000fe40003f06270 */
[----:B------:R-:W-:Y:S01]  /*8140*/  FSEL R99, R119, -INF , !P2 ;  /* 0xff80000077637808 */ /* 0x000fe20005000000 */
[----:B------:R-:W-:Y:S01]  /*8150*/  IMAD.MOV.U32 R119, RZ, RZ, R180 ;  /* 0x000000ffff777224 */ /* 0x000fe200078e00b4 */
[----:B------:R-:W-:Y:S01]  /*8160*/  ISETP.GE.AND P1, PT, R55, R7, PT ;  /* 0x000000073700720c */ /* 0x000fe20003f26270 */
[----:B-1----:R-:W-:-:S04]  /*8170*/  FFMA.FTZ R3, R25, UR6, -R0 ;  /* 0x0000000619037c23 */ /* 0x002fc80008010800 */
[----:B------:R1:W-:Y:S01]  /*8180*/  MUFU.EX2 R239, R3 ;  /* 0x0000000300ef7308 */ /* 0x0003e20000000800 */
[----:B------:R-:W-:Y:S01]  /*8190*/  ISETP.GE.AND P2, PT, R15, R9, PT ;  /* 0x000000090f00720c */ /* 0x000fe20003f46270 */
[----:B------:R-:W-:Y:S01]  /*81a0*/  IMAD.MOV.U32 R180, RZ, RZ, R105 ;  /* 0x000000ffffb47224 */ /* 0x000fe200078e0069 */
[----:B------:R-:W-:Y:S01]  /*81b0*/  FSEL R105, R201, -INF , !P0 ;  /* 0xff800000c9697808 */ /* 0x000fe20004000000 */
[----:B------:R-:W-:Y:S01]  /*81c0*/  IMAD.MOV.U32 R201, RZ, RZ, R112 ;  /* 0x000000ffffc97224 */ /* 0x000fe200078e0070 */
[----:B------:R-:W-:Y:S02]  /*81d0*/  FSEL R106, R186, -INF , !P1 ;  /* 0xff800000ba6a7808 */ /* 0x000fe40004800000 */
[----:B------:R-:W-:Y:S01]  /*81e0*/  FSEL R112, R203, -INF , !P2 ;  /* 0xff800000cb707808 */ /* 0x000fe20005000000 */
[----:B-1----:R-:W-:-:S04]  /*81f0*/  FFMA.FTZ R3, R24, UR6, -R0 ;  /* 0x0000000618037c23 */ /* 0x002fc80008010800 */
[----:B------:R1:W-:Y:S01]  /*8200*/  MUFU.EX2 R238, R3 ;  /* 0x0000000300ee7308 */ /* 0x0003e20000000800 */
[----:B------:R-:W-:Y:S01]  /*8210*/  MOV R186, R236 ;  /* 0x000000ec00ba7202 */ /* 0x000fe20000000f00 */
[----:B------:R-:W-:Y:S01]  /*8220*/  IMAD.MOV.U32 R236, RZ, RZ, R232 ;  /* 0x000000ffffec7224 */ /* 0x000fe200078e00e8 */
[----:B------:R-:W-:Y:S01]  /*8230*/  LOP3.LUT P2, RZ, R2, 0x1, RZ, 0xc0, !PT ;  /* 0x0000000102ff7812 */ /* 0x000fe2000784c0ff */
[----:B------:R-:W-:Y:S01]  /*8240*/  IMAD.MOV.U32 R232, RZ, RZ, R189 ;  /* 0x000000ffffe87224 */ /* 0x000fe200078e00bd */
[----:B------:R-:W-:Y:S02]  /*8250*/  FSEL R189, R90, -INF , !P4 ;  /* 0xff8000005abd7808 */ /* 0x000fe40006000000 */
[----:B------:R-:W-:Y:S01]  /*8260*/  FSEL R90, R200, -INF , !P5 ;  /* 0xff800000c85a7808 */ /* 0x000fe20006800000 */
[----:B------:R-:W-:Y:S01]  /*8270*/  IMAD.MOV.U32 R200, RZ, RZ, R109 ;  /* 0x000000ffffc87224 */ /* 0x000fe200078e006d */
[----:B------:R-:W-:Y:S01]  /*8280*/  FSEL R187, R91, -INF , !P2 ;  /* 0xff8000005bbb7808 */ /* 0x000fe20005000000 */
[----:B-1----:R-:W-:-:S04]  /*8290*/  FFMA.FTZ R3, R23, UR6, -R0 ;  /* 0x0000000617037c23 */ /* 0x002fc80008010800 */
[----:B------:R1:W-:Y:S01]  /*82a0*/  MUFU.EX2 R244, R3 ;  /* 0x0000000300f47308 */ /* 0x0003e20000000800 */
[----:B------:R-:W-:Y:S02]  /*82b0*/  ISETP.GE.AND P2, PT, R10, R8, PT ;  /* 0x000000080a00720c */ /* 0x000fe40003f46270 */
[----:B------:R-:W-:Y:S02]  /*82c0*/  FSEL R109, R202, -INF , !P6 ;  /* 0xff800000ca6d7808 */ /* 0x000fe40007000000 */
[----:B------:R-:W-:Y:S01]  /*82d0*/  MOV R202, R176 ;  /* 0x000000b000ca7202 */ /* 0x000fe20000000f00 */
[----:B------:R-:W-:Y:S01]  /*82e0*/  IMAD.MOV.U32 R176, RZ, RZ, R101 ;  /* 0x000000ffffb07224 */ /* 0x000fe200078e0065 */
[----:B------:R-:W-:Y:S01]  /*82f0*/  FSEL R101, R240, -INF , !P2 ;  /* 0xff800000f0657808 */ /* 0x000fe20005000000 */
[----:B-1----:R-:W-:-:S04]  /*8300*/  FFMA.FTZ R3, R22, UR6, -R0 ;  /* 0x0000000616037c23 */ /* 0x002fc80008010800 */
[----:B------:R1:W-:Y:S02]  /*8310*/  MUFU.EX2 R246, R3 ;  /* 0x0000000300f67308 */ /* 0x0003e40000000800 */
[----:B-1----:R-:W-:-:S06]  /*8320*/  FFMA.FTZ R3, R21, UR6, -R0 ;  /* 0x0000000615037c23 */ /* 0x002fcc0008010800 */
[----:B------:R1:W-:Y:S02]  /*8330*/  MUFU.EX2 R240, R3 ;  /* 0x0000000300f07308 */ /* 0x0003e40000000800 */
[----:B-1----:R-:W-:-:S04]  /*8340*/  FMNMX.FTZ R3, R137, R16, !PT ;  /* 0x0000001089037209 */ /* 0x002fc80007810000 */
[----:B------:R-:W-:-:S04]  /*8350*/  FMNMX.FTZ R3, R17, R3, !PT ;  /* 0x0000000311037209 */ /* 0x000fc80007810000 */
        /* <DEDUP_REMOVED lines=9> */
[----:B------:R-:W-:Y:S02]  /*83f0*/  FMNMX.FTZ R3, R82, R3, !PT ;  /* 0x0000000352037209 */ /* 0x000fe40007810000 */
[----:B------:R-:W-:Y:S02]  /*8400*/  ISETP.GE.AND P4, PT, R14, R9, PT ;  /* 0x000000090e00720c */ /* 0x000fe40003f86270 */
[----:B------:R-:W-:Y:S02]  /*8410*/  FMNMX.FTZ R3, R83, R3, !PT ;  /* 0x0000000353037209 */ /* 0x000fe40007810000 */
[----:B------:R-:W-:Y:S02]  /*8420*/  FSEL R111, R198, -INF , !P4 ;  /* 0xff800000c66f7808 */ /* 0x000fe40006000000 */
[----:B------:R-:W-:Y:S02]  /*8430*/  ISETP.GE.AND P4, PT, R11, R9, PT ;  /* 0x000000090b00720c */ /* 0x000fe40003f86270 */
[----:B------:R-:W-:-:S04]  /*8440*/  FMNMX.FTZ R3, R85, R3, !PT ;  /* 0x0000000355037209 */ /* 0x000fc80007810000 */
[----:B------:R-:W-:Y:S02]  /*8450*/  FMNMX.FTZ R3, R86, R3, !PT ;  /* 0x0000000356037209 */ /* 0x000fe40007810000 */
[----:B------:R-:W-:Y:S02]  /*8460*/  ISETP.GE.AND P0, PT, R12, R9, PT ;  /* 0x000000090c00720c */ /* 0x000fe40003f06270 */
[----:B------:R-:W-:Y:S02]  /*8470*/  FMNMX.FTZ R3, R87, R3, !PT ;  /* 0x0000000357037209 */ /* 0x000fe40007810000 */
[----:B------:R-:W-:Y:S02]  /*8480*/  LOP3.LUT R2, R2, 0xfffffffd, RZ, 0xc0, !PT ;  /* 0xfffffffd02027812 */ /* 0x000fe400078ec0ff */
[----:B------:R-:W-:Y:S02]  /*8490*/  FMNMX.FTZ R3, R88, R3, !PT ;  /* 0x0000000358037209 */ /* 0x000fe40007810000 */
[----:B------:R-:W-:-:S02]  /*84a0*/  ISETP.GE.AND P3, PT, R14, R8, PT ;  /* 0x000000080e00720c */ /* 0x000fc40003f66270 */
[----:B------:R-:W-:Y:S02]  /*84b0*/  @P4 LOP3.LUT R2, R2, 0x2, RZ, 0xfc, !PT ;  /* 0x0000000202024812 */ /* 0x000fe400078efcff */
[----:B------:R-:W-:Y:S02]  /*84c0*/  FSEL R107, R206, -INF , !P0 ;  /* 0xff800000ce6b7808 */ /* 0x000fe40004000000 */
[C---:B------:R-:W-:Y:S02]  /*84d0*/  ISETP.GE.AND P0, PT, R4.reuse, R8, PT ;  /* 0x000000080400720c */ /* 0x040fe40003f06270 */
[----:B------:R-:W-:Y:S01]  /*84e0*/  ISETP.GE.AND P4, PT, R4, R9, PT ;  /* 0x000000090400720c */ /* 0x000fe20003f86270 */
[----:B------:R-:W-:Y:S01]  /*84f0*/  FFMA.FTZ R4, R26, UR6, -R0 ;  /* 0x000000061a047c23 */ /* 0x000fe20008010800 */
[----:B------:R-:W-:Y:S02]  /*8500*/  FMNMX.FTZ R3, R89, R3, !PT ;  /* 0x0000000359037209 */ /* 0x000fe40007810000 */
[----:B------:R-:W-:-:S02]  /*8510*/  FSEL R103, R196, -INF , !P3 ;  /* 0xff800000c4677808 */ /* 0x000fc40005800000 */
[----:B------:R-:W-:Y:S02]  /*8520*/  MOV R196, R124 ;  /* 0x0000007c00c47202 */ /* 0x000fe40000000f00 */
[----:B------:R1:W-:Y:S01]  /*8530*/  MUFU.EX2 R124, R4 ;  /* 0x00000004007c7308 */ /* 0x0003e20000000800 */
[----:B------:R-:W-:Y:S01]  /*8540*/  FMNMX.FTZ R3, R92, R3, !PT ;  /* 0x000000035c037209 */ /* 0x000fe20007810000 */
[----:B------:R-:W-:-:S03]  /*8550*/  IMAD.MOV.U32 R203, RZ, RZ, R172 ;  /* 0x000000ffffcb7224 */ /* 0x000fc600078e00ac */
[----:B------:R-:W-:-:S04]  /*8560*/  FMNMX.FTZ R3, R93, R3, !PT ;  /* 0x000000035d037209 */ /* 0x000fc80007810000 */
[----:B------:R-:W-:Y:S01]  /*8570*/  FMNMX.FTZ R3, R96, R3, !PT ;  /* 0x0000000360037209 */ /* 0x000fe20007810000 */
[----:B-1----:R-:W-:-:S04]  /*8580*/  FFMA.FTZ R4, R27, UR6, -R0 ;  /* 0x000000061b047c23 */ /* 0x002fc80008010800 */
[----:B------:R1:W5:Y:S01]  /*8590*/  MUFU.EX2 R172, R4 ;  /* 0x0000000400ac7308 */ /* 0x0003620000000800 */
[----:B------:R-:W-:-:S04]  /*85a0*/  FMNMX.FTZ R3, R97, R3, !PT ;  /* 0x0000000361037209 */ /* 0x000fc80007810000 */
[----:B------:R-:W-:Y:S01]  /*85b0*/  FMNMX.FTZ R3, R94, R3, !PT ;  /* 0x000000035e037209 */ /* 0x000fe20007810000 */
[----:B-1----:R-:W-:-:S04]  /*85c0*/  FFMA.FTZ R4, R28, UR6, -R0 ;  /* 0x000000061c047c23 */ /* 0x002fc80008010800 */
[----:B------:R1:W-:Y:S01]  /*85d0*/  MUFU.EX2 R127, R4 ;  /* 0x00000004007f7308 */ /* 0x0003e20000000800 */
[----:B------:R-:W-:Y:S01]  /*85e0*/  FMNMX.FTZ R3, R95, R3, !PT ;  /* 0x000000035f037209 */ /* 0x000fe20007810000 */
[----:B-1----:R-:W-:-:S06]  /*85f0*/  FFMA.FTZ R4, R29, UR6, -R0 ;  /* 0x000000061d047c23 */ /* 0x002fcc0008010800 */
[----:B------:R1:W-:Y:S01]  /*8600*/  MUFU.EX2 R29, R4 ;  /* 0x00000004001d7308 */ /* 0x0003e20000000800 */
[----:B------:R-:W-:Y:S01]  /*8610*/  FMNMX.FTZ R3, R104, R3, !PT ;  /* 0x0000000368037209 */ /* 0x000fe20007810000 */
[----:B-1----:R-:W-:-:S06]  /*8620*/  FFMA.FTZ R4, R30, UR6, -R0 ;  /* 0x000000061e047c23 */ /* 0x002fcc0008010800 */
[----:B------:R1:W-:Y:S01]  /*8630*/  MUFU.EX2 R30, R4 ;  /* 0x00000004001e7308 */ /* 0x0003e20000000800 */
        /* <DEDUP_REMOVED lines=10> */
[----:B------:R-:W-:Y:S01]  /*86e0*/  FMNMX.FTZ R3, R190, R3, !PT ;  /* 0x00000003be037209 */ /* 0x000fe20007810000 */
[----:B------:R-:W-:Y:S02]  /*86f0*/  IMAD.MOV.U32 R15, RZ, RZ, R125 ;  /* 0x000000ffff0f7224 */ /* 0x000fe400078e007d */
[----:B-1----:R-:W-:-:S04]  /*8700*/  FFMA.FTZ R4, R58, UR6, -R0 ;  /* 0x000000063a047c23 */ /* 0x002fc80008010800 */
[----:B------:R1:W-:Y:S01]  /*8710*/  MUFU.EX2 R178, R4 ;  /* 0x0000000400b27308 */ /* 0x0003e20000000800 */
[----:B------:R-:W-:-:S04]  /*8720*/  FMNMX.FTZ R3, R189, R3, !PT ;  /* 0x00000003bd037209 */ /* 0x000fc80007810000 */
[----:B------:R-:W-:Y:S01]  /*8730*/  FMNMX.FTZ R3, R187, R3, !PT ;  /* 0x00000003bb037209 */ /* 0x000fe20007810000 */
[----:B-1----:R-:W-:-:S04]  /*8740*/  FFMA.FTZ R4, R61, UR6, -R0 ;  /* 0x000000063d047c23 */ /* 0x002fc80008010800 */
[----:B------:R1:W-:Y:S01]  /*8750*/  MUFU.EX2 R179, R4 ;  /* 0x0000000400b37308 */ /* 0x0003e20000000800 */
[----:B------:R-:W2:Y:S01]  /*8760*/  SHFL.BFLY PT, R7, R3, 0x2, 0x1f ;  /* 0x0c401f0003077f89 */ /* 0x000ea200000e0000 */
[----:B------:R-:W-:Y:S02]  /*8770*/  IMAD.MOV.U32 R20, RZ, RZ, R129 ;  /* 0x000000ffff147224 */ /* 0x000fe400078e0081 */
[----:B-1----:R-:W-:-:S04]  /*8780*/  FFMA.FTZ R4, R62, UR6, -R0 ;  /* 0x000000063e047c23 */ /* 0x002fc80008010800 */
[----:B------:R1:W-:Y:S01]  /*8790*/  MUFU.EX2 R125, R4 ;  /* 0x00000004007d7308 */ /* 0x0003e20000000800 */
[----:B------:R-:W-:Y:S02]  /*87a0*/  IMAD.MOV.U32 R198, RZ, RZ, R132 ;  /* 0x000000ffffc67224 */ /* 0x000fe400078e0084 */
[----:B-1----:R-:W-:-:S05]  /*87b0*/  FFMA.FTZ R4, R64, UR6, -R0 ;  /* 0x0000000640047c23 */ /* 0x002fca0008010800 */
[----:B------:R1:W-:Y:S01]  /*87c0*/  MUFU.EX2 R37, R4 ;  /* 0x0000000400257308 */ /* 0x0003e20000000800 */
[----:B------:R-:W-:Y:S01]  /*87d0*/  MOV R25, R133 ;  /* 0x0000008500197202 */ /* 0x000fe20000000f00 */
[----:B-1----:R-:W-:-:S06]  /*87e0*/  FFMA.FTZ R4, R66, UR6, -R0 ;  /* 0x0000000642047c23 */ /* 0x002fcc0008010800 */
[----:B------:R1:W-:Y:S01]  /*87f0*/  MUFU.EX2 R129, R4 ;  /* 0x0000000400817308 */ /* 0x0003e20000000800 */
[C---:B------:R-:W-:Y:S02]  /*8800*/  ISETP.GE.AND P1, PT, R13.reuse, R9, PT ;  /* 0x000000090d00720c */ /* 0x040fe40003f26270 */
[----:B------:R-:W-:Y:S01]  /*8810*/  ISETP.GE.AND P6, PT, R13, R8, PT ;  /* 0x000000080d00720c */ /* 0x000fe20003fc6270 */
[----:B-1----:R-:W-:-:S04]  /*8820*/  FFMA.FTZ R4, R67, UR6, -R0 ;  /* 0x0000000643047c23 */ /* 0x002fc80008010800 */
[----:B------:R1:W-:Y:S01]  /*8830*/  MUFU.EX2 R132, R4 ;  /* 0x0000000400847308 */ /* 0x0003e20000000800 */
[-C--:B------:R-:W-:Y:S01]  /*8840*/  ISETP.GE.AND P5, PT, R12, R8.reuse, PT ;  /* 0x000000080c00720c */ /* 0x080fe20003fa6270 */
[----:B------:R-:W-:Y:S01]  /*8850*/  FFMA.FTZ R6, R78, UR6, -R0 ;  /* 0x000000064e067c23 */ /* 0x000fe20008010800 */
[----:B------:R-:W-:Y:S01]  /*8860*/  FSEL R110, R199, -INF , !P1 ;  /* 0xff800000c76e7808 */ /* 0x000fe20004800000 */
[----:B------:R-:W-:Y:S01]  /*8870*/  IMAD.MOV.U32 R19, RZ, RZ, R100 ;  /* 0x000000ffff137224 */ /* 0x000fe200078e0064 */
[----:B------:R-:W-:Y:S01]  /*8880*/  ISETP.GE.AND P1, PT, R5, R8, PT ;  /* 0x000000080500720c */ /* 0x000fe20003f26270 */
[----:B-1----:R-:W-:-:S04]  /*8890*/  FFMA.FTZ R4, R68, UR6, -R0 ;  /* 0x0000000644047c23 */ /* 0x002fc80008010800 */
[----:B------:R1:W-:Y:S01]  /*88a0*/  MUFU.EX2 R133, R4 ;  /* 0x0000000400857308 */ /* 0x0003e20000000800 */
[----:B------:R-:W-:Y:S02]  /*88b0*/  FSEL R102, R197, -INF , !P6 ;  /* 0xff800000c5667808 */ /* 0x000fe40007000000 */
[----:B------:R-:W-:Y:S01]  /*88c0*/  FSEL R100, R204, -INF , !P5 ;  /* 0xff800000cc647808 */ /* 0x000fe20006800000 */
[--C-:B------:R-:W-:Y:S01]  /*88d0*/  FFMA.FTZ R13, R77, UR6, -R0.reuse ;  /* 0x000000064d0d7c23 */ /* 0x100fe20008010800 */
[----:B------:R-:W-:Y:S01]  /*88e0*/  ISETP.GE.AND P3, PT, R11, R8, PT ;  /* 0x000000080b00720c */ /* 0x000fe20003f66270 */
[--C-:B------:R-:W-:Y:S01]  /*88f0*/  FFMA.FTZ R12, R74, UR6, -R0.reuse ;  /* 0x000000064a0c7c23 */ /* 0x100fe20008010800 */
[----:B------:R-:W-:Y:S01]  /*8900*/  ISETP.GE.AND P6, PT, R10, R9, PT ;  /* 0x000000090a00720c */ /* 0x000fe20003fc6270 */
[----:B-1----:R-:W-:-:S04]  /*8910*/  FFMA.FTZ R4, R69, UR6, -R0 ;  /* 0x0000000645047c23 */ /* 0x002fc80008010800 */
[----:B------:R1:W-:Y:S01]  /*8920*/  MUFU.EX2 R122, R4 ;  /* 0x00000004007a7308 */ /* 0x0003e20000000800 */
[----:B------:R-:W-:Y:S01]  /*8930*/  ISETP.GE.AND P5, PT, R5, R9, PT ;  /* 0x000000090500720c */ /* 0x000fe20003fa6270 */
[--C-:B------:R-:W-:Y:S01]  /*8940*/  FFMA.FTZ R5, R75, UR6, -R0.reuse ;  /* 0x000000064b057c23 */ /* 0x100fe20008010800 */
[--C-:B------:R-:W-:Y:S01]  /*8950*/  FFMA.FTZ R11, R73, UR6, -R0.reuse ;  /* 0x00000006490b7c23 */ /* 0x100fe20008010800 */
[--C-:B------:R-:W-:Y:S01]  /*8960*/  FFMA.FTZ R10, R71, UR6, -R0.reuse ;  /* 0x00000006470a7c23 */ /* 0x100fe20008010800 */
[----:B------:R-:W-:-:S03]  /*8970*/  FFMA.FTZ R14, R70, UR6, -R0 ;  /* 0x00000006460e7c23 */ /* 0x000fc60008010800 */
[----:B------:R3:W-:Y:S01]  /*8980*/  MUFU.EX2 R245, R6 ;  /* 0x0000000600f57308 */ /* 0x0007e20000000800 */
[----:B------:R-:W-:Y:S01]  /*8990*/  FSEL R19, R19, -INF , !P0 ;  /* 0xff80000013137808 */ /* 0x000fe20004000000 */
[----:B-1----:R-:W-:-:S06]  /*89a0*/  FFMA.FTZ R4, R72, UR6, -R0 ;  /* 0x0000000648047c23 */ /* 0x002fcc0008010800 */
[----:B------:R1:W-:Y:S01]  /*89b0*/  MUFU.EX2 R123, R4 ;  /* 0x00000004007b7308 */ /* 0x0003e20000000800 */
[-C--:B------:R-:W-:Y:S02]  /*89c0*/  ISETP.GE.AND P0, PT, R32, R8.reuse, PT ;  /* 0x000000082000720c */ /* 0x080fe40003f06270 */
[----:B---3--:R-:W-:Y:S02]  /*89d0*/  FSEL R6, R241, -INF , !P1 ;  /* 0xff800000f1067808 */ /* 0x008fe40004800000 */
[----:B------:R-:W-:Y:S02]  /*89e0*/  ISETP.GE.AND P1, PT, R31, R8, PT ;  /* 0x000000081f00720c */ /* 0x000fe40003f26270 */
[----:B------:R-:W-:Y:S02]  /*89f0*/  FSEL R21, R196, -INF , !P0 ;  /* 0xff800000c4157808 */ /* 0x000fe40004000000 */
[----:B------:R-:W-:Y:S01]  /*8a00*/  FSEL R22, R176, -INF , !P1 ;  /* 0xff800000b0167808 */ /* 0x000fe20004800000 */
[----:B-1----:R-:W-:Y:S01]  /*8a10*/  FFMA.FTZ R4, R76, UR6, -R0 ;  /* 0x000000064c047c23 */ /* 0x002fe20008010800 */
[----:B--2---:R-:W-:-:S02]  /*8a20*/  FMNMX.FTZ R0, R3, R7, !PT ;  /* 0x0000000703007209 */ /* 0x004fc40007810000 */
[----:B------:R-:W-:-:S03]  /*8a30*/  ISETP.GE.AND P1, PT, R34, R8, PT ;  /* 0x000000082200720c */ /* 0x000fc60003f26270 */
[----:B------:R-:W1:Y:S01]  /*8a40*/  SHFL.BFLY PT, R3, R0, 0x1, 0x1f ;  /* 0x0c201f0000037f89 */ /* 0x000e6200000e0000 */
[-C--:B------:R-:W-:Y:S02]  /*8a50*/  ISETP.GE.AND P0, PT, R36, R8.reuse, PT ;  /* 0x000000082400720c */ /* 0x080fe40003f06270 */
[----:B------:R-:W-:Y:S02]  /*8a60*/  FSEL R15, R15, -INF , !P1 ;  /* 0xff8000000f0f7808 */ /* 0x000fe40004800000 */
[-C--:B------:R-:W-:Y:S02]  /*8a70*/  ISETP.GE.AND P1, PT, R35, R8.reuse, PT ;  /* 0x000000082300720c */ /* 0x080fe40003f26270 */
[----:B------:R-:W-:Y:S02]  /*8a80*/  FSEL R20, R20, -INF , !P0 ;  /* 0xff80000014147808 */ /* 0x000fe40004000000 */
[----:B------:R-:W-:Y:S02]  /*8a90*/  ISETP.GE.AND P0, PT, R38, R8, PT ;  /* 0x000000082600720c */ /* 0x000fe40003f06270 */
[----:B------:R-:W-:-:S02]  /*8aa0*/  FSEL R23, R25, -INF , !P1 ;  /* 0xff80000019177808 */ /* 0x000fc40004800000 */
[-C--:B------:R-:W-:Y:S02]  /*8ab0*/  ISETP.GE.AND P1, PT, R40, R8.reuse, PT ;  /* 0x000000082800720c */ /* 0x080fe40003f26270 */
[----:B------:R-:W-:Y:S02]  /*8ac0*/  FSEL R24, R203, -INF , !P0 ;  /* 0xff800000cb187808 */ /* 0x000fe40004000000 */
[----:B------:R-:W-:Y:S02]  /*8ad0*/  ISETP.GE.AND P0, PT, R39, R8, PT ;  /* 0x000000082700720c */ /* 0x000fe40003f06270 */
[----:B------:R-:W-:Y:S02]  /*8ae0*/  FSEL R25, R180, -INF , !P1 ;  /* 0xff800000b4197808 */ /* 0x000fe40004800000 */
[----:B------:R2:W-:Y:S01]  /*8af0*/  MUFU.EX2 R180, R13 ;  /* 0x0000000d00b47308 */ /* 0x0005e20000000800 */
[----:B-1----:R-:W-:Y:S02]  /*8b00*/  FMNMX.FTZ R75, R0, R3, !PT ;  /* 0x00000003004b7209 */ /* 0x002fe40007810000 */
[----:B------:R-:W-:-:S02]  /*8b10*/  FSEL R91, R205, -INF , !P3 ;  /* 0xff800000cd5b7808 */ /* 0x000fc40005800000 */
[----:B--2---:R-:W-:Y:S02]  /*8b20*/  FSEL R13, R202, -INF , !P0 ;  /* 0xff800000ca0d7808 */ /* 0x004fe40004000000 */
[----:B------:R-:W-:-:S04]  /*8b30*/  ISETP.GE.AND P0, PT, R41, R8, PT ;  /* 0x000000082900720c */ /* 0x000fc80003f06270 */
[----:B------:R-:W-:Y:S02]  /*8b40*/  FSEL R27, R181, -INF , !P0 ;  /* 0xff800000b51b7808 */ /* 0x000fe40004000000 */
[----:B------:R-:W-:Y:S01]  /*8b50*/  ISETP.GE.AND P0, PT, R50, R8, PT ;  /* 0x000000083200720c */ /* 0x000fe20003f06270 */
[----:B------:R-:W-:-:S03]  /*8b60*/  FMUL.FTZ R3, R75, UR6 ;  /* 0x000000064b037c20 */ /* 0x000fc60008410000 */
[----:B------:R-:W-:Y:S02]  /*8b70*/  FSEL R28, R118, -INF , !P0 ;  /* 0xff800000761c7808 */ /* 0x000fe40004000000 */
[-C--:B------:R-:W-:Y:S02]  /*8b80*/  ISETP.GE.AND P0, PT, R48, R8.reuse, PT ;  /* 0x000000083000720c */ /* 0x080fe40003f06270 */
[----:B------:R-:W-:Y:S02]  /*8b90*/  FSETP.NEU.FTZ.AND P3, PT, R75, -INF , PT ;  /* 0xff8000004b00780b */ /* 0x000fe40003f7d000 */
[----:B------:R-:W-:Y:S02]  /*8ba0*/  FSEL R66, R114, -INF , !P0 ;  /* 0xff80000072427808 */ /* 0x000fe40004000000 */
[----:B------:R-:W-:Y:S02]  /*8bb0*/  ISETP.GE.AND P0, PT, R49, R8, PT ;  /* 0x000000083100720c */ /* 0x000fe40003f06270 */
[----:B------:R-:W-:-:S02]  /*8bc0*/  FSEL R3, R3, RZ, P3 ;  /* 0x000000ff03037208 */ /* 0x000fc40001800000 */
[----:B------:R-:W-:Y:S02]  /*8bd0*/  FSEL R71, R185, -INF , !P0 ;  /* 0xff800000b9477808 */ /* 0x000fe40004000000 */
[----:B------:R-:W-:Y:S01]  /*8be0*/  ISETP.GE.AND P0, PT, R46, R8, PT ;  /* 0x000000082e00720c */ /* 0x000fe20003f06270 */
[----:B------:R-:W-:-:S03]  /*8bf0*/  FFMA.FTZ R0, R16, UR6, -R3 ;  /* 0x0000000610007c23 */ /* 0x000fc60008010803 */
[----:B------:R-:W-:Y:S02]  /*8c00*/  FSEL R114, R177, -INF , !P0 ;  /* 0xff800000b1727808 */ /* 0x000fe40004000000 */
[----:B------:R1:W2:Y:S01]  /*8c10*/  MUFU.EX2 R177, R0 ;  /* 0x0000000000b17308 */ /* 0x0002a20000000800 */
[----:B------:R-:W-:Y:S01]  /*8c20*/  MOV R199, R130 ;  /* 0x0000008200c77202 */ /* 0x000fe20000000f00 */
[----:B----4-:R-:W-:Y:S02]  /*8c30*/  IMAD.MOV.U32 R130, RZ, RZ, R188 ;  /* 0x000000ffff827224 */ /* 0x010fe400078e00bc */
[----:B-1----:R-:W-:-:S04]  /*8c40*/  FFMA.FTZ R0, R17, UR6, -R3 ;  /* 0x0000000611007c23 */ /* 0x002fc80008010803 */
[----:B------:R1:W-:Y:S01]  /*8c50*/  MUFU.EX2 R188, R0 ;  /* 0x0000000000bc7308 */ /* 0x0003e20000000800 */
[----:B------:R-:W-:Y:S02]  /*8c60*/  LOP3.LUT P3, RZ, R2, 0x2, RZ, 0xc0, !PT ;  /* 0x0000000202ff7812 */ /* 0x000fe4000786c0ff */
[----:B------:R-:W-:Y:S01]  /*8c70*/  FMNMX.FTZ R2, R136, R90, !PT ;  /* 0x0000005a88027209 */ /* 0x000fe20007810000 */
[----:B-1----:R-:W-:-:S04]  /*8c80*/  FFMA.FTZ R0, R18, UR6, -R3 ;  /* 0x0000000612007c23 */ /* 0x002fc80008010803 */
[----:B------:R1:W-:Y:S02]  /*8c90*/  MUFU.EX2 R196, R0 ;  /* 0x0000000000c47308 */ /* 0x0003e40000000800 */
[----:B-1----:R-:W-:-:S06]  /*8ca0*/  FFMA.FTZ R0, R44, UR6, -R3 ;  /* 0x000000062c007c23 */ /* 0x002fcc0008010803 */
        /* <DEDUP_REMOVED lines=15> */
[----:B------:R-:W-:Y:S02]  /*8da0*/  FMNMX.FTZ R0, R15, R0, !PT ;  /* 0x000000000f007209 */ /* 0x000fe40007810000 */
[----:B------:R-:W-:Y:S01]  /*8db0*/  ISETP.GE.AND P1, PT, R43, R8, PT ;  /* 0x000000082b00720c */ /* 0x000fe20003f26270 */
[----:B------:R1:W-:Y:S01]  /*8dc0*/  MUFU.EX2 R181, R12 ;  /* 0x0000000c00b57308 */ /* 0x0003e20000000800 */
[----:B------:R-:W-:Y:S01]  /*8dd0*/  FMNMX.FTZ R0, R20, R0, !PT ;  /* 0x0000000014007209 */ /* 0x000fe20007810000 */
[----:B------:R-:W-:Y:S01]  /*8de0*/  FFMA.FTZ R2, R60, UR6, -R3 ;  /* 0x000000063c027c23 */ /* 0x000fe20008010803 */
[----:B------:R-:W-:-:S02]  /*8df0*/  ISETP.GE.AND P0, PT, R53, R8, PT ;  /* 0x000000083500720c */ /* 0x000fc40003f06270 */
[----:B------:R-:W-:-:S03]  /*8e00*/  FMNMX.FTZ R0, R23, R0, !PT ;  /* 0x0000000017007209 */ /* 0x000fc60007810000 */
[----:B------:R3:W-:Y:S01]  /*8e10*/  MUFU.EX2 R203, R2 ;  /* 0x0000000200cb7308 */ /* 0x0007e20000000800 */
[----:B------:R-:W-:Y:S02]  /*8e20*/  FMNMX.FTZ R0, R24, R0, !PT ;  /* 0x0000000018007209 */ /* 0x000fe40007810000 */
[----:B-1----:R-:W-:Y:S02]  /*8e30*/  FSEL R12, R186, -INF , !P1 ;  /* 0xff800000ba0c7808 */ /* 0x002fe40004800000 */
[----:B------:R-:W-:-:S04]  /*8e40*/  ISETP.GE.AND P1, PT, R51, R8, PT ;  /* 0x000000083300720c */ /* 0x000fc80003f26270 */
[----:B------:R-:W-:Y:S02]  /*8e50*/  FSEL R64, R115, -INF , !P1 ;  /* 0xff80000073407808 */ /* 0x000fe40004800000 */
[----:B------:R-:W-:Y:S01]  /*8e60*/  FSEL R115, R174, -INF , !P0 ;  /* 0xff800000ae737808 */ /* 0x000fe20004000000 */
[----:B---3--:R-:W-:Y:S01]  /*8e70*/  FFMA.FTZ R2, R63, UR6, -R3 ;  /* 0x000000063f027c23 */ /* 0x008fe20008010803 */
[----:B------:R-:W-:Y:S01]  /*8e80*/  ISETP.GE.AND P0, PT, R55, R8, PT ;  /* 0x000000083700720c */ /* 0x000fe20003f06270 */
[----:B------:R-:W-:Y:S01]  /*8e90*/  IMAD.MOV.U32 R62, RZ, RZ, R236 ;  /* 0x000000ffff3e7224 */ /* 0x000fe200078e00ec */
[----:B------:R-:W-:Y:S01]  /*8ea0*/  FMNMX.FTZ R0, R25, R0, !PT ;  /* 0x0000000019007209 */ /* 0x000fe20007810000 */
[----:B------:R1:W-:Y:S01]  /*8eb0*/  MUFU.EX2 R236, R2 ;  /* 0x0000000200ec7308 */ /* 0x0003e20000000800 */
[----:B------:R-:W-:Y:S02]  /*8ec0*/  FSEL R116, R116, -INF , !P0 ;  /* 0xff80000074747808 */ /* 0x000fe40004000000 */
[----:B------:R-:W-:-:S02]  /*8ed0*/  ISETP.GE.AND P0, PT, R52, R8, PT ;  /* 0x000000083400720c */ /* 0x000fc40003f06270 */
[----:B------:R-:W-:Y:S02]  /*8ee0*/  FMNMX.FTZ R0, R13, R0, !PT ;  /* 0x000000000d007209 */ /* 0x000fe40007810000 */
[----:B------:R-:W-:Y:S02]  /*8ef0*/  ISETP.GE.AND P2, PT, R47, R8, PT ;  /* 0x000000082f00720c */ /* 0x000fe40003f46270 */
[----:B------:R-:W-:Y:S02]  /*8f00*/  FSEL R119, R235, -INF , !P0 ;  /* 0xff800000eb777808 */ /* 0x000fe40004000000 */
[----:B------:R-:W-:Y:S01]  /*8f10*/  FMNMX.FTZ R0, R26, R0, !PT ;  /* 0x000000001a007209 */ /* 0x000fe20007810000 */
[----:B-1----:R-:W-:Y:S01]  /*8f20*/  FFMA.FTZ R2, R65, UR6, -R3 ;  /* 0x0000000641027c23 */ /* 0x002fe20008010803 */
[----:B------:R-:W-:-:S03]  /*8f30*/  FSEL R67, R175, -INF , !P2 ;  /* 0xff800000af437808 */ /* 0x000fc60005000000 */
[----:B------:R1:W-:Y:S01]  /*8f40*/  MUFU.EX2 R235, R2 ;  /* 0x0000000200eb7308 */ /* 0x0003e20000000800 */
[----:B------:R-:W-:Y:S02]  /*8f50*/  MOV R175, R234 ;  /* 0x000000ea00af7202 */ /* 0x000fe40000000f00 */
[----:B------:R-:W-:Y:S01]  /*8f60*/  FMNMX.FTZ R0, R27, R0, !PT ;  /* 0x000000001b007209 */ /* 0x000fe20007810000 */
[----:B------:R-:W-:-:S03]  /*8f70*/  IMAD.MOV.U32 R69, RZ, RZ, R233 ;  /* 0x000000ffff457224 */ /* 0x000fc600078e00e9 */
[----:B------:R-:W-:Y:S01]  /*8f80*/  FMNMX.FTZ R0, R12, R0, !PT ;  /* 0x000000000c007209 */ /* 0x000fe20007810000 */
[----:B-1----:R-:W-:-:S04]  /*8f90*/  FFMA.FTZ R2, R79, UR6, -R3 ;  /* 0x000000064f027c23 */ /* 0x002fc80008010803 */
[----:B------:R1:W-:Y:S01]  /*8fa0*/  MUFU.EX2 R234, R2 ;  /* 0x0000000200ea7308 */ /* 0x0003e20000000800 */
[----:B------:R-:W-:Y:S01]  /*8fb0*/  IMAD.MOV.U32 R68, RZ, RZ, R232 ;  /* 0x000000ffff447224 */ /* 0x000fe200078e00e8 */
[----:B------:R-:W-:Y:S01]  /*8fc0*/  FMNMX.FTZ R0, R28, R0, !PT ;  /* 0x000000001c007209 */ /* 0x000fe20007810000 */
[----:B------:R-:W-:Y:S02]  /*8fd0*/  IMAD.MOV.U32 R118, RZ, RZ, R231 ;  /* 0x000000ffff767224 */ /* 0x000fe400078e00e7 */
[----:B-1----:R-:W-:-:S04]  /*8fe0*/  FFMA.FTZ R2, R80, UR6, -R3 ;  /* 0x0000000650027c23 */ /* 0x002fc80008010803 */
[----:B------:R1:W-:Y:S01]  /*8ff0*/  MUFU.EX2 R233, R2 ;  /* 0x0000000200e97308 */ /* 0x0003e20000000800 */
[----:B------:R-:W-:Y:S02]  /*9000*/  FMNMX.FTZ R0, R64, R0, !PT ;  /* 0x0000000040007209 */ /* 0x000fe40007810000 */
[----:B------:R-:W-:Y:S02]  /*9010*/  ISETP.GE.AND P1, PT, R45, R8, PT ;  /* 0x000000082d00720c */ /* 0x000fe40003f26270 */
[----:B------:R-:W-:Y:S01]  /*9020*/  FMNMX.FTZ R0, R66, R0, !PT ;  /* 0x0000000042007209 */ /* 0x000fe20007810000 */
[----:B-1----:R-:W-:-:S04]  /*9030*/  FFMA.FTZ R2, R81, UR6, -R3 ;  /* 0x0000000651027c23 */ /* 0x002fc80008010803 */
[----:B------:R1:W-:Y:S01]  /*9040*/  MUFU.EX2 R232, R2 ;  /* 0x0000000200e87308 */ /* 0x0003e20000000800 */
[----:B------:R-:W-:Y:S02]  /*9050*/  MOV R206, R230 ;  /* 0x000000e600ce7202 */ /* 0x000fe40000000f00 */
[----:B------:R-:W-:Y:S02]  /*9060*/  FSEL R70, R184, -INF , !P1 ;  /* 0xff800000b8467808 */ /* 0x000fe40004800000 */
        /* <DEDUP_REMOVED lines=8> */
[----:B------:R-:W-:Y:S01]  /*90f0*/  FMNMX.FTZ R0, R71, R0, !PT ;  /* 0x0000000047007209 */ /* 0x000fe20007810000 */
[----:B------:R-:W-:-:S03]  /*9100*/  IMAD.MOV.U32 R72, RZ, RZ, R227 ;  /* 0x000000ffff487224 */ /* 0x000fc600078e00e3 */
[----:B------:R-:W-:Y:S01]  /*9110*/  FMNMX.FTZ R0, R114, R0, !PT ;  /* 0x0000000072007209 */ /* 0x000fe20007810000 */
[----:B-1----:R-:W-:-:S04]  /*9120*/  FFMA.FTZ R2, R85, UR6, -R3 ;  /* 0x0000000655027c23 */ /* 0x002fc80008010803 */
[----:B------:R1:W-:Y:S01]  /*9130*/  MUFU.EX2 R229, R2 ;  /* 0x0000000200e57308 */ /* 0x0003e20000000800 */
[----:B------:R-:W-:Y:S02]  /*9140*/  FMNMX.FTZ R0, R115, R0, !PT ;  /* 0x0000000073007209 */ /* 0x000fe40007810000 */
[----:B------:R-:W-:Y:S01]  /*9150*/  MOV R205, R211 ;  /* 0x000000d300cd7202 */ /* 0x000fe20000000f00 */
[----:B-1----:R-:W-:-:S04]  /*9160*/  FFMA.FTZ R2, R86, UR6, -R3 ;  /* 0x0000000656027c23 */ /* 0x002fc80008010803 */
[----:B------:R1:W-:Y:S01]  /*9170*/  MUFU.EX2 R228, R2 ;  /* 0x0000000200e47308 */ /* 0x0003e20000000800 */
[----:B------:R-:W-:Y:S02]  /*9180*/  ISETP.GE.AND P0, PT, R57, R8, PT ;  /* 0x000000083900720c */ /* 0x000fe40003f06270 */
[----:B------:R-:W-:Y:S01]  /*9190*/  FMNMX.FTZ R0, R116, R0, !PT ;  /* 0x0000000074007209 */ /* 0x000fe20007810000 */
[----:B------:R-:W-:Y:S02]  /*91a0*/  IMAD.MOV.U32 R186, RZ, RZ, R131 ;  /* 0x000000ffffba7224 */ /* 0x000fe400078e0083 */
[----:B-1----:R-:W-:-:S04]  /*91b0*/  FFMA.FTZ R2, R87, UR6, -R3 ;  /* 0x0000000657027c23 */ /* 0x002fc80008010803 */
[----:B------:R1:W-:Y:S01]  /*91c0*/  MUFU.EX2 R227, R2 ;  /* 0x0000000200e37308 */ /* 0x0003e20000000800 */
[----:B------:R-:W-:Y:S01]  /*91d0*/  IMAD.MOV.U32 R61, RZ, RZ, R135 ;  /* 0x000000ffff3d7224 */ /* 0x000fe200078e0087 */
[----:B------:R-:W-:Y:S01]  /*91e0*/  FSEL R131, R209, -INF , !P0 ;  /* 0xff800000d1837808 */ /* 0x000fe20004000000 */
[----:B------:R-:W-:Y:S01]  /*91f0*/  IMAD.MOV.U32 R135, RZ, RZ, R210 ;  /* 0x000000ffff877224 */ /* 0x000fe200078e00d2 */
[----:B------:R-:W-:Y:S02]  /*9200*/  ISETP.GE.AND P0, PT, R59, R8, PT ;  /* 0x000000083b00720c */ /* 0x000fe40003f06270 */
[----:B------:R-:W-:Y:S01]  /*9210*/  FMNMX.FTZ R0, R119, R0, !PT ;  /* 0x0000000077007209 */ /* 0x000fe20007810000 */
[----:B-1----:R-:W-:-:S04]  /*9220*/  FFMA.FTZ R2, R88, UR6, -R3 ;  /* 0x0000000658027c23 */ /* 0x002fc80008010803 */
[----:B------:R1:W-:Y:S01]  /*9230*/  MUFU.EX2 R211, R2 ;  /* 0x0000000200d37308 */ /* 0x0003e20000000800 */
[----:B------:R-:W-:Y:S02]  /*9240*/  FSEL R120, R120, -INF , !P0 ;  /* 0xff80000078787808 */ /* 0x000fe40004000000 */
[----:B------:R-:W-:Y:S01]  /*9250*/  FMNMX.FTZ R0, R131, R0, !PT ;  /* 0x0000000083007209 */ /* 0x000fe20007810000 */
[----:B------:R-:W-:Y:S02]  /*9260*/  IMAD.MOV.U32 R58, RZ, RZ, R208 ;  /* 0x000000ffff3a7224 */ /* 0x000fe400078e00d0 */
[----:B-1----:R-:W-:-:S04]  /*9270*/  FFMA.FTZ R2, R89, UR6, -R3 ;  /* 0x0000000659027c23 */ /* 0x002fc80008010803 */
[----:B------:R1:W-:Y:S01]  /*9280*/  MUFU.EX2 R210, R2 ;  /* 0x0000000200d27308 */ /* 0x0003e20000000800 */
[----:B------:R-:W-:Y:S01]  /*9290*/  FMNMX.FTZ R0, R120, R0, !PT ;  /* 0x0000000078007209 */ /* 0x000fe20007810000 */
[----:B------:R-:W-:Y:S02]  /*92a0*/  IMAD.MOV.U32 R78, RZ, RZ, R206 ;  /* 0x000000ffff4e7224 */ /* 0x000fe400078e00ce */
[----:B-1----:R-:W-:-:S04]  /*92b0*/  FFMA.FTZ R2, R92, UR6, -R3 ;  /* 0x000000065c027c23 */ /* 0x002fc80008010803 */
[----:B------:R1:W-:Y:S08]  /*92c0*/  MUFU.EX2 R209, R2 ;  /* 0x0000000200d17308 */ /* 0x0003f00000000800 */
[----:B------:R3:W4:Y:S01]  /*92d0*/  MUFU.EX2 R176, R4 ;  /* 0x0000000400b07308 */ /* 0x0007220000000800 */
[----:B-1----:R-:W-:-:S07]  /*92e0*/  FFMA.FTZ R2, R93, UR6, -R3 ;  /* 0x000000065d027c23 */ /* 0x002fce0008010803 */
[----:B------:R1:W-:Y:S08]  /*92f0*/  MUFU.EX2 R241, R5 ;  /* 0x0000000500f17308 */ /* 0x0003f00000000800 */
[----:B------:R5:W-:Y:S01]  /*9300*/  MUFU.EX2 R208, R2 ;  /* 0x0000000200d07308 */ /* 0x000be20000000800 */
[----:B---3--:R-:W-:Y:S01]  /*9310*/  FMNMX.FTZ R4, R84, R109, !PT ;  /* 0x0000006d54047209 */ /* 0x008fe20007810000 */
[----:B-1----:R-:W1:Y:S01]  /*9320*/  SHFL.BFLY PT, R5, R0, 0x2, 0x1f ;  /* 0x0c401f0000057f89 */ /* 0x002e6200000e0000 */
[----:B-----5:R-:W-:-:S05]  /*9330*/  FFMA.FTZ R2, R96, UR6, -R3 ;  /* 0x0000000660027c23 */ /* 0x020fca0008010803 */
[----:B------:R3:W-:Y:S01]  /*9340*/  MUFU.EX2 R206, R2 ;  /* 0x0000000200ce7308 */ /* 0x0007e20000000800 */
[----:B------:R-:W-:Y:S02]  /*9350*/  FSEL R7, R207, -INF , !P3 ;  /* 0xff800000cf077808 */ /* 0x000fe40005800000 */
[----:B---3--:R-:W-:-:S04]  /*9360*/  FMNMX.FTZ R2, R112, R4, !PT ;  /* 0x0000000470027209 */ /* 0x008fc80007810000 */
[----:B------:R-:W-:-:S04]  /*9370*/  FMNMX.FTZ R2, R111, R2, !PT ;  /* 0x000000026f027209 */ /* 0x000fc80007810000 */
[----:B------:R-:W-:-:S04]  /*9380*/  FMNMX.FTZ R2, R110, R2, !PT ;  /* 0x000000026e027209 */ /* 0x000fc80007810000 */
[----:B------:R-:W-:Y:S02]  /*9390*/  FMNMX.FTZ R2, R107, R2, !PT ;  /* 0x000000026b027209 */ /* 0x000fe40007810000 */
[----:B------:R-:W-:Y:S02]  /*93a0*/  FSEL R8, R242, -INF , !P6 ;  /* 0xff800000f2087808 */ /* 0x000fe40007000000 */
[----:B------:R-:W-:Y:S01]  /*93b0*/  FMNMX.FTZ R2, R7, R2, !PT ;  /* 0x0000000207027209 */ /* 0x000fe20007810000 */
[----:B------:R3:W5:Y:S01]  /*93c0*/  MUFU.EX2 R184, R10 ;  /* 0x0000000a00b87308 */ /* 0x0007620000000800 */
[----:B------:R-:W-:Y:S01]  /*93d0*/  IMAD.MOV.U32 R76, RZ, RZ, R205 ;  /* 0x000000ffff4c7224 */ /* 0x000fe200078e00cd */
[----:B-1----:R-:W-:Y:S02]  /*93e0*/  FMNMX.FTZ R0, R0, R5, !PT ;  /* 0x0000000500007209 */ /* 0x002fe40007810000 */
[----:B------:R-:W-:Y:S02]  /*93f0*/  FMNMX.FTZ R2, R8, R2, !PT ;  /* 0x0000000208027209 */ /* 0x000fe40007810000 */
[----:B------:R-:W-:-:S02]  /*9400*/  MOV R54, R202 ;  /* 0x000000ca00367202 */ /* 0x000fc40000000f00 */
[----:B------:R-:W-:Y:S02]  /*9410*/  ISETP.GE.AND P2, PT, R31, R9, PT ;  /* 0x000000091f00720c */ /* 0x000fe40003f46270 */
[----:B------:R-:W-:Y:S01]  /*9420*/  FSEL R44, R76, -INF , !P4 ;  /* 0xff8000004c2c7808 */ /* 0x000fe20006000000 */
[----:B------:R-:W1:Y:S01]  /*9430*/  SHFL.BFLY PT, R5, R0, 0x1, 0x1f ;  /* 0x0c201f0000057f89 */ /* 0x000e6200000e0000 */
[----:B---3--:R-:W-:-:S04]  /*9440*/  FSEL R10, R243, -INF , !P5 ;  /* 0xff800000f30a7808 */ /* 0x008fc80006800000 */
[----:B------:R-:W-:Y:S02]  /*9450*/  FMNMX.FTZ R2, R10, R2, !PT ;  /* 0x000000020a027209 */ /* 0x000fe40007810000 */
[-C--:B------:R-:W-:Y:S02]  /*9460*/  ISETP.GE.AND P1, PT, R32, R9.reuse, PT ;  /* 0x000000092000720c */ /* 0x080fe40003f26270 */
[----:B------:R-:W-:Y:S02]  /*9470*/  FSEL R54, R54, -INF , !P2 ;  /* 0xff80000036367808 */ /* 0x000fe40005000000 */
[----:B------:R-:W-:Y:S02]  /*9480*/  FMNMX.FTZ R2, R44, R2, !PT ;  /* 0x000000022c027209 */ /* 0x000fe40007810000 */
[----:B------:R-:W-:Y:S02]  /*9490*/  ISETP.GE.AND P0, PT, R34, R9, PT ;  /* 0x000000092200720c */ /* 0x000fe40003f06270 */
[----:B------:R-:W-:-:S02]  /*94a0*/  FSEL R56, R200, -INF , !P1 ;  /* 0xff800000c8387808 */ /* 0x000fc40004800000 */
[----:B------:R-:W-:Y:S02]  /*94b0*/  FMNMX.FTZ R2, R54, R2, !PT ;  /* 0x0000000236027209 */ /* 0x000fe40007810000 */
[-C--:B------:R-:W-:Y:S02]  /*94c0*/  ISETP.GE.AND P3, PT, R36, R9.reuse, PT ;  /* 0x000000092400720c */ /* 0x080fe40003f66270 */
[----:B------:R-:W-:Y:S02]  /*94d0*/  FSEL R58, R58, -INF , !P0 ;  /* 0xff8000003a3a7808 */ /* 0x000fe40004000000 */
[----:B------:R-:W-:Y:S01]  /*94e0*/  FMNMX.FTZ R2, R56, R2, !PT ;  /* 0x0000000238027209 */ /* 0x000fe20007810000 */
[----:B------:R-:W-:Y:S01]  /*94f0*/  IMAD.MOV.U32 R76, RZ, RZ, R78 ;  /* 0x000000ffff4c7224 */ /* 0x000fe200078e004e */
[----:B------:R-:W-:Y:S01]  /*9500*/  ISETP.GE.AND P6, PT, R35, R9, PT ;  /* 0x000000092300720c */ /* 0x000fe20003fc6270 */
[----:B------:R-:W-:Y:S01]  /*9510*/  IMAD.MOV.U32 R78, RZ, RZ, R61 ;  /* 0x000000ffff4e7224 */ /* 0x000fe200078e003d */
[----:B------:R-:W-:-:S02]  /*9520*/  MOV R61, R198 ;  /* 0x000000c6003d7202 */ /* 0x000fc40000000f00 */
[----:B------:R-:W-:Y:S02]  /*9530*/  FSEL R60, R199, -INF , !P3 ;  /* 0xff800000c73c7808 */ /* 0x000fe40005800000 */
[----:B------:R-:W-:Y:S01]  /*9540*/  FMNMX.FTZ R2, R58, R2, !PT ;  /* 0x000000023a027209 */ /* 0x000fe20007810000 */
[----:B------:R-:W-:Y:S01]  /*9550*/  FFMA.FTZ R4, R97, UR6, -R3 ;  /* 0x0000000661047c23 */ /* 0x000fe20008010803 */
[----:B------:R-:W-:Y:S01]  /*9560*/  IMAD.MOV.U32 R198, RZ, RZ, R201 ;  /* 0x000000ffffc67224 */ /* 0x000fe200078e00c9 */
[----:B------:R-:W-:Y:S01]  /*9570*/  ISETP.GE.AND P5, PT, R38, R9, PT ;  /* 0x000000092600720c */ /* 0x000fe20003fa6270 */
[----:B------:R-:W-:Y:S01]  /*9580*/  IMAD.MOV.U32 R77, RZ, RZ, R76 ;  /* 0x000000ffff4d7224 */ /* 0x000fe200078e004c */
[----:B------:R-:W-:Y:S02]  /*9590*/  FSEL R61, R61, -INF , !P6 ;  /* 0xff8000003d3d7808 */ /* 0x000fe40007000000 */
[----:B------:R-:W-:Y:S01]  /*95a0*/  FMNMX.FTZ R2, R60, R2, !PT ;  /* 0x000000023c027209 */ /* 0x000fe20007810000 */
[----:B------:R3:W-:Y:S01]  /*95b0*/  MUFU.EX2 R205, R4 ;  /* 0x0000000400cd7308 */ /* 0x0007e20000000800 */
[----:B------:R-:W-:Y:S01]  /*95c0*/  IMAD.MOV.U32 R76, RZ, RZ, R78 ;  /* 0x000000ffff4c7224 */ /* 0x000fe200078e004e */
[----:B------:R-:W-:-:S02]  /*95d0*/  MOV R78, R62 ;  /* 0x0000003e004e7202 */ /* 0x000fc40000000f00 */
[----:B------:R-:W-:Y:S02]  /*95e0*/  ISETP.GE.AND P4, PT, R40, R9, PT ;  /* 0x000000092800720c */ /* 0x000fe40003f86270 */
[----:B------:R-:W-:Y:S02]  /*95f0*/  FSEL R62, R198, -INF , !P5 ;  /* 0xff800000c63e7808 */ /* 0x000fe40006800000 */
[----:B------:R-:W-:Y:S02]  /*9600*/  FMNMX.FTZ R2, R61, R2, !PT ;  /* 0x000000023d027209 */ /* 0x000fe40007810000 */
[----:B-1----:R-:W-:Y:S01]  /*9610*/  FMNMX.FTZ R74, R0, R5, !PT ;  /* 0x00000005004a7209 */ /* 0x002fe20007810000 */
[--C-:B------:R-:W-:Y:S01]  /*9620*/  FFMA.FTZ R0, R99, UR6, -R3.reuse ;  /* 0x0000000663007c23 */ /* 0x100fe20008010803 */
[----:B------:R-:W-:Y:S01]  /*9630*/  ISETP.GE.AND P2, PT, R39, R9, PT ;  /* 0x000000092700720c */ /* 0x000fe20003f46270 */
[----:B---3--:R-:W-:Y:S01]  /*9640*/  FFMA.FTZ R4, R94, UR6, -R3 ;  /* 0x000000065e047c23 */ /* 0x008fe20008010803 */
[----:B------:R-:W-:-:S02]  /*9650*/  FSEL R63, R77, -INF , !P4 ;  /* 0xff8000004d3f7808 */ /* 0x000fc40006000000 */
[----:B------:R-:W-:Y:S01]  /*9660*/  FMNMX.FTZ R2, R62, R2, !PT ;  /* 0x000000023e027209 */ /* 0x000fe20007810000 */
[----:B------:R1:W-:Y:S01]  /*9670*/  MUFU.EX2 R202, R4 ;  /* 0x0000000400ca7308 */ /* 0x0003e20000000800 */
[----:B------:R-:W-:Y:S02]  /*9680*/  ISETP.GE.AND P1, PT, R42, R9, PT ;  /* 0x000000092a00720c */ /* 0x000fe40003f26270 */
[----:B------:R-:W-:-:S05]  /*9690*/  FSEL R68, R68, -INF , !P2 ;  /* 0xff80000044447808 */ /* 0x000fca0005000000 */
[----:B------:R3:W-:Y:S01]  /*96a0*/  MUFU.EX2 R242, R0 ;  /* 0x0000000000f27308 */ /* 0x0007e20000000800 */
[----:B------:R-:W-:Y:S01]  /*96b0*/  ISETP.GE.AND P0, PT, R41, R9, PT ;  /* 0x000000092900720c */ /* 0x000fe20003f06270 */
[----:B-1----:R-:W-:-:S06]  /*96c0*/  FFMA.FTZ R4, R95, UR6, -R3 ;  /* 0x000000065f047c23 */ /* 0x002fcc0008010803 */
[----:B------:R1:W-:Y:S01]  /*96d0*/  MUFU.EX2 R201, R4 ;  /* 0x0000000400c97308 */ /* 0x0003e20000000800 */
[----:B---3--:R-:W-:Y:S02]  /*96e0*/  FMNMX.FTZ R0, R63, R2, !PT ;  /* 0x000000023f007209 */ /* 0x008fe40007810000 */
[----:B------:R-:W-:Y:S02]  /*96f0*/  FSEL R69, R69, -INF , !P1 ;  /* 0xff80000045457808 */ /* 0x000fe40004800000 */
[----:B------:R-:W-:Y:S02]  /*9700*/  FMNMX.FTZ R0, R68, R0, !PT ;  /* 0x0000000044007209 */ /* 0x000fe40007810000 */
[----:B------:R-:W-:Y:S01]  /*9710*/  ISETP.GE.AND P3, PT, R43, R9, PT ;  /* 0x000000092b00720c */ /* 0x000fe20003f66270 */
[----:B-1----:R-:W-:Y:S01]  /*9720*/  FFMA.FTZ R4, R104, UR6, -R3 ;  /* 0x0000000668047c23 */ /* 0x002fe20008010803 */
[----:B------:R-:W-:Y:S01]  /*9730*/  FSEL R77, R76, -INF , !P0 ;  /* 0xff8000004c4d7808 */ /* 0x000fe20004000000 */
[C---:B------:R-:W-:Y:S01]  /*9740*/  FMUL.FTZ R2, R74.reuse, UR6 ;  /* 0x000000064a027c20 */ /* 0x040fe20008410000 */
[----:B------:R-:W-:Y:S01]  /*9750*/  FMNMX.FTZ R0, R69, R0, !PT ;  /* 0x0000000045007209 */ /* 0x000fe20007810000 */
[----:B------:R1:W-:Y:S01]  /*9760*/  MUFU.EX2 R200, R4 ;  /* 0x0000000400c87308 */ /* 0x0003e20000000800 */
[----:B------:R-:W-:-:S02]  /*9770*/  FSETP.NEU.FTZ.AND P4, PT, R74, -INF , PT ;  /* 0xff8000004a00780b */ /* 0x000fc40003f9d000 */
[----:B------:R-:W-:-:S05]  /*9780*/  MOV R85, R172 ;  /* 0x000000ac00557202 */ /* 0x000fca0000000f00 */
[----:B------:R-:W-:Y:S01]  /*9790*/  MUFU.EX2 R33, R11 ;  /* 0x0000000b00217308 */ /* 0x000fe20000000800 */
[-C--:B------:R-:W-:Y:S01]  /*97a0*/  ISETP.GE.AND P0, PT, R50, R9.reuse, PT ;  /* 0x000000093200720c */ /* 0x080fe20003f06270 */
[----:B--2---:R-:W-:Y:S01]  /*97b0*/  IMAD.MOV.U32 R82, RZ, RZ, R177 ;  /* 0x000000ffff527224 */ /* 0x004fe200078e00b1 */
[----:B------:R-:W-:Y:S01]  /*97c0*/  FSEL R78, R78, -INF , !P3 ;  /* 0xff8000004e4e7808 */ /* 0x000fe20005800000 */
[----:B----4-:R-:W-:Y:S01]  /*97d0*/  IMAD.MOV.U32 R65, RZ, RZ, R176 ;  /* 0x000000ffff417224 */ /* 0x010fe200078e00b0 */
[-C--:B------:R-:W-:Y:S01]  /*97e0*/  ISETP.GE.AND P1, PT, R51, R9.reuse, PT ;  /* 0x000000093300720c */ /* 0x080fe20003f26270 */
[----:B------:R-:W-:Y:S01]  /*97f0*/  IMAD.MOV.U32 R73, RZ, RZ, R178 ;  /* 0x000000ffff497224 */ /* 0x000fe200078e00b2 */
[----:B------:R-:W-:Y:S02]  /*9800*/  ISETP.GE.AND P2, PT, R52, R9, PT ;  /* 0x000000093400720c */ /* 0x000fe40003f46270 */
[----:B------:R-:W-:Y:S01]  /*9810*/  MOV R81, R180 ;  /* 0x000000b400517202 */ /* 0x000fe20000000f00 */
[----:B-1----:R-:W-:Y:S01]  /*9820*/  FFMA.FTZ R4, R108, UR6, -R3 ;  /* 0x000000066c047c23 */ /* 0x002fe20008010803 */
[----:B------:R-:W-:Y:S01]  /*9830*/  FMNMX.FTZ R0, R77, R0, !PT ;  /* 0x000000004d007209 */ /* 0x000fe20007810000 */
[----:B------:R-:W1:Y:S01]  /*9840*/  MUFU.EX2 R185, R14 ;  /* 0x0000000e00b97308 */ /* 0x000e620000000800 */
[----:B------:R-:W-:Y:S01]  /*9850*/  FSEL R2, R2, RZ, P4 ;  /* 0x000000ff02027208 */ /* 0x000fe20002000000 */
[----:B------:R-:W-:Y:S01]  /*9860*/  IMAD.MOV.U32 R80, RZ, RZ, R181 ;  /* 0x000000ffff507224 */ /* 0x000fe200078e00b5 */
[----:B------:R-:W-:Y:S01]  /*9870*/  MOV R16, R182 ;  /* 0x000000b600107202 */ /* 0x000fe20000000f00 */
[----:B-----5:R-:W-:-:S02]  /*9880*/  IMAD.MOV.U32 R18, RZ, RZ, R184 ;  /* 0x000000ffff127224 */ /* 0x020fc400078e00b8 */
[----:B------:R-:W-:Y:S01]  /*9890*/  IMAD.MOV.U32 R86, RZ, RZ, R124 ;  /* 0x000000ffff567224 */ /* 0x000fe200078e007c */
[----:B------:R-:W-:Y:S01]  /*98a0*/  FSETP.NEU.FTZ.AND P5, PT, R113, -INF , PT ;  /* 0xff8000007100780b */ /* 0x000fe20003fbd000 */
[----:B------:R2:W-:Y:S01]  /*98b0*/  MUFU.EX2 R199, R4 ;  /* 0x0000000400c77308 */ /* 0x0005e20000000800 */
[----:B------:R-:W-:Y:S01]  /*98c0*/  FSEL R79, R121, -INF , !P0 ;  /* 0xff800000794f7808 */ /* 0x000fe20004000000 */
[----:B------:R-:W-:Y:S01]  /*98d0*/  LDSM.16.MT88.4 R40, [R213+0x4400] ;  /* 0x00440000d528783b */ /* 0x000fe20000004200 */
[----:B------:R-:W-:Y:S02]  /*98e0*/  FMNMX.FTZ R0, R78, R0, !PT ;  /* 0x000000004e007209 */ /* 0x000fe40007810000 */
[----:B------:R-:W-:Y:S02]  /*98f0*/  ISETP.GE.AND P0, PT, R48, R9, PT ;  /* 0x000000093000720c */ /* 0x000fe40003f06270 */
[----:B------:R-:W-:Y:S01]  /*9900*/  FSEL R83, R72, -INF , !P1 ;  /* 0xff80000048537808 */ /* 0x000fe20004800000 */
[----:B--2---:R-:W-:-:S04]  /*9910*/  FFMA.FTZ R4, R98, UR6, -R3 ;  /* 0x0000000662047c23 */ /* 0x004fc80008010803 */
[----:B------:R2:W-:Y:S01]  /*9920*/  MUFU.EX2 R198, R4 ;  /* 0x0000000400c67308 */ /* 0x0005e20000000800 */
[----:B------:R-:W-:Y:S02]  /*9930*/  FMNMX.FTZ R0, R79, R0, !PT ;  /* 0x000000004f007209 */ /* 0x000fe40007810000 */
[----:B------:R-:W-:Y:S02]  /*9940*/  ISETP.GE.AND P1, PT, R47, R9, PT ;  /* 0x000000092f00720c */ /* 0x000fe40003f26270 */
[----:B------:R-:W-:Y:S02]  /*9950*/  FSEL R89, R128, -INF , !P0 ;  /* 0xff80000080597808 */ /* 0x000fe40004000000 */
[----:B------:R-:W-:Y:S01]  /*9960*/  FMNMX.FTZ R0, R83, R0, !PT ;  /* 0x0000000053007209 */ /* 0x000fe20007810000 */
[----:B--2---:R-:W-:-:S04]  /*9970*/  FFMA.FTZ R4, R106, UR6, -R3 ;  /* 0x000000066a047c23 */ /* 0x004fc80008010803 */
[----:B------:R2:W-:Y:S01]  /*9980*/  MUFU.EX2 R207, R4 ;  /* 0x0000000400cf7308 */ /* 0x0005e20000000800 */
[----:B------:R-:W-:Y:S02]  /*9990*/  ISETP.GE.AND P0, PT, R45, R9, PT ;  /* 0x000000092d00720c */ /* 0x000fe40003f06270 */
[----:B------:R-:W-:Y:S02]  /*99a0*/  FSEL R92, R118, -INF , !P1 ;  /* 0xff800000765c7808 */ /* 0x000fe40004800000 */
[----:B------:R-:W-:Y:S01]  /*99b0*/  FMNMX.FTZ R0, R89, R0, !PT ;  /* 0x0000000059007209 */ /* 0x000fe20007810000 */
[----:B--2---:R-:W-:-:S04]  /*99c0*/  FFMA.FTZ R4, R90, UR6, -R2 ;  /* 0x000000065a047c23 */ /* 0x004fc80008010802 */
[----:B------:R2:W-:Y:S01]  /*99d0*/  MUFU.EX2 R121, R4 ;  /* 0x0000000400797308 */ /* 0x0005e20000000800 */
[----:B------:R-:W-:Y:S02]  /*99e0*/  ISETP.GE.AND P1, PT, R49, R9, PT ;  /* 0x000000093100720c */ /* 0x000fe40003f26270 */
[----:B------:R-:W-:Y:S02]  /*99f0*/  FMNMX.FTZ R0, R92, R0, !PT ;  /* 0x000000005c007209 */ /* 0x000fe40007810000 */
[----:B------:R-:W-:Y:S01]  /*9a00*/  FSEL R118, R134, -INF , !P1 ;  /* 0xff80000086767808 */ /* 0x000fe20004800000 */
[----:B--2---:R-:W-:-:S04]  /*9a10*/  FFMA.FTZ R4, R105, UR6, -R2 ;  /* 0x0000000669047c23 */ /* 0x004fc80008010802 */
[----:B------:R2:W-:Y:S01]  /*9a20*/  MUFU.EX2 R128, R4 ;  /* 0x0000000400807308 */ /* 0x0005e20000000800 */
[-C--:B------:R-:W-:Y:S01]  /*9a30*/  ISETP.GE.AND P1, PT, R53, R9.reuse, PT ;  /* 0x000000093500720c */ /* 0x080fe20003f26270 */
[----:B--2---:R-:W-:Y:S01]  /*9a40*/  FFMA.FTZ R4, R103, UR6, -R2 ;  /* 0x0000000667047c23 */ /* 0x004fe20008010802 */
[----:B------:R-:W-:Y:S02]  /*9a50*/  FSEL R103, R130, -INF , !P0 ;  /* 0xff80000082677808 */ /* 0x000fe40004000000 */
[----:B------:R-:W-:Y:S02]  /*9a60*/  ISETP.GE.AND P0, PT, R46, R9, PT ;  /* 0x000000092e00720c */ /* 0x000fe40003f06270 */
[----:B------:R-:W-:Y:S02]  /*9a70*/  FMNMX.FTZ R0, R103, R0, !PT ;  /* 0x0000000067007209 */ /* 0x000fe40007810000 */
[----:B------:R-:W-:Y:S02]  /*9a80*/  FSEL R117, R117, -INF , !P0 ;  /* 0xff80000075757808 */ /* 0x000fe40004000000 */
[----:B------:R-:W-:-:S02]  /*9a90*/  FMNMX.FTZ R0, R118, R0, !PT ;  /* 0x0000000076007209 */ /* 0x000fc40007810000 */
[-C--:B------:R-:W-:Y:S02]  /*9aa0*/  ISETP.GE.AND P0, PT, R55, R9.reuse, PT ;  /* 0x000000093700720c */ /* 0x080fe40003f06270 */
[----:B------:R-:W-:Y:S02]  /*9ab0*/  FSEL R108, R186, -INF , !P1 ;  /* 0xff800000ba6c7808 */ /* 0x000fe40004800000 */
[----:B------:R-:W-:Y:S01]  /*9ac0*/  FMNMX.FTZ R0, R117, R0, !PT ;  /* 0x0000000075007209 */ /* 0x000fe20007810000 */
[----:B------:R2:W-:Y:S01]  /*9ad0*/  MUFU.EX2 R130, R4 ;  /* 0x0000000400827308 */ /* 0x0005e20000000800 */
[----:B------:R-:W-:Y:S02]  /*9ae0*/  FSEL R104, R139, -INF , !P0 ;  /* 0xff8000008b687808 */ /* 0x000fe40004000000 */
[----:B------:R-:W-:Y:S02]  /*9af0*/  FMNMX.FTZ R0, R108, R0, !PT ;  /* 0x000000006c007209 */ /* 0x000fe40007810000 */
[----:B------:R-:W-:-:S02]  /*9b00*/  ISETP.GE.AND P1, PT, R57, R9, PT ;  /* 0x000000093900720c */ /* 0x000fc40003f26270 */
[----:B------:R-:W-:Y:S02]  /*9b10*/  FSEL R106, R175, -INF , !P2 ;  /* 0xff800000af6a7808 */ /* 0x000fe40005000000 */
[----:B------:R-:W-:Y:S01]  /*9b20*/  FMNMX.FTZ R0, R104, R0, !PT ;  /* 0x0000000068007209 */ /* 0x000fe20007810000 */
[----:B--2---:R-:W-:-:S04]  /*9b30*/  FFMA.FTZ R4, R102, UR6, -R2 ;  /* 0x0000000666047c23 */ /* 0x004fc80008010802 */
[----:B------:R2:W-:Y:S01]  /*9b40*/  MUFU.EX2 R134, R4 ;  /* 0x0000000400867308 */ /* 0x0005e20000000800 */
[----:B------:R-:W-:Y:S02]  /*9b50*/  ISETP.GE.AND P0, PT, R59, R9, PT ;  /* 0x000000093b00720c */ /* 0x000fe40003f06270 */
[----:B------:R-:W-:Y:S02]  /*9b60*/  FSEL R102, R135, -INF , !P1 ;  /* 0xff80000087667808 */ /* 0x000fe40004800000 */
[----:B------:R-:W-:-:S04]  /*9b70*/  FMNMX.FTZ R0, R106, R0, !PT ;  /* 0x000000006a007209 */ /* 0x000fc80007810000 */
[----:B------:R-:W-:Y:S01]  /*9b80*/  FMNMX.FTZ R0, R102, R0, !PT ;  /* 0x0000000066007209 */ /* 0x000fe20007810000 */
[----:B--2---:R-:W-:Y:S01]  /*9b90*/  FFMA.FTZ R4, R100, UR6, -R2 ;  /* 0x0000000664047c23 */ /* 0x004fe20008010802 */
[----:B------:R-:W-:-:S03]  /*9ba0*/  FSEL R100, R174, -INF , !P0 ;  /* 0xff800000ae647808 */ /* 0x000fc60004000000 */
[----:B------:R2:W-:Y:S01]  /*9bb0*/  MUFU.EX2 R139, R4 ;  /* 0x00000004008b7308 */ /* 0x0005e20000000800 */
[----:B------:R-:W-:Y:S01]  /*9bc0*/  FMNMX.FTZ R0, R100, R0, !PT ;  /* 0x0000000064007209 */ /* 0x000fe20007810000 */
[----:B--2---:R-:W-:-:S06]  /*9bd0*/  FFMA.FTZ R4, R91, UR6, -R2 ;  /* 0x000000065b047c23 */ /* 0x004fcc0008010802 */
[----:B------:R2:W-:Y:S02]  /*9be0*/  MUFU.EX2 R135, R4 ;  /* 0x0000000400877308 */ /* 0x0005e40000000800 */
[----:B--2---:R-:W-:-:S06]  /*9bf0*/  FFMA.FTZ R4, R101, UR6, -R2 ;  /* 0x0000000665047c23 */ /* 0x004fcc0008010802 */
[----:B------:R2:W-:Y:S01]  /*9c00*/  MUFU.EX2 R172, R4 ;  /* 0x0000000400ac7308 */ /* 0x0005e20000000800 */
[----:B------:R-:W-:Y:S02]  /*9c10*/  IMAD.MOV.U32 R11, RZ, RZ, R173 ;  /* 0x000000ffff0b7224 */ /* 0x000fe400078e00ad */
[--C-:B--2---:R-:W-:Y:S02]  /*9c20*/  FFMA.FTZ R4, R6, UR6, -R2.reuse ;  /* 0x0000000606047c23 */ /* 0x104fe40008010802 */
[----:B------:R-:W2:Y:S03]  /*9c30*/  SHFL.BFLY PT, R6, R0, 0x2, 0x1f ;  /* 0x0c401f0000067f89 */ /* 0x000ea600000e0000 */
[----:B------:R3:W-:Y:S01]  /*9c40*/  MUFU.EX2 R173, R4 ;  /* 0x0000000400ad7308 */ /* 0x0007e20000000800 */
[--C-:B------:R-:W-:Y:S01]  /*9c50*/  FFMA.FTZ R5, R20, UR6, -R2.reuse ;  /* 0x0000000614057c23 */ /* 0x100fe20008010802 */
[----:B---3--:R-:W-:-:S06]  /*9c60*/  FFMA.FTZ R4, R19, UR6, -R2 ;  /* 0x0000000613047c23 */ /* 0x008fcc0008010802 */
[----:B------:R3:W-:Y:S01]  /*9c70*/  MUFU.EX2 R174, R4 ;  /* 0x0000000400ae7308 */ /* 0x0007e20000000800 */
[----:B--2---:R-:W-:-:S07]  /*9c80*/  FMNMX.FTZ R0, R0, R6, !PT ;  /* 0x0000000600007209 */ /* 0x004fce0007810000 */
[----:B------:R2:W-:Y:S01]  /*9c90*/  MUFU.EX2 R177, R5 ;  /* 0x0000000500b17308 */ /* 0x0005e20000000800 */
[----:B---3--:R-:W-:-:S07]  /*9ca0*/  FFMA.FTZ R4, R22, UR6, -R2 ;  /* 0x0000000616047c23 */ /* 0x008fce0008010802 */
[----:B------:R3:W-:Y:S01]  /*9cb0*/  MUFU.EX2 R175, R4 ;  /* 0x0000000400af7308 */ /* 0x0007e20000000800 */
[----:B--2---:R-:W2:Y:S01]  /*9cc0*/  SHFL.BFLY PT, R5, R0, 0x1, 0x1f ;  /* 0x0c201f0000057f89 */ /* 0x004ea200000e0000 */
[----:B---3--:R-:W-:-:S06]  /*9cd0*/  FFMA.FTZ R4, R21, UR6, -R2 ;  /* 0x0000000615047c23 */ /* 0x008fcc0008010802 */
[----:B------:R3:W-:Y:S01]  /*9ce0*/  MUFU.EX2 R176, R4 ;  /* 0x0000000400b07308 */ /* 0x0007e20000000800 */
[----:B------:R-:W-:Y:S02]  /*9cf0*/  IMAD.MOV.U32 R76, RZ, RZ, R179 ;  /* 0x000000ffff4c7224 */ /* 0x000fe400078e00b3 */
[----:B---3--:R-:W-:-:S05]  /*9d00*/  FFMA.FTZ R4, R15, UR6, -R2 ;  /* 0x000000060f047c23 */ /* 0x008fca0008010802 */
[----:B------:R3:W-:Y:S02]  /*9d10*/  MUFU.EX2 R178, R4 ;  /* 0x0000000400b27308 */ /* 0x0007e40000000800 */
[----:B---3--:R-:W-:-:S06]  /*9d20*/  FFMA.FTZ R4, R23, UR6, -R2 ;  /* 0x0000000617047c23 */ /* 0x008fcc0008010802 */
[----:B------:R3:W-:Y:S01]  /*9d30*/  MUFU.EX2 R179, R4 ;  /* 0x0000000400b37308 */ /* 0x0007e20000000800 */
[----:B--2---:R-:W-:Y:S01]  /*9d40*/  FMNMX.FTZ R72, R0, R5, !PT ;  /* 0x0000000500487209 */ /* 0x004fe20007810000 */
[--C-:B------:R-:W-:Y:S01]  /*9d50*/  FFMA.FTZ R0, R27, UR6, -R2.reuse ;  /* 0x000000061b007c23 */ /* 0x100fe20008010802 */
[----:B---3--:R-:W-:-:S05]  /*9d60*/  FFMA.FTZ R4, R24, UR6, -R2 ;  /* 0x0000000618047c23 */ /* 0x008fca0008010802 */
[----:B------:R2:W-:Y:S01]  /*9d70*/  MUFU.EX2 R180, R4 ;  /* 0x0000000400b47308 */ /* 0x0005e20000000800 */
[----:B------:R-:W-:Y:S02]  /*9d80*/  IMAD.MOV.U32 R14, RZ, RZ, R183 ;  /* 0x000000ffff0e7224 */ /* 0x000fe400078e00b7 */
[----:B--2---:R-:W-:-:S05]  /*9d90*/  FFMA.FTZ R4, R25, UR6, -R2 ;  /* 0x0000000619047c23 */ /* 0x004fca0008010802 */
[----:B------:R2:W-:Y:S01]  /*9da0*/  MUFU.EX2 R181, R4 ;  /* 0x0000000400b57308 */ /* 0x0005e20000000800 */
[----:B------:R-:W-:Y:S01]  /*9db0*/  FSETP.NEU.FTZ.AND P0, PT, R72, -INF , PT ;  /* 0xff8000004800780b */ /* 0x000fe20003f1d000 */
[----:B-1----:R-:W-:-:S06]  /*9dc0*/  IMAD.MOV.U32 R17, RZ, RZ, R185 ;  /* 0x000000ffff117224 */ /* 0x002fcc00078e00b9 */
[----:B------:R1:W-:Y:S01]  /*9dd0*/  MUFU.EX2 R183, R0 ;  /* 0x0000000000b77308 */ /* 0x0003e20000000800 */
[----:B--2---:R-:W-:-:S07]  /*9de0*/  FFMA.FTZ R4, R13, UR6, -R2 ;  /* 0x000000060d047c23 */ /* 0x004fce0008010802 */
[----:B------:R2:W-:Y:S01]  /*9df0*/  MUFU.EX2 R182, R4 ;  /* 0x0000000400b67308 */ /* 0x0005e20000000800 */
[----:B-1----:R-:W-:Y:S01]  /*9e00*/  FMUL.FTZ R0, R72, UR6 ;  /* 0x0000000648007c20 */ /* 0x002fe20008410000 */
[----:B--2---:R-:W-:-:S06]  /*9e10*/  FFMA.FTZ R4, R26, UR6, -R2 ;  /* 0x000000061a047c23 */ /* 0x004fcc0008010802 */
[----:B------:R1:W-:Y:S01]  /*9e20*/  MUFU.EX2 R184, R4 ;  /* 0x0000000400b87308 */ /* 0x0003e20000000800 */
[----:B------:R-:W-:Y:S01]  /*9e30*/  FSEL R0, R0, RZ, P0 ;  /* 0x000000ff00007208 */ /* 0x000fe20000000000 */
[----:B-1----:R-:W-:-:S06]  /*9e40*/  FFMA.FTZ R4, R12, UR6, -R2 ;  /* 0x000000060c047c23 */ /* 0x002fcc0008010802 */
[----:B------:R1:W-:Y:S01]  /*9e50*/  MUFU.EX2 R185, R4 ;  /* 0x0000000400b97308 */ /* 0x0003e20000000800 */
[----:B------:R-:W-:Y:S01]  /*9e60*/  FSEL R5, R74, RZ, P4 ;  /* 0x000000ff4a057208 */ /* 0x000fe20002000000 */
[----:B-1----:R-:W-:-:S06]  /*9e70*/  FFMA.FTZ R4, R28, UR6, -R2 ;  /* 0x000000061c047c23 */ /* 0x002fcc0008010802 */
[----:B------:R1:W-:Y:S01]  /*9e80*/  MUFU.EX2 R186, R4 ;  /* 0x0000000400ba7308 */ /* 0x0003e20000000800 */
[----:B------:R-:W-:Y:S01]  /*9e90*/  FADD.FTZ R5, R136, -R5 ;  /* 0x8000000588057221 */ /* 0x000fe20000010000 */
[----:B------:R-:W-:Y:S02]  /*9ea0*/  IMAD.MOV.U32 R136, RZ, RZ, R86 ;  /* 0x000000ffff887224 */ /* 0x000fe400078e0056 */
[----:B-1----:R-:W-:-:S04]  /*9eb0*/  FFMA.FTZ R4, R109, UR6, -R0 ;  /* 0x000000066d047c23 */ /* 0x002fc80008010800 */
[----:B------:R1:W-:Y:S01]  /*9ec0*/  MUFU.EX2 R95, R4 ;  /* 0x00000004005f7308 */ /* 0x0003e20000000800 */
[----:B------:R-:W-:Y:S01]  /*9ed0*/  IMAD.MOV.U32 R86, RZ, RZ, R18 ;  /* 0x000000ffff567224 */ /* 0x000fe200078e0012 */
[----:B------:R-:W-:Y:S01]  /*9ee0*/  MOV R87, R17 ;  /* 0x0000001100577202 */ /* 0x000fe20000000f00 */
[----:B------:R-:W-:Y:S02]  /*9ef0*/  IMAD.MOV.U32 R88, RZ, RZ, R16 ;  /* 0x000000ffff587224 */ /* 0x000fe400078e0010 */
[----:B------:R-:W-:Y:S01]  /*9f00*/  IMAD.MOV.U32 R93, RZ, RZ, R14 ;  /* 0x000000ffff5d7224 */ /* 0x000fe200078e000e */
[----:B------:R-:W-:Y:S04]  /*9f10*/  LDSM.16.MT88.4 R16, [R214+0x4000] ;  /* 0x00400000d610783b */ /* 0x000fe80000004200 */
[----:B------:R-:W2:Y:S01]  /*9f20*/  LDSM.16.MT88.4 R12, [R213+0x4000] ;  /* 0x00400000d50c783b */ /* 0x000ea20000004200 */
[----:B-1----:R-:W-:-:S04]  /*9f30*/  FFMA.FTZ R4, R112, UR6, -R0 ;  /* 0x0000000670047c23 */ /* 0x002fc80008010800 */
[----:B------:R1:W-:Y:S02]  /*9f40*/  MUFU.EX2 R105, R4 ;  /* 0x0000000400697308 */ /* 0x0003e40000000800 */
[----:B-1----:R-:W-:-:S06]  /*9f50*/  FFMA.FTZ R4, R111, UR6, -R0 ;  /* 0x000000066f047c23 */ /* 0x002fcc0008010800 */
[----:B------:R1:W-:Y:S01]  /*9f60*/  MUFU.EX2 R111, R4 ;  /* 0x00000004006f7308 */ /* 0x0003e20000000800 */
[----:B------:R-:W-:Y:S01]  /*9f70*/  FMUL.FTZ R5, R5, UR6 ;  /* 0x0000000605057c20 */ /* 0x000fe20008410000 */
[----:B-1----:R-:W-:-:S06]  /*9f80*/  FFMA.FTZ R4, R110, UR6, -R0 ;  /* 0x000000066e047c23 */ /* 0x002fcc0008010800 */
[----:B------:R1:W3:Y:S01]  /*9f90*/  MUFU.EX2 R124, R4 ;  /* 0x00000004007c7308 */ /* 0x0002e20000000800 */
[----:B------:R-:W-:Y:S01]  /*9fa0*/  IMAD.MOV.U32 R96, RZ, RZ, R85 ;  /* 0x000000ffff607224 */ /* 0x000fe200078e0055 */
[----:B------:R-:W-:Y:S01]  /*9fb0*/  MOV R32, R82 ;  /* 0x0000005200207202 */ /* 0x000fe20000000f00 */
[----:B------:R-:W-:Y:S02]  /*9fc0*/  IMAD.MOV.U32 R82, RZ, RZ, R81 ;  /* 0x000000ffff527224 */ /* 0x000fe400078e0051 */
[----:B------:R-:W-:Y:S01]  /*9fd0*/  IMAD.MOV.U32 R85, RZ, RZ, R80 ;  /* 0x000000ffff557224 */ /* 0x000fe200078e0050 */
[----:B-1----:R-:W-:-:S05]  /*9fe0*/  FSEL R4, R72, RZ, P0 ;  /* 0x000000ff48047208 */ /* 0x002fca0000000000 */
[----:B------:R-:W-:-:S04]  /*9ff0*/  FADD.FTZ R4, R84, -R4 ;  /* 0x8000000454047221 */ /* 0x000fc80000010000 */
[----:B------:R-:W-:Y:S01]  /*a000*/  FMUL.FTZ R4, R4, UR6 ;  /* 0x0000000604047c20 */ /* 0x000fe20008410000 */
[----:B------:R1:W4:Y:S01]  /*a010*/  MUFU.EX2 R81, R5 ;  /* 0x0000000500517308 */ /* 0x0003220000000800 */
[----:B------:R-:W-:Y:S01]  /*a020*/  FFMA.FTZ R6, R107, UR6, -R0 ;  /* 0x000000066b067c23 */ /* 0x000fe20008010800 */
[----:B------:R-:W-:Y:S01]  /*a030*/  IMAD.MOV.U32 R31, RZ, RZ, R73 ;  /* 0x000000ffff1f7224 */ /* 0x000fe200078e0049 */
[----:B------:R-:W-:-:S05]  /*a040*/  FSETP.NEU.FTZ.AND P6, PT, R75, -INF , PT ;  /* 0xff8000004b00780b */ /* 0x000fca0003fdd000 */
[----:B------:R5:W2:Y:S01]  /*a050*/  MUFU.EX2 R80, R4 ;  /* 0x0000000400507308 */ /* 0x000aa20000000800 */
[----:B------:R-:W-:Y:S01]  /*a060*/  MOV R73, R76 ;  /* 0x0000004c00497202 */ /* 0x000fe20000000f00 */
[----:B------:R-:W-:Y:S01]  /*a070*/  IMAD.MOV.U32 R76, RZ, RZ, R127 ;  /* 0x000000ffff4c7224 */ /* 0x000fe200078e007f */
[----:B-1----:R-:W-:-:S05]  /*a080*/  FSEL R5, R113, RZ, P5 ;  /* 0x000000ff71057208 */ /* 0x002fca0002800000 */
[----:B------:R1:W-:Y:S01]  /*a090*/  MUFU.EX2 R127, R6 ;  /* 0x00000006007f7308 */ /* 0x0003e20000000800 */
[----:B------:R-:W-:Y:S01]  /*a0a0*/  FADD.FTZ R5, R138, -R5 ;  /* 0x800000058a057221 */ /* 0x000fe20000010000 */
[----:B-----5:R-:W-:Y:S01]  /*a0b0*/  FFMA.FTZ R4, R7, UR6, -R0 ;  /* 0x0000000607047c23 */ /* 0x020fe20008010800 */
[----:B------:R-:W-:Y:S02]  /*a0c0*/  IMAD.MOV.U32 R138, RZ, RZ, R126 ;  /* 0x000000ffff8a7224 */ /* 0x000fe400078e007e */
[----:B------:R-:W-:-:S03]  /*a0d0*/  FMUL.FTZ R5, R5, UR6 ;  /* 0x0000000605057c20 */ /* 0x000fc60008410000 */
[----:B------:R5:W-:Y:S01]  /*a0e0*/  MUFU.EX2 R126, R4 ;  /* 0x00000004007e7308 */ /* 0x000be20000000800 */
[----:B-1----:R-:W-:Y:S01]  /*a0f0*/  FSEL R6, R75, RZ, P6 ;  /* 0x000000ff4b067208 */ /* 0x002fe20003000000 */
[----:B------:R-:W-:Y:S01]  /*a100*/  IMAD.MOV.U32 R34, RZ, RZ, R73 ;  /* 0x000000ffff227224 */ /* 0x000fe200078e0049 */
[----:B---3--:R-:W-:-:S05]  /*a110*/  F2FP.BF16.F32.PACK_AB R7, R124, R111 ;  /* 0x0000006f7c07723e */ /* 0x008fca00000010ff */
[----:B------:R1:W3:Y:S01]  /*a120*/  MUFU.EX2 R73, R5 ;  /* 0x0000000500497308 */ /* 0x0002e20000000800 */
[-C--:B----4-:R-:W-:Y:S01]  /*a130*/  FMUL.FTZ R140, R140, R81.reuse ;  /* 0x000000518c8c7220 */ /* 0x090fe20000410000 */
[-C--:B------:R-:W-:Y:S01]  /*a140*/  FMUL.FTZ R141, R141, R81.reuse ;  /* 0x000000518d8d7220 */ /* 0x080fe20000410000 */
[----:B--2---:R-:W-:Y:S01]  /*a150*/  FMUL.FTZ R142, R142, R80 ;  /* 0x000000508e8e7220 */ /* 0x004fe20000410000 */
[----:B-----5:R-:W-:Y:S01]  /*a160*/  FADD.FTZ R4, R137, -R6 ;  /* 0x8000000689047221 */ /* 0x020fe20000010000 */
[----:B------:R-:W-:Y:S01]  /*a170*/  F2FP.BF16.F32.PACK_AB R6, R134, R130 ;  /* 0x000000828606723e */ /* 0x000fe200000010ff */
[-C--:B------:R-:W-:Y:S01]  /*a180*/  FMUL.FTZ R143, R143, R80.reuse ;  /* 0x000000508f8f7220 */ /* 0x080fe20000410000 */
[----:B------:R-:W-:Y:S01]  /*a190*/  FMUL.FTZ R152, R152, R81 ;  /* 0x0000005198987220 */ /* 0x000fe20000410000 */
[----:B------:R-:W-:Y:S01]  /*a1a0*/  FMUL.FTZ R9, R4, UR6 ;  /* 0x0000000604097c20 */ /* 0x000fe20008410000 */
[----:B------:R-:W-:Y:S01]  /*a1b0*/  F2FP.BF16.F32.PACK_AB R4, R128, R121 ;  /* 0x000000798004723e */ /* 0x000fe200000010ff */
[-C--:B------:R-:W-:Y:S01]  /*a1c0*/  FMUL.FTZ R153, R153, R81.reuse ;  /* 0x0000005199997220 */ /* 0x080fe20000410000 */
[----:B------:R-:W-:Y:S01]  /*a1d0*/  FMUL.FTZ R156, R156, R81 ;  /* 0x000000519c9c7220 */ /* 0x000fe20000410000 */
[-C--:B------:R-:W-:Y:S01]  /*a1e0*/  FMUL.FTZ R154, R154, R80.reuse ;  /* 0x000000509a9a7220 */ /* 0x080fe20000410000 */
[----:B-1----:R-:W-:Y:S01]  /*a1f0*/  F2FP.BF16.F32.PACK_AB R5, R105, R95 ;  /* 0x0000005f6905723e */ /* 0x002fe200000010ff */
[-C--:B------:R-:W-:Y:S01]  /*a200*/  FMUL.FTZ R155, R155, R80.reuse ;  /* 0x000000509b9b7220 */ /* 0x080fe20000410000 */
[-C--:B------:R-:W-:Y:S01]  /*a210*/  FMUL.FTZ R157, R157, R81.reuse ;  /* 0x000000519d9d7220 */ /* 0x080fe20000410000 */
[-C--:B------:R-:W-:Y:S01]  /*a220*/  FMUL.FTZ R158, R158, R80.reuse ;  /* 0x000000509e9e7220 */ /* 0x080fe20000410000 */
[-C--:B------:R-:W-:Y:S01]  /*a230*/  FMUL.FTZ R159, R159, R80.reuse ;  /* 0x000000509f9f7220 */ /* 0x080fe20000410000 */
[-C--:B------:R-:W-:Y:S01]  /*a240*/  FMUL.FTZ R168, R168, R81.reuse ;  /* 0x00000051a8a87220 */ /* 0x080fe20000410000 */
[----:B------:R-:W-:Y:S01]  /*a250*/  FMUL.FTZ R169, R169, R81 ;  /* 0x00000051a9a97220 */ /* 0x000fe20000410000 */
[-C--:B------:R-:W-:Y:S01]  /*a260*/  FMUL.FTZ R170, R170, R80.reuse ;  /* 0x00000050aaaa7220 */ /* 0x080fe20000410000 */
[----:B------:R-:W-:Y:S01]  /*a270*/  FMUL.FTZ R171, R171, R80 ;  /* 0x00000050abab7220 */ /* 0x000fe20000410000 */
[----:B------:R-:W-:Y:S01]  /*a280*/  MOV R243, R32 ;  /* 0x0000002000f37202 */ /* 0x000fe20000000f00 */
[----:B------:R-:W-:Y:S01]  /*a290*/  IMAD.MOV.U32 R137, RZ, RZ, R96 ;  /* 0x000000ffff897224 */ /* 0x000fe200078e0060 */
[----:B------:R-:W-:Y:S01]  /*a2a0*/  MOV R32, R30 ;  /* 0x0000001e00207202 */ /* 0x000fe20000000f00 */
[----:B------:R-:W-:Y:S01]  /*a2b0*/  IMAD.MOV.U32 R94, RZ, RZ, R31 ;  /* 0x000000ffff5e7224 */ /* 0x000fe200078e001f */
[----:B------:R-:W-:Y:S01]  /*a2c0*/  HMMA.16816.F32.BF16 R24, R4, R14, R152 ;  /* 0x0000000e0418723c */ /* 0x000fe20000041898 */
[----:B------:R-:W-:-:S05]  /*a2d0*/  IMAD.MOV.U32 R96, RZ, RZ, R29 ;  /* 0x000000ffff607224 */ /* 0x000fca00078e001d */
[----:B------:R-:W-:Y:S01]  /*a2e0*/  HMMA.16816.F32.BF16 R28, R4, R12, R140 ;  /* 0x0000000c041c723c */ /* 0x000fe2000004188c */
[----:B------:R-:W-:Y:S01]  /*a2f0*/  MOV R154, R34 ;  /* 0x00000022009a7202 */ /* 0x000fe20000000f00 */
[----:B------:R-:W-:-:S04]  /*a300*/  IMAD.MOV.U32 R97, RZ, RZ, R76 ;  /* 0x000000ffff617224 */ /* 0x000fc800078e004c */
[C---:B------:R-:W-:Y:S01]  /*a310*/  HMMA.16816.F32.BF16 R20, R4.reuse, R16, R156 ;  /* 0x000000100414723c */ /* 0x040fe2000004189c */
[----:B------:R-:W-:Y:S01]  /*a320*/  IMAD.MOV.U32 R140, RZ, RZ, R33 ;  /* 0x000000ffff8c7224 */ /* 0x000fe200078e0021 */
[----:B------:R1:W2:Y:S05]  /*a330*/  MUFU.EX2 R76, R9 ;  /* 0x00000009004c7308 */ /* 0x0002aa0000000800 */
[----:B------:R-:W-:Y:S02]  /*a340*/  MOV R158, R32 ;  /* 0x00000020009e7202 */ /* 0x000fe40000000f00 */
[----:B------:R-:W-:Y:S07]  /*a350*/  HMMA.16816.F32.BF16 R32, R4, R18, R168 ;  /* 0x000000120420723c */ /* 0x000fee00000418a8 */
[----:B------:R-:W-:-:S02]  /*a360*/  IMAD.MOV.U32 R168, RZ, RZ, R37 ;  /* 0x000000ffffa87224 */ /* 0x000fc400078e0025 */
[----:B------:R-:W4:Y:S01]  /*a370*/  LDSM.16.MT88.4 R36, [R214+0x4400] ;  /* 0x00440000d624783b */ /* 0x000f220000004200 */
[----:B------:R-:W-:Y:S01]  /*a380*/  FFMA.FTZ R8, R8, UR6, -R0 ;  /* 0x0000000608087c23 */ /* 0x000fe20008010800 */
[----:B------:R-:W-:-:S03]  /*a390*/  IMAD.MOV.U32 R152, RZ, RZ, R125 ;  /* 0x000000ffff987224 */ /* 0x000fc600078e007d */
[----:B------:R5:W-:Y:S01]  /*a3a0*/  MUFU.EX2 R125, R8 ;  /* 0x00000008007d7308 */ /* 0x000be20000000800 */
[----:B------:R-:W-:Y:S01]  /*a3b0*/  IMAD.MOV.U32 R143, RZ, RZ, R243 ;  /* 0x000000ffff8f7224 */ /* 0x000fe200078e00f3 */
[----:B------:R-:W-:Y:S01]  /*a3c0*/  MOV R171, R65 ;  /* 0x0000004100ab7202 */ /* 0x000fe20000000f00 */
[----:B------:R-:W-:Y:S02]  /*a3d0*/  IMAD.MOV.U32 R65, RZ, RZ, R123 ;  /* 0x000000ffff417224 */ /* 0x000fe400078e007b */
[----:B---3--:R-:W-:Y:S01]  /*a3e0*/  FMUL.FTZ R144, R144, R73 ;  /* 0x0000004990907220 */ /* 0x008fe20000410000 */
[----:B------:R-:W-:Y:S01]  /*a3f0*/  IMAD.MOV.U32 R243, RZ, RZ, R11 ;  /* 0x000000fffff37224 */ /* 0x000fe200078e000b */
[----:B-1----:R-:W-:Y:S01]  /*a400*/  F2FP.BF16.F32.PACK_AB R9, R188, R143 ;  /* 0x0000008fbc09723e */ /* 0x002fe200000010ff */
[-C--:B------:R-:W-:Y:S01]  /*a410*/  FMUL.FTZ R145, R145, R73.reuse ;  /* 0x0000004991917220 */ /* 0x080fe20000410000 */
[----:B------:R-:W-:Y:S01]  /*a420*/  F2FP.BF16.F32.PACK_AB R11, R197, R196 ;  /* 0x000000c4c50b723e */ /* 0x000fe200000010ff */
[-C--:B--2---:R-:W-:Y:S01]  /*a430*/  FMUL.FTZ R146, R146, R76.reuse ;  /* 0x0000004c92927220 */ /* 0x084fe20000410000 */
[----:B------:R-:W-:Y:S01]  /*a440*/  FMUL.FTZ R147, R147, R76 ;  /* 0x0000004c93937220 */ /* 0x000fe20000410000 */
[----:B------:R-:W-:Y:S01]  /*a450*/  FMUL.FTZ R148, R148, R73 ;  /* 0x0000004994947220 */ /* 0x000fe20000410000 */
[----:B-----5:R-:W-:Y:S01]  /*a460*/  FFMA.FTZ R8, R10, UR6, -R0 ;  /* 0x000000060a087c23 */ /* 0x020fe20008010800 */
[----:B------:R-:W-:Y:S01]  /*a470*/  F2FP.BF16.F32.PACK_AB R10, R238, R239 ;  /* 0x000000efee0a723e */ /* 0x000fe200000010ff */
[----:B------:R-:W-:-:S02]  /*a480*/  FMUL.FTZ R149, R149, R73 ;  /* 0x0000004995957220 */ /* 0x000fc40000410000 */
[----:B------:R1:W2:Y:S01]  /*a490*/  MUFU.EX2 R123, R8 ;  /* 0x00000008007b7308 */ /* 0x0002a20000000800 */
[-C--:B------:R-:W-:Y:S01]  /*a4a0*/  FMUL.FTZ R150, R150, R76.reuse ;  /* 0x0000004c96967220 */ /* 0x080fe20000410000 */
[-C--:B------:R-:W-:Y:S01]  /*a4b0*/  FMUL.FTZ R151, R151, R76.reuse ;  /* 0x0000004c97977220 */ /* 0x080fe20000410000 */
        /* <DEDUP_REMOVED lines=8> */
[----:B------:R-:W-:Y:S01]  /*a540*/  FFMA.FTZ R4, R64, UR6, -R2 ;  /* 0x0000000640047c23 */ /* 0x000fe20008010802 */
[----:B-1----:R-:W-:Y:S01]  /*a550*/  F2FP.BF16.F32.PACK_AB R8, R237, R191 ;  /* 0x000000bfed08723e */ /* 0x002fe200000010ff */
[----:B------:R-:W-:-:S02]  /*a560*/  IMAD.MOV.U32 R169, RZ, RZ, R85 ;  /* 0x000000ffffa97224 */ /* 0x000fc400078e0055 */
[----:B------:R-:W-:Y:S02]  /*a570*/  IMAD.MOV.U32 R85, RZ, RZ, R133 ;  /* 0x000000ffff557224 */ /* 0x000fe400078e0085 */
[----:B------:R1:W-:Y:S02]  /*a580*/  MUFU.EX2 R133, R4 ;  /* 0x0000000400857308 */ /* 0x0003e40000000800 */
[----:B------:R-:W-:Y:S01]  /*a590*/  HMMA.16816.F32.BF16 R144, R8, R12, R144 ;  /* 0x0000000c0890723c */ /* 0x000fe20000041890 */
[----:B------:R-:W-:-:S05]  /*a5a0*/  IMAD.MOV.U32 R142, RZ, RZ, R87 ;  /* 0x000000ffff8e7224 */ /* 0x000fca00078e0057 */
[C---:B------:R-:W-:Y:S01]  /*a5b0*/  HMMA.16816.F32.BF16 R148, R8.reuse, R14, R148 ;  /* 0x0000000e0894723c */ /* 0x040fe20000041894 */
[----:B------:R-:W-:Y:S01]  /*a5c0*/  IMAD.MOV.U32 R87, RZ, RZ, R129 ;  /* 0x000000ffff577224 */ /* 0x000fe200078e0081 */
[----:B------:R-:W-:Y:S04]  /*a5d0*/  LDSM.16.MT88.4 R12, [R214+0x4800] ;  /* 0x00480000d60c783b */ /* 0x000fe80000004200 */
[----:B------:R-:W-:Y:S01]  /*a5e0*/  HMMA.16816.F32.BF16 R160, R8, R16, R160 ;  /* 0x0000001008a0723c */ /* 0x000fe200000418a0 */
[----:B------:R-:W-:Y:S01]  /*a5f0*/  MOV R141, R86 ;  /* 0x00000056008d7202 */ /* 0x000fe20000000f00 */
[----:B-1----:R-:W-:-:S04]  /*a600*/  FFMA.FTZ R4, R66, UR6, -R2 ;  /* 0x0000000642047c23 */ /* 0x002fc80008010802 */
[----:B------:R-:W-:Y:S01]  /*a610*/  HMMA.16816.F32.BF16 R164, R8, R18, R164 ;  /* 0x0000001208a4723c */ /* 0x000fe200000418a4 */
[----:B------:R-:W1:Y:S01]  /*a620*/  LDSM.16.MT88.4 R16, [R213+0x4800] ;  /* 0x00480000d510783b */ /* 0x000e620000004200 */
[----:B------:R-:W-:-:S05]  /*a630*/  IMAD.MOV.U32 R86, RZ, RZ, R132 ;  /* 0x000000ffff567224 */ /* 0x000fca00078e0084 */
[----:B------:R-:W-:Y:S01]  /*a640*/  FFMA.FTZ R8, R67, UR6, -R2 ;  /* 0x0000000643087c23 */ /* 0x000fe20008010802 */
[----:B------:R3:W-:Y:S01]  /*a650*/  MUFU.EX2 R132, R4 ;  /* 0x0000000400847308 */ /* 0x0007e20000000800 */
[----:B------:R-:W-:Y:S02]  /*a660*/  F2FP.BF16.F32.PACK_AB R5, R126, R127 ;  /* 0x0000007f7e05723e */ /* 0x000fe400000010ff */
[----:B------:R-:W-:Y:S02]  /*a670*/  F2FP.BF16.F32.PACK_AB R6, R173, R172 ;  /* 0x000000acad06723e */ /* 0x000fe400000010ff */
[----:B--2---:R-:W-:-:S03]  /*a680*/  F2FP.BF16.F32.PACK_AB R7, R123, R125 ;  /* 0x0000007d7b07723e */ /* 0x004fc600000010ff */
[----:B------:R2:W-:Y:S01]  /*a690*/  MUFU.EX2 R129, R8 ;  /* 0x0000000800817308 */ /* 0x0005e20000000800 */
[----:B---3--:R-:W-:Y:S01]  /*a6a0*/  F2FP.BF16.F32.PACK_AB R4, R135, R139 ;  /* 0x0000008b8704723e */ /* 0x008fe200000010ff */
[----:B--2---:R-:W-:-:S06]  /*a6b0*/  FFMA.FTZ R8, R44, UR6, -R0 ;  /* 0x000000062c087c23 */ /* 0x004fcc0008010800 */
[----:B------:R2:W-:Y:S01]  /*a6c0*/  MUFU.EX2 R109, R8 ;  /* 0x00000008006d7308 */ /* 0x0005e20000000800 */
[C---:B------:R-:W-:Y:S06]  /*a6d0*/  HMMA.16816.F32.BF16 R28, R4.reuse, R40, R28 ;  /* 0x00000028041c723c */ /* 0x040fec000004181c */
[C---:B------:R-:W-:Y:S06]  /*a6e0*/  HMMA.16816.F32.BF16 R24, R4.reuse, R42, R24 ;  /* 0x0000002a0418723c */ /* 0x040fec0000041818 */
[----:B----4-:R-:W-:Y:S01]  /*a6f0*/  HMMA.16816.F32.BF16 R20, R4, R36, R20 ;  /* 0x000000240414723c */ /* 0x010fe20000041814 */
[----:B--2---:R-:W-:-:S05]  /*a700*/  FFMA.FTZ R8, R54, UR6, -R0 ;  /* 0x0000000636087c23 */ /* 0x004fca0008010800 */
[----:B------:R-:W-:Y:S01]  /*a710*/  HMMA.16816.F32.BF16 R32, R4, R38, R32 ;  /* 0x000000260420723c */ /* 0x000fe20000041820 */
[----:B------:R2:W3:Y:S06]  /*a720*/  MUFU.EX2 R107, R8 ;  /* 0x00000008006b7308 */ /* 0x0004ec0000000800 */
[----:B------:R-:W-:-:S04]  /*a730*/  FFMA.FTZ R4, R58, UR6, -R0 ;  /* 0x000000063a047c23 */ /* 0x000fc80008010800 */
[----:B------:R4:W-:Y:S01]  /*a740*/  MUFU.EX2 R101, R4 ;  /* 0x0000000400657308 */ /* 0x0009e20000000800 */
[----:B--2---:R-:W-:-:S07]  /*a750*/  FFMA.FTZ R8, R56, UR6, -R0 ;  /* 0x0000000638087c23 */ /* 0x004fce0008010800 */
[----:B------:R2:W5:Y:S01]  /*a760*/  MUFU.EX2 R99, R8 ;  /* 0x0000000800637308 */ /* 0x0005620000000800 */
[----:B------:R-:W-:Y:S01]  /*a770*/  IMAD.MOV.U32 R170, RZ, RZ, R82 ;  /* 0x000000ffffaa7224 */ /* 0x000fe200078e0052 */
[----:B------:R-:W-:Y:S01]  /*a780*/  F2FP.BF16.F32.PACK_AB R9, R203, R204 ;  /* 0x000000cccb09723e */ /* 0x000fe200000010ff */
[----:B----4-:R-:W-:Y:S01]  /*a790*/  FFMA.FTZ R4, R70, UR6, -R2 ;  /* 0x0000000646047c23 */ /* 0x010fe20008010802 */
[----:B------:R-:W-:Y:S02]  /*a7a0*/  F2FP.BF16.F32.PACK_AB R10, R136, R240 ;  /* 0x000000f0880a723e */ /* 0x000fe400000010ff */
[----:B------:R-:W-:Y:S02]  /*a7b0*/  F2FP.BF16.F32.PACK_AB R11, R235, R236 ;  /* 0x000000eceb0b723e */ /* 0x000fe400000010ff */
[----:B------:R-:W-:Y:S02]  /*a7c0*/  MOV R82, R122 ;  /* 0x0000007a00527202 */ /* 0x000fe40000000f00 */
[----:B------:R4:W-:Y:S01]  /*a7d0*/  MUFU.EX2 R122, R4 ;  /* 0x00000004007a7308 */ /* 0x0009e20000000800 */
[----:B--2---:R-:W-:-:S02]  /*a7e0*/  F2FP.BF16.F32.PACK_AB R8, R246, R244 ;  /* 0x000000f4f608723e */ /* 0x004fc400000010ff */
[----:B---3--:R-:W-:Y:S02]  /*a7f0*/  F2FP.BF16.F32.PACK_AB R5, R107, R109 ;  /* 0x0000006d6b05723e */ /* 0x008fe400000010ff */
[----:B------:R-:W-:Y:S02]  /*a800*/  F2FP.BF16.F32.PACK_AB R6, R178, R176 ;  /* 0x000000b0b206723e */ /* 0x000fe400000010ff */
[----:B-----5:R-:W-:Y:S01]  /*a810*/  F2FP.BF16.F32.PACK_AB R7, R101, R99 ;  /* 0x000000636507723e */ /* 0x020fe200000010ff */
[----:B------:R-:W-:Y:S01]  /*a820*/  HMMA.16816.F32.BF16 R144, R8, R40, R144 ;  /* 0x000000280890723c */ /* 0x000fe20000041890 */
[----:B----4-:R-:W-:-:S05]  /*a830*/  FFMA.FTZ R4, R71, UR6, -R2 ;  /* 0x0000000647047c23 */ /* 0x010fca0008010802 */
[C---:B------:R-:W-:Y:S01]  /*a840*/  HMMA.16816.F32.BF16 R148, R8.reuse, R42, R148 ;  /* 0x0000002a0894723c */ /* 0x040fe20000041894 */
[----:B------:R2:W-:Y:S05]  /*a850*/  MUFU.EX2 R112, R4 ;  /* 0x0000000400707308 */ /* 0x0005ea0000000800 */
[C---:B------:R-:W-:Y:S06]  /*a860*/  HMMA.16816.F32.BF16 R44, R8.reuse, R36, R160 ;  /* 0x00000024082c723c */ /* 0x040fec00000418a0 */
[----:B------:R-:W-:Y:S07]  /*a870*/  HMMA.16816.F32.BF16 R164, R8, R38, R164 ;  /* 0x0000002608a4723c */ /* 0x000fee00000418a4 */
[----:B------:R-:W-:Y:S01]  /*a880*/  FFMA.FTZ R8, R114, UR6, -R2 ;  /* 0x0000000672087c23 */ /* 0x000fe20008010802 */
[----:B--2---:R-:W-:-:S03]  /*a890*/  F2FP.BF16.F32.PACK_AB R4, R175, R174 ;  /* 0x000000aeaf04723e */ /* 0x004fc600000010ff */
[----:B------:R2:W-:Y:S01]  /*a8a0*/  MUFU.EX2 R110, R8 ;  /* 0x00000008006e7308 */ /* 0x0005e20000000800 */
[----:B------:R-:W-:-:S03]  /*a8b0*/  IMAD.MOV.U32 R155, RZ, RZ, R94 ;  /* 0x000000ffff9b7224 */ /* 0x000fc600078e005e */
[C---:B-1----:R-:W-:Y:S01]  /*a8c0*/  HMMA.16816.F32.BF16 R52, R4.reuse, R18, R24 ;  /* 0x000000120434723c */ /* 0x042fe20000041818 */
[----:B------:R-:W1:Y:S05]  /*a8d0*/  LDSM.16.MT88.4 R24, [R213+0x4c00] ;  /* 0x004c0000d518783b */ /* 0x000e6a0000004200 */
[----:B------:R-:W-:Y:S01]  /*a8e0*/  HMMA.16816.F32.BF16 R48, R4, R12, R20 ;  /* 0x0000000c0430723c */ /* 0x000fe20000041814 */
[----:B------:R-:W3:Y:S01]  /*a8f0*/  LDSM.16.MT88.4 R20, [R214+0x4c00] ;  /* 0x004c0000d614783b */ /* 0x000ee20000004200 */
[----:B--2---:R-:W-:-:S04]  /*a900*/  FFMA.FTZ R8, R60, UR6, -R0 ;  /* 0x000000063c087c23 */ /* 0x004fc80008010800 */
[----:B------:R2:W-:Y:S01]  /*a910*/  MUFU.EX2 R94, R8 ;  /* 0x00000008005e7308 */ /* 0x0005e20000000800 */
[----:B------:R-:W-:Y:S01]  /*a920*/  IMAD.MOV.U32 R157, RZ, RZ, R93 ;  /* 0x000000ffff9d7224 */ /* 0x000fe200078e005d */
[----:B------:R-:W-:Y:S01]  /*a930*/  HMMA.16816.F32.BF16 R56, R4, R16, R28 ;  /* 0x000000100438723c */ /* 0x000fe2000004181c */
[----:B------:R-:W-:Y:S02]  /*a940*/  IMAD.MOV.U32 R153, RZ, RZ, R97 ;  /* 0x000000ffff997224 */ /* 0x000fe400078e0061 */
[----:B--2---:R-:W-:-:S04]  /*a950*/  FFMA.FTZ R8, R61, UR6, -R0 ;  /* 0x000000063d087c23 */ /* 0x004fc80008010800 */
[----:B------:R2:W4:Y:S01]  /*a960*/  MUFU.EX2 R93, R8 ;  /* 0x00000008005d7308 */ /* 0x0005220000000800 */
[----:B------:R-:W-:Y:S01]  /*a970*/  IMAD.MOV.U32 R159, RZ, RZ, R96 ;  /* 0x000000ffff9f7224 */ /* 0x000fe200078e0060 */
[----:B------:R-:W-:Y:S01]  /*a980*/  HMMA.16816.F32.BF16 R40, R4, R14, R32 ;  /* 0x0000000e0428723c */ /* 0x000fe20000041820 */
[----:B--2---:R-:W-:-:S05]  /*a990*/  FFMA.FTZ R8, R62, UR6, -R0 ;  /* 0x000000063e087c23 */ /* 0x004fca0008010800 */
[----:B------:R2:W-:Y:S01]  /*a9a0*/  MUFU.EX2 R90, R8 ;  /* 0x00000008005a7308 */ /* 0x0005e20000000800 */
[----:B------:R-:W-:Y:S02]  /*a9b0*/  F2FP.BF16.F32.PACK_AB R4, R153, R137 ;  /* 0x000000899904723e */ /* 0x000fe400000010ff */
[----:B------:R-:W-:Y:S02]  /*a9c0*/  F2FP.BF16.F32.PACK_AB R5, R233, R234 ;  /* 0x000000eae905723e */ /* 0x000fe400000010ff */
[----:B------:R-:W-:Y:S02]  /*a9d0*/  F2FP.BF16.F32.PACK_AB R6, R158, R159 ;  /* 0x0000009f9e06723e */ /* 0x000fe400000010ff */
[----:B------:R-:W-:Y:S01]  /*a9e0*/  F2FP.BF16.F32.PACK_AB R7, R231, R232 ;  /* 0x000000e8e707723e */ /* 0x000fe200000010ff */
[----:B--2---:R-:W-:-:S04]  /*a9f0*/  FFMA.FTZ R8, R63, UR6, -R0 ;  /* 0x000000063f087c23 */ /* 0x004fc80008010800 */
[----:B------:R2:W5:Y:S02]  /*aa00*/  MUFU.EX2 R91, R8 ;  /* 0x00000008005b7308 */ /* 0x0005640000000800 */
[----:B------:R-:W-:Y:S01]  /*aa10*/  HMMA.16816.F32.BF16 R28, R4, R16, R144 ;  /* 0x00000010041c723c */ /* 0x000fe20000041890 */
[----:B----4-:R-:W-:-:S05]  /*aa20*/  F2FP.BF16.F32.PACK_AB R9, R93, R94 ;  /* 0x0000005e5d09723e */ /* 0x010fca00000010ff */
[C---:B------:R-:W-:Y:S01]  /*aa30*/  HMMA.16816.F32.BF16 R36, R4.reuse, R18, R148 ;  /* 0x000000120424723c */ /* 0x040fe20000041894 */
[----:B------:R-:W-:Y:S01]  /*aa40*/  F2FP.BF16.F32.PACK_AB R10, R181, R180 ;  /* 0x000000b4b50a723e */ /* 0x000fe200000010ff */
[----:B------:R-:W4:Y:S04]  /*aa50*/  LDSM.16.MT88.4 R16, [R213+0x5000] ;  /* 0x00500000d510783b */ /* 0x000f280000004200 */
[C---:B------:R-:W-:Y:S01]  /*aa60*/  HMMA.16816.F32.BF16 R44, R4.reuse, R12, R44 ;  /* 0x0000000c042c723c */ /* 0x040fe2000004182c */
[----:B------:R-:W-:Y:S01]  /*aa70*/  IMAD.MOV.U32 R156, RZ, RZ, R88 ;  /* 0x000000ffff9c7224 */ /* 0x000fe200078e0058 */
[----:B------:R-:W-:Y:S01]  /*aa80*/  MOV R84, R65 ;  /* 0x0000004100547202 */ /* 0x000fe20000000f00 */
[----:B------:R-:W-:Y:S02]  /*aa90*/  IMAD.MOV.U32 R162, RZ, RZ, R86 ;  /* 0x000000ffffa27224 */ /* 0x000fe400078e0056 */
[----:B--2---:R-:W-:Y:S01]  /*aaa0*/  FFMA.FTZ R8, R115, UR6, -R2 ;  /* 0x0000000673087c23 */ /* 0x004fe20008010802 */
[----:B------:R-:W-:Y:S01]  /*aab0*/  HMMA.16816.F32.BF16 R32, R4, R14, R164 ;  /* 0x0000000e0420723c */ /* 0x000fe200000418a4 */
[----:B-----5:R-:W-:-:S02]  /*aac0*/  F2FP.BF16.F32.PACK_AB R11, R91, R90 ;  /* 0x0000005a5b0b723e */ /* 0x020fc400000010ff */
[----:B------:R2:W-:Y:S01]  /*aad0*/  MUFU.EX2 R98, R8 ;  /* 0x0000000800627308 */ /* 0x0005e20000000800 */
[----:B------:R-:W5:Y:S03]  /*aae0*/  LDSM.16.MT88.4 R12, [R214+0x5000] ;  /* 0x00500000d60c783b */ /* 0x000f660000004200 */
[----:B------:R-:W-:Y:S01]  /*aaf0*/  FFMA.FTZ R4, R119, UR6, -R2 ;  /* 0x0000000677047c23 */ /* 0x000fe20008010802 */
[----:B------:R-:W-:Y:S01]  /*ab00*/  MOV R163, R87 ;  /* 0x0000005700a37202 */ /* 0x000fe20000000f00 */
[----:B------:R-:W-:Y:S02]  /*ab10*/  IMAD.MOV.U32 R161, RZ, RZ, R85 ;  /* 0x000000ffffa17224 */ /* 0x000fe400078e0055 */
[----:B------:R-:W-:Y:S01]  /*ab20*/  FFMA.FTZ R247, R247, R73, R191 ;  /* 0x00000049f7f77223 */ /* 0x000fe200000100bf */
[----:B------:R1:W-:Y:S01]  /*ab30*/  MUFU.EX2 R96, R4 ;  /* 0x0000000400607308 */ /* 0x0003e20000000800 */
[----:B------:R-:W-:Y:S01]  /*ab40*/  IMAD.MOV.U32 R160, RZ, RZ, R82 ;  /* 0x000000ffffa07224 */ /* 0x000fe200078e0052 */
[----:B------:R-:W-:Y:S01]  /*ab50*/  LDSM.16.MT88.4 R148, [R213+0x5c00] ;  /* 0x005c0000d594783b */ /* 0x000fe20000004200 */
[----:B--2---:R-:W-:-:S05]  /*ab60*/  FFMA.FTZ R8, R116, UR6, -R2 ;  /* 0x0000000674087c23 */ /* 0x004fca0008010802 */
[----:B------:R2:W-:Y:S01]  /*ab70*/  MUFU.EX2 R97, R8 ;  /* 0x0000000800617308 */ /* 0x0005e20000000800 */
[----:B-1----:R-:W-:-:S07]  /*ab80*/  FFMA.FTZ R4, R68, UR6, -R0 ;  /* 0x0000000644047c23 */ /* 0x002fce0008010800 */
[----:B------:R1:W-:Y:S01]  /*ab90*/  MUFU.EX2 R88, R4 ;  /* 0x0000000400587308 */ /* 0x0003e20000000800 */
[----:B--2---:R-:W-:-:S07]  /*aba0*/  F2FP.BF16.F32.PACK_AB R8, R179, R177 ;  /* 0x000000b1b308723e */ /* 0x004fce00000010ff */
[----:B------:R-:W-:Y:S01]  /*abb0*/  HMMA.16816.F32.BF16 R64, R8, R24, R56 ;  /* 0x000000180840723c */ /* 0x000fe20000041838 */
[----:B-1----:R-:W-:-:S05]  /*abc0*/  FFMA.FTZ R4, R69, UR6, -R0 ;  /* 0x0000000645047c23 */ /* 0x002fca0008010800 */
[C---:B------:R-:W-:Y:S06]  /*abd0*/  HMMA.16816.F32.BF16 R52, R8.reuse, R26, R52 ;  /* 0x0000001a0834723c */ /* 0x040fec0000041834 */
[C---:B---3--:R-:W-:Y:S06]  /*abe0*/  HMMA.16816.F32.BF16 R68, R8.reuse, R20, R48 ;  /* 0x000000140844723c */ /* 0x048fec0000041830 */
[----:B------:R-:W-:Y:S07]  /*abf0*/  HMMA.16816.F32.BF16 R60, R8, R22, R40 ;  /* 0x00000016083c723c */ /* 0x000fee0000041828 */
[----:B------:R-:W-:-:S04]  /*ac00*/  FFMA.FTZ R8, R77, UR6, -R0 ;  /* 0x000000064d087c23 */ /* 0x000fc80008010800 */
[----:B------:R1:W-:Y:S01]  /*ac10*/  MUFU.EX2 R86, R8 ;  /* 0x0000000800567308 */ /* 0x0003e20000000800 */
[----:B------:R-:W-:Y:S02]  /*ac20*/  F2FP.BF16.F32.PACK_AB R5, R229, R230 ;  /* 0x000000e6e505723e */ /* 0x000fe400000010ff */
[----:B------:R-:W-:Y:S02]  /*ac30*/  F2FP.BF16.F32.PACK_AB R6, R155, R138 ;  /* 0x0000008a9b06723e */ /* 0x000fe400000010ff */
[----:B------:R-:W-:-:S03]  /*ac40*/  F2FP.BF16.F32.PACK_AB R7, R227, R228 ;  /* 0x000000e4e307723e */ /* 0x000fc600000010ff */
[----:B------:R2:W3:Y:S01]  /*ac50*/  MUFU.EX2 R87, R4 ;  /* 0x0000000400577308 */ /* 0x0004e20000000800 */
[----:B-1----:R-:W-:-:S07]  /*ac60*/  FFMA.FTZ R8, R78, UR6, -R0 ;  /* 0x000000064e087c23 */ /* 0x002fce0008010800 */
[----:B------:R1:W4:Y:S01]  /*ac70*/  MUFU.EX2 R85, R8 ;  /* 0x0000000800557308 */ /* 0x0003220000000800 */
[----:B--2---:R-:W-:-:S07]  /*ac80*/  F2FP.BF16.F32.PACK_AB R4, R156, R157 ;  /* 0x0000009d9c04723e */ /* 0x004fce00000010ff */
[----:B------:R-:W-:Y:S01]  /*ac90*/  HMMA.16816.F32.BF16 R56, R4, R24, R28 ;  /* 0x000000180438723c */ /* 0x000fe2000004181c */
[----:B------:R-:W-:Y:S01]  /*aca0*/  LDSM.16.MT88.4 R28, [R213+0x5400] ;  /* 0x00540000d51c783b */ /* 0x000fe20000004200 */
[----:B-1----:R-:W-:-:S04]  /*acb0*/  FFMA.FTZ R8, R79, UR6, -R0 ;  /* 0x000000064f087c23 */ /* 0x002fc80008010800 */
[C---:B------:R-:W-:Y:S01]  /*acc0*/  HMMA.16816.F32.BF16 R40, R4.reuse, R26, R36 ;  /* 0x0000001a0428723c */ /* 0x040fe20000041824 */
[----:B------:R-:W1:Y:S01]  /*acd0*/  LDSM.16.MT88.4 R24, [R214+0x5400] ;  /* 0x00540000d618783b */ /* 0x000e620000004200 */
[----:B------:R2:W-:Y:S04]  /*ace0*/  MUFU.EX2 R82, R8 ;  /* 0x0000000800527308 */ /* 0x0005e80000000800 */
[----:B------:R-:W-:Y:S01]  /*acf0*/  HMMA.16816.F32.BF16 R36, R4, R20, R44 ;  /* 0x000000140424723c */ /* 0x000fe2000004182c */
[----:B------:R-:W-:Y:S01]  /*ad00*/  FFMA.FTZ R77, R190, UR6, -R3 ;  /* 0x00000006be4d7c23 */ /* 0x000fe20008010803 */
[----:B---3--:R-:W-:-:S04]  /*ad10*/  F2FP.BF16.F32.PACK_AB R9, R87, R88 ;  /* 0x000000585709723e */ /* 0x008fc800000010ff */
[----:B------:R-:W-:Y:S01]  /*ad20*/  HMMA.16816.F32.BF16 R32, R4, R22, R32 ;  /* 0x000000160420723c */ /* 0x000fe20000041820 */
[----:B------:R-:W-:Y:S01]  /*ad30*/  F2FP.BF16.F32.PACK_AB R10, R185, R183 ;  /* 0x000000b7b90a723e */ /* 0x000fe200000010ff */
[----:B------:R-:W-:Y:S01]  /*ad40*/  FFMA.FTZ R20, R131, UR6, -R2 ;  /* 0x0000000683147c23 */ /* 0x000fe20008010802 */
[----:B----4-:R-:W-:Y:S01]  /*ad50*/  F2FP.BF16.F32.PACK_AB R11, R85, R86 ;  /* 0x00000056550b723e */ /* 0x010fe200000010ff */
[----:B--2---:R-:W-:-:S03]  /*ad60*/  FFMA.FTZ R8, R83, UR6, -R0 ;  /* 0x0000000653087c23 */ /* 0x004fc60008010800 */
[----:B------:R-:W-:Y:S01]  /*ad70*/  FFMA.FTZ R4, R89, UR6, -R0 ;  /* 0x0000000659047c23 */ /* 0x000fe20008010800 */
[----:B------:R-:W-:Y:S02]  /*ad80*/  IMAD.MOV.U32 R89, RZ, RZ, R84 ;  /* 0x000000ffff597224 */ /* 0x000fe400078e0054 */
[--C-:B------:R-:W-:Y:S01]  /*ad90*/  FFMA.FTZ R83, R189, UR6, -R3.reuse ;  /* 0x00000006bd537c23 */ /* 0x100fe20008010803 */
[----:B------:R2:W3:Y:S01]  /*ada0*/  MUFU.EX2 R78, R8 ;  /* 0x00000008004e7308 */ /* 0x0004e20000000800 */
[----:B------:R-:W-:Y:S01]  /*adb0*/  FFMA.FTZ R84, R187, UR6, -R3 ;  /* 0x00000006bb547c23 */ /* 0x000fe20008010803 */
[----:B------:R-:W-:Y:S01]  /*adc0*/  FFMA.FTZ R3, R120, UR6, -R2 ;  /* 0x0000000678037c23 */ /* 0x000fe20008010802 */
[----:B------:R-:W-:Y:S01]  /*add0*/  FFMA.FTZ R2, R92, UR6, -R0 ;  /* 0x000000065c027c23 */ /* 0x000fe20008010800 */
[----:B------:R-:W-:Y:S01]  /*ade0*/  IMAD.MOV.U32 R92, RZ, RZ, R163 ;  /* 0x000000ffff5c7224 */ /* 0x000fe200078e00a3 */
[----:B------:R-:W-:Y:S02]  /*adf0*/  MOV R191, R168 ;  /* 0x000000a800bf7202 */ /* 0x000fe40000000f00 */
[----:B------:R-:W-:Y:S01]  /*ae00*/  F2FP.BF16.F32.PACK_AB R5, R210, R211 ;  /* 0x000000d3d205723e */ /* 0x000fe200000010ff */
[----:B------:R4:W-:Y:S01]  /*ae10*/  MUFU.EX2 R79, R4 ;  /* 0x00000004004f7308 */ /* 0x0009e20000000800 */
[----:B------:R-:W-:-:S02]  /*ae20*/  F2FP.BF16.F32.PACK_AB R6, R92, R191 ;  /* 0x000000bf5c06723e */ /* 0x000fc400000010ff */
[----:B--2---:R-:W-:-:S05]  /*ae30*/  F2FP.BF16.F32.PACK_AB R8, R184, R182 ;  /* 0x000000b6b808723e */ /* 0x004fca00000010ff */
[----:B------:R-:W2:Y:S01]  /*ae40*/  MUFU.EX2 R73, R2 ;  /* 0x0000000200497308 */ /* 0x000ea20000000800 */
[----:B------:R-:W-:Y:S01]  /*ae50*/  F2FP.BF16.F32.PACK_AB R7, R208, R209 ;  /* 0x000000d1d007723e */ /* 0x000fe200000010ff */
[----:B------:R-:W-:Y:S01]  /*ae60*/  HMMA.16816.F32.BF16 R48, R8, R16, R64 ;  /* 0x000000100830723c */ /* 0x000fe20000041840 */
[----:B----4-:R-:W-:-:S05]  /*ae70*/  F2FP.BF16.F32.PACK_AB R4, R152, R154 ;  /* 0x0000009a9804723e */ /* 0x010fca00000010ff */
[C---:B------:R-:W-:Y:S06]  /*ae80*/  HMMA.16816.F32.BF16 R52, R8.reuse, R18, R52 ;  /* 0x000000120834723c */ /* 0x040fec0000041834 */
[C---:B-----5:R-:W-:Y:S06]  /*ae90*/  HMMA.16816.F32.BF16 R64, R8.reuse, R12, R68 ;  /* 0x0000000c0840723c */ /* 0x060fec0000041844 */
[----:B------:R-:W-:Y:S01]  /*aea0*/  HMMA.16816.F32.BF16 R60, R8, R14, R60 ;  /* 0x0000000e083c723c */ /* 0x000fe2000004183c */
[----:B------:R4:W-:Y:S05]  /*aeb0*/  MUFU.EX2 R71, R20 ;  /* 0x0000001400477308 */ /* 0x0009ea0000000800 */
[C---:B------:R-:W-:Y:S06]  /*aec0*/  HMMA.16816.F32.BF16 R56, R4.reuse, R16, R56 ;  /* 0x000000100438723c */ /* 0x040fec0000041838 */
[C---:B------:R-:W-:Y:S01]  /*aed0*/  HMMA.16816.F32.BF16 R44, R4.reuse, R18, R40 ;  /* 0x00000012042c723c */ /* 0x040fe20000041828 */
[----:B------:R-:W5:Y:S04]  /*aee0*/  LDSM.16.MT88.4 R16, [R213+0x5800] ;  /* 0x00580000d510783b */ /* 0x000f680000004200 */
[----:B----4-:R-:W4:Y:S01]  /*aef0*/  LDSM.16.MT88.4 R20, [R214+0x5800] ;  /* 0x00580000d614783b */ /* 0x010f220000004200 */
[C---:B------:R-:W-:Y:S01]  /*af00*/  HMMA.16816.F32.BF16 R36, R4.reuse, R12, R36 ;  /* 0x0000000c0424723c */ /* 0x040fe20000041824 */
[----:B------:R1:W-:Y:S01]  /*af10*/  MUFU.EX2 R70, R3 ;  /* 0x0000000300467308 */ /* 0x0003e20000000800 */
[----:B------:R-:W-:Y:S01]  /*af20*/  FFMA.FTZ R2, R103, UR6, -R0 ;  /* 0x0000000667027c23 */ /* 0x000fe20008010800 */
[----:B------:R-:W-:Y:S01]  /*af30*/  MOV R131, R161 ;  /* 0x000000a100837202 */ /* 0x000fe20000000f00 */
[----:B------:R-:W-:Y:S01]  /*af40*/  IMAD.MOV.U32 R161, RZ, RZ, R143 ;  /* 0x000000ffffa17224 */ /* 0x000fe200078e008f */
[----:B------:R-:W-:Y:S01]  /*af50*/  F2FP.BF16.F32.PACK_AB R8, R133, R186 ;  /* 0x000000ba8508723e */ /* 0x000fe200000010ff */
[----:B------:R-:W-:Y:S01]  /*af60*/  HMMA.16816.F32.BF16 R32, R4, R14, R32 ;  /* 0x0000000e0420723c */ /* 0x000fe20000041820 */
[----:B---3--:R-:W-:-:S02]  /*af70*/  F2FP.BF16.F32.PACK_AB R9, R78, R82 ;  /* 0x000000524e09723e */ /* 0x008fc400000010ff */
[----:B------:R-:W-:Y:S02]  /*af80*/  F2FP.BF16.F32.PACK_AB R10, R129, R132 ;  /* 0x00000084810a723e */ /* 0x000fe400000010ff */
[----:B--2---:R-:W-:Y:S01]  /*af90*/  F2FP.BF16.F32.PACK_AB R11, R73, R79 ;  /* 0x0000004f490b723e */ /* 0x004fe200000010ff */
[----:B------:R2:W-:Y:S01]  /*afa0*/  MUFU.EX2 R69, R2 ;  /* 0x0000000200457308 */ /* 0x0005e20000000800 */
[--C-:B------:R-:W-:Y:S01]  /*afb0*/  FFMA.FTZ R14, R108, UR6, -R0.reuse ;  /* 0x000000066c0e7c23 */ /* 0x100fe20008010800 */
[----:B-1----:R-:W-:Y:S01]  /*afc0*/  FFMA.FTZ R3, R118, UR6, -R0 ;  /* 0x0000000676037c23 */ /* 0x002fe20008010800 */
[----:B------:R-:W-:Y:S01]  /*afd0*/  IMAD.MOV.U32 R120, RZ, RZ, R162 ;  /* 0x000000ffff787224 */ /* 0x000fe200078e00a2 */
[----:B------:R-:W-:-:S04]  /*afe0*/  MOV R103, R152 ;  /* 0x0000009800677202 */ /* 0x000fc80000000f00 */
[----:B------:R1:W3:Y:S01]  /*aff0*/  MUFU.EX2 R68, R3 ;  /* 0x0000000300447308 */ /* 0x0002e20000000800 */
[----:B------:R-:W-:Y:S01]  /*b000*/  IMAD.MOV.U32 R118, RZ, RZ, R154 ;  /* 0x000000ffff767224 */ /* 0x000fe200078e009a */
[----:B------:R-:W-:Y:S01]  /*b010*/  MOV R162, R142 ;  /* 0x0000008e00a27202 */ /* 0x000fe20000000f00 */
[----:B------:R-:W-:Y:S02]  /*b020*/  IMAD.MOV.U32 R168, RZ, RZ, R140 ;  /* 0x000000ffffa87224 */ /* 0x000fe400078e008c */
[----:B--2---:R-:W-:Y:S01]  /*b030*/  FFMA.FTZ R2, R117, UR6, -R0 ;  /* 0x0000000675027c23 */ /* 0x004fe20008010800 */
[----:B------:R-:W-:Y:S01]  /*b040*/  MOV R117, R155 ;  /* 0x0000009b00757202 */ /* 0x000fe20000000f00 */
[----:B------:R-:W-:Y:S01]  /*b050*/  IMAD.MOV.U32 R163, RZ, RZ, R141 ;  /* 0x000000ffffa37224 */ /* 0x000fe200078e008d */
[----:B------:R-:W-:Y:S01]  /*b060*/  HMMA.16816.F32.BF16 R64, R8, R24, R64 ;  /* 0x000000180840723c */ /* 0x000fe20000041840 */
[----:B------:R2:W-:Y:S01]  /*b070*/  MUFU.EX2 R43, R2 ;  /* 0x00000002002b7308 */ /* 0x0005e20000000800 */
[----:B-1----:R-:W-:Y:S01]  /*b080*/  FFMA.FTZ R3, R248, R76, R161 ;  /* 0x0000004cf8037223 */ /* 0x002fe200000100a1 */
[----:B------:R-:W-:-:S03]  /*b090*/  IMAD.MOV.U32 R76, RZ, RZ, R153 ;  /* 0x000000ffff4c7224 */ /* 0x000fc600078e0099 */
[C---:B------:R-:W-:Y:S03]  /*b0a0*/  HMMA.16816.F32.BF16 R140, R8.reuse, R28, R48 ;  /* 0x0000001c088c723c */ /* 0x040fe60000041830 */
[----:B------:R-:W1:Y:S01]  /*b0b0*/  MUFU.EX2 R14, R14 ;  /* 0x0000000e000e7308 */ /* 0x000e620000000800 */
[----:B------:R-:W-:Y:S02]  /*b0c0*/  IMAD.MOV.U32 R187, RZ, RZ, R160 ;  /* 0x000000ffffbb7224 */ /* 0x000fe400078e00a0 */
[C---:B------:R-:W-:Y:S06]  /*b0d0*/  HMMA.16816.F32.BF16 R152, R8.reuse, R30, R52 ;  /* 0x0000001e0898723c */ /* 0x040fec0000041834 */
[----:B------:R-:W-:Y:S01]  /*b0e0*/  HMMA.16816.F32.BF16 R52, R8, R26, R60 ;  /* 0x0000001a0834723c */ /* 0x000fe2000004183c */
[----:B------:R-:W-:-:S02]  /*b0f0*/  F2FP.BF16.F32.PACK_AB R4, R131, R120 ;  /* 0x000000788304723e */ /* 0x000fc400000010ff */
[----:B------:R-:W-:Y:S02]  /*b100*/  F2FP.BF16.F32.PACK_AB R5, R205, R206 ;  /* 0x000000cecd05723e */ /* 0x000fe400000010ff */
[----:B------:R-:W-:Y:S02]  /*b110*/  F2FP.BF16.F32.PACK_AB R6, R89, R187 ;  /* 0x000000bb5906723e */ /* 0x000fe400000010ff */
[----:B------:R-:W-:Y:S01]  /*b120*/  F2FP.BF16.F32.PACK_AB R7, R201, R202 ;  /* 0x000000cac907723e */ /* 0x000fe200000010ff */
[--C-:B------:R-:W-:Y:S01]  /*b130*/  FFMA.FTZ R13, R104, UR6, -R0.reuse ;  /* 0x00000006680d7c23 */ /* 0x100fe20008010800 */
[--C-:B------:R-:W-:Y:S01]  /*b140*/  FFMA.FTZ R15, R106, UR6, -R0.reuse ;  /* 0x000000066a0f7c23 */ /* 0x100fe20008010800 */
[--C-:B------:R-:W-:Y:S01]  /*b150*/  FFMA.FTZ R41, R102, UR6, -R0.reuse ;  /* 0x0000000666297c23 */ /* 0x100fe20008010800 */
[----:B------:R-:W-:Y:S01]  /*b160*/  FFMA.FTZ R42, R100, UR6, -R0 ;  /* 0x00000006642a7c23 */ /* 0x000fe20008010800 */
[----:B------:R-:W-:Y:S01]  /*b170*/  FFMA.FTZ R0, R249, R81, R121 ;  /* 0x00000051f9007223 */ /* 0x000fe20000010079 */
[----:B------:R-:W-:Y:S01]  /*b180*/  FFMA.FTZ R12, R250, R80, R95 ;  /* 0x00000050fa0c7223 */ /* 0x000fe2000001005f */
[----:B------:R-:W-:Y:S01]  /*b190*/  HMMA.16816.F32.BF16 R36, R4, R24, R36 ;  /* 0x000000180424723c */ /* 0x000fe20000041824 */
[----:B------:R-:W-:Y:S01]  /*b1a0*/  FADD.FTZ R40, R237, R247 ;  /* 0x000000f7ed287221 */ /* 0x000fe20000010000 */
[----:B------:R-:W-:Y:S01]  /*b1b0*/  FADD.FTZ R8, R188, R3 ;  /* 0x00000003bc087221 */ /* 0x000fe20000010000 */
[----:B------:R-:W-:-:S03]  /*b1c0*/  FADD.FTZ R3, R128, R0 ;  /* 0x0000000080037221 */ /* 0x000fc60000010000 */
[----:B------:R-:W-:Y:S01]  /*b1d0*/  HMMA.16816.F32.BF16 R48, R4, R28, R56 ;  /* 0x0000001c0430723c */ /* 0x000fe20000041838 */
[----:B--2---:R-:W-:Y:S01]  /*b1e0*/  FADD.FTZ R2, R105, R12 ;  /* 0x0000000c69027221 */ /* 0x004fe20000010000 */
[----:B------:R-:W-:-:S04]  /*b1f0*/  FADD.FTZ R0, R239, R40 ;  /* 0x00000028ef007221 */ /* 0x000fc80000010000 */
[----:B------:R-:W-:Y:S01]  /*b200*/  HMMA.16816.F32.BF16 R44, R4, R30, R44 ;  /* 0x0000001e042c723c */ /* 0x000fe2000004182c */
[----:B------:R-:W-:-:S05]  /*b210*/  FADD.FTZ R12, R196, R8 ;  /* 0x00000008c40c7221 */ /* 0x000fca0000010000 */
[----:B------:R-:W-:Y:S01]  /*b220*/  HMMA.16816.F32.BF16 R24, R4, R26, R32 ;  /* 0x0000001a0418723c */ /* 0x000fe20000041820 */
[----:B------:R-:W-:Y:S01]  /*b230*/  FADD.FTZ R3, R130, R3 ;  /* 0x0000000382037221 */ /* 0x000fe20000010000 */
[----:B------:R-:W-:Y:S01]  /*b240*/  IMAD.MOV.U32 R104, RZ, RZ, R156 ;  /* 0x000000ffff687224 */ /* 0x000fe200078e009c */
[----:B------:R-:W-:Y:S01]  /*b250*/  MOV R106, R157 ;  /* 0x0000009d006a7202 */ /* 0x000fe20000000f00 */
[----:B------:R-:W-:Y:S02]  /*b260*/  IMAD.MOV.U32 R102, RZ, RZ, R158 ;  /* 0x000000ffff667224 */ /* 0x000fe400078e009e */
[----:B------:R-:W-:Y:S01]  /*b270*/  FADD.FTZ R2, R111, R2 ;  /* 0x000000026f027221 */ /* 0x000fe20000010000 */
[----:B------:R-:W-:Y:S01]  /*b280*/  IMAD.MOV.U32 R100, RZ, RZ, R159 ;  /* 0x000000ffff647224 */ /* 0x000fe200078e009f */
[----:B------:R-:W-:Y:S01]  /*b290*/  F2FP.BF16.F32.PACK_AB R4, R112, R122 ;  /* 0x0000007a7004723e */ /* 0x000fe200000010ff */
[----:B------:R-:W-:Y:S01]  /*b2a0*/  FADD.FTZ R0, R238, R0 ;  /* 0x00000000ee007221 */ /* 0x000fe20000010000 */
[----:B---3--:R-:W-:-:S02]  /*b2b0*/  F2FP.BF16.F32.PACK_AB R5, R68, R69 ;  /* 0x000000454405723e */ /* 0x008fc400000010ff */
[----:B------:R-:W-:Y:S01]  /*b2c0*/  MOV R81, R136 ;  /* 0x0000008800517202 */ /* 0x000fe20000000f00 */
[----:B------:R-:W-:Y:S01]  /*b2d0*/  IMAD.MOV.U32 R121, RZ, RZ, R137 ;  /* 0x000000ffff797224 */ /* 0x000fe200078e0089 */
[----:B------:R-:W-:Y:S01]  /*b2e0*/  F2FP.BF16.F32.PACK_AB R6, R98, R110 ;  /* 0x0000006e6206723e */ /* 0x000fe200000010ff */
[----:B------:R-:W-:Y:S01]  /*b2f0*/  IMAD.MOV.U32 R108, RZ, RZ, R138 ;  /* 0x000000ffff6c7224 */ /* 0x000fe200078e008a */
[----:B-1----:R-:W-:Y:S01]  /*b300*/  F2FP.BF16.F32.PACK_AB R7, R14, R43 ;  /* 0x0000002b0e07723e */ /* 0x002fe200000010ff */
[----:B------:R-:W-:Y:S01]  /*b310*/  FADD.FTZ R3, R134, R3 ;  /* 0x0000000386037221 */ /* 0x000fe20000010000 */
[----:B------:R-:W-:Y:S01]  /*b320*/  FADD.FTZ R2, R124, R2 ;  /* 0x000000027c027221 */ /* 0x000fe20000010000 */
[----:B------:R-:W1:Y:S04]  /*b330*/  LDSM.16.MT88.4 R28, [R214+0x5c00] ;  /* 0x005c0000d61c783b */ /* 0x000e680000004200 */
[C---:B-----5:R-:W-:Y:S06]  /*b340*/  HMMA.16816.F32.BF16 R140, R4.reuse, R16, R140 ;  /* 0x00000010048c723c */ /* 0x060fec000004188c */
[C---:B------:R-:W-:Y:S06]  /*b350*/  HMMA.16816.F32.BF16 R152, R4.reuse, R18, R152 ;  /* 0x000000120498723c */ /* 0x040fec0000041898 */
[C---:B----4-:R-:W-:Y:S06]  /*b360*/  HMMA.16816.F32.BF16 R156, R4.reuse, R20, R64 ;  /* 0x00000014049c723c */ /* 0x050fec0000041840 */
[----:B------:R-:W-:Y:S01]  /*b370*/  HMMA.16816.F32.BF16 R32, R4, R22, R52 ;  /* 0x000000160420723c */ /* 0x000fe20000041834 */
[----:B------:R-:W-:-:S06]  /*b380*/  FADD.FTZ R2, R127, R2 ;  /* 0x000000027f027221 */ /* 0x000fcc0000010000 */
[----:B------:R-:W-:Y:S01]  /*b390*/  FADD.FTZ R4, R197, R12 ;  /* 0x0000000cc5047221 */ /* 0x000fe20000010000 */
[----:B------:R-:W-:-:S03]  /*b3a0*/  FADD.FTZ R5, R244, R0 ;  /* 0x00000000f4057221 */ /* 0x000fc60000010000 */
        /* <DEDUP_REMOVED lines=66> */
[----:B------:R-:W-:Y:S01]  /*b7d0*/  IMAD.MOV.U32 R189, RZ, RZ, R171 ;  /* 0x000000ffffbd7224 */ /* 0x000fe200078e00ab */
[----:B------:R-:W-:Y:S01]  /*b7e0*/  MOV R190, R170 ;  /* 0x000000aa00be7202 */ /* 0x000fe20000000f00 */
[----:B------:R-:W-:Y:S01]  /*b7f0*/  FADD.FTZ R4, R131, R4 ;  /* 0x0000000483047221 */ /* 0x000fe20000010000 */
[----:B------:R-:W-:Y:S01]  /*b800*/  FADD.FTZ R0, R78, R0 ;  /* 0x000000004e007221 */ /* 0x000fe20000010000 */
[----:B------:R-:W-:Y:S01]  /*b810*/  FADD.FTZ R3, R205, R3 ;  /* 0x00000003cd037221 */ /* 0x000fe20000010000 */
[----:B------:R-:W-:Y:S01]  /*b820*/  FADD.FTZ R2, R133, R2 ;  /* 0x0000000285027221 */ /* 0x000fe20000010000 */
[----:B------:R-:W-:Y:S01]  /*b830*/  F2FP.BF16.F32.PACK_AB R8, R189, R245 ;  /* 0x000000f5bd08723e */ /* 0x000fe200000010ff */
[----:B------:R-:W-:Y:S01]  /*b840*/  FADD.FTZ R0, R79, R0 ;  /* 0x000000004f007221 */ /* 0x000fe20000010000 */
[----:B------:R-:W-:Y:S01]  /*b850*/  F2FP.BF16.F32.PACK_AB R9, R199, R200 ;  /* 0x000000c8c709723e */ /* 0x000fe200000010ff */
[----:B------:R-:W-:Y:S01]  /*b860*/  FADD.FTZ R4, R187, R4 ;  /* 0x00000004bb047221 */ /* 0x000fe20000010000 */
[----:B------:R-:W-:Y:S01]  /*b870*/  F2FP.BF16.F32.PACK_AB R10, R190, R241 ;  /* 0x000000f1be0a723e */ /* 0x000fe200000010ff */
[----:B------:R-:W-:Y:S01]  /*b880*/  FADD.FTZ R3, R202, R3 ;  /* 0x00000003ca037221 */ /* 0x000fe20000010000 */
[----:B------:R-:W-:Y:S01]  /*b890*/  F2FP.BF16.F32.PACK_AB R11, R242, R198 ;  /* 0x000000c6f20b723e */ /* 0x000fe200000010ff */
[----:B------:R-:W-:Y:S01]  /*b8a0*/  FADD.FTZ R2, R132, R2 ;  /* 0x0000000284027221 */ /* 0x000fe20000010000 */
[----:B------:R-:W-:Y:S01]  /*b8b0*/  FADD.FTZ R0, R73, R0 ;  /* 0x0000000049007221 */ /* 0x000fe20000010000 */
[----:B------:R-:W-:Y:S01]  /*b8c0*/  FADD.FTZ R4, R89, R4 ;  /* 0x0000000459047221 */ /* 0x000fe20000010000 */
[----:B------:R-:W-:Y:S01]  /*b8d0*/  FADD.FTZ R3, R201, R3 ;  /* 0x00000003c9037221 */ /* 0x000fe20000010000 */
[----:B------:R-:W-:Y:S01]  /*b8e0*/  FADD.FTZ R2, R129, R2 ;  /* 0x0000000281027221 */ /* 0x000fe20000010000 */
[----:B------:R-:W2:Y:S01]  /*b8f0*/  MUFU.EX2 R13, R13 ;  /* 0x0000000d000d7308 */ /* 0x000ea20000000800 */
[----:B------:R-:W-:Y:S01]  /*b900*/  HMMA.16816.F32.BF16 R48, R8, R16, R48 ;  /* 0x000000100830723c */ /* 0x000fe20000041830 */
[----:B------:R-:W-:Y:S01]  /*b910*/  FADD.FTZ R0, R69, R0 ;  /* 0x0000000045007221 */ /* 0x000fe20000010000 */
[----:B------:R-:W-:Y:S01]  /*b920*/  FADD.FTZ R4, R245, R4 ;  /* 0x00000004f5047221 */ /* 0x000fe20000010000 */
[----:B------:R-:W-:Y:S01]  /*b930*/  FADD.FTZ R3, R200, R3 ;  /* 0x00000003c8037221 */ /* 0x000fe20000010000 */
[----:B------:R-:W-:-:S02]  /*b940*/  FADD.FTZ R2, R122, R2 ;  /* 0x000000027a027221 */ /* 0x000fc40000010000 */
[----:B------:R-:W-:Y:S01]  /*b950*/  HMMA.16816.F32.BF16 R44, R8, R18, R44 ;  /* 0x00000012082c723c */ /* 0x000fe2000004182c */
[----:B------:R-:W3:Y:S01]  /*b960*/  MUFU.EX2 R15, R15 ;  /* 0x0000000f000f7308 */ /* 0x000ee20000000800 */
[----:B------:R-:W-:-:S04]  /*b970*/  FADD.FTZ R0, R68, R0 ;  /* 0x0000000044007221 */ /* 0x000fc80000010000 */
[C---:B------:R-:W-:Y:S03]  /*b980*/  HMMA.16816.F32.BF16 R36, R8.reuse, R20, R36 ;  /* 0x000000140824723c */ /* 0x040fe60000041824 */
[----:B------:R-:W-:Y:S03]  /*b990*/  MUFU.EX2 R41, R41 ;  /* 0x0000002900297308 */ /* 0x000fe60000000800 */
[----:B------:R-:W-:Y:S05]  /*b9a0*/  HMMA.16816.F32.BF16 R24, R8, R22, R24 ;  /* 0x000000160818723c */ /* 0x000fea0000041818 */
[----:B------:R-:W4:Y:S01]  /*b9b0*/  MUFU.EX2 R42, R42 ;  /* 0x0000002a002a7308 */ /* 0x000f220000000800 */
[----:B------:R-:W-:Y:S01]  /*b9c0*/  FADD.FTZ R4, R189, R4 ;  /* 0x00000004bd047221 */ /* 0x000fe20000010000 */
[----:B------:R-:W-:Y:S01]  /*b9d0*/  FADD.FTZ R3, R199, R3 ;  /* 0x00000003c7037221 */ /* 0x000fe20000010000 */
[----:B------:R-:W-:-:S05]  /*b9e0*/  FADD.FTZ R2, R112, R2 ;  /* 0x0000000270027221 */ /* 0x000fca0000010000 */
[----:B------:R-:W5:Y:S08]  /*b9f0*/  MUFU.EX2 R77, R77 ;  /* 0x0000004d004d7308 */ /* 0x000f700000000800 */
[----:B------:R-:W-:Y:S08]  /*ba00*/  MUFU.EX2 R83, R83 ;  /* 0x0000005300537308 */ /* 0x000ff00000000800 */
[----:B------:R-:W1:Y:S01]  /*ba10*/  MUFU.EX2 R248, R84 ;  /* 0x0000005400f87308 */ /* 0x000e620000000800 */
[----:B------:R-:W-:Y:S01]  /*ba20*/  FADD.FTZ R0, R43, R0 ;  /* 0x000000002b007221 */ /* 0x000fe20000010000 */
[----:B------:R-:W-:Y:S01]  /*ba30*/  FADD.FTZ R4, R241, R4 ;  /* 0x00000004f1047221 */ /* 0x000fe20000010000 */
[----:B------:R-:W-:Y:S01]  /*ba40*/  FADD.FTZ R3, R198, R3 ;  /* 0x00000003c6037221 */ /* 0x000fe20000010000 */
[----:B------:R-:W-:Y:S01]  /*ba50*/  FADD.FTZ R2, R110, R2 ;  /* 0x000000026e027221 */ /* 0x000fe20000010000 */
[----:B------:R-:W-:-:S02]  /*ba60*/  IMAD.MOV.U32 R114, RZ, RZ, R162 ;  /* 0x000000ffff727224 */ /* 0x000fc400078e00a2 */
[----:B------:R-:W-:Y:S01]  /*ba70*/  FADD.FTZ R0, R14, R0 ;  /* 0x000000000e007221 */ /* 0x000fe20000010000 */
[----:B------:R-:W-:Y:S01]  /*ba80*/  IMAD.MOV.U32 R116, RZ, RZ, R168 ;  /* 0x000000ffff747224 */ /* 0x000fe200078e00a8 */
[----:B------:R-:W-:Y:S01]  /*ba90*/  MOV R115, R163 ;  /* 0x000000a300737202 */ /* 0x000fe20000000f00 */
[----:B------:R-:W-:Y:S02]  /*baa0*/  IMAD.MOV.U32 R119, RZ, RZ, R169 ;  /* 0x000000ffff777224 */ /* 0x000fe400078e00a9 */
[----:B------:R-:W-:Y:S01]  /*bab0*/  FADD.FTZ R4, R190, R4 ;  /* 0x00000004be047221 */ /* 0x000fe20000010000 */
[----:B------:R-:W-:Y:S01]  /*bac0*/  FADD.FTZ R3, R242, R3 ;  /* 0x00000003f2037221 */ /* 0x000fe20000010000 */
[----:B------:R-:W-:Y:S01]  /*bad0*/  FADD.FTZ R2, R98, R2 ;  /* 0x0000000262027221 */ /* 0x000fe20000010000 */
[----:B------:R-:W-:Y:S01]  /*bae0*/  ISETP.GE.AND P0, PT, R225, 0x3, PT ;  /* 0x00000003e100780c */ /* 0x000fe20003f06270 */
[----:B--2---:R-:W-:Y:S01]  /*baf0*/  FADD.FTZ R0, R13, R0 ;  /* 0x000000000d007221 */ /* 0x004fe20000010000 */
[----:B------:R-:W-:Y:S01]  /*bb00*/  F2FP.BF16.F32.PACK_AB R168, R96, R97 ;  /* 0x0000006160a8723e */ /* 0x000fe200000010ff */
[----:B------:R-:W-:Y:S01]  /*bb10*/  FADD.FTZ R4, R119, R4 ;  /* 0x0000000477047221 */ /* 0x000fe20000010000 */
[----:B---3--:R-:W-:Y:S01]  /*bb20*/  F2FP.BF16.F32.PACK_AB R169, R15, R13 ;  /* 0x0000000d0fa9723e */ /* 0x008fe200000010ff */
[----:B------:R-:W-:Y:S01]  /*bb30*/  FADD.FTZ R3, R207, R3 ;  /* 0x00000003cf037221 */ /* 0x000fe20000010000 */
[----:B------:R-:W-:Y:S01]  /*bb40*/  F2FP.BF16.F32.PACK_AB R170, R70, R71 ;  /* 0x0000004746aa723e */ /* 0x000fe200000010ff */
[----:B------:R-:W-:Y:S01]  /*bb50*/  FADD.FTZ R2, R97, R2 ;  /* 0x0000000261027221 */ /* 0x000fe20000010000 */
[----:B----4-:R-:W-:-:S02]  /*bb60*/  F2FP.BF16.F32.PACK_AB R171, R42, R41 ;  /* 0x000000292aab723e */ /* 0x010fc400000010ff */
[----:B------:R-:W-:Y:S02]  /*bb70*/  F2FP.BF16.F32.PACK_AB R164, R116, R119 ;  /* 0x0000007774a4723e */ /* 0x000fe400000010ff */
[----:B-----5:R-:W-:Y:S02]  /*bb80*/  F2FP.BF16.F32.PACK_AB R165, R77, R207 ;  /* 0x000000cf4da5723e */ /* 0x020fe400000010ff */
[----:B------:R-:W-:Y:S02]  /*bb90*/  F2FP.BF16.F32.PACK_AB R166, R114, R115 ;  /* 0x0000007372a6723e */ /* 0x000fe400000010ff */
[----:B-1----:R-:W-:Y:S01]  /*bba0*/  F2FP.BF16.F32.PACK_AB R167, R248, R83 ;  /* 0x00000053f8a7723e */ /* 0x002fe200000010ff */
        /* <DEDUP_REMOVED lines=8> */
[----:B------:R-:W-:-:S02]  /*bc30*/  FADD.FTZ R2, R71, R2 ;  /* 0x0000000247027221 */ /* 0x000fc40000010000 */
[----:B------:R-:W-:Y:S01]  /*bc40*/  HMMA.16816.F32.BF16 R152, R168, R150, R152 ;  /* 0x00000096a898723c */ /* 0x000fe20000041898 */
[----:B------:R-:W-:Y:S01]  /*bc50*/  IMAD.MOV.U32 R137, RZ, RZ, R75 ;  /* 0x000000ffff897224 */ /* 0x000fe200078e004b */
[----:B------:R-:W-:-:S04]  /*bc60*/  MOV R138, R113 ;  /* 0x00000071008a7202 */ /* 0x000fc80000000f00 */
[----:B------:R-:W-:Y:S01]  /*bc70*/  HMMA.16816.F32.BF16 R144, R164, R148, R48 ;  /* 0x00000094a490723c */ /* 0x000fe20000041830 */
[----:B------:R-:W-:Y:S02]  /*bc80*/  IMAD.MOV.U32 R84, RZ, RZ, R72 ;  /* 0x000000ffff547224 */ /* 0x000fe400078e0048 */
[----:B------:R-:W-:Y:S01]  /*bc90*/  FADD.FTZ R250, R42, R0 ;  /* 0x000000002afa7221 */ /* 0x000fe20000010000 */
[----:B------:R-:W-:Y:S02]  /*bca0*/  IMAD.MOV.U32 R136, RZ, RZ, R74 ;  /* 0x000000ffff887224 */ /* 0x000fe400078e004a */
[----:B------:R-:W-:Y:S01]  /*bcb0*/  HMMA.16816.F32.BF16 R156, R168, R28, R156 ;  /* 0x0000001ca89c723c */ /* 0x000fe2000004189c */
[----:B------:R-:W-:Y:S01]  /*bcc0*/  @P0 IMAD.MOV.U32 R137, RZ, RZ, R75 ;  /* 0x000000ffff890224 */ /* 0x000fe200078e004b */
[----:B------:R-:W-:-:S04]  /*bcd0*/  @P0 MOV R138, R113 ;  /* 0x00000071008a0202 */ /* 0x000fc80000000f00 */
[----:B------:R-:W-:Y:S01]  /*bce0*/  HMMA.16816.F32.BF16 R148, R164, R150, R44 ;  /* 0x00000096a494723c */ /* 0x000fe2000004182c */
[----:B------:R-:W-:Y:S02]  /*bcf0*/  @P0 IMAD.MOV.U32 R84, RZ, RZ, R72 ;  /* 0x000000ffff540224 */ /* 0x000fe400078e0048 */
[----:B------:R-:W-:-:S03]  /*bd00*/  FADD.FTZ R247, R114, R4 ;  /* 0x0000000472f77221 */ /* 0x000fc60000010000 */
[----:B------:R-:W-:Y:S01]  /*bd10*/  HMMA.16816.F32.BF16 R160, R164, R28, R36 ;  /* 0x0000001ca4a0723c */ /* 0x000fe20000041824 */
[----:B------:R-:W-:Y:S02]  /*bd20*/  @P0 IMAD.MOV.U32 R136, RZ, RZ, R74 ;  /* 0x000000ffff880224 */ /* 0x000fe400078e004a */
[----:B------:R-:W-:Y:S01]  /*bd30*/  FADD.FTZ R248, R248, R3 ;  /* 0x00000003f8f87221 */ /* 0x000fe20000010000 */
[----:B------:R-:W-:Y:S02]  /*bd40*/  FADD.FTZ R249, R70, R2 ;  /* 0x0000000246f97221 */ /* 0x000fe40000010000 */
[----:B------:R-:W-:Y:S01]  /*bd50*/  HMMA.16816.F32.BF16 R168, R168, R30, R32 ;  /* 0x0000001ea8a8723c */ /* 0x000fe20000041820 */
[----:B------:R-:W-:Y:S01]  /*bd60*/  MOV R0, R243 ;  /* 0x000000f300007202 */ /* 0x000fe20000000f00 */
[----:B------:R-:W-:-:S04]  /*bd70*/  @P0 VIADD R225, R225, 0xfffffffd ;  /* 0xfffffffde1e10836 */ /* 0x000fc80000000000 */
[----:B------:R-:W-:Y:S01]  /*bd80*/  HMMA.16816.F32.BF16 R164, R164, R30, R24 ;  /* 0x0000001ea4a4723c */ /* 0x000fe20000041818 */
[----:B------:R-:W-:-:S08]  /*bd90*/  NOP ;  /* 0x0000000000007918 */ /* 0x000fd00000000000 */
[----:B------:R-:W-:-:S15]  /*bda0*/  @P0 BRA `(.L_x_23) ;  /* 0x0000000000040947 */ /* 0x000fde0003800000 */
.L_x_21:
[----:B------:R-:W-:-:S07]  /*bdb0*/  IADD3 R225, R0, -0x1, RZ ;  /* 0xffffffff00e17810 */ /* 0x000fce0007ffe0ff */
.L_x_23:
[----:B------:R-:W-:-:S13]  /*bdc0*/  ISETP.GE.AND P0, PT, R225, RZ, PT ;  /* 0x000000ffe100720c */ /* 0x000fda0003f06270 */
[----:B------:R-:W-:Y:S05]  /*bdd0*/  @!P0 BRA `(.L_x_24) ;  /* 0x0000003400f48947 */ /* 0x000fea0003800000 */
[----:B------:R-:W2:Y:S01]  /*bde0*/  LDL.LU.64 R6, [R1+0xf8] ;  /* 0x0000f80001067983 */ /* 0x000ea20000300a00 */
[C---:B------:R-:W-:Y:S01]  /*bdf0*/  SHF.L.U64.HI R230, R194.reuse, 0x6, R195 ;  /* 0x00000006c2e67819 */ /* 0x040fe200000102c3 */
[----:B------:R-:W-:Y:S01]  /*be00*/  IMAD.SHL.U32 R229, R194, 0x40, RZ ;  /* 0x00000040c2e57824 */ /* 0x000fe200078e00ff */
[C---:B------:R-:W-:Y:S01]  /*be10*/  SHF.L.U64.HI R228, R192.reuse, 0x6, R193 ;  /* 0x00000006c0e47819 */ /* 0x040fe200000102c1 */
[----:B------:R-:W2:Y:S01]  /*be20*/  LDL.LU.64 R4, [R1+0x100] ;  /* 0x0001000001047983 */ /* 0x000ea20000300a00 */
[----:B------:R-:W-:Y:S01]  /*be30*/  SHF.L.U32 R227, R192, 0x6, RZ ;  /* 0x00000006c0e37819 */ /* 0x000fe200000006ff */
        /* <DEDUP_REMOVED lines=8> */
[----:B--2---:R-:W-:-:S05]  /*bec0*/  IMAD.MOV.U32 R5, RZ, RZ, R7 ;  /* 0x000000ffff057224 */ /* 0x004fca00078e0007 */
[----:B------:R1:W-:Y:S01]  /*bed0*/  STL.64 [R1], R4 ;  /* 0x0000000401007387 */ /* 0x0003e20000100a00 */
[----:B------:R-:W-:Y:S05]  /*bee0*/  BRA `(.L_x_25) ;  /* 0x00000000006c7947 */ /* 0x000fea0003800000 */
.L_x_27:
[----:B------:R-:W2:Y:S01]  /*bef0*/  LDL.64 R234, [R1+0x10] ;  /* 0x0000100001ea7983 */ /* 0x000ea20000100a00 */
[----:B------:R-:W-:Y:S03]  /*bf00*/  VIADD R0, R225, 0xffffffff ;  /* 0xffffffffe1007836 */ /* 0x000fe60000000000 */
[----:B------:R-:W3:Y:S01]  /*bf10*/  LDL.64 R232, [R1+0x8] ;  /* 0x0000080001e87983 */ /* 0x000ee20000100a00 */
[----:B------:R-:W-:Y:S01]  /*bf20*/  IMAD.WIDE.U32 R136, R0, UR8, RZ ;  /* 0x0000000800887c25 */ /* 0x000fe2000f8e00ff */
[----:B------:R-:W-:Y:S05]  /*bf30*/  SHF.R.S32.HI R2, RZ, 0x1f, R0 ;  /* 0x0000001fff027819 */ /* 0x000fea0000011400 */
[----:B------:R-:W-:Y:S04]  /*bf40*/  IMAD R2, R2, UR8, RZ ;  /* 0x0000000802027c24 */ /* 0x000fe8000f8e02ff */
[----:B------:R-:W-:Y:S04]  /*bf50*/  IMAD R2, R0, UR9, R2 ;  /* 0x0000000900027c24 */ /* 0x000fe8000f8e0202 */
[----:B------:R-:W-:Y:S01]  /*bf60*/  IMAD.IADD R2, R137, 0x1, R2 ;  /* 0x0000000189027824 */ /* 0x000fe200078e0202 */
[----:B--2---:R-:W-:Y:S04]  /*bf70*/  LEA R0, P0, R136, R234, 0x7 ;  /* 0x000000ea88007211 */ /* 0x004fe800078038ff */
[----:B------:R-:W-:Y:S02]  /*bf80*/  LEA R172, P1, R0, UR6, 0x1 ;  /* 0x0000000600ac7c11 */ /* 0x000fe4000f8208ff */
[----:B---3--:R-:W-:Y:S02]  /*bf90*/  LEA.HI.X R2, R136, R233, R2, 0x7, P0 ;  /* 0x000000e988027211 */ /* 0x008fe400000f3c02 */
[-C--:B------:R-:W-:Y:S02]  /*bfa0*/  IADD3 R138, P0, R172, R227.reuse, RZ ;  /* 0x000000e3ac8a7210 */ /* 0x080fe40007f1e0ff */
[----:B------:R-:W-:Y:S02]  /*bfb0*/  LEA.HI.X R173, R0, UR7, R2, 0x1, P1 ;  /* 0x0000000700ad7c11 */ /* 0x000fe400088f0c02 */
[-C--:B------:R-:W-:Y:S03]  /*bfc0*/  IADD3 R136, P1, R138, R227.reuse, RZ ;  /* 0x000000e38a887210 */ /* 0x080fe60007f3e0ff */
[----:B------:R-:W-:Y:S01]  /*bfd0*/  @!PT LDS RZ, [RZ] ;  /* 0x00000000fffff984 */ /* 0x000fe20000000800 */
[----:B------:R-:W-:Y:S01]  /*bfe0*/  @!PT LDS RZ, [RZ] ;  /* 0x00000000fffff984 */ /* 0x000fe20000000800 */
[----:B------:R-:W-:Y:S01]  /*bff0*/  @!PT LDS RZ, [RZ] ;  /* 0x00000000fffff984 */ /* 0x000fe20000000800 */
[----:B------:R1:W-:Y:S01]  /*c000*/  LDGSTS.E.BYPASS.LTC128B.128 [R226+0x2000], desc[UR12][R172.64] ;  /* 0x02000000ace27fae */ /* 0x0003e2000b901d4c */
[--C-:B------:R-:W-:Y:S01]  /*c010*/  IMAD.X R139, R173, 0x1, R228.reuse, P0 ;  /* 0x00000001ad8b7824 */ /* 0x100fe200000e06e4 */
[----:B------:R-:W-:Y:S03]  /*c020*/  IADD3 R174, P0, R136, R227, RZ ;  /* 0x000000e388ae7210 */ /* 0x000fe60007f1e0ff */
[--C-:B------:R-:W-:Y:S01]  /*c030*/  IMAD.X R137, R139, 0x1, R228.reuse, P1 ;  /* 0x000000018b897824 */ /* 0x100fe200008e06e4 */
[----:B------:R1:W-:Y:S03]  /*c040*/  LDGSTS.E.BYPASS.LTC128B.128 [R226+0x2800], desc[UR12][R138.64] ;  /* 0x028000008ae27fae */ /* 0x0003e6000b901d4c */
[----:B------:R-:W-:Y:S01]  /*c050*/  IMAD.X R175, R137, 0x1, R228, P0 ;  /* 0x0000000189af7824 */ /* 0x000fe200000e06e4 */
[----:B------:R1:W-:Y:S04]  /*c060*/  LDGSTS.E.BYPASS.LTC128B.128 [R226+0x3000], desc[UR12][R136.64] ;  /* 0x0300000088e27fae */ /* 0x0003e8000b901d4c */
[----:B------:R1:W-:Y:S04]  /*c070*/  LDGSTS.E.BYPASS.LTC128B.128 [R226+0x3800], desc[UR12][R174.64] ;  /* 0x03800000aee27fae */ /* 0x0003e8000b901d4c */
[----:B------:R-:W0:Y:S01]  /*c080*/  LDGDEPBAR ;  /* 0x00000000000079af */ /* 0x000e220000000000 */
[----:B------:R-:W-:Y:S05]  /*c090*/  BRA `(.L_x_26) ;  /* 0x0000000c00a07947 */ /* 0x000fea0003800000 */
.L_x_25:
[----:B-1----:R-:W2:Y:S01]  /*c0a0*/  LDL.64 R4, [R1] ;  /* 0x0000000001047983 */ /* 0x002ea20000100a00 */
[----:B------:R-:W-:Y:S04]  /*c0b0*/  DEPBAR.LE SB0, 0x0 ;  /* 0x000080000000791a */ /* 0x000fe80000000000 */
[----:B------:R-:W-:Y:S01]  /*c0c0*/  SHF.R.S32.HI R2, RZ, 0x1f, R225 ;  /* 0x0000001fff027819 */ /* 0x000fe200000114e1 */
[----:B------:R-:W-:Y:S01]  /*c0d0*/  BAR.SYNC.DEFER_BLOCKING 0x0 ;  /* 0x0000000000007b1d */ /* 0x000fe20000010000 */
[----:B------:R-:W-:Y:S04]  /*c0e0*/  IMAD R0, R252, R225, RZ ;  /* 0x000000e1fc007224 */ /* 0x000fe800078e02ff */
[-C--:B------:R-:W-:Y:S02]  /*c0f0*/  IMAD R0, R2, R251.reuse, R0 ;  /* 0x000000fb02007224 */ /* 0x080fe400078e0200 */
[----:B--2---:R-:W-:Y:S04]  /*c100*/  IMAD.WIDE.U32 R4, R225, R251, R4 ;  /* 0x000000fbe1047225 */ /* 0x004fe800078e0004 */
[----:B------:R-:W-:Y:S01]  /*c110*/  IMAD.IADD R0, R5, 0x1, R0 ;  /* 0x0000000105007824 */ /* 0x000fe200078e0200 */
[C---:B------:R-:W-:Y:S04]  /*c120*/  LEA R8, P0, R4.reuse, UR10, 0x1 ;  /* 0x0000000a04087c11 */ /* 0x040fe8000f8008ff */
[----:B------:R-:W-:Y:S02]  /*c130*/  LEA.HI.X R9, R4, UR11, R0, 0x1, P0 ;  /* 0x0000000b04097c11 */ /* 0x000fe400080f0c00 */
[-C--:B------:R-:W-:Y:S03]  /*c140*/  IADD3 R6, P2, R8, R229.reuse, RZ ;  /* 0x000000e508067210 */ /* 0x080fe60007f5e0ff */
[----:B------:R-:W-:Y:S01]  /*c150*/  @!PT LDS RZ, [RZ] ;  /* 0x00000000fffff984 */ /* 0x000fe20000000800 */
[----:B------:R-:W-:Y:S01]  /*c160*/  @!PT LDS RZ, [RZ] ;  /* 0x00000000fffff984 */ /* 0x000fe20000000800 */
[----:B------:R-:W-:Y:S01]  /*c170*/  @!PT LDS RZ, [RZ] ;  /* 0x00000000fffff984 */ /* 0x000fe20000000800 */
[----:B------:R-:W-:Y:S01]  /*c180*/  LDGSTS.E.BYPASS.LTC128B.128 [R226+0x4000], desc[UR12][R8.64] ;  /* 0x0400000008e27fae */ /* 0x000fe2000b901d4c */
[-C--:B------:R-:W-:Y:S01]  /*c190*/  IADD3 R4, P1, R6, R229.reuse, RZ ;  /* 0x000000e506047210 */ /* 0x080fe20007f3e0ff */
[--C-:B------:R-:W-:Y:S01]  /*c1a0*/  IMAD.X R7, R9, 0x1, R230.reuse, P2 ;  /* 0x0000000109077824 */ /* 0x100fe200010e06e6 */
[----:B------:R-:W-:Y:S02]  /*c1b0*/  ISETP.GT.AND P2, PT, R225, RZ, PT ;  /* 0x000000ffe100720c */ /* 0x000fe40003f44270 */
[----:B------:R-:W-:Y:S01]  /*c1c0*/  IADD3 R10, P0, R4, R229, RZ ;  /* 0x000000e5040a7210 */ /* 0x000fe20007f1e0ff */
[--C-:B------:R-:W-:Y:S02]  /*c1d0*/  IMAD.X R5, R7, 0x1, R230.reuse, P1 ;  /* 0x0000000107057824 */ /* 0x100fe400008e06e6 */
[----:B------:R-:W-:Y:S02]  /*c1e0*/  LDGSTS.E.BYPASS.LTC128B.128 [R226+0x4800], desc[UR12][R6.64] ;  /* 0x0480000006e27fae */ /* 0x000fe4000b901d4c */
[----:B------:R-:W-:Y:S06]  /*c1f0*/  IMAD.X R11, R5, 0x1, R230, P0 ;  /* 0x00000001050b7824 */ /* 0x000fec00000e06e6 */
[----:B------:R1:W-:Y:S08]  /*c200*/  LDGSTS.E.BYPASS.LTC128B.128 [R226+0x5000], desc[UR12][R4.64] ;  /* 0x0500000004e27fae */ /* 0x0003f0000b901d4c */
[----:B------:R2:W-:Y:S08]  /*c210*/  LDGSTS.E.BYPASS.LTC128B.128 [R226+0x5800], desc[UR12][R10.64] ;  /* 0x058000000ae27fae */ /* 0x0005f0000b901d4c */
[----:B------:R-:W-:Y:S08]  /*c220*/  LDSM.16.M88.4 R128, [R215] ;  /* 0x00000000d780783b */ /* 0x000ff00000000200 */
[----:B------:R-:W1:Y:S08]  /*c230*/  LDSM.16.M88.4 R16, [R212+0x2000] ;  /* 0x00200000d410783b */ /* 0x000e700000000200 */
        /* <DEDUP_REMOVED lines=206> */
.L_x_26:
        /* <DEDUP_REMOVED lines=17> */
[----:B------:R-:W1:Y:S08]  /*d030*/  SHFL.BFLY PT, R137, R138, 0x1, 0x1f ;  /* 0x0c201f008a897f89 */ /* 0x000e7000000e0000 */
[----:B------:R-:W2:Y:S08]  /*d040*/  SHFL.BFLY PT, R139, R136, 0x1, 0x1f ;  /* 0x0c201f00888b7f89 */ /* 0x000eb000000e0000 */
[----:B------:R-:W3:Y:S08]  /*d050*/  SHFL.BFLY PT, R173, R172, 0x1, 0x1f ;  /* 0x0c201f00acad7f89 */ /* 0x000ef000000e0000 */
[----:B------:R-:W4:Y:S01]  /*d060*/  SHFL.BFLY PT, R132, R2, 0x1, 0x1f ;  /* 0x0c201f0002847f89 */ /* 0x000f2200000e0000 */
[----:B-1----:R-:W-:Y:S02]  /*d070*/  FMNMX.FTZ R138, R138, R137, !PT ;  /* 0x000000898a8a7209 */ /* 0x002fe40007810000 */
[----:B--2---:R-:W-:Y:S03]  /*d080*/  FMNMX.FTZ R137, R136, R139, !PT ;  /* 0x0000008b88897209 */ /* 0x004fe60007810000 */
[C---:B------:R-:W-:Y:S01]  /*d090*/  FADD.FTZ R0, -R138.reuse, R3 ;  /* 0x000000038a007221 */ /* 0x040fe20000010100 */
[----:B------:R-:W-:Y:S02]  /*d0a0*/  FSETP.NEU.FTZ.AND P0, PT, R138, -INF , PT ;  /* 0xff8000008a00780b */ /* 0x000fe40003f1d000 */
[----:B---3--:R-:W-:Y:S01]  /*d0b0*/  FMNMX.FTZ R136, R172, R173, !PT ;  /* 0x000000adac887209 */ /* 0x008fe20007810000 */
[----:B------:R-:W-:Y:S01]  /*d0c0*/  FMUL.FTZ R3, R0, UR4 ;  /* 0x0000000400037c20 */ /* 0x000fe20008410000 */
[C---:B------:R-:W-:Y:S03]  /*d0d0*/  FADD.FTZ R0, -R137.reuse, R133 ;  /* 0x0000008589007221 */ /* 0x040fe60000010100 */
[----:B------:R1:W2:Y:S02]  /*d0e0*/  MUFU.EX2 R139, R3 ;  /* 0x00000003008b7308 */ /* 0x0002a40000000800 */
[----:B-1----:R-:W-:Y:S01]  /*d0f0*/  FMUL.FTZ R3, R0, UR4 ;  /* 0x0000000400037c20 */ /* 0x002fe20008410000 */
[----:B------:R-:W-:Y:S01]  /*d100*/  FADD.FTZ R0, -R136, R134 ;  /* 0x0000008688007221 */ /* 0x000fe20000010100 */
[----:B------:R-:W-:Y:S06]  /*d110*/  FMUL.FTZ R134, R137, UR4 ;  /* 0x0000000489867c20 */ /* 0x000fec0008410000 */
[----:B------:R4:W1:Y:S02]  /*d120*/  MUFU.EX2 R133, R3 ;  /* 0x0000000300857308 */ /* 0x0008640000000800 */
[----:B----4-:R-:W-:Y:S01]  /*d130*/  FMNMX.FTZ R3, R2, R132, !PT ;  /* 0x0000008402037209 */ /* 0x010fe20007810000 */
        /* <DEDUP_REMOVED lines=250> */
[----:B----4-:R-:W-:Y:S01]  /*e0e0*/  FMUL.FTZ R33, R139, R165 ;  /* 0x000000a58b217220 */ /* 0x010fe20000410000 */
        /* <DEDUP_REMOVED lines=264> */
[-C--:B------:R-:W-:Y:S05]  /*f170*/  HMMA.16816.F32.BF16 R144, R164, R148.reuse, R4 ;  /* 0x00000094a490723c */ /* 0x080fea0000041804 */
[-C--:B------:R-:W-:Y:S04]  /*f180*/  MOV R84, R3.reuse ;  /* 0x0000000300547202 */ /* 0x080fe80000000f00 */
        /* <DEDUP_REMOVED lines=56> */
[-C--:B------:R-:W-:Y:S05]  /*f510*/  HMMA.16816.F32.BF16 R152, R168, R150.reuse, R12 ;  /* 0x00000096a898723c */ /* 0x080fea000004180c */
[----:B------:R-:W-:Y:S01]  /*f520*/  MOV R134, R136 ;  /* 0x0000008800867202 */ /* 0x000fe20000000f00 */
[C---:B------:R-:W-:Y:S06]  /*f530*/  HMMA.16816.F32.BF16 R148, R164.reuse, R150, R16 ;  /* 0x00000096a494723c */ /* 0x040fec0000041810 */
[-C--:B----4-:R-:W-:Y:S06]  /*f540*/  HMMA.16816.F32.BF16 R160, R164, R44.reuse, R20 ;  /* 0x0000002ca4a0723c */ /* 0x090fec0000041814 */
[C---:B------:R-:W-:Y:S06]  /*f550*/  HMMA.16816.F32.BF16 R156, R168.reuse, R44, R24 ;  /* 0x0000002ca89c723c */ /* 0x040fec0000041818 */
[-C--:B------:R-:W-:Y:S06]  /*f560*/  HMMA.16816.F32.BF16 R168, R168, R46.reuse, R28 ;  /* 0x0000002ea8a8723c */ /* 0x080fec000004181c */
[----:B------:R-:W-:Y:S01]  /*f570*/  HMMA.16816.F32.BF16 R164, R164, R46, R32 ;  /* 0x0000002ea4a4723c */ /* 0x000fe20000041820 */
[----:B------:R-:W-:Y:S11]  /*f580*/  @!UPT UIADD3 URZ, URZ, URZ, URZ ;  /* 0x0000003f3f3ff290 */ /* 0x000ff6000fffe03f */
[----:B------:R-:W-:Y:S01]  /*f590*/  @!UPT UIADD3 URZ, URZ, URZ, URZ ;  /* 0x0000003f3f3ff290 */ /* 0x000fe2000fffe03f */
[----:B------:R-:W-:Y:S11]  /*f5a0*/  @P2 BRA `(.L_x_25) ;  /* 0xffffffc800bc2947 */ /* 0x000ff6000383ffff */
.L_x_24:
[----:B------:R-:W2:Y:S01]  /*f5b0*/  LDL R12, [R1+0x20] ;  /* 0x00002000010c7983 */ /* 0x000ea20000100800 */
[----:B------:R-:W1:Y:S01]  /*f5c0*/  S2UR UR4, SR_CgaCtaId ;  /* 0x00000000000479c3 */ /* 0x000e620000008800 */
[----:B------:R-:W-:Y:S01]  /*f5d0*/  UMOV UR5, 0x400 ;  /* 0x0000040000057882 */ /* 0x000fe20000000000 */
[----:B------:R-:W3:Y:S01]  /*f5e0*/  S2R R36, SR_TID.X ;  /* 0x0000000000247919 */ /* 0x000ee20000002100 */
[----:B------:R-:W4:Y:S04]  /*f5f0*/  SHFL.BFLY PT, R5, R247, 0x2, 0x1f ;  /* 0x0c401f00f7057f89 */ /* 0x000f2800000e0000 */
[----:B------:R-:W5:Y:S04]  /*f600*/  SHFL.BFLY PT, R4, R248, 0x2, 0x1f ;  /* 0x0c401f00f8047f89 */ /* 0x000f6800000e0000 */
[----:B------:R-:W-:Y:S04]  /*f610*/  SHFL.BFLY PT, R8, R249, 0x2, 0x1f ;  /* 0x0c401f00f9087f89 */ /* 0x000fe800000e0000 */
[----:B------:R-:W-:Y:S01]  /*f620*/  SHFL.BFLY PT, R9, R250, 0x2, 0x1f ;  /* 0x0c401f00fa097f89 */ /* 0x000fe200000e0000 */
[----:B-1----:R-:W-:Y:S01]  /*f630*/  ULEA UR4, UR4, UR5, 0x18 ;  /* 0x0000000504047291 */ /* 0x002fe2000f8ec03f */
[----:B----4-:R-:W-:Y:S01]  /*f640*/  FADD.FTZ R5, R5, R247 ;  /* 0x000000f705057221 */ /* 0x010fe20000010000 */
[----:B---3--:R-:W-:-:S04]  /*f650*/  SHF.R.S32.HI R31, RZ, 0x1f, R36 ;  /* 0x0000001fff1f7819 */ /* 0x008fc80000011424 */
[----:B------:R-:W1:Y:S01]  /*f660*/  SHFL.BFLY PT, R26, R5, 0x1, 0x1f ;  /* 0x0c201f00051a7f89 */ /* 0x000e6200000e0000 */
[----:B-----5:R-:W-:Y:S01]  /*f670*/  FADD.FTZ R4, R4, R248 ;  /* 0x000000f804047221 */ /* 0x020fe20000010000 */
[CC--:B------:R-:W-:Y:S02]  /*f680*/  LEA.HI R6, R31.reuse, R36.reuse, RZ, 0x2 ;  /* 0x000000241f067211 */ /* 0x0c0fe400078f10ff */
[----:B------:R-:W-:Y:S02]  /*f690*/  LEA.HI R31, R31, R36, RZ, 0x5 ;  /* 0x000000241f1f7211 */ /* 0x000fe400078f28ff */
[----:B------:R-:W3:Y:S01]  /*f6a0*/  SHFL.BFLY PT, R25, R4, 0x1, 0x1f ;  /* 0x0c201f0004197f89 */ /* 0x000ee200000e0000 */
[----:B------:R-:W-:Y:S02]  /*f6b0*/  SHF.R.S32.HI R0, RZ, 0x2, R6 ;  /* 0x00000002ff007819 */ /* 0x000fe40000011406 */
[----:B------:R-:W-:Y:S02]  /*f6c0*/  LOP3.LUT R6, R6, 0xfffffffc, RZ, 0xc0, !PT ;  /* 0xfffffffc06067812 */ /* 0x000fe400078ec0ff */
[----:B------:R-:W-:-:S02]  /*f6d0*/  SHF.R.S32.HI R3, RZ, 0x1f, R0 ;  /* 0x0000001fff037819 */ /* 0x000fc40000011400 */
[----:B------:R-:W-:Y:S02]  /*f6e0*/  SHF.R.S32.HI R28, RZ, 0x5, R31 ;  /* 0x00000005ff1c7819 */ /* 0x000fe4000001141f */
[----:B------:R-:W-:-:S04]  /*f6f0*/  LEA.HI R3, R3, R0, RZ, 0x3 ;  /* 0x0000000003037211 */ /* 0x000fc800078f18ff */
[----:B------:R-:W-:-:S05]  /*f700*/  LOP3.LUT R3, R3, 0xfffffff8, RZ, 0xc0, !PT ;  /* 0xfffffff803037812 */ /* 0x000fca00078ec0ff */
[----:B------:R-:W-:Y:S02]  /*f710*/  IMAD.IADD R3, R0, 0x1, -R3 ;  /* 0x0000000100037824 */ /* 0x000fe400078e0a03 */
[----:B-1----:R-:W-:-:S03]  /*f720*/  FADD.FTZ R26, R5, R26 ;  /* 0x0000001a051a7221 */ /* 0x002fc60000010000 */
[----:B------:R-:W-:Y:S01]  /*f730*/  LEA.HI R2, R3, R3, RZ, 0x1 ;  /* 0x0000000303027211 */ /* 0x000fe200078f08ff */
[----:B---3--:R-:W-:-:S03]  /*f740*/  FADD.FTZ R25, R4, R25 ;  /* 0x0000001904197221 */ /* 0x008fc60000010000 */
[----:B------:R-:W-:Y:S02]  /*f750*/  SHF.R.S32.HI R0, RZ, 0x1, R2 ;  /* 0x00000001ff007819 */ /* 0x000fe40000011402 */
[----:B------:R-:W-:Y:S01]  /*f760*/  LOP3.LUT R16, R2, 0x3fffffe, RZ, 0xc0, !PT ;  /* 0x03fffffe02107812 */ /* 0x000fe200078ec0ff */
[----:B------:R-:W-:Y:S02]  /*f770*/  IMAD.IADD R2, R36, 0x1, -R6 ;  /* 0x0000000124027824 */ /* 0x000fe400078e0a06 */
[----:B------:R-:W-:Y:S01]  /*f780*/  FADD.FTZ R6, R8, R249 ;  /* 0x000000f908067221 */ /* 0x000fe20000010000 */
[----:B------:R-:W-:Y:S02]  /*f790*/  IMAD.SHL.U32 R7, R0, 0x40, RZ ;  /* 0x0000004000077824 */ /* 0x000fe400078e00ff */
[----:B------:R-:W-:Y:S02]  /*f7a0*/  IMAD.IADD R16, R3, 0x1, -R16 ;  /* 0x0000000103107824 */ /* 0x000fe400078e0a10 */
[----:B------:R-:W-:Y:S01]  /*f7b0*/  IMAD R2, R28, 0x100, R2 ;  /* 0x000001001c027824 */ /* 0x000fe200078e0202 */
[----:B------:R-:W-:Y:S01]  /*f7c0*/  LOP3.LUT R3, R7, 0xc0, RZ, 0xc0, !PT ;  /* 0x000000c007037812 */ /* 0x000fe200078ec0ff */
[----:B------:R-:W-:Y:S01]  /*f7d0*/  FADD.FTZ R7, R9, R250 ;  /* 0x000000fa09077221 */ /* 0x000fe20000010000 */
[----:B------:R1:W3:Y:S01]  /*f7e0*/  SHFL.BFLY PT, R21, R6, 0x1, 0x1f ;  /* 0x0c201f0006157f89 */ /* 0x0002e200000e0000 */
[----:B------:R-:W-:Y:S01]  /*f7f0*/  IMAD R16, R16, 0x10, R2 ;  /* 0x0000001010107824 */ /* 0x000fe200078e0202 */
[----:B------:R-:W-:-:S02]  /*f800*/  LEA.HI R5, R3, R3, RZ, 0x1d ;  /* 0x0000000303057211 */ /* 0x000fc400078fe8ff */
[----:B------:R1:W4:Y:S01]  /*f810*/  SHFL.BFLY PT, R24, R7, 0x1, 0x1f ;  /* 0x0c201f0007187f89 */ /* 0x00032200000e0000 */
[----:B------:R-:W-:Y:S02]  /*f820*/  LOP3.LUT R9, R0, 0x1, RZ, 0xc0, !PT ;  /* 0x0000000100097812 */ /* 0x000fe400078ec0ff */
[----:B------:R-:W-:-:S05]  /*f830*/  IMAD.U32 R16, R16, 0x2, R5 ;  /* 0x0000000210107824 */ /* 0x000fca00078e0005 */
[----:B------:R-:W-:Y:S02]  /*f840*/  LEA R16, R16, UR4, 0x1 ;  /* 0x0000000410107c11 */ /* 0x000fe4000f8e08ff */
[----:B--2---:R-:W-:-:S13]  /*f850*/  ISETP.NE.AND P1, PT, R12, -0x1, PT ;  /* 0xffffffff0c00780c */ /* 0x004fda0003f25270 */
[----:B------:R-:W2:Y:S02]  /*f860*/  @P1 LDC.64 R10, c[0x0][0x298] ;  /* 0x0000a600ff0a1b82 */ /* 0x000ea40000000a00 */
[----:B--2---:R-:W-:-:S04]  /*f870*/  @P1 IMAD.WIDE.U32 R2, R12, R10, RZ ;  /* 0x0000000a0c021225 */ /* 0x004fc800078e00ff */
[----:B------:R-:W-:Y:S02]  /*f880*/  @P1 IMAD R30, R12, R11, R3 ;  /* 0x0000000b0c1e1224 */ /* 0x000fe400078e0203 */
[----:B------:R-:W-:Y:S01]  /*f890*/  @P1 IMAD.MOV.U32 R29, RZ, RZ, R2 ;  /* 0x000000ffff1d1224 */ /* 0x000fe200078e0002 */
[----:B-1-34-:R-:W-:Y:S06]  /*f8a0*/  @P1 BRA `(.L_x_28) ;  /* 0x0000000000201947 */ /* 0x01afec0003800000 */
[----:B------:R-:W1:Y:S01]  /*f8b0*/  S2R R10, SR_CTAID.Y ;  /* 0x00000000000a7919 */ /* 0x000e620000002600 */
[----:B------:R-:W2:Y:S01]  /*f8c0*/  LDC.64 R4, c[0x0][0x290] ;  /* 0x0000a400ff047b82 */ /* 0x000ea20000000a00 */
[----:B-1----:R-:W-:Y:S01]  /*f8d0*/  SHF.R.S32.HI R8, RZ, 0x1f, R10 ;  /* 0x0000001fff087819 */ /* 0x002fe2000001140a */
[----:B--2---:R-:W-:-:S04]  /*f8e0*/  IMAD.WIDE.U32 R2, R10, R4, RZ ;  /* 0x000000040a027225 */ /* 0x004fc800078e00ff */
[----:B------:R-:W-:Y:S01]  /*f8f0*/  IMAD R8, R8, R4, RZ ;  /* 0x0000000408087224 */ /* 0x000fe200078e02ff */
[----:B------:R-:W-:-:S03]  /*f900*/  MOV R29, R2 ;  /* 0x00000002001d7202 */ /* 0x000fc60000000f00 */
[----:B------:R-:W-:-:S05]  /*f910*/  IMAD R5, R10, R5, R8 ;  /* 0x000000050a057224 */ /* 0x000fca00078e0208 */
[----:B------:R-:W-:-:S07]  /*f920*/  IADD3 R30, R3, R5, RZ ;  /* 0x00000005031e7210 */ /* 0x000fce0007ffe0ff */
.L_x_28:
[----:B------:R-:W-:Y:S01]  /*f930*/  ULDC.U8 UR4, c[0x0][0x3d8] ;  /* 0x0000f60000047ab9 */ /* 0x000fe20000000000 */
[----:B------:R-:W-:Y:S01]  /*f940*/  LOP3.LUT P2, RZ, R0, 0x2, RZ, 0xc0, !PT ;  /* 0x0000000200ff7812 */ /* 0x000fe2000784c0ff */
[----:B------:R-:W-:Y:S01]  /*f950*/  FADD.FTZ R21, R6, R21 ;  /* 0x0000001506157221 */ /* 0x000fe20000010000 */
[----:B------:R-:W-:Y:S01]  /*f960*/  ISETP.NE.AND P0, PT, RZ, UR4, PT ;  /* 0x00000004ff007c0c */ /* 0x000fe2000bf05270 */
[----:B------:R-:W-:Y:S01]  /*f970*/  ULDC.U8 UR4, c[0x0][0x3d9] ;  /* 0x0000f64000047ab9 */ /* 0x000fe20000000000 */
[----:B------:R-:W-:Y:S02]  /*f980*/  ISETP.NE.U32.AND P4, PT, R9, 0x1, PT ;  /* 0x000000010900780c */ /* 0x000fe40003f85070 */
[----:B------:R-:W-:Y:S02]  /*f990*/  CS2R R22, SRZ ;  /* 0x0000000000167805 */ /* 0x000fe4000001ff00 */
[----:B------:R-:W-:Y:S02]  /*f9a0*/  P2R R3, PR, RZ, 0x1 ;  /* 0x00000001ff037803 */ /* 0x000fe40000000000 */
[----:B------:R-:W-:-:S02]  /*f9b0*/  ISETP.NE.OR P0, PT, RZ, UR4, !P0 ;  /* 0x00000004ff007c0c */ /* 0x000fc4000c705670 */
[----:B------:R-:W-:Y:S02]  /*f9c0*/  FSETP.NE.FTZ.AND P3, PT, R26, RZ, PT ;  /* 0x000000ff1a00720b */ /* 0x000fe40003f75000 */
[----:B------:R-:W-:Y:S02]  /*f9d0*/  FSETP.NE.FTZ.AND P2, PT, R25, RZ, PT ;  /* 0x000000ff1900720b */ /* 0x000fe40003f55000 */
[----:B------:R-:W-:-:S07]  /*f9e0*/  PLOP3.LUT P6, PT, PT, PT, PT, 0x8, 0x0 ;  /* 0x000000000000781c */ /* 0x000fce0003fce170 */
[----:B------:R-:W-:Y:S06]  /*f9f0*/  @P0 BRA `(.L_x_29) ;  /* 0x00000000001c0947 */ /* 0x000fec0003800000 */
[----:B------:R-:W1:Y:S01]  /*fa00*/  S2R R2, SR_CTAID.Y ;  /* 0x0000000000027919 */ /* 0x000e620000002600 */
[----:B------:R-:W1:Y:S01]  /*fa10*/  LDC R4, c[0x0][0x2c4] ;  /* 0x0000b100ff047b82 */ /* 0x000e620000000800 */
[----:B------:R-:W-:Y:S01]  /*fa20*/  PLOP3.LUT P6, PT, PT, PT, PT, 0x80, 0x0 ;  /* 0x000000000000781c */ /* 0x000fe20003fcf070 */
[----:B-1----:R-:W-:-:S05]  /*fa30*/  IMAD R2, R2, R4, RZ ;  /* 0x0000000402027224 */ /* 0x002fca00078e02ff */
[----:B------:R-:W-:-:S04]  /*fa40*/  SEL R2, R2, R12, !P1 ;  /* 0x0000000c02027207 */ /* 0x000fc80004800000 */
[--C-:B------:R-:W-:Y:S01]  /*fa50*/  SHF.R.S32.HI R23, RZ, 0x1f, R2.reuse ;  /* 0x0000001fff177819 */ /* 0x100fe20000011402 */
[----:B------:R-:W-:-:S07]  /*fa60*/  IMAD.MOV.U32 R22, RZ, RZ, R2 ;  /* 0x000000ffff167224 */ /* 0x000fce00078e0002 */
.L_x_29:
[----:B------:R1:W5:Y:S01]  /*fa70*/  LDL R38, [R1+0x24] ;  /* 0x0000240001267983 */ /* 0x0003620000100800 */
[----:B------:R-:W-:Y:S01]  /*fa80*/  MOV R27, 0x10 ;  /* 0x00000010001b7802 */ /* 0x000fe20000000f00 */
[----:B------:R-:W-:Y:S01]  /*fa90*/  FADD.FTZ R24, R7, R24 ;  /* 0x0000001807187221 */ /* 0x000fe20000010000 */
[----:B------:R-:W-:Y:S01]  /*faa0*/  ISETP.NE.AND P5, PT, RZ, UR4, PT ;  /* 0x00000004ff007c0c */ /* 0x000fe2000bfa5270 */
[----:B------:R-:W2:Y:S01]  /*fab0*/  S2R R37, SR_CTAID.Z ;  /* 0x0000000000257919 */ /* 0x000ea20000002700 */
[----:B------:R-:W-:Y:S01]  /*fac0*/  SEL R27, R27, 0xfffffff0, P4 ;  /* 0xfffffff01b1b7807 */ /* 0x000fe20002000000 */
[----:B------:R-:W3:Y:S01]  /*fad0*/  S2UR UR4, SR_CTAID.X ;  /* 0x00000000000479c3 */ /* 0x000ee20000002500 */
[----:B------:R-:W-:Y:S01]  /*fae0*/  LOP3.LUT P4, RZ, R0, 0x2, RZ, 0xc0, !PT ;  /* 0x0000000200ff7812 */ /* 0x000fe2000788c0ff */
[----:B------:R-:W-:Y:S01]  /*faf0*/  BSSY B0, `(.L_x_30) ;  /* 0x00000ab000007945 */ /* 0x000fe20003800000 */
[----:B------:R-:W-:Y:S02]  /*fb00*/  ISETP.NE.AND P0, PT, R3, RZ, PT ;  /* 0x000000ff0300720c */ /* 0x000fe40003f05270 */
[----:B------:R-:W-:-:S02]  /*fb10*/  IADD3 R20, R16, 0x20, RZ ;  /* 0x0000002010147810 */ /* 0x000fc40007ffe0ff */
[----:B------:R-:W-:Y:S02]  /*fb20*/  FSETP.NE.FTZ.AND P1, PT, R21, RZ, PT ;  /* 0x000000ff1500720b */ /* 0x000fe40003f35000 */
[----:B------:R-:W-:Y:S01]  /*fb30*/  MOV R3, 0x3f800000 ;  /* 0x3f80000000037802 */ /* 0x000fe20000000f00 */
[----:B------:R-:W4:Y:S01]  /*fb40*/  @!P5 LDC R11, c[0x0][0x2c4] ;  /* 0x0000b100ff0bdb82 */ /* 0x000f220000000800 */
[----:B------:R-:W-:Y:S02]  /*fb50*/  MOV R4, 0x3f800000 ;  /* 0x3f80000000047802 */ /* 0x000fe40000000f00 */
[----:B------:R-:W-:Y:S02]  /*fb60*/  MOV R0, 0x3f800000 ;  /* 0x3f80000000007802 */ /* 0x000fe40000000f00 */
[----:B------:R-:W-:Y:S01]  /*fb70*/  @P4 IADD3 R20, R16, -0x20, RZ ;  /* 0xffffffe010144810 */ /* 0x000fe20007ffe0ff */
[----:B------:R-:W1:Y:S01]  /*fb80*/  @P3 MUFU.RCP R3, R26 ;  /* 0x0000001a00033308 */ /* 0x000e620000001000 */
[----:B------:R-:W-:-:S02]  /*fb90*/  PLOP3.LUT P4, PT, PT, PT, PT, 0x8, 0x0 ;  /* 0x000000000000781c */ /* 0x000fc40003f8e170 */
[----:B------:R-:W-:Y:S02]  /*fba0*/  @!P5 PLOP3.LUT P4, PT, P0, PT, PT, 0x80, 0x0 ;  /* 0x000000000000d81c */ /* 0x000fe4000078f070 */
[----:B------:R-:W-:Y:S02]  /*fbb0*/  FSETP.NE.FTZ.AND P0, PT, R24, RZ, PT ;  /* 0x000000ff1800720b */ /* 0x000fe40003f15000 */
[----:B------:R-:W-:Y:S01]  /*fbc0*/  MOV R2, 0x3f800000 ;  /* 0x3f80000000027802 */ /* 0x000fe20000000f00 */
[----:B------:R-:W3:Y:S08]  /*fbd0*/  @P2 MUFU.RCP R4, R25 ;  /* 0x0000001900042308 */ /* 0x000ef00000001000 */
[----:B------:R-:W2:Y:S01]  /*fbe0*/  @P1 MUFU.RCP R0, R21 ;  /* 0x0000001500001308 */ /* 0x000ea20000001000 */
[C---:B-1----:R-:W-:Y:S01]  /*fbf0*/  FMUL.FTZ R144, R3.reuse, R144 ;  /* 0x0000009003907220 */ /* 0x042fe20000410000 */
[C---:B------:R-:W-:Y:S01]  /*fc00*/  FMUL.FTZ R10, R3.reuse, R145 ;  /* 0x00000091030a7220 */ /* 0x040fe20000410000 */
[C---:B------:R-:W-:Y:S01]  /*fc10*/  FMUL.FTZ R148, R3.reuse, R148 ;  /* 0x0000009403947220 */ /* 0x040fe20000410000 */
[C---:B------:R-:W-:Y:S01]  /*fc20*/  FMUL.FTZ R6, R3.reuse, R149 ;  /* 0x0000009503067220 */ /* 0x040fe20000410000 */
[C---:B------:R-:W-:Y:S01]  /*fc30*/  FMUL.FTZ R160, R3.reuse, R160 ;  /* 0x000000a003a07220 */ /* 0x040fe20000410000 */
[C---:B------:R-:W-:Y:S01]  /*fc40*/  FMUL.FTZ R161, R3.reuse, R161 ;  /* 0x000000a103a17220 */ /* 0x040fe20000410000 */
[C---:B------:R-:W-:Y:S01]  /*fc50*/  FMUL.FTZ R164, R3.reuse, R164 ;  /* 0x000000a403a47220 */ /* 0x040fe20000410000 */
[----:B------:R-:W1:Y:S01]  /*fc60*/  @P0 MUFU.RCP R2, R24 ;  /* 0x0000001800020308 */ /* 0x000e620000001000 */
[C---:B---3--:R-:W-:Y:S01]  /*fc70*/  FMUL.FTZ R146, R4.reuse, R146 ;  /* 0x0000009204927220 */ /* 0x048fe20000410000 */
[C---:B------:R-:W-:Y:S01]  /*fc80*/  FMUL.FTZ R9, R4.reuse, R147 ;  /* 0x0000009304097220 */ /* 0x040fe20000410000 */
[C---:B------:R-:W-:Y:S01]  /*fc90*/  FMUL.FTZ R150, R4.reuse, R150 ;  /* 0x0000009604967220 */ /* 0x040fe20000410000 */
[C---:B------:R-:W-:Y:S01]  /*fca0*/  FMUL.FTZ R5, R4.reuse, R151 ;  /* 0x0000009704057220 */ /* 0x040fe20000410000 */
[----:B------:R-:W-:Y:S01]  /*fcb0*/  FMUL.FTZ R13, R3, R165 ;  /* 0x000000a5030d7220 */ /* 0x000fe20000410000 */
[C---:B------:R-:W-:Y:S01]  /*fcc0*/  FMUL.FTZ R162, R4.reuse, R162 ;  /* 0x000000a204a27220 */ /* 0x040fe20000410000 */
[C---:B------:R-:W-:Y:S01]  /*fcd0*/  FMUL.FTZ R17, R4.reuse, R163 ;  /* 0x000000a304117220 */ /* 0x040fe20000410000 */
[C---:B------:R-:W-:Y:S01]  /*fce0*/  FMUL.FTZ R166, R4.reuse, R166 ;  /* 0x000000a604a67220 */ /* 0x040fe20000410000 */
[----:B------:R-:W-:Y:S01]  /*fcf0*/  FMUL.FTZ R12, R4, R167 ;  /* 0x000000a7040c7220 */ /* 0x000fe20000410000 */
[C---:B--2---:R-:W-:Y:S01]  /*fd00*/  FMUL.FTZ R140, R0.reuse, R140 ;  /* 0x0000008c008c7220 */ /* 0x044fe20000410000 */
[C---:B------:R-:W-:Y:S01]  /*fd10*/  FMUL.FTZ R8, R0.reuse, R141 ;  /* 0x0000008d00087220 */ /* 0x040fe20000410000 */
[C---:B------:R-:W-:Y:S01]  /*fd20*/  FMUL.FTZ R152, R0.reuse, R152 ;  /* 0x0000009800987220 */ /* 0x040fe20000410000 */
[C---:B------:R-:W-:Y:S01]  /*fd30*/  FMUL.FTZ R4, R0.reuse, R153 ;  /* 0x0000009900047220 */ /* 0x040fe20000410000 */
[C---:B------:R-:W-:Y:S01]  /*fd40*/  FMUL.FTZ R156, R0.reuse, R156 ;  /* 0x0000009c009c7220 */ /* 0x040fe20000410000 */
[C---:B------:R-:W-:Y:S01]  /*fd50*/  FMUL.FTZ R15, R0.reuse, R157 ;  /* 0x0000009d000f7220 */ /* 0x040fe20000410000 */
[----:B------:R-:W-:Y:S01]  /*fd60*/  FMUL.FTZ R168, R0, R168 ;  /* 0x000000a800a87220 */ /* 0x000fe20000410000 */
[C---:B-1----:R-:W-:Y:S01]  /*fd70*/  FMUL.FTZ R143, R2.reuse, R143 ;  /* 0x0000008f028f7220 */ /* 0x042fe20000410000 */
[C---:B------:R-:W-:Y:S01]  /*fd80*/  FMUL.FTZ R7, R2.reuse, R142 ;  /* 0x0000008e02077220 */ /* 0x040fe20000410000 */
[C---:B------:R-:W-:Y:S01]  /*fd90*/  FMUL.FTZ R155, R2.reuse, R155 ;  /* 0x0000009b029b7220 */ /* 0x040fe20000410000 */
[----:B------:R-:W-:Y:S01]  /*fda0*/  FMUL.FTZ R3, R2, R154 ;  /* 0x0000009a02037220 */ /* 0x000fe20000410000 */
[----:B------:R-:W-:Y:S01]  /*fdb0*/  FMUL.FTZ R19, R0, R169 ;  /* 0x000000a900137220 */ /* 0x000fe20000410000 */
[----:B------:R-:W-:Y:S01]  /*fdc0*/  F2FP.BF16.F32.PACK_AB R10, R10, R144 ;  /* 0x000000900a0a723e */ /* 0x000fe200000010ff */
[C---:B------:R-:W-:Y:S01]  /*fdd0*/  FMUL.FTZ R159, R2.reuse, R159 ;  /* 0x0000009f029f7220 */ /* 0x040fe20000410000 */
[----:B------:R-:W-:Y:S01]  /*fde0*/  F2FP.BF16.F32.PACK_AB R9, R9, R146 ;  /* 0x000000920909723e */ /* 0x000fe200000010ff */
[----:B------:R-:W-:Y:S01]  /*fdf0*/  FMUL.FTZ R14, R2, R158 ;  /* 0x0000009e020e7220 */ /* 0x000fe20000410000 */
[----:B------:R-:W-:Y:S01]  /*fe00*/  F2FP.BF16.F32.PACK_AB R6, R6, R148 ;  /* 0x000000940606723e */ /* 0x000fe200000010ff */
[----:B------:R1:W-:Y:S01]  /*fe10*/  STS [R16], R10 ;  /* 0x0000000a10007388 */ /* 0x0003e20000000800 */
[----:B------:R-:W-:Y:S01]  /*fe20*/  F2FP.BF16.F32.PACK_AB R5, R5, R150 ;  /* 0x000000960505723e */ /* 0x000fe200000010ff */
[----:B------:R-:W-:Y:S01]  /*fe30*/  FMUL.FTZ R171, R2, R171 ;  /* 0x000000ab02ab7220 */ /* 0x000fe20000410000 */
[----:B------:R-:W-:Y:S01]  /*fe40*/  IADD3 R0, R16, R27, RZ ;  /* 0x0000001b10007210 */ /* 0x000fe20007ffe0ff */
[----:B------:R-:W-:Y:S01]  /*fe50*/  STS [R16+0x200], R9 ;  /* 0x0002000910007388 */ /* 0x000fe20000000800 */
[----:B------:R-:W-:Y:S01]  /*fe60*/  F2FP.BF16.F32.PACK_AB R8, R8, R140 ;  /* 0x0000008c0808723e */ /* 0x000fe200000010ff */
[----:B------:R-:W-:Y:S01]  /*fe70*/  FMUL.FTZ R18, R2, R170 ;  /* 0x000000aa02127220 */ /* 0x000fe20000410000 */
[----:B------:R-:W-:Y:S01]  /*fe80*/  F2FP.BF16.F32.PACK_AB R7, R143, R7 ;  /* 0x000000078f07723e */ /* 0x000fe200000010ff */
[----:B------:R2:W-:Y:S01]  /*fe90*/  STS [R0], R6 ;  /* 0x0000000600007388 */ /* 0x0005e20000000800 */
[----:B------:R-:W-:Y:S01]  /*fea0*/  F2FP.BF16.F32.PACK_AB R4, R4, R152 ;  /* 0x000000980404723e */ /* 0x000fe200000010ff */
[----:B----4-:R-:W3:Y:S01]  /*feb0*/  @P4 LDC R11, c[0x0][0x2e4] ;  /* 0x0000b900ff0b4b82 */ /* 0x010ee20000000800 */
[----:B------:R-:W-:Y:S01]  /*fec0*/  F2FP.BF16.F32.PACK_AB R3, R155, R3 ;  /* 0x000000039b03723e */ /* 0x000fe200000010ff */
[----:B------:R-:W-:Y:S01]  /*fed0*/  STS [R0+0x200], R5 ;  /* 0x0002000500007388 */ /* 0x000fe20000000800 */
[----:B------:R-:W-:-:S02]  /*fee0*/  F2FP.BF16.F32.PACK_AB R2, R161, R160 ;  /* 0x000000a0a102723e */ /* 0x000fc400000010ff */
[----:B------:R-:W-:Y:S01]  /*fef0*/  F2FP.BF16.F32.PACK_AB R17, R17, R162 ;  /* 0x000000a21111723e */ /* 0x000fe200000010ff */
[----:B------:R-:W-:Y:S01]  /*ff00*/  STS [R16+0x1000], R8 ;  /* 0x0010000810007388 */ /* 0x000fe20000000800 */
[----:B------:R-:W-:Y:S02]  /*ff10*/  F2FP.BF16.F32.PACK_AB R13, R13, R164 ;  /* 0x000000a40d0d723e */ /* 0x000fe400000010ff */
[----:B------:R-:W-:Y:S01]  /*ff20*/  F2FP.BF16.F32.PACK_AB R12, R12, R166 ;  /* 0x000000a60c0c723e */ /* 0x000fe200000010ff */
[----:B------:R4:W-:Y:S01]  /*ff30*/  STS [R16+0x1200], R7 ;  /* 0x0012000710007388 */ /* 0x0009e20000000800 */
[----:B------:R-:W-:Y:S02]  /*ff40*/  F2FP.BF16.F32.PACK_AB R15, R15, R156 ;  /* 0x0000009c0f0f723e */ /* 0x000fe400000010ff */
[----:B------:R-:W-:Y:S01]  /*ff50*/  F2FP.BF16.F32.PACK_AB R14, R159, R14 ;  /* 0x0000000e9f0e723e */ /* 0x000fe200000010ff */
[----:B------:R4:W-:Y:S01]  /*ff60*/  STS [R0+0x1000], R4 ;  /* 0x0010000400007388 */ /* 0x0009e20000000800 */
[----:B------:R-:W-:Y:S01]  /*ff70*/  F2FP.BF16.F32.PACK_AB R19, R19, R168 ;  /* 0x000000a81313723e */ /* 0x000fe200000010ff */
[----:B-1----:R-:W3:Y:S01]  /*ff80*/  @!P5 LDC R10, c[0x0][0x270] ;  /* 0x00009c00ff0adb82 */ /* 0x002ee20000000800 */
[----:B------:R-:W-:Y:S01]  /*ff90*/  F2FP.BF16.F32.PACK_AB R18, R171, R18 ;  /* 0x00000012ab12723e */ /* 0x000fe200000010ff */
[----:B------:R1:W-:Y:S04]  /*ffa0*/  STS [R0+0x1200], R3 ;  /* 0x0012000300007388 */ /* 0x0003e80000000800 */
[----:B------:R1:W-:Y:S02]  /*ffb0*/  STS [R20], R2 ;  /* 0x0000000214007388 */ /* 0x0003e40000000800 */
[----:B--2---:R-:W2:Y:S02]  /*ffc0*/  @P5 LDC R6, c[0x0][0x2c0] ;  /* 0x0000b000ff065b82 */ /* 0x004ea40000000800 */
[----:B------:R-:W-:Y:S06]  /*ffd0*/  STS [R20+0x200], R17 ;  /* 0x0002001114007388 */ /* 0x000fec0000000800 */
[----:B------:R-:W2:Y:S01]  /*ffe0*/  @P3 LDC R9, c[0x0][0x2e8] ;  /* 0x0000ba00ff093b82 */ /* 0x000ea20000000800 */
[----:B----4-:R-:W4:Y:S07]  /*fff0*/  S2R R16, SR_CTAID.Y ;  /* 0x0000000000107919 */ /* 0x010f2e0000002600 */
[----:B------:R-:W2:Y:S01]  /*10000*/  @P5 LDC.64 R4, c[0x0][0x2c0] ;  /* 0x0000b000ff045b82 */ /* 0x000ea20000000a00 */
[----:B-1----:R-:W-:Y:S01]  /*10010*/  IMAD.IADD R0, R27, 0x1, R20 ;  /* 0x000000011b007824 */ /* 0x002fe200078e0214 */
[----:B------:R1:W2:Y:S01]  /*10020*/  @P2 MUFU.LG2 R3, R25 ;  /* 0x0000001900032308 */ /* 0x0002a20000000c00 */
[----:B------:R-:W2:Y:S01]  /*10030*/  S2R R27, SR_TID.X ;  /* 0x00000000001b7919 */ /* 0x000ea20000002100 */
[----:B------:R-:W-:-:S04]  /*10040*/  @P5 MOV R2, 0x1 ;  /* 0x0000000100025802 */ /* 0x000fc80000000f00 */
[----:B------:R-:W2:Y:S01]  /*10050*/  @P2 LDC R8, c[0x0][0x2e8] ;  /* 0x0000ba00ff082b82 */ /* 0x000ea20000000800 */
[----:B------:R4:W-:Y:S01]  /*10060*/  STS [R0], R13 ;  /* 0x0000000d00007388 */ /* 0x0009e20000000800 */
[----:B---3--:R-:W-:Y:S01]  /*10070*/  @!P5 IMAD R2, R11, R10, RZ ;  /* 0x0000000a0b02d224 */ /* 0x008fe200078e02ff */
[----:B------:R-:W-:Y:S01]  /*10080*/  @!P5 MOV R6, 0x1 ;  /* 0x000000010006d802 */ /* 0x000fe20000000f00 */
[----:B------:R3:W-:Y:S01]  /*10090*/  @P0 MUFU.LG2 R10, R24 ;  /* 0x00000018000a0308 */ /* 0x0007e20000000c00 */
[----:B------:R-:W-:Y:S04]  /*100a0*/  STS [R0+0x200], R12 ;  /* 0x0002000c00007388 */ /* 0x000fe80000000800 */
[----:B------:R2:W-:Y:S04]  /*100b0*/  STS [R20+0x1000], R15 ;  /* 0x0010000f14007388 */ /* 0x0005e80000000800 */
[----:B------:R2:W-:Y:S01]  /*100c0*/  STS [R20+0x1200], R14 ;  /* 0x0012000e14007388 */ /* 0x0005e20000000800 */
[----:B-1----:R-:W-:-:S03]  /*100d0*/  IMAD.MOV.U32 R25, RZ, RZ, 0x7f800000 ;  /* 0x7f800000ff197424 */ /* 0x002fc600078e00ff */
[----:B------:R-:W-:Y:S01]  /*100e0*/  STS [R0+0x1000], R19 ;  /* 0x0010001300007388 */ /* 0x000fe20000000800 */
[----:B----4-:R-:W-:-:S03]  /*100f0*/  IMAD R2, R16, R2, RZ ;  /* 0x0000000210027224 */ /* 0x010fc600078e02ff */
[----:B------:R1:W-:Y:S01]  /*10100*/  STS [R0+0x1200], R18 ;  /* 0x0012001200007388 */ /* 0x0003e20000000800 */
[----:B---3--:R-:W-:Y:S02]  /*10110*/  MOV R24, 0x7f800000 ;  /* 0x7f80000000187802 */ /* 0x008fe40000000f00 */
[----:B------:R-:W-:Y:S01]  /*10120*/  SEL R2, R2, RZ, !P6 ;  /* 0x000000ff02027207 */ /* 0x000fe20007000000 */
[----:B------:R-:W-:Y:S06]  /*10130*/  BAR.SYNC.DEFER_BLOCKING 0x0 ;  /* 0x0000000000007b1d */ /* 0x000fec0000010000 */
[----:B------:R3:W4:Y:S02]  /*10140*/  @P3 MUFU.LG2 R13, R26 ;  /* 0x0000001a000d3308 */ /* 0x0007240000000c00 */
[----:B--2---:R-:W2:Y:S01]  /*10150*/  @P1 LDC R15, c[0x0][0x2e8] ;  /* 0x0000ba00ff0f1b82 */ /* 0x004ea20000000800 */
[----:B------:R-:W-:-:S05]  /*10160*/  MOV R20, 0x7f800000 ;  /* 0x7f80000000147802 */ /* 0x000fca0000000f00 */
[----:B------:R-:W4:Y:S02]  /*10170*/  @P1 MUFU.LG2 R12, R21 ;  /* 0x00000015000c1308 */ /* 0x000f240000000c00 */
[----:B------:R-:W2:Y:S01]  /*10180*/  @P0 LDC R14, c[0x0][0x2e8] ;  /* 0x0000ba00ff0e0b82 */ /* 0x000ea20000000800 */
[----:B-1----:R-:W-:Y:S02]  /*10190*/  LOP3.LUT R0, R31, 0xffffffe0, RZ, 0xc0, !PT ;  /* 0xffffffe01f007812 */ /* 0x002fe400078ec0ff */
[----:B---3--:R-:W-:Y:S01]  /*101a0*/  SHF.R.S32.HI R26, RZ, 0x1f, R27 ;  /* 0x0000001fff1a7819 */ /* 0x008fe2000001141b */
[----:B------:R1:W3:Y:S01]  /*101b0*/  LDS.128 R32, [R226+0x1800] ;  /* 0x00180000e2207984 */ /* 0x0002e20000000c00 */
[----:B------:R-:W-:Y:S01]  /*101c0*/  IADD3 R7, -R0, R36, RZ ;  /* 0x0000002400077210 */ /* 0x000fe20007ffe1ff */
[----:B------:R-:W-:Y:S01]  /*101d0*/  @P5 IMAD R0, R5, R4, RZ ;  /* 0x0000000405005224 */ /* 0x000fe200078e02ff */
[----:B------:R-:W-:Y:S01]  /*101e0*/  @!P5 MOV R0, R11 ;  /* 0x0000000b0000d202 */ /* 0x000fe20000000f00 */
[----:B------:R-:W-:Y:S01]  /*101f0*/  @P2 FMUL.FTZ R4, R3, 0.69314718246459960938 ;  /* 0x3f31721803042820 */ /* 0x000fe20000410000 */
[----:B------:R-:W-:Y:S01]  /*10200*/  LOP3.LUT P4, RZ, R7, 0x3, RZ, 0xc0, !PT ;  /* 0x0000000307ff7812 */ /* 0x000fe2000788c0ff */
[----:B------:R-:W-:-:S02]  /*10210*/  IMAD R3, R6, UR4, RZ ;  /* 0x0000000406037c24 */ /* 0x000fc4000f8e02ff */
[----:B----4-:R-:W-:Y:S01]  /*10220*/  @P3 FMUL.FTZ R5, R13, 0.69314718246459960938 ;  /* 0x3f3172180d053820 */ /* 0x010fe20000410000 */
[----:B------:R-:W-:Y:S02]  /*10230*/  IMAD R0, R37, R0, R2 ;  /* 0x0000000025007224 */ /* 0x000fe400078e0202 */
[----:B------:R-:W-:Y:S01]  /*10240*/  @P2 FFMA.FTZ R25, R137, R8, R4 ;  /* 0x0000000889192223 */ /* 0x000fe20000010004 */
[----:B------:R-:W-:Y:S01]  /*10250*/  @P1 FMUL.FTZ R4, R12, 0.69314718246459960938 ;  /* 0x3f3172180c041820 */ /* 0x000fe20000410000 */
[----:B------:R-:W-:Y:S01]  /*10260*/  SHF.L.U32 R3, R3, 0x7, RZ ;  /* 0x0000000703037819 */ /* 0x000fe200000006ff */
[----:B------:R-:W-:Y:S01]  /*10270*/  @P3 FFMA.FTZ R24, R138, R9, R5 ;  /* 0x000000098a183223 */ /* 0x000fe20000010005 */
[----:B------:R-:W-:Y:S01]  /*10280*/  @P0 FMUL.FTZ R2, R10, 0.69314718246459960938 ;  /* 0x3f3172180a020820 */ /* 0x000fe20000410000 */
[----:B------:R-:W-:Y:S01]  /*10290*/  MOV R21, 0x7f800000 ;  /* 0x7f80000000157802 */ /* 0x000fe20000000f00 */
[----:B--2---:R-:W-:Y:S01]  /*102a0*/  @P1 FFMA.FTZ R21, R136, R15, R4 ;  /* 0x0000000f88151223 */ /* 0x004fe20000010004 */
[----:B------:R-:W-:Y:S01]  /*102b0*/  IADD3 R7, P3, P2, R3, R22, R0 ;  /* 0x0000001603077210 */ /* 0x000fe20007a7e000 */
[----:B------:R-:W-:Y:S01]  /*102c0*/  @P0 FFMA.FTZ R20, R84, R14, R2 ;  /* 0x0000000e54140223 */ /* 0x000fe20000010002 */
[----:B------:R-:W-:-:S02]  /*102d0*/  SHF.R.S32.HI R5, RZ, 0x1f, R3 ;  /* 0x0000001fff057819 */ /* 0x000fc40000011403 */
[----:B------:R-:W-:-:S04]  /*102e0*/  SHF.R.S32.HI R0, RZ, 0x1f, R0 ;  /* 0x0000001fff007819 */ /* 0x000fc80000011400 */
[----:B------:R-:W-:Y:S01]  /*102f0*/  IADD3.X R9, R5, R23, R0, P3, P2 ;  /* 0x0000001705097210 */ /* 0x000fe20001fe4400 */
[----:B-1-3--:R-:W-:Y:S06]  /*10300*/  @P4 BRA `(.L_x_31) ;  /* 0x0000000000a44947 */ /* 0x00afec0003800000 */
[----:B------:R-:W2:Y:S01]  /*10310*/  LDL.LU R39, [R1+0x110] ;  /* 0x0001100001277983 */ /* 0x000ea20000300800 */
[----:B------:R-:W-:-:S04]  /*10320*/  SHF.R.S32.HI R0, RZ, 0x1f, R28 ;  /* 0x0000001fff007819 */ /* 0x000fc8000001141c */
[----:B------:R-:W-:-:S04]  /*10330*/  LEA.HI R0, R0, R28, RZ, 0x2 ;  /* 0x0000001c00007211 */ /* 0x000fc800078f10ff */
[----:B------:R-:W-:-:S05]  /*10340*/  LOP3.LUT R0, R0, 0xffffffc, RZ, 0xc0, !PT ;  /* 0x0ffffffc00007812 */ /* 0x000fca00078ec0ff */
[----:B------:R-:W-:-:S04]  /*10350*/  IMAD.IADD R0, R28, 0x1, -R0 ;  /* 0x000000011c007824 */ /* 0x000fc800078e0a00 */
[----:B--2---:R-:W-:-:S04]  /*10360*/  IMAD R0, R0, 0x10, R39 ;  /* 0x0000001000007824 */ /* 0x004fc800078e0227 */
[C---:B------:R-:W-:Y:S01]  /*10370*/  VIADD R2, R0.reuse, 0x8 ;  /* 0x0000000800027836 */ /* 0x040fe20000000000 */
[CC--:B-----5:R-:W-:Y:S01]  /*10380*/  ISETP.GE.AND P3, PT, R0.reuse, R38.reuse, PT ;  /* 0x000000260000720c */ /* 0x0e0fe20003f66270 */
[C---:B------:R-:W-:Y:S02]  /*10390*/  VIADD R3, R0.reuse, 0x40 ;  /* 0x0000004000037836 */ /* 0x040fe40000000000 */
[----:B------:R-:W-:Y:S01]  /*103a0*/  VIADD R5, R0, 0x48 ;  /* 0x0000004800057836 */ /* 0x000fe20000000000 */
[-C--:B------:R-:W-:Y:S02]  /*103b0*/  ISETP.GE.AND P2, PT, R2, R38.reuse, PT ;  /* 0x000000260200720c */ /* 0x080fe40003f46270 */
[-C--:B------:R-:W-:Y:S02]  /*103c0*/  ISETP.GE.AND P1, PT, R3, R38.reuse, PT ;  /* 0x000000260300720c */ /* 0x080fe40003f26270 */
[----:B------:R-:W-:-:S05]  /*103d0*/  ISETP.GE.AND P0, PT, R5, R38, PT ;  /* 0x000000260500720c */ /* 0x000fca0003f06270 */
[----:B------:R-:W1:Y:S01]  /*103e0*/  @!P3 LDC.64 R14, c[0x0][0x2b0] ;  /* 0x0000ac00ff0ebb82 */ /* 0x000e620000000a00 */
[----:B------:R-:W-:-:S03]  /*103f0*/  @!P3 IMAD R4, R0, R6, RZ ;  /* 0x000000060004b224 */ /* 0x000fc600078e02ff */
[-C--:B------:R-:W-:Y:S02]  /*10400*/  @!P2 IMAD R2, R2, R6.reuse, RZ ;  /* 0x000000060202a224 */ /* 0x080fe400078e02ff */
[-C--:B------:R-:W-:Y:S01]  /*10410*/  @!P1 IMAD R0, R3, R6.reuse, RZ ;  /* 0x0000000603009224 */ /* 0x080fe200078e02ff */
[-C--:B------:R-:W-:Y:S01]  /*10420*/  @!P3 IADD3 R10, P4, R4, R7.reuse, RZ ;  /* 0x00000007040ab210 */ /* 0x080fe20007f9e0ff */
[----:B------:R-:W2:Y:S01]  /*10430*/  @!P2 LDC.64 R16, c[0x0][0x2b0] ;  /* 0x0000ac00ff10ab82 */ /* 0x000ea20000000a00 */
[----:B------:R-:W-:Y:S01]  /*10440*/  @!P0 IMAD R5, R5, R6, RZ ;  /* 0x0000000605058224 */ /* 0x000fe200078e02ff */
[----:B------:R-:W-:Y:S02]  /*10450*/  @!P2 IADD3 R3, P5, R2, R7, RZ ;  /* 0x000000070203a210 */ /* 0x000fe40007fbe0ff */
[----:B------:R-:W-:Y:S02]  /*10460*/  @!P3 LEA.HI.X.SX32 R4, R4, R9, 0x1, P4 ;  /* 0x000000090404b211 */ /* 0x000fe400020f0eff */
[----:B------:R-:W-:-:S02]  /*10470*/  @!P1 IADD3 R12, P4, R0, R7, RZ ;  /* 0x00000007000c9210 */ /* 0x000fc40007f9e0ff */
[----:B------:R-:W3:Y:S01]  /*10480*/  @!P1 LDC.64 R18, c[0x0][0x2b0] ;  /* 0x0000ac00ff129b82 */ /* 0x000ee20000000a00 */
[C---:B------:R-:W-:Y:S02]  /*10490*/  @!P0 IADD3 R11, P6, R5.reuse, R7, RZ ;  /* 0x00000007050b8210 */ /* 0x040fe40007fde0ff */
[-C--:B------:R-:W-:Y:S02]  /*104a0*/  @!P2 LEA.HI.X.SX32 R2, R2, R9.reuse, 0x1, P5 ;  /* 0x000000090202a211 */ /* 0x080fe400028f0eff */
[-C--:B------:R-:W-:Y:S02]  /*104b0*/  @!P1 LEA.HI.X.SX32 R13, R0, R9.reuse, 0x1, P4 ;  /* 0x00000009000d9211 */ /* 0x080fe400020f0eff */
[----:B------:R-:W-:Y:S01]  /*104c0*/  @!P0 LEA.HI.X.SX32 R0, R5, R9, 0x1, P6 ;  /* 0x0000000905008211 */ /* 0x000fe200030f0eff */
[----:B------:R-:W4:Y:S01]  /*104d0*/  @!P0 LDC.64 R22, c[0x0][0x2b0] ;  /* 0x0000ac00ff168b82 */ /* 0x000f220000000a00 */
[----:B-1----:R-:W-:-:S04]  /*104e0*/  @!P3 LEA R8, P5, R10, R14, 0x2 ;  /* 0x0000000e0a08b211 */ /* 0x002fc800078a10ff */
[----:B------:R-:W-:Y:S02]  /*104f0*/  @!P3 LEA.HI.X R9, R10, R15, R4, 0x2, P5 ;  /* 0x0000000f0a09b211 */ /* 0x000fe400028f1404 */
[----:B--2---:R-:W-:-:S03]  /*10500*/  @!P2 LEA R6, P4, R3, R16, 0x2 ;  /* 0x000000100306a211 */ /* 0x004fc600078810ff */
[----:B------:R1:W-:Y:S01]  /*10510*/  @!P3 STG.E desc[UR12][R8.64], R24 ;  /* 0x000000180800b986 */ /* 0x0003e2000c10190c */
[----:B------:R-:W-:Y:S02]  /*10520*/  @!P2 LEA.HI.X R7, R3, R17, R2, 0x2, P4 ;  /* 0x000000110307a211 */ /* 0x000fe400020f1402 */
[----:B---3--:R-:W-:-:S03]  /*10530*/  @!P1 LEA R4, P5, R12, R18, 0x2 ;  /* 0x000000120c049211 */ /* 0x008fc600078a10ff */
[----:B------:R1:W-:Y:S01]  /*10540*/  @!P2 STG.E desc[UR12][R6.64], R25 ;  /* 0x000000190600a986 */ /* 0x0003e2000c10190c */
[----:B------:R-:W-:Y:S02]  /*10550*/  @!P1 LEA.HI.X R5, R12, R19, R13, 0x2, P5 ;  /* 0x000000130c059211 */ /* 0x000fe400028f140d */
[----:B----4-:R-:W-:-:S03]  /*10560*/  @!P0 LEA R2, P4, R11, R22, 0x2 ;  /* 0x000000160b028211 */ /* 0x010fc600078810ff */
[----:B------:R1:W-:Y:S01]  /*10570*/  @!P1 STG.E desc[UR12][R4.64], R21 ;  /* 0x0000001504009986 */ /* 0x0003e2000c10190c */
[----:B------:R-:W-:-:S05]  /*10580*/  @!P0 LEA.HI.X R3, R11, R23, R0, 0x2, P4 ;  /* 0x000000170b038211 */ /* 0x000fca00020f1400 */
[----:B------:R1:W-:Y:S04]  /*10590*/  @!P0 STG.E desc[UR12][R2.64], R20 ;  /* 0x0000001402008986 */ /* 0x0003e8000c10190c */
.L_x_31:
[----:B------:R-:W-:Y:S05]  /*105a0*/  BSYNC B0 ;  /* 0x0000000000007941 */ /* 0x000fea0003800000 */
.L_x_30:
[----:B-1----:R-:W2:Y:S01]  /*105b0*/  LDL.LU R4, [R1+0x10c] ;  /* 0x00010c0001047983 */ /* 0x002ea20000300800 */
[----:B------:R-:W-:Y:S01]  /*105c0*/  LEA.HI R0, R26, R27, RZ, 0x2 ;  /* 0x0000001b1a007211 */ /* 0x000fe200078f10ff */
[----:B------:R-:W-:Y:S02]  /*105d0*/  ULDC.64 UR4, c[0x0][0x2a0] ;  /* 0x0000a80000047ab9 */ /* 0x000fe40000000a00 */
[----:B------:R-:W3:Y:S04]  /*105e0*/  LDL.LU.64 R8, [R1+0xf0] ;  /* 0x0000f00001087983 */ /* 0x000ee80000300a00 */
[----:B------:R-:W4:Y:S04]  /*105f0*/  LDL.LU R7, [R1+0x108] ;  /* 0x0001080001077983 */ /* 0x000f280000300800 */
[----:B------:R-:W4:Y:S04]  /*10600*/  LDL.LU R5, [R1+0xe8] ;  /* 0x0000e80001057983 */ /* 0x000f280000300800 */
[----:B------:R1:W5:Y:S01]  /*10610*/  LDL.64 R10, [R1+0x18] ;  /* 0x00001800010a7983 */ /* 0x0003620000100a00 */
[----:B------:R-:W-:Y:S01]  /*10620*/  SHF.R.S32.HI R0, RZ, 0x2, R0 ;  /* 0x00000002ff007819 */ /* 0x000fe20000011400 */
[----:B------:R-:W-:Y:S02]  /*10630*/  BSSY B0, `(.L_x_32) ;  /* 0x0000018000007945 */ /* 0x000fe40003800000 */
[----:B------:R1:W1:Y:S01]  /*10640*/  LDS.128 R12, [R226] ;  /* 0x00000000e20c7984 */ /* 0x0002620000000c00 */
[----:B--2--5:R-:W-:-:S02]  /*10650*/  ISETP.GE.AND P1, PT, R4, R38, PT ;  /* 0x000000260400720c */ /* 0x024fc40003f26270 */
[----:B------:R-:W-:Y:S02]  /*10660*/  SHF.R.S32.HI R4, RZ, 0x1f, R37 ;  /* 0x0000001fff047819 */ /* 0x000fe40000011425 */
[----:B---3--:R-:W-:-:S03]  /*10670*/  IADD3 R2, P0, R8, R29, RZ ;  /* 0x0000001d08027210 */ /* 0x008fc60007f1e0ff */
[----:B------:R-:W-:Y:S01]  /*10680*/  IMAD R4, R4, UR4, RZ ;  /* 0x0000000404047c24 */ /* 0x000fe2000f8e02ff */
[-C--:B----4-:R-:W-:Y:S01]  /*10690*/  ISETP.GE.AND P2, PT, R7, R38.reuse, PT ;  /* 0x000000260700720c */ /* 0x090fe20003f46270 */
[----:B------:R-:W-:Y:S01]  /*106a0*/  IMAD.X R3, R9, 0x1, R30, P0 ;  /* 0x0000000109037824 */ /* 0x000fe200000e061e */
[-C--:B------:R-:W-:Y:S01]  /*106b0*/  ISETP.GE.AND P0, PT, R0, R38.reuse, PT ;  /* 0x000000260000720c */ /* 0x080fe20003f06270 */
[----:B------:R-:W-:Y:S01]  /*106c0*/  IMAD R0, R37, UR5, R4 ;  /* 0x0000000525007c24 */ /* 0x000fe2000f8e0204 */
[----:B------:R-:W-:Y:S01]  /*106d0*/  ISETP.GE.AND P3, PT, R5, R38, PT ;  /* 0x000000260500720c */ /* 0x000fe20003f66270 */
[----:B------:R-:W-:-:S04]  /*106e0*/  IMAD.WIDE.U32 R8, R37, UR4, R2 ;  /* 0x0000000425087c25 */ /* 0x000fc8000f8e0002 */
[----:B------:R-:W-:-:S06]  /*106f0*/  IMAD.IADD R7, R9, 0x1, R0 ;  /* 0x0000000109077824 */ /* 0x000fcc00078e0200 */
[----:B-1----:R-:W-:Y:S05]  /*10700*/  @P0 BRA `(.L_x_33) ;  /* 0x0000000000280947 */ /* 0x002fea0003800000 */
[----:B------:R-:W-:Y:S01]  /*10710*/  ULDC.64 UR4, c[0x0][0x298] ;  /* 0x0000a60000047ab9 */ /* 0x000fe20000000a00 */
[----:B------:R-:W-:Y:S01]  /*10720*/  MOV R6, R8 ;  /* 0x0000000800067202 */ /* 0x000fe20000000f00 */
[----:B------:R-:W-:-:S04]  /*10730*/  IMAD R0, R11, UR4, RZ ;  /* 0x000000040b007c24 */ /* 0x000fc8000f8e02ff */
[----:B------:R-:W-:-:S04]  /*10740*/  IMAD.WIDE.U32 R2, R10, UR4, R6 ;  /* 0x000000040a027c25 */ /* 0x000fc8000f8e0006 */
[----:B------:R-:W-:Y:S01]  /*10750*/  IMAD R0, R10, UR5, R0 ;  /* 0x000000050a007c24 */ /* 0x000fe2000f8e0200 */
[----:B------:R-:W-:Y:S02]  /*10760*/  ULDC.64 UR4, c[0x0][0x280] ;  /* 0x0000a00000047ab9 */ /* 0x000fe40000000a00 */
[----:B------:R-:W-:Y:S02]  /*10770*/  LEA R4, P0, R2, UR4, 0x1 ;  /* 0x0000000402047c11 */ /* 0x000fe4000f8008ff */
[----:B------:R-:W-:-:S04]  /*10780*/  IADD3 R0, R3, R0, RZ ;  /* 0x0000000003007210 */ /* 0x000fc80007ffe0ff */
[----:B------:R-:W-:-:S05]  /*10790*/  LEA.HI.X R5, R2, UR5, R0, 0x1, P0 ;  /* 0x0000000502057c11 */ /* 0x000fca00080f0c00 */
[----:B------:R1:W-:Y:S02]  /*107a0*/  STG.E.128 desc[UR12][R4.64], R12 ;  /* 0x0000000c04007986 */ /* 0x0003e4000c101d0c */
.L_x_33:
[----:B------:R-:W-:Y:S05]  /*107b0*/  BSYNC B0 ;  /* 0x0000000000007941 */ /* 0x000fea0003800000 */
.L_x_32:
[----:B-1----:R1:W2:Y:S01]  /*107c0*/  LDS.128 R12, [R226+0x800] ;  /* 0x00080000e20c7984 */ /* 0x0022a20000000c00 */
[----:B------:R-:W-:Y:S04]  /*107d0*/  BSSY B0, `(.L_x_34) ;  /* 0x000000f000007945 */ /* 0x000fe80003800000 */
[----:B------:R-:W-:Y:S05]  /*107e0*/  @P1 BRA `(.L_x_35) ;  /* 0x0000000000341947 */ /* 0x000fea0003800000 */
[----:B------:R-:W-:Y:S01]  /*107f0*/  IADD3 R0, P0, R10, 0x20, RZ ;  /* 0x000000200a007810 */ /* 0x000fe20007f1e0ff */
[----:B------:R-:W-:Y:S01]  /*10800*/  ULDC.64 UR4, c[0x0][0x298] ;  /* 0x0000a60000047ab9 */ /* 0x000fe20000000a00 */
[----:B------:R-:W-:-:S03]  /*10810*/  MOV R3, R7 ;  /* 0x0000000700037202 */ /* 0x000fc60000000f00 */
[----:B------:R-:W-:-:S04]  /*10820*/  IMAD.X R2, RZ, RZ, R11, P0 ;  /* 0x000000ffff027224 */ /* 0x000fc800000e060b */
[----:B------:R-:W-:Y:S02]  /*10830*/  IMAD R4, R2, UR4, RZ ;  /* 0x0000000402047c24 */ /* 0x000fe4000f8e02ff */
[----:B------:R-:W-:-:S04]  /*10840*/  IMAD.MOV.U32 R2, RZ, RZ, R8 ;  /* 0x000000ffff027224 */ /* 0x000fc800078e0008 */
[----:B------:R-:W-:-:S04]  /*10850*/  IMAD.WIDE.U32 R2, R0, UR4, R2 ;  /* 0x0000000400027c25 */ /* 0x000fc8000f8e0002 */
[----:B------:R-:W-:Y:S01]  /*10860*/  IMAD R0, R0, UR5, R4 ;  /* 0x0000000500007c24 */ /* 0x000fe2000f8e0204 */
[----:B------:R-:W-:Y:S02]  /*10870*/  ULDC.64 UR4, c[0x0][0x280] ;  /* 0x0000a00000047ab9 */ /* 0x000fe40000000a00 */
[----:B------:R-:W-:Y:S02]  /*10880*/  LEA R4, P0, R2, UR4, 0x1 ;  /* 0x0000000402047c11 */ /* 0x000fe4000f8008ff */
[----:B------:R-:W-:-:S04]  /*10890*/  IADD3 R0, R3, R0, RZ ;  /* 0x0000000003007210 */ /* 0x000fc80007ffe0ff */
[----:B------:R-:W-:-:S05]  /*108a0*/  LEA.HI.X R5, R2, UR5, R0, 0x1, P0 ;  /* 0x0000000502057c11 */ /* 0x000fca00080f0c00 */
[----:B--2---:R3:W-:Y:S02]  /*108b0*/  STG.E.128 desc[UR12][R4.64], R12 ;  /* 0x0000000c04007986 */ /* 0x0047e4000c101d0c */
.L_x_35:
[----:B------:R-:W-:Y:S05]  /*108c0*/  BSYNC B0 ;  /* 0x0000000000007941 */ /* 0x000fea0003800000 */
.L_x_34:
[----:B--23--:R2:W3:Y:S01]  /*108d0*/  LDS.128 R12, [R226+0x1000] ;  /* 0x00100000e20c7984 */ /* 0x00c4e20000000c00 */
        /* <DEDUP_REMOVED lines=14> */
[----:B---3--:R4:W-:Y:S02]  /*109c0*/  STG.E.128 desc[UR12][R4.64], R12 ;  /* 0x0000000c04007986 */ /* 0x0089e4000c101d0c */
.L_x_37:
[----:B------:R-:W-:Y:S05]  /*109d0*/  BSYNC B0 ;  /* 0x0000000000007941 */ /* 0x000fea0003800000 */
.L_x_36:
[----:B------:R-:W-:Y:S05]  /*109e0*/  @P3 EXIT ;  /* 0x000000000000394d */ /* 0x000fea0003800000 */
[----:B------:R-:W-:Y:S01]  /*109f0*/  IADD3 R6, P0, R10, 0x60, RZ ;  /* 0x000000600a067810 */ /* 0x000fe20007f1e0ff */
[----:B------:R-:W-:Y:S01]  /*10a00*/  ULDC.64 UR4, c[0x0][0x298] ;  /* 0x0000a60000047ab9 */ /* 0x000fe20000000a00 */
[----:B------:R-:W-:Y:S01]  /*10a10*/  MOV R3, R7 ;  /* 0x0000000700037202 */ /* 0x000fe20000000f00 */
[----:B------:R-:W-:Y:S02]  /*10a20*/  IMAD.MOV.U32 R2, RZ, RZ, R8 ;  /* 0x000000ffff027224 */ /* 0x000fe400078e0008 */
[----:B------:R-:W-:Y:S02]  /*10a30*/  IMAD.X R0, RZ, RZ, R11, P0 ;  /* 0x000000ffff007224 */ /* 0x000fe400000e060b */
[----:B----4-:R-:W-:-:S04]  /*10a40*/  IMAD.WIDE.U32 R4, R6, UR4, R2 ;  /* 0x0000000406047c25 */ /* 0x010fc8000f8e0002 */
[----:B------:R-:W-:-:S04]  /*10a50*/  IMAD R0, R0, UR4, RZ ;  /* 0x0000000400007c24 */ /* 0x000fc8000f8e02ff */
[----:B------:R-:W-:Y:S01]  /*10a60*/  IMAD R0, R6, UR5, R0 ;  /* 0x0000000506007c24 */ /* 0x000fe2000f8e0200 */
[----:B------:R-:W-:Y:S02]  /*10a70*/  ULDC.64 UR4, c[0x0][0x280] ;  /* 0x0000a00000047ab9 */ /* 0x000fe40000000a00 */
[----:B------:R-:W-:Y:S02]  /*10a80*/  LEA R2, P0, R4, UR4, 0x1 ;  /* 0x0000000404027c11 */ /* 0x000fe4000f8008ff */
[----:B------:R-:W-:-:S04]  /*10a90*/  IADD3 R0, R5, R0, RZ ;  /* 0x0000000005007210 */ /* 0x000fc80007ffe0ff */
[----:B------:R-:W-:-:S05]  /*10aa0*/  LEA.HI.X R3, R4, UR5, R0, 0x1, P0 ;  /* 0x0000000504037c11 */ /* 0x000fca00080f0c00 */
[----:B------:R-:W-:Y:S01]  /*10ab0*/  STG.E.128 desc[UR12][R2.64], R32 ;  /* 0x0000002002007986 */ /* 0x000fe2000c101d0c */
[----:B------:R-:W-:Y:S05]  /*10ac0*/  EXIT ;  /* 0x000000000000794d */ /* 0x000fea0003800000 */
.L_x_17:
[----:B------:R-:W3:Y:S01]  /*10ad0*/  LDL.LU R13, [R1+0x20] ;  /* 0x00002000010d7983 */ /* 0x000ee20000300800 */
[----:B------:R-:W1:Y:S01]  /*10ae0*/  LDC.U8 R0, c[0x0][0x3d9] ;  /* 0x0000f640ff007b82 */ /* 0x000e620000000000 */
[----:B------:R-:W-:Y:S01]  /*10af0*/  SHF.R.S32.HI R11, RZ, 0x1f, R183 ;  /* 0x0000001fff0b7819 */ /* 0x000fe200000114b7 */
[----:B------:R-:W-:Y:S01]  /*10b00*/  ULDC.64 UR4, c[0x0][0x2a0] ;  /* 0x0000a80000047ab9 */ /* 0x000fe20000000a00 */
[----:B------:R-:W-:Y:S01]  /*10b10*/  CS2R R14, SRZ ;  /* 0x00000000000e7805 */ /* 0x000fe2000001ff00 */
[----:B------:R-:W-:Y:S01]  /*10b20*/  BSSY B0, `(.L_x_38) ;  /* 0x0000049000007945 */ /* 0x000fe20003800000 */
[----:B------:R-:W-:-:S03]  /*10b30*/  LEA.HI R11, R11, R183, RZ, 0x2 ;  /* 0x000000b70b0b7211 */ /* 0x000fc600078f10ff */
[----:B------:R-:W4:Y:S01]  /*10b40*/  LDC.U8 R4, c[0x0][0x3d8] ;  /* 0x0000f600ff047b82 */ /* 0x000f220000000000 */
[----:B------:R-:W-:Y:S02]  /*10b50*/  LOP3.LUT R8, R11, 0x1ffffffc, RZ, 0xc0, !PT ;  /* 0x1ffffffc0b087812 */ /* 0x000fe400078ec0ff */
[----:B-1----:R-:W-:Y:S02]  /*10b60*/  ISETP.NE.AND P2, PT, R0, RZ, PT ;  /* 0x000000ff0000720c */ /* 0x002fe40003f45270 */
[C---:B----4-:R-:W-:Y:S02]  /*10b70*/  ISETP.NE.AND P1, PT, R4.reuse, RZ, PT ;  /* 0x000000ff0400720c */ /* 0x050fe40003f25270 */
[----:B------:R-:W-:Y:S02]  /*10b80*/  ISETP.NE.AND P3, PT, R4, RZ, !P2 ;  /* 0x000000ff0400720c */ /* 0x000fe40005765270 */
[----:B------:R-:W-:-:S07]  /*10b90*/  ISETP.NE.OR P1, PT, R0, RZ, !P1 ;  /* 0x000000ff0000720c */ /* 0x000fce0004f25670 */
[----:B------:R-:W1:Y:S08]  /*10ba0*/  @!P2 LDC R10, c[0x0][0x2c4] ;  /* 0x0000b100ff0aab82 */ /* 0x000e700000000800 */
[----:B------:R-:W4:Y:S08]  /*10bb0*/  @!P2 LDC R12, c[0x0][0x270] ;  /* 0x00009c00ff0cab82 */ /* 0x000f300000000800 */
[----:B------:R-:W5:Y:S08]  /*10bc0*/  @!P1 LDC R9, c[0x0][0x2c4] ;  /* 0x0000b100ff099b82 */ /* 0x000f700000000800 */
[----:B-1----:R-:W1:Y:S08]  /*10bd0*/  @P3 LDC R10, c[0x0][0x2e4] ;  /* 0x0000b900ff0a3b82 */ /* 0x002e700000000800 */
[----:B------:R-:W2:Y:S08]  /*10be0*/  @P2 LDC.64 R16, c[0x0][0x2c0] ;  /* 0x0000b000ff102b82 */ /* 0x000eb00000000a00 */
[----:B------:R-:W3:Y:S01]  /*10bf0*/  @P2 LDC R18, c[0x0][0x2c0] ;  /* 0x0000b000ff122b82 */ /* 0x000ee20000000800 */
[----:B--2---:R-:W-:-:S02]  /*10c00*/  @P2 IMAD R16, R17, R16, RZ ;  /* 0x0000001011102224 */ /* 0x004fc400078e02ff */
[----:B-1----:R-:W-:Y:S02]  /*10c10*/  @!P2 IMAD.MOV.U32 R16, RZ, RZ, R10 ;  /* 0x000000ffff10a224 */ /* 0x002fe400078e000a */
[----:B------:R-:W-:Y:S01]  /*10c20*/  @!P2 IMAD.MOV.U32 R18, RZ, RZ, 0x1 ;  /* 0x00000001ff12a424 */ /* 0x000fe200078e00ff */
[C---:B---3--:R-:W-:Y:S02]  /*10c30*/  ISETP.NE.AND P0, PT, R13.reuse, -0x1, PT ;  /* 0xffffffff0d00780c */ /* 0x048fe40003f05270 */
[----:B------:R-:W-:-:S11]  /*10c40*/  ISETP.NE.OR P4, PT, R13, -0x1, P1 ;  /* 0xffffffff0d00780c */ /* 0x000fd60000f85670 */
[----:B------:R-:W1:Y:S01]  /*10c50*/  @!P0 LDC.64 R2, c[0x0][0x290] ;  /* 0x0000a400ff028b82 */ /* 0x000e620000000a00 */
[----:B------:R-:W-:-:S07]  /*10c60*/  @!P0 SHF.R.S32.HI R0, RZ, 0x1f, R22 ;  /* 0x0000001fff008819 */ /* 0x000fce0000011416 */
[----:B------:R-:W2:Y:S01]  /*10c70*/  @P0 LDC.64 R6, c[0x0][0x298] ;  /* 0x0000a600ff060b82 */ /* 0x000ea20000000a00 */
[----:B-1----:R-:W-:Y:S02]  /*10c80*/  @!P0 IMAD R0, R0, R2, RZ ;  /* 0x0000000200008224 */ /* 0x002fe400078e02ff */
[----:B--2---:R-:W-:-:S04]  /*10c90*/  @P0 IMAD.WIDE.U32 R4, R13, R6, RZ ;  /* 0x000000060d040225 */ /* 0x004fc800078e00ff */
[C---:B------:R-:W-:Y:S02]  /*10ca0*/  @!P0 IMAD R6, R22.reuse, R3, R0 ;  /* 0x0000000316068224 */ /* 0x040fe400078e0200 */
[----:B------:R-:W-:-:S04]  /*10cb0*/  @!P0 IMAD.WIDE.U32 R2, R22, R2, RZ ;  /* 0x0000000216028225 */ /* 0x000fc800078e00ff */
[----:B------:R-:W-:Y:S02]  /*10cc0*/  IMAD.IADD R0, R183, 0x1, -R8 ;  /* 0x00000001b7007824 */ /* 0x000fe400078e0a08 */
[----:B------:R-:W-:Y:S02]  /*10cd0*/  @!P0 IMAD.MOV.U32 R4, RZ, RZ, R2 ;  /* 0x000000ffff048224 */ /* 0x000fe400078e0002 */
[----:B------:R-:W-:Y:S02]  /*10ce0*/  IMAD.SHL.U32 R0, R0, 0x8, RZ ;  /* 0x0000000800007824 */ /* 0x000fe400078e00ff */
[----:B------:R-:W-:Y:S02]  /*10cf0*/  @P0 IMAD R7, R13, R7, R5 ;  /* 0x000000070d070224 */ /* 0x000fe400078e0205 */
[----:B------:R-:W-:Y:S01]  /*10d00*/  @!P0 IMAD.IADD R7, R3, 0x1, R6 ;  /* 0x0000000103078824 */ /* 0x000fe200078e0206 */
[----:B------:R-:W-:Y:S01]  /*10d10*/  IADD3 R8, P0, R0, R4, RZ ;  /* 0x0000000400087210 */ /* 0x000fe20007f1e0ff */
[----:B-----5:R-:W-:Y:S01]  /*10d20*/  @!P4 IMAD R13, R22, R9, RZ ;  /* 0x00000009160dc224 */ /* 0x020fe200078e02ff */
[----:B------:R-:W-:Y:S01]  /*10d30*/  SHF.R.S32.HI R4, RZ, 0x2, R11 ;  /* 0x00000002ff047819 */ /* 0x000fe2000001140b */
[----:B------:R-:W-:Y:S01]  /*10d40*/  @P2 IMAD.MOV.U32 R2, RZ, RZ, 0x1 ;  /* 0x00000001ff022424 */ /* 0x000fe200078e00ff */
[----:B------:R-:W-:Y:S01]  /*10d50*/  LEA.HI.X.SX32 R9, R0, R7, 0x1, P0 ;  /* 0x0000000700097211 */ /* 0x000fe200000f0eff */
[----:B------:R-:W-:Y:S01]  /*10d60*/  IMAD.IADD R0, R105, 0x1, -R189 ;  /* 0x0000000169007824 */ /* 0x000fe200078e0abd */
[----:B------:R-:W-:Y:S01]  /*10d70*/  SHF.R.S32.HI R6, RZ, 0x1f, R25 ;  /* 0x0000001fff067819 */ /* 0x000fe20000011419 */
[----:B----4-:R-:W-:Y:S01]  /*10d80*/  @!P2 IMAD R2, R10, R12, RZ ;  /* 0x0000000c0a02a224 */ /* 0x010fe200078e02ff */
[----:B------:R1:W-:Y:S01]  /*10d90*/  @!P4 STL [R1+0x20], R13 ;  /* 0x0000200d0100c387 */ /* 0x0003e20000100800 */
[----:B------:R-:W-:Y:S01]  /*10da0*/  LOP3.LUT P4, RZ, R183, 0x3, RZ, 0xc0, !PT ;  /* 0x00000003b7ff7812 */ /* 0x000fe2000788c0ff */
[C---:B------:R-:W-:Y:S01]  /*10db0*/  VIADD R19, R4.reuse, 0x20 ;  /* 0x0000002004137836 */ /* 0x040fe20000000000 */
[----:B------:R-:W-:Y:S01]  /*10dc0*/  ISETP.GE.AND P0, PT, R4, R0, PT ;  /* 0x000000000400720c */ /* 0x000fe20003f06270 */
[----:B------:R-:W-:Y:S01]  /*10dd0*/  IMAD R2, R22, R2, RZ ;  /* 0x0000000216027224 */ /* 0x000fe200078e02ff */
[--C-:B------:R-:W-:Y:S01]  /*10de0*/  @!P1 SHF.R.S32.HI R15, RZ, 0x1f, R13.reuse ;  /* 0x0000001fff0f9819 */ /* 0x100fe2000001140d */
[----:B------:R-:W-:Y:S01]  /*10df0*/  IMAD R6, R6, UR4, RZ ;  /* 0x0000000406067c24 */ /* 0x000fe2000f8e02ff */
[CC--:B------:R-:W-:Y:S01]  /*10e00*/  ISETP.GE.OR P3, PT, R4.reuse, R0.reuse, P4 ;  /* 0x000000000400720c */ /* 0x0c0fe20002766670 */
[----:B------:R-:W-:Y:S01]  /*10e10*/  @!P1 IMAD.MOV.U32 R14, RZ, RZ, R13 ;  /* 0x000000ffff0e9224 */ /* 0x000fe200078e000d */
[----:B------:R-:W-:Y:S01]  /*10e20*/  SHF.R.S32.HI R5, RZ, 0x1f, R4 ;  /* 0x0000001fff057819 */ /* 0x000fe20000011404 */
[----:B------:R-:W-:Y:S01]  /*10e30*/  VIADD R20, R4, 0x40 ;  /* 0x0000004004147836 */ /* 0x000fe20000000000 */
[----:B------:R-:W-:Y:S01]  /*10e40*/  SEL R17, R2, RZ, P1 ;  /* 0x000000ff02117207 */ /* 0x000fe20000800000 */
[----:B------:R-:W-:Y:S01]  /*10e50*/  VIADD R21, R4, 0x60 ;  /* 0x0000006004157836 */ /* 0x000fe20000000000 */
[-C--:B------:R-:W-:Y:S01]  /*10e60*/  ISETP.GE.OR P1, PT, R19, R0.reuse, P4 ;  /* 0x000000001300720c */ /* 0x080fe20002726670 */
[C---:B------:R-:W-:Y:S01]  /*10e70*/  IMAD R6, R25.reuse, UR5, R6 ;  /* 0x0000000519067c24 */ /* 0x040fe2000f8e0206 */
[----:B------:R-:W-:Y:S01]  /*10e80*/  P2R R22, PR, RZ, 0x8 ;  /* 0x00000008ff167803 */ /* 0x000fe20000000000 */
[----:B------:R-:W-:Y:S01]  /*10e90*/  IMAD.WIDE.U32 R8, R25, UR4, R8 ;  /* 0x0000000419087c25 */ /* 0x000fe2000f8e0008 */
[----:B------:R-:W-:-:S02]  /*10ea0*/  ISETP.GE.AND P2, PT, R19, R0, PT ;  /* 0x000000001300720c */ /* 0x000fc40003f46270 */
[-C--:B------:R-:W-:Y:S01]  /*10eb0*/  ISETP.GE.AND P3, PT, R20, R0.reuse, PT ;  /* 0x000000001400720c */ /* 0x080fe20003f66270 */
[----:B------:R-:W-:Y:S01]  /*10ec0*/  IMAD.WIDE R2, R24, 0x80, R4 ;  /* 0x0000008018027825 */ /* 0x000fe200078e0204 */
[----:B------:R-:W-:Y:S02]  /*10ed0*/  ISETP.GE.AND P5, PT, R21, R0, PT ;  /* 0x000000001500720c */ /* 0x000fe40003fa6270 */
[----:B------:R-:W-:Y:S01]  /*10ee0*/  P2R R23, PR, RZ, 0x2 ;  /* 0x00000002ff177803 */ /* 0x000fe20000000000 */
[----:B------:R-:W-:Y:S01]  /*10ef0*/  IMAD.IADD R7, R6, 0x1, R9 ;  /* 0x0000000106077824 */ /* 0x000fe200078e0209 */
[----:B-1----:R-:W-:Y:S09]  /*10f00*/  @P0 BRA `(.L_x_39) ;  /* 0x0000000000280947 */ /* 0x002ff20003800000 */
        /* <DEDUP_REMOVED lines=9> */
[----:B------:R1:W-:Y:S02]  /*10fa0*/  STG.E.128 desc[UR12][R12.64], RZ ;  /* 0x000000ff0c007986 */ /* 0x0003e4000c101d0c */
.L_x_39:
[----:B------:R-:W-:Y:S05]  /*10fb0*/  BSYNC B0 ;  /* 0x0000000000007941 */ /* 0x000fea0003800000 */
.L_x_38:
[----:B------:R-:W-:Y:S01]  /*10fc0*/  BSSY B0, `(.L_x_40) ;  /* 0x0000013000007945 */ /* 0x000fe20003800000 */
[----:B------:R-:W-:Y:S01]  /*10fd0*/  ISETP.GE.OR P6, PT, R20, R0, P4 ;  /* 0x000000001400720c */ /* 0x000fe200027c6670 */
[----:B------:R-:W-:Y:S01]  /*10fe0*/  IMAD R17, R25, R16, R17 ;  /* 0x0000001019117224 */ /* 0x000fe200078e0211 */
[----:B------:R-:W-:Y:S01]  /*10ff0*/  ISETP.GE.OR P4, PT, R21, R0, P4 ;  /* 0x000000001500720c */ /* 0x000fe20002786670 */
[----:B------:R-:W-:Y:S01]  /*11000*/  IMAD R16, R189, R18, RZ ;  /* 0x00000012bd107224 */ /* 0x000fe200078e02ff */
[----:B------:R-:W-:Y:S11]  /*11010*/  @P2 BRA `(.L_x_41) ;  /* 0x0000000000342947 */ /* 0x000ff60003800000 */
[----:B------:R-:W-:Y:S01]  /*11020*/  IADD3 R0, P0, R2, 0x20, RZ ;  /* 0x0000002002007810 */ /* 0x000fe20007f1e0ff */
[----:B------:R-:W-:Y:S01]  /*11030*/  ULDC.64 UR4, c[0x0][0x298] ;  /* 0x0000a60000047ab9 */ /* 0x000fe20000000a00 */
[----:B------:R-:W-:-:S03]  /*11040*/  MOV R11, R7 ;  /* 0x00000007000b7202 */ /* 0x000fc60000000f00 */
[----:B------:R-:W-:-:S04]  /*11050*/  IMAD.X R10, RZ, RZ, R3, P0 ;  /* 0x000000ffff0a7224 */ /* 0x000fc800000e0603 */
[----:B-1----:R-:W-:Y:S02]  /*11060*/  IMAD R12, R10, UR4, RZ ;  /* 0x000000040a0c7c24 */ /* 0x002fe4000f8e02ff */
[----:B------:R-:W-:-:S04]  /*11070*/  IMAD.MOV.U32 R10, RZ, RZ, R8 ;  /* 0x000000ffff0a7224 */ /* 0x000fc800078e0008 */
[----:B------:R-:W-:-:S04]  /*11080*/  IMAD.WIDE.U32 R10, R0, UR4, R10 ;  /* 0x00000004000a7c25 */ /* 0x000fc8000f8e000a */
[----:B------:R-:W-:Y:S01]  /*11090*/  IMAD R0, R0, UR5, R12 ;  /* 0x0000000500007c24 */ /* 0x000fe2000f8e020c */
[----:B------:R-:W-:Y:S02]  /*110a0*/  ULDC.64 UR4, c[0x0][0x280] ;  /* 0x0000a00000047ab9 */ /* 0x000fe40000000a00 */
[----:B------:R-:W-:Y:S02]  /*110b0*/  LEA R12, P0, R10, UR4, 0x1 ;  /* 0x000000040a0c7c11 */ /* 0x000fe4000f8008ff */
[----:B------:R-:W-:-:S04]  /*110c0*/  IADD3 R0, R0, R11, RZ ;  /* 0x0000000b00007210 */ /* 0x000fc80007ffe0ff */
[----:B------:R-:W-:-:S05]  /*110d0*/  LEA.HI.X R13, R10, UR5, R0, 0x1, P0 ;  /* 0x000000050a0d7c11 */ /* 0x000fca00080f0c00 */
[----:B------:R2:W-:Y:S02]  /*110e0*/  STG.E.128 desc[UR12][R12.64], RZ ;  /* 0x000000ff0c007986 */ /* 0x0005e4000c101d0c */
.L_x_41:
[----:B------:R-:W-:Y:S05]  /*110f0*/  BSYNC B0 ;  /* 0x0000000000007941 */ /* 0x000fea0003800000 */
.L_x_40:
[----:B------:R-:W-:Y:S04]  /*11100*/  BSSY B0, `(.L_x_42) ;  /* 0x000000f000007945 */ /* 0x000fe80003800000 */
[----:B------:R-:W-:Y:S05]  /*11110*/  @P3 BRA `(.L_x_43) ;  /* 0x0000000000343947 */ /* 0x000fea0003800000 */
[----:B------:R-:W-:Y:S01]  /*11120*/  IADD3 R0, P0, R2, 0x40, RZ ;  /* 0x0000004002007810 */ /* 0x000fe20007f1e0ff */
[----:B------:R-:W-:Y:S01]  /*11130*/  ULDC.64 UR4, c[0x0][0x298] ;  /* 0x0000a60000047ab9 */ /* 0x000fe20000000a00 */
[----:B------:R-:W-:-:S03]  /*11140*/  MOV R11, R7 ;  /* 0x00000007000b7202 */ /* 0x000fc60000000f00 */
[----:B------:R-:W-:-:S04]  /*11150*/  IMAD.X R10, RZ, RZ, R3, P0 ;  /* 0x000000ffff0a7224 */ /* 0x000fc800000e0603 */
[----:B-12---:R-:W-:Y:S02]  /*11160*/  IMAD R12, R10, UR4, RZ ;  /* 0x000000040a0c7c24 */ /* 0x006fe4000f8e02ff */
        /* <DEDUP_REMOVED lines=8> */
.L_x_43:
[----:B------:R-:W-:Y:S05]  /*111f0*/  BSYNC B0 ;  /* 0x0000000000007941 */ /* 0x000fea0003800000 */
.L_x_42:
[----:B------:R-:W-:Y:S01]  /*11200*/  BSSY B0, `(.L_x_44) ;  /* 0x0000011000007945 */ /* 0x000fe20003800000 */
[--C-:B------:R-:W-:Y:S02]  /*11210*/  IADD3 R10, P2, P1, R16, R14, R17.reuse ;  /* 0x0000000e100a7210 */ /* 0x100fe4000795e011 */
[----:B------:R-:W-:Y:S02]  /*11220*/  SHF.R.S32.HI R16, RZ, 0x1f, R16 ;  /* 0x0000001fff107819 */ /* 0x000fe40000011410 */
[----:B------:R-:W-:Y:S01]  /*11230*/  SHF.R.S32.HI R17, RZ, 0x1f, R17 ;  /* 0x0000001fff117819 */ /* 0x000fe20000011411 */
[----:B------:R-:W-:Y:S05]  /*11240*/  @P5 BRA `(.L_x_45) ;  /* 0x0000000000305947 */ /* 0x000fea0003800000 */
[----:B------:R-:W-:Y:S01]  /*11250*/  IADD3 R0, P0, R2, 0x60, RZ ;  /* 0x0000006002007810 */ /* 0x000fe20007f1e0ff */
[----:B------:R-:W-:Y:S01]  /*11260*/  ULDC.64 UR4, c[0x0][0x298] ;  /* 0x0000a60000047ab9 */ /* 0x000fe20000000a00 */
[----:B------:R-:W-:Y:S02]  /*11270*/  MOV R6, R8 ;  /* 0x0000000800067202 */ /* 0x000fe40000000f00 */
[----:B------:R-:W-:-:S03]  /*11280*/  IADD3.X R2, RZ, R3, RZ, P0, !PT ;  /* 0x00000003ff027210 */ /* 0x000fc600007fe4ff */
[----:B------:R-:W-:-:S04]  /*11290*/  IMAD.WIDE.U32 R6, R0, UR4, R6 ;  /* 0x0000000400067c25 */ /* 0x000fc8000f8e0006 */
[----:B------:R-:W-:-:S04]  /*112a0*/  IMAD R2, R2, UR4, RZ ;  /* 0x0000000402027c24 */ /* 0x000fc8000f8e02ff */
[----:B------:R-:W-:Y:S01]  /*112b0*/  IMAD R0, R0, UR5, R2 ;  /* 0x0000000500007c24 */ /* 0x000fe2000f8e0202 */
[----:B------:R-:W-:Y:S02]  /*112c0*/  ULDC.64 UR4, c[0x0][0x280] ;  /* 0x0000a00000047ab9 */ /* 0x000fe40000000a00 */
[----:B------:R-:W-:Y:S02]  /*112d0*/  LEA R2, P0, R6, UR4, 0x1 ;  /* 0x0000000406027c11 */ /* 0x000fe4000f8008ff */
[----:B------:R-:W-:-:S04]  /*112e0*/  IADD3 R0, R0, R7, RZ ;  /* 0x0000000700007210 */ /* 0x000fc80007ffe0ff */
[----:B------:R-:W-:-:S05]  /*112f0*/  LEA.HI.X R3, R6, UR5, R0, 0x1, P0 ;  /* 0x0000000506037c11 */ /* 0x000fca00080f0c00 */
[----:B------:R4:W-:Y:S02]  /*11300*/  STG.E.128 desc[UR12][R2.64], RZ ;  /* 0x000000ff02007986 */ /* 0x0009e4000c101d0c */
.L_x_45:
[----:B------:R-:W-:Y:S05]  /*11310*/  BSYNC B0 ;  /* 0x0000000000007941 */ /* 0x000fea0003800000 */
.L_x_44:
[----:B------:R-:W-:Y:S01]  /*11320*/  ISETP.NE.AND P0, PT, R22, RZ, PT ;  /* 0x000000ff1600720c */ /* 0x000fe20003f05270 */
[----:B------:R-:W-:Y:S01]  /*11330*/  BSSY B0, `(.L_x_46) ;  /* 0x000000b000007945 */ /* 0x000fe20003800000 */
[----:B------:R-:W-:-:S11]  /*11340*/  IADD3.X R14, R16, R15, R17, P2, P1 ;  /* 0x0000000f100e7210 */ /* 0x000fd600017e2411 */
[----:B------:R-:W-:Y:S05]  /*11350*/  @P0 BRA `(.L_x_47) ;  /* 0x0000000000200947 */ /* 0x000fea0003800000 */
[----:B------:R-:W-:Y:S01]  /*11360*/  IMAD R4, R4, R18, RZ ;  /* 0x0000001204047224 */ /* 0x000fe200078e02ff */
[----:B------:R-:W-:-:S04]  /*11370*/  ULDC.64 UR4, c[0x0][0x2b0] ;  /* 0x0000ac0000047ab9 */ /* 0x000fc80000000a00 */
[----:B------:R-:W-:-:S04]  /*11380*/  IADD3 R0, P0, R4, R10, RZ ;  /* 0x0000000a04007210 */ /* 0x000fc80007f1e0ff */
[----:B------:R-:W-:Y:S02]  /*11390*/  LEA.HI.X.SX32 R4, R4, R14, 0x1, P0 ;  /* 0x0000000e04047211 */ /* 0x000fe400000f0eff */
[----:B----4-:R-:W-:-:S04]  /*113a0*/  LEA R2, P0, R0, UR4, 0x2 ;  /* 0x0000000400027c11 */ /* 0x010fc8000f8010ff */
[----:B------:R-:W-:Y:S01]  /*113b0*/  LEA.HI.X R3, R0, UR5, R4, 0x2, P0 ;  /* 0x0000000500037c11 */ /* 0x000fe200080f1404 */
[----:B------:R-:W-:-:S05]  /*113c0*/  IMAD.MOV.U32 R0, RZ, RZ, 0x7f800000 ;  /* 0x7f800000ff007424 */ /* 0x000fca00078e00ff */
[----:B------:R4:W-:Y:S03]  /*113d0*/  STG.E desc[UR12][R2.64], R0 ;  /* 0x0000000002007986 */ /* 0x0009e6000c10190c */
.L_x_47:
[----:B------:R-:W-:Y:S05]  /*113e0*/  BSYNC B0 ;  /* 0x0000000000007941 */ /* 0x000fea0003800000 */
.L_x_46:
[----:B------:R-:W-:Y:S01]  /*113f0*/  ISETP.NE.AND P0, PT, R23, RZ, PT ;  /* 0x000000ff1700720c */ /* 0x000fe20003f05270 */
[----:B------:R-:W-:-:S12]  /*11400*/  BSSY B0, `(.L_x_48) ;  /* 0x000000a000007945 */ /* 0x000fd80003800000 */
[----:B------:R-:W-:Y:S05]  /*11410*/  @P0 BRA `(.L_x_49) ;  /* 0x0000000000200947 */ /* 0x000fea0003800000 */
[----:B----4-:R-:W-:Y:S01]  /*11420*/  IMAD R0, R19, R18, RZ ;  /* 0x0000001213007224 */ /* 0x010fe200078e02ff */
[----:B------:R-:W-:-:S04]  /*11430*/  ULDC.64 UR4, c[0x0][0x2b0] ;  /* 0x0000ac0000047ab9 */ /* 0x000fc80000000a00 */
[----:B------:R-:W-:-:S04]  /*11440*/  IADD3 R3, P0, R0, R10, RZ ;  /* 0x0000000a00037210 */ /* 0x000fc80007f1e0ff */
[----:B------:R-:W-:Y:S02]  /*11450*/  LEA.HI.X.SX32 R0, R0, R14, 0x1, P0 ;  /* 0x0000000e00007211 */ /* 0x000fe400000f0eff */
[----:B------:R-:W-:-:S04]  /*11460*/  LEA R2, P0, R3, UR4, 0x2 ;  /* 0x0000000403027c11 */ /* 0x000fc8000f8010ff */
[----:B------:R-:W-:Y:S01]  /*11470*/  LEA.HI.X R3, R3, UR5, R0, 0x2, P0 ;  /* 0x0000000503037c11 */ /* 0x000fe200080f1400 */
[----:B------:R-:W-:-:S05]  /*11480*/  IMAD.MOV.U32 R0, RZ, RZ, 0x7f800000 ;  /* 0x7f800000ff007424 */ /* 0x000fca00078e00ff */
[----:B------:R4:W-:Y:S03]  /*11490*/  STG.E desc[UR12][R2.64], R0 ;  /* 0x0000000002007986 */ /* 0x0009e6000c10190c */
.L_x_49:
[----:B------:R-:W-:Y:S05]  /*114a0*/  BSYNC B0 ;  /* 0x0000000000007941 */ /* 0x000fea0003800000 */
.L_x_48:
[----:B------:R-:W-:Y:S04]  /*114b0*/  BSSY B0, `(.L_x_50) ;  /* 0x000000a000007945 */ /* 0x000fe80003800000 */
        /* <DEDUP_REMOVED lines=9> */
.L_x_51:
[----:B------:R-:W-:Y:S05]  /*11550*/  BSYNC B0 ;  /* 0x0000000000007941 */ /* 0x000fea0003800000 */
.L_x_50:
[----:B------:R-:W-:Y:S05]  /*11560*/  @P4 EXIT ;  /* 0x000000000000494d */ /* 0x000fea0003800000 */
[----:B----4-:R-:W-:Y:S01]  /*11570*/  IMAD R0, R21, R18, RZ ;  /* 0x0000001215007224 */ /* 0x010fe200078e02ff */
[----:B------:R-:W-:-:S04]  /*11580*/  ULDC.64 UR4, c[0x0][0x2b0] ;  /* 0x0000ac0000047ab9 */ /* 0x000fc80000000a00 */
[----:B------:R-:W-:-:S04]  /*11590*/  IADD3 R3, P0, R0, R10, RZ ;  /* 0x0000000a00037210 */ /* 0x000fc80007f1e0ff */
[----:B------:R-:W-:Y:S02]  /*115a0*/  LEA.HI.X.SX32 R0, R0, R14, 0x1, P0 ;  /* 0x0000000e00007211 */ /* 0x000fe400000f0eff */
[----:B------:R-:W-:-:S04]  /*115b0*/  LEA R2, P0, R3, UR4, 0x2 ;  /* 0x0000000403027c11 */ /* 0x000fc8000f8010ff */
[----:B------:R-:W-:Y:S01]  /*115c0*/  LEA.HI.X R3, R3, UR5, R0, 0x2, P0 ;  /* 0x0000000503037c11 */ /* 0x000fe200080f1400 */
[----:B------:R-:W-:-:S05]  /*115d0*/  IMAD.MOV.U32 R0, RZ, RZ, 0x7f800000 ;  /* 0x7f800000ff007424 */ /* 0x000fca00078e00ff */
[----:B------:R-:W-:Y:S01]  /*115e0*/  STG.E desc[UR12][R2.64], R0 ;  /* 0x0000000002007986 */ /* 0x000fe2000c10190c */
[----:B------:R-:W-:Y:S05]  /*115f0*/  EXIT ;  /* 0x000000000000794d */ /* 0x000fea0003800000 */
.L_x_52:
        /* <DEDUP_REMOVED lines=16> */
.L_x_717:


//--------------------- .text._ZN5flash16flash_fwd_kernelI23Flash_fwd_kernel_traitsILi32ELi128ELi128ELi4ELb0ELb0EN7cutlass10bfloat16_tE19Flash_kernel_traitsILi32ELi128ELi128ELi4ES3_EELb0ELb1ELb0ELb0ELb0ELb0ELb0ELb0EEEvNS_16Flash_fwd_paramsE --------------------------
	.section	.text._ZN5flash16flash_fwd_kernelI23Flash_fwd_kernel_traitsILi32ELi128ELi128ELi4ELb0ELb0EN7cutlass10bfloat16_tE19Flash_kernel_traitsILi32ELi128ELi128ELi4ES3_EELb0ELb1ELb0ELb0ELb0ELb0ELb0ELb0EEEvNS_16Flash_fwd_paramsE,"ax",@progbits
	.align	128
        .global         _ZN5flash16flash_fwd_kernelI23Flash_fwd_kernel_traitsILi32ELi128ELi128ELi4ELb0ELb0EN7cutlass10bfloat16_tE19Flash_kernel_traitsILi32ELi128ELi128ELi4ES3_EELb0ELb1ELb0ELb0ELb0ELb0ELb0ELb0EEEvNS_16Flash_fwd_paramsE
        .type           _ZN5flash16flash_fwd_kernelI23Flash_fwd_kernel_traitsILi32ELi128ELi128ELi4ELb0ELb0EN7cutlass10bfloat16_tE19Flash_kernel_traitsILi32ELi128ELi128ELi4ES3_EELb0ELb1ELb0ELb0ELb0ELb0ELb0ELb0EEEvNS_16Flash_fwd_paramsE,@function
        .size           _ZN5flash16flash_fwd_kernelI23Flash_fwd_kernel_traitsILi32ELi128ELi128ELi4ELb0ELb0EN7cutlass10bfloat16_tE19Flash_kernel_traitsILi32ELi128ELi128ELi4ES3_EELb0ELb1ELb0ELb0ELb0ELb0ELb0ELb0EEEvNS_16Flash_fwd_paramsE,(.L_x_718 - _ZN5flash16flash_fwd_kernelI23Flash_fwd_kernel_traitsILi32ELi128ELi128ELi4ELb0ELb0EN7cutlass10bfloat16_tE19Flash_kernel_traitsILi32ELi128ELi128ELi4ES3_EELb0ELb1ELb0ELb0ELb0ELb0ELb0ELb0EEEvNS_16Flash_fwd_paramsE)
        .other          _ZN5flash16flash_fwd_kernelI23Flash_fwd_kernel_traitsILi32ELi128ELi128ELi4ELb0ELb0EN7cutlass10bfloat16_tE19Flash_kernel_traitsILi32ELi128ELi128ELi4ES3_EELb0ELb1ELb0ELb0ELb0ELb0ELb0ELb0EEEvNS_16Flash_fwd_paramsE,@"STO_CUDA_ENTRY STV_DEFAULT"
_ZN5flash16flash_fwd_kernelI23Flash_fwd_kernel_traitsILi32ELi128ELi128ELi4ELb0ELb0EN7cutlass10bfloat16_tE19Flash_kernel_traitsILi32ELi128ELi128ELi4ES3_EELb0ELb1ELb0ELb0ELb0ELb0ELb0ELb0EEEvNS_16Flash_fwd_paramsE:
.text._ZN5flash16flash_fwd_kernelI23Flash_fwd_kernel_traitsILi32ELi128ELi128ELi4ELb0ELb0EN7cutlass10bfloat16_tE19Flash_kernel_traitsILi32ELi128ELi128ELi4ES3_EELb0ELb1ELb0ELb0ELb0ELb0ELb0ELb0EEEvNS_16Flash_fwd_paramsE:
[----:B------:R-:W1:Y:S08]  /*0000*/  LDC R1, c[0x0][0x28] ;  /* 0x00000a00ff017b82 */ /* 0x000e700000000800 */
[----:B------:R-:W2:Y:S01]  /*0010*/  S2UR UR28, SR_CTAID.Y ;  /* 0x00000000001c79c3 */ /* 0x000ea20000002600 */
[----:B------:R-:W-:Y:S01]  /*0020*/  ULDC.64 UR4, c[0x0][0x300] ;  /* 0x0000c00000047ab9 */ /* 0x000fe20000000a00 */
[----:B------:R-:W-:Y:S01]  /*0030*/  ULDC.64 UR6, c[0x0][0x2f0] ;  /* 0x0000bc0000067ab9 */ /* 0x000fe20000000a00 */
[----:B------:R-:W-:Y:S01]  /*0040*/  UISETP.NE.U32.AND UP1, UPT, UR4, URZ, UPT ;  /* 0x0000003f0400728c */ /* 0x000fe2000bf25070 */
[----:B-1----:R-:W-:Y:S01]  /*0050*/  VIADD R1, R1, 0xffffffd0 ;  /* 0xffffffd001017836 */ /* 0x002fe20000000000 */
[----:B------:R-:W-:-:S02]  /*0060*/  UISETP.NE.U32.AND UP2, UPT, UR6, URZ, UPT ;  /* 0x0000003f0600728c */ /* 0x000fc4000bf45070 */
[----:B------:R-:W-:Y:S01]  /*0070*/  UISETP.NE.AND.EX UP1, UPT, UR5, URZ, UPT, UP1 ;  /* 0x0000003f0500728c */ /* 0x000fe2000bf25310 */
[----:B------:R-:W-:Y:S01]  /*0080*/  ULDC.64 UR8, c[0x0][0x2f0] ;  /* 0x0000bc0000087ab9 */ /* 0x000fe20000000a00 */
[----:B------:R-:W-:Y:S01]  /*0090*/  UISETP.NE.AND.EX UP2, UPT, UR7, URZ, UPT, UP2 ;  /* 0x0000003f0700728c */ /* 0x000fe2000bf45320 */
[----:B------:R-:W-:-:S03]  /*00a0*/  ULDC.U8 UR6, c[0x0][0x3c2] ;  /* 0x0000f08000067ab9 */ /* 0x000fc60000000000 */
[----:B------:R-:W-:Y:S01]  /*00b0*/  PLOP3.LUT P0, PT, PT, PT, UP1, 0x80, 0x0 ;  /* 0x000000000000781c */ /* 0x000fe20003f0f018 */
[----:B------:R-:W-:Y:S01]  /*00c0*/  ULDC.64 UR4, c[0x0][0x2f8] ;  /* 0x0000be0000047ab9 */ /* 0x000fe20000000a00 */
[----:B------:R-:W-:Y:S01]  /*00d0*/  UISETP.NE.AND UP3, UPT, UR6, URZ, UPT ;  /* 0x0000003f0600728c */ /* 0x000fe2000bf65270 */
[----:B------:R-:W-:Y:S01]  /*00e0*/  PLOP3.LUT P2, PT, PT, PT, UP2, 0x80, 0x0 ;  /* 0x000000000000781c */ /* 0x000fe20003f4f028 */
[----:B------:R-:W-:Y:S01]  /*00f0*/  UISETP.EQ.U32.AND UP0, UPT, UR4, URZ, UPT ;  /* 0x0000003f0400728c */ /* 0x000fe2000bf02070 */
[----:B------:R-:W-:Y:S01]  /*0100*/  ULDC.64 UR22, c[0x0][0x208] ;  /* 0x0000820000167ab9 */ /* 0x000fe20000000a00 */
[----:B------:R-:W-:Y:S02]  /*0110*/  ULDC.64 UR6, c[0x0][0x2f8] ;  /* 0x0000be0000067ab9 */ /* 0x000fe40000000a00 */
[----:B------:R-:W-:Y:S02]  /*0120*/  UISETP.EQ.OR.EX UP0, UPT, UR5, URZ, !UP3, UP0 ;  /* 0x0000003f0500728c */ /* 0x000fe4000df02700 */
[----:B--2---:R-:W-:-:S06]  /*0130*/  UIMAD.WIDE UR8, UR28, 0x4, UR8 ;  /* 0x000000041c0878a5 */ /* 0x004fcc000f8e0208 */
[----:B------:R-:W-:Y:S02]  /*0140*/  IMAD.U32 R2, RZ, RZ, UR8 ;  /* 0x00000008ff027e24 */ /* 0x000fe4000f8e00ff */
[----:B------:R-:W-:Y:S01]  /*0150*/  IMAD.U32 R3, RZ, RZ, UR9 ;  /* 0x00000009ff037e24 */ /* 0x000fe2000f8e00ff */
[----:B------:R-:W-:Y:S02]  /*0160*/  @UP1 ULDC.64 UR8, c[0x0][0x300] ;  /* 0x0000c00000081ab9 */ /* 0x000fe40000000a00 */
[----:B------:R-:W-:Y:S02]  /*0170*/  @UP1 UIMAD.WIDE UR8, UR28, 0x4, UR8 ;  /* 0x000000041c0818a5 */ /* 0x000fe4000f8e0208 */
[----:B------:R-:W2:Y:S04]  /*0180*/  @P2 LDG.E R7, desc[UR22][R2.64] ;  /* 0x0000001602072981 */ /* 0x000ea8000c1e1900 */
[----:B------:R-:W-:Y:S01]  /*0190*/  IMAD.U32 R4, RZ, RZ, UR8 ;  /* 0x00000008ff047e24 */ /* 0x000fe2000f8e00ff */
[----:B------:R1:W3:Y:S01]  /*01a0*/  @P2 LDG.E R6, desc[UR22][R2.64+0x4] ;  /* 0x0000041602062981 */ /* 0x0002e2000c1e1900 */
[----:B------:R-:W-:Y:S01]  /*01b0*/  IMAD.U32 R5, RZ, RZ, UR9 ;  /* 0x00000009ff057e24 */ /* 0x000fe2000f8e00ff */
[----:B------:R-:W-:Y:S01]  /*01c0*/  PLOP3.LUT P1, PT, PT, PT, UP0, 0x80, 0x0 ;  /* 0x000000000000781c */ /* 0x000fe20003f2f008 */
[----:B------:R-:W-:-:S03]  /*01d0*/  UIMAD.WIDE UR6, UR28, 0x4, UR6 ;  /* 0x000000041c0678a5 */ /* 0x000fc6000f8e0206 */
[----:B------:R-:W4:Y:S03]  /*01e0*/  @P0 LDG.E R4, desc[UR22][R4.64] ;  /* 0x0000001604040981 */ /* 0x000f26000c1e1900 */
[----:B-1----:R-:W-:Y:S02]  /*01f0*/  IMAD.U32 R2, RZ, RZ, UR6 ;  /* 0x00000006ff027e24 */ /* 0x002fe4000f8e00ff */
[----:B------:R-:W-:-:S05]  /*0200*/  IMAD.U32 R3, RZ, RZ, UR7 ;  /* 0x00000007ff037e24 */ /* 0x000fca000f8e00ff */
[----:B------:R-:W5:Y:S01]  /*0210*/  @!P1 LDG.E R0, desc[UR22][R2.64] ;  /* 0x0000001602009981 */ /* 0x000f62000c1e1900 */
[----:B------:R-:W-:Y:S01]  /*0220*/  UMOV UR12, 0xffffffff ;  /* 0xffffffff000c7882 */ /* 0x000fe20000000000 */
[----:B------:R-:W-:Y:S01]  /*0230*/  UMOV UR31, URZ ;  /* 0x0000003f001f7c82 */ /* 0x000fe20008000000 */
[----:B------:R-:W-:Y:S01]  /*0240*/  UMOV UR8, 0xffffffff ;  /* 0xffffffff00087882 */ /* 0x000fe20000000000 */
[----:B------:R-:W1:Y:S08]  /*0250*/  S2UR UR13, SR_CTAID.X ;  /* 0x00000000000d79c3 */ /* 0x000e700000002500 */
[----:B------:R-:W1:Y:S01]  /*0260*/  S2UR UR27, SR_CTAID.Z ;  /* 0x00000000001b79c3 */ /* 0x000e620000002700 */
[----:B--2---:R-:W-:-:S02]  /*0270*/  @P2 R2UR UR12, R7 ;  /* 0x00000000070c22ca */ /* 0x004fc400000e0000 */
[----:B---3--:R-:W-:Y:S02]  /*0280*/  @P2 R2UR UR14, R6 ;  /* 0x00000000060e22ca */ /* 0x008fe400000e0000 */
[----:B----4-:R-:W-:Y:S02]  /*0290*/  @P0 R2UR UR31, R4 ;  /* 0x00000000041f02ca */ /* 0x010fe400000e0000 */
[----:B------:R-:W-:-:S04]  /*02a0*/  ISETP.NE.U32.AND P0, PT, RZ, UR4, PT ;  /* 0x00000004ff007c0c */ /* 0x000fc8000bf05070 */
[----:B------:R-:W-:-:S05]  /*02b0*/  ISETP.NE.AND.EX P0, PT, RZ, UR5, PT, P0 ;  /* 0x00000005ff007c0c */ /* 0x000fca000bf05300 */
[----:B------:R-:W-:-:S07]  /*02c0*/  @UP2 UIADD3 UR14, UR14, -UR12, URZ ;  /* 0x8000000c0e0e2290 */ /* 0x000fce000fffe03f */
[----:B------:R-:W-:Y:S01]  /*02d0*/  @!UP2 ULDC UR14, c[0x0][0x2c4] ;  /* 0x0000b100000eaab9 */ /* 0x000fe20000000800 */
[----:B-----5:R-:W-:Y:S01]  /*02e0*/  @!P1 R2UR UR8, R0 ;  /* 0x00000000000892ca */ /* 0x020fe200000e0000 */
[----:B-1----:R-:W-:-:S14]  /*02f0*/  @!P0 BRA `(.L_x_53) ;  /* 0x00000000001c8947 */ /* 0x002fdc0003800000 */
[----:B------:R-:W-:-:S13]  /*0300*/  PLOP3.LUT P0, PT, PT, PT, UP3, 0x80, 0x0 ;  /* 0x000000000000781c */ /* 0x000fda0003f0f038 */
[----:B------:R-:W2:Y:S04]  /*0310*/  @P0 LDG.E R0, desc[UR22][R2.64+0x4] ;  /* 0x0000041602000981 */ /* 0x000ea8000c1e1900 */
[----:B------:R-:W3:Y:S01]  /*0320*/  @!P0 LDG.E R2, desc[UR22][R2.64] ;  /* 0x0000001602028981 */ /* 0x000ee2000c1e1900 */
[----:B--2---:R-:W-:-:S13]  /*0330*/  @P0 R2UR UR6, R0 ;  /* 0x00000000000602ca */ /* 0x004fda00000e0000 */
[----:B------:R-:W-:-:S07]  /*0340*/  @UP3 UIADD3 UR6, UR6, -UR8, URZ ;  /* 0x8000000806063290 */ /* 0x000fce000fffe03f */
[----:B---3--:R-:W-:Y:S01]  /*0350*/  @!P0 R2UR UR6, R2 ;  /* 0x00000000020682ca */ /* 0x008fe200000e0000 */
[----:B------:R-:W-:-:S14]  /*0360*/  BRA `(.L_x_54) ;  /* 0x0000000000047947 */ /* 0x000fdc0003800000 */
.L_x_53:
[----:B------:R-:W-:-:S05]  /*0370*/  ULDC UR6, c[0x0][0x2c8] ;  /* 0x0000b20000067ab9 */ /* 0x000fca0000000800 */
.L_x_54:
[----:B------:R-:W-:Y:S02]  /*0380*/  ULDC.64 UR4, c[0x0][0x308] ;  /* 0x0000c20000047ab9 */ /* 0x000fe40000000a00 */
[----:B------:R-:W-:-:S04]  /*0390*/  UISETP.NE.U32.AND UP2, UPT, UR4, URZ, UPT ;  /* 0x0000003f0400728c */ /* 0x000fc8000bf45070 */
[----:B------:R-:W-:-:S06]  /*03a0*/  UISETP.NE.AND.EX UP2, UPT, UR5, URZ, UPT, UP2 ;  /* 0x0000003f0500728c */ /* 0x000fcc000bf45320 */
[----:B------:R-:W-:-:S05]  /*03b0*/  PLOP3.LUT P0, PT, PT, PT, UP2, 0x80, 0x0 ;  /* 0x000000000000781c */ /* 0x000fca0003f0f028 */
[----:B------:R-:W-:Y:S02]  /*03c0*/  @UP2 ULDC.64 UR4, c[0x0][0x308] ;  /* 0x0000c20000042ab9 */ /* 0x000fe40000000a00 */
[----:B------:R-:W-:-:S06]  /*03d0*/  @UP2 UIMAD.WIDE UR4, UR28, 0x4, UR4 ;  /* 0x000000041c0428a5 */ /* 0x000fcc000f8e0204 */
[----:B------:R-:W-:Y:S02]  /*03e0*/  IMAD.U32 R2, RZ, RZ, UR4 ;  /* 0x00000004ff027e24 */ /* 0x000fe4000f8e00ff */
[----:B------:R-:W-:Y:S01]  /*03f0*/  IMAD.U32 R3, RZ, RZ, UR5 ;  /* 0x00000005ff037e24 */ /* 0x000fe2000f8e00ff */
[----:B------:R-:W-:Y:S01]  /*0400*/  USHF.L.U32 UR21, UR13, 0x7, URZ ;  /* 0x000000070d157899 */ /* 0x000fe2000800063f */
[----:B------:R-:W-:-:S03]  /*0410*/  @!UP2 ULDC.64 UR4, c[0x0][0x318] ;  /* 0x0000c6000004aab9 */ /* 0x000fc60000000a00 */
[----:B------:R-:W2:Y:S01]  /*0420*/  @P0 LDG.E R0, desc[UR22][R2.64] ;  /* 0x0000001602000981 */ /* 0x000ea2000c1e1900 */
[----:B------:R-:W-:Y:S02]  /*0430*/  UISETP.GT.AND UP1, UPT, UR14, UR21, UPT ;  /* 0x000000150e00728c */ /* 0x000fe4000bf24270 */
[----:B------:R-:W-:-:S03]  /*0440*/  @!UP2 UISETP.NE.U32.AND UP0, UPT, UR4, URZ, UPT ;  /* 0x0000003f0400a28c */ /* 0x000fc6000bf05070 */
[----:B------:R-:W-:Y:S01]  /*0450*/  @!UP2 ULDC UR4, c[0x0][0x2cc] ;  /* 0x0000b3000004aab9 */ /* 0x000fe20000000800 */
[----:B------:R-:W-:-:S04]  /*0460*/  @!UP2 UISETP.NE.AND.EX UP0, UPT, UR5, URZ, UPT, UP0 ;  /* 0x0000003f0500a28c */ /* 0x000fc8000bf05300 */
[----:B------:R-:W-:Y:S01]  /*0470*/  @!UP2 USEL UR4, UR4, URZ, UP0 ;  /* 0x0000003f0404a287 */ /* 0x000fe20008000000 */
[----:B--2---:R-:W-:Y:S02]  /*0480*/  @P0 R2UR UR24, R0 ;  /* 0x00000000001802ca */ /* 0x004fe400000e0000 */
[----:B------:R-:W-:-:S11]  /*0490*/  PLOP3.LUT P0, PT, PT, PT, UP1, 0x80, 0x0 ;  /* 0x000000000000781c */ /* 0x000fd60003f0f018 */
[----:B------:R-:W-:Y:S02]  /*04a0*/  @UP2 UIADD3 UR24, UR24, -UR31, URZ ;  /* 0x8000001f18182290 */ /* 0x000fe4000fffe03f */
[----:B------:R-:W-:Y:S01]  /*04b0*/  @!UP2 UIADD3 UR24, UR4, UR6, -UR31 ;  /* 0x000000060418a290 */ /* 0x000fe2000fffe81f */
[----:B------:R-:W-:Y:S11]  /*04c0*/  @!P0 EXIT ;  /* 0x000000000000894d */ /* 0x000ff60003800000 */
[----:B------:R-:W-:Y:S01]  /*04d0*/  UIADD3 UR5, -UR14, 0xff, UR21 ;  /* 0x000000ff0e057890 */ /* 0x000fe2000fffe115 */
[----:B------:R-:W1:Y:S01]  /*04e0*/  S2R R121, SR_TID.X ;  /* 0x0000000000797919 */ /* 0x000e620000002100 */
[----:B------:R-:W-:Y:S01]  /*04f0*/  ULDC UR18, c[0x0][0x398] ;  /* 0x0000e60000127ab9 */ /* 0x000fe20000000800 */
[----:B------:R-:W-:Y:S02]  /*0500*/  UIADD3 UR7, UR24, 0x7f, URZ ;  /* 0x0000007f18077890 */ /* 0x000fe4000fffe03f */
[----:B------:R-:W-:Y:S02]  /*0510*/  UIADD3 UR5, UR5, UR18, UR24 ;  /* 0x0000001205057290 */ /* 0x000fe4000fffe018 */
[----:B------:R-:W-:Y:S02]  /*0520*/  USHF.R.S32.HI UR6, URZ, 0x1f, UR7 ;  /* 0x0000001f3f067899 */ /* 0x000fe40008011407 */
[----:B------:R-:W-:Y:S02]  /*0530*/  USHF.R.S32.HI UR4, URZ, 0x1f, UR5 ;  /* 0x0000001f3f047899 */ /* 0x000fe40008011405 */
[----:B------:R-:W-:-:S02]  /*0540*/  ULEA.HI UR6, UR6, UR7, URZ, 0x7 ;  /* 0x0000000706067291 */ /* 0x000fc4000f8f383f */
[----:B------:R-:W-:Y:S02]  /*0550*/  ULEA.HI UR4, UR4, UR5, URZ, 0x7 ;  /* 0x0000000504047291 */ /* 0x000fe4000f8f383f */
[----:B------:R-:W-:Y:S02]  /*0560*/  USHF.R.S32.HI UR6, URZ, 0x7, UR6 ;  /* 0x000000073f067899 */ /* 0x000fe40008011406 */
[----:B------:R-:W-:-:S04]  /*0570*/  USHF.R.S32.HI UR4, URZ, 0x7, UR4 ;  /* 0x000000073f047899 */ /* 0x000fc80008011404 */
[----:B------:R-:W-:-:S04]  /*0580*/  UISETP.LT.AND UP0, UPT, UR6, UR4, UPT ;  /* 0x000000040600728c */ /* 0x000fc8000bf01270 */
[----:B------:R-:W-:-:S04]  /*0590*/  USEL UR17, UR6, UR4, UP0 ;  /* 0x0000000406117287 */ /* 0x000fc80008000000 */
[----:B------:R-:W-:-:S06]  /*05a0*/  UISETP.GE.AND UP0, UPT, UR17, 0x1, UPT ;  /* 0x000000011100788c */ /* 0x000fcc000bf06270 */
[----:B------:R-:W-:-:S13]  /*05b0*/  PLOP3.LUT P0, PT, PT, PT, UP0, 0x80, 0x0 ;  /* 0x000000000000781c */ /* 0x000fda0003f0f008 */
[----:B-1----:R-:W-:Y:S05]  /*05c0*/  @!P0 BRA `(.L_x_55) ;  /* 0x0000010800548947 */ /* 0x002fea0003800000 */
[----:B------:R-:W1:Y:S01]  /*05d0*/  LDC R11, c[0x0][0x278] ;  /* 0x00009e00ff0b7b82 */ /* 0x000e620000000800 */
[----:B------:R-:W2:Y:S01]  /*05e0*/  S2R R4, SR_CTAID.Z ;  /* 0x0000000000047919 */ /* 0x000ea20000002700 */
[----:B------:R-:W-:Y:S01]  /*05f0*/  SHF.R.S32.HI R16, RZ, 0x1f, R121 ;  /* 0x0000001fff107819 */ /* 0x000fe20000011479 */
[----:B------:R-:W-:Y:S01]  /*0600*/  UISETP.NE.AND UP1, UPT, UR12, -0x1, UPT ;  /* 0xffffffff0c00788c */ /* 0x000fe2000bf25270 */
[----:B------:R-:W-:Y:S01]  /*0610*/  MOV R189, R9 ;  /* 0x0000000900bd7202 */ /* 0x000fe20000000f00 */
[----:B------:R-:W-:Y:S01]  /*0620*/  UISETP.NE.AND UP0, UPT, UR8, -0x1, UPT ;  /* 0xffffffff0800788c */ /* 0x000fe2000bf05270 */
[----:B------:R-:W-:Y:S01]  /*0630*/  LEA.HI R22, R16, R121, RZ, 0x3 ;  /* 0x0000007910167211 */ /* 0x000fe200078f18ff */
[----:B------:R-:W-:-:S03]  /*0640*/  UIADD3 UR16, UR17, -0x1, URZ ;  /* 0xffffffff11107890 */ /* 0x000fc6000fffe03f */
[----:B------:R-:W-:Y:S01]  /*0650*/  SHF.R.S32.HI R21, RZ, 0x3, R22 ;  /* 0x00000003ff157819 */ /* 0x000fe20000011416 */
[----:B------:R-:W-:Y:S01]  /*0660*/  UIMAD UR15, UR16, -0x80, UR24 ;  /* 0xffffff80100f78a4 */ /* 0x000fe2000f8e0218 */
[----:B------:R-:W-:Y:S02]  /*0670*/  PLOP3.LUT P0, PT, PT, PT, UP0, 0x80, 0x0 ;  /* 0x000000000000781c */ /* 0x000fe40003f0f008 */
[----:B------:R-:W-:Y:S01]  /*0680*/  @UP1 ULDC.64 UR4, c[0x0][0x240] ;  /* 0x0000900000041ab9 */ /* 0x000fe20000000a00 */
[----:B------:R-:W-:Y:S02]  /*0690*/  @!UP1 USHF.R.S32.HI UR10, URZ, 0x1f, UR28 ;  /* 0x0000001f3f0a9899 */ /* 0x000fe4000801141c */
[----:B------:R-:W-:Y:S01]  /*06a0*/  @UP1 UIMAD.WIDE.U32 UR34, UR12, UR4, URZ ;  /* 0x000000040c2212a5 */ /* 0x000fe2000f8e003f */
[----:B------:R-:W-:Y:S01]  /*06b0*/  @!UP1 ULDC.64 UR6, c[0x0][0x228] ;  /* 0x00008a0000069ab9 */ /* 0x000fe20000000a00 */
[----:B------:R-:W-:Y:S02]  /*06c0*/  @UP0 UIADD3 UR9, UR31, UR8, URZ ;  /* 0x000000081f090290 */ /* 0x000fe4000fffe03f */
[----:B------:R-:W-:Y:S01]  /*06d0*/  @!UP1 UIMAD UR10, UR10, UR6, URZ ;  /* 0x000000060a0a92a4 */ /* 0x000fe2000f8e023f */
[----:B-1----:R-:W-:Y:S01]  /*06e0*/  IABS R0, R11 ;  /* 0x0000000b00007213 */ /* 0x002fe20000000000 */
[----:B------:R-:W-:-:S02]  /*06f0*/  @UP1 UIMAD UR4, UR12, UR5, UR35 ;  /* 0x000000050c0412a4 */ /* 0x000fc4000f8e0223 */
[----:B------:R-:W-:Y:S02]  /*0700*/  UIADD3 UR5, -UR21, UR14, URZ ;  /* 0x0000000e15057290 */ /* 0x000fe4000fffe13f */
[----:B------:R-:W-:Y:S01]  /*0710*/  IMAD.MOV.U32 R6, RZ, RZ, R0 ;  /* 0x000000ffff067224 */ /* 0x000fe200078e0000 */
[----:B------:R-:W-:Y:S02]  /*0720*/  @!UP1 UIMAD UR7, UR28, UR7, UR10 ;  /* 0x000000071c0792a4 */ /* 0x000fe4000f8e020a */
[----:B------:R-:W-:Y:S01]  /*0730*/  @!UP1 UIMAD.WIDE.U32 UR32, UR28, UR6, URZ ;  /* 0x000000061c2092a5 */ /* 0x000fe2000f8e003f */
[----:B------:R-:W1:Y:S01]  /*0740*/  I2F.RP R2, R6 ;  /* 0x0000000600027306 */ /* 0x000e620000209400 */
[----:B--2---:R-:W-:Y:S01]  /*0750*/  IABS R4, R4 ;  /* 0x0000000400047213 */ /* 0x004fe20000000000 */
[----:B------:R-:W-:Y:S01]  /*0760*/  @UP0 ULDC.64 UR10, c[0x0][0x248] ;  /* 0x00009200000a0ab9 */ /* 0x000fe20000000a00 */
[----:B------:R-:W-:Y:S01]  /*0770*/  @UP1 UMOV UR30, UR34 ;  /* 0x00000022001e1c82 */ /* 0x000fe20008000000 */
[----:B------:R-:W-:-:S02]  /*0780*/  @UP0 UIMAD.WIDE.U32 UR36, UR9, UR10, URZ ;  /* 0x0000000a092402a5 */ /* 0x000fc4000f8e003f */
[----:B------:R-:W-:Y:S02]  /*0790*/  @UP0 UIMAD UR9, UR9, UR11, URZ ;  /* 0x0000000b090902a4 */ /* 0x000fe4000f8e023f */
[----:B------:R-:W-:Y:S02]  /*07a0*/  @!UP1 UIADD3 UR4, UR33, UR7, URZ ;  /* 0x0000000721049290 */ /* 0x000fe4000fffe03f */
[----:B------:R-:W-:Y:S01]  /*07b0*/  @UP0 UIADD3 UR25, UR37, UR9, URZ ;  /* 0x0000000925190290 */ /* 0x000fe2000fffe03f */
[----:B------:R-:W-:Y:S01]  /*07c0*/  @UP0 UMOV UR26, UR36 ;  /* 0x00000024001a0c82 */ /* 0x000fe20008000000 */
[----:B------:R-:W-:Y:S01]  /*07d0*/  @!UP1 UMOV UR30, UR32 ;  /* 0x00000020001e9c82 */ /* 0x000fe20008000000 */
[----:B-1----:R-:W1:Y:S02]  /*07e0*/  MUFU.RCP R2, R2 ;  /* 0x0000000200027308 */ /* 0x002e640000001000 */
[----:B-1----:R-:W-:-:S06]  /*07f0*/  VIADD R2, R2, 0xffffffe ;  /* 0x0ffffffe02027836 */ /* 0x002fcc0000000000 */
[----:B------:R-:W1:Y:S02]  /*0800*/  F2I.FTZ.U32.TRUNC.NTZ R3, R2 ;  /* 0x0000000200037305 */ /* 0x000e64000021f000 */
[----:B-1----:R-:W-:Y:S02]  /*0810*/  IMAD.MOV R0, RZ, RZ, -R3 ;  /* 0x000000ffff007224 */ /* 0x002fe400078e0a03 */
[----:B------:R-:W-:Y:S02]  /*0820*/  IMAD.MOV.U32 R2, RZ, RZ, RZ ;  /* 0x000000ffff027224 */ /* 0x000fe400078e00ff */
[----:B------:R-:W-:-:S04]  /*0830*/  IMAD R0, R0, R6, RZ ;  /* 0x0000000600007224 */ /* 0x000fc800078e02ff */
[----:B------:R-:W-:Y:S01]  /*0840*/  IMAD.HI.U32 R0, R3, R0, R2 ;  /* 0x0000000003007227 */ /* 0x000fe200078e0002 */
[----:B------:R-:W-:-:S03]  /*0850*/  LEA.HI R3, R16, R121, RZ, 0x2 ;  /* 0x0000007910037211 */ /* 0x000fc600078f10ff */
[----:B------:R-:W-:-:S04]  /*0860*/  IMAD.MOV.U32 R2, RZ, RZ, R4 ;  /* 0x000000ffff027224 */ /* 0x000fc800078e0004 */
[----:B------:R-:W-:-:S04]  /*0870*/  IMAD.HI.U32 R0, R0, R2, RZ ;  /* 0x0000000200007227 */ /* 0x000fc800078e00ff */
[----:B------:R-:W-:-:S04]  /*0880*/  IMAD.MOV R4, RZ, RZ, -R0 ;  /* 0x000000ffff047224 */ /* 0x000fc800078e0a00 */
[----:B------:R-:W-:Y:S01]  /*0890*/  IMAD R4, R6, R4, R2 ;  /* 0x0000000406047224 */ /* 0x000fe200078e0202 */
[----:B------:R-:W-:-:S04]  /*08a0*/  SHF.R.S32.HI R2, RZ, 0x2, R3 ;  /* 0x00000002ff027819 */ /* 0x000fc80000011403 */
[----:B------:R-:W-:Y:S01]  /*08b0*/  ISETP.GT.U32.AND P3, PT, R6, R4, PT ;  /* 0x000000040600720c */ /* 0x000fe20003f64070 */
[----:B------:R-:W-:-:S05]  /*08c0*/  VIADD R5, R2, 0x20 ;  /* 0x0000002002057836 */ /* 0x000fca0000000000 */
[C---:B------:R-:W-:Y:S02]  /*08d0*/  ISETP.GE.AND P6, PT, R5.reuse, UR5, PT ;  /* 0x0000000505007c0c */ /* 0x040fe4000bfc6270 */
[C---:B------:R-:W-:Y:S02]  /*08e0*/  ISETP.GE.AND P4, PT, R5.reuse, UR15, PT ;  /* 0x0000000f05007c0c */ /* 0x040fe4000bf86270 */
[----:B------:R-:W-:Y:S01]  /*08f0*/  ISETP.GE.AND P2, PT, R5, UR15, PT ;  /* 0x0000000f05007c0c */ /* 0x000fe2000bf46270 */
[----:B------:R-:W-:Y:S02]  /*0900*/  IMAD.SHL.U32 R5, R21, 0x40, RZ ;  /* 0x0000004015057824 */ /* 0x000fe400078e00ff */
[----:B------:R-:W-:Y:S02]  /*0910*/  @!P3 IMAD.IADD R4, R4, 0x1, -R6 ;  /* 0x000000010404b824 */ /* 0x000fe400078e0a06 */
[----:B------:R-:W-:Y:S01]  /*0920*/  @!P3 VIADD R0, R0, 0x1 ;  /* 0x000000010000b836 */ /* 0x000fe20000000000 */
[----:B------:R-:W-:-:S02]  /*0930*/  LOP3.LUT R5, R5, 0xc0, RZ, 0xc0, !PT ;  /* 0x000000c005057812 */ /* 0x000fc400078ec0ff */
[----:B------:R-:W-:Y:S02]  /*0940*/  ISETP.GE.U32.AND P1, PT, R4, R6, PT ;  /* 0x000000060400720c */ /* 0x000fe40003f26070 */
[----:B------:R-:W-:-:S04]  /*0950*/  LOP3.LUT R4, R3, 0xfffffffc, RZ, 0xc0, !PT ;  /* 0xfffffffc03047812 */ /* 0x000fc800078ec0ff */
[----:B------:R-:W-:Y:S01]  /*0960*/  IADD3 R6, -R4, R121, RZ ;  /* 0x0000007904067210 */ /* 0x000fe20007ffe1ff */
[----:B------:R-:W-:-:S04]  /*0970*/  VIADD R4, R2, 0x40 ;  /* 0x0000004002047836 */ /* 0x000fc80000000000 */
[----:B------:R-:W-:Y:S01]  /*0980*/  IMAD.SHL.U32 R8, R6, 0x8, RZ ;  /* 0x0000000806087824 */ /* 0x000fe200078e00ff */
[C---:B------:R-:W-:Y:S02]  /*0990*/  ISETP.GE.AND P5, PT, R4.reuse, UR5, PT ;  /* 0x0000000504007c0c */ /* 0x040fe4000bfa6270 */
[----:B------:R-:W-:Y:S01]  /*09a0*/  ISETP.GE.AND P3, PT, R4, UR15, PT ;  /* 0x0000000f04007c0c */ /* 0x000fe2000bf66270 */
[--C-:B------:R-:W-:Y:S01]  /*09b0*/  IMAD.MOV.U32 R188, RZ, RZ, R8.reuse ;  /* 0x000000ffffbc7224 */ /* 0x100fe200078e0008 */
[----:B------:R1:W-:Y:S01]  /*09c0*/  STL [R1+0x10], R8 ;  /* 0x0000100801007387 */ /* 0x0003e20000100800 */
[----:B------:R-:W-:-:S05]  /*09d0*/  IMAD.MOV.U32 R188, RZ, RZ, R8 ;  /* 0x000000ffffbc7224 */ /* 0x000fca00078e0008 */
[----:B------:R-:W-:Y:S02]  /*09e0*/  LOP3.LUT R6, R5, 0x18, R188, 0xf8, !PT ;  /* 0x0000001805067812 */ /* 0x000fe400078ef8bc */
[----:B------:R-:W-:Y:S01]  /*09f0*/  SHF.R.U32.HI R5, RZ, 0x3, R5 ;  /* 0x00000003ff057819 */ /* 0x000fe20000011605 */
[----:B------:R-:W-:Y:S06]  /*0a00*/  @P0 BRA `(.L_x_56) ;  /* 0x0000000000340947 */ /* 0x000fec0003800000 */
[----:B------:R-:W-:Y:S01]  /*0a10*/  USHF.R.S32.HI UR19, URZ, 0x1f, UR31 ;  /* 0x0000001f3f137899 */ /* 0x000fe2000801141f */
[----:B------:R-:W-:Y:S01]  /*0a20*/  ULDC.64 UR10, c[0x0][0x248] ;  /* 0x00009200000a7ab9 */ /* 0x000fe20000000a00 */
[----:B------:R-:W-:Y:S02]  /*0a30*/  USHF.R.S32.HI UR9, URZ, 0x1f, UR28 ;  /* 0x0000001f3f097899 */ /* 0x000fe4000801141c */
[----:B------:R-:W-:Y:S02]  /*0a40*/  UIMAD UR19, UR19, UR10, URZ ;  /* 0x0000000a131372a4 */ /* 0x000fe4000f8e023f */
[----:B------:R-:W-:Y:S02]  /*0a50*/  UIMAD.WIDE.U32 UR32, UR31, UR10, URZ ;  /* 0x0000000a1f2072a5 */ /* 0x000fe4000f8e003f */
[----:B------:R-:W-:Y:S01]  /*0a60*/  UIMAD UR19, UR31, UR11, UR19 ;  /* 0x0000000b1f1372a4 */ /* 0x000fe2000f8e0213 */
[----:B------:R-:W-:-:S03]  /*0a70*/  ULDC.64 UR6, c[0x0][0x230] ;  /* 0x00008c0000067ab9 */ /* 0x000fc60000000a00 */
[----:B------:R-:W-:Y:S02]  /*0a80*/  UIADD3 UR33, UR33, UR19, URZ ;  /* 0x0000001321217290 */ /* 0x000fe4000fffe03f */
[----:B------:R-:W-:Y:S02]  /*0a90*/  UIMAD UR9, UR9, UR6, URZ ;  /* 0x00000006090972a4 */ /* 0x000fe4000f8e023f */
[----:B------:R-:W-:Y:S02]  /*0aa0*/  UIMAD.WIDE.U32 UR32, UR28, UR6, UR32 ;  /* 0x000000061c2072a5 */ /* 0x000fe4000f8e0020 */
[----:B------:R-:W-:-:S04]  /*0ab0*/  UIMAD UR7, UR28, UR7, UR9 ;  /* 0x000000071c0772a4 */ /* 0x000fc8000f8e0209 */
[----:B------:R-:W-:Y:S01]  /*0ac0*/  UIADD3 UR25, UR33, UR7, URZ ;  /* 0x0000000721197290 */ /* 0x000fe2000fffe03f */
[----:B------:R-:W-:-:S11]  /*0ad0*/  UMOV UR26, UR32 ;  /* 0x00000020001a7c82 */ /* 0x000fd60008000000 */
.L_x_56:
[----:B------:R-:W-:Y:S01]  /*0ae0*/  SHF.R.S32.HI R189, RZ, 0x1f, R188 ;  /* 0x0000001fffbd7819 */ /* 0x000fe200000114bc */
[----:B------:R-:W-:Y:S01]  /*0af0*/  @UP0 UIADD3 UR19, UR31, UR8, URZ ;  /* 0x000000081f130290 */ /* 0x000fe2000fffe03f */
[----:B------:R-:W-:Y:S01]  /*0b00*/  LOP3.LUT R6, R6, R5, RZ, 0x3c, !PT ;  /* 0x0000000506067212 */ /* 0x000fe200078e3cff */
[----:B------:R-:W-:Y:S01]  /*0b10*/  @P1 VIADD R0, R0, 0x1 ;  /* 0x0000000100001836 */ /* 0x000fe20000000000 */
[----:B------:R-:W-:Y:S01]  /*0b20*/  @UP0 ULDC.64 UR8, c[0x0][0x250] ;  /* 0x0000940000080ab9 */ /* 0x000fe20000000a00 */
[----:B------:R2:W-:Y:S01]  /*0b30*/  STL [R1+0x14], R189 ;  /* 0x000014bd01007387 */ /* 0x0005e20000100800 */
[----:B------:R-:W-:Y:S01]  /*0b40*/  @UP0 UIMAD.WIDE.U32 UR6, UR19, UR8, URZ ;  /* 0x00000008130602a5 */ /* 0x000fe2000f8e003f */
[----:B------:R-:W-:Y:S01]  /*0b50*/  LOP3.LUT R5, R11, UR27, RZ, 0x3c, !PT ;  /* 0x0000001b0b057c12 */ /* 0x000fe2000f8e3cff */
[----:B------:R-:W-:Y:S01]  /*0b60*/  @UP0 UIMAD UR19, UR19, UR9, URZ ;  /* 0x00000009131302a4 */ /* 0x000fe2000f8e023f */
[----:B------:R-:W-:Y:S01]  /*0b70*/  P2R R7, PR, RZ, 0x4 ;  /* 0x00000004ff077803 */ /* 0x000fe20000000000 */
[----:B------:R-:W-:Y:S01]  /*0b80*/  USHF.R.S32.HI UR29, URZ, 0x1f, UR27 ;  /* 0x0000001f3f1d7899 */ /* 0x000fe2000801141b */
[----:B------:R-:W-:Y:S01]  /*0b90*/  ISETP.GE.AND P1, PT, R4, UR15, PT ;  /* 0x0000000f04007c0c */ /* 0x000fe2000bf26270 */
[----:B------:R-:W-:Y:S01]  /*0ba0*/  @UP0 UIADD3 UR19, UR7, UR19, URZ ;  /* 0x0000001307130290 */ /* 0x000fe2000fffe03f */
[----:B------:R-:W-:Y:S01]  /*0bb0*/  ISETP.GE.AND P2, PT, R5, RZ, PT ;  /* 0x000000ff0500720c */ /* 0x000fe20003f46270 */
[----:B------:R-:W-:Y:S01]  /*0bc0*/  @UP0 UMOV UR20, UR6 ;  /* 0x0000000600140c82 */ /* 0x000fe20008000000 */
[----:B------:R-:W-:Y:S01]  /*0bd0*/  LEA.HI R4, R3, R2, RZ, 0x1 ;  /* 0x0000000203047211 */ /* 0x000fe200078f08ff */
[----:B------:R-:W-:Y:S01]  /*0be0*/  IMAD.MOV.U32 R17, RZ, RZ, R0 ;  /* 0x000000ffff117224 */ /* 0x000fe200078e0000 */
[----:B------:R-:W-:Y:S01]  /*0bf0*/  ISETP.NE.AND P2, PT, R7, RZ, PT ;  /* 0x000000ff0700720c */ /* 0x000fe20003f45270 */
[----:B------:R-:W-:-:S12]  /*0c00*/  @P0 BRA `(.L_x_57) ;  /* 0x0000000000340947 */ /* 0x000fd80003800000 */
[----:B------:R-:W-:Y:S01]  /*0c10*/  USHF.R.S32.HI UR6, URZ, 0x1f, UR31 ;  /* 0x0000001f3f067899 */ /* 0x000fe2000801141f */
[----:B------:R-:W-:Y:S01]  /*0c20*/  ULDC.64 UR8, c[0x0][0x250] ;  /* 0x0000940000087ab9 */ /* 0x000fe20000000a00 */
[----:B------:R-:W-:Y:S02]  /*0c30*/  USHF.R.S32.HI UR19, URZ, 0x1f, UR28 ;  /* 0x0000001f3f137899 */ /* 0x000fe4000801141c */
[----:B------:R-:W-:Y:S02]  /*0c40*/  UIMAD UR6, UR6, UR8, URZ ;  /* 0x00000008060672a4 */ /* 0x000fe4000f8e023f */
[----:B------:R-:W-:Y:S02]  /*0c50*/  UIMAD.WIDE.U32 UR32, UR31, UR8, URZ ;  /* 0x000000081f2072a5 */ /* 0x000fe4000f8e003f */
[----:B------:R-:W-:-:S03]  /*0c60*/  UIMAD UR31, UR31, UR9, UR6 ;  /* 0x000000091f1f72a4 */ /* 0x000fc6000f8e0206 */
[----:B------:R-:W-:Y:S01]  /*0c70*/  ULDC.64 UR6, c[0x0][0x238] ;  /* 0x00008e0000067ab9 */ /* 0x000fe20000000a00 */
[----:B------:R-:W-:Y:S02]  /*0c80*/  UIADD3 UR33, UR33, UR31, URZ ;  /* 0x0000001f21217290 */ /* 0x000fe4000fffe03f */
[----:B------:R-:W-:-:S04]  /*0c90*/  UIMAD UR19, UR19, UR6, URZ ;  /* 0x00000006131372a4 */ /* 0x000fc8000f8e023f */
[----:B------:R-:W-:Y:S02]  /*0ca0*/  UIMAD UR19, UR28, UR7, UR19 ;  /* 0x000000071c1372a4 */ /* 0x000fe4000f8e0213 */
[----:B------:R-:W-:-:S04]  /*0cb0*/  UIMAD.WIDE.U32 UR6, UR28, UR6, UR32 ;  /* 0x000000061c0672a5 */ /* 0x000fc8000f8e0020 */
[----:B------:R-:W-:-:S03]  /*0cc0*/  UIADD3 UR19, UR7, UR19, URZ ;  /* 0x0000001307137290 */ /* 0x000fc6000fffe03f */
[----:B------:R-:W-:-:S09]  /*0cd0*/  UMOV UR20, UR6 ;  /* 0x0000000600147c82 */ /* 0x000fd20008000000 */
.L_x_57:
[----:B------:R-:W-:Y:S01]  /*0ce0*/  ISETP.GE.AND P0, PT, R5, RZ, PT ;  /* 0x000000ff0500720c */ /* 0x000fe20003f06270 */
[----:B------:R-:W3:Y:S01]  /*0cf0*/  S2UR UR28, SR_CgaCtaId ;  /* 0x00000000001c79c3 */ /* 0x000ee20000008800 */
[-C--:B------:R-:W-:Y:S01]  /*0d00*/  LEA.HI R10, R16, R121.reuse, RZ, 0x5 ;  /* 0x00000079100a7211 */ /* 0x080fe200078f28ff */
[----:B------:R-:W-:Y:S01]  /*0d10*/  ULDC.64 UR6, c[0x0][0x258] ;  /* 0x0000960000067ab9 */ /* 0x000fe20000000a00 */
[----:B------:R-:W-:Y:S01]  /*0d20*/  LOP3.LUT R0, R4, 0x7fffffe, RZ, 0xc0, !PT ;  /* 0x07fffffe04007812 */ /* 0x000fe200078ec0ff */
[----:B------:R-:W-:Y:S01]  /*0d30*/  UIMAD UR29, UR29, UR6, URZ ;  /* 0x000000061d1d72a4 */ /* 0x000fe2000f8e023f */
[----:B------:R-:W-:Y:S01]  /*0d40*/  SHF.R.S32.HI R20, RZ, 0x5, R10 ;  /* 0x00000005ff147819 */ /* 0x000fe2000001140a */
[----:B------:R-:W-:Y:S01]  /*0d50*/  IMAD.U32 R7, RZ, RZ, UR6 ;  /* 0x00000006ff077e24 */ /* 0x000fe2000f8e00ff */
[----:B------:R-:W-:Y:S01]  /*0d60*/  LEA.HI R16, R16, R121, RZ, 0x4 ;  /* 0x0000007910107211 */ /* 0x000fe200078f20ff */
[----:B------:R-:W-:Y:S01]  /*0d70*/  IMAD.IADD R0, R2, 0x1, -R0 ;  /* 0x0000000102007824 */ /* 0x000fe200078e0a00 */
[----:B------:R-:W-:Y:S01]  /*0d80*/  UIMAD UR7, UR27, UR7, UR29 ;  /* 0x000000071b0772a4 */ /* 0x000fe2000f8e021d */
[----:B------:R-:W-:Y:S01]  /*0d90*/  SHF.R.S32.HI R3, RZ, 0x1f, R2 ;  /* 0x0000001fff037819 */ /* 0x000fe20000011402 */
[----:B------:R-:W-:Y:S01]  /*0da0*/  IMAD.U32 R4, RZ, RZ, UR13 ;  /* 0x0000000dff047e24 */ /* 0x000fe2000f8e00ff */
[----:B------:R-:W-:Y:S01]  /*0db0*/  SHF.R.S32.HI R15, RZ, 0x4, R16 ;  /* 0x00000004ff0f7819 */ /* 0x000fe20000011410 */
[----:B------:R-:W-:Y:S01]  /*0dc0*/  @!P0 IMAD.MOV R17, RZ, RZ, -R17 ;  /* 0x000000ffff118224 */ /* 0x000fe200078e0a11 */
[----:B-1----:R-:W-:Y:S01]  /*0dd0*/  IADD3 R8, P0, R188, UR30, RZ ;  /* 0x0000001ebc087c10 */ /* 0x002fe2000ff1e0ff */
[----:B------:R-:W-:Y:S01]  /*0de0*/  IMAD R0, R20, 0x8, R0 ;  /* 0x0000000814007824 */ /* 0x000fe200078e0200 */
[----:B------:R-:W-:Y:S01]  /*0df0*/  BSSY B0, `(.L_x_58) ;  /* 0x0000026000007945 */ /* 0x000fe20003800000 */
[----:B------:R-:W-:Y:S01]  /*0e00*/  IMAD.WIDE R4, R4, 0x80, R2 ;  /* 0x0000008004047825 */ /* 0x000fe200078e0202 */
[----:B------:R-:W-:Y:S01]  /*0e10*/  IADD3.X R9, R189, UR4, RZ, P0, !PT ;  /* 0x00000004bd097c10 */ /* 0x000fe200087fe4ff */
[----:B------:R-:W-:Y:S01]  /*0e20*/  UMOV UR4, 0x400 ;  /* 0x0000040000047882 */ /* 0x000fe20000000000 */
[----:B------:R-:W-:Y:S01]  /*0e30*/  ISETP.NE.AND P0, PT, R11, RZ, PT ;  /* 0x000000ff0b00720c */ /* 0x000fe20003f05270 */
[----:B------:R-:W-:Y:S01]  /*0e40*/  IMAD.U32 R225, R0, 0x20, R6 ;  /* 0x0000002000e17824 */ /* 0x000fe200078e0006 */
[----:B------:R-:W-:Y:S01]  /*0e50*/  LOP3.LUT R0, R10, 0xffffffe0, RZ, 0xc0, !PT ;  /* 0xffffffe00a007812 */ /* 0x000fe200078ec0ff */
[----:B------:R-:W-:Y:S01]  /*0e60*/  IMAD.WIDE.U32 R8, R7, UR27, R8 ;  /* 0x0000001b07087c25 */ /* 0x000fe2000f8e0008 */
[----:B---3--:R-:W-:Y:S01]  /*0e70*/  ULEA UR4, UR28, UR4, 0x18 ;  /* 0x000000041c047291 */ /* 0x008fe2000f8ec03f */
[----:B------:R-:W-:-:S02]  /*0e80*/  LOP3.LUT R6, R16, 0xfffffff0, RZ, 0xc0, !PT ;  /* 0xfffffff010067812 */ /* 0x000fc400078ec0ff */
[----:B------:R-:W-:Y:S01]  /*0e90*/  VIADD R7, R9, UR7 ;  /* 0x0000000709077c36 */ /* 0x000fe20008000000 */
[----:B------:R-:W-:Y:S01]  /*0ea0*/  LEA.HI R16, R16, R15, RZ, 0x1 ;  /* 0x0000000f10107211 */ /* 0x000fe200078f08ff */
[----:B------:R-:W-:Y:S01]  /*0eb0*/  IMAD.IADD R14, R121, 0x1, -R0 ;  /* 0x00000001790e7824 */ /* 0x000fe200078e0a00 */
[----:B------:R-:W-:Y:S01]  /*0ec0*/  LEA R225, R225, UR4, 0x1 ;  /* 0x00000004e1e17c11 */ /* 0x000fe2000f8e08ff */
[----:B------:R-:W-:Y:S02]  /*0ed0*/  IMAD.IADD R0, R121, 0x1, -R6 ;  /* 0x0000000179007824 */ /* 0x000fe400078e0a06 */
[----:B------:R-:W-:Y:S01]  /*0ee0*/  @!P0 LOP3.LUT R17, RZ, R11, RZ, 0x33, !PT ;  /* 0x0000000bff118212 */ /* 0x000fe200078e33ff */
[C---:B------:R-:W-:Y:S01]  /*0ef0*/  VIADD R19, R2.reuse, 0x60 ;  /* 0x0000006002137836 */ /* 0x040fe20000000000 */
[----:B------:R-:W-:-:S13]  /*0f00*/  ISETP.GE.AND P0, PT, R2, UR5, PT ;  /* 0x0000000502007c0c */ /* 0x000fda000bf06270 */
[----:B------:R-:W-:Y:S05]  /*0f10*/  @P0 BRA `(.L_x_59) ;  /* 0x00000000004c0947 */ /* 0x000fea0003800000 */
[----:B------:R-:W-:Y:S02]  /*0f20*/  ULDC UR6, c[0x0][0x2d0] ;  /* 0x0000b40000067ab9 */ /* 0x000fe40000000800 */
[----:B------:R-:W-:-:S13]  /*0f30*/  ISETP.GE.AND P0, PT, R188, UR6, PT ;  /* 0x00000006bc007c0c */ /* 0x000fda000bf06270 */
[----:B------:R1:W-:Y:S04]  /*0f40*/  @P0 STS [R225], RZ ;  /* 0x000000ffe1000388 */ /* 0x0003e80000000800 */
[----:B------:R1:W-:Y:S04]  /*0f50*/  @P0 STS [R225+0x4], RZ ;  /* 0x000004ffe1000388 */ /* 0x0003e80000000800 */
[----:B------:R1:W-:Y:S01]  /*0f60*/  @P0 STS.64 [R225+0x8], RZ ;  /* 0x000008ffe1000388 */ /* 0x0003e20000000a00 */
[----:B------:R-:W-:Y:S05]  /*0f70*/  @P0 BRA `(.L_x_59) ;  /* 0x0000000000340947 */ /* 0x000fea0003800000 */
        /* <DEDUP_REMOVED lines=9> */
[----:B------:R-:W-:Y:S01]  /*1010*/  @!PT LDS RZ, [RZ] ;  /* 0x00000000fffff984 */ /* 0x000fe20000000800 */
[----:B------:R-:W-:Y:S01]  /*1020*/  @!PT LDS RZ, [RZ] ;  /* 0x00000000fffff984 */ /* 0x000fe20000000800 */
[----:B------:R-:W-:Y:S01]  /*1030*/  @!PT LDS RZ, [RZ] ;  /* 0x00000000fffff984 */ /* 0x000fe20000000800 */
[----:B------:R3:W-:Y:S02]  /*1040*/  LDGSTS.E.BYPASS.LTC128B.128 [R225], desc[UR22][R12.64] ;  /* 0x000000000ce17fae */ /* 0x0007e4000b901d56 */
.L_x_59:
[----:B------:R-:W-:Y:S05]  /*1050*/  BSYNC B0 ;  /* 0x0000000000007941 */ /* 0x000fea0003800000 */
.L_x_58:
[----:B------:R-:W-:Y:S01]  /*1060*/  LEA.HI R18, R0, R0, RZ, 0x1 ;  /* 0x0000000000127211 */ /* 0x000fe200078f08ff */
[----:B------:R-:W-:Y:S01]  /*1070*/  BSSY B0, `(.L_x_60) ;  /* 0x000001f000007945 */ /* 0x000fe20003800000 */
[----:B------:R-:W-:Y:S02]  /*1080*/  LOP3.LUT R16, R16, 0xfffffffe, RZ, 0xc0, !PT ;  /* 0xfffffffe10107812 */ /* 0x000fe400078ec0ff */
[----:B------:R-:W-:Y:S02]  /*1090*/  LOP3.LUT R10, R18, 0x7fffffe, RZ, 0xc0, !PT ;  /* 0x07fffffe120a7812 */ /* 0x000fe400078ec0ff */
[----:B------:R-:W-:Y:S01]  /*10a0*/  SHF.R.S32.HI R11, RZ, 0x1f, R14 ;  /* 0x0000001fff0b7819 */ /* 0x000fe2000001140e */
[----:B------:R-:W-:Y:S01]  /*10b0*/  IMAD.IADD R16, R15, 0x1, -R16 ;  /* 0x000000010f107824 */ /* 0x000fe200078e0a10 */
[----:B---3--:R-:W-:Y:S01]  /*10c0*/  SHF.R.S32.HI R12, RZ, 0x1f, R0 ;  /* 0x0000001fff0c7819 */ /* 0x008fe20000011400 */
[----:B------:R-:W-:Y:S01]  /*10d0*/  IMAD.IADD R120, R0, 0x1, -R10 ;  /* 0x0000000100787824 */ /* 0x000fe200078e0a0a */
[----:B------:R-:W-:-:S02]  /*10e0*/  ISETP.GE.AND P0, PT, R19, UR5, PT ;  /* 0x0000000513007c0c */ /* 0x000fc4000bf06270 */
[----:B------:R-:W-:Y:S02]  /*10f0*/  LEA.HI R14, R11, R14, RZ, 0x2 ;  /* 0x0000000e0b0e7211 */ /* 0x000fe400078f10ff */
[----:B------:R-:W-:Y:S01]  /*1100*/  LEA.HI R15, R12, R0, RZ, 0x3 ;  /* 0x000000000c0f7211 */ /* 0x000fe200078f18ff */
[----:B------:R-:W-:Y:S05]  /*1110*/  @P6 BRA `(.L_x_61) ;  /* 0x0000000000506947 */ /* 0x000fea0003800000 */
[----:B------:R-:W-:Y:S02]  /*1120*/  ULDC UR6, c[0x0][0x2d0] ;  /* 0x0000b40000067ab9 */ /* 0x000fe40000000800 */
[----:B------:R-:W-:-:S13]  /*1130*/  ISETP.GE.AND P6, PT, R188, UR6, PT ;  /* 0x00000006bc007c0c */ /* 0x000fda000bfc6270 */
[----:B------:R3:W-:Y:S01]  /*1140*/  @P6 STS.128 [R225+0x800], RZ ;  /* 0x000800ffe1006388 */ /* 0x0007e20000000c00 */
        /* <DEDUP_REMOVED lines=16> */
[----:B------:R4:W-:Y:S02]  /*1250*/  LDGSTS.E.BYPASS.LTC128B.128 [R225+0x800], desc[UR22][R12.64] ;  /* 0x008000000ce17fae */ /* 0x0009e4000b901d56 */
.L_x_61:
[----:B------:R-:W-:Y:S05]  /*1260*/  BSYNC B0 ;  /* 0x0000000000007941 */ /* 0x000fea0003800000 */
.L_x_60:
[----:B------:R-:W-:Y:S04]  /*1270*/  BSSY B0, `(.L_x_62) ;  /* 0x0000016000007945 */ /* 0x000fe80003800000 */
        /* <DEDUP_REMOVED lines=9> */
[----:B----4-:R-:W-:Y:S02]  /*1310*/  IMAD R12, R10, UR6, RZ ;  /* 0x000000060a0c7c24 */ /* 0x010fe4000f8e02ff */
        /* <DEDUP_REMOVED lines=11> */
.L_x_63:
[----:B------:R-:W-:Y:S05]  /*13d0*/  BSYNC B0 ;  /* 0x0000000000007941 */ /* 0x000fea0003800000 */
.L_x_62:
        /* <DEDUP_REMOVED lines=21> */
.L_x_65:
[----:B------:R-:W-:Y:S05]  /*1530*/  BSYNC B0 ;  /* 0x0000000000007941 */ /* 0x000fea0003800000 */
.L_x_64:
[C---:B------:R-:W-:Y:S01]  /*1540*/  IMAD R0, R3.reuse, UR10, RZ ;  /* 0x0000000a03007c24 */ /* 0x040fe2000f8e02ff */
[----:B------:R-:W-:Y:S01]  /*1550*/  SHF.R.S32.HI R8, RZ, 0x1f, R17 ;  /* 0x0000001fff087819 */ /* 0x000fe20000011411 */
[----:B-1----:R-:W-:Y:S01]  /*1560*/  IMAD.WIDE.U32 R4, R2, UR10, R188 ;  /* 0x0000000a02047c25 */ /* 0x002fe2000f8e00bc */
[----:B------:R-:W-:Y:S01]  /*1570*/  ULDC.64 UR6, c[0x0][0x260] ;  /* 0x0000980000067ab9 */ /* 0x000fe20000000a00 */
[----:B----4-:R-:W-:Y:S01]  /*1580*/  LEA R12, R20, UR21, 0x4 ;  /* 0x00000015140c7c11 */ /* 0x010fe2000f8e20ff */
[----:B------:R-:W-:Y:S01]  /*1590*/  USHF.R.S32.HI UR27, URZ, 0x1f, UR16 ;  /* 0x0000001f3f1b7899 */ /* 0x000fe20008011410 */
[----:B------:R-:W-:Y:S01]  /*15a0*/  IMAD R3, R3, UR8, RZ ;  /* 0x0000000803037c24 */ /* 0x000fe2000f8e02ff */
[----:B------:R-:W-:Y:S01]  /*15b0*/  IADD3 R4, P6, R4, UR26, RZ ;  /* 0x0000001a04047c10 */ /* 0x000fe2000ffde0ff */
[----:B------:R-:W-:Y:S01]  /*15c0*/  IMAD R0, R2, UR11, R0 ;  /* 0x0000000b02007c24 */ /* 0x000fe2000f8e0200 */
[----:B------:R-:W-:Y:S01]  /*15d0*/  LOP3.LUT R9, R22, 0xfffffff8, RZ, 0xc0, !PT ;  /* 0xfffffff816097812 */ /* 0x000fe200078ec0ff */
[C---:B------:R-:W-:Y:S01]  /*15e0*/  IMAD.WIDE.U32 R6, R2.reuse, UR8, R188 ;  /* 0x0000000802067c25 */ /* 0x040fe2000f8e00bc */
[C---:B------:R-:W-:Y:S01]  /*15f0*/  ISETP.GE.AND P0, PT, R2.reuse, UR15, PT ;  /* 0x0000000f02007c0c */ /* 0x040fe2000bf06270 */
[----:B------:R-:W-:Y:S01]  /*1600*/  BSSY B0, `(.L_x_66) ;  /* 0x0000033000007945 */ /* 0x000fe20003800000 */
[----:B------:R-:W-:Y:S01]  /*1610*/  IADD3.X R5, R5, UR25, R0, P6, !PT ;  /* 0x0000001905057c10 */ /* 0x000fe2000b7fe400 */
[----:B------:R-:W-:Y:S01]  /*1620*/  IMAD R10, R2, UR9, R3 ;  /* 0x00000009020a7c24 */ /* 0x000fe2000f8e0203 */
[----:B------:R-:W-:Y:S01]  /*1630*/  SHF.R.S32.HI R3, RZ, 0x2, R14 ;  /* 0x00000002ff037819 */ /* 0x000fe2000001140e */
[----:B------:R-:W-:Y:S01]  /*1640*/  IMAD R0, R8, UR6, RZ ;  /* 0x0000000608007c24 */ /* 0x000fe2000f8e02ff */
[----:B------:R-:W-:Y:S01]  /*1650*/  IADD3 R6, P6, R6, UR20, RZ ;  /* 0x0000001406067c10 */ /* 0x000fe2000ffde0ff */
[----:B------:R-:W-:Y:S01]  /*1660*/  IMAD.WIDE.U32 R24, R17, UR6, R4 ;  /* 0x0000000611187c25 */ /* 0x000fe2000f8e0004 */
[----:B------:R-:W-:Y:S01]  /*1670*/  IADD3 R13, R12, 0x1, R3 ;  /* 0x000000010c0d7810 */ /* 0x000fe20007ffe003 */
[----:B------:R-:W-:Y:S01]  /*1680*/  USHF.L.U32 UR20, UR10, 0x7, URZ ;  /* 0x000000070a147899 */ /* 0x000fe2000800063f */
[----:B------:R-:W-:Y:S01]  /*1690*/  IADD3.X R7, R7, UR19, R10, P6, !PT ;  /* 0x0000001307077c10 */ /* 0x000fe2000b7fe40a */
[----:B------:R-:W-:Y:S01]  /*16a0*/  IMAD R3, R17, UR7, R0 ;  /* 0x0000000711037c24 */ /* 0x000fe2000f8e0200 */
[----:B------:R-:W-:Y:S01]  /*16b0*/  ULDC.64 UR6, c[0x0][0x268] ;  /* 0x00009a0000067ab9 */ /* 0x000fe20000000a00 */
[----:B------:R-:W-:Y:S01]  /*16c0*/  IMAD.IADD R9, R121, 0x1, -R9 ;  /* 0x0000000179097824 */ /* 0x000fe200078e0a09 */
[----:B------:R1:W-:Y:S01]  /*16d0*/  STL.64 [R1+0x20], R24 ;  /* 0x0000201801007387 */ /* 0x0003e20000100a00 */
[----:B------:R-:W-:Y:S01]  /*16e0*/  IMAD.MOV.U32 R186, RZ, RZ, R24 ;  /* 0x000000ffffba7224 */ /* 0x000fe200078e0018 */
[----:B------:R-:W-:Y:S01]  /*16f0*/  IADD3 R187, R25, R3, RZ ;  /* 0x0000000319bb7210 */ /* 0x000fe20007ffe0ff */
[----:B------:R-:W-:Y:S01]  /*1700*/  IMAD.WIDE.U32 R22, R17, UR6, R6 ;  /* 0x0000000611167c25 */ /* 0x000fe2000f8e0006 */
[----:B------:R-:W-:Y:S01]  /*1710*/  LEA.HI R11, R9, R9, RZ, 0x1 ;  /* 0x00000009090b7211 */ /* 0x000fe200078f08ff */
[----:B------:R-:W-:Y:S01]  /*1720*/  USHF.L.U64.HI UR19, UR10, 0x7, UR11 ;  /* 0x000000070a137899 */ /* 0x000fe2000801020b */
[----:B------:R-:W-:Y:S01]  /*1730*/  ISETP.GE.AND P5, PT, R2, UR15, PT ;  /* 0x0000000f02007c0c */ /* 0x000fe2000bfa6270 */
[----:B------:R1:W-:Y:S01]  /*1740*/  STL.64 [R1+0x18], R186 ;  /* 0x000018ba01007387 */ /* 0x0003e20000100a00 */
[----:B------:R-:W-:Y:S01]  /*1750*/  LOP3.LUT R2, R11, 0x7fffffe, RZ, 0xc0, !PT ;  /* 0x07fffffe0b027812 */ /* 0x000fe200078ec0ff */
[----:B------:R-:W-:Y:S01]  /*1760*/  UIMAD UR25, UR19, UR16, URZ ;  /* 0x00000010131972a4 */ /* 0x000fe2000f8e023f */
[--C-:B------:R-:W-:Y:S01]  /*1770*/  SHF.R.S32.HI R4, RZ, 0x1, R18.reuse ;  /* 0x00000001ff047819 */ /* 0x100fe20000011412 */
[----:B------:R1:W-:Y:S01]  /*1780*/  STL.64 [R1+0x28], R22 ;  /* 0x0000281601007387 */ /* 0x0003e20000100a00 */
[----:B------:R-:W-:Y:S01]  /*1790*/  SHF.R.S32.HI R0, RZ, 0x1f, R18 ;  /* 0x0000001fff007819 */ /* 0x000fe20000011412 */
[----:B------:R-:W-:Y:S01]  /*17a0*/  IMAD.IADD R9, R9, 0x1, -R2 ;  /* 0x0000000109097824 */ /* 0x000fe200078e0a02 */
[----:B------:R-:W-:Y:S01]  /*17b0*/  UIMAD UR25, UR27, UR20, UR25 ;  /* 0x000000141b1972a4 */ /* 0x000fe2000f8e0219 */
[----:B------:R-:W-:Y:S01]  /*17c0*/  IMAD.U32 R2, RZ, RZ, UR16 ;  /* 0x00000010ff027e24 */ /* 0x000fe2000f8e00ff */
[----:B------:R-:W-:-:S02]  /*17d0*/  LEA.HI R0, R0, R4, RZ, 0x2 ;  /* 0x0000000400007211 */ /* 0x000fc400078f10ff */
[----:B------:R-:W-:Y:S01]  /*17e0*/  ISETP.GE.AND P6, PT, R19, UR15, PT ;  /* 0x0000000f13007c0c */ /* 0x000fe2000bfc6270 */
[----:B------:R-:W-:Y:S01]  /*17f0*/  IMAD.WIDE.U32 R2, R2, UR20, R186 ;  /* 0x0000001402027c25 */ /* 0x000fe2000f8e00ba */
[----:B------:R-:W-:-:S03]  /*1800*/  LOP3.LUT R5, R0, 0xfffffffc, RZ, 0xc0, !PT ;  /* 0xfffffffc00057812 */ /* 0x000fc600078ec0ff */
[----:B------:R-:W-:Y:S02]  /*1810*/  IMAD R0, R8, UR6, RZ ;  /* 0x0000000608007c24 */ /* 0x000fe4000f8e02ff */
[----:B------:R-:W-:Y:S01]  /*1820*/  IMAD.IADD R12, R4, 0x1, -R5 ;  /* 0x00000001040c7824 */ /* 0x000fe200078e0a05 */
[----:B------:R-:W-:Y:S01]  /*1830*/  IADD3 R5, R3, UR25, RZ ;  /* 0x0000001903057c10 */ /* 0x000fe2000fffe0ff */
[----:B------:R-:W-:Y:S01]  /*1840*/  IMAD R8, R17, UR7, R0 ;  /* 0x0000000711087c24 */ /* 0x000fe2000f8e0200 */
[----:B------:R-:W-:Y:S06]  /*1850*/  @P0 BRA `(.L_x_67) ;  /* 0x0000000000340947 */ /* 0x000fec0003800000 */
[----:B------:R-:W-:Y:S02]  /*1860*/  ULDC UR6, c[0x0][0x2d0] ;  /* 0x0000b40000067ab9 */ /* 0x000fe40000000800 */
[----:B------:R-:W-:-:S13]  /*1870*/  ISETP.GE.AND P0, PT, R188, UR6, PT ;  /* 0x00000006bc007c0c */ /* 0x000fda000bf06270 */
[----:B------:R4:W-:Y:S04]  /*1880*/  @P0 STS [R225+0x2000], RZ ;  /* 0x002000ffe1000388 */ /* 0x0009e80000000800 */
[----:B------:R4:W-:Y:S04]  /*1890*/  @P0 STS [R225+0x2004], RZ ;  /* 0x002004ffe1000388 */ /* 0x0009e80000000800 */
[----:B------:R4:W-:Y:S01]  /*18a0*/  @P0 STS.64 [R225+0x2008], RZ ;  /* 0x002008ffe1000388 */ /* 0x0009e20000000a00 */
[----:B------:R-:W-:Y:S05]  /*18b0*/  @P0 BRA `(.L_x_67) ;  /* 0x00000000001c0947 */ /* 0x000fea0003800000 */
[----:B------:R-:W-:Y:S02]  /*18c0*/  ULDC.64 UR6, c[0x0][0x218] ;  /* 0x0000860000067ab9 */ /* 0x000fe40000000a00 */
[----:B------:R-:W-:-:S04]  /*18d0*/  LEA R6, P0, R2, UR6, 0x1 ;  /* 0x0000000602067c11 */ /* 0x000fc8000f8008ff */
[----:B------:R-:W-:-:S05]  /*18e0*/  LEA.HI.X R7, R2, UR7, R5, 0x1, P0 ;  /* 0x0000000702077c11 */ /* 0x000fca00080f0c05 */
[----:B------:R-:W-:Y:S01]  /*18f0*/  @!PT LDS RZ, [RZ] ;  /* 0x00000000fffff984 */ /* 0x000fe20000000800 */
[----:B------:R-:W-:Y:S01]  /*1900*/  @!PT LDS RZ, [RZ] ;  /* 0x00000000fffff984 */ /* 0x000fe20000000800 */
[----:B------:R-:W-:Y:S01]  /*1910*/  @!PT LDS RZ, [RZ] ;  /* 0x00000000fffff984 */ /* 0x000fe20000000800 */
[----:B------:R1:W-:Y:S04]  /*1920*/  LDGSTS.E.BYPASS.LTC128B.128 [R225+0x2000], desc[UR22][R6.64] ;  /* 0x0200000006e17fae */ /* 0x0003e8000b901d56 */
.L_x_67:
[----:B------:R-:W-:Y:S05]  /*1930*/  BSYNC B0 ;  /* 0x0000000000007941 */ /* 0x000fea0003800000 */
.L_x_66:
[----:B------:R-:W-:Y:S01]  /*1940*/  USHF.L.U64.HI UR25, UR10, 0x5, UR11 ;  /* 0x000000050a197899 */ /* 0x000fe2000801020b */
[----:B------:R-:W-:Y:S01]  /*1950*/  BSSY B0, `(.L_x_68) ;  /* 0x0000011000007945 */ /* 0x000fe20003800000 */
[----:B------:R-:W-:Y:S01]  /*1960*/  USHF.L.U32 UR26, UR10, 0x5, URZ ;  /* 0x000000050a1a7899 */ /* 0x000fe2000800063f */
[----:B------:R-:W-:Y:S02]  /*1970*/  SHF.R.S32.HI R10, RZ, 0x1, R11 ;  /* 0x00000001ff0a7819 */ /* 0x000fe4000001140b */
[----:B------:R-:W-:Y:S05]  /*1980*/  @P4 BRA `(.L_x_69) ;  /* 0x0000000000344947 */ /* 0x000fea0003800000 */
[----:B------:R-:W-:Y:S02]  /*1990*/  ULDC UR6, c[0x0][0x2d0] ;  /* 0x0000b40000067ab9 */ /* 0x000fe40000000800 */
[----:B------:R-:W-:-:S13]  /*19a0*/  ISETP.GE.AND P0, PT, R188, UR6, PT ;  /* 0x00000006bc007c0c */ /* 0x000fda000bf06270 */
[----:B------:R1:W-:Y:S01]  /*19b0*/  @P0 STS.128 [R225+0x2800], RZ ;  /* 0x002800ffe1000388 */ /* 0x0003e20000000c00 */
[----:B------:R-:W-:Y:S05]  /*19c0*/  @P0 BRA `(.L_x_69) ;  /* 0x0000000000240947 */ /* 0x000fea0003800000 */
[----:B------:R-:W-:Y:S01]  /*19d0*/  IADD3 R0, P0, R2, UR26, RZ ;  /* 0x0000001a02007c10 */ /* 0x000fe2000ff1e0ff */
[----:B------:R-:W-:-:S03]  /*19e0*/  ULDC.64 UR6, c[0x0][0x218] ;  /* 0x0000860000067ab9 */ /* 0x000fc60000000a00 */
[----:B-1----:R-:W-:Y:S02]  /*19f0*/  IADD3.X R7, R5, UR25, RZ, P0, !PT ;  /* 0x0000001905077c10 */ /* 0x002fe400087fe4ff */
[----:B------:R-:W-:-:S04]  /*1a00*/  LEA R6, P0, R0, UR6, 0x1 ;  /* 0x0000000600067c11 */ /* 0x000fc8000f8008ff */
[----:B------:R-:W-:-:S05]  /*1a10*/  LEA.HI.X R7, R0, UR7, R7, 0x1, P0 ;  /* 0x0000000700077c11 */ /* 0x000fca00080f0c07 */
[----:B------:R-:W-:Y:S01]  /*1a20*/  @!PT LDS RZ, [RZ] ;  /* 0x00000000fffff984 */ /* 0x000fe20000000800 */
[----:B------:R-:W-:Y:S01]  /*1a30*/  @!PT LDS RZ, [RZ] ;  /* 0x00000000fffff984 */ /* 0x000fe20000000800 */
[----:B------:R-:W-:Y:S01]  /*1a40*/  @!PT LDS RZ, [RZ] ;  /* 0x00000000fffff984 */ /* 0x000fe20000000800 */
[----:B------:R1:W-:Y:S04]  /*1a50*/  LDGSTS.E.BYPASS.LTC128B.128 [R225+0x2800], desc[UR22][R6.64] ;  /* 0x0280000006e17fae */ /* 0x0003e8000b901d56 */
.L_x_69:
[----:B------:R-:W-:Y:S05]  /*1a60*/  BSYNC B0 ;  /* 0x0000000000007941 */ /* 0x000fea0003800000 */
.L_x_68:
[----:B------:R-:W-:Y:S04]  /*1a70*/  BSSY B0, `(.L_x_70) ;  /* 0x0000012000007945 */ /* 0x000fe80003800000 */
[----:B------:R-:W-:Y:S05]  /*1a80*/  @P3 BRA `(.L_x_71) ;  /* 0x0000000000403947 */ /* 0x000fea0003800000 */
[----:B------:R-:W-:Y:S02]  /*1a90*/  ULDC UR6, c[0x0][0x2d0] ;  /* 0x0000b40000067ab9 */ /* 0x000fe40000000800 */
[----:B------:R-:W-:-:S13]  /*1aa0*/  ISETP.GE.AND P0, PT, R188, UR6, PT ;  /* 0x00000006bc007c0c */ /* 0x000fda000bf06270 */
[----:B------:R1:W-:Y:S01]  /*1ab0*/  @P0 STS.128 [R225+0x3000], RZ ;  /* 0x003000ffe1000388 */ /* 0x0003e20000000c00 */
[----:B------:R-:W-:Y:S05]  /*1ac0*/  @P0 BRA `(.L_x_71) ;  /* 0x0000000000300947 */ /* 0x000fea0003800000 */
[----:B------:R-:W-:Y:S01]  /*1ad0*/  IMAD.U32 R0, RZ, RZ, UR10 ;  /* 0x0000000aff007e24 */ /* 0x000fe2000f8e00ff */
[----:B------:R-:W-:Y:S01]  /*1ae0*/  ULDC.64 UR6, c[0x0][0x218] ;  /* 0x0000860000067ab9 */ /* 0x000fe20000000a00 */
[----:B-1----:R-:W-:Y:S02]  /*1af0*/  IMAD.U32 R7, RZ, RZ, UR10 ;  /* 0x0000000aff077e24 */ /* 0x002fe4000f8e00ff */
[----:B------:R-:W-:Y:S01]  /*1b00*/  IMAD.U32 R6, RZ, RZ, UR11 ;  /* 0x0000000bff067e24 */ /* 0x000fe2000f8e00ff */
[----:B------:R-:W-:-:S04]  /*1b10*/  LEA R0, P0, R0, R2, 0x6 ;  /* 0x0000000200007211 */ /* 0x000fc800078030ff */
[----:B------:R-:W-:Y:S02]  /*1b20*/  LEA.HI.X R7, R7, R5, R6, 0x6, P0 ;  /* 0x0000000507077211 */ /* 0x000fe400000f3406 */
[----:B------:R-:W-:-:S04]  /*1b30*/  LEA R6, P0, R0, UR6, 0x1 ;  /* 0x0000000600067c11 */ /* 0x000fc8000f8008ff */
[----:B------:R-:W-:-:S05]  /*1b40*/  LEA.HI.X R7, R0, UR7, R7, 0x1, P0 ;  /* 0x0000000700077c11 */ /* 0x000fca00080f0c07 */
[----:B------:R-:W-:Y:S01]  /*1b50*/  @!PT LDS RZ, [RZ] ;  /* 0x00000000fffff984 */ /* 0x000fe20000000800 */
[----:B------:R-:W-:Y:S01]  /*1b60*/  @!PT LDS RZ, [RZ] ;  /* 0x00000000fffff984 */ /* 0x000fe20000000800 */
[----:B------:R-:W-:Y:S01]  /*1b70*/  @!PT LDS RZ, [RZ] ;  /* 0x00000000fffff984 */ /* 0x000fe20000000800 */
[----:B------:R1:W-:Y:S04]  /*1b80*/  LDGSTS.E.BYPASS.LTC128B.128 [R225+0x3000], desc[UR22][R6.64] ;  /* 0x0300000006e17fae */ /* 0x0003e8000b901d56 */
.L_x_71:
[----:B------:R-:W-:Y:S05]  /*1b90*/  BSYNC B0 ;  /* 0x0000000000007941 */ /* 0x000fea0003800000 */
.L_x_70:
[----:B------:R-:W-:Y:S04]  /*1ba0*/  BSSY B0, `(.L_x_72) ;  /* 0x0000012000007945 */ /* 0x000fe80003800000 */
[----:B------:R-:W-:Y:S05]  /*1bb0*/  @P6 BRA `(.L_x_73) ;  /* 0x0000000000406947 */ /* 0x000fea0003800000 */
[----:B------:R-:W-:Y:S02]  /*1bc0*/  ULDC UR6, c[0x0][0x2d0] ;  /* 0x0000b40000067ab9 */ /* 0x000fe40000000800 */
[----:B------:R-:W-:-:S13]  /*1bd0*/  ISETP.GE.AND P0, PT, R188, UR6, PT ;  /* 0x00000006bc007c0c */ /* 0x000fda000bf06270 */
[----:B------:R1:W-:Y:S01]  /*1be0*/  @P0 STS.128 [R225+0x3800], RZ ;  /* 0x003800ffe1000388 */ /* 0x0003e20000000c00 */
[----:B------:R-:W-:Y:S05]  /*1bf0*/  @P0 BRA `(.L_x_73) ;  /* 0x0000000000300947 */ /* 0x000fea0003800000 */
[----:B------:R-:W-:Y:S01]  /*1c00*/  MOV R4, R2 ;  /* 0x0000000200047202 */ /* 0x000fe20000000f00 */
[----:B------:R-:W-:Y:S01]  /*1c10*/  IMAD.U32 R3, RZ, RZ, UR10 ;  /* 0x0000000aff037e24 */ /* 0x000fe2000f8e00ff */
[----:B------:R-:W-:Y:S01]  /*1c20*/  UIMAD UR28, UR11, 0x60, URZ ;  /* 0x000000600b1c78a4 */ /* 0x000fe2000f8e023f */
[----:B------:R-:W-:Y:S02]  /*1c30*/  ULDC.64 UR6, c[0x0][0x218] ;  /* 0x0000860000067ab9 */ /* 0x000fe40000000a00 */
[----:B------:R-:W-:-:S04]  /*1c40*/  IMAD.WIDE.U32 R2, R3, 0x60, R4 ;  /* 0x0000006003027825 */ /* 0x000fc800078e0004 */
[----:B------:R-:W-:Y:S01]  /*1c50*/  VIADD R0, R3, UR28 ;  /* 0x0000001c03007c36 */ /* 0x000fe20008000000 */
[----:B------:R-:W-:-:S04]  /*1c60*/  LEA R4, P0, R2, UR6, 0x1 ;  /* 0x0000000602047c11 */ /* 0x000fc8000f8008ff */
[----:B------:R-:W-:-:S05]  /*1c70*/  LEA.HI.X R5, R2, UR7, R0, 0x1, P0 ;  /* 0x0000000702057c11 */ /* 0x000fca00080f0c00 */
[----:B------:R-:W-:Y:S01]  /*1c80*/  @!PT LDS RZ, [RZ] ;  /* 0x00000000fffff984 */ /* 0x000fe20000000800 */
[----:B------:R-:W-:Y:S01]  /*1c90*/  @!PT LDS RZ, [RZ] ;  /* 0x00000000fffff984 */ /* 0x000fe20000000800 */
[----:B------:R-:W-:Y:S01]  /*1ca0*/  @!PT LDS RZ, [RZ] ;  /* 0x00000000fffff984 */ /* 0x000fe20000000800 */
[----:B------:R1:W-:Y:S04]  /*1cb0*/  LDGSTS.E.BYPASS.LTC128B.128 [R225+0x3800], desc[UR22][R4.64] ;  /* 0x0380000004e17fae */ /* 0x0003e8000b901d56 */
.L_x_73:
[----:B------:R-:W-:Y:S05]  /*1cc0*/  BSYNC B0 ;  /* 0x0000000000007941 */ /* 0x000fea0003800000 */
.L_x_72:
[----:B------:R-:W0:Y:S01]  /*1cd0*/  LDGDEPBAR ;  /* 0x00000000000079af */ /* 0x000e220000000000 */
[----:B------:R-:W-:Y:S01]  /*1ce0*/  IMAD.SHL.U32 R0, R10, 0x40, RZ ;  /* 0x000000400a007824 */ /* 0x000fe200078e00ff */
[----:B-1----:R-:W-:Y:S01]  /*1cf0*/  LEA R7, R16, R9, 0x3 ;  /* 0x0000000910077211 */ /* 0x002fe200078e18ff */
[----:B------:R-:W-:Y:S01]  /*1d00*/  IMAD.SHL.U32 R3, R15, 0x20, RZ ;  /* 0x000000200f037824 */ /* 0x000fe200078e00ff */
[----:B------:R-:W-:Y:S01]  /*1d10*/  USHF.L.U64.HI UR21, UR8, 0x7, UR9 ;  /* 0x0000000708157899 */ /* 0x000fe20008010209 */
[----:B------:R-:W-:Y:S01]  /*1d20*/  IMAD.SHL.U32 R2, R12, 0x40, RZ ;  /* 0x000000400c027824 */ /* 0x000fe200078e00ff */
[----:B------:R-:W-:Y:S01]  /*1d30*/  LOP3.LUT R0, R0, 0xc0, RZ, 0xc0, !PT ;  /* 0x000000c000007812 */ /* 0x000fe200078ec0ff */
[----:B------:R-:W-:Y:S01]  /*1d40*/  IMAD.SHL.U32 R5, R21, 0x8, RZ ;  /* 0x0000000815057824 */ /* 0x000fe200078e00ff */
[----:B------:R-:W-:Y:S01]  /*1d50*/  LOP3.LUT R9, R3, 0xffffff00, RZ, 0xc0, !PT ;  /* 0xffffff0003097812 */ /* 0x000fe200078ec0ff */
[----:B------:R-:W-:Y:S01]  /*1d60*/  IMAD.SHL.U32 R4, R16, 0x8, RZ ;  /* 0x0000000810047824 */ /* 0x000fe200078e00ff */
[----:B------:R-:W-:Y:S01]  /*1d70*/  LOP3.LUT R2, R2, 0xc0, RZ, 0xc0, !PT ;  /* 0x000000c002027812 */ /* 0x000fe200078ec0ff */
[----:B------:R-:W-:Y:S01]  /*1d80*/  USHF.L.U32 UR28, UR8, 0x7, URZ ;  /* 0x00000007081c7899 */ /* 0x000fe2000800063f */
[----:B------:R-:W-:Y:S01]  /*1d90*/  LOP3.LUT R3, R0, 0x8, R5, 0xf8, !PT ;  /* 0x0000000800037812 */ /* 0x000fe200078ef805 */
[----:B------:R-:W-:Y:S01]  /*1da0*/  UIMAD UR6, UR21, UR16, URZ ;  /* 0x00000010150672a4 */ /* 0x000fe2000f8e023f */
[----:B------:R-:W-:Y:S01]  /*1db0*/  SHF.R.U32.HI R0, RZ, 0x3, R0 ;  /* 0x00000003ff007819 */ /* 0x000fe20000011600 */
[----:B------:R-:W-:Y:S01]  /*1dc0*/  BSSY B0, `(.L_x_74) ;  /* 0x0000027000007945 */ /* 0x000fe20003800000 */
[----:B------:R-:W-:Y:S01]  /*1dd0*/  LOP3.LUT R6, R2, 0x8, R4, 0xf8, !PT ;  /* 0x0000000802067812 */ /* 0x000fe200078ef804 */
[----:B------:R-:W-:Y:S01]  /*1de0*/  IMAD R4, R20, 0x200, R9 ;  /* 0x0000020014047824 */ /* 0x000fe200078e0209 */
[----:B------:R-:W-:Y:S01]  /*1df0*/  SHF.R.U32.HI R5, RZ, 0x3, R2 ;  /* 0x00000003ff057819 */ /* 0x000fe20000011602 */
[----:B------:R-:W-:Y:S01]  /*1e00*/  UIMAD UR6, UR27, UR28, UR6 ;  /* 0x0000001c1b0672a4 */ /* 0x000fe2000f8e0206 */
[----:B------:R-:W-:Y:S01]  /*1e10*/  LOP3.LUT R2, R3, R0, RZ, 0x3c, !PT ;  /* 0x0000000003027212 */ /* 0x000fe200078e3cff */
[----:B------:R-:W-:Y:S01]  /*1e20*/  IMAD.U32 R0, RZ, RZ, UR24 ;  /* 0x00000018ff007e24 */ /* 0x000fe2000f8e00ff */
[----:B------:R-:W-:Y:S01]  /*1e30*/  LOP3.LUT R155, R6, R5, RZ, 0x3c, !PT ;  /* 0x00000005069b7212 */ /* 0x000fe200078e3cff */
[----:B------:R-:W-:-:S04]  /*1e40*/  DEPBAR.LE SB0, 0x0 ;  /* 0x000080000000791a */ /* 0x000fc80000000000 */
[----:B------:R-:W-:Y:S01]  /*1e50*/  BAR.SYNC.DEFER_BLOCKING 0x0 ;  /* 0x0000000000007b1d */ /* 0x000fe20000010000 */
[----:B------:R-:W-:Y:S02]  /*1e60*/  LEA R3, R120, R4, 0x5 ;  /* 0x0000000478037211 */ /* 0x000fe400078e28ff */
[----:B------:R-:W-:Y:S01]  /*1e70*/  IADD3 R4, R0, -UR14, R13 ;  /* 0x8000000e00047c10 */ /* 0x000fe2000fffe00d */
[----:B------:R-:W-:Y:S01]  /*1e80*/  IMAD.U32 R0, R7, 0x20, R2 ;  /* 0x0000002007007824 */ /* 0x000fe200078e0002 */
[----:B------:R-:W-:Y:S01]  /*1e90*/  IADD3 R247, R23, R8, RZ ;  /* 0x0000000817f77210 */ /* 0x000fe20007ffe0ff */
[----:B------:R-:W-:Y:S01]  /*1ea0*/  IMAD.IADD R2, R155, 0x1, R3 ;  /* 0x000000019b027824 */ /* 0x000fe200078e0203 */
[----:B------:R-:W-:Y:S01]  /*1eb0*/  MOV R246, R22 ;  /* 0x0000001600f67202 */ /* 0x000fe20000000f00 */
[----:B------:R-:W-:Y:S01]  /*1ec0*/  IMAD.U32 R3, RZ, RZ, UR16 ;  /* 0x00000010ff037e24 */ /* 0x000fe2000f8e00ff */
[----:B------:R-:W-:Y:S01]  /*1ed0*/  ISETP.GE.AND P0, PT, R19, UR15, PT ;  /* 0x0000000f13007c0c */ /* 0x000fe2000bf06270 */
[----:B------:R-:W-:Y:S01]  /*1ee0*/  VIADD R11, R4, UR18 ;  /* 0x00000012040b7c36 */ /* 0x000fe20008000000 */
[----:B------:R-:W-:Y:S01]  /*1ef0*/  LEA R215, R2, UR4, 0x1 ;  /* 0x0000000402d77c11 */ /* 0x000fe2000f8e08ff */
[----:B------:R-:W-:-:S04]  /*1f00*/  IMAD.WIDE.U32 R2, R3, UR28, R246 ;  /* 0x0000001c03027c25 */ /* 0x000fc8000f8e00f6 */
[----:B------:R-:W-:Y:S01]  /*1f10*/  VIADD R5, R3, UR6 ;  /* 0x0000000603057c36 */ /* 0x000fe20008000000 */
[----:B------:R1:W-:Y:S04]  /*1f20*/  @P5 STS [R225+0x4000], RZ ;  /* 0x004000ffe1005388 */ /* 0x0003e80000000800 */
[----:B------:R1:W-:Y:S04]  /*1f30*/  @P5 STS [R225+0x4004], RZ ;  /* 0x004004ffe1005388 */ /* 0x0003e80000000800 */
[----:B------:R1:W-:Y:S01]  /*1f40*/  @P5 STS.64 [R225+0x4008], RZ ;  /* 0x004008ffe1005388 */ /* 0x0003e20000000a00 */
[----:B------:R-:W-:Y:S05]  /*1f50*/  @P5 BRA `(.L_x_75) ;  /* 0x0000000000345947 */ /* 0x000fea0003800000 */
        /* <DEDUP_REMOVED lines=13> */
.L_x_75:
[----:B------:R-:W-:Y:S05]  /*2030*/  BSYNC B0 ;  /* 0x0000000000007941 */ /* 0x000fea0003800000 */
.L_x_74:
[----:B------:R1:W-:Y:S01]  /*2040*/  @P2 STS.128 [R225+0x4800], RZ ;  /* 0x004800ffe1002388 */ /* 0x0003e20000000c00 */
[----:B------:R-:W-:Y:S01]  /*2050*/  USHF.L.U64.HI UR18, UR8, 0x5, UR9 ;  /* 0x0000000508127899 */ /* 0x000fe20008010209 */
[----:B------:R-:W-:Y:S01]  /*2060*/  BSSY B0, `(.L_x_76) ;  /* 0x0000011000007945 */ /* 0x000fe20003800000 */
[----:B------:R-:W-:Y:S01]  /*2070*/  USHF.L.U32 UR27, UR8, 0x5, URZ ;  /* 0x00000005081b7899 */ /* 0x000fe2000800063f */
[----:B------:R-:W-:Y:S02]  /*2080*/  LEA R212, R0, UR4, 0x1 ;  /* 0x0000000400d47c11 */ /* 0x000fe4000f8e08ff */
        /* <DEDUP_REMOVED lines=14> */
.L_x_77:
[----:B------:R-:W-:Y:S05]  /*2170*/  BSYNC B0 ;  /* 0x0000000000007941 */ /* 0x000fea0003800000 */
.L_x_76:
[----:B------:R1:W-:Y:S01]  /*2180*/  @P1 STS.128 [R225+0x5000], RZ ;  /* 0x005000ffe1001388 */ /* 0x0003e20000000c00 */
        /* <DEDUP_REMOVED lines=18> */
.L_x_79:
[----:B------:R-:W-:Y:S05]  /*22b0*/  BSYNC B0 ;  /* 0x0000000000007941 */ /* 0x000fea0003800000 */
.L_x_78:
[----:B------:R1:W-:Y:S01]  /*22c0*/  @P0 STS.128 [R225+0x5800], RZ ;  /* 0x005800ffe1000388 */ /* 0x0003e20000000c00 */
        /* <DEDUP_REMOVED lines=18> */
.L_x_81:
[----:B------:R-:W-:Y:S05]  /*23f0*/  BSYNC B0 ;  /* 0x0000000000007941 */ /* 0x000fea0003800000 */
.L_x_80:
[----:B------:R-:W-:Y:S01]  /*2400*/  LDSM.16.M88.4 R28, [R212+0x2400] ;  /* 0x00240000d41c783b */ /* 0x000fe20000000200 */
[----:B------:R-:W-:Y:S01]  /*2410*/  LOP3.LUT P0, RZ, R10, 0x2, RZ, 0xc0, !PT ;  /* 0x000000020aff7812 */ /* 0x000fe2000780c0ff */
[----:B------:R-:W-:Y:S01]  /*2420*/  IMAD.MOV.U32 R0, RZ, RZ, 0x10 ;  /* 0x00000010ff007424 */ /* 0x000fe200078e00ff */
[----:B------:R-:W-:Y:S01]  /*2430*/  LOP3.LUT P1, RZ, R12, 0x2, RZ, 0xc0, !PT ;  /* 0x000000020cff7812 */ /* 0x000fe2000782c0ff */
[----:B------:R-:W5:Y:S01]  /*2440*/  LDSM.16.M88.4 R16, [R215+0x1000] ;  /* 0x00100000d710783b */ /* 0x000f620000000200 */
[C---:B-1----:R-:W-:Y:S01]  /*2450*/  VIADD R2, R212.reuse, 0x2000 ;  /* 0x00002000d4027836 */ /* 0x042fe20000000000 */
[----:B------:R-:W-:Y:S01]  /*2460*/  VIMNMX R8, R11, UR24, PT ;  /* 0x000000180b087c48 */ /* 0x000fe2000bfe0100 */
[----:B------:R-:W-:Y:S01]  /*2470*/  VIADD R217, R212, 0x2020 ;  /* 0x00002020d4d97836 */ /* 0x000fe20000000000 */
[----:B------:R-:W1:Y:S01]  /*2480*/  LDSM.16.M88.4 R20, [R215] ;  /* 0x00000000d714783b */ /* 0x000e620000000200 */
[----:B------:R-:W-:Y:S01]  /*2490*/  SEL R0, R0, 0xfffffff0, !P1 ;  /* 0xfffffff000007807 */ /* 0x000fe20004800000 */
[----:B------:R-:W-:Y:S01]  /*24a0*/  IMAD.SHL.U32 R3, R121, 0x2, RZ ;  /* 0x0000000279037824 */ /* 0x000fe200078e00ff */
[----:B------:R-:W-:Y:S01]  /*24b0*/  UISETP.GE.AND UP0, UPT, UR17, 0x2, UPT ;  /* 0x000000021100788c */ /* 0x000fe2000bf06270 */
[----:B------:R-:W-:Y:S01]  /*24c0*/  LDSM.16.M88.4 R100, [R212+0x3400] ;  /* 0x00340000d464783b */ /* 0x000fe20000000200 */
[----:B------:R-:W-:-:S02]  /*24d0*/  IMAD R163, R120, 0x20, R9 ;  /* 0x0000002078a37824 */ /* 0x000fc400078e0209 */
[----:B------:R-:W-:Y:S01]  /*24e0*/  IMAD R216, R0, 0x2, R215 ;  /* 0x0000000200d87824 */ /* 0x000fe200078e02d7 */
[----:B------:R-:W2:Y:S01]  /*24f0*/  LDSM.16.M88.4 R96, [R212+0x2000] ;  /* 0x00200000d460783b */ /* 0x000ea20000000200 */
[----:B------:R-:W-:Y:S01]  /*2500*/  @P0 VIADD R217, R2, 0xffffffe0 ;  /* 0xffffffe002d90836 */ /* 0x000fe20000000000 */
[----:B------:R-:W-:Y:S01]  /*2510*/  LOP3.LUT R3, R3, 0x6, RZ, 0xc0, !PT ;  /* 0x0000000603037812 */ /* 0x000fe200078ec0ff */
[----:B------:R-:W-:Y:S01]  /*2520*/  IMAD.U32 R2, RZ, RZ, UR16 ;  /* 0x00000010ff027e24 */ /* 0x000fe2000f8e00ff */
[----:B------:R-:W-:Y:S01]  /*2530*/  LDSM.16.M88.4 R4, [R216+0x1000] ;  /* 0x00100000d804783b */ /* 0x000fe20000000200 */
[----:B------:R-:W-:Y:S02]  /*2540*/  IMAD.MOV.U32 R9, RZ, RZ, 0x8 ;  /* 0x00000008ff097424 */ /* 0x000fe400078e00ff */
[----:B------:R-:W-:Y:S01]  /*2550*/  IMAD R2, R2, 0x80, R3 ;  /* 0x0000008002027824 */ /* 0x000fe200078e0203 */
[----:B------:R-:W3:Y:S01]  /*2560*/  LDSM.16.M88.4 R36, [R217+0x400] ;  /* 0x00040000d924783b */ /* 0x000ee20000000200 */
[----:B------:R-:W-:Y:S01]  /*2570*/  IMAD.MOV.U32 R10, RZ, RZ, 0x40 ;  /* 0x00000040ff0a7424 */ /* 0x000fe200078e00ff */
[----:B------:R-:W-:Y:S01]  /*2580*/  VIADDMNMX R9, R11, R9, UR24, PT ;  /* 0x000000180b097e46 */ /* 0x000fe2000b800109 */
[----:B------:R-:W-:Y:S01]  /*2590*/  IMAD.MOV.U32 R3, RZ, RZ, 0x48 ;  /* 0x00000048ff037424 */ /* 0x000fe200078e00ff */
[----:B------:R-:W4:Y:S01]  /*25a0*/  LDSM.16.M88.4 R12, [R216] ;  /* 0x00000000d80c783b */ /* 0x000f220000000200 */
[----:B------:R-:W-:Y:S01]  /*25b0*/  VIADD R224, R217, 0x400 ;  /* 0x00000400d9e07836 */ /* 0x000fe20000000000 */
[----:B------:R-:W-:Y:S01]  /*25c0*/  VIADDMNMX R10, R11, R10, UR24, PT ;  /* 0x000000180b0a7e46 */ /* 0x000fe2000b80010a */
[----:B------:R-:W-:Y:S01]  /*25d0*/  VIADD R223, R217, 0x800 ;  /* 0x00000800d9df7836 */ /* 0x000fe20000000000 */
[----:B------:R-:W4:Y:S01]  /*25e0*/  LDSM.16.M88.4 R40, [R212+0x2c00] ;  /* 0x002c0000d428783b */ /* 0x000f220000000200 */
[----:B------:R-:W-:Y:S01]  /*25f0*/  VIADDMNMX R11, R11, R3, UR24, PT ;  /* 0x000000180b0b7e46 */ /* 0x000fe2000b800103 */
[----:B------:R-:W-:-:S02]  /*2600*/  VIADD R3, R2, 0x8 ;  /* 0x0000000802037836 */ /* 0x000fc40000000000 */
[----:B------:R-:W4:Y:S01]  /*2610*/  LDSM.16.M88.4 R68, [R212+0x3000] ;  /* 0x00300000d444783b */ /* 0x000f220000000200 */
[----:B------:R-:W-:Y:S02]  /*2620*/  VIADD R222, R217, 0xc00 ;  /* 0x00000c00d9de7836 */ /* 0x000fe40000000000 */
[C---:B------:R-:W-:Y:S01]  /*2630*/  ISETP.GE.AND P3, PT, R3.reuse, R11, PT ;  /* 0x0000000b0300720c */ /* 0x040fe20003f66270 */
[----:B------:R-:W4:Y:S01]  /*2640*/  LDSM.16.M88.4 R32, [R212+0x2800] ;  /* 0x00280000d420783b */ /* 0x000f220000000200 */
[----:B------:R-:W-:Y:S01]  /*2650*/  ISETP.GE.AND P4, PT, R3, R10, PT ;  /* 0x0000000a0300720c */ /* 0x000fe20003f86270 */
[C---:B------:R-:W-:Y:S01]  /*2660*/  VIADD R221, R217.reuse, 0x1000 ;  /* 0x00001000d9dd7836 */ /* 0x040fe20000000000 */
[-C--:B-----5:R-:W-:Y:S01]  /*2670*/  HMMA.16816.F32.BF16 R44, R16, R28.reuse, RZ ;  /* 0x0000001c102c723c */ /* 0x0a0fe200000418ff */
[----:B------:R-:W5:Y:S01]  /*2680*/  LDSM.16.M88.4 R104, [R217+0x1400] ;  /* 0x00140000d968783b */ /* 0x000f620000000200 */
[C---:B------:R-:W-:Y:S02]  /*2690*/  VIADD R220, R217.reuse, 0x1400 ;  /* 0x00001400d9dc7836 */ /* 0x040fe40000000000 */
[C---:B------:R-:W-:Y:S01]  /*26a0*/  VIADD R219, R217.reuse, 0x1800 ;  /* 0x00001800d9db7836 */ /* 0x040fe20000000000 */
[----:B------:R-:W5:Y:S01]  /*26b0*/  LDSM.16.M88.4 R108, [R217] ;  /* 0x00000000d96c783b */ /* 0x000f620000000200 */
[----:B-1----:R-:W-:Y:S01]  /*26c0*/  HMMA.16816.F32.BF16 R24, R20, R28, RZ ;  /* 0x0000001c1418723c */ /* 0x002fe200000418ff */
[----:B------:R-:W-:-:S02]  /*26d0*/  VIADD R218, R217, 0x1c00 ;  /* 0x00001c00d9da7836 */ /* 0x000fc40000000000 */
[----:B------:R-:W1:Y:S03]  /*26e0*/  LDSM.16.M88.4 R80, [R217+0xc00] ;  /* 0x000c0000d950783b */ /* 0x000e660000000200 */
[----:B--2---:R-:W-:Y:S01]  /*26f0*/  HMMA.16816.F32.BF16 R64, R16, R98, RZ ;  /* 0x000000621040723c */ /* 0x004fe200000418ff */
[----:B------:R-:W2:Y:S04]  /*2700*/  LDSM.16.M88.4 R92, [R217+0x1000] ;  /* 0x00100000d95c783b */ /* 0x000ea80000000200 */
[----:B------:R-:W0:Y:S01]  /*2710*/  LDGDEPBAR ;  /* 0x00000000000079af */ /* 0x000e220000000000 */
[----:B------:R-:W-:Y:S06]  /*2720*/  HMMA.16816.F32.BF16 R48, R20, R100, RZ ;  /* 0x000000641430723c */ /* 0x000fec00000418ff */
[----:B---3--:R-:W-:Y:S06]  /*2730*/  HMMA.16816.F32.BF16 R112, R4, R36, R44 ;  /* 0x000000240470723c */ /* 0x008fec000004182c */
[----:B------:R-:W-:Y:S06]  /*2740*/  HMMA.16816.F32.BF16 R44, R16, R100, RZ ;  /* 0x00000064102c723c */ /* 0x000fec00000418ff */
[----:B----4-:R-:W-:Y:S01]  /*2750*/  HMMA.16816.F32.BF16 R116, R12, R36, R24 ;  /* 0x000000240c74723c */ /* 0x010fe20000041818 */
[----:B------:R-:W3:Y:S05]  /*2760*/  LDSM.16.M88.4 R24, [R217+0x800] ;  /* 0x00080000d918783b */ /* 0x000eea0000000200 */
[----:B------:R-:W-:Y:S06]  /*2770*/  HMMA.16816.F32.BF16 R60, R16, R40, RZ ;  /* 0x00000028103c723c */ /* 0x000fec00000418ff */
[----:B------:R-:W-:Y:S06]  /*2780*/  HMMA.16816.F32.BF16 R88, R20, R98, RZ ;  /* 0x000000621458723c */ /* 0x000fec00000418ff */
[----:B------:R-:W-:Y:S06]  /*2790*/  HMMA.16816.F32.BF16 R52, R16, R68, RZ ;  /* 0x000000441034723c */ /* 0x000fec00000418ff */
[-C--:B------:R-:W-:Y:S06]  /*27a0*/  HMMA.16816.F32.BF16 R84, R20, R32.reuse, RZ ;  /* 0x000000201454723c */ /* 0x080fec00000418ff */
[----:B------:R-:W-:Y:S06]  /*27b0*/  HMMA.16816.F32.BF16 R76, R16, R32, RZ ;  /* 0x00000020104c723c */ /* 0x000fec00000418ff */
[C---:B-----5:R-:W-:Y:S06]  /*27c0*/  HMMA.16816.F32.BF16 R144, R4.reuse, R104, R44 ;  /* 0x000000680490723c */ /* 0x060fec000004182c */
[----:B------:R-:W-:Y:S06]  /*27d0*/  HMMA.16816.F32.BF16 R44, R4, R110, R64 ;  /* 0x0000006e042c723c */ /* 0x000fec0000041840 */
[----:B------:R-:W-:Y:S06]  /*27e0*/  HMMA.16816.F32.BF16 R148, R12, R104, R48 ;  /* 0x000000680c94723c */ /* 0x000fec0000041830 */
[----:B------:R-:W-:Y:S06]  /*27f0*/  HMMA.16816.F32.BF16 R48, R16, R30, RZ ;  /* 0x0000001e1030723c */ /* 0x000fec00000418ff */
[----:B-1----:R-:W-:Y:S06]  /*2800*/  HMMA.16816.F32.BF16 R124, R4, R80, R60 ;  /* 0x00000050047c723c */ /* 0x002fec000004183c */
[----:B------:R-:W-:Y:S01]  /*2810*/  HMMA.16816.F32.BF16 R60, R12, R110, R88 ;  /* 0x0000006e0c3c723c */ /* 0x000fe20000041858 */
[----:B------:R-:W-:-:S02]  /*2820*/  FSEL R177, R46, -INF , !P3 ;  /* 0xff8000002eb17808 */ /* 0x000fc40005800000 */
[----:B------:R-:W-:Y:S02]  /*2830*/  FSEL R170, R44, -INF , !P4 ;  /* 0xff8000002caa7808 */ /* 0x000fe40006000000 */
[----:B------:R-:W-:Y:S01]  /*2840*/  ISETP.GE.AND P4, PT, R3, R8, PT ;  /* 0x000000080300720c */ /* 0x000fe20003f86270 */
[----:B------:R-:W-:Y:S06]  /*2850*/  HMMA.16816.F32.BF16 R56, R20, R68, RZ ;  /* 0x000000441438723c */ /* 0x000fec00000418ff */
[----:B--2---:R-:W-:Y:S06]  /*2860*/  HMMA.16816.F32.BF16 R132, R4, R92, R52 ;  /* 0x0000005c0484723c */ /* 0x004fec0000041834 */
[----:B------:R-:W-:Y:S06]  /*2870*/  HMMA.16816.F32.BF16 R52, R20, R30, RZ ;  /* 0x0000001e1434723c */ /* 0x000fec00000418ff */
[----:B---3--:R-:W-:Y:S01]  /*2880*/  HMMA.16816.F32.BF16 R84, R12, R24, R84 ;  /* 0x000000180c54723c */ /* 0x008fe20000041854 */
[----:B------:R-:W-:-:S05]  /*2890*/  FSEL R140, R60, -INF , !P4 ;  /* 0xff8000003c8c7808 */ /* 0x000fca0006000000 */
[----:B------:R-:W-:Y:S06]  /*28a0*/  HMMA.16816.F32.BF16 R76, R4, R24, R76 ;  /* 0x00000018044c723c */ /* 0x000fec000004184c */
[----:B------:R-:W-:Y:S01]  /*28b0*/  HMMA.16816.F32.BF16 R72, R20, R40, RZ ;  /* 0x000000281448723c */ /* 0x000fe200000418ff */
[C---:B------:R-:W-:Y:S02]  /*28c0*/  VIADD R24, R2.reuse, 0x1 ;  /* 0x0000000102187836 */ /* 0x040fe40000000000 */
[----:B------:R-:W-:-:S03]  /*28d0*/  VIADD R25, R2, 0x9 ;  /* 0x0000000902197836 */ /* 0x000fc60000000000 */
[C---:B------:R-:W-:Y:S01]  /*28e0*/  ISETP.GE.AND P6, PT, R24.reuse, R8, PT ;  /* 0x000000081800720c */ /* 0x040fe20003fc6270 */
[----:B------:R-:W-:Y:S01]  /*28f0*/  HMMA.16816.F32.BF16 R28, R16, R34, RZ ;  /* 0x00000022101c723c */ /* 0x000fe200000418ff */
[C---:B------:R-:W-:Y:S02]  /*2900*/  ISETP.GE.AND P0, PT, R24.reuse, R9, PT ;  /* 0x000000091800720c */ /* 0x040fe40003f06270 */
[CC--:B------:R-:W-:Y:S02]  /*2910*/  ISETP.GE.AND P5, PT, R24.reuse, R10.reuse, PT ;  /* 0x0000000a1800720c */ /* 0x0c0fe40003fa6270 */
[-C--:B------:R-:W-:Y:S01]  /*2920*/  ISETP.GE.AND P2, PT, R24, R11.reuse, PT ;  /* 0x0000000b1800720c */ /* 0x080fe20003f46270 */
[----:B------:R-:W-:Y:S01]  /*2930*/  VIADD R24, R2, 0x10 ;  /* 0x0000001002187836 */ /* 0x000fe20000000000 */
[C---:B------:R-:W-:Y:S01]  /*2940*/  ISETP.GE.AND P1, PT, R25.reuse, R10, PT ;  /* 0x0000000a1900720c */ /* 0x040fe20003f26270 */
[----:B------:R-:W-:Y:S01]  /*2950*/  HMMA.16816.F32.BF16 R136, R12, R92, R56 ;  /* 0x0000005c0c88723c */ /* 0x000fe20000041838 */
[----:B------:R-:W-:-:S02]  /*2960*/  ISETP.GE.AND P3, PT, R25, R11, PT ;  /* 0x0000000b1900720c */ /* 0x000fc40003f66270 */
[----:B------:R-:W-:Y:S02]  /*2970*/  FSEL R169, R45, -INF , !P1 ;  /* 0xff8000002da97808 */ /* 0x000fe40004800000 */
[-C--:B------:R-:W-:Y:S01]  /*2980*/  ISETP.GE.AND P1, PT, R3, R9.reuse, PT ;  /* 0x000000090300720c */ /* 0x080fe20003f26270 */
[----:B------:R-:W-:Y:S01]  /*2990*/  VIADD R3, R2, 0x11 ;  /* 0x0000001102037836 */ /* 0x000fe20000000000 */
[----:B------:R-:W-:Y:S01]  /*29a0*/  FSEL R174, R47, -INF , !P3 ;  /* 0xff8000002fae7808 */ /* 0x000fe20005800000 */
[-C--:B------:R-:W-:Y:S01]  /*29b0*/  HMMA.16816.F32.BF16 R56, R12, R38.reuse, R52 ;  /* 0x000000260c38723c */ /* 0x080fe20000041834 */
[----:B------:R-:W-:Y:S02]  /*29c0*/  ISETP.GE.AND P3, PT, R24, R8, PT ;  /* 0x000000081800720c */ /* 0x000fe40003f66270 */
[----:B------:R-:W-:Y:S02]  /*29d0*/  FSEL R158, R62, -INF , !P1 ;  /* 0xff8000003e9e7808 */ /* 0x000fe40004800000 */
[----:B------:R-:W-:Y:S01]  /*29e0*/  ISETP.GE.AND P1, PT, R24, R9, PT ;  /* 0x000000091800720c */ /* 0x000fe20003f26270 */
[----:B------:R-:W-:Y:S01]  /*29f0*/  HMMA.16816.F32.BF16 R44, R4, R38, R48 ;  /* 0x00000026042c723c */ /* 0x000fe20000041830 */
[----:B------:R-:W-:-:S02]  /*2a00*/  FSEL R123, R116, -INF , !P3 ;  /* 0xff800000747b7808 */ /* 0x000fc40005800000 */
[C---:B------:R-:W-:Y:S02]  /*2a10*/  ISETP.GE.AND P3, PT, R24.reuse, R11, PT ;  /* 0x0000000b1800720c */ /* 0x040fe40003f66270 */
[----:B------:R-:W-:Y:S01]  /*2a20*/  ISETP.GE.AND P4, PT, R24, R10, PT ;  /* 0x0000000a1800720c */ /* 0x000fe20003f86270 */
[----:B------:R-:W-:Y:S01]  /*2a30*/  HMMA.16816.F32.BF16 R32, R20, R34, RZ ;  /* 0x000000221420723c */ /* 0x000fe200000418ff */
[----:B------:R-:W-:Y:S01]  /*2a40*/  FSEL R157, R118, -INF , !P1 ;  /* 0xff800000769d7808 */ /* 0x000fe20004800000 */
[----:B------:R-:W-:Y:S01]  /*2a50*/  VIADD R24, R2, 0x20 ;  /* 0x0000002002187836 */ /* 0x000fe20000000000 */
[C---:B------:R-:W-:Y:S02]  /*2a60*/  ISETP.GE.AND P1, PT, R3.reuse, R8, PT ;  /* 0x000000080300720c */ /* 0x040fe40003f26270 */
[----:B------:R-:W-:Y:S01]  /*2a70*/  FSEL R172, R114, -INF , !P3 ;  /* 0xff80000072ac7808 */ /* 0x000fe20005800000 */
[----:B------:R-:W-:Y:S01]  /*2a80*/  HMMA.16816.F32.BF16 R128, R12, R80, R72 ;  /* 0x000000500c80723c */ /* 0x000fe20000041848 */
[----:B------:R-:W-:-:S02]  /*2a90*/  ISETP.GE.AND P3, PT, R3, R10, PT ;  /* 0x0000000a0300720c */ /* 0x000fc40003f66270 */
[----:B------:R-:W-:Y:S02]  /*2aa0*/  FSEL R167, R112, -INF , !P4 ;  /* 0xff80000070a77808 */ /* 0x000fe40006000000 */
[----:B------:R-:W-:Y:S01]  /*2ab0*/  ISETP.GE.AND P4, PT, R3, R9, PT ;  /* 0x000000090300720c */ /* 0x000fe20003f86270 */
[----:B------:R-:W-:Y:S01]  /*2ac0*/  HMMA.16816.F32.BF16 R72, R4, R26, R28 ;  /* 0x0000001a0448723c */ /* 0x000fe2000004181c */
[----:B------:R-:W-:Y:S02]  /*2ad0*/  FSEL R120, R117, -INF , !P1 ;  /* 0xff80000075787808 */ /* 0x000fe40004800000 */
[----:B------:R-:W-:Y:S01]  /*2ae0*/  ISETP.GE.AND P1, PT, R3, R11, PT ;  /* 0x0000000b0300720c */ /* 0x000fe20003f26270 */
[----:B------:R-:W-:Y:S01]  /*2af0*/  VIADD R3, R2, 0x18 ;  /* 0x0000001802037836 */ /* 0x000fe20000000000 */
[----:B------:R-:W-:Y:S01]  /*2b00*/  FSEL R166, R113, -INF , !P3 ;  /* 0xff80000071a67808 */ /* 0x000fe20005800000 */
[----:B------:R-:W-:Y:S01]  /*2b10*/  HMMA.16816.F32.BF16 R28, R16, R42, RZ ;  /* 0x0000002a101c723c */ /* 0x000fe200000418ff */
[----:B------:R-:W-:-:S02]  /*2b20*/  ISETP.GE.AND P3, PT, R25, R9, PT ;  /* 0x000000091900720c */ /* 0x000fc40003f66270 */
[----:B------:R-:W-:Y:S02]  /*2b30*/  FSEL R156, R119, -INF , !P4 ;  /* 0xff800000779c7808 */ /* 0x000fe40006000000 */
[----:B------:R-:W-:Y:S01]  /*2b40*/  ISETP.GE.AND P4, PT, R25, R8, PT ;  /* 0x000000081900720c */ /* 0x000fe20003f86270 */
[----:B------:R-:W-:Y:S01]  /*2b50*/  VIADD R25, R2, 0x19 ;  /* 0x0000001902197836 */ /* 0x000fe20000000000 */
[----:B------:R-:W-:Y:S01]  /*2b60*/  FSEL R154, R63, -INF , !P3 ;  /* 0xff8000003f9a7808 */ /* 0x000fe20005800000 */
[----:B------:R-:W-:Y:S01]  /*2b70*/  HMMA.16816.F32.BF16 R64, R12, R26, R32 ;  /* 0x0000001a0c40723c */ /* 0x000fe20000041820 */
[----:B------:R-:W-:Y:S01]  /*2b80*/  ISETP.GE.AND P3, PT, R3, R11, PT ;  /* 0x0000000b0300720c */ /* 0x000fe20003f66270 */
[----:B------:R-:W1:Y:S01]  /*2b90*/  LDSM.16.M88.4 R32, [R212+0x3c00] ;  /* 0x003c0000d420783b */ /* 0x000e620000000200 */
[----:B------:R-:W-:Y:S02]  /*2ba0*/  FSEL R168, R115, -INF , !P1 ;  /* 0xff80000073a87808 */ /* 0x000fe40004800000 */
[----:B------:R-:W-:Y:S01]  /*2bb0*/  ISETP.GE.AND P1, PT, R25, R10, PT ;  /* 0x0000000a1900720c */ /* 0x000fe20003f26270 */
[----:B------:R-:W-:Y:S01]  /*2bc0*/  HMMA.16816.F32.BF16 R40, R20, R42, RZ ;  /* 0x0000002a1428723c */ /* 0x000fe200000418ff */
[----:B------:R-:W-:-:S02]  /*2bd0*/  FSEL R171, R46, -INF , !P3 ;  /* 0xff8000002eab7808 */ /* 0x000fc40005800000 */
[----:B------:R-:W-:Y:S02]  /*2be0*/  ISETP.GE.AND P3, PT, R25, R11, PT ;  /* 0x0000000b1900720c */ /* 0x000fe40003f66270 */
[----:B------:R-:W-:Y:S01]  /*2bf0*/  FSEL R116, R61, -INF , !P4 ;  /* 0xff8000003d747808 */ /* 0x000fe20006000000 */
[----:B------:R-:W-:Y:S01]  /*2c00*/  HMMA.16816.F32.BF16 R36, R20, R70, RZ ;  /* 0x000000461424723c */ /* 0x000fe200000418ff */
[----:B------:R-:W-:Y:S02]  /*2c10*/  ISETP.GE.AND P4, PT, R3, R10, PT ;  /* 0x0000000a0300720c */ /* 0x000fe40003f86270 */
[----:B------:R-:W-:Y:S02]  /*2c20*/  FSEL R164, R45, -INF , !P1 ;  /* 0xff8000002da47808 */ /* 0x000fe40004800000 */
[----:B------:R-:W-:Y:S01]  /*2c30*/  ISETP.GE.AND P1, PT, R3, R9, PT ;  /* 0x000000090300720c */ /* 0x000fe20003f26270 */
[----:B------:R-:W-:Y:S01]  /*2c40*/  HMMA.16816.F32.BF16 R48, R4, R82, R28 ;  /* 0x000000520430723c */ /* 0x000fe2000004181c */
[----:B------:R-:W-:Y:S01]  /*2c50*/  FSEL R173, R47, -INF , !P3 ;  /* 0xff8000002fad7808 */ /* 0x000fe20005800000 */
[----:B------:R-:W2:Y:S01]  /*2c60*/  LDSM.16.M88.4 R28, [R212+0x3800] ;  /* 0x00380000d41c783b */ /* 0x000ea20000000200 */
[----:B------:R-:W-:-:S02]  /*2c70*/  ISETP.GE.AND P3, PT, R24, R8, PT ;  /* 0x000000081800720c */ /* 0x000fc40003f66270 */
[----:B------:R-:W-:Y:S02]  /*2c80*/  FSEL R165, R44, -INF , !P4 ;  /* 0xff8000002ca57808 */ /* 0x000fe40006000000 */
[----:B------:R-:W-:Y:S01]  /*2c90*/  ISETP.GE.AND P4, PT, R3, R8, PT ;  /* 0x000000080300720c */ /* 0x000fe20003f86270 */
[----:B------:R-:W-:Y:S01]  /*2ca0*/  VIADD R3, R2, 0x21 ;  /* 0x0000002102037836 */ /* 0x000fe20000000000 */
[----:B------:R-:W-:Y:S01]  /*2cb0*/  FSEL R152, R58, -INF , !P1 ;  /* 0xff8000003a987808 */ /* 0x000fe20004800000 */
[----:B------:R-:W-:Y:S01]  /*2cc0*/  HMMA.16816.F32.BF16 R44, R16, R70, RZ ;  /* 0x00000046102c723c */ /* 0x000fe200000418ff */
[----:B------:R-:W-:Y:S02]  /*2cd0*/  ISETP.GE.AND P1, PT, R24, R9, PT ;  /* 0x000000091800720c */ /* 0x000fe40003f26270 */
[----:B------:R-:W-:Y:S02]  /*2ce0*/  FSEL R117, R84, -INF , !P3 ;  /* 0xff80000054757808 */ /* 0x000fe40005800000 */
[----:B------:R-:W-:Y:S01]  /*2cf0*/  ISETP.GE.AND P3, PT, R24, R11, PT ;  /* 0x0000000b1800720c */ /* 0x000fe20003f66270 */
[----:B------:R-:W-:Y:S01]  /*2d00*/  HMMA.16816.F32.BF16 R52, R12, R82, R40 ;  /* 0x000000520c34723c */ /* 0x000fe20000041828 */
[----:B------:R-:W-:-:S02]  /*2d10*/  FSEL R115, R56, -INF , !P4 ;  /* 0xff80000038737808 */ /* 0x000fc40006000000 */
[----:B------:R-:W-:Y:S02]  /*2d20*/  FSEL R153, R86, -INF , !P1 ;  /* 0xff80000056997808 */ /* 0x000fe40004800000 */
[----:B------:R-:W-:Y:S01]  /*2d30*/  ISETP.GE.AND P4, PT, R24, R10, PT ;  /* 0x0000000a1800720c */ /* 0x000fe20003f86270 */
[----:B------:R-:W-:Y:S01]  /*2d40*/  VIADD R24, R2, 0x30 ;  /* 0x0000003002187836 */ /* 0x000fe20000000000 */
[C---:B------:R-:W-:Y:S01]  /*2d50*/  ISETP.GE.AND P1, PT, R3.reuse, R8, PT ;  /* 0x000000080300720c */ /* 0x040fe20003f26270 */
[----:B------:R-:W-:Y:S01]  /*2d60*/  HMMA.16816.F32.BF16 R40, R20, R102, RZ ;  /* 0x000000661428723c */ /* 0x000fe200000418ff */
[----:B------:R-:W-:Y:S02]  /*2d70*/  FSEL R179, R78, -INF , !P3 ;  /* 0xff8000004eb37808 */ /* 0x000fe40005800000 */
[----:B------:R-:W-:Y:S02]  /*2d80*/  ISETP.GE.AND P3, PT, R3, R10, PT ;  /* 0x0000000a0300720c */ /* 0x000fe40003f66270 */
[----:B------:R-:W-:Y:S01]  /*2d90*/  FSEL R162, R76, -INF , !P4 ;  /* 0xff8000004ca27808 */ /* 0x000fe20006000000 */
[----:B-1----:R-:W-:Y:S01]  /*2da0*/  HMMA.16816.F32.BF16 R88, R16, R32, RZ ;  /* 0x000000201058723c */ /* 0x002fe200000418ff */
[----:B------:R-:W-:-:S02]  /*2db0*/  FSEL R114, R85, -INF , !P1 ;  /* 0xff80000055727808 */ /* 0x000fc40004800000 */
[C---:B------:R-:W-:Y:S02]  /*2dc0*/  ISETP.GE.AND P4, PT, R3.reuse, R9, PT ;  /* 0x000000090300720c */ /* 0x040fe40003f86270 */
[----:B------:R-:W-:Y:S01]  /*2dd0*/  ISETP.GE.AND P1, PT, R3, R11, PT ;  /* 0x0000000b0300720c */ /* 0x000fe20003f26270 */
[C---:B------:R-:W-:Y:S01]  /*2de0*/  VIADD R3, R2.reuse, 0x28 ;  /* 0x0000002802037836 */ /* 0x040fe20000000000 */
[----:B------:R-:W-:Y:S01]  /*2df0*/  FSEL R161, R77, -INF , !P3 ;  /* 0xff8000004da17808 */ /* 0x000fe20005800000 */
[C---:B------:R-:W-:Y:S01]  /*2e00*/  HMMA.16816.F32.BF16 R80, R16.reuse, R34, RZ ;  /* 0x000000221050723c */ /* 0x040fe200000418ff */
[----:B------:R-:W-:Y:S02]  /*2e10*/  ISETP.GE.AND P3, PT, R25, R9, PT ;  /* 0x000000091900720c */ /* 0x000fe40003f66270 */
[----:B------:R-:W-:Y:S02]  /*2e20*/  FSEL R143, R87, -INF , !P4 ;  /* 0xff800000578f7808 */ /* 0x000fe40006000000 */
[----:B------:R-:W-:Y:S01]  /*2e30*/  ISETP.GE.AND P4, PT, R25, R8, PT ;  /* 0x000000081900720c */ /* 0x000fe20003f86270 */
[----:B------:R-:W-:Y:S01]  /*2e40*/  VIADD R25, R2, 0x29 ;  /* 0x0000002902197836 */ /* 0x000fe20000000000 */
[----:B------:R-:W-:Y:S01]  /*2e50*/  FSEL R142, R59, -INF , !P3 ;  /* 0xff8000003b8e7808 */ /* 0x000fe20005800000 */
[----:B--2---:R-:W-:Y:S01]  /*2e60*/  HMMA.16816.F32.BF16 R68, R16, R28, RZ ;  /* 0x0000001c1044723c */ /* 0x004fe200000418ff */
[----:B------:R-:W-:-:S02]  /*2e70*/  ISETP.GE.AND P3, PT, R3, R11, PT ;  /* 0x0000000b0300720c */ /* 0x000fc40003f66270 */
[----:B------:R-:W-:Y:S02]  /*2e80*/  FSEL R175, R79, -INF , !P1 ;  /* 0xff8000004faf7808 */ /* 0x000fe40004800000 */
[----:B------:R-:W-:Y:S01]  /*2e90*/  FSEL R113, R57, -INF , !P4 ;  /* 0xff80000039717808 */ /* 0x000fe20006000000 */
[----:B------:R-:W-:Y:S01]  /*2ea0*/  HMMA.16816.F32.BF16 R76, R20, R96, RZ ;  /* 0x00000060144c723c */ /* 0x000fe200000418ff */
[----:B------:R-:W-:Y:S02]  /*2eb0*/  FSEL R176, R74, -INF , !P3 ;  /* 0xff8000004ab07808 */ /* 0x000fe40005800000 */
[-C--:B------:R-:W-:Y:S02]  /*2ec0*/  ISETP.GE.AND P4, PT, R3, R10.reuse, PT ;  /* 0x0000000a0300720c */ /* 0x080fe40003f86270 */
[C---:B------:R-:W-:Y:S01]  /*2ed0*/  ISETP.GE.AND P1, PT, R25.reuse, R10, PT ;  /* 0x0000000a1900720c */ /* 0x040fe20003f26270 */
[----:B------:R-:W-:Y:S01]  /*2ee0*/  HMMA.16816.F32.BF16 R56, R4, R94, R44 ;  /* 0x0000005e0438723c */ /* 0x000fe2000004182c */
[----:B------:R-:W-:-:S02]  /*2ef0*/  ISETP.GE.AND P3, PT, R25, R11, PT ;  /* 0x0000000b1900720c */ /* 0x000fc40003f66270 */
[----:B------:R-:W-:Y:S02]  /*2f00*/  FSEL R160, R72, -INF , !P4 ;  /* 0xff80000048a07808 */ /* 0x000fe40006000000 */
[----:B------:R-:W-:Y:S01]  /*2f10*/  FSEL R159, R73, -INF , !P1 ;  /* 0xff800000499f7808 */ /* 0x000fe20004800000 */
[----:B------:R-:W-:Y:S01]  /*2f20*/  HMMA.16816.F32.BF16 R92, R12, R94, R36 ;  /* 0x0000005e0c5c723c */ /* 0x000fe20000041824 */
[----:B------:R-:W-:Y:S01]  /*2f30*/  FSEL R178, R75, -INF , !P3 ;  /* 0xff8000004bb27808 */ /* 0x000fe20005800000 */
[----:B------:R-:W1:Y:S01]  /*2f40*/  LDSM.16.M88.4 R36, [R217+0x1800] ;  /* 0x00180000d924783b */ /* 0x000e620000000200 */
[CC--:B------:R-:W-:Y:S02]  /*2f50*/  ISETP.GE.AND P4, PT, R3.reuse, R8.reuse, PT ;  /* 0x000000080300720c */ /* 0x0c0fe40003f86270 */
[----:B------:R-:W-:Y:S01]  /*2f60*/  ISETP.GE.AND P1, PT, R3, R9, PT ;  /* 0x000000090300720c */ /* 0x000fe20003f26270 */
[----:B------:R-:W-:Y:S01]  /*2f70*/  VIADD R3, R2, 0x31 ;  /* 0x0000003102037836 */ /* 0x000fe20000000000 */
[----:B------:R-:W-:Y:S01]  /*2f80*/  ISETP.GE.AND P3, PT, R24, R8, PT ;  /* 0x000000081800720c */ /* 0x000fe20003f66270 */
[----:B------:R-:W-:Y:S01]  /*2f90*/  HMMA.16816.F32.BF16 R44, R16, R102, RZ ;  /* 0x00000066102c723c */ /* 0x000fe200000418ff */
[----:B------:R-:W-:-:S02]  /*2fa0*/  FSEL R110, R64, -INF , !P4 ;  /* 0xff800000406e7808 */ /* 0x000fc40006000000 */
[----:B------:R-:W-:Y:S02]  /*2fb0*/  FSEL R141, R66, -INF , !P1 ;  /* 0xff800000428d7808 */ /* 0x000fe40004800000 */
[----:B------:R-:W-:Y:S01]  /*2fc0*/  FSEL R112, R128, -INF , !P3 ;  /* 0xff80000080707808 */ /* 0x000fe20005800000 */
[----:B------:R-:W-:Y:S01]  /*2fd0*/  HMMA.16816.F32.BF16 R96, R16, R96, RZ ;  /* 0x000000601060723c */ /* 0x000fe200000418ff */
[C---:B------:R-:W-:Y:S02]  /*2fe0*/  ISETP.GE.AND P1, PT, R24.reuse, R9, PT ;  /* 0x000000091800720c */ /* 0x040fe40003f26270 */
[C---:B------:R-:W-:Y:S02]  /*2ff0*/  ISETP.GE.AND P4, PT, R24.reuse, R10, PT ;  /* 0x0000000a1800720c */ /* 0x040fe40003f86270 */
[----:B------:R-:W-:Y:S01]  /*3000*/  ISETP.GE.AND P3, PT, R24, R11, PT ;  /* 0x0000000b1800720c */ /* 0x000fe20003f66270 */
[----:B------:R-:W-:Y:S01]  /*3010*/  VIADD R24, R2, 0x40 ;  /* 0x0000004002187836 */ /* 0x000fe20000000000 */
[----:B------:R-:W-:Y:S01]  /*3020*/  FSEL R130, R130, -INF , !P1 ;  /* 0xff80000082827808 */ /* 0x000fe20004800000 */
[----:B------:R-:W-:Y:S01]  /*3030*/  HMMA.16816.F32.BF16 R84, R20, R30, RZ ;  /* 0x0000001e1454723c */ /* 0x000fe200000418ff */
[----:B------:R-:W-:-:S02]  /*3040*/  FSEL R128, R124, -INF , !P4 ;  /* 0xff8000007c807808 */ /* 0x000fc40006000000 */
[----:B------:R-:W-:Y:S02]  /*3050*/  FSEL R181, R126, -INF , !P3 ;  /* 0xff8000007eb57808 */ /* 0x000fe40005800000 */
[C---:B------:R-:W-:Y:S01]  /*3060*/  ISETP.GE.AND P1, PT, R3.reuse, R8, PT ;  /* 0x000000080300720c */ /* 0x040fe20003f26270 */
[C---:B------:R-:W-:Y:S01]  /*3070*/  HMMA.16816.F32.BF16 R60, R20.reuse, R32, RZ ;  /* 0x00000020143c723c */ /* 0x040fe200000418ff */
[C---:B------:R-:W-:Y:S02]  /*3080*/  ISETP.GE.AND P4, PT, R3.reuse, R9, PT ;  /* 0x000000090300720c */ /* 0x040fe40003f86270 */
[----:B------:R-:W-:Y:S02]  /*3090*/  ISETP.GE.AND P3, PT, R3, R10, PT ;  /* 0x0000000a0300720c */ /* 0x000fe40003f66270 */
[----:B------:R-:W-:Y:S01]  /*30a0*/  FSEL R111, R129, -INF , !P1 ;  /* 0xff800000816f7808 */ /* 0x000fe20004800000 */
[----:B------:R-:W-:Y:S01]  /*30b0*/  HMMA.16816.F32.BF16 R72, R20, R34, RZ ;  /* 0x000000221448723c */ /* 0x000fe200000418ff */
[----:B------:R-:W-:-:S02]  /*30c0*/  FSEL R126, R131, -INF , !P4 ;  /* 0xff800000837e7808 */ /* 0x000fc40006000000 */
[----:B------:R-:W-:Y:S02]  /*30d0*/  FSEL R125, R125, -INF , !P3 ;  /* 0xff8000007d7d7808 */ /* 0x000fe40005800000 */
[----:B------:R-:W-:Y:S01]  /*30e0*/  ISETP.GE.AND P1, PT, R3, R11, PT ;  /* 0x0000000b0300720c */ /* 0x000fe20003f26270 */
[C---:B------:R-:W-:Y:S01]  /*30f0*/  VIADD R3, R2.reuse, 0x38 ;  /* 0x0000003802037836 */ /* 0x040fe20000000000 */
[C---:B------:R-:W-:Y:S02]  /*3100*/  ISETP.GE.AND P4, PT, R25.reuse, R8, PT ;  /* 0x000000081900720c */ /* 0x040fe40003f86270 */
[----:B------:R-:W-:Y:S01]  /*3110*/  ISETP.GE.AND P3, PT, R25, R9, PT ;  /* 0x000000091900720c */ /* 0x000fe20003f66270 */
[----:B------:R-:W-:Y:S01]  /*3120*/  VIADD R25, R2, 0x39 ;  /* 0x0000003902197836 */ /* 0x000fe20000000000 */
[----:B------:R-:W-:Y:S02]  /*3130*/  FSEL R180, R127, -INF , !P1 ;  /* 0xff8000007fb47808 */ /* 0x000fe40004800000 */
[----:B------:R-:W-:-:S02]  /*3140*/  FSEL R119, R67, -INF , !P3 ;  /* 0xff80000043777808 */ /* 0x000fc40005800000 */
[----:B------:R-:W-:Y:S02]  /*3150*/  ISETP.GE.AND P3, PT, R3, R11, PT ;  /* 0x0000000b0300720c */ /* 0x000fe40003f66270 */
[-C--:B------:R-:W-:Y:S02]  /*3160*/  ISETP.GE.AND P1, PT, R25, R10.reuse, PT ;  /* 0x0000000a1900720c */ /* 0x080fe40003f26270 */
[----:B------:R-:W-:Y:S02]  /*3170*/  FSEL R101, R65, -INF , !P4 ;  /* 0xff80000041657808 */ /* 0x000fe40006000000 */
[----:B------:R-:W-:Y:S01]  /*3180*/  ISETP.GE.AND P4, PT, R3, R10, PT ;  /* 0x0000000a0300720c */ /* 0x000fe20003f86270 */
[----:B------:R-:W-:Y:S01]  /*3190*/  HMMA.16816.F32.BF16 R64, R16, R30, RZ ;  /* 0x0000001e1040723c */ /* 0x000fe200000418ff */
[----:B------:R-:W-:Y:S02]  /*31a0*/  FSEL R182, R50, -INF , !P3 ;  /* 0xff80000032b67808 */ /* 0x000fe40005800000 */
[----:B------:R-:W-:-:S02]  /*31b0*/  FSEL R129, R49, -INF , !P1 ;  /* 0xff80000031817808 */ /* 0x000fc40004800000 */
[----:B------:R-:W-:Y:S02]  /*31c0*/  ISETP.GE.AND P3, PT, R25, R11, PT ;  /* 0x0000000b1900720c */ /* 0x000fe40003f66270 */
[CC--:B------:R-:W-:Y:S01]  /*31d0*/  ISETP.GE.AND P1, PT, R3.reuse, R9.reuse, PT ;  /* 0x000000090300720c */ /* 0x0c0fe20003f26270 */
[----:B------:R-:W-:Y:S01]  /*31e0*/  VIADD R17, R2, 0x49 ;  /* 0x0000004902117836 */ /* 0x000fe20000000000 */
[----:B------:R-:W-:Y:S01]  /*31f0*/  FSEL R127, R48, -INF , !P4 ;  /* 0xff800000307f7808 */ /* 0x000fe20006000000 */
[C---:B------:R-:W-:Y:S01]  /*3200*/  VIADD R16, R2.reuse, 0x50 ;  /* 0x0000005002107836 */ /* 0x040fe20000000000 */
[-C--:B------:R-:W-:Y:S01]  /*3210*/  ISETP.GE.AND P4, PT, R3, R8.reuse, PT ;  /* 0x000000080300720c */ /* 0x080fe20003f86270 */
[----:B------:R-:W-:Y:S01]  /*3220*/  VIADD R3, R2, 0x41 ;  /* 0x0000004102037836 */ /* 0x000fe20000000000 */
[----:B------:R-:W-:Y:S02]  /*3230*/  FSEL R183, R51, -INF , !P3 ;  /* 0xff80000033b77808 */ /* 0x000fe40005800000 */
[----:B------:R-:W-:Y:S01]  /*3240*/  FSEL R121, R54, -INF , !P1 ;  /* 0xff80000036797808 */ /* 0x000fe20004800000 */
[----:B------:R-:W-:Y:S01]  /*3250*/  HMMA.16816.F32.BF16 R48, R20, R28, RZ ;  /* 0x0000001c1430723c */ /* 0x000fe200000418ff */
[C---:B------:R-:W-:Y:S01]  /*3260*/  ISETP.GE.AND P3, PT, R24.reuse, R8, PT ;  /* 0x000000081800720c */ /* 0x040fe20003f66270 */
[----:B------:R-:W2:Y:S01]  /*3270*/  LDSM.16.M88.4 R20, [R217+0x1c00] ;  /* 0x001c0000d914783b */ /* 0x000ea20000000200 */
[----:B------:R-:W-:Y:S01]  /*3280*/  ISETP.GE.AND P1, PT, R24, R9, PT ;  /* 0x000000091800720c */ /* 0x000fe20003f26270 */
[----:B------:R-:W-:-:S04]  /*3290*/  DEPBAR.LE SB0, 0x0 ;  /* 0x000080000000791a */ /* 0x000fc80000000000 */
[----:B------:R-:W-:Y:S01]  /*32a0*/  FSEL R104, R52, -INF , !P4 ;  /* 0xff80000034687808 */ /* 0x000fe20006000000 */
[----:B-1----:R-:W-:Y:S01]  /*32b0*/  HMMA.16816.F32.BF16 R28, R4, R36, R68 ;  /* 0x00000024041c723c */ /* 0x002fe20000041844 */
[----:B------:R-:W-:Y:S02]  /*32c0*/  FSEL R105, R136, -INF , !P3 ;  /* 0xff80000088697808 */ /* 0x000fe40005800000 */
[----:B------:R-:W-:Y:S01]  /*32d0*/  FSEL R124, R138, -INF , !P1 ;  /* 0xff8000008a7c7808 */ /* 0x000fe20004800000 */
[----:B------:R-:W-:Y:S01]  /*32e0*/  BAR.SYNC.DEFER_BLOCKING 0x0 ;  /* 0x0000000000007b1d */ /* 0x000fe20000010000 */
[C---:B------:R-:W-:Y:S02]  /*32f0*/  ISETP.GE.AND P4, PT, R24.reuse, R10, PT ;  /* 0x0000000a1800720c */ /* 0x040fe40003f86270 */
[----:B------:R-:W-:Y:S02]  /*3300*/  ISETP.GE.AND P3, PT, R24, R11, PT ;  /* 0x0000000b1800720c */ /* 0x000fe40003f66270 */
[----:B------:R-:W-:-:S02]  /*3310*/  ISETP.GE.AND P1, PT, R3, R8, PT ;  /* 0x000000080300720c */ /* 0x000fc40003f26270 */
[----:B------:R-:W-:Y:S02]  /*3320*/  FSEL R132, R132, -INF , !P4 ;  /* 0xff80000084847808 */ /* 0x000fe40006000000 */
[----:B------:R-:W-:Y:S02]  /*3330*/  FSEL R185, R134, -INF , !P3 ;  /* 0xff80000086b97808 */ /* 0x000fe40005800000 */
[----:B------:R-:W-:Y:S01]  /*3340*/  FSEL R102, R137, -INF , !P1 ;  /* 0xff80000089667808 */ /* 0x000fe20004800000 */
[C---:B------:R-:W-:Y:S01]  /*3350*/  HMMA.16816.F32.BF16 R32, R12.reuse, R36, R48 ;  /* 0x000000240c20723c */ /* 0x040fe20000041830 */
[C---:B------:R-:W-:Y:S02]  /*3360*/  ISETP.GE.AND P4, PT, R3.reuse, R9, PT ;  /* 0x000000090300720c */ /* 0x040fe40003f86270 */
[C---:B------:R-:W-:Y:S02]  /*3370*/  ISETP.GE.AND P3, PT, R3.reuse, R10, PT ;  /* 0x0000000a0300720c */ /* 0x040fe40003f66270 */
[----:B------:R-:W-:Y:S01]  /*3380*/  ISETP.GE.AND P1, PT, R3, R11, PT ;  /* 0x0000000b0300720c */ /* 0x000fe20003f26270 */
[----:B------:R-:W-:Y:S01]  /*3390*/  VIADD R3, R2, 0x48 ;  /* 0x0000004802037836 */ /* 0x000fe20000000000 */
[----:B------:R-:W-:Y:S01]  /*33a0*/  FSEL R133, R133, -INF , !P3 ;  /* 0xff80000085857808 */ /* 0x000fe20005800000 */
[----:B------:R-:W-:Y:S01]  /*33b0*/  HMMA.16816.F32.BF16 R48, R12, R108, R76 ;  /* 0x0000006c0c30723c */ /* 0x000fe2000004184c */
[----:B------:R-:W-:-:S02]  /*33c0*/  ISETP.GE.AND P3, PT, R25, R9, PT ;  /* 0x000000091900720c */ /* 0x000fc40003f66270 */
[----:B------:R-:W-:Y:S02]  /*33d0*/  FSEL R135, R135, -INF , !P1 ;  /* 0xff80000087877808 */ /* 0x000fe40004800000 */
[----:B------:R-:W-:Y:S02]  /*33e0*/  ISETP.GE.AND P1, PT, R3, R11, PT ;  /* 0x0000000b0300720c */ /* 0x000fe40003f26270 */
[----:B------:R-:W-:Y:S02]  /*33f0*/  FSEL R122, R139, -INF , !P4 ;  /* 0xff8000008b7a7808 */ /* 0x000fe40006000000 */
[----:B------:R-:W-:Y:S02]  /*3400*/  ISETP.GE.AND P4, PT, R25, R8, PT ;  /* 0x000000081900720c */ /* 0x000fe40003f86270 */
[----:B------:R-:W-:Y:S01]  /*3410*/  FSEL R118, R55, -INF , !P3 ;  /* 0xff80000037767808 */ /* 0x000fe20005800000 */
[----:B------:R-:W-:Y:S01]  /*3420*/  HMMA.16816.F32.BF16 R24, R4, R106, R44 ;  /* 0x0000006a0418723c */ /* 0x000fe2000004182c */
[----:B------:R-:W-:-:S02]  /*3430*/  ISETP.GE.AND P3, PT, R17, R10, PT ;  /* 0x0000000a1100720c */ /* 0x000fc40003f66270 */
[----:B------:R-:W-:Y:S02]  /*3440*/  FSEL R139, R58, -INF , !P1 ;  /* 0xff8000003a8b7808 */ /* 0x000fe40004800000 */
[----:B------:R-:W-:Y:S01]  /*3450*/  ISETP.GE.AND P1, PT, R17, R11, PT ;  /* 0x0000000b1100720c */ /* 0x000fe20003f26270 */
[C---:B------:R-:W-:Y:S01]  /*3460*/  HMMA.16816.F32.BF16 R44, R12.reuse, R106, R40 ;  /* 0x0000006a0c2c723c */ /* 0x040fe20000041828 */
[----:B------:R-:W-:Y:S02]  /*3470*/  FSEL R100, R53, -INF , !P4 ;  /* 0xff80000035647808 */ /* 0x000fe40006000000 */
[----:B------:R-:W-:Y:S02]  /*3480*/  ISETP.GE.AND P4, PT, R3, R10, PT ;  /* 0x0000000a0300720c */ /* 0x000fe40003f86270 */
[----:B------:R-:W-:Y:S01]  /*3490*/  FSEL R134, R57, -INF , !P3 ;  /* 0xff80000039867808 */ /* 0x000fe20005800000 */
[----:B--2---:R-:W-:Y:S01]  /*34a0*/  HMMA.16816.F32.BF16 R40, R12, R20, R60 ;  /* 0x000000140c28723c */ /* 0x004fe2000004183c */
[----:B------:R-:W-:-:S02]  /*34b0*/  ISETP.GE.AND P3, PT, R3, R9, PT ;  /* 0x000000090300720c */ /* 0x000fc40003f66270 */
[----:B------:R-:W-:Y:S02]  /*34c0*/  FSEL R184, R59, -INF , !P1 ;  /* 0xff8000003bb87808 */ /* 0x000fe40004800000 */
[-C--:B------:R-:W-:Y:S01]  /*34d0*/  ISETP.GE.AND P1, PT, R16, R8.reuse, PT ;  /* 0x000000081000720c */ /* 0x080fe20003f26270 */
[----:B------:R-:W-:Y:S01]  /*34e0*/  HMMA.16816.F32.BF16 R52, R4, R108, R96 ;  /* 0x0000006c0434723c */ /* 0x000fe20000041860 */
[----:B------:R-:W-:Y:S02]  /*34f0*/  FSEL R131, R56, -INF , !P4 ;  /* 0xff80000038837808 */ /* 0x000fe40006000000 */
[----:B------:R-:W-:Y:S01]  /*3500*/  ISETP.GE.AND P4, PT, R3, R8, PT ;  /* 0x000000080300720c */ /* 0x000fe20003f86270 */
[----:B------:R-:W-:Y:S01]  /*3510*/  VIADD R3, R2, 0x51 ;  /* 0x0000005102037836 */ /* 0x000fe20000000000 */
[----:B------:R-:W-:Y:S02]  /*3520*/  FSEL R94, R94, -INF , !P3 ;  /* 0xff8000005e5e7808 */ /* 0x000fe40005800000 */
[----:B------:R-:W-:-:S02]  /*3530*/  ISETP.GE.AND P3, PT, R16, R9, PT ;  /* 0x000000091000720c */ /* 0x000fc40003f66270 */
[----:B------:R-:W-:Y:S02]  /*3540*/  FSEL R58, R148, -INF , !P1 ;  /* 0xff800000943a7808 */ /* 0x000fe40004800000 */
[----:B------:R-:W-:Y:S02]  /*3550*/  ISETP.GE.AND P1, PT, R16, R11, PT ;  /* 0x0000000b1000720c */ /* 0x000fe40003f26270 */
[----:B------:R-:W-:Y:S02]  /*3560*/  FSEL R59, R92, -INF , !P4 ;  /* 0xff8000005c3b7808 */ /* 0x000fe40006000000 */
[----:B------:R-:W-:Y:S01]  /*3570*/  ISETP.GE.AND P4, PT, R16, R10, PT ;  /* 0x0000000a1000720c */ /* 0x000fe20003f86270 */
[----:B------:R-:W-:Y:S01]  /*3580*/  VIADD R16, R2, 0x60 ;  /* 0x0000006002107836 */ /* 0x000fe20000000000 */
[----:B------:R-:W-:Y:S02]  /*3590*/  FSEL R103, R150, -INF , !P3 ;  /* 0xff80000096677808 */ /* 0x000fe40005800000 */
[----:B------:R-:W-:-:S02]  /*35a0*/  ISETP.GE.AND P3, PT, R3, R8, PT ;  /* 0x000000080300720c */ /* 0x000fc40003f66270 */
[----:B------:R-:W-:Y:S02]  /*35b0*/  FSEL R150, R146, -INF , !P1 ;  /* 0xff80000092967808 */ /* 0x000fe40004800000 */
[C---:B------:R-:W-:Y:S02]  /*35c0*/  ISETP.GE.AND P1, PT, R3.reuse, R10, PT ;  /* 0x0000000a0300720c */ /* 0x040fe40003f26270 */
[----:B------:R-:W-:Y:S02]  /*35d0*/  FSEL R144, R144, -INF , !P4 ;  /* 0xff80000090907808 */ /* 0x000fe40006000000 */
[----:B------:R-:W-:Y:S02]  /*35e0*/  ISETP.GE.AND P4, PT, R3, R9, PT ;  /* 0x000000090300720c */ /* 0x000fe40003f86270 */
[----:B------:R-:W-:Y:S02]  /*35f0*/  FSEL R57, R149, -INF , !P3 ;  /* 0xff80000095397808 */ /* 0x000fe40005800000 */
[----:B------:R-:W-:Y:S01]  /*3600*/  ISETP.GE.AND P3, PT, R3, R11, PT ;  /* 0x0000000b0300720c */ /* 0x000fe20003f66270 */
[----:B------:R-:W-:Y:S01]  /*3610*/  VIADD R3, R2, 0x58 ;  /* 0x0000005802037836 */ /* 0x000fe20000000000 */
[----:B------:R-:W-:-:S02]  /*3620*/  FSEL R145, R145, -INF , !P1 ;  /* 0xff80000091917808 */ /* 0x000fc40004800000 */
[----:B------:R-:W-:Y:S02]  /*3630*/  ISETP.GE.AND P1, PT, R17, R9, PT ;  /* 0x000000091100720c */ /* 0x000fe40003f26270 */
[----:B------:R-:W-:Y:S02]  /*3640*/  FSEL R92, R151, -INF , !P4 ;  /* 0xff800000975c7808 */ /* 0x000fe40006000000 */
[----:B------:R-:W-:Y:S01]  /*3650*/  ISETP.GE.AND P4, PT, R17, R8, PT ;  /* 0x000000081100720c */ /* 0x000fe20003f86270 */
[----:B------:R-:W-:Y:S01]  /*3660*/  VIADD R17, R2, 0x59 ;  /* 0x0000005902117836 */ /* 0x000fe20000000000 */
[----:B------:R-:W-:Y:S02]  /*3670*/  FSEL R95, R95, -INF , !P1 ;  /* 0xff8000005f5f7808 */ /* 0x000fe40004800000 */
[----:B------:R-:W-:Y:S02]  /*3680*/  ISETP.GE.AND P1, PT, R3, R11, PT ;  /* 0x0000000b0300720c */ /* 0x000fe40003f26270 */
[----:B------:R-:W-:-:S02]  /*3690*/  FSEL R147, R147, -INF , !P3 ;  /* 0xff80000093937808 */ /* 0x000fc40005800000 */
[----:B------:R-:W-:Y:S02]  /*36a0*/  FSEL R93, R93, -INF , !P4 ;  /* 0xff8000005d5d7808 */ /* 0x000fe40006000000 */
[-C--:B------:R-:W-:Y:S02]  /*36b0*/  ISETP.GE.AND P3, PT, R17, R10.reuse, PT ;  /* 0x0000000a1100720c */ /* 0x080fe40003f66270 */
[----:B------:R-:W-:Y:S02]  /*36c0*/  FSEL R146, R26, -INF , !P1 ;  /* 0xff8000001a927808 */ /* 0x000fe40004800000 */
[----:B------:R-:W-:Y:S02]  /*36d0*/  ISETP.GE.AND P4, PT, R3, R10, PT ;  /* 0x0000000a0300720c */ /* 0x000fe40003f86270 */
[----:B------:R-:W-:Y:S02]  /*36e0*/  ISETP.GE.AND P1, PT, R17, R11, PT ;  /* 0x0000000b1100720c */ /* 0x000fe40003f26270 */
[----:B------:R-:W-:-:S02]  /*36f0*/  FSEL R107, R25, -INF , !P3 ;  /* 0xff800000196b7808 */ /* 0x000fc40005800000 */
[----:B------:R-:W-:Y:S02]  /*3700*/  FSEL R106, R24, -INF , !P4 ;  /* 0xff800000186a7808 */ /* 0x000fe40006000000 */
[----:B------:R-:W-:Y:S02]  /*3710*/  ISETP.GE.AND P3, PT, R3, R9, PT ;  /* 0x000000090300720c */ /* 0x000fe40003f66270 */
[----:B------:R-:W-:Y:S02]  /*3720*/  FSEL R148, R27, -INF , !P1 ;  /* 0xff8000001b947808 */ /* 0x000fe40004800000 */
[-C--:B------:R-:W-:Y:S01]  /*3730*/  ISETP.GE.AND P4, PT, R3, R8.reuse, PT ;  /* 0x000000080300720c */ /* 0x080fe20003f86270 */
[----:B------:R-:W-:Y:S01]  /*3740*/  HMMA.16816.F32.BF16 R24, R4, R38, R64 ;  /* 0x000000260418723c */ /* 0x000fe20000041840 */
[----:B------:R-:W-:Y:S01]  /*3750*/  ISETP.GE.AND P1, PT, R16, R8, PT ;  /* 0x000000081000720c */ /* 0x000fe20003f26270 */
[----:B------:R-:W-:Y:S01]  /*3760*/  VIADD R3, R2, 0x61 ;  /* 0x0000006102037836 */ /* 0x000fe20000000000 */
[----:B------:R-:W-:-:S02]  /*3770*/  FSEL R56, R44, -INF , !P4 ;  /* 0xff8000002c387808 */ /* 0x000fc40006000000 */
[----:B------:R-:W-:Y:S02]  /*3780*/  ISETP.GE.AND P4, PT, R16, R10, PT ;  /* 0x0000000a1000720c */ /* 0x000fe40003f86270 */
[----:B------:R-:W-:Y:S02]  /*3790*/  FSEL R65, R46, -INF , !P3 ;  /* 0xff8000002e417808 */ /* 0x000fe40005800000 */
[----:B------:R-:W-:Y:S02]  /*37a0*/  ISETP.GE.AND P3, PT, R16, R9, PT ;  /* 0x000000091000720c */ /* 0x000fe40003f66270 */
[----:B------:R-:W-:Y:S02]  /*37b0*/  FSEL R46, R32, -INF , !P1 ;  /* 0xff800000202e7808 */ /* 0x000fe40004800000 */
[----:B------:R-:W-:Y:S01]  /*37c0*/  ISETP.GE.AND P1, PT, R16, R11, PT ;  /* 0x0000000b1000720c */ /* 0x000fe20003f26270 */
[----:B------:R-:W-:Y:S01]  /*37d0*/  VIADD R16, R2, 0x69 ;  /* 0x0000006902107836 */ /* 0x000fe20000000000 */
[----:B------:R-:W-:-:S02]  /*37e0*/  FSEL R64, R34, -INF , !P3 ;  /* 0xff80000022407808 */ /* 0x000fc40005800000 */
[C---:B------:R-:W-:Y:S02]  /*37f0*/  ISETP.GE.AND P3, PT, R3.reuse, R8, PT ;  /* 0x000000080300720c */ /* 0x040fe40003f66270 */
[----:B------:R-:W-:Y:S02]  /*3800*/  FSEL R78, R28, -INF , !P4 ;  /* 0xff8000001c4e7808 */ /* 0x000fe40006000000 */
[----:B------:R-:W-:Y:S02]  /*3810*/  FSEL R96, R30, -INF , !P1 ;  /* 0xff8000001e607808 */ /* 0x000fe40004800000 */
[C---:B------:R-:W-:Y:S02]  /*3820*/  ISETP.GE.AND P4, PT, R3.reuse, R9, PT ;  /* 0x000000090300720c */ /* 0x040fe40003f86270 */
[----:B------:R-:W-:Y:S02]  /*3830*/  ISETP.GE.AND P1, PT, R3, R10, PT ;  /* 0x0000000a0300720c */ /* 0x000fe40003f26270 */
[----:B------:R-:W-:-:S02]  /*3840*/  FSEL R44, R33, -INF , !P3 ;  /* 0xff800000212c7808 */ /* 0x000fc40005800000 */
[----:B------:R-:W-:Y:S01]  /*3850*/  ISETP.GE.AND P3, PT, R3, R11, PT ;  /* 0x0000000b0300720c */ /* 0x000fe20003f66270 */
[----:B------:R-:W-:Y:S01]  /*3860*/  VIADD R3, R2, 0x68 ;  /* 0x0000006802037836 */ /* 0x000fe20000000000 */
[----:B------:R-:W-:Y:S02]  /*3870*/  FSEL R60, R35, -INF , !P4 ;  /* 0xff800000233c7808 */ /* 0x000fe40006000000 */
[----:B------:R-:W-:Y:S01]  /*3880*/  FSEL R76, R29, -INF , !P1 ;  /* 0xff8000001d4c7808 */ /* 0x000fe20004800000 */
[----:B------:R-:W-:Y:S01]  /*3890*/  HMMA.16816.F32.BF16 R32, R4, R20, R88 ;  /* 0x000000140420723c */ /* 0x000fe20000041858 */
[C---:B------:R-:W-:Y:S02]  /*38a0*/  ISETP.GE.AND P4, PT, R17.reuse, R8, PT ;  /* 0x000000081100720c */ /* 0x040fe40003f86270 */
[----:B------:R-:W-:Y:S02]  /*38b0*/  ISETP.GE.AND P1, PT, R17, R9, PT ;  /* 0x000000091100720c */ /* 0x000fe40003f26270 */
[----:B------:R-:W-:-:S02]  /*38c0*/  FSEL R37, R45, -INF , !P4 ;  /* 0xff8000002d257808 */ /* 0x000fc40006000000 */
[----:B------:R-:W-:Y:S02]  /*38d0*/  FSEL R90, R31, -INF , !P3 ;  /* 0xff8000001f5a7808 */ /* 0x000fe40005800000 */
[----:B------:R-:W-:Y:S01]  /*38e0*/  FSEL R47, R47, -INF , !P1 ;  /* 0xff8000002f2f7808 */ /* 0x000fe20004800000 */
[----:B------:R-:W-:Y:S01]  /*38f0*/  HMMA.16816.F32.BF16 R28, R4, R22, R80 ;  /* 0x00000016041c723c */ /* 0x000fe20000041850 */
[CC--:B------:R-:W-:Y:S02]  /*3900*/  ISETP.GE.AND P4, PT, R3.reuse, R10.reuse, PT ;  /* 0x0000000a0300720c */ /* 0x0c0fe40003f86270 */
[----:B------:R-:W-:Y:S02]  /*3910*/  ISETP.GE.AND P3, PT, R3, R11, PT ;  /* 0x0000000b0300720c */ /* 0x000fe40003f66270 */
[----:B------:R-:W-:Y:S02]  /*3920*/  ISETP.GE.AND P1, PT, R16, R10, PT ;  /* 0x0000000a1000720c */ /* 0x000fe40003f26270 */
[----:B------:R-:W-:Y:S01]  /*3930*/  VIADD R4, R2, 0x70 ;  /* 0x0000007002047836 */ /* 0x000fe20000000000 */
[----:B------:R-:W-:-:S02]  /*3940*/  FSEL R77, R24, -INF , !P4 ;  /* 0xff800000184d7808 */ /* 0x000fc40006000000 */
[----:B------:R-:W-:Y:S02]  /*3950*/  FSEL R91, R26, -INF , !P3 ;  /* 0xff8000001a5b7808 */ /* 0x000fe40005800000 */
[----:B------:R-:W-:Y:S02]  /*3960*/  FSEL R89, R25, -INF , !P1 ;  /* 0xff80000019597808 */ /* 0x000fe40004800000 */
[C---:B------:R-:W-:Y:S02]  /*3970*/  ISETP.GE.AND P4, PT, R3.reuse, R8, PT ;  /* 0x000000080300720c */ /* 0x040fe40003f86270 */
[----:B------:R-:W-:Y:S02]  /*3980*/  ISETP.GE.AND P3, PT, R16, R11, PT ;  /* 0x0000000b1000720c */ /* 0x000fe40003f66270 */
[----:B------:R-:W-:Y:S01]  /*3990*/  ISETP.GE.AND P1, PT, R3, R9, PT ;  /* 0x000000090300720c */ /* 0x000fe20003f26270 */
[----:B------:R-:W-:Y:S01]  /*39a0*/  VIADD R3, R2, 0x71 ;  /* 0x0000007102037836 */ /* 0x000fe20000000000 */
[----:B------:R-:W-:-:S02]  /*39b0*/  FSEL R36, R51, -INF , !P0 ;  /* 0xff80000033247808 */ /* 0x000fc40004000000 */
[C---:B------:R-:W-:Y:S02]  /*39c0*/  ISETP.GE.AND P0, PT, R4.reuse, R9, PT ;  /* 0x000000090400720c */ /* 0x040fe40003f06270 */
[----:B------:R-:W-:Y:S02]  /*39d0*/  FSEL R83, R27, -INF , !P3 ;  /* 0xff8000001b537808 */ /* 0x000fe40005800000 */
[-C--:B------:R-:W-:Y:S02]  /*39e0*/  ISETP.GE.AND P3, PT, R4, R8.reuse, PT ;  /* 0x000000080400720c */ /* 0x080fe40003f66270 */
[----:B------:R-:W-:Y:S02]  /*39f0*/  FSEL R42, R42, -INF , !P0 ;  /* 0xff8000002a2a7808 */ /* 0x000fe40004000000 */
[----:B------:R-:W-:Y:S02]  /*3a00*/  ISETP.GE.AND P0, PT, R3, R8, PT ;  /* 0x000000080300720c */ /* 0x000fe40003f06270 */
[----:B------:R-:W-:-:S02]  /*3a10*/  FSEL R24, R49, -INF , !P6 ;  /* 0xff80000031187808 */ /* 0x000fc40007000000 */
[----:B------:R-:W-:Y:S02]  /*3a20*/  FSEL R27, R40, -INF , !P3 ;  /* 0xff800000281b7808 */ /* 0x000fe40005800000 */
[C---:B------:R-:W-:Y:S02]  /*3a30*/  ISETP.GE.AND P6, PT, R4.reuse, R10, PT ;  /* 0x0000000a0400720c */ /* 0x040fe40003fc6270 */
[-C--:B------:R-:W-:Y:S02]  /*3a40*/  ISETP.GE.AND P3, PT, R4, R11.reuse, PT ;  /* 0x0000000b0400720c */ /* 0x080fe40003f66270 */
[----:B------:R-:W-:Y:S01]  /*3a50*/  FSEL R41, R41, -INF , !P0 ;  /* 0xff80000029297808 */ /* 0x000fe20004000000 */
[----:B------:R-:W-:Y:S01]  /*3a60*/  HMMA.16816.F32.BF16 R4, R12, R38, R84 ;  /* 0x000000260c04723c */ /* 0x000fe20000041854 */
[----:B------:R-:W-:Y:S02]  /*3a70*/  ISETP.GE.AND P0, PT, R3, R11, PT ;  /* 0x0000000b0300720c */ /* 0x000fe40003f06270 */
[----:B------:R-:W-:-:S02]  /*3a80*/  FSEL R79, R32, -INF , !P6 ;  /* 0xff800000204f7808 */ /* 0x000fc40007000000 */
[C---:B------:R-:W-:Y:S01]  /*3a90*/  ISETP.GE.AND P6, PT, R3.reuse, R9, PT ;  /* 0x000000090300720c */ /* 0x040fe20003fc6270 */
[----:B------:R-:W-:Y:S01]  /*3aa0*/  HMMA.16816.F32.BF16 R12, R12, R22, R72 ;  /* 0x000000160c0c723c */ /* 0x000fe20000041848 */
[----:B------:R-:W-:Y:S02]  /*3ab0*/  FSEL R87, R34, -INF , !P3 ;  /* 0xff80000022577808 */ /* 0x000fe40005800000 */
[----:B------:R-:W-:Y:S01]  /*3ac0*/  ISETP.GE.AND P3, PT, R3, R10, PT ;  /* 0x0000000a0300720c */ /* 0x000fe20003f66270 */
[C---:B------:R-:W-:Y:S01]  /*3ad0*/  VIADD R3, R2.reuse, 0x78 ;  /* 0x0000007802037836 */ /* 0x040fe20000000000 */
[----:B------:R-:W-:Y:S02]  /*3ae0*/  FSEL R85, R35, -INF , !P0 ;  /* 0xff80000023557808 */ /* 0x000fe40004000000 */
[----:B------:R-:W-:Y:S02]  /*3af0*/  ISETP.GE.AND P0, PT, R2, R8, PT ;  /* 0x000000080200720c */ /* 0x000fe40003f06270 */
[----:B------:R-:W-:-:S02]  /*3b00*/  FSEL R55, R55, -INF , !P2 ;  /* 0xff80000037377808 */ /* 0x000fc40005000000 */
[----:B------:R-:W-:Y:S02]  /*3b10*/  FSEL R19, R48, -INF , !P0 ;  /* 0xff80000030137808 */ /* 0x000fe40004000000 */
[C---:B------:R-:W-:Y:S02]  /*3b20*/  ISETP.GE.AND P2, PT, R3.reuse, R10, PT ;  /* 0x0000000a0300720c */ /* 0x040fe40003f46270 */
[----:B------:R-:W-:Y:S02]  /*3b30*/  ISETP.GE.AND P0, PT, R3, R11, PT ;  /* 0x0000000b0300720c */ /* 0x000fe40003f06270 */
[----:B------:R-:W-:Y:S02]  /*3b40*/  FSEL R53, R53, -INF , !P5 ;  /* 0xff80000035357808 */ /* 0x000fe40006800000 */
[----:B------:R-:W-:Y:S02]  /*3b50*/  FSEL R82, R28, -INF , !P2 ;  /* 0xff8000001c527808 */ /* 0x000fe40005000000 */
[----:B------:R-:W-:-:S02]  /*3b60*/  FSEL R86, R30, -INF , !P0 ;  /* 0xff8000001e567808 */ /* 0x000fc40004000000 */
[C---:B------:R-:W-:Y:S02]  /*3b70*/  ISETP.GE.AND P5, PT, R2.reuse, R9, PT ;  /* 0x000000090200720c */ /* 0x040fe40003fa6270 */
[CC--:B------:R-:W-:Y:S02]  /*3b80*/  ISETP.GE.AND P2, PT, R2.reuse, R10.reuse, PT ;  /* 0x0000000a0200720c */ /* 0x0c0fe40003f46270 */
[C---:B------:R-:W-:Y:S01]  /*3b90*/  ISETP.GE.AND P0, PT, R2.reuse, R11, PT ;  /* 0x0000000b0200720c */ /* 0x040fe20003f06270 */
[----:B------:R-:W-:Y:S01]  /*3ba0*/  VIADD R2, R2, 0x79 ;  /* 0x0000007902027836 */ /* 0x000fe20000000000 */
[----:B------:R-:W-:Y:S02]  /*3bb0*/  FSEL R99, R43, -INF , !P6 ;  /* 0xff8000002b637808 */ /* 0x000fe40007000000 */
[----:B------:R-:W-:Y:S02]  /*3bc0*/  FSEL R54, R54, -INF , !P0 ;  /* 0xff80000036367808 */ /* 0x000fe40004000000 */
[----:B------:R-:W-:-:S02]  /*3bd0*/  ISETP.GE.AND P0, PT, R2, R10, PT ;  /* 0x0000000a0200720c */ /* 0x000fc40003f06270 */
[----:B------:R-:W-:Y:S02]  /*3be0*/  FSEL R80, R33, -INF , !P3 ;  /* 0xff80000021507808 */ /* 0x000fe40005800000 */
[----:B------:R-:W-:Y:S02]  /*3bf0*/  FSEL R81, R29, -INF , !P0 ;  /* 0xff8000001d517808 */ /* 0x000fe40004000000 */
[----:B------:R-:W-:Y:S02]  /*3c00*/  ISETP.GE.AND P0, PT, R2, R11, PT ;  /* 0x0000000b0200720c */ /* 0x000fe40003f06270 */
[----:B------:R-:W-:Y:S02]  /*3c10*/  FSEL R50, R50, -INF , !P5 ;  /* 0xff80000032327808 */ /* 0x000fe40006800000 */
[----:B------:R-:W-:Y:S02]  /*3c20*/  FSEL R84, R31, -INF , !P0 ;  /* 0xff8000001f547808 */ /* 0x000fe40004000000 */
[----:B------:R-:W-:-:S02]  /*3c30*/  PLOP3.LUT P0, PT, PT, PT, UP0, 0x80, 0x0 ;  /* 0x000000000000781c */ /* 0x000fc40003f0f008 */
[----:B------:R-:W-:Y:S02]  /*3c40*/  FSEL R52, R52, -INF , !P2 ;  /* 0xff80000034347808 */ /* 0x000fe40005000000 */
[----:B------:R-:W-:Y:S02]  /*3c50*/  FSEL R26, R4, -INF , !P4 ;  /* 0xff800000041a7808 */ /* 0x000fe40006000000 */
[----:B------:R-:W-:Y:S02]  /*3c60*/  FSEL R30, R6, -INF , !P1 ;  /* 0xff800000061e7808 */ /* 0x000fe40004800000 */
[CC--:B------:R-:W-:Y:S02]  /*3c70*/  ISETP.GE.AND P6, PT, R16.reuse, R8.reuse, PT ;  /* 0x000000081000720c */ /* 0x0c0fe40003fc6270 */
[----:B------:R-:W-:Y:S02]  /*3c80*/  ISETP.GE.AND P3, PT, R16, R9, PT ;  /* 0x000000091000720c */ /* 0x000fe40003f66270 */
[----:B------:R-:W-:-:S02]  /*3c90*/  ISETP.GE.AND P5, PT, R3, R8, PT ;  /* 0x000000080300720c */ /* 0x000fc40003fa6270 */
[-C--:B------:R-:W-:Y:S02]  /*3ca0*/  ISETP.GE.AND P2, PT, R3, R9.reuse, PT ;  /* 0x000000090300720c */ /* 0x080fe40003f46270 */
[C---:B------:R-:W-:Y:S02]  /*3cb0*/  ISETP.GE.AND P4, PT, R2.reuse, R8, PT ;  /* 0x000000080200720c */ /* 0x040fe40003f86270 */
[----:B------:R-:W-:Y:S01]  /*3cc0*/  ISETP.GE.AND P1, PT, R2, R9, PT ;  /* 0x000000090200720c */ /* 0x000fe20003f26270 */
[----:B------:R-:W-:Y:S01]  /*3cd0*/  IMAD.IADD R2, R155, 0x1, R163 ;  /* 0x000000019b027824 */ /* 0x000fe200078e02a3 */
[----:B------:R-:W-:Y:S02]  /*3ce0*/  FSEL R22, R5, -INF , !P6 ;  /* 0xff80000005167808 */ /* 0x000fe40007000000 */
[----:B------:R-:W-:Y:S02]  /*3cf0*/  FSEL R28, R7, -INF , !P3 ;  /* 0xff800000071c7808 */ /* 0x000fe40005800000 */
[----:B------:R-:W-:-:S02]  /*3d00*/  FSEL R25, R12, -INF , !P5 ;  /* 0xff8000000c197808 */ /* 0x000fc40006800000 */
[----:B------:R-:W-:Y:S02]  /*3d10*/  FSEL R97, R14, -INF , !P2 ;  /* 0xff8000000e617808 */ /* 0x000fe40005000000 */
[----:B------:R-:W-:Y:S02]  /*3d20*/  FSEL R23, R13, -INF , !P4 ;  /* 0xff8000000d177808 */ /* 0x000fe40006000000 */
[----:B------:R-:W-:Y:S01]  /*3d30*/  FSEL R98, R15, -INF , !P1 ;  /* 0xff8000000f627808 */ /* 0x000fe20004800000 */
[----:B------:R-:W-:Y:S06]  /*3d40*/  @!P0 BRA `(.L_x_82) ;  /* 0x0000000000ec8947 */ /* 0x000fec0003800000 */
[----:B------:R-:W-:Y:S01]  /*3d50*/  ULDC UR6, c[0x0][0x2d0] ;  /* 0x0000b40000067ab9 */ /* 0x000fe20000000800 */
[----:B------:R-:W-:Y:S01]  /*3d60*/  UIADD3 UR7, UR17, -0x2, URZ ;  /* 0xfffffffe11077890 */ /* 0x000fe2000fffe03f */
[----:B------:R-:W-:Y:S01]  /*3d70*/  ISETP.GE.AND P1, PT, R188, UR6, PT ;  /* 0x00000006bc007c0c */ /* 0x000fe2000bf26270 */
[----:B------:R-:W-:Y:S01]  /*3d80*/  IMAD.U32 R6, RZ, RZ, UR10 ;  /* 0x0000000aff067e24 */ /* 0x000fe2000f8e00ff */
[----:B------:R-:W-:Y:S01]  /*3d90*/  BSSY B0, `(.L_x_83) ;  /* 0x0000035000007945 */ /* 0x000fe20003800000 */
[----:B------:R-:W-:Y:S01]  /*3da0*/  USHF.R.S32.HI UR6, URZ, 0x1f, UR7 ;  /* 0x0000001f3f067899 */ /* 0x000fe20008011407 */
[----:B------:R-:W-:Y:S02]  /*3db0*/  IMAD.U32 R13, RZ, RZ, UR10 ;  /* 0x0000000aff0d7e24 */ /* 0x000fe4000f8e00ff */
[----:B------:R-:W-:Y:S01]  /*3dc0*/  IMAD.U32 R4, RZ, RZ, UR7 ;  /* 0x00000007ff047e24 */ /* 0x000fe2000f8e00ff */
[----:B------:R-:W-:Y:S01]  /*3dd0*/  UIMAD UR7, UR19, UR7, URZ ;  /* 0x00000007130772a4 */ /* 0x000fe2000f8e023f */
[----:B------:R-:W-:-:S02]  /*3de0*/  IMAD.U32 R12, RZ, RZ, UR11 ;  /* 0x0000000bff0c7e24 */ /* 0x000fc4000f8e00ff */
[----:B------:R-:W-:Y:S01]  /*3df0*/  IMAD.WIDE.U32 R4, R4, UR20, R186 ;  /* 0x0000001404047c25 */ /* 0x000fe2000f8e00ba */
[----:B------:R-:W-:Y:S02]  /*3e00*/  UIMAD UR6, UR6, UR20, UR7 ;  /* 0x00000014060672a4 */ /* 0x000fe4000f8e0207 */
[----:B------:R-:W1:Y:S01]  /*3e10*/  @!P1 LDC.64 R16, c[0x0][0x218] ;  /* 0x00008600ff109b82 */ /* 0x000e620000000a00 */
[----:B------:R2:W-:Y:S01]  /*3e20*/  @P1 STS [R225+0x2000], RZ ;  /* 0x002000ffe1001388 */ /* 0x0005e20000000800 */
[----:B------:R-:W-:Y:S02]  /*3e30*/  @!P1 LEA R6, P2, R6, R4, 0x6 ;  /* 0x0000000406069211 */ /* 0x000fe400078430ff */
[----:B------:R-:W-:Y:S01]  /*3e40*/  VIADD R7, R5, UR6 ;  /* 0x0000000605077c36 */ /* 0x000fe20008000000 */
[----:B------:R-:W-:Y:S01]  /*3e50*/  @!P1 IADD3 R3, P3, R4, UR26, RZ ;  /* 0x0000001a04039c10 */ /* 0x000fe2000ff7e0ff */
[----:B------:R2:W-:Y:S02]  /*3e60*/  @P1 STS [R225+0x2004], RZ ;  /* 0x002004ffe1001388 */ /* 0x0005e40000000800 */
[----:B------:R-:W3:Y:S01]  /*3e70*/  @!P1 LDC.64 R14, c[0x0][0x218] ;  /* 0x00008600ff0e9b82 */ /* 0x000ee20000000a00 */
[----:B------:R-:W-:Y:S01]  /*3e80*/  @!P1 LEA.HI.X R18, R13, R7, R12, 0x6, P2 ;  /* 0x000000070d129211 */ /* 0x000fe200010f340c */
[----:B------:R2:W-:Y:S01]  /*3e90*/  @P1 STS.64 [R225+0x2008], RZ ;  /* 0x002008ffe1001388 */ /* 0x0005e20000000a00 */
[----:B------:R-:W-:-:S05]  /*3ea0*/  @!P1 IADD3.X R13, R7, UR25, RZ, P3, !PT ;  /* 0x00000019070d9c10 */ /* 0x000fca0009ffe4ff */
[----:B------:R-:W4:Y:S01]  /*3eb0*/  @!P1 LDC.64 R20, c[0x0][0x218] ;  /* 0x00008600ff149b82 */ /* 0x000f220000000a00 */
[----:B-1----:R-:W-:-:S04]  /*3ec0*/  @!P1 LEA R16, P4, R4, R16, 0x1 ;  /* 0x0000001004109211 */ /* 0x002fc800078808ff */
[----:B------:R-:W-:Y:S02]  /*3ed0*/  @!P1 LEA.HI.X R17, R4, R17, R7, 0x1, P4 ;  /* 0x0000001104119211 */ /* 0x000fe400020f0c07 */
[----:B---3--:R-:W-:-:S03]  /*3ee0*/  @!P1 LEA R14, P3, R3, R14, 0x1 ;  /* 0x0000000e030e9211 */ /* 0x008fc600078608ff */
[----:B------:R-:W-:Y:S01]  /*3ef0*/  @!PT LDS RZ, [RZ] ;  /* 0x00000000fffff984 */ /* 0x000fe20000000800 */
[----:B------:R-:W-:Y:S01]  /*3f00*/  @!PT LDS RZ, [RZ] ;  /* 0x00000000fffff984 */ /* 0x000fe20000000800 */
[----:B------:R-:W-:Y:S01]  /*3f10*/  @!PT LDS RZ, [RZ] ;  /* 0x00000000fffff984 */ /* 0x000fe20000000800 */
[----:B------:R2:W-:Y:S01]  /*3f20*/  @!P1 LDGSTS.E.BYPASS.LTC128B.128 [R225+0x2000], desc[UR22][R16.64] ;  /* 0x0200000010e19fae */ /* 0x0005e2000b901d56 */
[----:B------:R-:W-:-:S03]  /*3f30*/  @!P1 LEA.HI.X R15, R3, R15, R13, 0x1, P3 ;  /* 0x0000000f030f9211 */ /* 0x000fc600018f0c0d */
[----:B------:R2:W-:Y:S01]  /*3f40*/  @P1 STS.128 [R225+0x2800], RZ ;  /* 0x002800ffe1001388 */ /* 0x0005e20000000c00 */
[----:B----4-:R-:W-:-:S03]  /*3f50*/  @!P1 LEA R12, P2, R6, R20, 0x1 ;  /* 0x00000014060c9211 */ /* 0x010fc600078408ff */
[----:B------:R-:W-:Y:S01]  /*3f60*/  @!PT LDS RZ, [RZ] ;  /* 0x00000000fffff984 */ /* 0x000fe20000000800 */
[----:B------:R-:W-:Y:S01]  /*3f70*/  @!PT LDS RZ, [RZ] ;  /* 0x00000000fffff984 */ /* 0x000fe20000000800 */
[----:B------:R-:W-:Y:S01]  /*3f80*/  @!PT LDS RZ, [RZ] ;  /* 0x00000000fffff984 */ /* 0x000fe20000000800 */
[----:B------:R2:W-:Y:S01]  /*3f90*/  @!P1 LDGSTS.E.BYPASS.LTC128B.128 [R225+0x2800], desc[UR22][R14.64] ;  /* 0x028000000ee19fae */ /* 0x0005e2000b901d56 */
[----:B------:R-:W-:-:S03]  /*3fa0*/  @!P1 LEA.HI.X R13, R6, R21, R18, 0x1, P2 ;  /* 0x00000015060d9211 */ /* 0x000fc600010f0c12 */
[----:B------:R2:W-:Y:S04]  /*3fb0*/  @P1 STS.128 [R225+0x3000], RZ ;  /* 0x003000ffe1001388 */ /* 0x0005e80000000c00 */
[----:B------:R-:W-:Y:S01]  /*3fc0*/  @!PT LDS RZ, [RZ] ;  /* 0x00000000fffff984 */ /* 0x000fe20000000800 */
[----:B------:R-:W-:Y:S01]  /*3fd0*/  @!PT LDS RZ, [RZ] ;  /* 0x00000000fffff984 */ /* 0x000fe20000000800 */
[----:B------:R-:W-:Y:S01]  /*3fe0*/  @!PT LDS RZ, [RZ] ;  /* 0x00000000fffff984 */ /* 0x000fe20000000800 */
[----:B------:R2:W-:Y:S04]  /*3ff0*/  @!P1 LDGSTS.E.BYPASS.LTC128B.128 [R225+0x3000], desc[UR22][R12.64] ;  /* 0x030000000ce19fae */ /* 0x0005e8000b901d56 */
        /* <DEDUP_REMOVED lines=14> */
.L_x_84:
[----:B------:R-:W-:Y:S05]  /*40e0*/  BSYNC B0 ;  /* 0x0000000000007941 */ /* 0x000fea0003800000 */
.L_x_83:
[----:B------:R-:W0:Y:S02]  /*40f0*/  LDGDEPBAR ;  /* 0x00000000000079af */ /* 0x000e240000000000 */
.L_x_82:
[----:B------:R-:W-:Y:S01]  /*4100*/  FMNMX.FTZ R138, R19, R24, !PT ;  /* 0x00000018138a7209 */ /* 0x000fe20007810000 */
[----:B------:R-:W-:Y:S01]  /*4110*/  ULDC UR15, c[0x0][0x2ec] ;  /* 0x0000bb00000f7ab9 */ /* 0x000fe20000000800 */
[----:B------:R-:W-:Y:S02]  /*4120*/  FMNMX.FTZ R137, R50, R36, !PT ;  /* 0x0000002432897209 */ /* 0x000fe40007810000 */
[----:B------:R-:W-:Y:S02]  /*4130*/  FMNMX.FTZ R138, R140, R138, !PT ;  /* 0x0000008a8c8a7209 */ /* 0x000fe40007810000 */
[----:B------:R-:W-:Y:S02]  /*4140*/  FMNMX.FTZ R137, R158, R137, !PT ;  /* 0x000000899e897209 */ /* 0x000fe40007810000 */
[----:B------:R-:W-:Y:S02]  /*4150*/  FMNMX.FTZ R138, R116, R138, !PT ;  /* 0x0000008a748a7209 */ /* 0x000fe40007810000 */
[----:B------:R-:W-:-:S02]  /*4160*/  FMNMX.FTZ R137, R154, R137, !PT ;  /* 0x000000899a897209 */ /* 0x000fc40007810000 */
[----:B------:R-:W-:Y:S02]  /*4170*/  FMNMX.FTZ R138, R123, R138, !PT ;  /* 0x0000008a7b8a7209 */ /* 0x000fe40007810000 */
        /* <DEDUP_REMOVED lines=55> */
[----:B------:R-:W-:Y:S01]  /*44f0*/  LEA R213, R2, UR4, 0x1 ;  /* 0x0000000402d57c11 */ /* 0x000fe2000f8e08ff */
[----:B------:R-:W3:Y:S01]  /*4500*/  SHFL.BFLY PT, R3, R138, 0x2, 0x1f ;  /* 0x0c401f008a037f89 */ /* 0x000ee200000e0000 */
[----:B------:R-:W-:Y:S02]  /*4510*/  UMOV UR4, UR16 ;  /* 0x0000001000047c82 */ /* 0x000fe40008000000 */
[----:B------:R-:W-:Y:S01]  /*4520*/  LEA R214, R0, R213, 0x1 ;  /* 0x000000d500d67211 */ /* 0x000fe200078e08ff */
[----:B-1----:R-:W1:Y:S04]  /*4530*/  SHFL.BFLY PT, R5, R137, 0x2, 0x1f ;  /* 0x0c401f0089057f89 */ /* 0x002e6800000e0000 */
[----:B------:R-:W-:Y:S01]  /*4540*/  LDSM.16.MT88.4 R32, [R214+0x4400] ;  /* 0x00440000d620783b */ /* 0x000fe20000004200 */
[----:B---3--:R-:W-:-:S02]  /*4550*/  FMNMX.FTZ R138, R138, R3, !PT ;  /* 0x000000038a8a7209 */ /* 0x008fc40007810000 */
[----:B-1----:R-:W-:-:S03]  /*4560*/  FMNMX.FTZ R137, R137, R5, !PT ;  /* 0x0000000589897209 */ /* 0x002fc60007810000 */
[----:B------:R-:W1:Y:S04]  /*4570*/  SHFL.BFLY PT, R3, R138, 0x1, 0x1f ;  /* 0x0c201f008a037f89 */ /* 0x000e6800000e0000 */
[----:B------:R-:W3:Y:S01]  /*4580*/  SHFL.BFLY PT, R5, R137, 0x1, 0x1f ;  /* 0x0c201f0089057f89 */ /* 0x000ee200000e0000 */
[----:B-1----:R-:W-:-:S04]  /*4590*/  FMNMX.FTZ R138, R138, R3, !PT ;  /* 0x000000038a8a7209 */ /* 0x002fc80007810000 */
[C---:B------:R-:W-:Y:S01]  /*45a0*/  FSETP.NEU.FTZ.AND P1, PT, R138.reuse, -INF , PT ;  /* 0xff8000008a00780b */ /* 0x040fe20003f3d000 */
[----:B------:R-:W-:Y:S01]  /*45b0*/  FMUL.FTZ R3, R138, UR15 ;  /* 0x0000000f8a037c20 */ /* 0x000fe20008410000 */
[----:B---3--:R-:W-:-:S04]  /*45c0*/  FMNMX.FTZ R137, R137, R5, !PT ;  /* 0x0000000589897209 */ /* 0x008fc80007810000 */
[----:B------:R-:W-:Y:S01]  /*45d0*/  FSEL R3, R3, RZ, P1 ;  /* 0x000000ff03037208 */ /* 0x000fe20000800000 */
[C---:B------:R-:W-:Y:S01]  /*45e0*/  FMUL.FTZ R5, R137.reuse, UR15 ;  /* 0x0000000f89057c20 */ /* 0x040fe20008410000 */
[----:B------:R-:W-:-:S03]  /*45f0*/  FSETP.NEU.FTZ.AND P1, PT, R137, -INF , PT ;  /* 0xff8000008900780b */ /* 0x000fc60003f3d000 */
[----:B------:R-:W-:Y:S01]  /*4600*/  FFMA.FTZ R4, R19, UR15, -R3 ;  /* 0x0000000f13047c23 */ /* 0x000fe20008010803 */
[----:B------:R-:W-:-:S03]  /*4610*/  FSEL R5, R5, RZ, P1 ;  /* 0x000000ff05057208 */ /* 0x000fc60000800000 */
[----:B------:R1:W-:Y:S02]  /*4620*/  MUFU.EX2 R235, R4 ;  /* 0x0000000400eb7308 */ /* 0x0003e40000000800 */
[----:B------:R-:W-:-:S06]  /*4630*/  FFMA.FTZ R6, R126, UR15, -R5 ;  /* 0x0000000f7e067c23 */ /* 0x000fcc0008010805 */
[----:B------:R3:W-:Y:S01]  /*4640*/  MUFU.EX2 R229, R6 ;  /* 0x0000000600e57308 */ /* 0x0007e20000000800 */
[----:B-1----:R-:W-:-:S07]  /*4650*/  FFMA.FTZ R4, R24, UR15, -R3 ;  /* 0x0000000f18047c23 */ /* 0x002fce0008010803 */
[----:B------:R1:W2:Y:S01]  /*4660*/  MUFU.EX2 R234, R4 ;  /* 0x0000000400ea7308 */ /* 0x0002a20000000800 */
[----:B---3--:R-:W-:-:S07]  /*4670*/  FFMA.FTZ R6, R121, UR15, -R5 ;  /* 0x0000000f79067c23 */ /* 0x008fce0008010805 */
[----:B------:R3:W-:Y:S01]  /*4680*/  MUFU.EX2 R228, R6 ;  /* 0x0000000600e47308 */ /* 0x0007e20000000800 */
[----:B-1----:R-:W-:Y:S01]  /*4690*/  FFMA.FTZ R4, R140, UR15, -R3 ;  /* 0x0000000f8c047c23 */ /* 0x002fe20008010803 */
[----:B--2---:R-:W-:Y:S01]  /*46a0*/  F2FP.BF16.F32.PACK_AB R16, R234, R235 ;  /* 0x000000ebea10723e */ /* 0x004fe200000010ff */
[----:B------:R-:W-:-:S05]  /*46b0*/  FADD.FTZ R2, R235, R234 ;  /* 0x000000eaeb027221 */ /* 0x000fca0000010000 */
[----:B------:R1:W-:Y:S01]  /*46c0*/  MUFU.EX2 R236, R4 ;  /* 0x0000000400ec7308 */ /* 0x0003e20000000800 */
[----:B---3--:R-:W-:-:S07]  /*46d0*/  FFMA.FTZ R6, R118, UR15, -R5 ;  /* 0x0000000f76067c23 */ /* 0x008fce0008010805 */
[----:B------:R2:W-:Y:S01]  /*46e0*/  MUFU.EX2 R226, R6 ;  /* 0x0000000600e27308 */ /* 0x0005e20000000800 */
[----:B-1----:R-:W-:-:S07]  /*46f0*/  FFMA.FTZ R4, R116, UR15, -R3 ;  /* 0x0000000f74047c23 */ /* 0x002fce0008010803 */
[----:B------:R1:W3:Y:S01]  /*4700*/  MUFU.EX2 R237, R4 ;  /* 0x0000000400ed7308 */ /* 0x0002e20000000800 */
[----:B--2---:R-:W-:-:S07]  /*4710*/  FFMA.FTZ R6, R124, UR15, -R5 ;  /* 0x0000000f7c067c23 */ /* 0x004fce0008010805 */
[----:B------:R2:W-:Y:S01]  /*4720*/  MUFU.EX2 R211, R6 ;  /* 0x0000000600d37308 */ /* 0x0005e20000000800 */
[----:B-1----:R-:W-:Y:S01]  /*4730*/  FFMA.FTZ R4, R123, UR15, -R3 ;  /* 0x0000000f7b047c23 */ /* 0x002fe20008010803 */
[----:B---3--:R-:W-:-:S06]  /*4740*/  F2FP.BF16.F32.PACK_AB R18, R237, R236 ;  /* 0x000000eced12723e */ /* 0x008fcc00000010ff */
[----:B------:R1:W-:Y:S01]  /*4750*/  MUFU.EX2 R239, R4 ;  /* 0x0000000400ef7308 */ /* 0x0003e20000000800 */
[----:B--2---:R-:W-:-:S07]  /*4760*/  FFMA.FTZ R6, R122, UR15, -R5 ;  /* 0x0000000f7a067c23 */ /* 0x004fce0008010805 */
[----:B------:R2:W-:Y:S01]  /*4770*/  MUFU.EX2 R209, R6 ;  /* 0x0000000600d17308 */ /* 0x0005e20000000800 */
[----:B-1----:R-:W-:-:S07]  /*4780*/  FFMA.FTZ R4, R120, UR15, -R3 ;  /* 0x0000000f78047c23 */ /* 0x002fce0008010803 */
[----:B------:R1:W-:Y:S01]  /*4790*/  MUFU.EX2 R238, R4 ;  /* 0x0000000400ee7308 */ /* 0x0003e20000000800 */
[----:B--2---:R-:W-:-:S07]  /*47a0*/  FFMA.FTZ R6, R94, UR15, -R5 ;  /* 0x0000000f5e067c23 */ /* 0x004fce0008010805 */
[----:B------:R-:W-:Y:S01]  /*47b0*/  MUFU.EX2 R208, R6 ;  /* 0x0000000600d07308 */ /* 0x000fe20000000800 */
[----:B-1----:R-:W-:-:S07]  /*47c0*/  FFMA.FTZ R4, R115, UR15, -R3 ;  /* 0x0000000f73047c23 */ /* 0x002fce0008010803 */
        /* <DEDUP_REMOVED lines=48> */
[----:B------:R-:W-:Y:S01]  /*4ad0*/  FFMA.FTZ R3, R23, UR15, -R3 ;  /* 0x0000000f17037c23 */ /* 0x000fe20008010803 */
[----:B------:R-:W-:Y:S04]  /*4ae0*/  LDSM.16.MT88.4 R24, [R214+0x4000] ;  /* 0x00400000d618783b */ /* 0x000fe80000004200 */
[----:B------:R1:W-:Y:S01]  /*4af0*/  MUFU.EX2 R13, R4 ;  /* 0x00000004000d7308 */ /* 0x0003e20000000800 */
[----:B------:R-:W2:Y:S07]  /*4b00*/  LDSM.16.MT88.4 R20, [R213+0x4000] ;  /* 0x00400000d514783b */ /* 0x000eae0000004200 */
[----:B------:R3:W-:Y:S01]  /*4b10*/  MUFU.EX2 R14, R3 ;  /* 0x00000003000e7308 */ /* 0x0007e20000000800 */
[----:B-1----:R-:W-:Y:S01]  /*4b20*/  FMNMX.FTZ R4, R52, R53, !PT ;  /* 0x0000003534047209 */ /* 0x002fe20007810000 */
[----:B---3--:R-:W-:-:S06]  /*4b30*/  FFMA.FTZ R3, R50, UR15, -R5 ;  /* 0x0000000f32037c23 */ /* 0x008fcc0008010805 */
        /* <DEDUP_REMOVED lines=11> */
[C---:B--2---:R-:W-:Y:S06]  /*4bf0*/  HMMA.16816.F32.BF16 R68, R16.reuse, R20, RZ ;  /* 0x000000141044723c */ /* 0x044fec00000418ff */
[----:B------:R-:W-:Y:S01]  /*4c00*/  HMMA.16816.F32.BF16 R56, R16, R24, RZ ;  /* 0x000000181038723c */ /* 0x000fe200000418ff */
        /* <DEDUP_REMOVED lines=32> */
[----:B-1----:R-:W-:Y:S02]  /*4e10*/  FMNMX.FTZ R4, R131, R3, !PT ;  /* 0x0000000383047209 */ /* 0x002fe40007810000 */
        /* <DEDUP_REMOVED lines=25> */
[----:B------:R-:W-:Y:S01]  /*4fb0*/  FFMA.FTZ R3, R95, UR15, -R5 ;  /* 0x0000000f5f037c23 */ /* 0x000fe20008010805 */
[----:B------:R-:W-:-:S03]  /*4fc0*/  FMNMX.FTZ R136, R81, R136, !PT ;  /* 0x0000008851887209 */ /* 0x000fc60007810000 */
[----:B------:R1:W-:Y:S02]  /*4fd0*/  MUFU.EX2 R205, R3 ;  /* 0x0000000300cd7308 */ /* 0x0003e40000000800 */
[----:B------:R-:W2:Y:S01]  /*4fe0*/  SHFL.BFLY PT, R6, R136, 0x2, 0x1f ;  /* 0x0c401f0088067f89 */ /* 0x000ea200000e0000 */
[----:B-1----:R-:W-:Y:S01]  /*4ff0*/  FMNMX.FTZ R3, R182, R4, !PT ;  /* 0x00000004b6037209 */ /* 0x002fe20007810000 */
[----:B------:R-:W-:-:S03]  /*5000*/  FFMA.FTZ R4, R103, UR15, -R5 ;  /* 0x0000000f67047c23 */ /* 0x000fc60008010805 */
[----:B------:R-:W-:Y:S01]  /*5010*/  FMNMX.FTZ R3, R183, R3, !PT ;  /* 0x00000003b7037209 */ /* 0x000fe20007810000 */
[----:B------:R1:W-:Y:S03]  /*5020*/  MUFU.EX2 R204, R4 ;  /* 0x0000000400cc7308 */ /* 0x0003e60000000800 */
[----:B------:R-:W-:Y:S02]  /*5030*/  FMNMX.FTZ R3, R185, R3, !PT ;  /* 0x00000003b9037209 */ /* 0x000fe40007810000 */
[----:B--2---:R-:W-:Y:S02]  /*5040*/  FMNMX.FTZ R136, R136, R6, !PT ;  /* 0x0000000688887209 */ /* 0x004fe40007810000 */
[----:B------:R-:W-:-:S03]  /*5050*/  FMNMX.FTZ R3, R135, R3, !PT ;  /* 0x0000000387037209 */ /* 0x000fc60007810000 */
[----:B------:R-:W2:Y:S01]  /*5060*/  SHFL.BFLY PT, R6, R136, 0x1, 0x1f ;  /* 0x0c201f0088067f89 */ /* 0x000ea200000e0000 */
[----:B------:R-:W-:-:S04]  /*5070*/  FMNMX.FTZ R3, R139, R3, !PT ;  /* 0x000000038b037209 */ /* 0x000fc80007810000 */
[----:B------:R-:W-:Y:S01]  /*5080*/  FMNMX.FTZ R3, R184, R3, !PT ;  /* 0x00000003b8037209 */ /* 0x000fe20007810000 */
[----:B-1----:R-:W-:-:S04]  /*5090*/  FFMA.FTZ R4, R92, UR15, -R5 ;  /* 0x0000000f5c047c23 */ /* 0x002fc80008010805 */
[----:B------:R1:W-:Y:S01]  /*50a0*/  MUFU.EX2 R203, R4 ;  /* 0x0000000400cb7308 */ /* 0x0003e20000000800 */
[----:B--2---:R-:W-:Y:S01]  /*50b0*/  FMNMX.FTZ R136, R136, R6, !PT ;  /* 0x0000000688887209 */ /* 0x004fe20007810000 */
[----:B-1----:R-:W-:-:S04]  /*50c0*/  FFMA.FTZ R4, R65, UR15, -R5 ;  /* 0x0000000f41047c23 */ /* 0x002fc80008010805 */
[C---:B------:R-:W-:Y:S01]  /*50d0*/  FMUL.FTZ R7, R136.reuse, UR15 ;  /* 0x0000000f88077c20 */ /* 0x040fe20008410000 */
[----:B------:R-:W-:Y:S01]  /*50e0*/  FSETP.NEU.FTZ.AND P1, PT, R136, -INF , PT ;  /* 0xff8000008800780b */ /* 0x000fe20003f3d000 */
[----:B------:R1:W-:Y:S02]  /*50f0*/  MUFU.EX2 R202, R4 ;  /* 0x0000000400ca7308 */ /* 0x0003e40000000800 */
[----:B-1----:R-:W-:Y:S01]  /*5100*/  FMNMX.FTZ R4, R150, R3, !PT ;  /* 0x0000000396047209 */ /* 0x002fe20007810000 */
[----:B------:R-:W-:-:S03]  /*5110*/  FFMA.FTZ R3, R47, UR15, -R5 ;  /* 0x0000000f2f037c23 */ /* 0x000fc60008010805 */
[----:B------:R-:W-:Y:S02]  /*5120*/  FMNMX.FTZ R4, R147, R4, !PT ;  /* 0x0000000493047209 */ /* 0x000fe40007810000 */
[----:B------:R1:W-:Y:S02]  /*5130*/  MUFU.EX2 R201, R3 ;  /* 0x0000000300c97308 */ /* 0x0003e40000000800 */
[----:B-1----:R-:W-:Y:S01]  /*5140*/  FMNMX.FTZ R3, R146, R4, !PT ;  /* 0x0000000492037209 */ /* 0x002fe20007810000 */
[----:B------:R-:W-:Y:S02]  /*5150*/  FFMA.FTZ R4, R64, UR15, -R5 ;  /* 0x0000000f40047c23 */ /* 0x000fe40008010805 */
[----:B------:R-:W-:Y:S01]  /*5160*/  HMMA.16816.F32.BF16 R64, R16, R22, RZ ;  /* 0x000000161040723c */ /* 0x000fe200000418ff */
[----:B------:R-:W-:Y:S02]  /*5170*/  FMNMX.FTZ R3, R148, R3, !PT ;  /* 0x0000000394037209 */ /* 0x000fe40007810000 */
[----:B------:R1:W-:Y:S02]  /*5180*/  MUFU.EX2 R200, R4 ;  /* 0x0000000400c87308 */ /* 0x0003e40000000800 */
[----:B------:R-:W-:-:S04]  /*5190*/  FMNMX.FTZ R3, R96, R3, !PT ;  /* 0x0000000360037209 */ /* 0x000fc80007810000 */
[----:B------:R-:W-:Y:S01]  /*51a0*/  FMNMX.FTZ R3, R90, R3, !PT ;  /* 0x000000035a037209 */ /* 0x000fe20007810000 */
[----:B-1----:R-:W-:-:S04]  /*51b0*/  FFMA.FTZ R4, R60, UR15, -R5 ;  /* 0x0000000f3c047c23 */ /* 0x002fc80008010805 */
[----:B------:R1:W-:Y:S02]  /*51c0*/  MUFU.EX2 R199, R4 ;  /* 0x0000000400c77308 */ /* 0x0003e40000000800 */
[----:B-1----:R-:W-:Y:S01]  /*51d0*/  FMNMX.FTZ R4, R91, R3, !PT ;  /* 0x000000035b047209 */ /* 0x002fe20007810000 */
[----:B------:R-:W-:-:S03]  /*51e0*/  FFMA.FTZ R3, R30, UR15, -R5 ;  /* 0x0000000f1e037c23 */ /* 0x000fc60008010805 */
[----:B------:R-:W-:Y:S02]  /*51f0*/  FMNMX.FTZ R4, R83, R4, !PT ;  /* 0x0000000453047209 */ /* 0x000fe40007810000 */
[----:B------:R1:W-:Y:S02]  /*5200*/  MUFU.EX2 R198, R3 ;  /* 0x0000000300c67308 */ /* 0x0003e40000000800 */
[----:B-1----:R-:W-:Y:S01]  /*5210*/  FMNMX.FTZ R3, R87, R4, !PT ;  /* 0x0000000457037209 */ /* 0x002fe20007810000 */
[--C-:B------:R-:W-:Y:S02]  /*5220*/  FFMA.FTZ R4, R28, UR15, -R5.reuse ;  /* 0x0000000f1c047c23 */ /* 0x100fe40008010805 */
[----:B------:R-:W-:Y:S01]  /*5230*/  LDSM.16.MT88.4 R28, [R213+0x4400] ;  /* 0x00440000d51c783b */ /* 0x000fe20000004200 */
[----:B------:R-:W-:Y:S02]  /*5240*/  FMNMX.FTZ R3, R85, R3, !PT ;  /* 0x0000000355037209 */ /* 0x000fe40007810000 */
[----:B------:R1:W-:Y:S02]  /*5250*/  MUFU.EX2 R196, R4 ;  /* 0x0000000400c47308 */ /* 0x0003e40000000800 */
[----:B------:R-:W-:Y:S01]  /*5260*/  FMNMX.FTZ R6, R86, R3, !PT ;  /* 0x0000000356067209 */ /* 0x000fe20007810000 */
[----:B------:R-:W-:-:S05]  /*5270*/  FFMA.FTZ R3, R42, UR15, -R5 ;  /* 0x0000000f2a037c23 */ /* 0x000fca0008010805 */
[----:B------:R2:W-:Y:S01]  /*5280*/  MUFU.EX2 R195, R3 ;  /* 0x0000000300c37308 */ /* 0x0005e20000000800 */
[----:B-1----:R-:W-:-:S05]  /*5290*/  FSEL R4, R7, RZ, P1 ;  /* 0x000000ff07047208 */ /* 0x002fca0000800000 */
[--C-:B------:R-:W-:Y:S01]  /*52a0*/  FFMA.FTZ R7, R166, UR15, -R4.reuse ;  /* 0x0000000fa6077c23 */ /* 0x100fe20008010804 */
[----:B--2---:R-:W-:Y:S01]  /*52b0*/  FMNMX.FTZ R3, R84, R6, !PT ;  /* 0x0000000654037209 */ /* 0x004fe20007810000 */
[--C-:B------:R-:W-:Y:S02]  /*52c0*/  FFMA.FTZ R6, R52, UR15, -R4.reuse ;  /* 0x0000000f34067c23 */ /* 0x100fe40008010804 */
[----:B------:R-:W-:Y:S02]  /*52d0*/  MUFU.EX2 R126, R7 ;  /* 0x00000007007e7308 */ /* 0x000fe40000000800 */
[----:B------:R-:W1:Y:S06]  /*52e0*/  SHFL.BFLY PT, R12, R3, 0x2, 0x1f ;  /* 0x0c401f00030c7f89 */ /* 0x000e6c00000e0000 */
[----:B------:R2:W-:Y:S02]  /*52f0*/  MUFU.EX2 R121, R6 ;  /* 0x0000000600797308 */ /* 0x0005e40000000800 */
[----:B--2---:R-:W-:Y:S01]  /*5300*/  FFMA.FTZ R6, R53, UR15, -R4 ;  /* 0x0000000f35067c23 */ /* 0x004fe20008010804 */
[----:B-1----:R-:W-:-:S05]  /*5310*/  FMNMX.FTZ R3, R3, R12, !PT ;  /* 0x0000000c03037209 */ /* 0x002fca0007810000 */
[----:B------:R1:W2:Y:S01]  /*5320*/  MUFU.EX2 R120, R6 ;  /* 0x0000000600787308 */ /* 0x0002a20000000800 */
[----:B------:R-:W3:Y:S01]  /*5330*/  SHFL.BFLY PT, R7, R3, 0x1, 0x1f ;  /* 0x0c201f0003077f89 */ /* 0x000ee200000e0000 */
[----:B-1----:R-:W-:Y:S01]  /*5340*/  FFMA.FTZ R6, R170, UR15, -R4 ;  /* 0x0000000faa067c23 */ /* 0x002fe20008010804 */
[----:B--2---:R-:W-:-:S05]  /*5350*/  F2FP.BF16.F32.PACK_AB R12, R120, R121 ;  /* 0x00000079780c723e */ /* 0x004fca00000010ff */
[----:B------:R1:W-:Y:S01]  /*5360*/  MUFU.EX2 R122, R6 ;  /* 0x00000006007a7308 */ /* 0x0003e20000000800 */
[----:B---3--:R-:W-:Y:S01]  /*5370*/  FMNMX.FTZ R88, R3, R7, !PT ;  /* 0x0000000703587209 */ /* 0x008fe20007810000 */
[----:B------:R-:W-:-:S03]  /*5380*/  FFMA.FTZ R3, R159, UR15, -R4 ;  /* 0x0000000f9f037c23 */ /* 0x000fc60008010804 */
[----:B------:R-:W-:-:S03]  /*5390*/  FSETP.NEU.FTZ.AND P1, PT, R88, -INF , PT ;  /* 0xff8000005800780b */ /* 0x000fc60003f3d000 */
[----:B------:R2:W-:Y:S01]  /*53a0*/  MUFU.EX2 R188, R3 ;  /* 0x0000000300bc7308 */ /* 0x0005e20000000800 */
[----:B-1----:R-:W-:-:S07]  /*53b0*/  FFMA.FTZ R6, R169, UR15, -R4 ;  /* 0x0000000fa9067c23 */ /* 0x002fce0008010804 */
[----:B------:R1:W3:Y:S01]  /*53c0*/  MUFU.EX2 R123, R6 ;  /* 0x00000006007b7308 */ /* 0x0002e20000000800 */
[----:B--2---:R-:W-:-:S05]  /*53d0*/  FMUL.FTZ R3, R88, UR15 ;  /* 0x0000000f58037c20 */ /* 0x004fca0008410000 */
[----:B------:R-:W-:Y:S01]  /*53e0*/  FSEL R3, R3, RZ, P1 ;  /* 0x000000ff03037208 */ /* 0x000fe20000800000 */
[----:B-1----:R-:W-:-:S04]  /*53f0*/  FFMA.FTZ R6, R167, UR15, -R4 ;  /* 0x0000000fa7067c23 */ /* 0x002fc80008010804 */
[----:B------:R-:W-:Y:S01]  /*5400*/  FFMA.FTZ R0, R55, UR15, -R3 ;  /* 0x0000000f37007c23 */ /* 0x000fe20008010803 */
        /* <DEDUP_REMOVED lines=16> */
[----:B------:R-:W-:Y:S08]  /*5510*/  MUFU.EX2 R7, R6 ;  /* 0x0000000600077308 */ /* 0x000ff00000000800 */
[----:B------:R1:W-:Y:S02]  /*5520*/  MUFU.EX2 R6, R0 ;  /* 0x0000000000067308 */ /* 0x0003e40000000800 */
[----:B-1----:R-:W-:Y:S01]  /*5530*/  FFMA.FTZ R0, R177, UR15, -R3 ;  /* 0x0000000fb1007c23 */ /* 0x002fe20008010803 */
[----:B------:R-:W-:-:S02]  /*5540*/  MOV R177, R14 ;  /* 0x0000000e00b17202 */ /* 0x000fc40000000f00 */
[----:B---3--:R-:W-:-:S03]  /*5550*/  F2FP.BF16.F32.PACK_AB R14, R123, R122 ;  /* 0x0000007a7b0e723e */ /* 0x008fc600000010ff */
[----:B------:R1:W-:Y:S02]  /*5560*/  MUFU.EX2 R108, R0 ;  /* 0x00000000006c7308 */ /* 0x0003e40000000800 */
[----:B-1----:R-:W-:-:S06]  /*5570*/  FFMA.FTZ R0, R174, UR15, -R3 ;  /* 0x0000000fae007c23 */ /* 0x002fcc0008010803 */
[----:B------:R1:W2:Y:S02]  /*5580*/  MUFU.EX2 R111, R0 ;  /* 0x00000000006f7308 */ /* 0x0002a40000000800 */
[----:B-1----:R-:W-:Y:S01]  /*5590*/  FFMA.FTZ R0, R127, UR15, -R4 ;  /* 0x0000000f7f007c23 */ /* 0x002fe20008010804 */
[----:B--2---:R-:W-:-:S05]  /*55a0*/  F2FP.BF16.F32.PACK_AB R15, R111, R108 ;  /* 0x0000006c6f0f723e */ /* 0x004fca00000010ff */
[----:B------:R1:W-:Y:S02]  /*55b0*/  MUFU.EX2 R174, R0 ;  /* 0x0000000000ae7308 */ /* 0x0003e40000000800 */
[----:B-1----:R-:W-:Y:S01]  /*55c0*/  FFMA.FTZ R0, R172, UR15, -R3 ;  /* 0x0000000fac007c23 */ /* 0x002fe20008010803 */
[----:B------:R-:W-:Y:S02]  /*55d0*/  MOV R172, R13 ;  /* 0x0000000d00ac7202 */ /* 0x000fe40000000f00 */
[----:B------:R-:W-:-:S03]  /*55e0*/  F2FP.BF16.F32.PACK_AB R13, R6, R7 ;  /* 0x00000007060d723e */ /* 0x000fc600000010ff */
[----:B------:R1:W-:Y:S01]  /*55f0*/  MUFU.EX2 R115, R0 ;  /* 0x0000000000737308 */ /* 0x0003e20000000800 */
[----:B------:R-:W-:-:S03]  /*5600*/  F2FP.BF16.F32.PACK_AB R166, R177, R172 ;  /* 0x000000acb1a6723e */ /* 0x000fc600000010ff */
[C---:B------:R-:W-:Y:S06]  /*5610*/  HMMA.16816.F32.BF16 R40, R12.reuse, R24, RZ ;  /* 0x000000180c28723c */ /* 0x040fec00000418ff */
[----:B------:R-:W-:Y:S01]  /*5620*/  HMMA.16816.F32.BF16 R36, R12, R20, RZ ;  /* 0x000000140c24723c */ /* 0x000fe200000418ff */
[----:B-1----:R-:W-:-:S05]  /*5630*/  FFMA.FTZ R0, R168, UR15, -R3 ;  /* 0x0000000fa8007c23 */ /* 0x002fca0008010803 */
[----:B------:R-:W-:Y:S01]  /*5640*/  HMMA.16816.F32.BF16 R44, R12, R22, RZ ;  /* 0x000000160c2c723c */ /* 0x000fe200000418ff */
[----:B------:R-:W1:Y:S01]  /*5650*/  LDSM.16.MT88.4 R20, [R214+0x4800] ;  /* 0x00480000d614783b */ /* 0x000e620000004200 */
[----:B------:R2:W3:Y:S02]  /*5660*/  MUFU.EX2 R116, R0 ;  /* 0x0000000000747308 */ /* 0x0004e40000000800 */
[----:B--2---:R-:W-:-:S06]  /*5670*/  FFMA.FTZ R0, R171, UR15, -R3 ;  /* 0x0000000fab007c23 */ /* 0x004fcc0008010803 */
[----:B------:R2:W-:Y:S02]  /*5680*/  MUFU.EX2 R118, R0 ;  /* 0x0000000000767308 */ /* 0x0005e40000000800 */
[----:B--2---:R-:W-:Y:S01]  /*5690*/  FFMA.FTZ R0, R173, UR15, -R3 ;  /* 0x0000000fad007c23 */ /* 0x004fe20008010803 */
[----:B------:R-:W-:Y:S02]  /*56a0*/  MOV R173, R48 ;  /* 0x0000003000ad7202 */ /* 0x000fe40000000f00 */
[----:B------:R-:W-:Y:S03]  /*56b0*/  HMMA.16816.F32.BF16 R48, R12, R26, RZ ;  /* 0x0000001a0c30723c */ /* 0x000fe600000418ff */
[----:B------:R2:W4:Y:S04]  /*56c0*/  MUFU.EX2 R119, R0 ;  /* 0x0000000000777308 */ /* 0x0005280000000800 */
[----:B------:R-:W-:-:S02]  /*56d0*/  F2FP.BF16.F32.PACK_AB R12, R126, R124 ;  /* 0x0000007c7e0c723e */ /* 0x000fc400000010ff */
[----:B---3--:R-:W-:Y:S02]  /*56e0*/  F2FP.BF16.F32.PACK_AB R13, R116, R115 ;  /* 0x00000073740d723e */ /* 0x008fe400000010ff */
[----:B------:R-:W-:Y:S01]  /*56f0*/  F2FP.BF16.F32.PACK_AB R14, R163, R130 ;  /* 0x00000082a30e723e */ /* 0x000fe200000010ff */
[----:B--2---:R-:W-:Y:S01]  /*5700*/  FFMA.FTZ R0, R129, UR15, -R4 ;  /* 0x0000000f81007c23 */ /* 0x004fe20008010804 */
[----:B------:R-:W-:Y:S02]  /*5710*/  MOV R129, R62 ;  /* 0x0000003e00817202 */ /* 0x000fe40000000f00 */
[----:B----4-:R-:W-:Y:S01]  /*5720*/  F2FP.BF16.F32.PACK_AB R15, R119, R118 ;  /* 0x00000076770f723e */ /* 0x010fe200000010ff */
[----:B------:R2:W-:Y:S01]  /*5730*/  MUFU.EX2 R128, R0 ;  /* 0x0000000000807308 */ /* 0x0005e20000000800 */
[----:B------:R-:W-:-:S05]  /*5740*/  F2FP.BF16.F32.PACK_AB R164, R173, R129 ;  /* 0x00000081ada4723e */ /* 0x000fca00000010ff */
[C---:B------:R-:W-:Y:S06]  /*5750*/  HMMA.16816.F32.BF16 R52, R12.reuse, R32, R40 ;  /* 0x000000200c34723c */ /* 0x040fec0000041828 */
[----:B------:R-:W-:Y:S01]  /*5760*/  HMMA.16816.F32.BF16 R40, R12, R34, R48 ;  /* 0x000000220c28723c */ /* 0x000fe20000041830 */
[----:B--2---:R-:W-:Y:S01]  /*5770*/  FFMA.FTZ R0, R132, UR15, -R4 ;  /* 0x0000000f84007c23 */ /* 0x004fe20008010804 */
[----:B------:R-:W-:-:S04]  /*5780*/  MOV R132, R61 ;  /* 0x0000003d00847202 */ /* 0x000fc80000000f00 */
[----:B------:R-:W-:Y:S01]  /*5790*/  HMMA.16816.F32.BF16 R60, R16, R26, RZ ;  /* 0x0000001a103c723c */ /* 0x000fe200000418ff */
[----:B------:R2:W-:Y:S01]  /*57a0*/  MUFU.EX2 R127, R0 ;  /* 0x00000000007f7308 */ /* 0x0005e20000000800 */
[----:B------:R-:W3:Y:S05]  /*57b0*/  LDSM.16.MT88.4 R24, [R213+0x4800] ;  /* 0x00480000d518783b */ /* 0x000eea0000004200 */
[----:B------:R-:W-:Y:S02]  /*57c0*/  F2FP.BF16.F32.PACK_AB R16, R238, R239 ;  /* 0x000000efee10723e */ /* 0x000fe400000010ff */
[----:B------:R-:W-:Y:S02]  /*57d0*/  F2FP.BF16.F32.PACK_AB R17, R207, R197 ;  /* 0x000000c5cf11723e */ /* 0x000fe400000010ff */
[----:B------:R-:W-:-:S02]  /*57e0*/  F2FP.BF16.F32.PACK_AB R18, R241, R240 ;  /* 0x000000f0f112723e */ /* 0x000fc400000010ff */
[----:B------:R-:W-:Y:S01]  /*57f0*/  F2FP.BF16.F32.PACK_AB R19, R210, R206 ;  /* 0x000000ced213723e */ /* 0x000fe200000010ff */
[----:B--2---:R-:W-:Y:S01]  /*5800*/  FFMA.FTZ R0, R133, UR15, -R4 ;  /* 0x0000000f85007c23 */ /* 0x004fe20008010804 */
[----:B------:R-:W-:-:S05]  /*5810*/  MOV R133, R140 ;  /* 0x0000008c00857202 */ /* 0x000fca0000000f00 */
[-C--:B------:R-:W-:Y:S01]  /*5820*/  HMMA.16816.F32.BF16 R68, R16, R28.reuse, R68 ;  /* 0x0000001c1044723c */ /* 0x080fe20000041844 */
[----:B------:R2:W-:Y:S05]  /*5830*/  MUFU.EX2 R125, R0 ;  /* 0x00000000007d7308 */ /* 0x0005ea0000000800 */
[C---:B------:R-:W-:Y:S06]  /*5840*/  HMMA.16816.F32.BF16 R140, R12.reuse, R28, R36 ;  /* 0x0000001c0c8c723c */ /* 0x040fec0000041824 */
[-C--:B------:R-:W-:Y:S06]  /*5850*/  HMMA.16816.F32.BF16 R36, R12, R30.reuse, R44 ;  /* 0x0000001e0c24723c */ /* 0x080fec000004182c */
[C---:B------:R-:W-:Y:S01]  /*5860*/  HMMA.16816.F32.BF16 R44, R16.reuse, R30, R64 ;  /* 0x0000001e102c723c */ /* 0x040fe20000041840 */
[--C-:B--2---:R-:W-:Y:S01]  /*5870*/  FFMA.FTZ R0, R179, UR15, -R3.reuse ;  /* 0x0000000fb3007c23 */ /* 0x104fe20008010803 */
[----:B------:R-:W-:Y:S01]  /*5880*/  MOV R179, R109 ;  /* 0x0000006d00b37202 */ /* 0x000fe20000000f00 */
[----:B------:R-:W-:Y:S01]  /*5890*/  LDSM.16.MT88.4 R28, [R214+0x4c00] ;  /* 0x004c0000d61c783b */ /* 0x000fe20000004200 */
[----:B------:R-:W-:Y:S01]  /*58a0*/  F2FP.BF16.F32.PACK_AB R12, R187, R186 ;  /* 0x000000babb0c723e */ /* 0x000fe200000010ff */
[----:B------:R2:W-:Y:S01]  /*58b0*/  MUFU.EX2 R112, R0 ;  /* 0x0000000000707308 */ /* 0x0005e20000000800 */
[----:B------:R-:W-:Y:S01]  /*58c0*/  HMMA.16816.F32.BF16 R48, R16, R34, R60 ;  /* 0x000000221030723c */ /* 0x000fe2000004183c */
[----:B------:R-:W-:Y:S01]  /*58d0*/  F2FP.BF16.F32.PACK_AB R14, R188, R189 ;  /* 0x000000bdbc0e723e */ /* 0x000fe200000010ff */
[----:B--2---:R-:W-:Y:S01]  /*58e0*/  FFMA.FTZ R0, R175, UR15, -R3 ;  /* 0x0000000faf007c23 */ /* 0x004fe20008010803 */
[----:B------:R-:W-:-:S04]  /*58f0*/  MOV R175, R75 ;  /* 0x0000004b00af7202 */ /* 0x000fc80000000f00 */
[----:B------:R2:W4:Y:S02]  /*5900*/  MUFU.EX2 R113, R0 ;  /* 0x0000000000717308 */ /* 0x0005240000000800 */
[----:B--2---:R-:W-:Y:S01]  /*5910*/  FFMA.FTZ R0, R176, UR15, -R3 ;  /* 0x0000000fb0007c23 */ /* 0x004fe20008010803 */
[----:B------:R-:W-:Y:S02]  /*5920*/  MOV R176, R74 ;  /* 0x0000004a00b07202 */ /* 0x000fe40000000f00 */
[----:B----4-:R-:W-:-:S03]  /*5930*/  F2FP.BF16.F32.PACK_AB R13, R113, R112 ;  /* 0x00000070710d723e */ /* 0x010fc600000010ff */
[----:B------:R2:W-:Y:S02]  /*5940*/  MUFU.EX2 R105, R0 ;  /* 0x0000000000697308 */ /* 0x0005e40000000800 */
[----:B--2---:R-:W-:Y:S01]  /*5950*/  FFMA.FTZ R0, R178, UR15, -R3 ;  /* 0x0000000fb2007c23 */ /* 0x004fe20008010803 */
[----:B------:R-:W-:-:S05]  /*5960*/  MOV R178, R73 ;  /* 0x0000004900b27202 */ /* 0x000fca0000000f00 */
[----:B------:R2:W4:Y:S02]  /*5970*/  MUFU.EX2 R109, R0 ;  /* 0x00000000006d7308 */ /* 0x0005240000000800 */
[----:B--2---:R-:W-:Y:S01]  /*5980*/  FFMA.FTZ R0, R131, UR15, -R4 ;  /* 0x0000000f83007c23 */ /* 0x004fe20008010804 */
[----:B------:R-:W-:Y:S02]  /*5990*/  MOV R131, R72 ;  /* 0x0000004800837202 */ /* 0x000fe40000000f00 */
[----:B------:R-:W-:Y:S03]  /*59a0*/  HMMA.16816.F32.BF16 R72, R16, R32, R56 ;  /* 0x000000201048723c */ /* 0x000fe60000041838 */
[----:B------:R2:W-:Y:S01]  /*59b0*/  MUFU.EX2 R117, R0 ;  /* 0x0000000000757308 */ /* 0x0005e20000000800 */
[----:B------:R-:W5:Y:S01]  /*59c0*/  LDSM.16.MT88.4 R32, [R213+0x4c00] ;  /* 0x004c0000d520783b */ /* 0x000f620000004200 */
[----:B----4-:R-:W-:-:S02]  /*59d0*/  F2FP.BF16.F32.PACK_AB R15, R109, R105 ;  /* 0x000000696d0f723e */ /* 0x010fc400000010ff */
[----:B------:R-:W-:Y:S02]  /*59e0*/  F2FP.BF16.F32.PACK_AB R16, R149, R242 ;  /* 0x000000f29510723e */ /* 0x000fe400000010ff */
[----:B------:R-:W-:-:S03]  /*59f0*/  F2FP.BF16.F32.PACK_AB R17, R233, R227 ;  /* 0x000000e3e911723e */ /* 0x000fc600000010ff */
[----:B-1----:R-:W-:Y:S01]  /*5a00*/  HMMA.16816.F32.BF16 R60, R12, R20, R52 ;  /* 0x000000140c3c723c */ /* 0x002fe20000041834 */
[----:B------:R-:W-:Y:S02]  /*5a10*/  F2FP.BF16.F32.PACK_AB R18, R243, R151 ;  /* 0x00000097f312723e */ /* 0x000fe400000010ff */
[----:B------:R-:W-:-:S03]  /*5a20*/  F2FP.BF16.F32.PACK_AB R19, R231, R232 ;  /* 0x000000e8e713723e */ /* 0x000fc600000010ff */
[----:B------:R-:W-:Y:S01]  /*5a30*/  HMMA.16816.F32.BF16 R56, R12, R22, R40 ;  /* 0x000000160c38723c */ /* 0x000fe20000041828 */
[----:B--2---:R-:W-:Y:S01]  /*5a40*/  FFMA.FTZ R0, R134, UR15, -R4 ;  /* 0x0000000f86007c23 */ /* 0x004fe20008010804 */
[----:B------:R-:W-:-:S03]  /*5a50*/  MOV R134, R114 ;  /* 0x0000007200867202 */ /* 0x000fc60000000f00 */
[----:B------:R1:W-:Y:S01]  /*5a60*/  MUFU.EX2 R114, R0 ;  /* 0x0000000000727308 */ /* 0x0003e20000000800 */
[C---:B---3--:R-:W-:Y:S06]  /*5a70*/  HMMA.16816.F32.BF16 R64, R16.reuse, R24, R68 ;  /* 0x000000181040723c */ /* 0x048fec0000041844 */
[----:B------:R-:W-:Y:S06]  /*5a80*/  HMMA.16816.F32.BF16 R40, R16, R20, R72 ;  /* 0x000000141028723c */ /* 0x000fec0000041848 */
[----:B------:R-:W-:Y:S01]  /*5a90*/  HMMA.16816.F32.BF16 R140, R12, R24, R140 ;  /* 0x000000180c8c723c */ /* 0x000fe2000004188c */
[----:B-1----:R-:W-:-:S05]  /*5aa0*/  FFMA.FTZ R0, R144, UR15, -R4 ;  /* 0x0000000f90007c23 */ /* 0x002fca0008010804 */
[----:B------:R-:W-:Y:S01]  /*5ab0*/  HMMA.16816.F32.BF16 R52, R16, R26, R44 ;  /* 0x0000001a1034723c */ /* 0x000fe2000004182c */
[----:B------:R1:W-:Y:S02]  /*5ac0*/  MUFU.EX2 R110, R0 ;  /* 0x00000000006e7308 */ /* 0x0003e40000000800 */
[----:B-1----:R-:W-:Y:S01]  /*5ad0*/  FFMA.FTZ R0, R181, UR15, -R3 ;  /* 0x0000000fb5007c23 */ /* 0x002fe20008010803 */
[----:B------:R-:W-:-:S05]  /*5ae0*/  MOV R181, R245 ;  /* 0x000000f500b57202 */ /* 0x000fca0000000f00 */
[----:B------:R1:W-:Y:S02]  /*5af0*/  MUFU.EX2 R103, R0 ;  /* 0x0000000000677308 */ /* 0x0003e40000000800 */
[----:B-1----:R-:W-:Y:S01]  /*5b00*/  FFMA.FTZ R0, R180, UR15, -R3 ;  /* 0x0000000fb4007c23 */ /* 0x002fe20008010803 */
[----:B------:R-:W-:Y:S02]  /*5b10*/  MOV R180, R155 ;  /* 0x0000009b00b47202 */ /* 0x000fe40000000f00 */
[----:B------:R-:W-:Y:S03]  /*5b20*/  HMMA.16816.F32.BF16 R152, R12, R26, R36 ;  /* 0x0000001a0c98723c */ /* 0x000fe60000041824 */
[----:B------:R1:W2:Y:S01]  /*5b30*/  MUFU.EX2 R102, R0 ;  /* 0x0000000000667308 */ /* 0x0002a20000000800 */
[----:B------:R-:W-:Y:S02]  /*5b40*/  LDSM.16.MT88.4 R24, [R213+0x5000] ;  /* 0x00500000d518783b */ /* 0x000fe40000004200 */
[----:B------:R-:W-:Y:S02]  /*5b50*/  HMMA.16816.F32.BF16 R36, R16, R22, R48 ;  /* 0x000000161024723c */ /* 0x000fe40000041830 */
[----:B------:R-:W3:Y:S01]  /*5b60*/  LDSM.16.MT88.4 R20, [R214+0x5000] ;  /* 0x00500000d614783b */ /* 0x000ee20000004200 */
[----:B------:R-:W-:-:S02]  /*5b70*/  F2FP.BF16.F32.PACK_AB R12, R191, R190 ;  /* 0x000000bebf0c723e */ /* 0x000fc400000010ff */
[----:B------:R-:W-:Y:S02]  /*5b80*/  F2FP.BF16.F32.PACK_AB R14, R128, R174 ;  /* 0x000000ae800e723e */ /* 0x000fe400000010ff */
[----:B------:R-:W-:Y:S02]  /*5b90*/  F2FP.BF16.F32.PACK_AB R17, R229, R230 ;  /* 0x000000e6e511723e */ /* 0x000fe400000010ff */
[----:B------:R-:W-:Y:S02]  /*5ba0*/  F2FP.BF16.F32.PACK_AB R18, R251, R252 ;  /* 0x000000fcfb12723e */ /* 0x000fe400000010ff */
[----:B------:R-:W-:Y:S01]  /*5bb0*/  F2FP.BF16.F32.PACK_AB R19, R226, R228 ;  /* 0x000000e4e213723e */ /* 0x000fe200000010ff */
[----:B-1----:R-:W-:Y:S01]  /*5bc0*/  FFMA.FTZ R0, R182, UR15, -R3 ;  /* 0x0000000fb6007c23 */ /* 0x002fe20008010803 */
[----:B------:R-:W-:Y:S02]  /*5bd0*/  MOV R182, R244 ;  /* 0x000000f400b67202 */ /* 0x000fe40000000f00 */
[----:B--2---:R-:W-:Y:S01]  /*5be0*/  F2FP.BF16.F32.PACK_AB R13, R102, R103 ;  /* 0x00000067660d723e */ /* 0x004fe200000010ff */
[----:B------:R1:W-:Y:S01]  /*5bf0*/  MUFU.EX2 R95, R0 ;  /* 0x00000000005f7308 */ /* 0x0003e20000000800 */
[----:B------:R-:W-:-:S07]  /*5c00*/  F2FP.BF16.F32.PACK_AB R16, R180, R182 ;  /* 0x000000b6b410723e */ /* 0x000fce00000010ff */
[C---:B-----5:R-:W-:Y:S06]  /*5c10*/  HMMA.16816.F32.BF16 R64, R16.reuse, R32, R64 ;  /* 0x000000201040723c */ /* 0x060fec0000041840 */
[----:B------:R-:W-:Y:S01]  /*5c20*/  HMMA.16816.F32.BF16 R48, R16, R28, R40 ;  /* 0x0000001c1030723c */ /* 0x000fe20000041828 */
[----:B-1----:R-:W-:Y:S01]  /*5c30*/  FFMA.FTZ R0, R183, UR15, -R3 ;  /* 0x0000000fb7007c23 */ /* 0x002fe20008010803 */
[----:B------:R-:W-:-:S04]  /*5c40*/  MOV R183, R243 ;  /* 0x000000f300b77202 */ /* 0x000fc80000000f00 */
[C---:B------:R-:W-:Y:S01]  /*5c50*/  HMMA.16816.F32.BF16 R36, R16.reuse, R30, R36 ;  /* 0x0000001e1024723c */ /* 0x040fe20000041824 */
[----:B------:R1:W2:Y:S05]  /*5c60*/  MUFU.EX2 R100, R0 ;  /* 0x0000000000647308 */ /* 0x0002aa0000000800 */
[----:B------:R-:W-:Y:S07]  /*5c70*/  HMMA.16816.F32.BF16 R52, R16, R34, R52 ;  /* 0x000000221034723c */ /* 0x000fee0000041834 */
[----:B------:R-:W-:-:S02]  /*5c80*/  F2FP.BF16.F32.PACK_AB R16, R249, R250 ;  /* 0x000000faf910723e */ /* 0x000fc400000010ff */
[----:B------:R-:W-:Y:S02]  /*5c90*/  F2FP.BF16.F32.PACK_AB R17, R209, R211 ;  /* 0x000000d3d111723e */ /* 0x000fe400000010ff */
[----:B------:R-:W-:Y:S01]  /*5ca0*/  F2FP.BF16.F32.PACK_AB R18, R181, R248 ;  /* 0x000000f8b512723e */ /* 0x000fe200000010ff */
[--C-:B-1----:R-:W-:Y:S01]  /*5cb0*/  FFMA.FTZ R0, R145, UR15, -R4.reuse ;  /* 0x0000000f91007c23 */ /* 0x102fe20008010804 */
[----:B--2---:R-:W-:Y:S02]  /*5cc0*/  F2FP.BF16.F32.PACK_AB R15, R100, R95 ;  /* 0x0000005f640f723e */ /* 0x004fe400000010ff */
[----:B------:R-:W-:Y:S01]  /*5cd0*/  F2FP.BF16.F32.PACK_AB R19, R205, R208 ;  /* 0x000000d0cd13723e */ /* 0x000fe200000010ff */
[----:B------:R1:W-:Y:S04]  /*5ce0*/  MUFU.EX2 R104, R0 ;  /* 0x0000000000687308 */ /* 0x0003e80000000800 */
[C---:B------:R-:W-:Y:S06]  /*5cf0*/  HMMA.16816.F32.BF16 R44, R12.reuse, R28, R60 ;  /* 0x0000001c0c2c723c */ /* 0x040fec000004183c */
[C---:B------:R-:W-:Y:S01]  /*5d00*/  HMMA.16816.F32.BF16 R56, R12.reuse, R30, R56 ;  /* 0x0000001e0c38723c */ /* 0x040fe20000041838 */
[----:B------:R-:W-:Y:S05]  /*5d10*/  LDSM.16.MT88.4 R28, [R214+0x5400] ;  /* 0x00540000d61c783b */ /* 0x000fea0000004200 */
[----:B------:R-:W-:Y:S01]  /*5d20*/  HMMA.16816.F32.BF16 R140, R12, R32, R140 ;  /* 0x000000200c8c723c */ /* 0x000fe2000004188c */
[----:B-1----:R-:W-:Y:S01]  /*5d30*/  FFMA.FTZ R0, R106, UR15, -R4 ;  /* 0x0000000f6a007c23 */ /* 0x002fe20008010804 */
[----:B------:R-:W-:-:S03]  /*5d40*/  MOV R106, R151 ;  /* 0x00000097006a7202 */ /* 0x000fc60000000f00 */
[----:B------:R1:W-:Y:S01]  /*5d50*/  MUFU.EX2 R101, R0 ;  /* 0x0000000000657308 */ /* 0x0003e20000000800 */
[----:B------:R-:W-:Y:S01]  /*5d60*/  HMMA.16816.F32.BF16 R152, R12, R34, R152 ;  /* 0x000000220c98723c */ /* 0x000fe20000041898 */
[----:B------:R-:W2:Y:S05]  /*5d70*/  LDSM.16.MT88.4 R32, [R213+0x5400] ;  /* 0x00540000d520783b */ /* 0x000eaa0000004200 */
[----:B---3--:R-:W-:Y:S01]  /*5d80*/  HMMA.16816.F32.BF16 R36, R16, R22, R36 ;  /* 0x000000161024723c */ /* 0x008fe20000041824 */
[----:B------:R-:W-:Y:S02]  /*5d90*/  F2FP.BF16.F32.PACK_AB R12, R125, R127 ;  /* 0x0000007f7d0c723e */ /* 0x000fe400000010ff */
[----:B------:R-:W-:Y:S01]  /*5da0*/  F2FP.BF16.F32.PACK_AB R14, R114, R117 ;  /* 0x00000075720e723e */ /* 0x000fe200000010ff */
[----:B-1----:R-:W-:Y:S01]  /*5db0*/  FFMA.FTZ R0, R107, UR15, -R4 ;  /* 0x0000000f6b007c23 */ /* 0x002fe20008010804 */
[----:B------:R-:W-:-:S03]  /*5dc0*/  MOV R107, R149 ;  /* 0x00000095006b7202 */ /* 0x000fc60000000f00 */
        /* <DEDUP_REMOVED lines=20> */
[----:B------:R-:W-:Y:S02]  /*5f10*/  F2FP.BF16.F32.PACK_AB R12, R104, R110 ;  /* 0x0000006e680c723e */ /* 0x000fe400000010ff */
[----:B------:R-:W-:-:S03]  /*5f20*/  F2FP.BF16.F32.PACK_AB R14, R94, R101 ;  /* 0x000000655e0e723e */ /* 0x000fc600000010ff */
[----:B------:R-:W-:Y:S01]  /*5f30*/  HMMA.16816.F32.BF16 R52, R16, R20, R48 ;  /* 0x000000141034723c */ /* 0x000fe20000041830 */
[----:B------:R-:W-:Y:S01]  /*5f40*/  LDSM.16.MT88.4 R20, [R214+0x5800] ;  /* 0x00580000d614783b */ /* 0x000fe20000004200 */
[----:B-1----:R-:W-:-:S04]  /*5f50*/  FFMA.FTZ R0, R77, UR15, -R4 ;  /* 0x0000000f4d007c23 */ /* 0x002fc80008010804 */
[----:B------:R1:W-:Y:S02]  /*5f60*/  MUFU.EX2 R72, R0 ;  /* 0x0000000000487308 */ /* 0x0003e40000000800 */
[----:B-1----:R-:W-:-:S06]  /*5f70*/  FFMA.FTZ R0, R150, UR15, -R3 ;  /* 0x0000000f96007c23 */ /* 0x002fcc0008010803 */
[----:B------:R1:W-:Y:S02]  /*5f80*/  MUFU.EX2 R71, R0 ;  /* 0x0000000000477308 */ /* 0x0003e40000000800 */
[----:B-1----:R-:W-:-:S06]  /*5f90*/  FFMA.FTZ R0, R147, UR15, -R3 ;  /* 0x0000000f93007c23 */ /* 0x002fcc0008010803 */
[----:B------:R1:W3:Y:S02]  /*5fa0*/  MUFU.EX2 R70, R0 ;  /* 0x0000000000467308 */ /* 0x0002e40000000800 */
[----:B-1----:R-:W-:Y:S01]  /*5fb0*/  FFMA.FTZ R0, R146, UR15, -R3 ;  /* 0x0000000f92007c23 */ /* 0x002fe20008010803 */
[----:B---3--:R-:W-:Y:S01]  /*5fc0*/  F2FP.BF16.F32.PACK_AB R13, R70, R71 ;  /* 0x00000047460d723e */ /* 0x008fe200000010ff */
[----:B------:R-:W-:Y:S01]  /*5fd0*/  HMMA.16816.F32.BF16 R144, R16, R24, R64 ;  /* 0x000000181090723c */ /* 0x000fe20000041840 */
[----:B------:R-:W1:Y:S03]  /*5fe0*/  LDSM.16.MT88.4 R24, [R213+0x5800] ;  /* 0x00580000d518783b */ /* 0x000e660000004200 */
[----:B------:R3:W-:Y:S03]  /*5ff0*/  MUFU.EX2 R68, R0 ;  /* 0x0000000000447308 */ /* 0x0007e60000000800 */
[----:B------:R-:W-:-:S02]  /*6000*/  F2FP.BF16.F32.PACK_AB R16, R131, R134 ;  /* 0x000000868310723e */ /* 0x000fc400000010ff */
[----:B------:R-:W-:Y:S02]  /*6010*/  F2FP.BF16.F32.PACK_AB R17, R203, R204 ;  /* 0x000000cccb11723e */ /* 0x000fe400000010ff */
[----:B------:R-:W-:Y:S02]  /*6020*/  F2FP.BF16.F32.PACK_AB R18, R176, R178 ;  /* 0x000000b2b012723e */ /* 0x000fe400000010ff */
[----:B------:R-:W-:Y:S01]  /*6030*/  F2FP.BF16.F32.PACK_AB R19, R201, R202 ;  /* 0x000000cac913723e */ /* 0x000fe200000010ff */
[----:B---3--:R-:W-:-:S06]  /*6040*/  FFMA.FTZ R0, R148, UR15, -R3 ;  /* 0x0000000f94007c23 */ /* 0x008fcc0008010803 */
[C---:B--2---:R-:W-:Y:S01]  /*6050*/  HMMA.16816.F32.BF16 R56, R16.reuse, R34, R56 ;  /* 0x000000221038723c */ /* 0x044fe20000041838 */
[----:B------:R-:W2:Y:S01]  /*6060*/  LDSM.16.MT88.4 R148, [R213+0x5c00] ;  /* 0x005c0000d594783b */ /* 0x000ea20000004200 */
[----:B------:R3:W4:Y:S04]  /*6070*/  MUFU.EX2 R69, R0 ;  /* 0x0000000000457308 */ /* 0x0007280000000800 */
[----:B------:R-:W-:Y:S01]  /*6080*/  HMMA.16816.F32.BF16 R144, R16, R32, R144 ;  /* 0x000000201090723c */ /* 0x000fe20000041890 */
[----:B---3--:R-:W-:Y:S01]  /*6090*/  FFMA.FTZ R0, R89, UR15, -R4 ;  /* 0x0000000f59007c23 */ /* 0x008fe20008010804 */
[----:B----4-:R-:W-:-:S03]  /*60a0*/  F2FP.BF16.F32.PACK_AB R15, R69, R68 ;  /* 0x00000044450f723e */ /* 0x010fc600000010ff */
[----:B------:R3:W4:Y:S04]  /*60b0*/  MUFU.EX2 R64, R0 ;  /* 0x0000000000407308 */ /* 0x0007280000000800 */
[C---:B------:R-:W-:Y:S06]  /*60c0*/  HMMA.16816.F32.BF16 R48, R12.reuse, R28, R40 ;  /* 0x0000001c0c30723c */ /* 0x040fec0000041828 */
[C---:B------:R-:W-:Y:S06]  /*60d0*/  HMMA.16816.F32.BF16 R40, R12.reuse, R30, R44 ;  /* 0x0000001e0c28723c */ /* 0x040fec000004182c */
[----:B------:R-:W-:Y:S01]  /*60e0*/  HMMA.16816.F32.BF16 R140, R12, R32, R140 ;  /* 0x000000200c8c723c */ /* 0x000fe2000004188c */
[----:B---3--:R-:W-:-:S04]  /*60f0*/  FFMA.FTZ R0, R79, UR15, -R4 ;  /* 0x0000000f4f007c23 */ /* 0x008fc80008010804 */
[----:B------:R3:W-:Y:S01]  /*6100*/  MUFU.EX2 R63, R0 ;  /* 0x00000000003f7308 */ /* 0x0007e20000000800 */
[----:B------:R-:W-:Y:S06]  /*6110*/  HMMA.16816.F32.BF16 R152, R12, R34, R152 ;  /* 0x000000220c98723c */ /* 0x000fec0000041898 */
[----:B------:R-:W-:Y:S01]  /*6120*/  HMMA.16816.F32.BF16 R32, R16, R28, R52 ;  /* 0x0000001c1020723c */ /* 0x000fe20000041834 */
[----:B------:R-:W-:Y:S02]  /*6130*/  F2FP.BF16.F32.PACK_AB R12, R75, R78 ;  /* 0x0000004e4b0c723e */ /* 0x000fe400000010ff */
[----:B----4-:R-:W-:-:S03]  /*6140*/  F2FP.BF16.F32.PACK_AB R14, R64, R72 ;  /* 0x00000048400e723e */ /* 0x010fc600000010ff */
[----:B------:R-:W-:Y:S01]  /*6150*/  HMMA.16816.F32.BF16 R16, R16, R30, R36 ;  /* 0x0000001e1010723c */ /* 0x000fe20000041824 */
[----:B------:R-:W4:Y:S01]  /*6160*/  LDSM.16.MT88.4 R28, [R214+0x5c00] ;  /* 0x005c0000d61c783b */ /* 0x000f220000004200 */
[----:B---3--:R-:W-:-:S04]  /*6170*/  FFMA.FTZ R0, R80, UR15, -R4 ;  /* 0x0000000f50007c23 */ /* 0x008fc80008010804 */
[----:B------:R3:W5:Y:S02]  /*6180*/  MUFU.EX2 R62, R0 ;  /* 0x00000000003e7308 */ /* 0x0007640000000800 */
[----:B---3--:R-:W-:Y:S01]  /*6190*/  FFMA.FTZ R0, R96, UR15, -R3 ;  /* 0x0000000f60007c23 */ /* 0x008fe20008010803 */
[----:B-----5:R-:W-:-:S05]  /*61a0*/  F2FP.BF16.F32.PACK_AB R168, R62, R63 ;  /* 0x0000003f3ea8723e */ /* 0x020fca00000010ff */
[----:B------:R3:W-:Y:S02]  /*61b0*/  MUFU.EX2 R61, R0 ;  /* 0x00000000003d7308 */ /* 0x0007e40000000800 */
[----:B---3--:R-:W-:-:S06]  /*61c0*/  FFMA.FTZ R0, R90, UR15, -R3 ;  /* 0x0000000f5a007c23 */ /* 0x008fcc0008010803 */
        /* <DEDUP_REMOVED lines=9> */
[C---:B-1----:R-:W-:Y:S06]  /*6260*/  HMMA.16816.F32.BF16 R140, R12.reuse, R24, R140 ;  /* 0x000000180c8c723c */ /* 0x042fec000004188c */
[C---:B------:R-:W-:Y:S06]  /*6270*/  HMMA.16816.F32.BF16 R152, R12.reuse, R26, R152 ;  /* 0x0000001a0c98723c */ /* 0x040fec0000041898 */
[----:B------:R-:W-:Y:S01]  /*6280*/  HMMA.16816.F32.BF16 R48, R12, R20, R48 ;  /* 0x000000140c30723c */ /* 0x000fe20000041830 */
[----:B---3--:R-:W-:Y:S01]  /*6290*/  FFMA.FTZ R0, R81, UR15, -R4 ;  /* 0x0000000f51007c23 */ /* 0x008fe20008010804 */
        /* <DEDUP_REMOVED lines=20> */
[----:B------:R3:W5:Y:S01]  /*63e0*/  MUFU.EX2 R245, R3 ;  /* 0x0000000300f57308 */ /* 0x0007620000000800 */
[----:B-1----:R-:W-:-:S07]  /*63f0*/  FFMA.FTZ R0, R99, UR15, -R5 ;  /* 0x0000000f63007c23 */ /* 0x002fce0008010805 */
[----:B------:R1:W4:Y:S01]  /*6400*/  MUFU.EX2 R24, R0 ;  /* 0x0000000000187308 */ /* 0x0003220000000800 */
[----:B---3--:R-:W-:Y:S01]  /*6410*/  FADD.FTZ R3, R236, R2 ;  /* 0x00000002ec037221 */ /* 0x008fe20000010000 */
[----:B-----5:R-:W-:-:S07]  /*6420*/  F2FP.BF16.F32.PACK_AB R171, R245, R36 ;  /* 0x00000024f5ab723e */ /* 0x020fce00000010ff */
[----:B--2---:R-:W-:Y:S01]  /*6430*/  HMMA.16816.F32.BF16 R140, R168, R148, R140 ;  /* 0x00000094a88c723c */ /* 0x004fe2000004188c */
[----:B-1----:R-:W-:Y:S01]  /*6440*/  FFMA.FTZ R0, R97, UR15, -R5 ;  /* 0x0000000f61007c23 */ /* 0x002fe20008010805 */
[----:B----4-:R-:W-:-:S04]  /*6450*/  F2FP.BF16.F32.PACK_AB R165, R24, R195 ;  /* 0x000000c318a5723e */ /* 0x010fc800000010ff */
[----:B------:R-:W-:Y:S01]  /*6460*/  HMMA.16816.F32.BF16 R152, R168, R150, R152 ;  /* 0x00000096a898723c */ /* 0x000fe20000041898 */
[----:B------:R1:W-:Y:S02]  /*6470*/  MUFU.EX2 R20, R0 ;  /* 0x0000000000147308 */ /* 0x0003e40000000800 */
[----:B-1----:R-:W-:Y:S01]  /*6480*/  FFMA.FTZ R0, R98, UR15, -R5 ;  /* 0x0000000f62007c23 */ /* 0x002fe20008010805 */
[----:B------:R-:W-:Y:S01]  /*6490*/  FADD.FTZ R5, R7, R6 ;  /* 0x0000000607057221 */ /* 0x000fe20000010000 */
[----:B------:R-:W-:-:S04]  /*64a0*/  FADD.FTZ R6, R237, R3 ;  /* 0x00000003ed067221 */ /* 0x000fc80000010000 */
[----:B------:R1:W2:Y:S02]  /*64b0*/  MUFU.EX2 R243, R0 ;  /* 0x0000000000f37308 */ /* 0x0002a40000000800 */
[----:B-1----:R-:W-:Y:S01]  /*64c0*/  FADD.FTZ R0, R193, R192 ;  /* 0x000000c0c1007221 */ /* 0x002fe20000010000 */
[----:B--2---:R-:W-:-:S03]  /*64d0*/  F2FP.BF16.F32.PACK_AB R167, R243, R20 ;  /* 0x00000014f3a7723e */ /* 0x004fc600000010ff */
        /* <DEDUP_REMOVED lines=120> */
[----:B------:R-:W-:-:S03]  /*6c60*/  FADD.FTZ R245, R245, R0 ;  /* 0x00000000f5f57221 */ /* 0x000fc60000010000 */
[----:B------:R-:W-:Y:S06]  /*6c70*/  HMMA.16816.F32.BF16 R160, R164, R28, R32 ;  /* 0x0000001ca4a0723c */ /* 0x000fec0000041820 */
[-C--:B------:R-:W-:Y:S06]  /*6c80*/  HMMA.16816.F32.BF16 R168, R168, R30.reuse, R40 ;  /* 0x0000001ea8a8723c */ /* 0x080fec0000041828 */
[----:B------:R-:W-:Y:S01]  /*6c90*/  HMMA.16816.F32.BF16 R164, R164, R30, R16 ;  /* 0x0000001ea4a4723c */ /* 0x000fe20000041810 */
[----:B------:R-:W-:-:S08]  /*6ca0*/  NOP ;  /* 0x0000000000007918 */ /* 0x000fd00000000000 */
[----:B------:R-:W-:-:S15]  /*6cb0*/  @!P0 BRA `(.L_x_85) ;  /* 0x00000050001c8947 */ /* 0x000fde0003800000 */
[----:B------:R-:W2:Y:S01]  /*6cc0*/  LDL.64 R172, [R1+0x10] ;  /* 0x0000100001ac7983 */ /* 0x000ea20000100a00 */
[----:B------:R-:W-:Y:S01]  /*6cd0*/  ULDC UR4, c[0x0][0x2d0] ;  /* 0x0000b40000047ab9 */ /* 0x000fe20000000800 */
[----:B------:R-:W-:-:S04]  /*6ce0*/  DEPBAR.LE SB0, 0x0 ;  /* 0x000080000000791a */ /* 0x000fc80000000000 */
[----:B------:R-:W-:Y:S02]  /*6cf0*/  IMAD.U32 R7, RZ, RZ, UR8 ;  /* 0x00000008ff077e24 */ /* 0x000fe4000f8e00ff */
[----:B------:R-:W-:Y:S02]  /*6d00*/  IMAD.U32 R4, RZ, RZ, UR8 ;  /* 0x00000008ff047e24 */ /* 0x000fe4000f8e00ff */
[----:B------:R-:W-:Y:S01]  /*6d10*/  IMAD.U32 R0, RZ, RZ, UR9 ;  /* 0x00000009ff007e24 */ /* 0x000fe2000f8e00ff */
[----:B------:R-:W-:Y:S01]  /*6d20*/  BAR.SYNC.DEFER_BLOCKING 0x0 ;  /* 0x0000000000007b1d */ /* 0x000fe20000010000 */
[----:B--2---:R-:W-:Y:S01]  /*6d30*/  ISETP.GE.AND P1, PT, R172, UR4, PT ;  /* 0x00000004ac007c0c */ /* 0x004fe2000bf26270 */
[----:B------:R-:W-:-:S04]  /*6d40*/  UIADD3 UR4, UR17, -0x2, URZ ;  /* 0xfffffffe11047890 */ /* 0x000fc8000fffe03f */
[----:B------:R-:W-:Y:S02]  /*6d50*/  USHF.R.S32.HI UR6, URZ, 0x1f, UR4 ;  /* 0x0000001f3f067899 */ /* 0x000fe40008011404 */
[----:B------:R-:W-:Y:S01]  /*6d60*/  IMAD.U32 R2, RZ, RZ, UR4 ;  /* 0x00000004ff027e24 */ /* 0x000fe2000f8e00ff */
[----:B------:R-:W-:-:S03]  /*6d70*/  UIMAD UR4, UR21, UR4, URZ ;  /* 0x00000004150472a4 */ /* 0x000fc6000f8e023f */
[----:B------:R-:W-:Y:S01]  /*6d80*/  IMAD.WIDE.U32 R2, R2, UR28, R246 ;  /* 0x0000001c02027c25 */ /* 0x000fe2000f8e00f6 */
[----:B------:R-:W-:Y:S01]  /*6d90*/  UIMAD UR4, UR6, UR28, UR4 ;  /* 0x0000001c060472a4 */ /* 0x000fe2000f8e0204 */
[----:B------:R-:W1:Y:S01]  /*6da0*/  @!P1 LDC.64 R14, c[0x0][0x220] ;  /* 0x00008800ff0e9b82 */ /* 0x000e620000000a00 */
[----:B------:R-:W-:Y:S01]  /*6db0*/  VOTEU.ALL UP0, P1 ;  /* 0x00000000003f7886 */ /* 0x000fe20000800000 */
[----:B------:R-:W-:Y:S01]  /*6dc0*/  @P1 STS [R225+0x4000], RZ ;  /* 0x004000ffe1001388 */ /* 0x000fe20000000800 */
[----:B------:R-:W-:Y:S02]  /*6dd0*/  @!P1 LEA R7, P0, R7, R2, 0x6 ;  /* 0x0000000207079211 */ /* 0x000fe400078030ff */
[----:B------:R-:W-:Y:S01]  /*6de0*/  VIADD R3, R3, UR4 ;  /* 0x0000000403037c36 */ /* 0x000fe20008000000 */
[----:B------:R-:W-:Y:S01]  /*6df0*/  @!UP0 UIMAD UR4, UR9, 0x60, URZ ;  /* 0x00000060090488a4 */ /* 0x000fe2000f8e023f */
[----:B------:R-:W-:Y:S01]  /*6e00*/  @P1 STS [R225+0x4004], RZ ;  /* 0x004004ffe1001388 */ /* 0x000fe20000000800 */
[----:B------:R-:W2:Y:S01]  /*6e10*/  @!P1 LDC.64 R18, c[0x0][0x220] ;  /* 0x00008800ff129b82 */ /* 0x000ea20000000a00 */
[----:B------:R-:W-:Y:S01]  /*6e20*/  UISETP.GE.AND UP0, UPT, UR17, 0x3, UPT ;  /* 0x000000031100788c */ /* 0x000fe2000bf06270 */
[C---:B------:R-:W-:Y:S01]  /*6e30*/  @!P1 LEA.HI.X R16, R4.reuse, R3, R0, 0x6, P0 ;  /* 0x0000000304109211 */ /* 0x040fe200000f3400 */
[----:B------:R-:W-:Y:S01]  /*6e40*/  @!P1 IMAD.WIDE.U32 R4, R4, 0x60, R2 ;  /* 0x0000006004049825 */ /* 0x000fe200078e0002 */
[----:B------:R-:W-:Y:S01]  /*6e50*/  @!P1 IADD3 R0, P0, R2, UR27, RZ ;  /* 0x0000001b02009c10 */ /* 0x000fe2000ff1e0ff */
[----:B------:R-:W-:Y:S03]  /*6e60*/  @P1 STS.64 [R225+0x4008], RZ ;  /* 0x004008ffe1001388 */ /* 0x000fe60000000a00 */
[----:B------:R-:W3:Y:S01]  /*6e70*/  @!P1 LDC.64 R20, c[0x0][0x220] ;  /* 0x00008800ff149b82 */ /* 0x000ee20000000a00 */
[----:B------:R-:W-:-:S07]  /*6e80*/  @!P1 IADD3.X R13, R3, UR18, RZ, P0, !PT ;  /* 0x00000012030d9c10 */ /* 0x000fce00087fe4ff */
[----:B------:R-:W4:Y:S01]  /*6e90*/  @!P1 LDC.64 R22, c[0x0][0x220] ;  /* 0x00008800ff169b82 */ /* 0x000f220000000a00 */
[----:B-1----:R-:W-:-:S04]  /*6ea0*/  @!P1 LEA R14, P3, R2, R14, 0x1 ;  /* 0x0000000e020e9211 */ /* 0x002fc800078608ff */
[----:B------:R-:W-:Y:S02]  /*6eb0*/  @!P1 LEA.HI.X R15, R2, R15, R3, 0x1, P3 ;  /* 0x0000000f020f9211 */ /* 0x000fe400018f0c03 */
[----:B--2---:R-:W-:-:S03]  /*6ec0*/  @!P1 LEA R12, P2, R0, R18, 0x1 ;  /* 0x00000012000c9211 */ /* 0x004fc600078408ff */
[----:B------:R-:W-:Y:S01]  /*6ed0*/  @!PT LDS RZ, [RZ] ;  /* 0x00000000fffff984 */ /* 0x000fe20000000800 */
[----:B------:R-:W-:Y:S01]  /*6ee0*/  @!PT LDS RZ, [RZ] ;  /* 0x00000000fffff984 */ /* 0x000fe20000000800 */
[----:B------:R-:W-:Y:S01]  /*6ef0*/  @!PT LDS RZ, [RZ] ;  /* 0x00000000fffff984 */ /* 0x000fe20000000800 */
[----:B------:R-:W-:Y:S01]  /*6f00*/  @!P1 LDGSTS.E.BYPASS.LTC128B.128 [R225+0x4000], desc[UR22][R14.64] ;  /* 0x040000000ee19fae */ /* 0x000fe2000b901d56 */
[----:B------:R-:W-:Y:S01]  /*6f10*/  @!P1 LEA.HI.X R13, R0, R19, R13, 0x1, P2 ;  /* 0x00000013000d9211 */ /* 0x000fe200010f0c0d */
[----:B------:R-:W-:Y:S02]  /*6f20*/  @!P1 VIADD R0, R5, UR4 ;  /* 0x0000000405009c36 */ /* 0x000fe40008000000 */
[----:B------:R-:W-:Y:S01]  /*6f30*/  @P1 STS.128 [R225+0x4800], RZ ;  /* 0x004800ffe1001388 */ /* 0x000fe20000000c00 */
[----:B------:R-:W-:Y:S01]  /*6f40*/  UIADD3 UR4, UR17, -0x2, URZ ;  /* 0xfffffffe11047890 */ /* 0x000fe2000fffe03f */
[C---:B---3--:R-:W-:Y:S02]  /*6f50*/  @!P1 LEA R6, P0, R7.reuse, R20, 0x1 ;  /* 0x0000001407069211 */ /* 0x048fe400078008ff */
[----:B------:R-:W-:Y:S01]  /*6f60*/  @!PT LDS RZ, [RZ] ;  /* 0x00000000fffff984 */ /* 0x000fe20000000800 */
[----:B------:R-:W-:Y:S01]  /*6f70*/  @!PT LDS RZ, [RZ] ;  /* 0x00000000fffff984 */ /* 0x000fe20000000800 */
[----:B------:R-:W-:Y:S01]  /*6f80*/  @!PT LDS RZ, [RZ] ;  /* 0x00000000fffff984 */ /* 0x000fe20000000800 */
[----:B------:R1:W-:Y:S02]  /*6f90*/  @!P1 LDGSTS.E.BYPASS.LTC128B.128 [R225+0x4800], desc[UR22][R12.64] ;  /* 0x048000000ce19fae */ /* 0x0003e4000b901d56 */
[----:B------:R-:W-:-:S02]  /*6fa0*/  @!P1 LEA.HI.X R7, R7, R21, R16, 0x1, P0 ;  /* 0x0000001507079211 */ /* 0x000fc400000f0c10 */
[----:B------:R-:W-:Y:S01]  /*6fb0*/  @P1 STS.128 [R225+0x5000], RZ ;  /* 0x005000ffe1001388 */ /* 0x000fe20000000c00 */
[----:B----4-:R-:W-:-:S03]  /*6fc0*/  @!P1 LEA R2, P0, R4, R22, 0x1 ;  /* 0x0000001604029211 */ /* 0x010fc600078008ff */
[----:B------:R-:W-:Y:S01]  /*6fd0*/  @!PT LDS RZ, [RZ] ;  /* 0x00000000fffff984 */ /* 0x000fe20000000800 */
[----:B------:R-:W-:Y:S01]  /*6fe0*/  @!PT LDS RZ, [RZ] ;  /* 0x00000000fffff984 */ /* 0x000fe20000000800 */
[----:B------:R-:W-:Y:S01]  /*6ff0*/  @!PT LDS RZ, [RZ] ;  /* 0x00000000fffff984 */ /* 0x000fe20000000800 */
[----:B------:R2:W-:Y:S01]  /*7000*/  @!P1 LDGSTS.E.BYPASS.LTC128B.128 [R225+0x5000], desc[UR22][R6.64] ;  /* 0x0500000006e19fae */ /* 0x0005e2000b901d56 */
[----:B------:R-:W-:Y:S01]  /*7010*/  @!P1 LEA.HI.X R3, R4, R23, R0, 0x1, P0 ;  /* 0x0000001704039211 */ /* 0x000fe200000f0c00 */
[----:B------:R-:W-:Y:S02]  /*7020*/  IMAD.U32 R0, RZ, RZ, UR4 ;  /* 0x00000004ff007e24 */ /* 0x000fe4000f8e00ff */
[----:B------:R-:W-:Y:S04]  /*7030*/  @P1 STS.128 [R225+0x5800], RZ ;  /* 0x005800ffe1001388 */ /* 0x000fe80000000c00 */
[----:B------:R-:W-:Y:S01]  /*7040*/  @!PT LDS RZ, [RZ] ;  /* 0x00000000fffff984 */ /* 0x000fe20000000800 */
[----:B------:R-:W-:Y:S01]  /*7050*/  @!PT LDS RZ, [RZ] ;  /* 0x00000000fffff984 */ /* 0x000fe20000000800 */
[----:B------:R-:W-:Y:S01]  /*7060*/  @!PT LDS RZ, [RZ] ;  /* 0x00000000fffff984 */ /* 0x000fe20000000800 */
[----:B------:R3:W-:Y:S04]  /*7070*/  @!P1 LDGSTS.E.BYPASS.LTC128B.128 [R225+0x5800], desc[UR22][R2.64] ;  /* 0x0580000002e19fae */ /* 0x0007e8000b901d56 */
[----:B------:R-:W-:Y:S04]  /*7080*/  LDSM.16.M88.4 R20, [R215] ;  /* 0x00000000d714783b */ /* 0x000fe80000000200 */
[----:B------:R-:W4:Y:S04]  /*7090*/  LDSM.16.M88.4 R40, [R212+0x2000] ;  /* 0x00200000d428783b */ /* 0x000f280000000200 */
[----:B------:R-:W5:Y:S04]  /*70a0*/  LDSM.16.M88.4 R32, [R212+0x2800] ;  /* 0x00280000d420783b */ /* 0x000f680000000200 */
[----:B------:R-:W3:Y:S04]  /*70b0*/  LDSM.16.M88.4 R84, [R212+0x2c00] ;  /* 0x002c0000d454783b */ /* 0x000ee80000000200 */
[----:B------:R-:W3:Y:S04]  /*70c0*/  LDSM.16.M88.4 R16, [R215+0x1000] ;  /* 0x00100000d710783b */ /* 0x000ee80000000200 */
[----:B------:R-:W3:Y:S04]  /*70d0*/  LDSM.16.M88.4 R72, [R212+0x3400] ;  /* 0x00340000d448783b */ /* 0x000ee80000000200 */
[----:B------:R-:W3:Y:S04]  /*70e0*/  LDSM.16.M88.4 R80, [R212+0x3000] ;  /* 0x00300000d450783b */ /* 0x000ee80000000200 */
[----:B-1----:R-:W-:Y:S04]  /*70f0*/  LDSM.16.M88.4 R12, [R216] ;  /* 0x00000000d80c783b */ /* 0x002fe80000000200 */
[----:B------:R-:W1:Y:S04]  /*7100*/  LDSM.16.M88.4 R28, [R217] ;  /* 0x00000000d91c783b */ /* 0x000e680000000200 */
[----:B------:R-:W1:Y:S04]  /*7110*/  LDSM.16.M88.4 R44, [R223] ;  /* 0x00000000df2c783b */ /* 0x000e680000000200 */
[----:B------:R-:W1:Y:S04]  /*7120*/  LDSM.16.M88.4 R68, [R222] ;  /* 0x00000000de44783b */ /* 0x000e680000000200 */
[----:B--2---:R-:W2:Y:S01]  /*7130*/  LDSM.16.M88.4 R4, [R216+0x1000] ;  /* 0x00100000d804783b */ /* 0x004ea20000000200 */
[C---:B----4-:R-:W-:Y:S03]  /*7140*/  HMMA.16816.F32.BF16 R120, R20.reuse, R40, RZ ;  /* 0x000000281478723c */ /* 0x050fe600000418ff */
[----:B------:R-:W4:Y:S03]  /*7150*/  LDSM.16.M88.4 R108, [R220] ;  /* 0x00000000dc6c783b */ /* 0x000f260000000200 */
[C---:B-----5:R-:W-:Y:S01]  /*7160*/  HMMA.16816.F32.BF16 R100, R20.reuse, R32, RZ ;  /* 0x000000201464723c */ /* 0x060fe200000418ff */
[----:B------:R-:W5:Y:S04]  /*7170*/  LDSM.16.M88.4 R60, [R221] ;  /* 0x00000000dd3c783b */ /* 0x000f680000000200 */
[----:B------:R-:W5:Y:S01]  /*7180*/  LDSM.16.M88.4 R36, [R212+0x2400] ;  /* 0x00240000d424783b */ /* 0x000f620000000200 */
[----:B---3--:R-:W-:Y:S03]  /*7190*/  HMMA.16816.F32.BF16 R92, R20, R84, RZ ;  /* 0x00000054145c723c */ /* 0x008fe600000418ff */
[----:B------:R-:W3:Y:S03]  /*71a0*/  LDSM.16.M88.4 R24, [R224] ;  /* 0x00000000e018783b */ /* 0x000ee60000000200 */
[----:B------:R-:W-:Y:S01]  /*71b0*/  HMMA.16816.F32.BF16 R116, R16, R40, RZ ;  /* 0x000000281074723c */ /* 0x000fe200000418ff */
[----:B------:R-:W2:Y:S01]  /*71c0*/  S2R R2, SR_TID.X ;  /* 0x0000000000027919 */ /* 0x000ea20000002100 */
[----:B------:R-:W0:Y:S04]  /*71d0*/  LDGDEPBAR ;  /* 0x00000000000079af */ /* 0x000e280000000000 */
[C---:B------:R-:W-:Y:S06]  /*71e0*/  HMMA.16816.F32.BF16 R52, R20.reuse, R72, RZ ;  /* 0x000000481434723c */ /* 0x040fec00000418ff */
[----:B------:R-:W-:Y:S06]  /*71f0*/  HMMA.16816.F32.BF16 R64, R20, R80, RZ ;  /* 0x000000501440723c */ /* 0x000fec00000418ff */
[----:B------:R-:W-:Y:S06]  /*7200*/  HMMA.16816.F32.BF16 R48, R16, R72, RZ ;  /* 0x000000481030723c */ /* 0x000fec00000418ff */
[C---:B-1----:R-:W-:Y:S06]  /*7210*/  HMMA.16816.F32.BF16 R128, R12.reuse, R28, R120 ;  /* 0x0000001c0c80723c */ /* 0x042fec0000041878 */
[----:B------:R-:W-:Y:S01]  /*7220*/  HMMA.16816.F32.BF16 R120, R12, R44, R100 ;  /* 0x0000002c0c78723c */ /* 0x000fe20000041864 */
[----:B--2---:R-:W-:-:S05]  /*7230*/  IMAD.SHL.U32 R2, R2, 0x2, RZ ;  /* 0x0000000202027824 */ /* 0x004fca00078e00ff */
[----:B------:R-:W-:Y:S01]  /*7240*/  HMMA.16816.F32.BF16 R100, R12, R68, R92 ;  /* 0x000000440c64723c */ /* 0x000fe2000004185c */
[----:B------:R-:W-:-:S05]  /*7250*/  LOP3.LUT R2, R2, 0x6, RZ, 0xc0, !PT ;  /* 0x0000000602027812 */ /* 0x000fca00078ec0ff */
[----:B------:R-:W-:Y:S01]  /*7260*/  HMMA.16816.F32.BF16 R204, R4, R28, R116 ;  /* 0x0000001c04cc723c */ /* 0x000fe20000041874 */
[----:B------:R-:W-:-:S04]  /*7270*/  IMAD R0, R0, 0x80, R2 ;  /* 0x0000008000007824 */ /* 0x000fc800078e0202 */
[C---:B------:R-:W-:Y:S01]  /*7280*/  VIADD R3, R0.reuse, 0x71 ;  /* 0x0000007100037836 */ /* 0x040fe20000000000 */
[----:B----4-:R-:W-:Y:S01]  /*7290*/  HMMA.16816.F32.BF16 R92, R12, R108, R52 ;  /* 0x0000006c0c5c723c */ /* 0x010fe20000041834 */
[CC--:B------:R-:W-:Y:S01]  /*72a0*/  ISETP.GE.AND P4, PT, R0.reuse, R8.reuse, PT ;  /* 0x000000080000720c */ /* 0x0c0fe20003f86270 */
[C---:B------:R-:W-:Y:S01]  /*72b0*/  VIADD R28, R0.reuse, 0x60 ;  /* 0x00000060001c7836 */ /* 0x040fe20000000000 */
[C---:B------:R-:W-:Y:S01]  /*72c0*/  ISETP.GE.AND P2, PT, R0.reuse, R9, PT ;  /* 0x000000090000720c */ /* 0x040fe20003f46270 */
[----:B------:R-:W-:Y:S01]  /*72d0*/  VIADD R29, R0, 0x59 ;  /* 0x00000059001d7836 */ /* 0x000fe20000000000 */
[----:B------:R-:W-:Y:S01]  /*72e0*/  FSEL R128, R128, -INF , !P4 ;  /* 0xff80000080807808 */ /* 0x000fe20006000000 */
[----:B------:R-:W-:Y:S01]  /*72f0*/  HMMA.16816.F32.BF16 R56, R16, R80, RZ ;  /* 0x000000501038723c */ /* 0x000fe200000418ff */
[----:B------:R-:W-:Y:S01]  /*7300*/  FSEL R182, R130, -INF , !P2 ;  /* 0xff80000082b67808 */ /* 0x000fe20005000000 */
[----:B------:R-:W-:Y:S01]  /*7310*/  VIADD R2, R0, 0x78 ;  /* 0x0000007800027836 */ /* 0x000fe20000000000 */
[----:B------:R-:W-:-:S03]  /*7320*/  ISETP.GE.AND P5, PT, R3, R8, PT ;  /* 0x000000080300720c */ /* 0x000fc60003fa6270 */
[----:B-----5:R-:W-:Y:S01]  /*7330*/  HMMA.16816.F32.BF16 R116, R12, R60, R64 ;  /* 0x0000003c0c74723c */ /* 0x020fe20000041840 */
[----:B------:R-:W1:Y:S01]  /*7340*/  LDSM.16.M88.4 R64, [R212+0x3800] ;  /* 0x00380000d440783b */ /* 0x000e620000000200 */
[----:B------:R-:W-:-:S04]  /*7350*/  ISETP.GE.AND P6, PT, R2, R8, PT ;  /* 0x000000080200720c */ /* 0x000fc80003fc6270 */
[----:B------:R-:W-:Y:S06]  /*7360*/  HMMA.16816.F32.BF16 R52, R16, R42, RZ ;  /* 0x0000002a1034723c */ /* 0x000fec00000418ff */
[----:B------:R-:W-:Y:S06]  /*7370*/  HMMA.16816.F32.BF16 R112, R20, R36, RZ ;  /* 0x000000241470723c */ /* 0x000fec00000418ff */
[----:B------:R-:W-:Y:S06]  /*7380*/  HMMA.16816.F32.BF16 R248, R4, R108, R48 ;  /* 0x0000006c04f8723c */ /* 0x000fec0000041830 */
[----:B------:R-:W-:Y:S06]  /*7390*/  HMMA.16816.F32.BF16 R48, R20, R42, RZ ;  /* 0x0000002a1430723c */ /* 0x000fec00000418ff */
[C---:B------:R-:W-:Y:S06]  /*73a0*/  HMMA.16816.F32.BF16 R104, R16.reuse, R36, RZ ;  /* 0x000000241068723c */ /* 0x040fec00000418ff */
[-C--:B------:R-:W-:Y:S06]  /*73b0*/  HMMA.16816.F32.BF16 R40, R16, R38.reuse, RZ ;  /* 0x000000261028723c */ /* 0x080fec00000418ff */
[----:B------:R-:W-:Y:S06]  /*73c0*/  HMMA.16816.F32.BF16 R36, R20, R38, RZ ;  /* 0x000000261424723c */ /* 0x000fec00000418ff */
[----:B------:R-:W-:Y:S06]  /*73d0*/  HMMA.16816.F32.BF16 R96, R16, R32, RZ ;  /* 0x000000201060723c */ /* 0x000fec00000418ff */
[C---:B------:R-:W-:Y:S06]  /*73e0*/  HMMA.16816.F32.BF16 R236, R4.reuse, R60, R56 ;  /* 0x0000003c04ec723c */ /* 0x040fec0000041838 */
[----:B------:R-:W-:Y:S01]  /*73f0*/  HMMA.16816.F32.BF16 R184, R4, R30, R52 ;  /* 0x0000001e04b8723c */ /* 0x000fe20000041834 */
[----:B------:R-:W2:Y:S05]  /*7400*/  LDSM.16.M88.4 R52, [R219] ;  /* 0x00000000db34783b */ /* 0x000eaa0000000200 */
[-C--:B------:R-:W-:Y:S06]  /*7410*/  HMMA.16816.F32.BF16 R56, R16, R34.reuse, RZ ;  /* 0x000000221038723c */ /* 0x080fec00000418ff */
[----:B------:R-:W-:Y:S06]  /*7420*/  HMMA.16816.F32.BF16 R32, R20, R34, RZ ;  /* 0x000000221420723c */ /* 0x000fec00000418ff */
[-C--:B---3--:R-:W-:Y:S06]  /*7430*/  HMMA.16816.F32.BF16 R124, R12, R24.reuse, R112 ;  /* 0x000000180c7c723c */ /* 0x088fec0000041870 */
[----:B------:R-:W-:Y:S06]  /*7440*/  HMMA.16816.F32.BF16 R208, R4, R24, R104 ;  /* 0x0000001804d0723c */ /* 0x000fec0000041868 */
[----:B------:R-:W-:Y:S06]  /*7450*/  HMMA.16816.F32.BF16 R76, R16, R84, RZ ;  /* 0x00000054104c723c */ /* 0x000fec00000418ff */
[-C--:B------:R-:W-:Y:S06]  /*7460*/  HMMA.16816.F32.BF16 R176, R4, R26.reuse, R40 ;  /* 0x0000001a04b0723c */ /* 0x080fec0000041828 */
[----:B------:R-:W-:Y:S01]  /*7470*/  HMMA.16816.F32.BF16 R104, R12, R26, R36 ;  /* 0x0000001a0c68723c */ /* 0x000fe20000041824 */
[----:B------:R-:W-:-:S02]  /*7480*/  VIADD R43, R0, 0x21 ;  /* 0x00000021002b7836 */ /* 0x000fc40000000000 */
[C---:B------:R-:W-:Y:S02]  /*7490*/  VIADD R40, R0.reuse, 0x30 ;  /* 0x0000003000287836 */ /* 0x040fe40000000000 */
[C---:B------:R-:W-:Y:S01]  /*74a0*/  VIADD R42, R0.reuse, 0x28 ;  /* 0x00000028002a7836 */ /* 0x040fe20000000000 */
[----:B-1----:R-:W-:Y:S01]  /*74b0*/  HMMA.16816.F32.BF16 R24, R20, R64, RZ ;  /* 0x000000401418723c */ /* 0x002fe200000418ff */
[C---:B------:R-:W-:Y:S02]  /*74c0*/  VIADD R39, R0.reuse, 0x31 ;  /* 0x0000003100277836 */ /* 0x040fe40000000000 */
[C---:B------:R-:W-:Y:S02]  /*74d0*/  VIADD R36, R0.reuse, 0x40 ;  /* 0x0000004000247836 */ /* 0x040fe40000000000 */
[C---:B------:R-:W-:Y:S01]  /*74e0*/  VIADD R41, R0.reuse, 0x29 ;  /* 0x0000002900297836 */ /* 0x040fe20000000000 */
[----:B------:R-:W-:Y:S01]  /*74f0*/  HMMA.16816.F32.BF16 R228, R4, R44, R96 ;  /* 0x0000002c04e4723c */ /* 0x000fe20000041860 */
[----:B------:R-:W-:-:S02]  /*7500*/  VIADD R38, R0, 0x38 ;  /* 0x0000003800267836 */ /* 0x000fc40000000000 */
[----:B------:R-:W-:-:S03]  /*7510*/  VIADD R37, R0, 0x39 ;  /* 0x0000003900257836 */ /* 0x000fc60000000000 */
[----:B------:R-:W-:Y:S01]  /*7520*/  HMMA.16816.F32.BF16 R96, R12, R30, R48 ;  /* 0x0000001e0c60723c */ /* 0x000fe20000041830 */
[C---:B------:R-:W-:Y:S02]  /*7530*/  VIADD R44, R0.reuse, 0x20 ;  /* 0x00000020002c7836 */ /* 0x040fe40000000000 */
[----:B------:R-:W-:-:S03]  /*7540*/  VIADD R45, R0, 0x19 ;  /* 0x00000019002d7836 */ /* 0x000fc60000000000 */
[-C--:B------:R-:W-:Y:S01]  /*7550*/  HMMA.16816.F32.BF16 R172, R4, R46.reuse, R56 ;  /* 0x0000002e04ac723c */ /* 0x080fe20000041838 */
[C---:B------:R-:W-:Y:S01]  /*7560*/  VIADD R51, R0.reuse, 0x1 ;  /* 0x0000000100337836 */ /* 0x040fe20000000000 */
[----:B------:R-:W1:Y:S01]  /*7570*/  LDSM.16.M88.4 R56, [R212+0x3c00] ;  /* 0x003c0000d438783b */ /* 0x000e620000000200 */
[C---:B------:R-:W-:Y:S02]  /*7580*/  VIADD R48, R0.reuse, 0x10 ;  /* 0x0000001000307836 */ /* 0x040fe40000000000 */
[C---:B------:R-:W-:Y:S01]  /*7590*/  VIADD R31, R0.reuse, 0x51 ;  /* 0x00000051001f7836 */ /* 0x040fe20000000000 */
[----:B------:R-:W-:Y:S01]  /*75a0*/  HMMA.16816.F32.BF16 R112, R12, R46, R32 ;  /* 0x0000002e0c70723c */ /* 0x000fe20000041820 */
[CC--:B------:R-:W-:Y:S01]  /*75b0*/  ISETP.GE.AND P3, PT, R51.reuse, R8.reuse, PT ;  /* 0x000000083300720c */ /* 0x0c0fe20003f66270 */
[C---:B------:R-:W-:Y:S01]  /*75c0*/  VIADD R50, R0.reuse, 0x8 ;  /* 0x0000000800327836 */ /* 0x040fe20000000000 */
[-C--:B------:R-:W-:Y:S01]  /*75d0*/  ISETP.GE.AND P0, PT, R51, R9.reuse, PT ;  /* 0x000000093300720c */ /* 0x080fe20003f06270 */
[C---:B------:R-:W-:Y:S01]  /*75e0*/  VIADD R49, R0.reuse, 0x9 ;  /* 0x0000000900317836 */ /* 0x040fe20000000000 */
[----:B------:R-:W-:Y:S01]  /*75f0*/  FSEL R129, R129, -INF , !P3 ;  /* 0xff80000081817808 */ /* 0x000fe20005800000 */
[----:B------:R-:W-:Y:S01]  /*7600*/  HMMA.16816.F32.BF16 R232, R4, R68, R76 ;  /* 0x0000004404e8723c */ /* 0x000fe2000004184c */
[C---:B------:R-:W-:Y:S01]  /*7610*/  VIADD R47, R0.reuse, 0x11 ;  /* 0x00000011002f7836 */ /* 0x040fe20000000000 */
[----:B------:R-:W-:Y:S01]  /*7620*/  FSEL R188, R131, -INF , !P0 ;  /* 0xff80000083bc7808 */ /* 0x000fe20004000000 */
[----:B------:R-:W-:Y:S01]  /*7630*/  VIADD R35, R0, 0x41 ;  /* 0x0000004100237836 */ /* 0x000fe20000000000 */
[-C--:B------:R-:W-:Y:S01]  /*7640*/  ISETP.GE.AND P4, PT, R48, R8.reuse, PT ;  /* 0x000000083000720c */ /* 0x080fe20003f86270 */
[----:B------:R-:W-:Y:S01]  /*7650*/  VIADD R32, R0, 0x50 ;  /* 0x0000005000207836 */ /* 0x000fe20000000000 */
[CC--:B------:R-:W-:Y:S01]  /*7660*/  ISETP.GE.AND P3, PT, R47.reuse, R8.reuse, PT ;  /* 0x000000082f00720c */ /* 0x0c0fe20003f66270 */
[----:B--2---:R-:W-:Y:S01]  /*7670*/  HMMA.16816.F32.BF16 R76, R12, R52, R24 ;  /* 0x000000340c4c723c */ /* 0x004fe20000041818 */
[-C--:B------:R-:W-:Y:S01]  /*7680*/  ISETP.GE.AND P2, PT, R48, R9.reuse, PT ;  /* 0x000000093000720c */ /* 0x080fe20003f46270 */
[C---:B------:R-:W-:Y:S01]  /*7690*/  VIADD R46, R0.reuse, 0x18 ;  /* 0x00000018002e7836 */ /* 0x040fe20000000000 */
[-C--:B------:R-:W-:Y:S01]  /*76a0*/  ISETP.GE.AND P0, PT, R47, R9.reuse, PT ;  /* 0x000000092f00720c */ /* 0x080fe20003f06270 */
[----:B------:R-:W-:Y:S01]  /*76b0*/  VIADD R33, R0, 0x49 ;  /* 0x0000004900217836 */ /* 0x000fe20000000000 */
[----:B------:R-:W-:Y:S01]  /*76c0*/  FSEL R124, R124, -INF , !P4 ;  /* 0xff8000007c7c7808 */ /* 0x000fe20006000000 */
[C---:B------:R-:W-:Y:S01]  /*76d0*/  VIADD R34, R0.reuse, 0x48 ;  /* 0x0000004800227836 */ /* 0x040fe20000000000 */
[----:B------:R-:W-:Y:S01]  /*76e0*/  FSEL R125, R125, -INF , !P3 ;  /* 0xff8000007d7d7808 */ /* 0x000fe20005800000 */
[----:B------:R-:W-:Y:S01]  /*76f0*/  VIADD R27, R0, 0x61 ;  /* 0x00000061001b7836 */ /* 0x000fe20000000000 */
[----:B------:R-:W-:Y:S01]  /*7700*/  FSEL R183, R126, -INF , !P2 ;  /* 0xff8000007eb77808 */ /* 0x000fe20005000000 */
[C---:B------:R-:W-:Y:S01]  /*7710*/  VIADD R30, R0.reuse, 0x58 ;  /* 0x00000058001e7836 */ /* 0x040fe20000000000 */
[----:B------:R-:W-:Y:S01]  /*7720*/  FSEL R189, R127, -INF , !P0 ;  /* 0xff8000007fbd7808 */ /* 0x000fe20004000000 */
[----:B------:R-:W-:Y:S01]  /*7730*/  VIADD R24, R0, 0x70 ;  /* 0x0000007000187836 */ /* 0x000fe20000000000 */
[-C--:B------:R-:W-:Y:S01]  /*7740*/  ISETP.GE.AND P4, PT, R44, R8.reuse, PT ;  /* 0x000000082c00720c */ /* 0x080fe20003f86270 */
[C---:B------:R-:W-:Y:S01]  /*7750*/  VIADD R26, R0.reuse, 0x68 ;  /* 0x00000068001a7836 */ /* 0x040fe20000000000 */
[----:B------:R-:W-:Y:S01]  /*7760*/  ISETP.GE.AND P3, PT, R43, R8, PT ;  /* 0x000000082b00720c */ /* 0x000fe20003f66270 */
[----:B------:R-:W-:Y:S01]  /*7770*/  VIADD R25, R0, 0x69 ;  /* 0x0000006900197836 */ /* 0x000fe20000000000 */
[----:B------:R-:W-:-:S02]  /*7780*/  ISETP.GE.AND P2, PT, R44, R9, PT ;  /* 0x000000092c00720c */ /* 0x000fc40003f46270 */
[----:B------:R-:W-:Y:S02]  /*7790*/  ISETP.GE.AND P0, PT, R43, R9, PT ;  /* 0x000000092b00720c */ /* 0x000fe40003f06270 */
[----:B------:R-:W-:Y:S02]  /*77a0*/  FSEL R120, R120, -INF , !P4 ;  /* 0xff80000078787808 */ /* 0x000fe40006000000 */
[----:B------:R-:W-:Y:S02]  /*77b0*/  FSEL R121, R121, -INF , !P3 ;  /* 0xff80000079797808 */ /* 0x000fe40005800000 */
[----:B------:R-:W-:Y:S02]  /*77c0*/  FSEL R190, R122, -INF , !P2 ;  /* 0xff8000007abe7808 */ /* 0x000fe40005000000 */
[----:B------:R-:W-:Y:S02]  /*77d0*/  FSEL R191, R123, -INF , !P0 ;  /* 0xff8000007bbf7808 */ /* 0x000fe40004000000 */
[----:B------:R-:W-:-:S02]  /*77e0*/  ISETP.GE.AND P4, PT, R40, R8, PT ;  /* 0x000000082800720c */ /* 0x000fc40003f86270 */
[C---:B------:R-:W-:Y:S02]  /*77f0*/  ISETP.GE.AND P3, PT, R39.reuse, R8, PT ;  /* 0x000000082700720c */ /* 0x040fe40003f66270 */
[-C--:B------:R-:W-:Y:S02]  /*7800*/  ISETP.GE.AND P2, PT, R40, R9.reuse, PT ;  /* 0x000000092800720c */ /* 0x080fe40003f46270 */
[----:B------:R-:W-:Y:S02]  /*7810*/  ISETP.GE.AND P0, PT, R39, R9, PT ;  /* 0x000000092700720c */ /* 0x000fe40003f06270 */
[----:B------:R-:W-:Y:S02]  /*7820*/  FSEL R122, R100, -INF , !P4 ;  /* 0xff800000647a7808 */ /* 0x000fe40006000000 */
[----:B------:R-:W-:Y:S02]  /*7830*/  FSEL R123, R101, -INF , !P3 ;  /* 0xff800000657b7808 */ /* 0x000fe40005800000 */
[----:B------:R-:W-:-:S02]  /*7840*/  FSEL R193, R102, -INF , !P2 ;  /* 0xff80000066c17808 */ /* 0x000fc40005000000 */
[----:B------:R-:W-:Y:S02]  /*7850*/  FSEL R194, R103, -INF , !P0 ;  /* 0xff80000067c27808 */ /* 0x000fe40004000000 */
[CC--:B------:R-:W-:Y:S01]  /*7860*/  ISETP.GE.AND P4, PT, R36.reuse, R8.reuse, PT ;  /* 0x000000082400720c */ /* 0x0c0fe20003f86270 */
[-C--:B------:R-:W-:Y:S01]  /*7870*/  HMMA.16816.F32.BF16 R100, R20, R82.reuse, RZ ;  /* 0x000000521464723c */ /* 0x080fe200000418ff */
[C---:B------:R-:W-:Y:S02]  /*7880*/  ISETP.GE.AND P3, PT, R35.reuse, R8, PT ;  /* 0x000000082300720c */ /* 0x040fe40003f66270 */
[-C--:B------:R-:W-:Y:S02]  /*7890*/  ISETP.GE.AND P2, PT, R36, R9.reuse, PT ;  /* 0x000000092400720c */ /* 0x080fe40003f46270 */
[----:B------:R-:W-:Y:S01]  /*78a0*/  ISETP.GE.AND P0, PT, R35, R9, PT ;  /* 0x000000092300720c */ /* 0x000fe20003f06270 */
[----:B------:R-:W-:Y:S01]  /*78b0*/  HMMA.16816.F32.BF16 R80, R16, R82, RZ ;  /* 0x000000521050723c */ /* 0x000fe200000418ff */
[----:B------:R-:W-:-:S02]  /*78c0*/  FSEL R126, R116, -INF , !P4 ;  /* 0xff800000747e7808 */ /* 0x000fc40006000000 */
[----:B------:R-:W-:Y:S02]  /*78d0*/  FSEL R127, R117, -INF , !P3 ;  /* 0xff800000757f7808 */ /* 0x000fe40005800000 */
[----:B------:R-:W-:Y:S02]  /*78e0*/  FSEL R195, R118, -INF , !P2 ;  /* 0xff80000076c37808 */ /* 0x000fe40005000000 */
[----:B------:R-:W-:Y:S02]  /*78f0*/  FSEL R196, R119, -INF , !P0 ;  /* 0xff80000077c47808 */ /* 0x000fe40004000000 */
[CC--:B------:R-:W-:Y:S01]  /*7900*/  ISETP.GE.AND P4, PT, R32.reuse, R8.reuse, PT ;  /* 0x000000082000720c */ /* 0x0c0fe20003f86270 */
[----:B-1----:R-:W-:Y:S01]  /*7910*/  HMMA.16816.F32.BF16 R116, R20, R56, RZ ;  /* 0x000000381474723c */ /* 0x002fe200000418ff */
[----:B------:R-:W-:Y:S02]  /*7920*/  ISETP.GE.AND P3, PT, R31, R8, PT ;  /* 0x000000081f00720c */ /* 0x000fe40003f66270 */
[----:B------:R-:W-:-:S02]  /*7930*/  ISETP.GE.AND P2, PT, R32, R9, PT ;  /* 0x000000092000720c */ /* 0x000fc40003f46270 */
[----:B------:R-:W-:Y:S02]  /*7940*/  ISETP.GE.AND P0, PT, R31, R9, PT ;  /* 0x000000091f00720c */ /* 0x000fe40003f06270 */
[----:B------:R-:W-:Y:S01]  /*7950*/  FSEL R131, R92, -INF , !P4 ;  /* 0xff8000005c837808 */ /* 0x000fe20006000000 */
[-C--:B------:R-:W-:Y:S01]  /*7960*/  HMMA.16816.F32.BF16 R100, R12, R62.reuse, R100 ;  /* 0x0000003e0c64723c */ /* 0x080fe20000041864 */
[----:B------:R-:W-:Y:S02]  /*7970*/  FSEL R130, R93, -INF , !P3 ;  /* 0xff8000005d827808 */ /* 0x000fe40005800000 */
[----:B------:R-:W-:Y:S02]  /*7980*/  FSEL R198, R94, -INF , !P2 ;  /* 0xff8000005ec67808 */ /* 0x000fe40005000000 */
[----:B------:R-:W-:Y:S01]  /*7990*/  FSEL R201, R95, -INF , !P0 ;  /* 0xff8000005fc97808 */ /* 0x000fe20004000000 */
[----:B------:R-:W-:Y:S01]  /*79a0*/  HMMA.16816.F32.BF16 R60, R4, R62, R80 ;  /* 0x0000003e043c723c */ /* 0x000fe20000041850 */
[----:B------:R-:W-:-:S02]  /*79b0*/  ISETP.GE.AND P4, PT, R28, R8, PT ;  /* 0x000000081c00720c */ /* 0x000fc40003f86270 */
[C---:B------:R-:W-:Y:S02]  /*79c0*/  ISETP.GE.AND P3, PT, R27.reuse, R8, PT ;  /* 0x000000081b00720c */ /* 0x040fe40003f66270 */
[-C--:B------:R-:W-:Y:S01]  /*79d0*/  ISETP.GE.AND P2, PT, R28, R9.reuse, PT ;  /* 0x000000091c00720c */ /* 0x080fe20003f46270 */
[-C--:B------:R-:W-:Y:S01]  /*79e0*/  HMMA.16816.F32.BF16 R92, R20, R86.reuse, RZ ;  /* 0x00000056145c723c */ /* 0x080fe200000418ff */
[----:B------:R-:W-:Y:S02]  /*79f0*/  ISETP.GE.AND P0, PT, R27, R9, PT ;  /* 0x000000091b00720c */ /* 0x000fe40003f06270 */
[----:B------:R-:W-:Y:S02]  /*7a00*/  FSEL R132, R76, -INF , !P4 ;  /* 0xff8000004c847808 */ /* 0x000fe40006000000 */
[----:B------:R-:W-:Y:S01]  /*7a10*/  FSEL R133, R77, -INF , !P3 ;  /* 0xff8000004d857808 */ /* 0x000fe20005800000 */
[----:B------:R-:W-:Y:S01]  /*7a20*/  HMMA.16816.F32.BF16 R84, R16, R86, RZ ;  /* 0x000000561054723c */ /* 0x000fe200000418ff */
[----:B------:R-:W-:-:S02]  /*7a30*/  FSEL R202, R78, -INF , !P2 ;  /* 0xff8000004eca7808 */ /* 0x000fc40005000000 */
[----:B------:R-:W-:Y:S02]  /*7a40*/  FSEL R203, R79, -INF , !P0 ;  /* 0xff8000004fcb7808 */ /* 0x000fe40004000000 */
[----:B------:R-:W1:Y:S01]  /*7a50*/  LDSM.16.M88.4 R76, [R218] ;  /* 0x00000000da4c783b */ /* 0x000e620000000200 */
[----:B------:R-:W-:Y:S01]  /*7a60*/  ISETP.GE.AND P4, PT, R50, R8, PT ;  /* 0x000000083200720c */ /* 0x000fe20003f86270 */
[----:B------:R-:W-:-:S04]  /*7a70*/  DEPBAR.LE SB0, 0x0 ;  /* 0x000080000000791a */ /* 0x000fc80000000000 */
[----:B------:R-:W-:Y:S01]  /*7a80*/  BAR.SYNC.DEFER_BLOCKING 0x0 ;  /* 0x0000000000007b1d */ /* 0x000fe20000010000 */
[C---:B------:R-:W-:Y:S02]  /*7a90*/  ISETP.GE.AND P3, PT, R49.reuse, R8, PT ;  /* 0x000000083100720c */ /* 0x040fe40003f66270 */
[-C--:B------:R-:W-:Y:S02]  /*7aa0*/  ISETP.GE.AND P2, PT, R50, R9.reuse, PT ;  /* 0x000000093200720c */ /* 0x080fe40003f46270 */
[----:B------:R-:W-:Y:S02]  /*7ab0*/  ISETP.GE.AND P0, PT, R49, R9, PT ;  /* 0x000000093100720c */ /* 0x000fe40003f06270 */
[----:B------:R-:W-:Y:S01]  /*7ac0*/  FSEL R68, R96, -INF , !P4 ;  /* 0xff80000060447808 */ /* 0x000fe20006000000 */
[----:B------:R-:W-:Y:S01]  /*7ad0*/  HMMA.16816.F32.BF16 R92, R12, R70, R92 ;  /* 0x000000460c5c723c */ /* 0x000fe2000004185c */
[----:B------:R-:W-:Y:S02]  /*7ae0*/  FSEL R69, R97, -INF , !P3 ;  /* 0xff80000061457808 */ /* 0x000fe40005800000 */
[----:B------:R-:W-:-:S02]  /*7af0*/  FSEL R139, R98, -INF , !P2 ;  /* 0xff800000628b7808 */ /* 0x000fc40005000000 */
[----:B------:R-:W-:Y:S01]  /*7b00*/  FSEL R135, R99, -INF , !P0 ;  /* 0xff80000063877808 */ /* 0x000fe20004000000 */
[----:B------:R-:W-:Y:S01]  /*7b10*/  HMMA.16816.F32.BF16 R84, R4, R70, R84 ;  /* 0x000000460454723c */ /* 0x000fe20000041854 */
[CC--:B------:R-:W-:Y:S02]  /*7b20*/  ISETP.GE.AND P4, PT, R46.reuse, R8.reuse, PT ;  /* 0x000000082e00720c */ /* 0x0c0fe40003f86270 */
[C---:B------:R-:W-:Y:S02]  /*7b30*/  ISETP.GE.AND P3, PT, R45.reuse, R8, PT ;  /* 0x000000082d00720c */ /* 0x040fe40003f66270 */
[-C--:B------:R-:W-:Y:S01]  /*7b40*/  ISETP.GE.AND P2, PT, R46, R9.reuse, PT ;  /* 0x000000092e00720c */ /* 0x080fe20003f46270 */
[----:B------:R-:W-:Y:S01]  /*7b50*/  HMMA.16816.F32.BF16 R96, R20, R74, RZ ;  /* 0x0000004a1460723c */ /* 0x000fe200000418ff */
[----:B------:R-:W-:Y:S02]  /*7b60*/  ISETP.GE.AND P0, PT, R45, R9, PT ;  /* 0x000000092d00720c */ /* 0x000fe40003f06270 */
[----:B------:R-:W-:-:S02]  /*7b70*/  FSEL R89, R104, -INF , !P4 ;  /* 0xff80000068597808 */ /* 0x000fc40006000000 */
[----:B------:R-:W-:Y:S01]  /*7b80*/  FSEL R90, R105, -INF , !P3 ;  /* 0xff800000695a7808 */ /* 0x000fe20005800000 */
[----:B------:R-:W-:Y:S01]  /*7b90*/  HMMA.16816.F32.BF16 R72, R16, R74, RZ ;  /* 0x0000004a1048723c */ /* 0x000fe200000418ff */
[----:B------:R-:W-:Y:S02]  /*7ba0*/  FSEL R134, R106, -INF , !P2 ;  /* 0xff8000006a867808 */ /* 0x000fe40005000000 */
[----:B------:R-:W-:Y:S02]  /*7bb0*/  FSEL R180, R107, -INF , !P0 ;  /* 0xff8000006bb47808 */ /* 0x000fe40004000000 */
[CC--:B------:R-:W-:Y:S01]  /*7bc0*/  ISETP.GE.AND P4, PT, R42.reuse, R8.reuse, PT ;  /* 0x000000082a00720c */ /* 0x0c0fe20003f86270 */
[----:B------:R-:W-:Y:S01]  /*7bd0*/  HMMA.16816.F32.BF16 R104, R20, R66, RZ ;  /* 0x000000421468723c */ /* 0x000fe200000418ff */
[----:B------:R-:W-:Y:S02]  /*7be0*/  ISETP.GE.AND P3, PT, R41, R8, PT ;  /* 0x000000082900720c */ /* 0x000fe40003f66270 */
[----:B------:R-:W-:-:S02]  /*7bf0*/  ISETP.GE.AND P2, PT, R42, R9, PT ;  /* 0x000000092a00720c */ /* 0x000fc40003f46270 */
[----:B------:R-:W-:Y:S01]  /*7c00*/  ISETP.GE.AND P0, PT, R41, R9, PT ;  /* 0x000000092900720c */ /* 0x000fe20003f06270 */
[----:B------:R-:W-:Y:S01]  /*7c10*/  HMMA.16816.F32.BF16 R20, R20, R58, RZ ;  /* 0x0000003a1414723c */ /* 0x000fe200000418ff */
[----:B------:R-:W-:Y:S02]  /*7c20*/  FSEL R91, R112, -INF , !P4 ;  /* 0xff800000705b7808 */ /* 0x000fe40006000000 */
[----:B------:R-:W-:Y:S02]  /*7c30*/  FSEL R108, R113, -INF , !P3 ;  /* 0xff800000716c7808 */ /* 0x000fe40005800000 */
[----:B------:R-:W-:Y:S01]  /*7c40*/  FSEL R114, R114, -INF , !P2 ;  /* 0xff80000072727808 */ /* 0x000fe20005000000 */
[----:B------:R-:W-:Y:S01]  /*7c50*/  HMMA.16816.F32.BF16 R96, R12, R110, R96 ;  /* 0x0000006e0c60723c */ /* 0x000fe20000041860 */
[----:B------:R-:W-:Y:S02]  /*7c60*/  FSEL R115, R115, -INF , !P0 ;  /* 0xff80000073737808 */ /* 0x000fe40004000000 */
[----:B------:R-:W-:-:S02]  /*7c70*/  ISETP.GE.AND P4, PT, R38, R8, PT ;  /* 0x000000082600720c */ /* 0x000fc40003f86270 */
[C---:B------:R-:W-:Y:S01]  /*7c80*/  ISETP.GE.AND P3, PT, R37.reuse, R8, PT ;  /* 0x000000082500720c */ /* 0x040fe20003f66270 */
[----:B------:R-:W-:Y:S01]  /*7c90*/  HMMA.16816.F32.BF16 R72, R4, R110, R72 ;  /* 0x0000006e0448723c */ /* 0x000fe20000041848 */
[-C--:B------:R-:W-:Y:S02]  /*7ca0*/  ISETP.GE.AND P2, PT, R38, R9.reuse, PT ;  /* 0x000000092600720c */ /* 0x080fe40003f46270 */
[----:B------:R-:W-:Y:S02]  /*7cb0*/  ISETP.GE.AND P0, PT, R37, R9, PT ;  /* 0x000000092500720c */ /* 0x000fe40003f06270 */
[----:B------:R-:W-:Y:S01]  /*7cc0*/  FSEL R109, R92, -INF , !P4 ;  /* 0xff8000005c6d7808 */ /* 0x000fe20006000000 */
[----:B------:R-:W-:Y:S01]  /*7cd0*/  HMMA.16816.F32.BF16 R104, R12, R54, R104 ;  /* 0x000000360c68723c */ /* 0x000fe20000041868 */
[----:B------:R-:W-:Y:S02]  /*7ce0*/  FSEL R112, R93, -INF , !P3 ;  /* 0xff8000005d707808 */ /* 0x000fe40005800000 */
[----:B------:R-:W-:-:S02]  /*7cf0*/  FSEL R113, R94, -INF , !P2 ;  /* 0xff8000005e717808 */ /* 0x000fc40005000000 */
[----:B------:R-:W-:Y:S02]  /*7d00*/  FSEL R181, R95, -INF , !P0 ;  /* 0xff8000005fb57808 */ /* 0x000fe40004000000 */
[C---:B-1----:R-:W-:Y:S01]  /*7d10*/  HMMA.16816.F32.BF16 R92, R12.reuse, R76, R116 ;  /* 0x0000004c0c5c723c */ /* 0x042fe20000041874 */
[C---:B------:R-:W-:Y:S02]  /*7d20*/  ISETP.GE.AND P3, PT, R33.reuse, R8, PT ;  /* 0x000000082100720c */ /* 0x040fe40003f66270 */
[-C--:B------:R-:W-:Y:S02]  /*7d30*/  ISETP.GE.AND P0, PT, R33, R9.reuse, PT ;  /* 0x000000092100720c */ /* 0x080fe40003f06270 */
[----:B------:R-:W-:Y:S01]  /*7d40*/  ISETP.GE.AND P2, PT, R34, R9, PT ;  /* 0x000000092200720c */ /* 0x000fe20003f46270 */
[----:B------:R-:W-:Y:S01]  /*7d50*/  HMMA.16816.F32.BF16 R12, R12, R78, R20 ;  /* 0x0000004e0c0c723c */ /* 0x000fe20000041814 */
[----:B------:R-:W-:Y:S02]  /*7d60*/  FSEL R101, R101, -INF , !P3 ;  /* 0xff80000065657808 */ /* 0x000fe40005800000 */
[----:B------:R-:W-:-:S02]  /*7d70*/  FSEL R103, R103, -INF , !P0 ;  /* 0xff80000067677808 */ /* 0x000fc40004000000 */
[C---:B------:R-:W-:Y:S02]  /*7d80*/  ISETP.GE.AND P3, PT, R29.reuse, R8, PT ;  /* 0x000000081d00720c */ /* 0x040fe40003f66270 */
[-C--:B------:R-:W-:Y:S02]  /*7d90*/  ISETP.GE.AND P0, PT, R29, R9.reuse, PT ;  /* 0x000000091d00720c */ /* 0x080fe40003f06270 */
[----:B------:R-:W-:Y:S02]  /*7da0*/  FSEL R102, R102, -INF , !P2 ;  /* 0xff80000066667808 */ /* 0x000fe40005000000 */
[----:B------:R-:W-:Y:S02]  /*7db0*/  ISETP.GE.AND P2, PT, R30, R9, PT ;  /* 0x000000091e00720c */ /* 0x000fe40003f46270 */
[----:B------:R-:W-:Y:S02]  /*7dc0*/  FSEL R97, R97, -INF , !P3 ;  /* 0xff80000061617808 */ /* 0x000fe40005800000 */
[----:B------:R-:W-:-:S02]  /*7dd0*/  FSEL R99, R99, -INF , !P0 ;  /* 0xff80000063637808 */ /* 0x000fc40004000000 */
[-C--:B------:R-:W-:Y:S02]  /*7de0*/  ISETP.GE.AND P3, PT, R24, R8.reuse, PT ;  /* 0x000000081800720c */ /* 0x080fe40003f66270 */
[-C--:B------:R-:W-:Y:S02]  /*7df0*/  ISETP.GE.AND P4, PT, R34, R8.reuse, PT ;  /* 0x000000082200720c */ /* 0x080fe40003f86270 */
[----:B------:R-:W-:Y:S02]  /*7e00*/  ISETP.GE.AND P0, PT, R26, R8, PT ;  /* 0x000000081a00720c */ /* 0x000fe40003f06270 */
[----:B------:R-:W-:Y:S02]  /*7e10*/  FSEL R116, R98, -INF , !P2 ;  /* 0xff80000062747808 */ /* 0x000fe40005000000 */
[----:B------:R-:W-:Y:S02]  /*7e20*/  FSEL R98, R92, -INF , !P3 ;  /* 0xff8000005c627808 */ /* 0x000fe40005800000 */
[----:B------:R-:W-:-:S02]  /*7e30*/  FSEL R100, R100, -INF , !P4 ;  /* 0xff80000064647808 */ /* 0x000fc40006000000 */
[----:B------:R-:W-:Y:S02]  /*7e40*/  FSEL R92, R104, -INF , !P0 ;  /* 0xff800000685c7808 */ /* 0x000fe40004000000 */
[----:B------:R-:W-:Y:S02]  /*7e50*/  ISETP.GE.AND P4, PT, R30, R8, PT ;  /* 0x000000081e00720c */ /* 0x000fe40003f86270 */
[-C--:B------:R-:W-:Y:S02]  /*7e60*/  ISETP.GE.AND P0, PT, R3, R9.reuse, PT ;  /* 0x000000090300720c */ /* 0x080fe40003f06270 */
[----:B------:R-:W-:Y:S02]  /*7e70*/  FSEL R93, R93, -INF , !P5 ;  /* 0xff8000005d5d7808 */ /* 0x000fe40006800000 */
[----:B------:R-:W-:Y:S02]  /*7e80*/  FSEL R96, R96, -INF , !P4 ;  /* 0xff80000060607808 */ /* 0x000fe40006000000 */
[----:B------:R-:W-:-:S02]  /*7e90*/  ISETP.GE.AND P5, PT, R24, R9, PT ;  /* 0x000000091800720c */ /* 0x000fc40003fa6270 */
[----:B------:R-:W-:Y:S02]  /*7ea0*/  FSEL R226, R95, -INF , !P0 ;  /* 0xff8000005fe27808 */ /* 0x000fe40004000000 */
[CC--:B------:R-:W-:Y:S02]  /*7eb0*/  ISETP.GE.AND P4, PT, R0.reuse, R10.reuse, PT ;  /* 0x0000000a0000720c */ /* 0x0c0fe40003f86270 */
[C---:B------:R-:W-:Y:S01]  /*7ec0*/  ISETP.GE.AND P2, PT, R0.reuse, R11, PT ;  /* 0x0000000b0000720c */ /* 0x040fe20003f46270 */
[----:B------:R-:W-:Y:S01]  /*7ed0*/  VIADD R0, R0, 0x79 ;  /* 0x0000007900007836 */ /* 0x000fe20000000000 */
[----:B------:R-:W-:Y:S02]  /*7ee0*/  ISETP.GE.AND P0, PT, R51, R10, PT ;  /* 0x0000000a3300720c */ /* 0x000fe40003f06270 */
[----:B------:R-:W-:Y:S02]  /*7ef0*/  FSEL R117, R94, -INF , !P5 ;  /* 0xff8000005e757808 */ /* 0x000fe40006800000 */
[----:B------:R-:W-:-:S02]  /*7f00*/  FSEL R94, R204, -INF , !P4 ;  /* 0xff800000cc5e7808 */ /* 0x000fc40006000000 */
[----:B------:R-:W-:Y:S02]  /*7f10*/  FSEL R197, R206, -INF , !P2 ;  /* 0xff800000cec57808 */ /* 0x000fe40005000000 */
[----:B------:R-:W-:Y:S02]  /*7f20*/  FSEL R192, R205, -INF , !P0 ;  /* 0xff800000cdc07808 */ /* 0x000fe40004000000 */
[-C--:B------:R-:W-:Y:S02]  /*7f30*/  ISETP.GE.AND P4, PT, R51, R11.reuse, PT ;  /* 0x0000000b3300720c */ /* 0x080fe40003f86270 */
[C---:B------:R-:W-:Y:S02]  /*7f40*/  ISETP.GE.AND P2, PT, R50.reuse, R10, PT ;  /* 0x0000000a3200720c */ /* 0x040fe40003f46270 */
[----:B------:R-:W-:Y:S02]  /*7f50*/  ISETP.GE.AND P0, PT, R50, R11, PT ;  /* 0x0000000b3200720c */ /* 0x000fe40003f06270 */
[----:B------:R-:W-:-:S02]  /*7f60*/  FSEL R200, R207, -INF , !P4 ;  /* 0xff800000cfc87808 */ /* 0x000fc40006000000 */
[----:B------:R-:W-:Y:S02]  /*7f70*/  FSEL R184, R184, -INF , !P2 ;  /* 0xff800000b8b87808 */ /* 0x000fe40005000000 */
[----:B------:R-:W-:Y:S02]  /*7f80*/  FSEL R199, R186, -INF , !P0 ;  /* 0xff800000bac77808 */ /* 0x000fe40004000000 */
[CC--:B------:R-:W-:Y:S02]  /*7f90*/  ISETP.GE.AND P4, PT, R49.reuse, R10.reuse, PT ;  /* 0x0000000a3100720c */ /* 0x0c0fe40003f86270 */
[----:B------:R-:W-:Y:S02]  /*7fa0*/  ISETP.GE.AND P2, PT, R49, R11, PT ;  /* 0x0000000b3100720c */ /* 0x000fe40003f46270 */
[----:B------:R-:W-:Y:S02]  /*7fb0*/  ISETP.GE.AND P0, PT, R48, R10, PT ;  /* 0x0000000a3000720c */ /* 0x000fe40003f06270 */
        /* <DEDUP_REMOVED lines=18> */
[----:B------:R-:W-:Y:S01]  /*80e0*/  FSEL R179, R179, -INF , !P4 ;  /* 0xff800000b3b37808 */ /* 0x000fe20006000000 */
[----:B------:R-:W-:Y:S01]  /*80f0*/  HMMA.16816.F32.BF16 R44, R16, R64, RZ ;  /* 0x00000040102c723c */ /* 0x000fe200000418ff */
[----:B------:R-:W-:-:S02]  /*8100*/  FSEL R71, R228, -INF , !P2 ;  /* 0xff800000e4477808 */ /* 0x000fc40005000000 */
[----:B------:R-:W-:Y:S02]  /*8110*/  FSEL R230, R230, -INF , !P0 ;  /* 0xff800000e6e67808 */ /* 0x000fe40004000000 */
[CC--:B------:R-:W-:Y:S01]  /*8120*/  ISETP.GE.AND P4, PT, R43.reuse, R10.reuse, PT ;  /* 0x0000000a2b00720c */ /* 0x0c0fe20003f86270 */
[----:B------:R-:W-:Y:S01]  /*8130*/  HMMA.16816.F32.BF16 R64, R16, R66, RZ ;  /* 0x000000421040723c */ /* 0x000fe200000418ff */
[----:B------:R-:W-:Y:S02]  /*8140*/  ISETP.GE.AND P2, PT, R43, R11, PT ;  /* 0x0000000b2b00720c */ /* 0x000fe40003f46270 */
[----:B------:R-:W-:Y:S02]  /*8150*/  ISETP.GE.AND P0, PT, R42, R10, PT ;  /* 0x0000000a2a00720c */ /* 0x000fe40003f06270 */
[----:B------:R-:W-:Y:S02]  /*8160*/  FSEL R51, R229, -INF , !P4 ;  /* 0xff800000e5337808 */ /* 0x000fe40006000000 */
[----:B------:R-:W-:-:S02]  /*8170*/  FSEL R231, R231, -INF , !P2 ;  /* 0xff800000e7e77808 */ /* 0x000fc40005000000 */
[----:B------:R-:W-:Y:S02]  /*8180*/  FSEL R50, R172, -INF , !P0 ;  /* 0xff800000ac327808 */ /* 0x000fe40004000000 */
[-C--:B------:R-:W-:Y:S02]  /*8190*/  ISETP.GE.AND P4, PT, R42, R11.reuse, PT ;  /* 0x0000000b2a00720c */ /* 0x080fe40003f86270 */
[C---:B------:R-:W-:Y:S02]  /*81a0*/  ISETP.GE.AND P2, PT, R41.reuse, R10, PT ;  /* 0x0000000a2900720c */ /* 0x040fe40003f46270 */
[----:B------:R-:W-:Y:S02]  /*81b0*/  ISETP.GE.AND P0, PT, R41, R11, PT ;  /* 0x0000000b2900720c */ /* 0x000fe40003f06270 */
[----:B------:R-:W-:Y:S01]  /*81c0*/  FSEL R174, R174, -INF , !P4 ;  /* 0xff800000aeae7808 */ /* 0x000fe20006000000 */
[----:B------:R-:W-:Y:S01]  /*81d0*/  HMMA.16816.F32.BF16 R44, R4, R52, R44 ;  /* 0x00000034042c723c */ /* 0x000fe2000004182c */
[----:B------:R-:W-:-:S02]  /*81e0*/  FSEL R49, R173, -INF , !P2 ;  /* 0xff800000ad317808 */ /* 0x000fc40005000000 */
[----:B------:R-:W-:Y:S02]  /*81f0*/  FSEL R175, R175, -INF , !P0 ;  /* 0xff800000afaf7808 */ /* 0x000fe40004000000 */
[CC--:B------:R-:W-:Y:S01]  /*8200*/  ISETP.GE.AND P4, PT, R40.reuse, R10.reuse, PT ;  /* 0x0000000a2800720c */ /* 0x0c0fe20003f86270 */
[----:B------:R-:W-:Y:S01]  /*8210*/  HMMA.16816.F32.BF16 R64, R4, R54, R64 ;  /* 0x000000360440723c */ /* 0x000fe20000041840 */
        /* <DEDUP_REMOVED lines=8> */
[----:B------:R-:W-:Y:S02]  /*82a0*/  FSEL R235, R235, -INF , !P4 ;  /* 0xff800000ebeb7808 */ /* 0x000fe40006000000 */
[----:B------:R-:W-:-:S02]  /*82b0*/  FSEL R42, R84, -INF , !P2 ;  /* 0xff800000542a7808 */ /* 0x000fc40005000000 */
[----:B------:R-:W-:Y:S02]  /*82c0*/  FSEL R86, R86, -INF , !P0 ;  /* 0xff80000056567808 */ /* 0x000fe40004000000 */
[CC--:B------:R-:W-:Y:S02]  /*82d0*/  ISETP.GE.AND P4, PT, R37.reuse, R10.reuse, PT ;  /* 0x0000000a2500720c */ /* 0x0c0fe40003f86270 */
[----:B------:R-:W-:Y:S02]  /*82e0*/  ISETP.GE.AND P2, PT, R37, R11, PT ;  /* 0x0000000b2500720c */ /* 0x000fe40003f46270 */
[----:B------:R-:W-:Y:S02]  /*82f0*/  ISETP.GE.AND P0, PT, R36, R10, PT ;  /* 0x0000000a2400720c */ /* 0x000fe40003f06270 */
[----:B------:R-:W-:Y:S02]  /*8300*/  FSEL R41, R85, -INF , !P4 ;  /* 0xff80000055297808 */ /* 0x000fe40006000000 */
[----:B------:R-:W-:-:S02]  /*8310*/  FSEL R87, R87, -INF , !P2 ;  /* 0xff80000057577808 */ /* 0x000fc40005000000 */
[----:B------:R-:W-:Y:S02]  /*8320*/  FSEL R40, R236, -INF , !P0 ;  /* 0xff800000ec287808 */ /* 0x000fe40004000000 */
[-C--:B------:R-:W-:Y:S02]  /*8330*/  ISETP.GE.AND P4, PT, R36, R11.reuse, PT ;  /* 0x0000000b2400720c */ /* 0x080fe40003f86270 */
[C---:B------:R-:W-:Y:S01]  /*8340*/  ISETP.GE.AND P2, PT, R35.reuse, R10, PT ;  /* 0x0000000a2300720c */ /* 0x040fe20003f46270 */
[----:B------:R-:W-:Y:S01]  /*8350*/  HMMA.16816.F32.BF16 R36, R16, R56, RZ ;  /* 0x000000381024723c */ /* 0x000fe200000418ff */
        /* <DEDUP_REMOVED lines=13> */
[----:B------:R-:W-:Y:S01]  /*8430*/  HMMA.16816.F32.BF16 R32, R16, R58, RZ ;  /* 0x0000003a1020723c */ /* 0x000fe200000418ff */
[----:B------:R-:W-:Y:S02]  /*8440*/  FSEL R81, R63, -INF , !P4 ;  /* 0xff8000003f517808 */ /* 0x000fe40006000000 */
[----:B------:R-:W-:-:S02]  /*8450*/  FSEL R250, R250, -INF , !P0 ;  /* 0xff800000fafa7808 */ /* 0x000fc40004000000 */
[-C--:B------:R-:W-:Y:S01]  /*8460*/  ISETP.GE.AND P0, PT, R30, R10.reuse, PT ;  /* 0x0000000a1e00720c */ /* 0x080fe20003f06270 */
[----:B------:R-:W-:Y:S01]  /*8470*/  HMMA.16816.F32.BF16 R16, R4, R76, R36 ;  /* 0x0000004c0410723c */ /* 0x000fe20000041824 */
[----:B------:R-:W-:Y:S02]  /*8480*/  FSEL R248, R248, -INF , !P2 ;  /* 0xff800000f8f87808 */ /* 0x000fe40005000000 */
[C---:B------:R-:W-:Y:S02]  /*8490*/  ISETP.GE.AND P4, PT, R31.reuse, R10, PT ;  /* 0x0000000a1f00720c */ /* 0x040fe40003f86270 */
[-C--:B------:R-:W-:Y:S02]  /*84a0*/  ISETP.GE.AND P2, PT, R31, R11.reuse, PT ;  /* 0x0000000b1f00720c */ /* 0x080fe40003f46270 */
[----:B------:R-:W-:Y:S02]  /*84b0*/  FSEL R72, R72, -INF , !P0 ;  /* 0xff80000048487808 */ /* 0x000fe40004000000 */
[----:B------:R-:W-:-:S02]  /*84c0*/  ISETP.GE.AND P0, PT, R29, R11, PT ;  /* 0x0000000b1d00720c */ /* 0x000fc40003f06270 */
[----:B------:R-:W-:Y:S02]  /*84d0*/  FSEL R249, R249, -INF , !P4 ;  /* 0xff800000f9f97808 */ /* 0x000fe40006000000 */
[----:B------:R-:W-:Y:S02]  /*84e0*/  FSEL R251, R251, -INF , !P2 ;  /* 0xff800000fbfb7808 */ /* 0x000fe40005000000 */
[----:B------:R-:W-:Y:S02]  /*84f0*/  ISETP.GE.AND P4, PT, R30, R11, PT ;  /* 0x0000000b1e00720c */ /* 0x000fe40003f86270 */
[-C--:B------:R-:W-:Y:S01]  /*8500*/  ISETP.GE.AND P2, PT, R29, R10.reuse, PT ;  /* 0x0000000a1d00720c */ /* 0x080fe20003f46270 */
[----:B------:R-:W-:Y:S01]  /*8510*/  HMMA.16816.F32.BF16 R4, R4, R78, R32 ;  /* 0x0000004e0404723c */ /* 0x000fe20000041820 */
[----:B------:R-:W-:Y:S02]  /*8520*/  FSEL R83, R75, -INF , !P0 ;  /* 0xff8000004b537808 */ /* 0x000fe40004000000 */
[----:B------:R-:W-:-:S02]  /*8530*/  ISETP.GE.AND P0, PT, R27, R10, PT ;  /* 0x0000000a1b00720c */ /* 0x000fc40003f06270 */
[----:B------:R-:W-:Y:S02]  /*8540*/  FSEL R82, R74, -INF , !P4 ;  /* 0xff8000004a527808 */ /* 0x000fe40006000000 */
        /* <DEDUP_REMOVED lines=8> */
[----:B------:R-:W-:Y:S02]  /*85d0*/  ISETP.GE.AND P3, PT, R25, R8, PT ;  /* 0x000000081900720c */ /* 0x000fe40003f66270 */
[----:B------:R-:W-:Y:S02]  /*85e0*/  FSEL R75, R64, -INF , !P2 ;  /* 0xff800000404b7808 */ /* 0x000fe40005000000 */
[----:B------:R-:W-:-:S02]  /*85f0*/  ISETP.GE.AND P4, PT, R28, R10, PT ;  /* 0x0000000a1c00720c */ /* 0x000fc40003f86270 */
[----:B------:R-:W-:Y:S02]  /*8600*/  FSEL R64, R16, -INF , !P0 ;  /* 0xff80000010407808 */ /* 0x000fe40004000000 */
[----:B------:R-:W-:Y:S02]  /*8610*/  FSEL R28, R105, -INF , !P3 ;  /* 0xff800000691c7808 */ /* 0x000fe40005800000 */
[----:B------:R-:W-:Y:S02]  /*8620*/  ISETP.GE.AND P0, PT, R2, R10, PT ;  /* 0x0000000a0200720c */ /* 0x000fe40003f06270 */
[----:B------:R-:W-:Y:S02]  /*8630*/  ISETP.GE.AND P3, PT, R27, R11, PT ;  /* 0x0000000b1b00720c */ /* 0x000fe40003f66270 */
[----:B------:R-:W-:Y:S02]  /*8640*/  FSEL R79, R4, -INF , !P0 ;  /* 0xff800000044f7808 */ /* 0x000fe40004000000 */
[----:B------:R-:W-:-:S02]  /*8650*/  FSEL R54, R44, -INF , !P4 ;  /* 0xff8000002c367808 */ /* 0x000fc40006000000 */
[----:B------:R-:W-:Y:S02]  /*8660*/  FSEL R84, R47, -INF , !P3 ;  /* 0xff8000002f547808 */ /* 0x000fe40005800000 */
[----:B------:R-:W-:Y:S02]  /*8670*/  ISETP.GE.AND P0, PT, R2, R11, PT ;  /* 0x0000000b0200720c */ /* 0x000fe40003f06270 */
[----:B------:R-:W-:Y:S02]  /*8680*/  ISETP.GE.AND P4, PT, R26, R9, PT ;  /* 0x000000091a00720c */ /* 0x000fe40003f86270 */
[----:B------:R-:W-:Y:S02]  /*8690*/  ISETP.GE.AND P3, PT, R25, R10, PT ;  /* 0x0000000a1900720c */ /* 0x000fe40003f66270 */
[----:B------:R-:W-:Y:S02]  /*86a0*/  FSEL R176, R6, -INF , !P0 ;  /* 0xff80000006b07808 */ /* 0x000fe40004000000 */
[----:B------:R-:W-:-:S02]  /*86b0*/  FSEL R106, R106, -INF , !P4 ;  /* 0xff8000006a6a7808 */ /* 0x000fc40006000000 */
[----:B------:R-:W-:Y:S02]  /*86c0*/  FSEL R65, R65, -INF , !P3 ;  /* 0xff80000041417808 */ /* 0x000fe40005800000 */
[----:B------:R-:W-:Y:S02]  /*86d0*/  PLOP3.LUT P0, PT, PT, PT, UP0, 0x80, 0x0 ;  /* 0x000000000000781c */ /* 0x000fe40003f0f008 */
[C---:B------:R-:W-:Y:S02]  /*86e0*/  ISETP.GE.AND P4, PT, R25.reuse, R9, PT ;  /* 0x000000091900720c */ /* 0x040fe40003f86270 */
[-C--:B------:R-:W-:Y:S02]  /*86f0*/  ISETP.GE.AND P2, PT, R25, R11.reuse, PT ;  /* 0x0000000b1900720c */ /* 0x080fe40003f46270 */
        /* <DEDUP_REMOVED lines=10> */
[----:B------:R-:W-:Y:S02]  /*87a0*/  ISETP.GE.AND P5, PT, R0, R8, PT ;  /* 0x000000080000720c */ /* 0x000fe40003fa6270 */
[-C--:B------:R-:W-:Y:S02]  /*87b0*/  ISETP.GE.AND P4, PT, R2, R9.reuse, PT ;  /* 0x000000090200720c */ /* 0x080fe40003f86270 */
[C---:B------:R-:W-:Y:S02]  /*87c0*/  ISETP.GE.AND P3, PT, R0.reuse, R9, PT ;  /* 0x000000090000720c */ /* 0x040fe40003f66270 */
[----:B------:R-:W-:-:S02]  /*87d0*/  ISETP.GE.AND P2, PT, R0, R11, PT ;  /* 0x0000000b0000720c */ /* 0x000fc40003f46270 */
[----:B------:R-:W-:Y:S02]  /*87e0*/  FSEL R11, R12, -INF , !P6 ;  /* 0xff8000000c0b7808 */ /* 0x000fe40007000000 */
[----:B------:R-:W-:Y:S02]  /*87f0*/  FSEL R177, R7, -INF , !P2 ;  /* 0xff80000007b17808 */ /* 0x000fe40005000000 */
[----:B------:R-:W-:Y:S02]  /*8800*/  FSEL R16, R13, -INF , !P5 ;  /* 0xff8000000d107808 */ /* 0x000fe40006800000 */
[----:B------:R-:W-:Y:S02]  /*8810*/  FSEL R172, R14, -INF , !P4 ;  /* 0xff8000000eac7808 */ /* 0x000fe40006000000 */
[----:B------:R-:W-:Y:S01]  /*8820*/  FSEL R173, R15, -INF , !P3 ;  /* 0xff8000000fad7808 */ /* 0x000fe20005800000 */
[----:B------:R-:W-:Y:S06]  /*8830*/  @!P0 BRA `(.L_x_86) ;  /* 0x0000000000f88947 */ /* 0x000fec0003800000 */
[----:B------:R-:W2:Y:S04]  /*8840*/  LDL.64 R206, [R1+0x20] ;  /* 0x0000200001ce7983 */ /* 0x000ea80000100a00 */
[----:B------:R-:W3:Y:S01]  /*8850*/  LDL.64 R240, [R1+0x18] ;  /* 0x0000180001f07983 */ /* 0x000ee20000100a00 */
[----:B------:R-:W-:Y:S01]  /*8860*/  UIADD3 UR7, UR17, -0x3, URZ ;  /* 0xfffffffd11077890 */ /* 0x000fe2000fffe03f */
[----:B------:R-:W1:Y:S01]  /*8870*/  @!P1 LDC.64 R8, c[0x0][0x218] ;  /* 0x00008600ff089b82 */ /* 0x000e620000000a00 */
[----:B------:R-:W-:Y:S01]  /*8880*/  IMAD.U32 R5, RZ, RZ, UR10 ;  /* 0x0000000aff057e24 */ /* 0x000fe2000f8e00ff */
[----:B------:R4:W-:Y:S01]  /*8890*/  @P1 STS [R225+0x2000], RZ ;  /* 0x002000ffe1001388 */ /* 0x0009e20000000800 */
[----:B------:R-:W-:Y:S01]  /*88a0*/  USHF.R.S32.HI UR6, URZ, 0x1f, UR7 ;  /* 0x0000001f3f067899 */ /* 0x000fe20008011407 */
[----:B------:R-:W-:Y:S01]  /*88b0*/  IMAD.U32 R6, RZ, RZ, UR10 ;  /* 0x0000000aff067e24 */ /* 0x000fe2000f8e00ff */
[----:B------:R-:W-:Y:S01]  /*88c0*/  UIMAD.WIDE.U32 UR30, UR7, UR10, URZ ;  /* 0x0000000a071e72a5 */ /* 0x000fe2000f8e003f */
[----:B------:R-:W-:Y:S01]  /*88d0*/  IMAD.U32 R4, RZ, RZ, UR11 ;  /* 0x0000000bff047e24 */ /* 0x000fe2000f8e00ff */
[----:B------:R-:W-:Y:S01]  /*88e0*/  UIMAD UR6, UR6, UR10, URZ ;  /* 0x0000000a060672a4 */ /* 0x000fe2000f8e023f */
[----:B------:R-:W5:Y:S01]  /*88f0*/  @!P1 LDC.64 R12, c[0x0][0x218] ;  /* 0x00008600ff0c9b82 */ /* 0x000f620000000a00 */
[----:B------:R4:W-:Y:S01]  /*8900*/  @P1 STS [R225+0x2004], RZ ;  /* 0x002004ffe1001388 */ /* 0x0009e20000000800 */
[----:B------:R-:W-:Y:S01]  /*8910*/  BSSY B0, `(.L_x_87) ;  /* 0x000002f000007945 */ /* 0x000fe20003800000 */
[----:B------:R-:W-:Y:S01]  /*8920*/  UIMAD UR6, UR7, UR11, UR6 ;  /* 0x0000000b070672a4 */ /* 0x000fe2000f8e0206 */
[----:B------:R-:W-:Y:S01]  /*8930*/  IMAD.U32 R2, RZ, RZ, UR30 ;  /* 0x0000001eff027e24 */ /* 0x000fe2000f8e00ff */
[----:B------:R4:W-:Y:S01]  /*8940*/  @P1 STS.64 [R225+0x2008], RZ ;  /* 0x002008ffe1001388 */ /* 0x0009e20000000a00 */
[----:B------:R-:W-:Y:S01]  /*8950*/  IMAD.U32 R3, RZ, RZ, UR30 ;  /* 0x0000001eff037e24 */ /* 0x000fe2000f8e00ff */
[----:B------:R-:W-:Y:S01]  /*8960*/  UIADD3 UR6, UR31, UR6, URZ ;  /* 0x000000061f067290 */ /* 0x000fe2000fffe03f */
[----:B------:R-:W4:Y:S05]  /*8970*/  @!P1 LDC.64 R14, c[0x0][0x218] ;  /* 0x00008600ff0e9b82 */ /* 0x000f2a0000000a00 */
[----:B------:R-:W-:Y:S01]  /*8980*/  IMAD.U32 R0, RZ, RZ, UR6 ;  /* 0x00000006ff007e24 */ /* 0x000fe2000f8e00ff */
[----:B--2---:R-:W-:-:S04]  /*8990*/  LEA R2, P2, R2, R206, 0x7 ;  /* 0x000000ce02027211 */ /* 0x004fc800078438ff */
[----:B---3--:R-:W-:Y:S02]  /*89a0*/  LEA.HI.X R3, R3, R241, R0, 0x7, P2 ;  /* 0x000000f103037211 */ /* 0x008fe400010f3c00 */
[----:B------:R-:W-:Y:S02]  /*89b0*/  @!P1 LEA R5, P3, R5, R2, 0x6 ;  /* 0x0000000205059211 */ /* 0x000fe400078630ff */
[----:B------:R-:W-:Y:S02]  /*89c0*/  @!P1 IADD3 R0, P2, R2, UR26, RZ ;  /* 0x0000001a02009c10 */ /* 0x000fe4000ff5e0ff */
[----:B------:R-:W-:Y:S02]  /*89d0*/  @!P1 LEA.HI.X R10, R6, R3, R4, 0x6, P3 ;  /* 0x00000003060a9211 */ /* 0x000fe400018f3404 */
[----:B-1----:R-:W-:Y:S02]  /*89e0*/  @!P1 LEA R6, P3, R0, R8, 0x1 ;  /* 0x0000000800069211 */ /* 0x002fe400078608ff */
[----:B------:R-:W-:-:S02]  /*89f0*/  @!P1 IADD3.X R7, R3, UR25, RZ, P2, !PT ;  /* 0x0000001903079c10 */ /* 0x000fc400097fe4ff */
[----:B-----5:R-:W-:Y:S02]  /*8a00*/  @!P1 LEA R8, P4, R2, R12, 0x1 ;  /* 0x0000000c02089211 */ /* 0x020fe400078808ff */
[----:B------:R-:W-:Y:S02]  /*8a10*/  @!P1 LEA.HI.X R7, R0, R9, R7, 0x1, P3 ;  /* 0x0000000900079211 */ /* 0x000fe400018f0c07 */
[C---:B----4-:R-:W-:Y:S02]  /*8a20*/  @!P1 LEA R4, P2, R5.reuse, R14, 0x1 ;  /* 0x0000000e05049211 */ /* 0x050fe400078408ff */
[----:B------:R-:W-:Y:S02]  /*8a30*/  @!P1 LEA.HI.X R9, R2, R13, R3, 0x1, P4 ;  /* 0x0000000d02099211 */ /* 0x000fe400020f0c03 */
[----:B------:R-:W-:-:S03]  /*8a40*/  @!P1 LEA.HI.X R5, R5, R15, R10, 0x1, P2 ;  /* 0x0000000f05059211 */ /* 0x000fc600010f0c0a */
[----:B------:R-:W-:Y:S01]  /*8a50*/  @!PT LDS RZ, [RZ] ;  /* 0x00000000fffff984 */ /* 0x000fe20000000800 */
[----:B------:R-:W-:Y:S01]  /*8a60*/  @!PT LDS RZ, [RZ] ;  /* 0x00000000fffff984 */ /* 0x000fe20000000800 */
[----:B------:R-:W-:Y:S01]  /*8a70*/  @!PT LDS RZ, [RZ] ;  /* 0x00000000fffff984 */ /* 0x000fe20000000800 */
[----:B------:R1:W-:Y:S04]  /*8a80*/  @!P1 LDGSTS.E.BYPASS.LTC128B.128 [R225+0x2000], desc[UR22][R8.64] ;  /* 0x0200000008e19fae */ /* 0x0003e8000b901d56 */
[----:B------:R1:W-:Y:S04]  /*8a90*/  @P1 STS.128 [R225+0x2800], RZ ;  /* 0x002800ffe1001388 */ /* 0x0003e80000000c00 */
        /* <DEDUP_REMOVED lines=9> */
[----:B------:R1:W-:Y:S01]  /*8b30*/  @P1 STS.128 [R225+0x3800], RZ ;  /* 0x003800ffe1001388 */ /* 0x0003e20000000c00 */
[----:B------:R-:W-:Y:S05]  /*8b40*/  @P1 BRA `(.L_x_88) ;  /* 0x00000000002c1947 */ /* 0x000fea0003800000 */
[----:B------:R-:W-:Y:S01]  /*8b50*/  IMAD.U32 R0, RZ, RZ, UR10 ;  /* 0x0000000aff007e24 */ /* 0x000fe2000f8e00ff */
[----:B------:R-:W-:Y:S01]  /*8b60*/  UIMAD UR16, UR11, 0x60, URZ ;  /* 0x000000600b1078a4 */ /* 0x000fe2000f8e023f */
[----:B------:R-:W-:Y:S02]  /*8b70*/  ULDC.64 UR6, c[0x0][0x218] ;  /* 0x0000860000067ab9 */ /* 0x000fe40000000a00 */
[----:B------:R-:W-:-:S05]  /*8b80*/  IMAD.WIDE.U32 R2, R0, 0x60, R2 ;  /* 0x0000006000027825 */ /* 0x000fca00078e0002 */
[----:B------:R-:W-:Y:S02]  /*8b90*/  IADD3 R0, R3, UR16, RZ ;  /* 0x0000001003007c10 */ /* 0x000fe4000fffe0ff */
[----:B-1----:R-:W-:-:S04]  /*8ba0*/  LEA R4, P1, R2, UR6, 0x1 ;  /* 0x0000000602047c11 */ /* 0x002fc8000f8208ff */
[----:B------:R-:W-:-:S05]  /*8bb0*/  LEA.HI.X R5, R2, UR7, R0, 0x1, P1 ;  /* 0x0000000702057c11 */ /* 0x000fca00088f0c00 */
[----:B------:R-:W-:Y:S01]  /*8bc0*/  @!PT LDS RZ, [RZ] ;  /* 0x00000000fffff984 */ /* 0x000fe20000000800 */
[----:B------:R-:W-:Y:S01]  /*8bd0*/  @!PT LDS RZ, [RZ] ;  /* 0x00000000fffff984 */ /* 0x000fe20000000800 */
[----:B------:R-:W-:Y:S01]  /*8be0*/  @!PT LDS RZ, [RZ] ;  /* 0x00000000fffff984 */ /* 0x000fe20000000800 */
[----:B------:R2:W-:Y:S04]  /*8bf0*/  LDGSTS.E.BYPASS.LTC128B.128 [R225+0x3800], desc[UR22][R4.64] ;  /* 0x0380000004e17fae */ /* 0x0005e8000b901d56 */
.L_x_88:
[----:B------:R-:W-:Y:S05]  /*8c00*/  BSYNC B0 ;  /* 0x0000000000007941 */ /* 0x000fea0003800000 */
.L_x_87:
[----:B------:R-:W0:Y:S02]  /*8c10*/  LDGDEPBAR ;  /* 0x00000000000079af */ /* 0x000e240000000000 */
.L_x_86:
[----:B------:R-:W-:Y:S01]  /*8c20*/  FMNMX.FTZ R0, R138, R128, !PT ;  /* 0x000000808a007209 */ /* 0x000fe20007810000 */
[----:B------:R-:W-:-:S03]  /*8c30*/  @UP0 UIADD3 UR17, UR17, -0x3, URZ ;  /* 0xfffffffd11110890 */ /* 0x000fc6000fffe03f */
        /* <DEDUP_REMOVED lines=30> */
[----:B------:R-:W-:-:S05]  /*8e20*/  FMNMX.FTZ R0, R16, R0, !PT ;  /* 0x0000000010007209 */ /* 0x000fca0007810000 */
[----:B------:R-:W3:Y:S02]  /*8e30*/  SHFL.BFLY PT, R2, R0, 0x2, 0x1f ;  /* 0x0c401f0000027f89 */ /* 0x000ee400000e0000 */
[----:B---3--:R-:W-:-:S05]  /*8e40*/  FMNMX.FTZ R0, R0, R2, !PT ;  /* 0x0000000200007209 */ /* 0x008fca0007810000 */
[----:B------:R-:W3:Y:S02]  /*8e50*/  SHFL.BFLY PT, R2, R0, 0x1, 0x1f ;  /* 0x0c201f0000027f89 */ /* 0x000ee400000e0000 */
[----:B---3--:R-:W-:-:S04]  /*8e60*/  FMNMX.FTZ R70, R0, R2, !PT ;  /* 0x0000000200467209 */ /* 0x008fc80007810000 */
[C---:B------:R-:W-:Y:S01]  /*8e70*/  FSETP.NEU.FTZ.AND P4, PT, R70.reuse, -INF , PT ;  /* 0xff8000004600780b */ /* 0x040fe20003f9d000 */
[----:B------:R-:W-:-:S05]  /*8e80*/  FMUL.FTZ R0, R70, UR15 ;  /* 0x0000000f46007c20 */ /* 0x000fca0008410000 */
[----:B------:R-:W-:-:S05]  /*8e90*/  FSEL R0, R0, RZ, P4 ;  /* 0x000000ff00007208 */ /* 0x000fca0002000000 */
[--C-:B------:R-:W-:Y:S01]  /*8ea0*/  FFMA.FTZ R2, R128, UR15, -R0.reuse ;  /* 0x0000000f80027c23 */ /* 0x100fe20008010800 */
[----:B------:R-:W-:-:S03]  /*8eb0*/  FFMA.FTZ R3, R69, UR15, -R0 ;  /* 0x0000000f45037c23 */ /* 0x000fc60008010800 */
[----:B------:R3:W-:Y:S08]  /*8ec0*/  MUFU.EX2 R66, R2 ;  /* 0x0000000200427308 */ /* 0x0007f00000000800 */
[----:B-1----:R1:W-:Y:S01]  /*8ed0*/  MUFU.EX2 R7, R3 ;  /* 0x0000000300077308 */ /* 0x0023e20000000800 */
[----:B---3--:R-:W-:-:S07]  /*8ee0*/  FFMA.FTZ R2, R129, UR15, -R0 ;  /* 0x0000000f81027c23 */ /* 0x008fce0008010800 */
[----:B------:R3:W-:Y:S01]  /*8ef0*/  MUFU.EX2 R31, R2 ;  /* 0x00000002001f7308 */ /* 0x0007e20000000800 */
[----:B-1----:R-:W-:-:S07]  /*8f00*/  FFMA.FTZ R3, R124, UR15, -R0 ;  /* 0x0000000f7c037c23 */ /* 0x002fce0008010800 */
[----:B------:R1:W-:Y:S01]  /*8f10*/  MUFU.EX2 R33, R3 ;  /* 0x0000000300217308 */ /* 0x0003e20000000800 */
[----:B---3--:R-:W-:-:S07]  /*8f20*/  FFMA.FTZ R2, R68, UR15, -R0 ;  /* 0x0000000f44027c23 */ /* 0x008fce0008010800 */
[----:B------:R3:W-:Y:S01]  /*8f30*/  MUFU.EX2 R30, R2 ;  /* 0x00000002001e7308 */ /* 0x0007e20000000800 */
[----:B-1----:R-:W-:-:S07]  /*8f40*/  FFMA.FTZ R3, R125, UR15, -R0 ;  /* 0x0000000f7d037c23 */ /* 0x002fce0008010800 */
[----:B------:R1:W-:Y:S01]  /*8f50*/  MUFU.EX2 R32, R3 ;  /* 0x0000000300207308 */ /* 0x0003e20000000800 */
[----:B---3--:R-:W-:-:S04]  /*8f60*/  FMNMX.FTZ R2, R137, R182, !PT ;  /* 0x000000b689027209 */ /* 0x008fc80007810000 */
        /* <DEDUP_REMOVED lines=22> */
[----:B------:R-:W-:-:S04]  /*90d0*/  FMNMX.FTZ R2, R196, R2, !PT ;  /* 0x00000002c4027209 */ /* 0x000fc80007810000 */
[----:B------:R-:W-:Y:S01]  /*90e0*/  FMNMX.FTZ R2, R102, R2, !PT ;  /* 0x0000000266027209 */ /* 0x000fe20007810000 */
[----:B-1----:R-:W-:-:S03]  /*90f0*/  FFMA.FTZ R3, R121, UR15, -R0 ;  /* 0x0000000f79037c23 */ /* 0x002fc60008010800 */
[----:B------:R-:W-:Y:S01]  /*9100*/  FMNMX.FTZ R2, R103, R2, !PT ;  /* 0x0000000267027209 */ /* 0x000fe20007810000 */
[----:B------:R1:W3:Y:S03]  /*9110*/  MUFU.EX2 R57, R3 ;  /* 0x0000000300397308 */ /* 0x0002e60000000800 */
[----:B------:R-:W-:-:S04]  /*9120*/  FMNMX.FTZ R2, R198, R2, !PT ;  /* 0x00000002c6027209 */ /* 0x000fc80007810000 */
[----:B------:R-:W-:-:S04]  /*9130*/  FMNMX.FTZ R2, R201, R2, !PT ;  /* 0x00000002c9027209 */ /* 0x000fc80007810000 */
[----:B------:R-:W-:-:S04]  /*9140*/  FMNMX.FTZ R2, R116, R2, !PT ;  /* 0x0000000274027209 */ /* 0x000fc80007810000 */
[----:B------:R-:W-:Y:S01]  /*9150*/  FMNMX.FTZ R2, R99, R2, !PT ;  /* 0x0000000263027209 */ /* 0x000fe20007810000 */
[----:B-1----:R-:W-:Y:S01]  /*9160*/  FFMA.FTZ R3, R91, UR15, -R0 ;  /* 0x0000000f5b037c23 */ /* 0x002fe20008010800 */
[----:B---3--:R-:W-:Y:S02]  /*9170*/  MOV R91, R57 ;  /* 0x00000039005b7202 */ /* 0x008fe40000000f00 */
[----:B------:R-:W-:Y:S01]  /*9180*/  FMNMX.FTZ R2, R202, R2, !PT ;  /* 0x00000002ca027209 */ /* 0x000fe20007810000 */
[----:B------:R1:W3:Y:S03]  /*9190*/  MUFU.EX2 R58, R3 ;  /* 0x00000003003a7308 */ /* 0x0002e60000000800 */
        /* <DEDUP_REMOVED lines=8> */
[----:B------:R-:W-:-:S05]  /*9220*/  FMNMX.FTZ R2, R173, R2, !PT ;  /* 0x00000002ad027209 */ /* 0x000fca0007810000 */
[----:B--2---:R-:W2:Y:S01]  /*9230*/  SHFL.BFLY PT, R4, R2, 0x2, 0x1f ;  /* 0x0c401f0002047f89 */ /* 0x004ea200000e0000 */
[----:B-1----:R-:W-:-:S04]  /*9240*/  FFMA.FTZ R3, R122, UR15, -R0 ;  /* 0x0000000f7a037c23 */ /* 0x002fc80008010800 */
[----:B------:R1:W-:Y:S01]  /*9250*/  MUFU.EX2 R37, R3 ;  /* 0x0000000300257308 */ /* 0x0003e20000000800 */
[----:B--2---:R-:W-:Y:S01]  /*9260*/  FMNMX.FTZ R2, R2, R4, !PT ;  /* 0x0000000402027209 */ /* 0x004fe20007810000 */
[----:B-1----:R-:W-:-:S04]  /*9270*/  FFMA.FTZ R3, R123, UR15, -R0 ;  /* 0x0000000f7b037c23 */ /* 0x002fc80008010800 */
[----:B------:R-:W1:Y:S02]  /*9280*/  SHFL.BFLY PT, R4, R2, 0x1, 0x1f ;  /* 0x0c201f0002047f89 */ /* 0x000e6400000e0000 */
[----:B------:R2:W-:Y:S02]  /*9290*/  MUFU.EX2 R39, R3 ;  /* 0x0000000300277308 */ /* 0x0005e40000000800 */
[----:B--2---:R-:W-:-:S06]  /*92a0*/  FFMA.FTZ R3, R109, UR15, -R0 ;  /* 0x0000000f6d037c23 */ /* 0x004fcc0008010800 */
[----:B------:R2:W-:Y:S01]  /*92b0*/  MUFU.EX2 R59, R3 ;  /* 0x00000003003b7308 */ /* 0x0005e20000000800 */
[----:B-1----:R-:W-:Y:S01]  /*92c0*/  FMNMX.FTZ R68, R2, R4, !PT ;  /* 0x0000000402447209 */ /* 0x002fe20007810000 */
[----:B------:R-:W-:-:S03]  /*92d0*/  FFMA.FTZ R2, R11, UR15, -R0 ;  /* 0x0000000f0b027c23 */ /* 0x000fc60008010800 */
[----:B------:R-:W-:-:S03]  /*92e0*/  FSETP.NEU.FTZ.AND P3, PT, R68, -INF , PT ;  /* 0xff8000004400780b */ /* 0x000fc60003f7d000 */
[----:B------:R1:W-:Y:S01]  /*92f0*/  MUFU.EX2 R90, R2 ;  /* 0x00000002005a7308 */ /* 0x0003e20000000800 */
[----:B--2---:R-:W-:-:S07]  /*9300*/  FFMA.FTZ R3, R112, UR15, -R0 ;  /* 0x0000000f70037c23 */ /* 0x004fce0008010800 */
[----:B------:R2:W-:Y:S01]  /*9310*/  MUFU.EX2 R60, R3 ;  /* 0x00000003003c7308 */ /* 0x0005e20000000800 */
[----:B-1----:R-:W-:Y:S01]  /*9320*/  FMNMX.FTZ R2, R136, R94, !PT ;  /* 0x0000005e88027209 */ /* 0x002fe20007810000 */
[----:B--2---:R-:W-:-:S06]  /*9330*/  FFMA.FTZ R3, R126, UR15, -R0 ;  /* 0x0000000f7e037c23 */ /* 0x004fcc0008010800 */
        /* <DEDUP_REMOVED lines=12> */
[----:B---3--:R-:W-:-:S05]  /*9400*/  MOV R96, R58 ;  /* 0x0000003a00607202 */ /* 0x008fca0000000f00 */
        /* <DEDUP_REMOVED lines=15> */
[----:B------:R1:W-:Y:S08]  /*9500*/  MUFU.EX2 R67, R3 ;  /* 0x0000000300437308 */ /* 0x0003f00000000800 */
[----:B------:R2:W-:Y:S01]  /*9510*/  MUFU.EX2 R55, R0 ;  /* 0x0000000000377308 */ /* 0x0005e20000000800 */
[----:B-1----:R-:W-:-:S05]  /*9520*/  FMUL.FTZ R3, R68, UR15 ;  /* 0x0000000f44037c20 */ /* 0x002fca0008410000 */
[----:B------:R-:W-:-:S05]  /*9530*/  FSEL R3, R3, RZ, P3 ;  /* 0x000000ff03037208 */ /* 0x000fca0001800000 */
[--C-:B--2---:R-:W-:Y:S01]  /*9540*/  FFMA.FTZ R0, R182, UR15, -R3.reuse ;  /* 0x0000000fb6007c23 */ /* 0x104fe20008010803 */
[----:B------:R-:W-:-:S03]  /*9550*/  FFMA.FTZ R4, R195, UR15, -R3 ;  /* 0x0000000fc3047c23 */ /* 0x000fc60008010803 */
[----:B------:R1:W-:Y:S08]  /*9560*/  MUFU.EX2 R182, R0 ;  /* 0x0000000000b67308 */ /* 0x0003f00000000800 */
[----:B------:R2:W-:Y:S01]  /*9570*/  MUFU.EX2 R209, R4 ;  /* 0x0000000400d17308 */ /* 0x0005e20000000800 */
[----:B-1----:R-:W-:-:S07]  /*9580*/  FFMA.FTZ R0, R188, UR15, -R3 ;  /* 0x0000000fbc007c23 */ /* 0x002fce0008010803 */
        /* <DEDUP_REMOVED lines=8> */
[----:B------:R1:W2:Y:S02]  /*9610*/  MUFU.EX2 R208, R0 ;  /* 0x0000000000d07308 */ /* 0x0002a40000000800 */
[----:B-1----:R-:W-:Y:S01]  /*9620*/  FFMA.FTZ R0, R183, UR15, -R3 ;  /* 0x0000000fb7007c23 */ /* 0x002fe20008010803 */
[----:B--2---:R-:W-:-:S05]  /*9630*/  F2FP.BF16.F32.PACK_AB R11, R208, R205 ;  /* 0x000000cdd00b723e */ /* 0x004fca00000010ff */
        /* <DEDUP_REMOVED lines=59> */
[--C-:B------:R-:W-:Y:S01]  /*99f0*/  FFMA.FTZ R0, R103, UR15, -R3.reuse ;  /* 0x0000000f67007c23 */ /* 0x100fe20008010803 */
[----:B------:R-:W-:Y:S02]  /*9a00*/  FMNMX.FTZ R4, R79, R4, !PT ;  /* 0x000000044f047209 */ /* 0x000fe40007810000 */
[----:B------:R-:W-:Y:S01]  /*9a10*/  FMNMX.FTZ R5, R179, R2, !PT ;  /* 0x00000002b3057209 */ /* 0x000fe20007810000 */
[----:B------:R1:W-:Y:S01]  /*9a20*/  MUFU.EX2 R196, R0 ;  /* 0x0000000000c47308 */ /* 0x0003e20000000800 */
[----:B------:R-:W-:Y:S01]  /*9a30*/  FFMA.FTZ R2, R198, UR15, -R3 ;  /* 0x0000000fc6027c23 */ /* 0x000fe20008010803 */
[----:B------:R-:W-:-:S06]  /*9a40*/  MOV R198, R55 ;  /* 0x0000003700c67202 */ /* 0x000fcc0000000f00 */
[----:B------:R2:W-:Y:S01]  /*9a50*/  MUFU.EX2 R195, R2 ;  /* 0x0000000200c37308 */ /* 0x0005e20000000800 */
[----:B-1----:R-:W-:Y:S02]  /*9a60*/  FMNMX.FTZ R0, R105, R4, !PT ;  /* 0x0000000469007209 */ /* 0x002fe40007810000 */
[----:B------:R-:W-:-:S03]  /*9a70*/  FMNMX.FTZ R4, R230, R5, !PT ;  /* 0x00000005e6047209 */ /* 0x000fc60007810000 */
[----:B------:R-:W1:Y:S01]  /*9a80*/  SHFL.BFLY PT, R5, R0, 0x2, 0x1f ;  /* 0x0c401f0000057f89 */ /* 0x000e6200000e0000 */
[----:B--2---:R-:W-:Y:S01]  /*9a90*/  FMNMX.FTZ R2, R231, R4, !PT ;  /* 0x00000004e7027209 */ /* 0x004fe20007810000 */
[----:B------:R-:W-:Y:S01]  /*9aa0*/  FFMA.FTZ R4, R201, UR15, -R3 ;  /* 0x0000000fc9047c23 */ /* 0x000fe20008010803 */
[----:B------:R-:W-:Y:S02]  /*9ab0*/  MOV R201, R90 ;  /* 0x0000005a00c97202 */ /* 0x000fe40000000f00 */
[----:B------:R-:W-:Y:S01]  /*9ac0*/  FMNMX.FTZ R2, R174, R2, !PT ;  /* 0x00000002ae027209 */ /* 0x000fe20007810000 */
[----:B------:R2:W-:Y:S03]  /*9ad0*/  MUFU.EX2 R194, R4 ;  /* 0x0000000400c27308 */ /* 0x0005e60000000800 */
[----:B------:R-:W-:-:S04]  /*9ae0*/  FMNMX.FTZ R2, R175, R2, !PT ;  /* 0x00000002af027209 */ /* 0x000fc80007810000 */
[----:B------:R-:W-:-:S04]  /*9af0*/  FMNMX.FTZ R2, R234, R2, !PT ;  /* 0x00000002ea027209 */ /* 0x000fc80007810000 */
[----:B------:R-:W-:-:S04]  /*9b00*/  FMNMX.FTZ R2, R235, R2, !PT ;  /* 0x00000002eb027209 */ /* 0x000fc80007810000 */
[----:B------:R-:W-:Y:S02]  /*9b10*/  FMNMX.FTZ R2, R86, R2, !PT ;  /* 0x0000000256027209 */ /* 0x000fe40007810000 */
[----:B-1----:R-:W-:Y:S01]  /*9b20*/  FMNMX.FTZ R0, R0, R5, !PT ;  /* 0x0000000500007209 */ /* 0x002fe20007810000 */
[----:B--2---:R-:W-:Y:S01]  /*9b30*/  FFMA.FTZ R4, R116, UR15, -R3 ;  /* 0x0000000f74047c23 */ /* 0x004fe20008010803 */
[----:B------:R-:W-:-:S03]  /*9b40*/  FMNMX.FTZ R2, R87, R2, !PT ;  /* 0x0000000257027209 */ /* 0x000fc60007810000 */
[----:B------:R-:W1:Y:S01]  /*9b50*/  SHFL.BFLY PT, R5, R0, 0x1, 0x1f ;  /* 0x0c201f0000057f89 */ /* 0x000e6200000e0000 */
[----:B------:R-:W-:Y:S01]  /*9b60*/  FMNMX.FTZ R2, R238, R2, !PT ;  /* 0x00000002ee027209 */ /* 0x000fe20007810000 */
[----:B------:R2:W-:Y:S03]  /*9b70*/  MUFU.EX2 R193, R4 ;  /* 0x0000000400c17308 */ /* 0x0005e60000000800 */
[----:B------:R-:W-:-:S04]  /*9b80*/  FMNMX.FTZ R2, R239, R2, !PT ;  /* 0x00000002ef027209 */ /* 0x000fc80007810000 */
[----:B------:R-:W-:-:S04]  /*9b90*/  FMNMX.FTZ R2, R80, R2, !PT ;  /* 0x0000000250027209 */ /* 0x000fc80007810000 */
[----:B------:R-:W-:-:S04]  /*9ba0*/  FMNMX.FTZ R2, R81, R2, !PT ;  /* 0x0000000251027209 */ /* 0x000fc80007810000 */
[----:B------:R-:W-:Y:S01]  /*9bb0*/  FMNMX.FTZ R2, R250, R2, !PT ;  /* 0x00000002fa027209 */ /* 0x000fe20007810000 */
[----:B--2---:R-:W-:-:S03]  /*9bc0*/  FFMA.FTZ R4, R99, UR15, -R3 ;  /* 0x0000000f63047c23 */ /* 0x004fc60008010803 */
[----:B------:R-:W-:Y:S01]  /*9bd0*/  FMNMX.FTZ R2, R251, R2, !PT ;  /* 0x00000002fb027209 */ /* 0x000fe20007810000 */
[----:B------:R2:W-:Y:S01]  /*9be0*/  MUFU.EX2 R191, R4 ;  /* 0x0000000400bf7308 */ /* 0x0005e20000000800 */
[----:B-1----:R-:W-:Y:S01]  /*9bf0*/  FMNMX.FTZ R27, R0, R5, !PT ;  /* 0x00000005001b7209 */ /* 0x002fe20007810000 */
[----:B------:R-:W-:Y:S01]  /*9c00*/  FFMA.FTZ R0, R107, UR15, -R3 ;  /* 0x0000000f6b007c23 */ /* 0x000fe20008010803 */
[----:B------:R-:W-:Y:S02]  /*9c10*/  FMNMX.FTZ R2, R82, R2, !PT ;  /* 0x0000000252027209 */ /* 0x000fe40007810000 */
[----:B------:R-:W-:-:S03]  /*9c20*/  FSETP.NEU.FTZ.AND P2, PT, R27, -INF , PT ;  /* 0xff8000001b00780b */ /* 0x000fc60003f5d000 */
[----:B------:R1:W-:Y:S01]  /*9c30*/  MUFU.EX2 R181, R0 ;  /* 0x0000000000b57308 */ /* 0x0003e20000000800 */
[----:B--2---:R-:W-:Y:S01]  /*9c40*/  FFMA.FTZ R4, R202, UR15, -R3 ;  /* 0x0000000fca047c23 */ /* 0x004fe20008010803 */
[----:B------:R-:W-:-:S06]  /*9c50*/  MOV R202, R67 ;  /* 0x0000004300ca7202 */ /* 0x000fcc0000000f00 */
[----:B------:R2:W-:Y:S01]  /*9c60*/  MUFU.EX2 R190, R4 ;  /* 0x0000000400be7308 */ /* 0x0005e20000000800 */
[----:B-1----:R-:W-:Y:S01]  /*9c70*/  FMNMX.FTZ R0, R83, R2, !PT ;  /* 0x0000000253007209 */ /* 0x002fe20007810000 */
[----:B------:R-:W-:-:S03]  /*9c80*/  FMUL.FTZ R2, R27, UR15 ;  /* 0x0000000f1b027c20 */ /* 0x000fc60008410000 */
[----:B------:R-:W-:Y:S02]  /*9c90*/  FMNMX.FTZ R0, R77, R0, !PT ;  /* 0x000000004d007209 */ /* 0x000fe40007810000 */
[----:B------:R-:W-:Y:S02]  /*9ca0*/  FSEL R2, R2, RZ, P2 ;  /* 0x000000ff02027208 */ /* 0x000fe40001000000 */
[----:B------:R-:W-:-:S03]  /*9cb0*/  FMNMX.FTZ R0, R84, R0, !PT ;  /* 0x0000000054007209 */ /* 0x000fc60007810000 */
[----:B------:R-:W-:Y:S01]  /*9cc0*/  FFMA.FTZ R5, R71, UR15, -R2 ;  /* 0x0000000f47057c23 */ /* 0x000fe20008010802 */
[----:B------:R-:W-:Y:S01]  /*9cd0*/  FMNMX.FTZ R0, R85, R0, !PT ;  /* 0x0000000055007209 */ /* 0x000fe20007810000 */
[----:B--2---:R-:W-:Y:S01]  /*9ce0*/  FFMA.FTZ R4, R203, UR15, -R3 ;  /* 0x0000000fcb047c23 */ /* 0x004fe20008010803 */
[----:B------:R-:W-:Y:S01]  /*9cf0*/  MOV R203, R89 ;  /* 0x0000005900cb7202 */ /* 0x000fe20000000f00 */
[----:B------:R-:W-:Y:S01]  /*9d00*/  MUFU.EX2 R127, R5 ;  /* 0x00000005007f7308 */ /* 0x000fe20000000800 */
[----:B------:R-:W-:-:S04]  /*9d10*/  FMNMX.FTZ R0, R78, R0, !PT ;  /* 0x000000004e007209 */ /* 0x000fc80007810000 */
[----:B------:R-:W-:-:S03]  /*9d20*/  FMNMX.FTZ R0, R110, R0, !PT ;  /* 0x000000006e007209 */ /* 0x000fc60007810000 */
[----:B------:R1:W-:Y:S01]  /*9d30*/  MUFU.EX2 R189, R4 ;  /* 0x0000000400bd7308 */ /* 0x0003e20000000800 */
        /* <DEDUP_REMOVED lines=9> */
[----:B-1----:R-:W-:Y:S01]  /*9dd0*/  FFMA.FTZ R4, R192, UR15, -R2 ;  /* 0x0000000fc0047c23 */ /* 0x002fe20008010802 */
[----:B------:R-:W-:-:S05]  /*9de0*/  MOV R192, R19 ;  /* 0x0000001300c07202 */ /* 0x000fca0000000f00 */
[----:B------:R1:W-:Y:S02]  /*9df0*/  MUFU.EX2 R121, R4 ;  /* 0x0000000400797308 */ /* 0x0003e40000000800 */
[----:B-1----:R-:W-:Y:S01]  /*9e00*/  FFMA.FTZ R4, R184, UR15, -R2 ;  /* 0x0000000fb8047c23 */ /* 0x002fe20008010802 */
[----:B------:R-:W-:-:S05]  /*9e10*/  MOV R184, R18 ;  /* 0x0000001200b87202 */ /* 0x000fca0000000f00 */
[----:B------:R1:W-:Y:S02]  /*9e20*/  MUFU.EX2 R120, R4 ;  /* 0x0000000400787308 */ /* 0x0003e40000000800 */
[--C-:B-1----:R-:W-:Y:S01]  /*9e30*/  FFMA.FTZ R4, R185, UR15, -R2.reuse ;  /* 0x0000000fb9047c23 */ /* 0x102fe20008010802 */
[----:B------:R-:W-:Y:S02]  /*9e40*/  MOV R185, R6 ;  /* 0x0000000600b97202 */ /* 0x000fe40000000f00 */
[----:B------:R-:W1:Y:S03]  /*9e50*/  SHFL.BFLY PT, R6, R0, 0x2, 0x1f ;  /* 0x0c401f0000067f89 */ /* 0x000e6600000e0000 */
        /* <DEDUP_REMOVED lines=9> */
[----:B------:R-:W-:Y:S02]  /*9ef0*/  FSEL R5, R27, RZ, P2 ;  /* 0x000000ff1b057208 */ /* 0x000fe40001000000 */
[----:B------:R-:W-:-:S03]  /*9f00*/  FSETP.NEU.FTZ.AND P1, PT, R26, -INF , PT ;  /* 0xff8000001a00780b */ /* 0x000fc60003f3d000 */
[----:B------:R1:W-:Y:S01]  /*9f10*/  MUFU.EX2 R133, R0 ;  /* 0x0000000000857308 */ /* 0x0003e20000000800 */
[----:B--2---:R-:W-:Y:S01]  /*9f20*/  FFMA.FTZ R4, R104, UR15, -R2 ;  /* 0x0000000f68047c23 */ /* 0x004fe20008010802 */
[----:B------:R-:W-:Y:S01]  /*9f30*/  FADD.FTZ R5, R136, -R5 ;  /* 0x8000000588057221 */ /* 0x000fe20000010000 */
[----:B------:R-:W-:-:S03]  /*9f40*/  MOV R136, R7 ;  /* 0x0000000700887202 */ /* 0x000fc60000000f00 */
[----:B------:R-:W-:Y:S02]  /*9f50*/  FMUL.FTZ R5, R5, UR15 ;  /* 0x0000000f05057c20 */ /* 0x000fe40008410000 */
[----:B------:R2:W-:Y:S08]  /*9f60*/  MUFU.EX2 R126, R4 ;  /* 0x00000004007e7308 */ /* 0x0005f00000000800 */
[----:B------:R3:W4:Y:S01]  /*9f70*/  MUFU.EX2 R24, R5 ;  /* 0x0000000500187308 */ /* 0x0007220000000800 */
[----:B-1----:R-:W-:-:S05]  /*9f80*/  FMUL.FTZ R0, R26, UR15 ;  /* 0x0000000f1a007c20 */ /* 0x002fca0008410000 */
[----:B------:R-:W-:Y:S01]  /*9f90*/  FSEL R0, R0, RZ, P1 ;  /* 0x000000ff00007208 */ /* 0x000fe20000800000 */
[----:B--2---:R-:W-:-:S04]  /*9fa0*/  FFMA.FTZ R4, R95, UR15, -R2 ;  /* 0x0000000f5f047c23 */ /* 0x004fc80008010802 */
[----:B------:R-:W-:Y:S01]  /*9fb0*/  FFMA.FTZ R6, R186, UR15, -R0 ;  /* 0x0000000fba067c23 */ /* 0x000fe20008010800 */
[----:B------:R-:W-:Y:S01]  /*9fc0*/  MOV R186, R12 ;  /* 0x0000000c00ba7202 */ /* 0x000fe20000000f00 */
[----:B------:R1:W-:Y:S01]  /*9fd0*/  MUFU.EX2 R128, R4 ;  /* 0x0000000400807308 */ /* 0x0003e20000000800 */
[----:B---3--:R-:W-:Y:S01]  /*9fe0*/  FSEL R5, R70, RZ, P4 ;  /* 0x000000ff46057208 */ /* 0x008fe20002000000 */
[-C--:B----4-:R-:W-:Y:S01]  /*9ff0*/  FMUL.FTZ R168, R168, R24.reuse ;  /* 0x00000018a8a87220 */ /* 0x090fe20000410000 */
[-C--:B------:R-:W-:Y:S01]  /*a000*/  FMUL.FTZ R169, R169, R24.reuse ;  /* 0x00000018a9a97220 */ /* 0x080fe20000410000 */
[----:B------:R-:W-:-:S04]  /*a010*/  FMUL.FTZ R140, R140, R24 ;  /* 0x000000188c8c7220 */ /* 0x000fc80000410000 */
[----:B------:R2:W-:Y:S01]  /*a020*/  MUFU.EX2 R118, R6 ;  /* 0x0000000600767308 */ /* 0x0005e20000000800 */
[----:B------:R-:W-:Y:S01]  /*a030*/  FADD.FTZ R5, R138, -R5 ;  /* 0x800000058a057221 */ /* 0x000fe20000010000 */
[----:B------:R-:W-:Y:S01]  /*a040*/  MOV R138, R32 ;  /* 0x00000020008a7202 */ /* 0x000fe20000000f00 */
[-C--:B------:R-:W-:Y:S01]  /*a050*/  FMUL.FTZ R141, R141, R24.reuse ;  /* 0x000000188d8d7220 */ /* 0x080fe20000410000 */
[-C--:B------:R-:W-:Y:S01]  /*a060*/  FMUL.FTZ R152, R152, R24.reuse ;  /* 0x0000001898987220 */ /* 0x080fe20000410000 */
[----:B------:R-:W-:Y:S01]  /*a070*/  FMUL.FTZ R5, R5, UR15 ;  /* 0x0000000f05057c20 */ /* 0x000fe20008410000 */
[-C--:B------:R-:W-:Y:S01]  /*a080*/  FMUL.FTZ R153, R153, R24.reuse ;  /* 0x0000001899997220 */ /* 0x080fe20000410000 */
[-C--:B------:R-:W-:Y:S01]  /*a090*/  FMUL.FTZ R156, R156, R24.reuse ;  /* 0x000000189c9c7220 */ /* 0x080fe20000410000 */
[----:B------:R-:W-:Y:S01]  /*a0a0*/  FMUL.FTZ R157, R157, R24 ;  /* 0x000000189d9d7220 */ /* 0x000fe20000410000 */
[----:B-1----:R-:W-:Y:S01]  /*a0b0*/  FFMA.FTZ R4, R51, UR15, -R2 ;  /* 0x0000000f33047c23 */ /* 0x002fe20008010802 */
[----:B------:R-:W1:Y:S01]  /*a0c0*/  MUFU.EX2 R71, R5 ;  /* 0x0000000500477308 */ /* 0x000e620000000800 */
[----:B--2---:R-:W-:-:S07]  /*a0d0*/  FSEL R6, R68, RZ, P3 ;  /* 0x000000ff44067208 */ /* 0x004fce0001800000 */
[----:B------:R2:W-:Y:S01]  /*a0e0*/  MUFU.EX2 R129, R4 ;  /* 0x0000000400817308 */ /* 0x0005e20000000800 */
[-C--:B-1----:R-:W-:Y:S01]  /*a0f0*/  FMUL.FTZ R144, R144, R71.reuse ;  /* 0x0000004790907220 */ /* 0x082fe20000410000 */
[-C--:B------:R-:W-:Y:S01]  /*a100*/  FMUL.FTZ R145, R145, R71.reuse ;  /* 0x0000004791917220 */ /* 0x080fe20000410000 */
[-C--:B------:R-:W-:Y:S01]  /*a110*/  FMUL.FTZ R148, R148, R71.reuse ;  /* 0x0000004794947220 */ /* 0x080fe20000410000 */
[-C--:B------:R-:W-:Y:S01]  /*a120*/  FMUL.FTZ R149, R149, R71.reuse ;  /* 0x0000004795957220 */ /* 0x080fe20000410000 */
[-C--:B------:R-:W-:Y:S01]  /*a130*/  FMUL.FTZ R160, R160, R71.reuse ;  /* 0x00000047a0a07220 */ /* 0x080fe20000410000 */
[-C--:B------:R-:W-:Y:S01]  /*a140*/  FMUL.FTZ R161, R161, R71.reuse ;  /* 0x00000047a1a17220 */ /* 0x080fe20000410000 */
[-C--:B------:R-:W-:Y:S01]  /*a150*/  FMUL.FTZ R164, R164, R71.reuse ;  /* 0x00000047a4a47220 */ /* 0x080fe20000410000 */
[----:B------:R-:W-:Y:S01]  /*a160*/  FMUL.FTZ R165, R165, R71 ;  /* 0x00000047a5a57220 */ /* 0x000fe20000410000 */
[----:B--2---:R-:W-:-:S04]  /*a170*/  FFMA.FTZ R4, R50, UR15, -R2 ;  /* 0x0000000f32047c23 */ /* 0x004fc80008010802 */
        /* <DEDUP_REMOVED lines=12> */
[----:B------:R-:W-:Y:S02]  /*a240*/  MOV R197, R17 ;  /* 0x0000001100c57202 */ /* 0x000fe40000000f00 */
[----:B------:R-:W1:Y:S03]  /*a250*/  LDSM.16.MT88.4 R16, [R214+0x4000] ;  /* 0x00400000d610783b */ /* 0x000e660000004200 */
[----:B------:R2:W-:Y:S02]  /*a260*/  MUFU.EX2 R112, R4 ;  /* 0x0000000400707308 */ /* 0x0005e40000000800 */
[----:B--2---:R-:W-:Y:S01]  /*a270*/  FFMA.FTZ R4, R200, UR15, -R0 ;  /* 0x0000000fc8047c23 */ /* 0x004fe20008010800 */
[----:B------:R-:W-:-:S05]  /*a280*/  MOV R200, R15 ;  /* 0x0000000f00c87202 */ /* 0x000fca0000000f00 */
[----:B------:R2:W3:Y:S02]  /*a290*/  MUFU.EX2 R113, R4 ;  /* 0x0000000400717308 */ /* 0x0004e40000000800 */
[----:B--2---:R-:W-:Y:S01]  /*a2a0*/  FFMA.FTZ R4, R199, UR15, -R0 ;  /* 0x0000000fc7047c23 */ /* 0x004fe20008010800 */
[----:B------:R-:W-:Y:S02]  /*a2b0*/  MOV R199, R14 ;  /* 0x0000000e00c77202 */ /* 0x000fe40000000f00 */
[----:B---3--:R-:W-:-:S03]  /*a2c0*/  F2FP.BF16.F32.PACK_AB R5, R113, R112 ;  /* 0x000000707105723e */ /* 0x008fc600000010ff */
[----:B------:R2:W-:Y:S02]  /*a2d0*/  MUFU.EX2 R114, R4 ;  /* 0x0000000400727308 */ /* 0x0005e40000000800 */
[----:B--2---:R-:W-:Y:S01]  /*a2e0*/  FFMA.FTZ R4, R187, UR15, -R0 ;  /* 0x0000000fbb047c23 */ /* 0x004fe20008010800 */
[----:B------:R-:W-:Y:S02]  /*a2f0*/  MOV R187, R13 ;  /* 0x0000000d00bb7202 */ /* 0x000fe40000000f00 */
[----:B------:R-:W2:Y:S03]  /*a300*/  LDSM.16.MT88.4 R12, [R213+0x4000] ;  /* 0x00400000d50c783b */ /* 0x000ea60000004200 */
[----:B------:R3:W4:Y:S02]  /*a310*/  MUFU.EX2 R117, R4 ;  /* 0x0000000400757308 */ /* 0x0007240000000800 */
[----:B---3--:R-:W-:-:S02]  /*a320*/  FSEL R4, R26, RZ, P1 ;  /* 0x000000ff1a047208 */ /* 0x008fc40000800000 */
[----:B----4-:R-:W-:-:S03]  /*a330*/  F2FP.BF16.F32.PACK_AB R7, R117, R114 ;  /* 0x000000727507723e */ /* 0x010fc600000010ff */
[----:B------:R-:W-:Y:S01]  /*a340*/  FADD.FTZ R4, R88, -R4 ;  /* 0x8000000458047221 */ /* 0x000fe20000010000 */
[----:B------:R-:W-:-:S03]  /*a350*/  MOV R88, R33 ;  /* 0x0000002100587202 */ /* 0x000fc60000000f00 */
[----:B------:R-:W-:-:S04]  /*a360*/  FMUL.FTZ R4, R4, UR15 ;  /* 0x0000000f04047c20 */ /* 0x000fc80008410000 */
[----:B------:R3:W4:Y:S02]  /*a370*/  MUFU.EX2 R25, R4 ;  /* 0x0000000400197308 */ /* 0x0007240000000800 */
[--C-:B---3--:R-:W-:Y:S01]  /*a380*/  FFMA.FTZ R4, R204, UR15, -R0.reuse ;  /* 0x0000000fcc047c23 */ /* 0x108fe20008010800 */
[----:B------:R-:W-:Y:S01]  /*a390*/  MOV R204, R8 ;  /* 0x0000000800cc7202 */ /* 0x000fe20000000f00 */
[----:B------:R-:W-:Y:S01]  /*a3a0*/  FFMA.FTZ R8, R178, UR15, -R0 ;  /* 0x0000000fb2087c23 */ /* 0x000fe20008010800 */
[----:B------:R-:W-:-:S03]  /*a3b0*/  MOV R178, R9 ;  /* 0x0000000900b27202 */ /* 0x000fc60000000f00 */
[----:B------:R3:W-:Y:S01]  /*a3c0*/  MUFU.EX2 R115, R4 ;  /* 0x0000000400737308 */ /* 0x0007e20000000800 */
[-C--:B----4-:R-:W-:Y:S01]  /*a3d0*/  FMUL.FTZ R170, R170, R25.reuse ;  /* 0x00000019aaaa7220 */ /* 0x090fe20000410000 */
[-C--:B------:R-:W-:Y:S01]  /*a3e0*/  FMUL.FTZ R171, R171, R25.reuse ;  /* 0x00000019abab7220 */ /* 0x080fe20000410000 */
[-C--:B------:R-:W-:Y:S01]  /*a3f0*/  FMUL.FTZ R142, R142, R25.reuse ;  /* 0x000000198e8e7220 */ /* 0x080fe20000410000 */
[-C--:B------:R-:W-:Y:S01]  /*a400*/  FMUL.FTZ R143, R143, R25.reuse ;  /* 0x000000198f8f7220 */ /* 0x080fe20000410000 */
[-C--:B------:R-:W-:Y:S01]  /*a410*/  FMUL.FTZ R154, R154, R25.reuse ;  /* 0x000000199a9a7220 */ /* 0x080fe20000410000 */
[-C--:B------:R-:W-:Y:S01]  /*a420*/  FMUL.FTZ R155, R155, R25.reuse ;  /* 0x000000199b9b7220 */ /* 0x080fe20000410000 */
[-C--:B------:R-:W-:Y:S01]  /*a430*/  FMUL.FTZ R158, R158, R25.reuse ;  /* 0x000000199e9e7220 */ /* 0x080fe20000410000 */
[----:B------:R4:W-:Y:S01]  /*a440*/  MUFU.EX2 R108, R8 ;  /* 0x00000008006c7308 */ /* 0x0009e20000000800 */
[----:B------:R-:W-:Y:S01]  /*a450*/  FMUL.FTZ R159, R159, R25 ;  /* 0x000000199f9f7220 */ /* 0x000fe20000410000 */
[----:B---3--:R-:W-:Y:S01]  /*a460*/  FADD.FTZ R4, R137, -R6 ;  /* 0x8000000689047221 */ /* 0x008fe20000010000 */
[----:B------:R-:W-:-:S02]  /*a470*/  F2FP.BF16.F32.PACK_AB R6, R123, R120 ;  /* 0x000000787b06723e */ /* 0x000fc400000010ff */
[----:B------:R-:W-:Y:S01]  /*a480*/  MOV R137, R38 ;  /* 0x0000002600897202 */ /* 0x000fe20000000f00 */
[----:B------:R-:W-:Y:S01]  /*a490*/  FMUL.FTZ R9, R4, UR15 ;  /* 0x0000000f04097c20 */ /* 0x000fe20008410000 */
[----:B------:R-:W-:Y:S01]  /*a4a0*/  F2FP.BF16.F32.PACK_AB R4, R121, R122 ;  /* 0x0000007a7904723e */ /* 0x000fe200000010ff */
[----:B----4-:R-:W-:Y:S01]  /*a4b0*/  FFMA.FTZ R8, R179, UR15, -R0 ;  /* 0x0000000fb3087c23 */ /* 0x010fe20008010800 */
[----:B------:R-:W-:Y:S01]  /*a4c0*/  MOV R179, R34 ;  /* 0x0000002200b37202 */ /* 0x000fe20000000f00 */
[----:B------:R-:W3:Y:S01]  /*a4d0*/  MUFU.EX2 R69, R9 ;  /* 0x0000000900457308 */ /* 0x000ee20000000800 */
[----:B------:R-:W4:Y:S03]  /*a4e0*/  LDSM.16.MT88.4 R32, [R213+0x4400] ;  /* 0x00440000d520783b */ /* 0x000f260000004200 */
[C---:B-1----:R-:W-:Y:S06]  /*a4f0*/  HMMA.16816.F32.BF16 R48, R4.reuse, R18, R168 ;  /* 0x000000120430723c */ /* 0x042fec00000418a8 */
[----:B--2---:R-:W-:Y:S01]  /*a500*/  HMMA.16816.F32.BF16 R20, R4, R12, R140 ;  /* 0x0000000c0414723c */ /* 0x004fe2000004188c */
[----:B------:R-:W-:Y:S01]  /*a510*/  MOV R168, R31 ;  /* 0x0000001f00a87202 */ /* 0x000fe20000000f00 */
[----:B------:R1:W2:Y:S01]  /*a520*/  MUFU.EX2 R107, R8 ;  /* 0x00000008006b7308 */ /* 0x0002a20000000800 */
[----:B------:R-:W-:-:S02]  /*a530*/  MOV R171, R30 ;  /* 0x0000001e00ab7202 */ /* 0x000fc40000000f00 */
[----:B------:R-:W-:Y:S01]  /*a540*/  MOV R170, R29 ;  /* 0x0000001d00aa7202 */ /* 0x000fe20000000f00 */
[C---:B------:R-:W-:Y:S01]  /*a550*/  HMMA.16816.F32.BF16 R40, R4.reuse, R14, R152 ;  /* 0x0000000e0428723c */ /* 0x040fe20000041898 */
[----:B------:R-:W5:Y:S01]  /*a560*/  LDSM.16.MT88.4 R28, [R214+0x4400] ;  /* 0x00440000d61c783b */ /* 0x000f620000004200 */
[----:B------:R-:W-:Y:S01]  /*a570*/  MOV R169, R10 ;  /* 0x0000000a00a97202 */ /* 0x000fe20000000f00 */
[-C--:B---3--:R-:W-:Y:S01]  /*a580*/  FMUL.FTZ R146, R146, R69.reuse ;  /* 0x0000004592927220 */ /* 0x088fe20000410000 */
[----:B------:R-:W-:Y:S01]  /*a590*/  F2FP.BF16.F32.PACK_AB R9, R188, R182 ;  /* 0x000000b6bc09723e */ /* 0x000fe200000010ff */
[----:B------:R-:W-:Y:S01]  /*a5a0*/  FMUL.FTZ R147, R147, R69 ;  /* 0x0000004593937220 */ /* 0x000fe20000410000 */
[----:B------:R-:W-:Y:S01]  /*a5b0*/  HMMA.16816.F32.BF16 R44, R4, R16, R156 ;  /* 0x00000010042c723c */ /* 0x000fe2000004189c */
[----:B------:R-:W-:Y:S01]  /*a5c0*/  F2FP.BF16.F32.PACK_AB R10, R136, R171 ;  /* 0x000000ab880a723e */ /* 0x000fe200000010ff */
[-C--:B------:R-:W-:Y:S01]  /*a5d0*/  FMUL.FTZ R150, R150, R69.reuse ;  /* 0x0000004596967220 */ /* 0x080fe20000410000 */
[-C--:B------:R-:W-:Y:S01]  /*a5e0*/  FMUL.FTZ R151, R151, R69.reuse ;  /* 0x0000004597977220 */ /* 0x080fe20000410000 */
[-C--:B------:R-:W-:Y:S01]  /*a5f0*/  FMUL.FTZ R162, R162, R69.reuse ;  /* 0x00000045a2a27220 */ /* 0x080fe20000410000 */
[-C--:B------:R-:W-:Y:S01]  /*a600*/  FMUL.FTZ R163, R163, R69.reuse ;  /* 0x00000045a3a37220 */ /* 0x080fe20000410000 */
[-C--:B------:R-:W-:Y:S01]  /*a610*/  FMUL.FTZ R166, R166, R69.reuse ;  /* 0x00000045a6a67220 */ /* 0x080fe20000410000 */
[----:B-1----:R-:W-:Y:S01]  /*a620*/  F2FP.BF16.F32.PACK_AB R8, R168, R66 ;  /* 0x00000042a808723e */ /* 0x002fe200000010ff */
[----:B------:R-:W-:Y:S01]  /*a630*/  FMUL.FTZ R167, R167, R69 ;  /* 0x00000045a7a77220 */ /* 0x000fe20000410000 */
[----:B------:R-:W-:Y:S01]  /*a640*/  FFMA.FTZ R4, R52, UR15, -R2 ;  /* 0x0000000f34047c23 */ /* 0x000fe20008010802 */
[----:B------:R-:W-:-:S02]  /*a650*/  F2FP.BF16.F32.PACK_AB R5, R115, R118 ;  /* 0x000000767305723e */ /* 0x000fc400000010ff */
[----:B------:R-:W-:Y:S01]  /*a660*/  F2FP.BF16.F32.PACK_AB R6, R128, R126 ;  /* 0x0000007e8006723e */ /* 0x000fe200000010ff */
[----:B------:R1:W-:Y:S01]  /*a670*/  MUFU.EX2 R119, R4 ;  /* 0x0000000400777308 */ /* 0x0003e20000000800 */
[----:B------:R-:W-:Y:S01]  /*a680*/  HMMA.16816.F32.BF16 R144, R8, R12, R144 ;  /* 0x0000000c0890723c */ /* 0x000fe20000041890 */
[----:B--2---:R-:W-:-:S05]  /*a690*/  F2FP.BF16.F32.PACK_AB R7, R107, R108 ;  /* 0x0000006c6b07723e */ /* 0x004fca00000010ff */
[C---:B------:R-:W-:Y:S01]  /*a6a0*/  HMMA.16816.F32.BF16 R148, R8.reuse, R14, R148 ;  /* 0x0000000e0894723c */ /* 0x040fe20000041894 */
[----:B------:R-:W-:Y:S05]  /*a6b0*/  LDSM.16.MT88.4 R12, [R214+0x4800] ;  /* 0x00480000d60c783b */ /* 0x000fea0000004200 */
[----:B------:R-:W-:Y:S01]  /*a6c0*/  HMMA.16816.F32.BF16 R160, R8, R16, R160 ;  /* 0x0000001008a0723c */ /* 0x000fe200000418a0 */
[----:B-1----:R-:W-:-:S05]  /*a6d0*/  FFMA.FTZ R4, R53, UR15, -R2 ;  /* 0x0000000f35047c23 */ /* 0x002fca0008010802 */
[----:B------:R-:W-:Y:S01]  /*a6e0*/  HMMA.16816.F32.BF16 R164, R8, R18, R164 ;  /* 0x0000001208a4723c */ /* 0x000fe200000418a4 */
[----:B------:R-:W1:Y:S01]  /*a6f0*/  LDSM.16.MT88.4 R16, [R213+0x4800] ;  /* 0x00480000d510783b */ /* 0x000e620000004200 */
[----:B------:R2:W-:Y:S05]  /*a700*/  MUFU.EX2 R116, R4 ;  /* 0x0000000400747308 */ /* 0x0005ea0000000800 */
[----:B------:R-:W-:Y:S01]  /*a710*/  FFMA.FTZ R8, R56, UR15, -R2 ;  /* 0x0000000f38087c23 */ /* 0x000fe20008010802 */
[----:B------:R-:W-:Y:S02]  /*a720*/  F2FP.BF16.F32.PACK_AB R9, R241, R252 ;  /* 0x000000fcf109723e */ /* 0x000fe400000010ff */
[----:B------:R-:W-:Y:S01]  /*a730*/  F2FP.BF16.F32.PACK_AB R10, R170, R169 ;  /* 0x000000a9aa0a723e */ /* 0x000fe200000010ff */
[----:B------:R3:W-:Y:S01]  /*a740*/  MUFU.EX2 R109, R8 ;  /* 0x00000008006d7308 */ /* 0x0007e20000000800 */
[----:B------:R-:W-:-:S02]  /*a750*/  F2FP.BF16.F32.PACK_AB R11, R237, R240 ;  /* 0x000000f0ed0b723e */ /* 0x000fc400000010ff */
[----:B--2---:R-:W-:-:S07]  /*a760*/  F2FP.BF16.F32.PACK_AB R4, R125, R124 ;  /* 0x0000007c7d04723e */ /* 0x004fce00000010ff */
[----:B----4-:R-:W-:Y:S01]  /*a770*/  HMMA.16816.F32.BF16 R20, R4, R32, R20 ;  /* 0x000000200414723c */ /* 0x010fe20000041814 */
[----:B---3--:R-:W-:Y:S01]  /*a780*/  FFMA.FTZ R8, R230, UR15, -R0 ;  /* 0x0000000fe6087c23 */ /* 0x008fe20008010800 */
[----:B------:R-:W-:-:S03]  /*a790*/  MOV R230, R61 ;  /* 0x0000003d00e67202 */ /* 0x000fc60000000f00 */
[----:B------:R2:W-:Y:S01]  /*a7a0*/  MUFU.EX2 R103, R8 ;  /* 0x0000000800677308 */ /* 0x0005e20000000800 */
[C---:B------:R-:W-:Y:S06]  /*a7b0*/  HMMA.16816.F32.BF16 R40, R4.reuse, R34, R40 ;  /* 0x000000220428723c */ /* 0x040fec0000041828 */
[C---:B-----5:R-:W-:Y:S06]  /*a7c0*/  HMMA.16816.F32.BF16 R44, R4.reuse, R28, R44 ;  /* 0x0000001c042c723c */ /* 0x060fec000004182c */
[----:B------:R-:W-:Y:S01]  /*a7d0*/  HMMA.16816.F32.BF16 R48, R4, R30, R48 ;  /* 0x0000001e0430723c */ /* 0x000fe20000041830 */
[----:B--2---:R-:W-:Y:S01]  /*a7e0*/  FFMA.FTZ R8, R231, UR15, -R0 ;  /* 0x0000000fe7087c23 */ /* 0x004fe20008010800 */
[----:B------:R-:W-:-:S05]  /*a7f0*/  MOV R231, R60 ;  /* 0x0000003c00e77202 */ /* 0x000fca0000000f00 */
[----:B------:R-:W-:Y:S01]  /*a800*/  FFMA.FTZ R4, R175, UR15, -R0 ;  /* 0x0000000faf047c23 */ /* 0x000fe20008010800 */
[----:B------:R2:W3:Y:S01]  /*a810*/  MUFU.EX2 R101, R8 ;  /* 0x0000000800657308 */ /* 0x0004e20000000800 */
[----:B------:R-:W-:Y:S02]  /*a820*/  F2FP.BF16.F32.PACK_AB R6, R131, R130 ;  /* 0x000000828306723e */ /* 0x000fe400000010ff */
[----:B------:R-:W-:-:S05]  /*a830*/  MOV R175, R39 ;  /* 0x0000002700af7202 */ /* 0x000fca0000000f00 */
[----:B------:R4:W-:Y:S01]  /*a840*/  MUFU.EX2 R100, R4 ;  /* 0x0000000400647308 */ /* 0x0009e20000000800 */
[----:B--2---:R-:W-:Y:S01]  /*a850*/  FFMA.FTZ R8, R174, UR15, -R0 ;  /* 0x0000000fae087c23 */ /* 0x004fe20008010800 */
[----:B---3--:R-:W-:Y:S02]  /*a860*/  F2FP.BF16.F32.PACK_AB R5, R101, R103 ;  /* 0x000000676505723e */ /* 0x008fe400000010ff */
[----:B------:R-:W-:-:S04]  /*a870*/  MOV R174, R59 ;  /* 0x0000003b00ae7202 */ /* 0x000fc80000000f00 */
[----:B------:R2:W3:Y:S01]  /*a880*/  MUFU.EX2 R99, R8 ;  /* 0x0000000800637308 */ /* 0x0004e20000000800 */
[----:B----4-:R-:W-:Y:S01]  /*a890*/  FFMA.FTZ R4, R248, UR15, -R2 ;  /* 0x0000000ff8047c23 */ /* 0x010fe20008010802 */
[----:B------:R-:W-:-:S06]  /*a8a0*/  MOV R248, R37 ;  /* 0x0000002500f87202 */ /* 0x000fcc0000000f00 */
[----:B------:R4:W-:Y:S01]  /*a8b0*/  MUFU.EX2 R106, R4 ;  /* 0x00000004006a7308 */ /* 0x0009e20000000800 */
[----:B--2---:R-:W-:Y:S02]  /*a8c0*/  F2FP.BF16.F32.PACK_AB R8, R138, R88 ;  /* 0x000000588a08723e */ /* 0x004fe400000010ff */
[----:B---3--:R-:W-:-:S05]  /*a8d0*/  F2FP.BF16.F32.PACK_AB R7, R100, R99 ;  /* 0x000000636407723e */ /* 0x008fca00000010ff */
[----:B------:R-:W-:Y:S01]  /*a8e0*/  HMMA.16816.F32.BF16 R56, R8, R32, R144 ;  /* 0x000000200838723c */ /* 0x000fe20000041890 */
[----:B----4-:R-:W-:Y:S01]  /*a8f0*/  FFMA.FTZ R4, R249, UR15, -R2 ;  /* 0x0000000ff9047c23 */ /* 0x010fe20008010802 */
[----:B------:R-:W-:-:S03]  /*a900*/  MOV R249, R36 ;  /* 0x0000002400f97202 */ /* 0x000fc60000000f00 */
[----:B------:R2:W-:Y:S01]  /*a910*/  MUFU.EX2 R104, R4 ;  /* 0x0000000400687308 */ /* 0x0005e20000000800 */
[C---:B------:R-:W-:Y:S01]  /*a920*/  HMMA.16816.F32.BF16 R60, R8.reuse, R34, R148 ;  /* 0x00000022083c723c */ /* 0x040fe20000041894 */
[----:B------:R-:W-:Y:S05]  /*a930*/  LDSM.16.MT88.4 R148, [R213+0x5c00] ;  /* 0x005c0000d594783b */ /* 0x000fea0000004200 */
[C---:B------:R-:W-:Y:S06]  /*a940*/  HMMA.16816.F32.BF16 R160, R8.reuse, R28, R160 ;  /* 0x0000001c08a0723c */ /* 0x040fec00000418a0 */
[----:B------:R-:W-:Y:S01]  /*a950*/  HMMA.16816.F32.BF16 R164, R8, R30, R164 ;  /* 0x0000001e08a4723c */ /* 0x000fe200000418a4 */
[----:B------:R-:W3:Y:S01]  /*a960*/  LDSM.16.MT88.4 R28, [R213+0x4c00] ;  /* 0x004c0000d51c783b */ /* 0x000ee20000004200 */
[----:B--2---:R-:W-:-:S05]  /*a970*/  F2FP.BF16.F32.PACK_AB R4, R129, R127 ;  /* 0x0000007f8104723e */ /* 0x004fca00000010ff */
[----:B------:R-:W-:Y:S01]  /*a980*/  FFMA.FTZ R8, R72, UR15, -R2 ;  /* 0x0000000f48087c23 */ /* 0x000fe20008010802 */
[----:B------:R-:W-:Y:S02]  /*a990*/  F2FP.BF16.F32.PACK_AB R9, R233, R236 ;  /* 0x000000ece909723e */ /* 0x000fe400000010ff */
[----:B------:R-:W-:Y:S01]  /*a9a0*/  F2FP.BF16.F32.PACK_AB R11, R229, R232 ;  /* 0x000000e8e50b723e */ /* 0x000fe200000010ff */
[----:B------:R2:W-:Y:S01]  /*a9b0*/  MUFU.EX2 R102, R8 ;  /* 0x0000000800667308 */ /* 0x0005e20000000800 */
[C---:B-1----:R-:W-:Y:S01]  /*a9c0*/  HMMA.16816.F32.BF16 R36, R4.reuse, R16, R20 ;  /* 0x000000100424723c */ /* 0x042fe20000041814 */
[----:B------:R-:W1:Y:S05]  /*a9d0*/  LDSM.16.MT88.4 R20, [R214+0x4c00] ;  /* 0x004c0000d614783b */ /* 0x000e6a0000004200 */
[C---:B------:R-:W-:Y:S06]  /*a9e0*/  HMMA.16816.F32.BF16 R32, R4.reuse, R18, R40 ;  /* 0x000000120420723c */ /* 0x040fec0000041828 */
[----:B------:R-:W-:Y:S01]  /*a9f0*/  HMMA.16816.F32.BF16 R40, R4, R12, R44 ;  /* 0x0000000c0428723c */ /* 0x000fe2000004182c */
[----:B--2---:R-:W-:Y:S01]  /*aa00*/  FFMA.FTZ R8, R234, UR15, -R0 ;  /* 0x0000000fea087c23 */ /* 0x004fe20008010800 */
[----:B------:R-:W-:-:S04]  /*aa10*/  MOV R234, R96 ;  /* 0x0000006000ea7202 */ /* 0x000fc80000000f00 */
[----:B------:R-:W-:Y:S01]  /*aa20*/  HMMA.16816.F32.BF16 R48, R4, R14, R48 ;  /* 0x0000000e0430723c */ /* 0x000fe20000041830 */
[----:B------:R2:W-:Y:S01]  /*aa30*/  MUFU.EX2 R96, R8 ;  /* 0x0000000800607308 */ /* 0x0005e20000000800 */
[----:B------:R-:W-:-:S05]  /*aa40*/  F2FP.BF16.F32.PACK_AB R10, R249, R234 ;  /* 0x000000eaf90a723e */ /* 0x000fca00000010ff */
[----:B------:R-:W-:Y:S01]  /*aa50*/  FFMA.FTZ R4, R87, UR15, -R0 ;  /* 0x0000000f57047c23 */ /* 0x000fe20008010800 */
[----:B------:R-:W-:-:S03]  /*aa60*/  F2FP.BF16.F32.PACK_AB R6, R135, R133 ;  /* 0x000000858706723e */ /* 0x000fc600000010ff */
[----:B------:R4:W-:Y:S01]  /*aa70*/  MUFU.EX2 R93, R4 ;  /* 0x00000004005d7308 */ /* 0x0009e20000000800 */
[----:B--2---:R-:W-:Y:S01]  /*aa80*/  FFMA.FTZ R8, R235, UR15, -R0 ;  /* 0x0000000feb087c23 */ /* 0x004fe20008010800 */
[----:B------:R-:W-:-:S06]  /*aa90*/  MOV R235, R91 ;  /* 0x0000005b00eb7202 */ /* 0x000fcc0000000f00 */
[----:B------:R2:W5:Y:S01]  /*aaa0*/  MUFU.EX2 R95, R8 ;  /* 0x00000008005f7308 */ /* 0x0005620000000800 */
[----:B----4-:R-:W-:-:S07]  /*aab0*/  FFMA.FTZ R4, R73, UR15, -R2 ;  /* 0x0000000f49047c23 */ /* 0x010fce0008010802 */
[----:B------:R4:W-:Y:S01]  /*aac0*/  MUFU.EX2 R98, R4 ;  /* 0x0000000400627308 */ /* 0x0009e20000000800 */
[----:B--2---:R-:W-:Y:S01]  /*aad0*/  FFMA.FTZ R8, R86, UR15, -R0 ;  /* 0x0000000f56087c23 */ /* 0x004fe20008010800 */
[----:B-----5:R-:W-:-:S06]  /*aae0*/  F2FP.BF16.F32.PACK_AB R5, R95, R96 ;  /* 0x000000605f05723e */ /* 0x020fcc00000010ff */
[----:B------:R2:W5:Y:S01]  /*aaf0*/  MUFU.EX2 R92, R8 ;  /* 0x00000008005c7308 */ /* 0x0005620000000800 */
[----:B----4-:R-:W-:-:S07]  /*ab00*/  FFMA.FTZ R4, R54, UR15, -R2 ;  /* 0x0000000f36047c23 */ /* 0x010fce0008010802 */
[----:B------:R4:W-:Y:S01]  /*ab10*/  MUFU.EX2 R97, R4 ;  /* 0x0000000400617308 */ /* 0x0009e20000000800 */
[----:B--2---:R-:W-:Y:S02]  /*ab20*/  F2FP.BF16.F32.PACK_AB R8, R235, R137 ;  /* 0x00000089eb08723e */ /* 0x004fe400000010ff */
[----:B-----5:R-:W-:-:S05]  /*ab30*/  F2FP.BF16.F32.PACK_AB R7, R93, R92 ;  /* 0x0000005c5d07723e */ /* 0x020fca00000010ff */
[----:B------:R-:W-:Y:S01]  /*ab40*/  HMMA.16816.F32.BF16 R56, R8, R16, R56 ;  /* 0x000000100838723c */ /* 0x000fe20000041838 */
[----:B----4-:R-:W-:-:S05]  /*ab50*/  F2FP.BF16.F32.PACK_AB R4, R134, R132 ;  /* 0x000000848604723e */ /* 0x010fca00000010ff */
[C---:B------:R-:W-:Y:S01]  /*ab60*/  HMMA.16816.F32.BF16 R60, R8.reuse, R18, R60 ;  /* 0x00000012083c723c */ /* 0x040fe2000004183c */
[----:B------:R-:W2:Y:S05]  /*ab70*/  LDSM.16.MT88.4 R16, [R213+0x5000] ;  /* 0x00500000d510783b */ /* 0x000eaa0000004200 */
[C---:B------:R-:W-:Y:S06]  /*ab80*/  HMMA.16816.F32.BF16 R52, R8.reuse, R12, R160 ;  /* 0x0000000c0834723c */ /* 0x040fec00000418a0 */
[----:B------:R-:W-:Y:S01]  /*ab90*/  HMMA.16816.F32.BF16 R164, R8, R14, R164 ;  /* 0x0000000e08a4723c */ /* 0x000fe200000418a4 */
[----:B------:R-:W4:Y:S01]  /*aba0*/  LDSM.16.MT88.4 R12, [R214+0x5000] ;  /* 0x00500000d60c783b */ /* 0x000f220000004200 */
[----:B------:R-:W-:-:S02]  /*abb0*/  MOV R163, R66 ;  /* 0x0000004200a37202 */ /* 0x000fc40000000f00 */
[----:B------:R-:W-:Y:S02]  /*abc0*/  MOV R160, R136 ;  /* 0x0000008800a07202 */ /* 0x000fe40000000f00 */
[C---:B---3--:R-:W-:Y:S01]  /*abd0*/  HMMA.16816.F32.BF16 R44, R4.reuse, R28, R36 ;  /* 0x0000001c042c723c */ /* 0x048fe20000041824 */
[----:B------:R-:W-:Y:S01]  /*abe0*/  FFMA.FTZ R8, R74, UR15, -R2 ;  /* 0x0000000f4a087c23 */ /* 0x000fe20008010802 */
[----:B------:R-:W-:Y:S02]  /*abf0*/  F2FP.BF16.F32.PACK_AB R9, R227, R228 ;  /* 0x000000e4e309723e */ /* 0x000fe400000010ff */
[----:B------:R-:W-:Y:S01]  /*ac00*/  F2FP.BF16.F32.PACK_AB R10, R231, R174 ;  /* 0x000000aee70a723e */ /* 0x000fe200000010ff */
[----:B------:R3:W-:Y:S01]  /*ac10*/  MUFU.EX2 R94, R8 ;  /* 0x00000008005e7308 */ /* 0x0007e20000000800 */
[----:B------:R-:W-:Y:S01]  /*ac20*/  HMMA.16816.F32.BF16 R36, R4, R30, R32 ;  /* 0x0000001e0424723c */ /* 0x000fe20000041820 */
[----:B------:R-:W-:Y:S02]  /*ac30*/  F2FP.BF16.F32.PACK_AB R11, R210, R211 ;  /* 0x000000d3d20b723e */ /* 0x000fe400000010ff */
[----:B------:R-:W-:-:S02]  /*ac40*/  MOV R161, R88 ;  /* 0x0000005800a17202 */ /* 0x000fc40000000f00 */
[----:B------:R-:W-:Y:S01]  /*ac50*/  MOV R162, R138 ;  /* 0x0000008a00a27202 */ /* 0x000fe20000000f00 */
[C---:B-1----:R-:W-:Y:S01]  /*ac60*/  HMMA.16816.F32.BF16 R32, R4.reuse, R20, R40 ;  /* 0x000000140420723c */ /* 0x042fe20000041828 */
[----:B------:R-:W-:Y:S02]  /*ac70*/  MOV R138, R70 ;  /* 0x00000046008a7202 */ /* 0x000fe40000000f00 */
[----:B------:R-:W-:Y:S02]  /*ac80*/  MOV R88, R26 ;  /* 0x0000001a00587202 */ /* 0x000fe40000000f00 */
[----:B------:R-:W-:Y:S01]  /*ac90*/  MOV R136, R27 ;  /* 0x0000001b00887202 */ /* 0x000fe20000000f00 */
[----:B------:R-:W-:Y:S01]  /*aca0*/  HMMA.16816.F32.BF16 R40, R4, R22, R48 ;  /* 0x000000160428723c */ /* 0x000fe20000041830 */
[----:B------:R-:W-:Y:S02]  /*acb0*/  @P0 MOV R138, R70 ;  /* 0x00000046008a0202 */ /* 0x000fe40000000f00 */
[----:B------:R-:W-:Y:S01]  /*acc0*/  @P0 MOV R88, R26 ;  /* 0x0000001a00580202 */ /* 0x000fe20000000f00 */
[----:B---3--:R-:W-:Y:S01]  /*acd0*/  FFMA.FTZ R8, R238, UR15, -R0 ;  /* 0x0000000fee087c23 */ /* 0x008fe20008010800 */
[----:B------:R-:W-:-:S02]  /*ace0*/  MOV R238, R137 ;  /* 0x0000008900ee7202 */ /* 0x000fc40000000f00 */
[--C-:B------:R-:W-:Y:S01]  /*acf0*/  FFMA.FTZ R4, R81, UR15, -R0.reuse ;  /* 0x0000000f51047c23 */ /* 0x100fe20008010800 */
[----:B------:R1:W-:Y:S01]  /*ad00*/  MUFU.EX2 R90, R8 ;  /* 0x00000008005a7308 */ /* 0x0003e20000000800 */
[----:B------:R-:W-:Y:S02]  /*ad10*/  F2FP.BF16.F32.PACK_AB R6, R109, R116 ;  /* 0x000000746d06723e */ /* 0x000fe400000010ff */
[-C--:B------:R-:W-:Y:S02]  /*ad20*/  MOV R137, R68.reuse ;  /* 0x0000004400897202 */ /* 0x080fe40000000f00 */
[----:B------:R-:W-:Y:S02]  /*ad30*/  @P0 MOV R137, R68 ;  /* 0x0000004400890202 */ /* 0x000fe40000000f00 */
[----:B------:R-:W-:Y:S01]  /*ad40*/  @P0 MOV R136, R27 ;  /* 0x0000001b00880202 */ /* 0x000fe20000000f00 */
[----:B------:R3:W-:Y:S01]  /*ad50*/  MUFU.EX2 R81, R4 ;  /* 0x0000000400517308 */ /* 0x0007e20000000800 */
[----:B-1----:R-:W-:Y:S01]  /*ad60*/  FFMA.FTZ R8, R239, UR15, -R0 ;  /* 0x0000000fef087c23 */ /* 0x002fe20008010800 */
[----:B------:R-:W-:-:S06]  /*ad70*/  MOV R239, R170 ;  /* 0x000000aa00ef7202 */ /* 0x000fcc0000000f00 */
[----:B------:R1:W5:Y:S01]  /*ad80*/  MUFU.EX2 R87, R8 ;  /* 0x0000000800577308 */ /* 0x0003620000000800 */
[----:B---3--:R-:W-:-:S07]  /*ad90*/  FFMA.FTZ R4, R75, UR15, -R2 ;  /* 0x0000000f4b047c23 */ /* 0x008fce0008010802 */
[----:B------:R3:W-:Y:S01]  /*ada0*/  MUFU.EX2 R91, R4 ;  /* 0x00000004005b7308 */ /* 0x0007e20000000800 */
[----:B-1----:R-:W-:Y:S01]  /*adb0*/  FFMA.FTZ R8, R80, UR15, -R0 ;  /* 0x0000000f50087c23 */ /* 0x002fe20008010800 */
[----:B-----5:R-:W-:-:S06]  /*adc0*/  F2FP.BF16.F32.PACK_AB R5, R87, R90 ;  /* 0x0000005a5705723e */ /* 0x020fcc00000010ff */
[----:B------:R1:W5:Y:S01]  /*add0*/  MUFU.EX2 R80, R8 ;  /* 0x0000000800507308 */ /* 0x0003620000000800 */
[----:B---3--:R-:W-:-:S07]  /*ade0*/  FFMA.FTZ R4, R65, UR15, -R2 ;  /* 0x0000000f41047c23 */ /* 0x008fce0008010802 */
[----:B------:R3:W-:Y:S01]  /*adf0*/  MUFU.EX2 R89, R4 ;  /* 0x0000000400597308 */ /* 0x0007e20000000800 */
[----:B-1----:R-:W-:Y:S02]  /*ae00*/  F2FP.BF16.F32.PACK_AB R8, R175, R248 ;  /* 0x000000f8af08723e */ /* 0x002fe400000010ff */
[----:B-----5:R-:W-:-:S05]  /*ae10*/  F2FP.BF16.F32.PACK_AB R7, R81, R80 ;  /* 0x000000505107723e */ /* 0x020fca00000010ff */
[----:B------:R-:W-:Y:S01]  /*ae20*/  HMMA.16816.F32.BF16 R48, R8, R28, R56 ;  /* 0x0000001c0830723c */ /* 0x000fe20000041838 */
[----:B---3--:R-:W-:-:S05]  /*ae30*/  F2FP.BF16.F32.PACK_AB R4, R119, R139 ;  /* 0x0000008b7704723e */ /* 0x008fca00000010ff */
[C---:B------:R-:W-:Y:S01]  /*ae40*/  HMMA.16816.F32.BF16 R60, R8.reuse, R30, R60 ;  /* 0x0000001e083c723c */ /* 0x040fe2000004183c */
[----:B------:R-:W-:Y:S05]  /*ae50*/  LDSM.16.MT88.4 R28, [R214+0x5400] ;  /* 0x00540000d61c783b */ /* 0x000fea0000004200 */
[C---:B------:R-:W-:Y:S06]  /*ae60*/  HMMA.16816.F32.BF16 R52, R8.reuse, R20, R52 ;  /* 0x000000140834723c */ /* 0x040fec0000041834 */
[----:B------:R-:W-:Y:S01]  /*ae70*/  HMMA.16816.F32.BF16 R164, R8, R22, R164 ;  /* 0x0000001608a4723c */ /* 0x000fe200000418a4 */
[----:B------:R-:W-:Y:S05]  /*ae80*/  LDSM.16.MT88.4 R20, [R213+0x5800] ;  /* 0x00580000d514783b */ /* 0x000fea0000004200 */
[----:B--2---:R-:W-:Y:S01]  /*ae90*/  HMMA.16816.F32.BF16 R140, R4, R16, R44 ;  /* 0x00000010048c723c */ /* 0x004fe2000004182c */
[----:B------:R-:W-:Y:S01]  /*aea0*/  FFMA.FTZ R8, R64, UR15, -R2 ;  /* 0x0000000f40087c23 */ /* 0x000fe20008010802 */
[----:B------:R-:W-:-:S02]  /*aeb0*/  F2FP.BF16.F32.PACK_AB R9, R207, R209 ;  /* 0x000000d1cf09723e */ /* 0x000fc400000010ff */
[----:B------:R-:W-:Y:S01]  /*aec0*/  F2FP.BF16.F32.PACK_AB R10, R204, R178 ;  /* 0x000000b2cc0a723e */ /* 0x000fe200000010ff */
[----:B------:R1:W-:Y:S01]  /*aed0*/  MUFU.EX2 R86, R8 ;  /* 0x0000000800567308 */ /* 0x0003e20000000800 */
[----:B----4-:R-:W-:Y:S01]  /*aee0*/  HMMA.16816.F32.BF16 R64, R4, R12, R32 ;  /* 0x0000000c0440723c */ /* 0x010fe20000041820 */
[----:B------:R-:W2:Y:S01]  /*aef0*/  LDSM.16.MT88.4 R32, [R213+0x5400] ;  /* 0x00540000d520783b */ /* 0x000ea20000004200 */
[----:B------:R-:W-:-:S04]  /*af00*/  F2FP.BF16.F32.PACK_AB R11, R196, R206 ;  /* 0x000000cec40b723e */ /* 0x000fc800000010ff */
[C---:B------:R-:W-:Y:S06]  /*af10*/  HMMA.16816.F32.BF16 R152, R4.reuse, R18, R36 ;  /* 0x000000120498723c */ /* 0x040fec0000041824 */
[----:B------:R-:W-:Y:S01]  /*af20*/  HMMA.16816.F32.BF16 R56, R4, R14, R40 ;  /* 0x0000000e0438723c */ /* 0x000fe20000041828 */
[----:B-1----:R-:W-:Y:S01]  /*af30*/  FFMA.FTZ R8, R250, UR15, -R0 ;  /* 0x0000000ffa087c23 */ /* 0x002fe20008010800 */
[----:B------:R-:W-:-:S05]  /*af40*/  MOV R250, R171 ;  /* 0x000000ab00fa7202 */ /* 0x000fca0000000f00 */
[----:B------:R-:W-:Y:S01]  /*af50*/  FFMA.FTZ R4, R83, UR15, -R0 ;  /* 0x0000000f53047c23 */ /* 0x000fe20008010800 */
[----:B------:R1:W-:Y:S01]  /*af60*/  MUFU.EX2 R75, R8 ;  /* 0x00000008004b7308 */ /* 0x0003e20000000800 */
[----:B------:R-:W-:-:S07]  /*af70*/  F2FP.BF16.F32.PACK_AB R6, R98, R102 ;  /* 0x000000666206723e */ /* 0x000fce00000010ff */
[----:B------:R3:W-:Y:S01]  /*af80*/  MUFU.EX2 R73, R4 ;  /* 0x0000000400497308 */ /* 0x0007e20000000800 */
[----:B-1----:R-:W-:Y:S01]  /*af90*/  FFMA.FTZ R8, R251, UR15, -R0 ;  /* 0x0000000ffb087c23 */ /* 0x002fe20008010800 */
[----:B------:R-:W-:-:S06]  /*afa0*/  MOV R251, R168 ;  /* 0x000000a800fb7202 */ /* 0x000fcc0000000f00 */
[----:B------:R1:W4:Y:S01]  /*afb0*/  MUFU.EX2 R74, R8 ;  /* 0x00000008004a7308 */ /* 0x0003220000000800 */
[----:B---3--:R-:W-:-:S07]  /*afc0*/  FFMA.FTZ R4, R76, UR15, -R2 ;  /* 0x0000000f4c047c23 */ /* 0x008fce0008010802 */
[----:B------:R3:W5:Y:S01]  /*afd0*/  MUFU.EX2 R76, R4 ;  /* 0x00000004004c7308 */ /* 0x0007620000000800 */
[----:B-1----:R-:W-:Y:S01]  /*afe0*/  FFMA.FTZ R8, R82, UR15, -R0 ;  /* 0x0000000f52087c23 */ /* 0x002fe20008010800 */
[----:B----4-:R-:W-:-:S06]  /*aff0*/  F2FP.BF16.F32.PACK_AB R5, R74, R75 ;  /* 0x0000004b4a05723e */ /* 0x010fcc00000010ff */
[----:B------:R1:W4:Y:S01]  /*b000*/  MUFU.EX2 R72, R8 ;  /* 0x0000000800487308 */ /* 0x0003220000000800 */
[----:B---3--:R-:W-:Y:S01]  /*b010*/  FFMA.FTZ R4, R77, UR15, -R0 ;  /* 0x0000000f4d047c23 */ /* 0x008fe20008010800 */
[----:B-----5:R-:W-:Y:S02]  /*b020*/  F2FP.BF16.F32.PACK_AB R168, R76, R86 ;  /* 0x000000564ca8723e */ /* 0x020fe400000010ff */
[----:B-1----:R-:W-:Y:S02]  /*b030*/  F2FP.BF16.F32.PACK_AB R8, R179, R230 ;  /* 0x000000e6b308723e */ /* 0x002fe400000010ff */
[----:B----4-:R-:W-:-:S05]  /*b040*/  F2FP.BF16.F32.PACK_AB R7, R73, R72 ;  /* 0x000000484907723e */ /* 0x010fca00000010ff */
[C---:B------:R-:W-:Y:S06]  /*b050*/  HMMA.16816.F32.BF16 R48, R8.reuse, R16, R48 ;  /* 0x000000100830723c */ /* 0x040fec0000041830 */
[C---:B------:R-:W-:Y:S01]  /*b060*/  HMMA.16816.F32.BF16 R40, R8.reuse, R18, R60 ;  /* 0x000000120828723c */ /* 0x040fe2000004183c */
[----:B------:R-:W1:Y:S01]  /*b070*/  LDSM.16.MT88.4 R16, [R214+0x5800] ;  /* 0x00580000d610783b */ /* 0x000e620000004200 */
[----:B------:R3:W-:Y:S04]  /*b080*/  MUFU.EX2 R61, R4 ;  /* 0x00000004003d7308 */ /* 0x0007e80000000800 */
[C---:B------:R-:W-:Y:S06]  /*b090*/  HMMA.16816.F32.BF16 R36, R8.reuse, R12, R52 ;  /* 0x0000000c0824723c */ /* 0x040fec0000041834 */
[----:B------:R-:W-:Y:S01]  /*b0a0*/  HMMA.16816.F32.BF16 R44, R8, R14, R164 ;  /* 0x0000000e082c723c */ /* 0x000fe200000418a4 */
[----:B------:R-:W-:-:S02]  /*b0b0*/  F2FP.BF16.F32.PACK_AB R12, R187, R186 ;  /* 0x000000babb0c723e */ /* 0x000fc400000010ff */
[----:B------:R-:W-:-:S04]  /*b0c0*/  F2FP.BF16.F32.PACK_AB R13, R194, R195 ;  /* 0x000000c3c20d723e */ /* 0x000fc800000010ff */
[--C-:B------:R-:W-:Y:S01]  /*b0d0*/  FFMA.FTZ R8, R84, UR15, -R0.reuse ;  /* 0x0000000f54087c23 */ /* 0x100fe20008010800 */
[----:B---3--:R-:W-:Y:S01]  /*b0e0*/  F2FP.BF16.F32.PACK_AB R4, R104, R106 ;  /* 0x0000006a6804723e */ /* 0x008fe200000010ff */
[--C-:B------:R-:W-:Y:S01]  /*b0f0*/  FFMA.FTZ R9, R78, UR15, -R0.reuse ;  /* 0x0000000f4e097c23 */ /* 0x100fe20008010800 */
[----:B------:R-:W-:Y:S01]  /*b100*/  F2FP.BF16.F32.PACK_AB R14, R200, R199 ;  /* 0x000000c7c80e723e */ /* 0x000fe200000010ff */
[----:B------:R3:W4:Y:S01]  /*b110*/  MUFU.EX2 R60, R8 ;  /* 0x00000008003c7308 */ /* 0x0007220000000800 */
[----:B------:R-:W-:Y:S02]  /*b120*/  F2FP.BF16.F32.PACK_AB R15, R191, R193 ;  /* 0x000000c1bf0f723e */ /* 0x000fe400000010ff */
[----:B------:R-:W-:Y:S01]  /*b130*/  F2FP.BF16.F32.PACK_AB R10, R89, R91 ;  /* 0x0000005b590a723e */ /* 0x000fe200000010ff */
[C---:B--2---:R-:W-:Y:S01]  /*b140*/  HMMA.16816.F32.BF16 R140, R4.reuse, R32, R140 ;  /* 0x00000020048c723c */ /* 0x044fe2000004188c */
[----:B------:R-:W-:Y:S02]  /*b150*/  F2FP.BF16.F32.PACK_AB R164, R202, R203 ;  /* 0x000000cbcaa4723e */ /* 0x000fe400000010ff */
[----:B------:R-:W-:Y:S01]  /*b160*/  F2FP.BF16.F32.PACK_AB R166, R198, R201 ;  /* 0x000000c9c6a6723e */ /* 0x000fe200000010ff */
[----:B------:R4:W-:Y:S02]  /*b170*/  MUFU.EX2 R54, R9 ;  /* 0x0000000900367308 */ /* 0x0009e40000000800 */
[C---:B------:R-:W-:Y:S06]  /*b180*/  HMMA.16816.F32.BF16 R152, R4.reuse, R34, R152 ;  /* 0x000000220498723c */ /* 0x040fec0000041898 */
[----:B------:R-:W-:Y:S01]  /*b190*/  HMMA.16816.F32.BF16 R64, R4, R28, R64 ;  /* 0x0000001c0440723c */ /* 0x000fe20000041840 */
[----:B---3--:R-:W-:-:S04]  /*b1a0*/  FFMA.FTZ R8, R85, UR15, -R0 ;  /* 0x0000000f55087c23 */ /* 0x008fc80008010800 */
[----:B------:R2:W3:Y:S01]  /*b1b0*/  MUFU.EX2 R55, R8 ;  /* 0x0000000800377308 */ /* 0x0004e20000000800 */
[----:B------:R-:W-:Y:S01]  /*b1c0*/  HMMA.16816.F32.BF16 R56, R4, R30, R56 ;  /* 0x0000001e0438723c */ /* 0x000fe20000041838 */
[----:B----4-:R-:W-:-:S05]  /*b1d0*/  F2FP.BF16.F32.PACK_AB R9, R60, R61 ;  /* 0x0000003d3c09723e */ /* 0x010fca00000010ff */
[C---:B------:R-:W-:Y:S01]  /*b1e0*/  HMMA.16816.F32.BF16 R144, R12.reuse, R32, R48 ;  /* 0x000000200c90723c */ /* 0x040fe20000041830 */
[--C-:B------:R-:W-:Y:S01]  /*b1f0*/  FFMA.FTZ R4, R79, UR15, -R2.reuse ;  /* 0x0000000f4f047c23 */ /* 0x100fe20008010802 */
[----:B------:R-:W-:Y:S01]  /*b200*/  FFMA.FTZ R2, R105, UR15, -R2 ;  /* 0x0000000f69027c23 */ /* 0x000fe20008010802 */
[----:B------:R-:W-:Y:S02]  /*b210*/  F2FP.BF16.F32.PACK_AB R5, R189, R190 ;  /* 0x000000bebd05723e */ /* 0x000fe400000010ff */
[----:B------:R4:W-:Y:S01]  /*b220*/  MUFU.EX2 R53, R4 ;  /* 0x0000000400357308 */ /* 0x0009e20000000800 */
[C---:B------:R-:W-:Y:S01]  /*b230*/  HMMA.16816.F32.BF16 R48, R12.reuse, R34, R40 ;  /* 0x000000220c30723c */ /* 0x040fe20000041828 */
[----:B------:R-:W-:Y:S02]  /*b240*/  F2FP.BF16.F32.PACK_AB R6, R192, R184 ;  /* 0x000000b8c006723e */ /* 0x000fe400000010ff */
[----:B------:R-:W-:Y:S02]  /*b250*/  F2FP.BF16.F32.PACK_AB R7, R181, R183 ;  /* 0x000000b7b507723e */ /* 0x000fe400000010ff */
[----:B--2---:R-:W-:Y:S01]  /*b260*/  F2FP.BF16.F32.PACK_AB R8, R94, R97 ;  /* 0x000000615e08723e */ /* 0x004fe200000010ff */
[C---:B------:R-:W-:Y:S01]  /*b270*/  HMMA.16816.F32.BF16 R32, R12.reuse, R28, R36 ;  /* 0x0000001c0c20723c */ /* 0x040fe20000041824 */
[----:B------:R2:W5:Y:S01]  /*b280*/  MUFU.EX2 R52, R2 ;  /* 0x0000000200347308 */ /* 0x0005620000000800 */
[----:B---3--:R-:W-:Y:S01]  /*b290*/  F2FP.BF16.F32.PACK_AB R11, R54, R55 ;  /* 0x00000037360b723e */ /* 0x008fe200000010ff */
[----:B------:R-:W3:Y:S03]  /*b2a0*/  LDSM.16.MT88.4 R36, [R214+0x5c00] ;  /* 0x005c0000d624783b */ /* 0x000ee60000004200 */
[----:B------:R-:W-:Y:S01]  /*b2b0*/  HMMA.16816.F32.BF16 R28, R12, R30, R44 ;  /* 0x0000001e0c1c723c */ /* 0x000fe2000004182c */
[----:B----4-:R-:W-:-:S05]  /*b2c0*/  FFMA.FTZ R4, R110, UR15, -R0 ;  /* 0x0000000f6e047c23 */ /* 0x010fca0008010800 */
[C---:B------:R-:W-:Y:S01]  /*b2d0*/  HMMA.16816.F32.BF16 R140, R8.reuse, R20, R140 ;  /* 0x00000014088c723c */ /* 0x040fe2000004188c */
[--C-:B------:R-:W-:Y:S01]  /*b2e0*/  FFMA.FTZ R12, R226, UR15, -R3.reuse ;  /* 0x0000000fe20c7c23 */ /* 0x100fe20008010803 */
[----:B------:R4:W-:Y:S01]  /*b2f0*/  MUFU.EX2 R45, R4 ;  /* 0x00000004002d7308 */ /* 0x0009e20000000800 */
[--C-:B------:R-:W-:Y:S01]  /*b300*/  FFMA.FTZ R13, R172, UR15, -R3.reuse ;  /* 0x0000000fac0d7c23 */ /* 0x100fe20008010803 */
[----:B------:R-:W-:Y:S01]  /*b310*/  FFMA.FTZ R14, R173, UR15, -R3 ;  /* 0x0000000fad0e7c23 */ /* 0x000fe20008010803 */
[----:B------:R-:W-:Y:S01]  /*b320*/  FFMA.FTZ R3, R242, R71, R163 ;  /* 0x00000047f2037223 */ /* 0x000fe200000100a3 */
[----:B--2---:R-:W-:Y:S01]  /*b330*/  FFMA.FTZ R2, R111, UR15, -R0 ;  /* 0x0000000f6f027c23 */ /* 0x004fe20008010800 */
[----:B------:R-:W-:Y:S01]  /*b340*/  HMMA.16816.F32.BF16 R152, R8, R22, R152 ;  /* 0x000000160898723c */ /* 0x000fe20000041898 */
[----:B------:R-:W-:Y:S02]  /*b350*/  MOV R163, R169 ;  /* 0x000000a900a37202 */ /* 0x000fe40000000f00 */
[----:B------:R2:W3:Y:S01]  /*b360*/  MUFU.EX2 R44, R2 ;  /* 0x00000002002c7308 */ /* 0x0004e20000000800 */
[----:B-----5:R-:W-:-:S02]  /*b370*/  F2FP.BF16.F32.PACK_AB R170, R52, R53 ;  /* 0x0000003534aa723e */ /* 0x020fc400000010ff */
[C---:B-1----:R-:W-:Y:S05]  /*b380*/  HMMA.16816.F32.BF16 R156, R8.reuse, R16, R64 ;  /* 0x00000010089c723c */ /* 0x042fea0000041840 */
[----:B------:R-:W1:Y:S01]  /*b390*/  MUFU.EX2 R12, R12 ;  /* 0x0000000c000c7308 */ /* 0x000e620000000800 */
[----:B----4-:R-:W-:Y:S01]  /*b3a0*/  F2FP.BF16.F32.PACK_AB R4, R185, R197 ;  /* 0x000000c5b904723e */ /* 0x010fe200000010ff */
[----:B------:R-:W-:Y:S06]  /*b3b0*/  HMMA.16816.F32.BF16 R40, R8, R18, R56 ;  /* 0x000000120828723c */ /* 0x000fec0000041838 */
[C---:B------:R-:W-:Y:S01]  /*b3c0*/  HMMA.16816.F32.BF16 R144, R4.reuse, R20, R144 ;  /* 0x000000140490723c */ /* 0x040fe20000041890 */
[--C-:B--2---:R-:W-:Y:S01]  /*b3d0*/  FFMA.FTZ R2, R176, UR15, -R0.reuse ;  /* 0x0000000fb0027c23 */ /* 0x104fe20008010800 */
[----:B------:R-:W-:Y:S01]  /*b3e0*/  FFMA.FTZ R0, R177, UR15, -R0 ;  /* 0x0000000fb1007c23 */ /* 0x000fe20008010800 */
[----:B------:R-:W-:Y:S01]  /*b3f0*/  FFMA.FTZ R8, R243, R69, R182 ;  /* 0x00000045f3087223 */ /* 0x000fe200000100b6 */
[----:B------:R-:W-:Y:S01]  /*b400*/  MUFU.EX2 R13, R13 ;  /* 0x0000000d000d7308 */ /* 0x000fe20000000800 */
[----:B---3--:R-:W-:Y:S01]  /*b410*/  F2FP.BF16.F32.PACK_AB R169, R44, R45 ;  /* 0x0000002d2ca9723e */ /* 0x008fe200000010ff */
[----:B------:R-:W-:Y:S01]  /*b420*/  HMMA.16816.F32.BF16 R48, R4, R22, R48 ;  /* 0x000000160430723c */ /* 0x000fe20000041830 */
[----:B-1----:R-:W-:-:S05]  /*b430*/  F2FP.BF16.F32.PACK_AB R165, R12, R180 ;  /* 0x000000b40ca5723e */ /* 0x002fca00000010ff */
[----:B------:R1:W-:Y:S01]  /*b440*/  MUFU.EX2 R15, R2 ;  /* 0x00000002000f7308 */ /* 0x0003e20000000800 */
[C---:B------:R-:W-:Y:S06]  /*b450*/  HMMA.16816.F32.BF16 R32, R4.reuse, R16, R32 ;  /* 0x000000100420723c */ /* 0x040fec0000041820 */
[----:B------:R-:W-:Y:S01]  /*b460*/  HMMA.16816.F32.BF16 R28, R4, R18, R28 ;  /* 0x00000012041c723c */ /* 0x000fe2000004181c */
[----:B------:R2:W3:Y:S06]  /*b470*/  MUFU.EX2 R9, R0 ;  /* 0x0000000000097308 */ /* 0x0004ec0000000800 */
[----:B------:R-:W-:Y:S01]  /*b480*/  FADD.FTZ R4, R251, R3 ;  /* 0x00000003fb047221 */ /* 0x000fe20000010000 */
[----:B------:R-:W-:Y:S01]  /*b490*/  FADD.FTZ R3, R188, R8 ;  /* 0x00000008bc037221 */ /* 0x000fe20000010000 */
[----:B------:R-:W4:Y:S01]  /*b4a0*/  MUFU.EX2 R14, R14 ;  /* 0x0000000e000e7308 */ /* 0x000f220000000800 */
[----:B-1----:R-:W-:Y:S01]  /*b4b0*/  FFMA.FTZ R2, R244, R24, R122 ;  /* 0x00000018f4027223 */ /* 0x002fe2000001007a */
[----:B------:R-:W-:Y:S01]  /*b4c0*/  FADD.FTZ R5, R250, R4 ;  /* 0x00000004fa057221 */ /* 0x000fe20000010000 */
[----:B------:R-:W-:-:S02]  /*b4d0*/  FADD.FTZ R4, R205, R3 ;  /* 0x00000003cd047221 */ /* 0x000fc40000010000 */
[----:B------:R-:W-:Y:S02]  /*b4e0*/  FADD.FTZ R2, R121, R2 ;  /* 0x0000000279027221 */ /* 0x000fe40000010000 */
[----:B------:R-:W-:Y:S01]  /*b4f0*/  FADD.FTZ R4, R208, R4 ;  /* 0x00000004d0047221 */ /* 0x000fe20000010000 */
[----:B--2---:R-:W-:Y:S01]  /*b500*/  FFMA.FTZ R0, R245, R25, R112 ;  /* 0x00000019f5007223 */ /* 0x004fe20000010070 */
[----:B------:R-:W-:Y:S01]  /*b510*/  FADD.FTZ R3, R120, R2 ;  /* 0x0000000278037221 */ /* 0x000fe20000010000 */
[----:B---3--:R-:W-:Y:S02]  /*b520*/  F2FP.BF16.F32.PACK_AB R171, R9, R15 ;  /* 0x0000000f09ab723e */ /* 0x008fe400000010ff */
[----:B------:R-:W-:Y:S01]  /*b530*/  FADD.FTZ R0, R113, R0 ;  /* 0x0000000071007221 */ /* 0x000fe20000010000 */
[----:B------:R-:W-:-:S03]  /*b540*/  FADD.FTZ R3, R123, R3 ;  /* 0x000000037b037221 */ /* 0x000fc60000010000 */
[----:B------:R-:W-:Y:S01]  /*b550*/  FADD.FTZ R2, R114, R0 ;  /* 0x0000000072027221 */ /* 0x000fe20000010000 */
[----:B------:R-:W-:Y:S01]  /*b560*/  FADD.FTZ R0, R160, R5 ;  /* 0x00000005a0007221 */ /* 0x000fe20000010000 */
[----:B----4-:R-:W-:Y:S01]  /*b570*/  F2FP.BF16.F32.PACK_AB R167, R14, R13 ;  /* 0x0000000d0ea7723e */ /* 0x010fe200000010ff */
        /* <DEDUP_REMOVED lines=117> */
[C---:B------:R-:W-:Y:S06]  /*bcd0*/  HMMA.16816.F32.BF16 R148, R164.reuse, R150, R48 ;  /* 0x00000096a494723c */ /* 0x040fec0000041830 */
[----:B------:R-:W-:Y:S06]  /*bce0*/  HMMA.16816.F32.BF16 R160, R164, R36, R32 ;  /* 0x00000024a4a0723c */ /* 0x000fec0000041820 */
[-C--:B------:R-:W-:Y:S06]  /*bcf0*/  HMMA.16816.F32.BF16 R168, R168, R38.reuse, R40 ;  /* 0x00000026a8a8723c */ /* 0x080fec0000041828 */
[----:B------:R-:W-:Y:S01]  /*bd00*/  HMMA.16816.F32.BF16 R164, R164, R38, R28 ;  /* 0x00000026a4a4723c */ /* 0x000fe2000004181c */
[----:B------:R-:W-:-:S08]  /*bd10*/  NOP ;  /* 0x0000000000007918 */ /* 0x000fd00000000000 */
[----:B------:R-:W-:-:S15]  /*bd20*/  @P0 BRA `(.L_x_89) ;  /* 0x0000000000040947 */ /* 0x000fde0003800000 */
.L_x_85:
[----:B------:R-:W-:-:S12]  /*bd30*/  UIADD3 UR17, UR4, -0x1, URZ ;  /* 0xffffffff04117890 */ /* 0x000fd8000fffe03f */
.L_x_89:
[----:B------:R-:W-:-:S13]  /*bd40*/  ISETP.LE.AND P0, PT, RZ, UR17, PT ;  /* 0x00000011ff007c0c */ /* 0x000fda000bf03270 */
[----:B------:R-:W-:Y:S05]  /*bd50*/  @!P0 BRA `(.L_x_90) ;  /* 0x0000003800f48947 */ /* 0x000fea0003800000 */
[----:B------:R-:W2:Y:S01]  /*bd60*/  LDL.64 R2, [R1+0x10] ;  /* 0x0000100001027983 */ /* 0x000ea20000100a00 */
[----:B------:R-:W-:Y:S01]  /*bd70*/  ULDC UR4, c[0x0][0x2d0] ;  /* 0x0000b40000047ab9 */ /* 0x000fe20000000800 */
[----:B------:R-:W-:Y:S01]  /*bd80*/  USHF.L.U64.HI UR15, UR8, 0x6, UR9 ;  /* 0x00000006080f7899 */ /* 0x000fe20008010209 */
[----:B------:R-:W-:Y:S01]  /*bd90*/  IMAD.MOV.U32 R133, RZ, RZ, R137 ;  /* 0x000000ffff857224 */ /* 0x000fe200078e0089 */
[----:B------:R-:W-:Y:S01]  /*bda0*/  UIMAD.WIDE.U32 UR30, UR8, 0x60, URZ ;  /* 0x00000060081e78a5 */ /* 0x000fe2000f8e003f */
[----:B------:R-:W-:Y:S01]  /*bdb0*/  IMAD.MOV.U32 R135, RZ, RZ, R88 ;  /* 0x000000ffff877224 */ /* 0x000fe200078e0058 */
[----:B------:R-:W-:Y:S01]  /*bdc0*/  UIMAD UR9, UR9, 0x60, URZ ;  /* 0x00000060090978a4 */ /* 0x000fe2000f8e023f */
[----:B------:R-:W-:Y:S01]  /*bdd0*/  MOV R134, R136 ;  /* 0x0000008800867202 */ /* 0x000fe20000000f00 */
[----:B------:R-:W-:Y:S02]  /*bde0*/  UIMAD.WIDE.U32 UR32, UR10, 0x60, URZ ;  /* 0x000000600a2078a5 */ /* 0x000fe4000f8e003f */
[----:B------:R-:W-:-:S02]  /*bdf0*/  UIMAD UR19, UR11, 0x60, URZ ;  /* 0x000000600b1378a4 */ /* 0x000fc4000f8e023f */
[----:B------:R-:W-:Y:S02]  /*be00*/  USHF.L.U32 UR16, UR8, 0x6, URZ ;  /* 0x0000000608107899 */ /* 0x000fe4000800063f */
[----:B------:R-:W-:Y:S02]  /*be10*/  USHF.L.U64.HI UR8, UR10, 0x6, UR11 ;  /* 0x000000060a087899 */ /* 0x000fe4000801020b */
[----:B------:R-:W-:Y:S02]  /*be20*/  USHF.L.U32 UR11, UR10, 0x6, URZ ;  /* 0x000000060a0b7899 */ /* 0x000fe4000800063f */
[----:B------:R-:W-:Y:S02]  /*be30*/  UIADD3 UR10, UR9, UR31, URZ ;  /* 0x0000001f090a7290 */ /* 0x000fe4000fffe03f */
[----:B------:R-:W-:Y:S01]  /*be40*/  UIADD3 UR19, UR19, UR33, URZ ;  /* 0x0000002113137290 */ /* 0x000fe2000fffe03f */
[----:B------:R-:W-:Y:S01]  /*be50*/  ULDC.64 UR6, c[0x0][0x248] ;  /* 0x0000920000067ab9 */ /* 0x000fe20000000a00 */
[----:B--2---:R-:W-:Y:S01]  /*be60*/  ISETP.GE.AND P0, PT, R2, UR4, PT ;  /* 0x0000000402007c0c */ /* 0x004fe2000bf06270 */
[----:B------:R-:W-:-:S12]  /*be70*/  ULDC UR4, c[0x0][0x2ec] ;  /* 0x0000bb0000047ab9 */ /* 0x000fd80000000800 */
[----:B------:R-:W1:Y:S08]  /*be80*/  @!P0 LDC.64 R4, c[0x0][0x220] ;  /* 0x00008800ff048b82 */ /* 0x000e700000000a00 */
[----:B------:R-:W2:Y:S08]  /*be90*/  @!P0 LDC.64 R2, c[0x0][0x220] ;  /* 0x00008800ff028b82 */ /* 0x000eb00000000a00 */
[----:B------:R-:W3:Y:S01]  /*bea0*/  @!P0 LDC.64 R250, c[0x0][0x220] ;  /* 0x00008800fffa8b82 */ /* 0x000ee20000000a00 */
[----:B-1----:R1:W-:Y:S07]  /*beb0*/  @!P0 STL.64 [R1+0x8], R4 ;  /* 0x0000080401008387 */ /* 0x0023ee0000100a00 */
[----:B------:R-:W4:Y:S01]  /*bec0*/  @!P0 LDC.64 R248, c[0x0][0x220] ;  /* 0x00008800fff88b82 */ /* 0x000f220000000a00 */
[----:B--2---:R2:W-:Y:S04]  /*bed0*/  @!P0 STL.64 [R1], R2 ;  /* 0x0000000201008387 */ /* 0x0045e80000100a00 */
[----:B-1----:R-:W5:Y:S01]  /*bee0*/  LDL.LU.64 R4, [R1+0x28] ;  /* 0x0000280001047983 */ /* 0x002f620000300a00 */
[----:B--2---:R-:W-:Y:S01]  /*bef0*/  MOV R3, R138 ;  /* 0x0000008a00037202 */ /* 0x004fe20000000f00 */
[----:B-----5:R-:W-:Y:S01]  /*bf00*/  IMAD.MOV.U32 R246, RZ, RZ, R4 ;  /* 0x000000fffff67224 */ /* 0x020fe200078e0004 */
[----:B---34-:R-:W-:Y:S06]  /*bf10*/  BRA `(.L_x_91) ;  /* 0x0000000000dc7947 */ /* 0x018fec0003800000 */
.L_x_93:
[----:B------:R-:W2:Y:S01]  /*bf20*/  LDL.64 R228, [R1+0x20] ;  /* 0x0000200001e47983 */ /* 0x000ea20000100a00 */
[----:B------:R-:W1:Y:S01]  /*bf30*/  @!P0 LDC.64 R174, c[0x0][0x218] ;  /* 0x00008600ffae8b82 */ /* 0x000e620000000a00 */
[----:B------:R-:W-:Y:S02]  /*bf40*/  UIADD3 UR20, UR17, -0x1, URZ ;  /* 0xffffffff11147890 */ /* 0x000fe4000fffe03f */
[----:B------:R-:W3:Y:S02]  /*bf50*/  LDL.64 R226, [R1+0x18] ;  /* 0x0000180001e27983 */ /* 0x000ee40000100a00 */
[----:B------:R-:W-:Y:S02]  /*bf60*/  USHF.R.S32.HI UR9, URZ, 0x1f, UR20 ;  /* 0x0000001f3f097899 */ /* 0x000fe40008011414 */
[----:B------:R4:W-:Y:S01]  /*bf70*/  @P0 STS [R225+0x2000], RZ ;  /* 0x002000ffe1000388 */ /* 0x0009e20000000800 */
[----:B------:R-:W5:Y:S01]  /*bf80*/  @!P0 LDC.64 R172, c[0x0][0x218] ;  /* 0x00008600ffac8b82 */ /* 0x000f620000000a00 */
[----:B------:R-:W-:Y:S02]  /*bf90*/  UIMAD UR9, UR9, UR6, URZ ;  /* 0x00000006090972a4 */ /* 0x000fe4000f8e023f */
[----:B------:R4:W-:Y:S01]  /*bfa0*/  @P0 STS [R225+0x2004], RZ ;  /* 0x002004ffe1000388 */ /* 0x0009e20000000800 */
[----:B------:R-:W-:Y:S02]  /*bfb0*/  UIMAD.WIDE.U32 UR34, UR20, UR6, URZ ;  /* 0x00000006142272a5 */ /* 0x000fe4000f8e003f */
[----:B------:R-:W-:Y:S01]  /*bfc0*/  UIMAD UR9, UR20, UR7, UR9 ;  /* 0x00000007140972a4 */ /* 0x000fe2000f8e0209 */
[----:B------:R4:W-:Y:S01]  /*bfd0*/  @P0 STS.64 [R225+0x2008], RZ ;  /* 0x002008ffe1000388 */ /* 0x0009e20000000a00 */
[----:B------:R-:W4:Y:S02]  /*bfe0*/  @!P0 LDC.64 R178, c[0x0][0x218] ;  /* 0x00008600ffb28b82 */ /* 0x000f240000000a00 */
[----:B------:R-:W-:Y:S01]  /*bff0*/  UIADD3 UR9, UR35, UR9, URZ ;  /* 0x0000000923097290 */ /* 0x000fe2000fffe03f */
[----:B------:R-:W-:Y:S02]  /*c000*/  IMAD.U32 R0, RZ, RZ, UR34 ;  /* 0x00000022ff007e24 */ /* 0x000fe4000f8e00ff */
[----:B------:R-:W-:Y:S03]  /*c010*/  IMAD.U32 R132, RZ, RZ, UR34 ;  /* 0x00000022ff847e24 */ /* 0x000fe6000f8e00ff */
[----:B------:R-:W-:Y:S01]  /*c020*/  IMAD.U32 R2, RZ, RZ, UR9 ;  /* 0x00000009ff027e24 */ /* 0x000fe2000f8e00ff */
[----:B------:R-:W4:Y:S01]  /*c030*/  @!P0 LDC.64 R182, c[0x0][0x218] ;  /* 0x00008600ffb68b82 */ /* 0x000f220000000a00 */
[----:B--2---:R-:W-:Y:S04]  /*c040*/  LEA R0, P2, R0, R228, 0x7 ;  /* 0x000000e400007211 */ /* 0x004fe800078438ff */
[----:B-1----:R-:W-:Y:S02]  /*c050*/  @!P0 LEA R174, P6, R0, R174, 0x1 ;  /* 0x000000ae00ae8211 */ /* 0x002fe400078c08ff */
[----:B---3--:R-:W-:Y:S02]  /*c060*/  LEA.HI.X R2, R132, R227, R2, 0x7, P2 ;  /* 0x000000e384027211 */ /* 0x008fe400010f3c02 */
[C---:B------:R-:W-:Y:S02]  /*c070*/  @!P0 IADD3 R132, P4, R0.reuse, UR26, RZ ;  /* 0x0000001a00848c10 */ /* 0x040fe4000ff9e0ff */
[----:B------:R-:W-:Y:S02]  /*c080*/  @!P0 LEA.HI.X R175, R0, R175, R2, 0x1, P6 ;  /* 0x000000af00af8211 */ /* 0x000fe400030f0c02 */
[----:B-----5:R-:W-:Y:S02]  /*c090*/  @!P0 LEA R172, P5, R132, R172, 0x1 ;  /* 0x000000ac84ac8211 */ /* 0x020fe400078a08ff */
[----:B------:R-:W-:Y:S01]  /*c0a0*/  @!P0 IADD3.X R180, R2, UR25, RZ, P4, !PT ;  /* 0x0000001902b48c10 */ /* 0x000fe2000a7fe4ff */
[----:B------:R-:W-:Y:S01]  /*c0b0*/  @!PT LDS RZ, [RZ] ;  /* 0x00000000fffff984 */ /* 0x000fe20000000800 */
[----:B------:R-:W-:Y:S01]  /*c0c0*/  @!PT LDS RZ, [RZ] ;  /* 0x00000000fffff984 */ /* 0x000fe20000000800 */
[----:B------:R-:W-:Y:S01]  /*c0d0*/  @!PT LDS RZ, [RZ] ;  /* 0x00000000fffff984 */ /* 0x000fe20000000800 */
[----:B------:R1:W-:Y:S01]  /*c0e0*/  @!P0 LDGSTS.E.BYPASS.LTC128B.128 [R225+0x2000], desc[UR22][R174.64] ;  /* 0x02000000aee18fae */ /* 0x0003e2000b901d56 */
[----:B------:R-:W-:Y:S02]  /*c0f0*/  @!P0 IADD3 R137, P2, R0, UR11, RZ ;  /* 0x0000000b00898c10 */ /* 0x000fe4000ff5e0ff */
[----:B------:R-:W-:Y:S01]  /*c100*/  @!P0 LEA.HI.X R173, R132, R173, R180, 0x1, P5 ;  /* 0x000000ad84ad8211 */ /* 0x000fe200028f0cb4 */
[----:B------:R1:W-:Y:S01]  /*c110*/  @P0 STS.128 [R225+0x2800], RZ ;  /* 0x002800ffe1000388 */ /* 0x0003e20000000c00 */
[C---:B----4-:R-:W-:Y:S02]  /*c120*/  @!P0 LEA R138, P4, R137.reuse, R178, 0x1 ;  /* 0x000000b2898a8211 */ /* 0x050fe400078808ff */
        /* <DEDUP_REMOVED lines=8> */
[----:B------:R-:W-:Y:S02]  /*c1b0*/  @!P0 LEA R136, P2, R176, R182, 0x1 ;  /* 0x000000b6b0888211 */ /* 0x000fe400078408ff */
[----:B------:R-:W-:Y:S01]  /*c1c0*/  @!P0 IADD3.X R178, R2, UR19, RZ, P3, !PT ;  /* 0x0000001302b28c10 */ /* 0x000fe20009ffe4ff */
[----:B------:R-:W-:Y:S01]  /*c1d0*/  @!PT LDS RZ, [RZ] ;  /* 0x00000000fffff984 */ /* 0x000fe20000000800 */
[----:B------:R-:W-:Y:S01]  /*c1e0*/  @!PT LDS RZ, [RZ] ;  /* 0x00000000fffff984 */ /* 0x000fe20000000800 */
[----:B------:R-:W-:Y:S01]  /*c1f0*/  @!PT LDS RZ, [RZ] ;  /* 0x00000000fffff984 */ /* 0x000fe20000000800 */
[----:B------:R1:W-:Y:S03]  /*c200*/  @!P0 LDGSTS.E.BYPASS.LTC128B.128 [R225+0x3000], desc[UR22][R138.64] ;  /* 0x030000008ae18fae */ /* 0x0003e6000b901d56 */
[----:B------:R-:W-:Y:S01]  /*c210*/  @!P0 LEA.HI.X R137, R176, R183, R178, 0x1, P2 ;  /* 0x000000b7b0898211 */ /* 0x000fe200010f0cb2 */
[----:B------:R1:W-:Y:S04]  /*c220*/  @P0 STS.128 [R225+0x3800], RZ ;  /* 0x003800ffe1000388 */ /* 0x0003e80000000c00 */
[----:B------:R-:W-:Y:S01]  /*c230*/  @!PT LDS RZ, [RZ] ;  /* 0x00000000fffff984 */ /* 0x000fe20000000800 */
[----:B------:R-:W-:Y:S01]  /*c240*/  @!PT LDS RZ, [RZ] ;  /* 0x00000000fffff984 */ /* 0x000fe20000000800 */
[----:B------:R-:W-:Y:S01]  /*c250*/  @!PT LDS RZ, [RZ] ;  /* 0x00000000fffff984 */ /* 0x000fe20000000800 */
[----:B------:R1:W-:Y:S04]  /*c260*/  @!P0 LDGSTS.E.BYPASS.LTC128B.128 [R225+0x3800], desc[UR22][R136.64] ;  /* 0x0380000088e18fae */ /* 0x0003e8000b901d56 */
[----:B------:R-:W0:Y:S01]  /*c270*/  LDGDEPBAR ;  /* 0x00000000000079af */ /* 0x000e220000000000 */
[----:B------:R-:W-:Y:S05]  /*c280*/  BRA `(.L_x_92) ;  /* 0x0000001000047947 */ /* 0x000fea0003800000 */
.L_x_91:
[----:B------:R-:W2:Y:S01]  /*c290*/  LDL R8, [R1+0x8] ;  /* 0x0000080001087983 */ /* 0x000ea20000100800 */
[----:B------:R-:W-:Y:S04]  /*c2a0*/  DEPBAR.LE SB0, 0x0 ;  /* 0x000080000000791a */ /* 0x000fe80000000000 */
[----:B------:R-:W3:Y:S01]  /*c2b0*/  LDL R17, [R1+0xc] ;  /* 0x00000c0001117983 */ /* 0x000ee20000100800 */
[----:B------:R-:W-:Y:S01]  /*c2c0*/  USHF.R.S32.HI UR20, URZ, 0x1f, UR17 ;  /* 0x0000001f3f147899 */ /* 0x000fe20008011411 */
[----:B------:R-:W-:Y:S01]  /*c2d0*/  IMAD.U32 R4, RZ, RZ, UR17 ;  /* 0x00000011ff047e24 */ /* 0x000fe2000f8e00ff */
[----:B------:R-:W-:Y:S01]  /*c2e0*/  UIMAD UR9, UR21, UR17, URZ ;  /* 0x00000011150972a4 */ /* 0x000fe2000f8e023f */
[----:B------:R-:W4:Y:S02]  /*c2f0*/  LDL R6, [R1] ;  /* 0x0000000001067983 */ /* 0x000f240000100800 */
[----:B------:R-:W-:Y:S01]  /*c300*/  IMAD.WIDE.U32 R4, R4, UR28, R246 ;  /* 0x0000001c04047c25 */ /* 0x000fe2000f8e00f6 */
[----:B------:R-:W-:Y:S01]  /*c310*/  UIMAD UR9, UR20, UR28, UR9 ;  /* 0x0000001c140972a4 */ /* 0x000fe2000f8e0209 */
[----:B------:R-:W5:Y:S01]  /*c320*/  LDL R16, [R1+0x4] ;  /* 0x0000040001107983 */ /* 0x000f620000100800 */
[----:B------:R-:W-:Y:S04]  /*c330*/  BAR.SYNC.DEFER_BLOCKING 0x0 ;  /* 0x0000000000007b1d */ /* 0x000fe80000010000 */
[----:B------:R-:W-:Y:S01]  /*c340*/  VIADD R0, R5, UR9 ;  /* 0x0000000905007c36 */ /* 0x000fe20008000000 */
[C---:B------:R-:W-:Y:S02]  /*c350*/  @!P0 IADD3 R2, P3, R4.reuse, UR27, RZ ;  /* 0x0000001b04028c10 */ /* 0x040fe4000ff7e0ff */
[----:B------:R-:W-:Y:S02]  /*c360*/  @!P0 IADD3 R5, P2, R4, UR16, RZ ;  /* 0x0000001004058c10 */ /* 0x000fe4000ff5e0ff */
[C---:B------:R-:W-:Y:S02]  /*c370*/  @!P0 IADD3.X R9, R0.reuse, UR18, RZ, P3, !PT ;  /* 0x0000001200098c10 */ /* 0x040fe40009ffe4ff */
[----:B------:R-:W-:Y:S02]  /*c380*/  @!P0 IADD3.X R14, R0, UR15, RZ, P2, !PT ;  /* 0x0000000f000e8c10 */ /* 0x000fe400097fe4ff */
[----:B------:R-:W-:Y:S04]  /*c390*/  @!P0 IADD3 R7, P1, R4, UR30, RZ ;  /* 0x0000001e04078c10 */ /* 0x000fe8000ff3e0ff */
[----:B------:R-:W-:Y:S01]  /*c3a0*/  @!P0 IADD3.X R15, R0, UR10, RZ, P1, !PT ;  /* 0x0000000a000f8c10 */ /* 0x000fe20008ffe4ff */
[----:B------:R-:W-:Y:S06]  /*c3b0*/  @P0 STS.64 [R225+0x4008], RZ ;  /* 0x004008ffe1000388 */ /* 0x000fec0000000a00 */
[----:B------:R-:W-:Y:S04]  /*c3c0*/  @P0 STS [R225+0x4000], RZ ;  /* 0x004000ffe1000388 */ /* 0x000fe80000000800 */
[----:B------:R-:W-:Y:S01]  /*c3d0*/  @P0 STS [R225+0x4004], RZ ;  /* 0x004004ffe1000388 */ /* 0x000fe20000000800 */
[C---:B--2---:R-:W-:Y:S02]  /*c3e0*/  @!P0 LEA R12, P4, R4.reuse, R8, 0x1 ;  /* 0x00000008040c8211 */ /* 0x044fe400078808ff */
[----:B------:R-:W-:Y:S02]  /*c3f0*/  @!P0 LEA R8, P2, R5, R250, 0x1 ;  /* 0x000000fa05088211 */ /* 0x000fe400078408ff */
[----:B---3--:R-:W-:Y:S02]  /*c400*/  @!P0 LEA.HI.X R13, R4, R17, R0, 0x1, P4 ;  /* 0x00000011040d8211 */ /* 0x008fe400020f0c00 */
[C---:B----4-:R-:W-:Y:S03]  /*c410*/  @!P0 LEA R10, P3, R2.reuse, R6, 0x1 ;  /* 0x00000006020a8211 */ /* 0x050fe600078608ff */
[----:B------:R-:W-:Y:S01]  /*c420*/  @!PT LDS RZ, [RZ] ;  /* 0x00000000fffff984 */ /* 0x000fe20000000800 */
[----:B------:R-:W-:Y:S01]  /*c430*/  @!PT LDS RZ, [RZ] ;  /* 0x00000000fffff984 */ /* 0x000fe20000000800 */
[----:B------:R-:W-:Y:S01]  /*c440*/  @!PT LDS RZ, [RZ] ;  /* 0x00000000fffff984 */ /* 0x000fe20000000800 */
[----:B------:R-:W-:Y:S01]  /*c450*/  @!P0 LDGSTS.E.BYPASS.LTC128B.128 [R225+0x4000], desc[UR22][R12.64] ;  /* 0x040000000ce18fae */ /* 0x000fe2000b901d56 */
[----:B------:R-:W-:Y:S02]  /*c460*/  @!P0 LEA R6, P1, R7, R248, 0x1 ;  /* 0x000000f807068211 */ /* 0x000fe400078208ff */
[----:B-----5:R-:W-:Y:S02]  /*c470*/  @!P0 LEA.HI.X R11, R2, R16, R9, 0x1, P3 ;  /* 0x00000010020b8211 */ /* 0x020fe400018f0c09 */
[----:B------:R-:W-:Y:S02]  /*c480*/  @!P0 LEA.HI.X R9, R5, R251, R14, 0x1, P2 ;  /* 0x000000fb05098211 */ /* 0x000fe400010f0c0e */
[----:B------:R-:W-:Y:S01]  /*c490*/  @!P0 LEA.HI.X R7, R7, R249, R15, 0x1, P1 ;  /* 0x000000f907078211 */ /* 0x000fe200008f0c0f */
[----:B------:R-:W-:Y:S01]  /*c4a0*/  @P0 STS.128 [R225+0x4800], RZ ;  /* 0x004800ffe1000388 */ /* 0x000fe20000000c00 */
[----:B------:R-:W-:Y:S07]  /*c4b0*/  ISETP.LT.AND P1, PT, RZ, UR17, PT ;  /* 0x00000011ff007c0c */ /* 0x000fee000bf21270 */
[----:B------:R-:W-:Y:S01]  /*c4c0*/  @!PT LDS RZ, [RZ] ;  /* 0x00000000fffff984 */ /* 0x000fe20000000800 */
[----:B------:R-:W-:Y:S01]  /*c4d0*/  @!PT LDS RZ, [RZ] ;  /* 0x00000000fffff984 */ /* 0x000fe20000000800 */
[----:B------:R-:W-:Y:S01]  /*c4e0*/  @!PT LDS RZ, [RZ] ;  /* 0x00000000fffff984 */ /* 0x000fe20000000800 */
[----:B------:R-:W-:Y:S08]  /*c4f0*/  @!P0 LDGSTS.E.BYPASS.LTC128B.128 [R225+0x4800], desc[UR22][R10.64] ;  /* 0x048000000ae18fae */ /* 0x000ff0000b901d56 */
[----:B------:R-:W-:Y:S08]  /*c500*/  @P0 STS.128 [R225+0x5000], RZ ;  /* 0x005000ffe1000388 */ /* 0x000ff00000000c00 */
        /* <DEDUP_REMOVED lines=8> */
[----:B------:R1:W-:Y:S08]  /*c590*/  @!P0 LDGSTS.E.BYPASS.LTC128B.128 [R225+0x5800], desc[UR22][R6.64] ;  /* 0x0580000006e18fae */ /* 0x0003f0000b901d56 */
        /* <DEDUP_REMOVED lines=208> */
.L_x_92:
[----:B-1----:R-:W-:Y:S01]  /*d2a0*/  SHFL.BFLY PT, R138, R177, 0x2, 0x1f ;  /* 0x0c401f00b18a7f89 */ /* 0x002fe200000e0000 */
[----:B------:R-:W-:Y:S01]  /*d2b0*/  FMNMX.FTZ R136, R131, R184, !PT ;  /* 0x000000b883887209 */ /* 0x000fe20007810000 */
[----:B------:R-:W-:Y:S01]  /*d2c0*/  UIADD3 UR17, UR17, -0x1, URZ ;  /* 0xffffffff11117890 */ /* 0x000fe2000fffe03f */
[----:B------:R-:W-:Y:S02]  /*d2d0*/  FMNMX.FTZ R0, R122, R185, !PT ;  /* 0x000000b97a007209 */ /* 0x000fe40007810000 */
[----:B------:R-:W-:Y:S03]  /*d2e0*/  FMNMX.FTZ R2, R121, R181, !PT ;  /* 0x000000b579027209 */ /* 0x000fe60007810000 */
[----:B------:R-:W-:Y:S01]  /*d2f0*/  SHFL.BFLY PT, R139, R136, 0x2, 0x1f ;  /* 0x0c401f00888b7f89 */ /* 0x000fe200000e0000 */
[----:B------:R-:W-:Y:S02]  /*d300*/  FMNMX.FTZ R0, R123, R0, !PT ;  /* 0x000000007b007209 */ /* 0x000fe40007810000 */
[----:B------:R-:W-:Y:S02]  /*d310*/  FMNMX.FTZ R2, R124, R2, !PT ;  /* 0x000000027c027209 */ /* 0x000fe40007810000 */
[----:B------:R-:W-:Y:S02]  /*d320*/  FMNMX.FTZ R0, R126, R0, !PT ;  /* 0x000000007e007209 */ /* 0x000fe40007810000 */
[----:B------:R-:W-:Y:S02]  /*d330*/  FMNMX.FTZ R132, R125, R2, !PT ;  /* 0x000000027d847209 */ /* 0x000fe40007810000 */
[----:B------:R-:W-:Y:S03]  /*d340*/  FMNMX.FTZ R0, R127, R0, !PT ;  /* 0x000000007f007209 */ /* 0x000fe60007810000 */
        /* <DEDUP_REMOVED lines=606> */
.L_x_90:
[----:B------:R-:W1:Y:S01]  /*f930*/  S2R R37, SR_TID.X ;  /* 0x0000000000257919 */ /* 0x000e620000002100 */
[----:B------:R-:W2:Y:S01]  /*f940*/  S2UR UR8, SR_CgaCtaId ;  /* 0x00000000000879c3 */ /* 0x000ea20000008800 */
[----:B------:R-:W-:Y:S01]  /*f950*/  UISETP.NE.AND UP0, UPT, UR12, -0x1, UPT ;  /* 0xffffffff0c00788c */ /* 0x000fe2000bf05270 */
[----:B------:R-:W3:Y:S01]  /*f960*/  SHFL.BFLY PT, R0, R242, 0x2, 0x1f ;  /* 0x0c401f00f2007f89 */ /* 0x000ee200000e0000 */
[----:B------:R-:W-:-:S03]  /*f970*/  UMOV UR4, 0x400 ;  /* 0x0000040000047882 */ /* 0x000fc60000000000 */
[----:B------:R-:W4:Y:S01]  /*f980*/  SHFL.BFLY PT, R4, R243, 0x2, 0x1f ;  /* 0x0c401f00f3047f89 */ /* 0x000f2200000e0000 */
[----:B------:R-:W-:-:S03]  /*f990*/  PLOP3.LUT P0, PT, PT, PT, UP0, 0x80, 0x0 ;  /* 0x000000000000781c */ /* 0x000fc60003f0f008 */
[----:B------:R-:W5:Y:S02]  /*f9a0*/  SHFL.BFLY PT, R5, R244, 0x2, 0x1f ;  /* 0x0c401f00f4057f89 */ /* 0x000f6400000e0000 */
[----:B------:R-:W-:Y:S02]  /*f9b0*/  @UP0 ULDC.64 UR6, c[0x0][0x298] ;  /* 0x0000a60000060ab9 */ /* 0x000fe40000000a00 */
[----:B------:R-:W-:Y:S01]  /*f9c0*/  @UP0 UIMAD.WIDE.U32 UR10, UR12, UR6, URZ ;  /* 0x000000060c0a02a5 */ /* 0x000fe2000f8e003f */
[----:B------:R-:W5:Y:S06]  /*f9d0*/  SHFL.BFLY PT, R6, R245, 0x2, 0x1f ;  /* 0x0c401f00f5067f89 */ /* 0x000f6c00000e0000 */
[----:B------:R-:W-:Y:S01]  /*f9e0*/  @UP0 UMOV UR6, UR10 ;  /* 0x0000000a00060c82 */ /* 0x000fe20008000000 */
[----:B--2---:R-:W-:-:S02]  /*f9f0*/  ULEA UR8, UR8, UR4, 0x18 ;  /* 0x0000000408087291 */ /* 0x004fc4000f8ec03f */
[----:B------:R-:W-:Y:S01]  /*fa00*/  @UP0 UIMAD UR4, UR12, UR7, UR11 ;  /* 0x000000070c0402a4 */ /* 0x000fe2000f8e020b */
[----:B---3--:R-:W-:Y:S01]  /*fa10*/  FADD.FTZ R0, R0, R242 ;  /* 0x000000f200007221 */ /* 0x008fe20000010000 */
[----:B-1----:R-:W-:-:S04]  /*fa20*/  SHF.R.S32.HI R31, RZ, 0x1f, R37 ;  /* 0x0000001fff1f7819 */ /* 0x002fc80000011425 */
[----:B------:R-:W1:Y:S01]  /*fa30*/  SHFL.BFLY PT, R7, R0, 0x1, 0x1f ;  /* 0x0c201f0000077f89 */ /* 0x000e6200000e0000 */
[----:B----4-:R-:W-:Y:S01]  /*fa40*/  FADD.FTZ R4, R4, R243 ;  /* 0x000000f304047221 */ /* 0x010fe20000010000 */
[-C--:B------:R-:W-:Y:S01]  /*fa50*/  LEA.HI R30, R31, R37.reuse, RZ, 0x2 ;  /* 0x000000251f1e7211 */ /* 0x080fe200078f10ff */
[----:B-----5:R-:W-:Y:S01]  /*fa60*/  FADD.FTZ R5, R5, R244 ;  /* 0x000000f405057221 */ /* 0x020fe20000010000 */
[----:B------:R-:W-:Y:S02]  /*fa70*/  LEA.HI R31, R31, R37, RZ, 0x5 ;  /* 0x000000251f1f7211 */ /* 0x000fe400078f28ff */
[----:B------:R-:W2:Y:S01]  /*fa80*/  SHFL.BFLY PT, R27, R4, 0x1, 0x1f ;  /* 0x0c201f00041b7f89 */ /* 0x000ea200000e0000 */
[----:B------:R-:W-:Y:S01]  /*fa90*/  SHF.R.S32.HI R36, RZ, 0x2, R30 ;  /* 0x00000002ff247819 */ /* 0x000fe2000001141e */
[----:B------:R-:W-:Y:S01]  /*faa0*/  FADD.FTZ R6, R6, R245 ;  /* 0x000000f506067221 */ /* 0x000fe20000010000 */
[----:B------:R-:W-:Y:S01]  /*fab0*/  SHF.R.S32.HI R29, RZ, 0x5, R31 ;  /* 0x00000005ff1d7819 */ /* 0x000fe2000001141f */
[----:B------:R3:W4:Y:S01]  /*fac0*/  SHFL.BFLY PT, R21, R5, 0x1, 0x1f ;  /* 0x0c201f0005157f89 */ /* 0x00072200000e0000 */
[----:B------:R-:W-:-:S03]  /*fad0*/  SHF.R.S32.HI R2, RZ, 0x1f, R36 ;  /* 0x0000001fff027819 */ /* 0x000fc60000011424 */
[----:B------:R3:W3:Y:S01]  /*fae0*/  SHFL.BFLY PT, R26, R6, 0x1, 0x1f ;  /* 0x0c201f00061a7f89 */ /* 0x0006e200000e0000 */
[----:B------:R-:W-:-:S04]  /*faf0*/  LEA.HI R2, R2, R36, RZ, 0x3 ;  /* 0x0000002402027211 */ /* 0x000fc800078f18ff */
[----:B------:R-:W-:-:S05]  /*fb00*/  LOP3.LUT R2, R2, 0xfffffff8, RZ, 0xc0, !PT ;  /* 0xfffffff802027812 */ /* 0x000fca00078ec0ff */
[----:B------:R-:W-:Y:S02]  /*fb10*/  IMAD.IADD R3, R36, 0x1, -R2 ;  /* 0x0000000124037824 */ /* 0x000fe400078e0a02 */
[----:B-1----:R-:W-:Y:S01]  /*fb20*/  FADD.FTZ R28, R0, R7 ;  /* 0x00000007001c7221 */ /* 0x002fe20000010000 */
[----:B------:R-:W-:Y:S02]  /*fb30*/  LOP3.LUT R7, R30, 0xfffffffc, RZ, 0xc0, !PT ;  /* 0xfffffffc1e077812 */ /* 0x000fe400078ec0ff */
[----:B------:R-:W-:Y:S01]  /*fb40*/  LEA.HI R2, R3, R3, RZ, 0x1 ;  /* 0x0000000303027211 */ /* 0x000fe200078f08ff */
[----:B--2---:R-:W-:-:S03]  /*fb50*/  FADD.FTZ R27, R4, R27 ;  /* 0x0000001b041b7221 */ /* 0x004fc60000010000 */
[----:B------:R-:W-:Y:S02]  /*fb60*/  SHF.R.S32.HI R0, RZ, 0x1, R2 ;  /* 0x00000001ff007819 */ /* 0x000fe40000011402 */
[----:B------:R-:W-:Y:S01]  /*fb70*/  LOP3.LUT R8, R2, 0x3fffffe, RZ, 0xc0, !PT ;  /* 0x03fffffe02087812 */ /* 0x000fe200078ec0ff */
[----:B------:R-:W-:Y:S02]  /*fb80*/  IMAD.IADD R2, R37, 0x1, -R7 ;  /* 0x0000000125027824 */ /* 0x000fe400078e0a07 */
[----:B------:R-:W-:Y:S02]  /*fb90*/  IMAD.SHL.U32 R4, R0, 0x40, RZ ;  /* 0x0000004000047824 */ /* 0x000fe400078e00ff */
[----:B------:R-:W-:Y:S02]  /*fba0*/  IMAD.IADD R3, R3, 0x1, -R8 ;  /* 0x0000000103037824 */ /* 0x000fe400078e0a08 */
[----:B------:R-:W-:Y:S01]  /*fbb0*/  IMAD R2, R29, 0x100, R2 ;  /* 0x000001001d027824 */ /* 0x000fe200078e0202 */
[----:B------:R-:W-:-:S03]  /*fbc0*/  LOP3.LUT R4, R4, 0xc0, RZ, 0xc0, !PT ;  /* 0x000000c004047812 */ /* 0x000fc600078ec0ff */
[----:B------:R-:W-:Y:S01]  /*fbd0*/  IMAD R2, R3, 0x10, R2 ;  /* 0x0000001003027824 */ /* 0x000fe200078e0202 */
[----:B------:R-:W-:-:S05]  /*fbe0*/  LEA.HI R3, R4, R4, RZ, 0x1d ;  /* 0x0000000404037211 */ /* 0x000fca00078fe8ff */
[----:B------:R-:W-:Y:S01]  /*fbf0*/  IMAD.U32 R2, R2, 0x2, R3 ;  /* 0x0000000202027824 */ /* 0x000fe200078e0003 */
[----:B------:R-:W-:-:S04]  /*fc00*/  LOP3.LUT R3, R0, 0x1, RZ, 0xc0, !PT ;  /* 0x0000000100037812 */ /* 0x000fc800078ec0ff */
[----:B------:R-:W-:Y:S01]  /*fc10*/  LEA R15, R2, UR8, 0x1 ;  /* 0x00000008020f7c11 */ /* 0x000fe2000f8e08ff */
[----:B---34-:R-:W-:Y:S06]  /*fc20*/  @P0 BRA `(.L_x_94) ;  /* 0x0000000000200947 */ /* 0x018fec0003800000 */
[----:B------:R-:W1:Y:S01]  /*fc30*/  S2UR UR8, SR_CTAID.Y ;  /* 0x00000000000879c3 */ /* 0x000e620000002600 */
[----:B------:R-:W-:Y:S01]  /*fc40*/  ULDC.64 UR6, c[0x0][0x290] ;  /* 0x0000a40000067ab9 */ /* 0x000fe20000000a00 */
[----:B-1----:R-:W-:Y:S02]  /*fc50*/  USHF.R.S32.HI UR4, URZ, 0x1f, UR8 ;  /* 0x0000001f3f047899 */ /* 0x002fe40008011408 */
[----:B------:R-:W-:Y:S02]  /*fc60*/  UIMAD.WIDE.U32 UR10, UR8, UR6, URZ ;  /* 0x00000006080a72a5 */ /* 0x000fe4000f8e003f */
[----:B------:R-:W-:-:S04]  /*fc70*/  UIMAD UR4, UR4, UR6, URZ ;  /* 0x00000006040472a4 */ /* 0x000fc8000f8e023f */
[----:B------:R-:W-:Y:S01]  /*fc80*/  UIMAD UR4, UR8, UR7, UR4 ;  /* 0x00000007080472a4 */ /* 0x000fe2000f8e0204 */
[----:B------:R-:W-:-:S03]  /*fc90*/  UMOV UR6, UR10 ;  /* 0x0000000a00067c82 */ /* 0x000fc60008000000 */
[----:B------:R-:W-:-:S12]  /*fca0*/  UIADD3 UR4, UR11, UR4, URZ ;  /* 0x000000040b047290 */ /* 0x000fd8000fffe03f */
.L_x_94:
[----:B------:R-:W-:Y:S01]  /*fcb0*/  ULDC.U8 UR7, c[0x0][0x3d8] ;  /* 0x0000f60000077ab9 */ /* 0x000fe20000000000 */
[----:B------:R-:W-:Y:S01]  /*fcc0*/  ULDC.U8 UR9, c[0x0][0x3d9] ;  /* 0x0000f64000097ab9 */ /* 0x000fe20000000000 */
[----:B------:R-:W-:Y:S01]  /*fcd0*/  ISETP.NE.AND P2, PT, RZ, UR7, PT ;  /* 0x00000007ff007c0c */ /* 0x000fe2000bf45270 */
[----:B------:R-:W-:Y:S01]  /*fce0*/  FADD.FTZ R21, R5, R21 ;  /* 0x0000001505157221 */ /* 0x000fe20000010000 */
[----:B------:R-:W-:Y:S01]  /*fcf0*/  ISETP.NE.U32.AND P3, PT, R3, 0x1, PT ;  /* 0x000000010300780c */ /* 0x000fe20003f65070 */
[----:B------:R-:W-:Y:S01]  /*fd00*/  IMAD.MOV.U32 R3, RZ, RZ, 0x3f800000 ;  /* 0x3f800000ff037424 */ /* 0x000fe200078e00ff */
[----:B------:R-:W-:Y:S01]  /*fd10*/  ISETP.NE.OR P1, PT, RZ, UR9, !P2 ;  /* 0x00000009ff007c0c */ /* 0x000fe2000d725670 */
[----:B------:R-:W-:Y:S01]  /*fd20*/  IMAD.MOV.U32 R22, RZ, RZ, 0x10 ;  /* 0x00000010ff167424 */ /* 0x000fe200078e00ff */
[----:B------:R-:W-:Y:S02]  /*fd30*/  LOP3.LUT P0, RZ, R0, 0x2, RZ, 0xc0, !PT ;  /* 0x0000000200ff7812 */ /* 0x000fe4000780c0ff */
[----:B------:R-:W-:-:S02]  /*fd40*/  CS2R R24, SRZ ;  /* 0x0000000000187805 */ /* 0x000fc4000001ff00 */
[----:B------:R-:W-:Y:S02]  /*fd50*/  FSETP.NE.FTZ.AND P5, PT, R28, RZ, PT ;  /* 0x000000ff1c00720b */ /* 0x000fe40003fb5000 */
[----:B------:R-:W-:Y:S02]  /*fd60*/  FSETP.NE.FTZ.AND P4, PT, R27, RZ, PT ;  /* 0x000000ff1b00720b */ /* 0x000fe40003f95000 */
[----:B------:R-:W-:-:S03]  /*fd70*/  PLOP3.LUT P6, PT, PT, PT, PT, 0x8, 0x0 ;  /* 0x000000000000781c */ /* 0x000fc60003fce170 */
[----:B------:R-:W-:Y:S10]  /*fd80*/  @P1 BRA `(.L_x_95) ;  /* 0x0000000000201947 */ /* 0x000ff40003800000 */
[----:B------:R-:W1:Y:S01]  /*fd90*/  S2UR UR7, SR_CTAID.Y ;  /* 0x00000000000779c3 */ /* 0x000e620000002600 */
[----:B------:R-:W-:Y:S01]  /*fda0*/  ULDC UR8, c[0x0][0x2c4] ;  /* 0x0000b10000087ab9 */ /* 0x000fe20000000800 */
[----:B------:R-:W-:Y:S01]  /*fdb0*/  PLOP3.LUT P6, PT, PT, PT, PT, 0x80, 0x0 ;  /* 0x000000000000781c */ /* 0x000fe20003fcf070 */
[----:B-1----:R-:W-:-:S04]  /*fdc0*/  UIMAD UR7, UR7, UR8, URZ ;  /* 0x00000008070772a4 */ /* 0x002fc8000f8e023f */
[----:B------:R-:W-:-:S04]  /*fdd0*/  USEL UR12, UR7, UR12, !UP0 ;  /* 0x0000000c070c7287 */ /* 0x000fc8000c000000 */
[----:B------:R-:W-:Y:S02]  /*fde0*/  USHF.R.S32.HI UR7, URZ, 0x1f, UR12 ;  /* 0x0000001f3f077899 */ /* 0x000fe4000801140c */
[----:B------:R-:W-:-:S04]  /*fdf0*/  IMAD.U32 R24, RZ, RZ, UR12 ;  /* 0x0000000cff187e24 */ /* 0x000fc8000f8e00ff */
[----:B------:R-:W-:-:S07]  /*fe00*/  MOV R25, UR7 ;  /* 0x0000000700197c02 */ /* 0x000fce0008000f00 */
.L_x_95:
[----:B------:R-:W-:Y:S01]  /*fe10*/  ISETP.NE.AND P1, PT, RZ, UR9, PT ;  /* 0x00000009ff007c0c */ /* 0x000fe2000bf25270 */
[----:B------:R-:W-:Y:S01]  /*fe20*/  FADD.FTZ R26, R6, R26 ;  /* 0x0000001a061a7221 */ /* 0x000fe20000010000 */
[C---:B------:R-:W-:Y:S01]  /*fe30*/  IADD3 R19, R15.reuse, 0x20, RZ ;  /* 0x000000200f137810 */ /* 0x040fe20007ffe0ff */
[----:B------:R-:W1:Y:S01]  /*fe40*/  @P5 MUFU.RCP R3, R28 ;  /* 0x0000001c00035308 */ /* 0x000e620000001000 */
[----:B------:R-:W-:Y:S01]  /*fe50*/  @P0 IADD3 R19, R15, -0x20, RZ ;  /* 0xffffffe00f130810 */ /* 0x000fe20007ffe0ff */
[----:B------:R-:W2:Y:S01]  /*fe60*/  S2R R39, SR_CTAID.Y ;  /* 0x0000000000277919 */ /* 0x000ea20000002600 */
[----:B------:R-:W-:Y:S01]  /*fe70*/  PLOP3.LUT P0, PT, PT, PT, PT, 0x8, 0x0 ;  /* 0x000000000000781c */ /* 0x000fe20003f0e170 */
[----:B------:R-:W3:Y:S01]  /*fe80*/  S2UR UR7, SR_CTAID.X ;  /* 0x00000000000779c3 */ /* 0x000ee20000002500 */
[----:B------:R-:W-:Y:S01]  /*fe90*/  SEL R22, R22, 0xfffffff0, P3 ;  /* 0xfffffff016167807 */ /* 0x000fe20001800000 */
[----:B------:R-:W4:Y:S01]  /*fea0*/  S2R R38, SR_CTAID.Z ;  /* 0x0000000000267919 */ /* 0x000f220000002700 */
[----:B------:R-:W-:Y:S01]  /*feb0*/  FSETP.NE.FTZ.AND P3, PT, R21, RZ, PT ;  /* 0x000000ff1500720b */ /* 0x000fe20003f75000 */
[----:B------:R-:W-:Y:S01]  /*fec0*/  BSSY B0, `(.L_x_96) ;  /* 0x00000ab000007945 */ /* 0x000fe20003800000 */
[----:B------:R-:W-:-:S02]  /*fed0*/  MOV R4, 0x3f800000 ;  /* 0x3f80000000047802 */ /* 0x000fc40000000f00 */
[----:B------:R-:W-:Y:S01]  /*fee0*/  @!P1 PLOP3.LUT P0, PT, P2, PT, PT, 0x80, 0x0 ;  /* 0x000000000000981c */ /* 0x000fe2000170f070 */
[----:B------:R-:W5:Y:S01]  /*fef0*/  @!P1 LDC R7, c[0x0][0x2c4] ;  /* 0x0000b100ff079b82 */ /* 0x000f620000000800 */
[----:B------:R-:W-:Y:S02]  /*ff00*/  FSETP.NE.FTZ.AND P2, PT, R26, RZ, PT ;  /* 0x000000ff1a00720b */ /* 0x000fe40003f55000 */
[----:B------:R-:W-:Y:S01]  /*ff10*/  MOV R0, 0x3f800000 ;  /* 0x3f80000000007802 */ /* 0x000fe20000000f00 */
[----:B------:R-:W3:Y:S01]  /*ff20*/  @P4 MUFU.RCP R4, R27 ;  /* 0x0000001b00044308 */ /* 0x000ee20000001000 */
[----:B------:R-:W-:Y:S01]  /*ff30*/  MOV R2, 0x3f800000 ;  /* 0x3f80000000027802 */ /* 0x000fe20000000f00 */
[C---:B-1----:R-:W-:Y:S01]  /*ff40*/  FMUL.FTZ R144, R3.reuse, R144 ;  /* 0x0000009003907220 */ /* 0x042fe20000410000 */
[C---:B------:R-:W-:Y:S01]  /*ff50*/  FMUL.FTZ R9, R3.reuse, R145 ;  /* 0x0000009103097220 */ /* 0x040fe20000410000 */
[C---:B------:R-:W-:Y:S01]  /*ff60*/  FMUL.FTZ R148, R3.reuse, R148 ;  /* 0x0000009403947220 */ /* 0x040fe20000410000 */
[C---:B------:R-:W-:Y:S01]  /*ff70*/  FMUL.FTZ R149, R3.reuse, R149 ;  /* 0x0000009503957220 */ /* 0x040fe20000410000 */
[C---:B------:R-:W-:Y:S01]  /*ff80*/  FMUL.FTZ R160, R3.reuse, R160 ;  /* 0x000000a003a07220 */ /* 0x040fe20000410000 */
[C---:B------:R-:W-:Y:S01]  /*ff90*/  FMUL.FTZ R14, R3.reuse, R161 ;  /* 0x000000a1030e7220 */ /* 0x040fe20000410000 */
[----:B------:R-:W1:Y:S01]  /*ffa0*/  @P3 MUFU.RCP R0, R21 ;  /* 0x0000001500003308 */ /* 0x000e620000001000 */
[C---:B------:R-:W-:Y:S01]  /*ffb0*/  FMUL.FTZ R164, R3.reuse, R164 ;  /* 0x000000a403a47220 */ /* 0x040fe20000410000 */
[----:B------:R-:W-:Y:S01]  /*ffc0*/  FMUL.FTZ R11, R3, R165 ;  /* 0x000000a5030b7220 */ /* 0x000fe20000410000 */
[----:B------:R-:W-:-:S02]  /*ffd0*/  F2FP.BF16.F32.PACK_AB R9, R9, R144 ;  /* 0x000000900909723e */ /* 0x000fc400000010ff */
[----:B------:R-:W-:Y:S02]  /*ffe0*/  F2FP.BF16.F32.PACK_AB R14, R14, R160 ;  /* 0x000000a00e0e723e */ /* 0x000fe400000010ff */
[----:B------:R-:W-:Y:S01]  /*fff0*/  F2FP.BF16.F32.PACK_AB R11, R11, R164 ;  /* 0x000000a40b0b723e */ /* 0x000fe200000010ff */
[----:B------:R-:W2:Y:S01]  /*10000*/  @P2 MUFU.RCP R2, R26 ;  /* 0x0000001a00022308 */ /* 0x000ea20000001000 */
        /* <DEDUP_REMOVED lines=12> */
[----:B------:R-:W-:Y:S01]  /*100d0*/  F2FP.BF16.F32.PACK_AB R8, R8, R146 ;  /* 0x000000920808723e */ /* 0x000fe200000010ff */
[C---:B------:R-:W-:Y:S01]  /*100e0*/  FMUL.FTZ R156, R0.reuse, R156 ;  /* 0x0000009c009c7220 */ /* 0x040fe20000410000 */
[----:B------:R-:W-:Y:S01]  /*100f0*/  F2FP.BF16.F32.PACK_AB R4, R149, R148 ;  /* 0x000000949504723e */ /* 0x000fe200000010ff */
[----:B------:R-:W-:Y:S01]  /*10100*/  FMUL.FTZ R12, R0, R157 ;  /* 0x0000009d000c7220 */ /* 0x000fe20000410000 */
        /* <DEDUP_REMOVED lines=8> */
[----:B------:R-:W-:Y:S01]  /*10190*/  F2FP.BF16.F32.PACK_AB R3, R3, R150 ;  /* 0x000000960303723e */ /* 0x000fe200000010ff */
[C---:B------:R-:W-:Y:S01]  /*101a0*/  FMUL.FTZ R168, R0.reuse, R168 ;  /* 0x000000a800a87220 */ /* 0x040fe20000410000 */
[----:B------:R-:W-:Y:S01]  /*101b0*/  IADD3 R2, R15, R22, RZ ;  /* 0x000000160f027210 */ /* 0x000fe20007ffe0ff */
[----:B------:R-:W-:Y:S01]  /*101c0*/  FMUL.FTZ R18, R0, R169 ;  /* 0x000000a900127220 */ /* 0x000fe20000410000 */
[----:B------:R-:W-:Y:S01]  /*101d0*/  F2FP.BF16.F32.PACK_AB R6, R6, R140 ;  /* 0x0000008c0606723e */ /* 0x000fe200000010ff */
[----:B------:R1:W-:Y:S01]  /*101e0*/  STS [R15], R9 ;  /* 0x000000090f007388 */ /* 0x0003e20000000800 */
[----:B------:R-:W-:Y:S01]  /*101f0*/  F2FP.BF16.F32.PACK_AB R5, R143, R5 ;  /* 0x000000058f05723e */ /* 0x000fe200000010ff */
[----:B-----5:R-:W2:Y:S01]  /*10200*/  @P0 LDC R7, c[0x0][0x2e4] ;  /* 0x0000b900ff070b82 */ /* 0x020ea20000000800 */
[----:B------:R-:W-:Y:S01]  /*10210*/  F2FP.BF16.F32.PACK_AB R0, R153, R152 ;  /* 0x000000989900723e */ /* 0x000fe200000010ff */
[----:B------:R3:W-:Y:S01]  /*10220*/  STS [R15+0x200], R8 ;  /* 0x000200080f007388 */ /* 0x0007e20000000800 */
[----:B------:R-:W-:-:S02]  /*10230*/  F2FP.BF16.F32.PACK_AB R16, R155, R16 ;  /* 0x000000109b10723e */ /* 0x000fc400000010ff */
[----:B------:R-:W-:Y:S01]  /*10240*/  F2FP.BF16.F32.PACK_AB R13, R13, R162 ;  /* 0x000000a20d0d723e */ /* 0x000fe200000010ff */
[----:B------:R5:W-:Y:S01]  /*10250*/  STS [R2], R4 ;  /* 0x0000000402007388 */ /* 0x000be20000000800 */
[----:B------:R-:W-:Y:S02]  /*10260*/  F2FP.BF16.F32.PACK_AB R10, R10, R166 ;  /* 0x000000a60a0a723e */ /* 0x000fe400000010ff */
[----:B------:R-:W-:Y:S01]  /*10270*/  F2FP.BF16.F32.PACK_AB R12, R12, R156 ;  /* 0x0000009c0c0c723e */ /* 0x000fe200000010ff */
[----:B------:R4:W-:Y:S01]  /*10280*/  STS [R2+0x200], R3 ;  /* 0x0002000302007388 */ /* 0x0009e20000000800 */
[----:B------:R-:W-:Y:S02]  /*10290*/  F2FP.BF16.F32.PACK_AB R17, R159, R17 ;  /* 0x000000119f11723e */ /* 0x000fe400000010ff */
[----:B------:R-:W-:Y:S01]  /*102a0*/  F2FP.BF16.F32.PACK_AB R18, R18, R168 ;  /* 0x000000a81212723e */ /* 0x000fe200000010ff */
[----:B------:R4:W-:Y:S01]  /*102b0*/  STS [R15+0x1000], R6 ;  /* 0x001000060f007388 */ /* 0x0009e20000000800 */
[----:B------:R-:W-:-:S03]  /*102c0*/  F2FP.BF16.F32.PACK_AB R20, R171, R20 ;  /* 0x00000014ab14723e */ /* 0x000fc600000010ff */
[----:B------:R2:W-:Y:S04]  /*102d0*/  STS [R15+0x1200], R5 ;  /* 0x001200050f007388 */ /* 0x0005e80000000800 */
[----:B------:R2:W-:Y:S01]  /*102e0*/  STS [R2+0x1000], R0 ;  /* 0x0010000002007388 */ /* 0x0005e20000000800 */
[----:B-1----:R-:W1:Y:S03]  /*102f0*/  @P5 LDC R9, c[0x0][0x2e8] ;  /* 0x0000ba00ff095b82 */ /* 0x002e660000000800 */
[----:B------:R-:W-:Y:S04]  /*10300*/  STS [R2+0x1200], R16 ;  /* 0x0012001002007388 */ /* 0x000fe80000000800 */
[----:B------:R-:W-:Y:S01]  /*10310*/  STS [R19], R14 ;  /* 0x0000000e13007388 */ /* 0x000fe20000000800 */
[----:B---3--:R-:W3:Y:S01]  /*10320*/  @!P1 LDC R8, c[0x0][0x270] ;  /* 0x00009c00ff089b82 */ /* 0x008ee20000000800 */
[----:B-----5:R5:W1:Y:S02]  /*10330*/  @P5 MUFU.LG2 R4, R28 ;  /* 0x0000001c00045308 */ /* 0x020a640000000c00 */
[----:B------:R3:W-:Y:S01]  /*10340*/  STS [R19+0x200], R13 ;  /* 0x0002000d13007388 */ /* 0x0007e20000000800 */
[----:B----4-:R-:W-:-:S04]  /*10350*/  @P1 MOV R3, 0x1 ;  /* 0x0000000100031802 */ /* 0x010fc80000000f00 */
[----:B------:R-:W4:Y:S01]  /*10360*/  @P1 LDC R6, c[0x0][0x2c0] ;  /* 0x0000b000ff061b82 */ /* 0x000f220000000800 */
[----:B--2---:R-:W2:Y:S01]  /*10370*/  @P4 MUFU.LG2 R5, R27 ;  /* 0x0000001b00054308 */ /* 0x004ea20000000c00 */
[----:B------:R-:W-:-:S06]  /*10380*/  IADD3 R0, R22, R19, RZ ;  /* 0x0000001316007210 */ /* 0x000fcc0007ffe0ff */
[----:B------:R-:W2:Y:S01]  /*10390*/  @P1 LDC.64 R22, c[0x0][0x2c0] ;  /* 0x0000b000ff161b82 */ /* 0x000ea20000000a00 */
[----:B-----5:R-:W5:Y:S01]  /*103a0*/  S2R R28, SR_TID.X ;  /* 0x00000000001c7919 */ /* 0x020f620000002100 */
[----:B------:R-:W-:Y:S01]  /*103b0*/  STS [R0], R11 ;  /* 0x0000000b00007388 */ /* 0x000fe20000000800 */
[----:B---3--:R-:W-:-:S03]  /*103c0*/  @!P1 IMAD R3, R7, R8, RZ ;  /* 0x0000000807039224 */ /* 0x008fc600078e02ff */
[----:B------:R3:W-:Y:S02]  /*103d0*/  STS [R0+0x200], R10 ;  /* 0x0002000a00007388 */ /* 0x0007e40000000800 */
[----:B------:R-:W5:Y:S01]  /*103e0*/  @P3 LDC R13, c[0x0][0x2e8] ;  /* 0x0000ba00ff0d3b82 */ /* 0x000f620000000800 */
[----:B------:R-:W-:Y:S01]  /*103f0*/  IMAD R3, R39, R3, RZ ;  /* 0x0000000327037224 */ /* 0x000fe200078e02ff */
[----:B------:R1:W-:Y:S01]  /*10400*/  STS [R19+0x1000], R12 ;  /* 0x0010000c13007388 */ /* 0x0003e20000000800 */
[----:B------:R-:W-:-:S03]  /*10410*/  @!P1 MOV R6, 0x1 ;  /* 0x0000000100069802 */ /* 0x000fc60000000f00 */
[----:B------:R-:W-:Y:S01]  /*10420*/  SEL R3, R3, RZ, !P6 ;  /* 0x000000ff03037207 */ /* 0x000fe20007000000 */
[----:B------:R-:W-:Y:S04]  /*10430*/  STS [R19+0x1200], R17 ;  /* 0x0012001113007388 */ /* 0x000fe80000000800 */
[----:B------:R-:W-:Y:S01]  /*10440*/  STS [R0+0x1000], R18 ;  /* 0x0010001200007388 */ /* 0x000fe20000000800 */
[----:B--2---:R-:W-:-:S03]  /*10450*/  @P1 IMAD R2, R23, R22, RZ ;  /* 0x0000001617021224 */ /* 0x004fc600078e02ff */
[----:B------:R2:W-:Y:S01]  /*10460*/  STS [R0+0x1200], R20 ;  /* 0x0012001400007388 */ /* 0x0005e20000000800 */
[----:B------:R-:W-:Y:S02]  /*10470*/  @!P1 MOV R2, R7 ;  /* 0x0000000700029202 */ /* 0x000fe40000000f00 */
[----:B------:R-:W-:Y:S01]  /*10480*/  @P2 MUFU.LG2 R7, R26 ;  /* 0x0000001a00072308 */ /* 0x000fe20000000c00 */
[----:B------:R-:W-:Y:S01]  /*10490*/  BAR.SYNC.DEFER_BLOCKING 0x0 ;  /* 0x0000000000007b1d */ /* 0x000fe20000010000 */
[----:B------:R-:W-:Y:S01]  /*104a0*/  MOV R22, 0x7f800000 ;  /* 0x7f80000000167802 */ /* 0x000fe20000000f00 */
[----:B------:R-:W-:Y:S01]  /*104b0*/  IMAD R2, R38, R2, R3 ;  /* 0x0000000226027224 */ /* 0x000fe200078e0203 */
[----:B------:R-:W-:-:S05]  /*104c0*/  MOV R23, 0x7f800000 ;  /* 0x7f80000000177802 */ /* 0x000fca0000000f00 */
[----:B---3--:R-:W3:Y:S01]  /*104d0*/  @P4 LDC R10, c[0x0][0x2e8] ;  /* 0x0000ba00ff0a4b82 */ /* 0x008ee20000000800 */
[----:B------:R-:W4:Y:S07]  /*104e0*/  @P3 MUFU.LG2 R11, R21 ;  /* 0x00000015000b3308 */ /* 0x000f2e0000000c00 */
[----:B-1----:R-:W1:Y:S01]  /*104f0*/  @P2 LDC R12, c[0x0][0x2e8] ;  /* 0x0000ba00ff0c2b82 */ /* 0x002e620000000800 */
[----:B--2---:R-:W-:Y:S02]  /*10500*/  LOP3.LUT R0, R31, 0xffffffe0, RZ, 0xc0, !PT ;  /* 0xffffffe01f007812 */ /* 0x004fe400078ec0ff */
[----:B------:R-:W-:Y:S01]  /*10510*/  MOV R20, 0x7f800000 ;  /* 0x7f80000000147802 */ /* 0x000fe20000000f00 */
[----:B------:R2:W1:Y:S01]  /*10520*/  LDS.128 R32, [R225+0x1800] ;  /* 0x00180000e1207984 */ /* 0x0004620000000c00 */
[----:B------:R-:W-:Y:S01]  /*10530*/  IADD3 R8, -R0, R37, RZ ;  /* 0x0000002500087210 */ /* 0x000fe20007ffe1ff */
[----:B------:R-:W-:Y:S01]  /*10540*/  @P5 FMUL.FTZ R0, R4, 0.69314718246459960938 ;  /* 0x3f31721804005820 */ /* 0x000fe20000410000 */
[----:B------:R-:W-:Y:S01]  /*10550*/  @P4 FMUL.FTZ R4, R5, 0.69314718246459960938 ;  /* 0x3f31721805044820 */ /* 0x000fe20000410000 */
[----:B----4-:R-:W-:Y:S01]  /*10560*/  @P3 FMUL.FTZ R5, R11, 0.69314718246459960938 ;  /* 0x3f3172180b053820 */ /* 0x010fe20000410000 */
[----:B------:R-:W-:Y:S01]  /*10570*/  LOP3.LUT P0, RZ, R8, 0x3, RZ, 0xc0, !PT ;  /* 0x0000000308ff7812 */ /* 0x000fe2000780c0ff */
[----:B------:R-:W-:Y:S01]  /*10580*/  @P5 FFMA.FTZ R22, R138, R9, R0 ;  /* 0x000000098a165223 */ /* 0x000fe20000010000 */
[----:B------:R-:W-:-:S02]  /*10590*/  IMAD R0, R6, UR7, RZ ;  /* 0x0000000706007c24 */ /* 0x000fc4000f8e02ff */
[----:B---3--:R-:W-:Y:S01]  /*105a0*/  @P4 FFMA.FTZ R23, R137, R10, R4 ;  /* 0x0000000a89174223 */ /* 0x008fe20000010004 */
[----:B-----5:R-:W-:Y:S01]  /*105b0*/  SHF.R.S32.HI R9, RZ, 0x1f, R28 ;  /* 0x0000001fff097819 */ /* 0x020fe2000001141c */
[----:B------:R-:W-:Y:S01]  /*105c0*/  @P2 FMUL.FTZ R4, R7, 0.69314718246459960938 ;  /* 0x3f31721807042820 */ /* 0x000fe20000410000 */
[----:B------:R-:W-:Y:S01]  /*105d0*/  MOV R21, 0x7f800000 ;  /* 0x7f80000000157802 */ /* 0x000fe20000000f00 */
[----:B------:R-:W-:Y:S01]  /*105e0*/  @P3 FFMA.FTZ R20, R136, R13, R5 ;  /* 0x0000000d88143223 */ /* 0x000fe20000010005 */
[----:B------:R-:W-:Y:S01]  /*105f0*/  SHF.L.U32 R0, R0, 0x7, RZ ;  /* 0x0000000700007819 */ /* 0x000fe200000006ff */
[----:B-1----:R-:W-:-:S03]  /*10600*/  @P2 FFMA.FTZ R21, R88, R12, R4 ;  /* 0x0000000c58152223 */ /* 0x002fc60000010004 */
[----:B------:R-:W-:Y:S02]  /*10610*/  IADD3 R8, P4, P1, R0, R24, R2 ;  /* 0x0000001800087210 */ /* 0x000fe4000799e002 */
[----:B------:R-:W-:Y:S02]  /*10620*/  SHF.R.S32.HI R3, RZ, 0x1f, R0 ;  /* 0x0000001fff037819 */ /* 0x000fe40000011400 */
[----:B------:R-:W-:Y:S02]  /*10630*/  SHF.R.S32.HI R2, RZ, 0x1f, R2 ;  /* 0x0000001fff027819 */ /* 0x000fe40000011402 */
[----:B------:R-:W-:Y:S02]  /*10640*/  LEA.HI R24, R9, R28, RZ, 0x2 ;  /* 0x0000001c09187211 */ /* 0x000fe400078f10ff */
[----:B------:R-:W-:Y:S01]  /*10650*/  IADD3.X R9, R3, R25, R2, P4, P1 ;  /* 0x0000001903097210 */ /* 0x000fe200027e2402 */
[----:B--2---:R-:W-:Y:S06]  /*10660*/  @P0 BRA `(.L_x_97) ;  /* 0x0000000000c00947 */ /* 0x004fec0003800000 */
[----:B------:R-:W1:Y:S01]  /*10670*/  S2R R3, SR_TID.X ;  /* 0x0000000000037919 */ /* 0x000e620000002100 */
[----:B------:R-:W-:-:S04]  /*10680*/  SHF.R.S32.HI R2, RZ, 0x1f, R29 ;  /* 0x0000001fff027819 */ /* 0x000fc8000001141d */
[----:B------:R-:W-:-:S04]  /*10690*/  LEA.HI R2, R2, R29, RZ, 0x2 ;  /* 0x0000001d02027211 */ /* 0x000fc800078f10ff */
[----:B------:R-:W-:-:S05]  /*106a0*/  LOP3.LUT R2, R2, 0xffffffc, RZ, 0xc0, !PT ;  /* 0x0ffffffc02027812 */ /* 0x000fca00078ec0ff */
[----:B------:R-:W-:Y:S01]  /*106b0*/  IMAD.IADD R2, R29, 0x1, -R2 ;  /* 0x000000011d027824 */ /* 0x000fe200078e0a02 */
[----:B-1----:R-:W-:-:S04]  /*106c0*/  SHF.R.S32.HI R0, RZ, 0x1f, R3 ;  /* 0x0000001fff007819 */ /* 0x002fc80000011403 */
[----:B------:R-:W-:-:S04]  /*106d0*/  LEA.HI R0, R0, R3, RZ, 0x5 ;  /* 0x0000000300007211 */ /* 0x000fc800078f28ff */
[----:B------:R-:W-:-:S05]  /*106e0*/  LOP3.LUT R0, R0, 0xffffffe0, RZ, 0xc0, !PT ;  /* 0xffffffe000007812 */ /* 0x000fca00078ec0ff */
[----:B------:R-:W-:-:S05]  /*106f0*/  IMAD.IADD R0, R3, 0x1, -R0 ;  /* 0x0000000103007824 */ /* 0x000fca00078e0a00 */
[----:B------:R-:W-:-:S04]  /*10700*/  SHF.R.S32.HI R3, RZ, 0x1f, R0 ;  /* 0x0000001fff037819 */ /* 0x000fc80000011400 */
[----:B------:R-:W-:-:S04]  /*10710*/  LEA.HI R0, R3, R0, RZ, 0x2 ;  /* 0x0000000003007211 */ /* 0x000fc800078f10ff */
[----:B------:R-:W-:-:S05]  /*10720*/  SHF.R.S32.HI R0, RZ, 0x2, R0 ;  /* 0x00000002ff007819 */ /* 0x000fca0000011400 */
[----:B------:R-:W-:-:S04]  /*10730*/  IMAD R0, R2, 0x10, R0 ;  /* 0x0000001002007824 */ /* 0x000fc800078e0200 */
        /* <DEDUP_REMOVED lines=8> */
[----:B------:R-:W-:-:S03]  /*107c0*/  @!P6 IMAD R4, R0, R6, RZ ;  /* 0x000000060004e224 */ /* 0x000fc600078e02ff */
[-C--:B------:R-:W-:Y:S02]  /*107d0*/  @!P5 IMAD R2, R2, R6.reuse, RZ ;  /* 0x000000060202d224 */ /* 0x080fe400078e02ff */
[----:B------:R-:W-:Y:S01]  /*107e0*/  @!P4 IMAD R0, R3, R6, RZ ;  /* 0x000000060300c224 */ /* 0x000fe200078e02ff */
[----:B------:R-:W-:Y:S01]  /*107f0*/  @!P6 IADD3 R7, P0, R4, R8, RZ ;  /* 0x000000080407e210 */ /* 0x000fe20007f1e0ff */
[----:B------:R-:W2:Y:S01]  /*10800*/  @!P5 LDC.64 R14, c[0x0][0x2b0] ;  /* 0x0000ac00ff0edb82 */ /* 0x000ea20000000a00 */
[----:B------:R-:W-:Y:S01]  /*10810*/  @!P3 IMAD R5, R5, R6, RZ ;  /* 0x000000060505b224 */ /* 0x000fe200078e02ff */
[-C--:B------:R-:W-:Y:S02]  /*10820*/  @!P5 IADD3 R3, P2, R2, R8.reuse, RZ ;  /* 0x000000080203d210 */ /* 0x080fe40007f5e0ff */
[----:B------:R-:W-:Y:S02]  /*10830*/  @!P4 IADD3 R11, P1, R0, R8, RZ ;  /* 0x00000008000bc210 */ /* 0x000fe40007f3e0ff */
[----:B------:R-:W-:-:S02]  /*10840*/  @!P6 LEA.HI.X.SX32 R4, R4, R9, 0x1, P0 ;  /* 0x000000090404e211 */ /* 0x000fc400000f0eff */
[----:B------:R-:W3:Y:S01]  /*10850*/  @!P4 LDC.64 R16, c[0x0][0x2b0] ;  /* 0x0000ac00ff10cb82 */ /* 0x000ee20000000a00 */
[----:B------:R-:W-:Y:S02]  /*10860*/  @!P3 IADD3 R10, P0, R5, R8, RZ ;  /* 0x00000008050ab210 */ /* 0x000fe40007f1e0ff */
[----:B------:R-:W-:-:S05]  /*10870*/  @!P5 LEA.HI.X.SX32 R2, R2, R9, 0x1, P2 ;  /* 0x000000090202d211 */ /* 0x000fca00010f0eff */
[----:B------:R-:W4:Y:S01]  /*10880*/  @!P3 LDC.64 R18, c[0x0][0x2b0] ;  /* 0x0000ac00ff12bb82 */ /* 0x000f220000000a00 */
[----:B-1----:R-:W-:Y:S02]  /*10890*/  @!P6 LEA R8, P2, R7, R12, 0x2 ;  /* 0x0000000c0708e211 */ /* 0x002fe400078410ff */
[-C--:B------:R-:W-:Y:S02]  /*108a0*/  @!P4 LEA.HI.X.SX32 R12, R0, R9.reuse, 0x1, P1 ;  /* 0x00000009000cc211 */ /* 0x080fe400008f0eff */
[----:B------:R-:W-:Y:S02]  /*108b0*/  @!P3 LEA.HI.X.SX32 R0, R5, R9, 0x1, P0 ;  /* 0x000000090500b211 */ /* 0x000fe400000f0eff */
        /* <DEDUP_REMOVED lines=11> */
.L_x_97:
[----:B------:R-:W-:Y:S05]  /*10970*/  BSYNC B0 ;  /* 0x0000000000007941 */ /* 0x000fea0003800000 */
.L_x_96:
[----:B-1----:R-:W2:Y:S01]  /*10980*/  LDL.LU.64 R8, [R1+0x10] ;  /* 0x0000100001087983 */ /* 0x002ea20000300a00 */
[----:B------:R-:W-:Y:S01]  /*10990*/  LOP3.LUT R0, R24, 0xfffffffc, RZ, 0xc0, !PT ;  /* 0xfffffffc18007812 */ /* 0x000fe200078ec0ff */
[----:B------:R-:W-:Y:S01]  /*109a0*/  UIMAD UR14, UR7, -0x80, UR14 ;  /* 0xffffff80070e78a4 */ /* 0x000fe2000f8e020e */
[----:B------:R-:W-:Y:S01]  /*109b0*/  LEA.HI.SX32 R3, R30, 0x20, 0x1e ;  /* 0x000000201e037811 */ /* 0x000fe200078ff2ff */
[----:B------:R1:W3:Y:S01]  /*109c0*/  LDS.128 R12, [R225] ;  /* 0x00000000e10c7984 */ /* 0x0002e20000000c00 */
[----:B------:R-:W-:Y:S01]  /*109d0*/  ULDC UR7, c[0x0][0x2d0] ;  /* 0x0000b40000077ab9 */ /* 0x000fe20000000800 */
[----:B------:R-:W-:Y:S01]  /*109e0*/  IMAD.IADD R0, R28, 0x1, -R0 ;  /* 0x000000011c007824 */ /* 0x000fe200078e0a00 */
[----:B------:R-:W-:Y:S01]  /*109f0*/  SHF.R.S32.HI R2, RZ, 0x2, R24 ;  /* 0x00000002ff027819 */ /* 0x000fe20000011418 */
[----:B------:R-:W-:Y:S01]  /*10a00*/  BSSY B0, `(.L_x_98) ;  /* 0x0000020000007945 */ /* 0x000fe20003800000 */
[----:B------:R-:W-:Y:S01]  /*10a10*/  SHF.R.S32.HI R6, RZ, 0x1f, R38 ;  /* 0x0000001fff067819 */ /* 0x000fe20000011426 */
[----:B------:R-:W-:-:S02]  /*10a20*/  IMAD.SHL.U32 R0, R0, 0x8, RZ ;  /* 0x0000000800007824 */ /* 0x000fc400078e00ff */
[----:B------:R-:W-:Y:S01]  /*10a30*/  VIADD R5, R2, 0x40 ;  /* 0x0000004002057836 */ /* 0x000fe20000000000 */
[C---:B--2---:R-:W-:Y:S02]  /*10a40*/  ISETP.GE.AND P4, PT, R8.reuse, UR7, PT ;  /* 0x0000000708007c0c */ /* 0x044fe4000bf86270 */
[----:B------:R-:W-:Y:S01]  /*10a50*/  IADD3 R4, P0, R8, UR6, RZ ;  /* 0x0000000608047c10 */ /* 0x000fe2000ff1e0ff */
[----:B------:R-:W-:Y:S01]  /*10a60*/  ULDC.64 UR6, c[0x0][0x2a0] ;  /* 0x0000a80000067ab9 */ /* 0x000fe20000000a00 */
[----:B------:R-:W-:Y:S02]  /*10a70*/  ISETP.GE.OR P2, PT, R3, UR14, P4 ;  /* 0x0000000e03007c0c */ /* 0x000fe4000a746670 */
[----:B------:R-:W-:Y:S02]  /*10a80*/  ISETP.GE.OR P3, PT, R36, UR14, P4 ;  /* 0x0000000e24007c0c */ /* 0x000fe4000a766670 */
[----:B------:R-:W-:Y:S01]  /*10a90*/  SHF.R.S32.HI R3, RZ, 0x1f, R0 ;  /* 0x0000001fff037819 */ /* 0x000fe20000011400 */
[----:B------:R-:W-:Y:S01]  /*10aa0*/  VIADD R0, R2, 0x60 ;  /* 0x0000006002007836 */ /* 0x000fe20000000000 */
[----:B------:R-:W-:-:S02]  /*10ab0*/  ISETP.GE.OR P1, PT, R5, UR5, P4 ;  /* 0x0000000505007c0c */ /* 0x000fc4000a726670 */
[----:B------:R-:W-:Y:S02]  /*10ac0*/  IADD3.X R5, R3, UR4, RZ, P0, !PT ;  /* 0x0000000403057c10 */ /* 0x000fe400087fe4ff */
[----:B------:R-:W-:Y:S01]  /*10ad0*/  ISETP.GE.OR P4, PT, R0, UR5, P4 ;  /* 0x0000000500007c0c */ /* 0x000fe2000a786670 */
[----:B------:R-:W-:Y:S01]  /*10ae0*/  IMAD R0, R6, UR6, RZ ;  /* 0x0000000606007c24 */ /* 0x000fe2000f8e02ff */
[----:B------:R-:W-:Y:S01]  /*10af0*/  SHF.R.S32.HI R3, RZ, 0x1f, R2 ;  /* 0x0000001fff037819 */ /* 0x000fe20000011402 */
[----:B------:R-:W-:Y:S02]  /*10b00*/  IMAD.U32 R6, RZ, RZ, UR13 ;  /* 0x0000000dff067e24 */ /* 0x000fe4000f8e00ff */
[C---:B------:R-:W-:Y:S02]  /*10b10*/  IMAD R0, R38.reuse, UR7, R0 ;  /* 0x0000000726007c24 */ /* 0x040fe4000f8e0200 */
[----:B------:R-:W-:-:S04]  /*10b20*/  IMAD.WIDE.U32 R8, R38, UR6, R4 ;  /* 0x0000000626087c25 */ /* 0x000fc8000f8e0004 */
[----:B------:R-:W-:-:S04]  /*10b30*/  IMAD.WIDE R2, R6, 0x80, R2 ;  /* 0x0000008006027825 */ /* 0x000fc800078e0202 */
[----:B------:R-:W-:Y:S01]  /*10b40*/  IMAD.IADD R5, R9, 0x1, R0 ;  /* 0x0000000109057824 */ /* 0x000fe200078e0200 */
[----:B-1-3--:R-:W-:Y:S06]  /*10b50*/  @P3 BRA `(.L_x_99) ;  /* 0x0000000000283947 */ /* 0x00afec0003800000 */
        /* <DEDUP_REMOVED lines=10> */
.L_x_99:
[----:B------:R-:W-:Y:S05]  /*10c00*/  BSYNC B0 ;  /* 0x0000000000007941 */ /* 0x000fea0003800000 */
.L_x_98:
        /* <DEDUP_REMOVED lines=16> */
.L_x_101:
[----:B------:R-:W-:Y:S05]  /*10d10*/  BSYNC B0 ;  /* 0x0000000000007941 */ /* 0x000fea0003800000 */
.L_x_100:
        /* <DEDUP_REMOVED lines=16> */
.L_x_103:
[----:B------:R-:W-:Y:S05]  /*10e20*/  BSYNC B0 ;  /* 0x0000000000007941 */ /* 0x000fea0003800000 */
.L_x_102:
[----:B------:R-:W-:Y:S05]  /*10e30*/  @P4 EXIT ;  /* 0x000000000000494d */ /* 0x000fea0003800000 */
[----:B------:R-:W-:Y:S01]  /*10e40*/  IADD3 R0, P0, R2, 0x60, RZ ;  /* 0x0000006002007810 */ /* 0x000fe20007f1e0ff */
[----:B------:R-:W-:-:S04]  /*10e50*/  ULDC.64 UR4, c[0x0][0x298] ;  /* 0x0000a60000047ab9 */ /* 0x000fc80000000a00 */
[----:B------:R-:W-:Y:S01]  /*10e60*/  IMAD.X R2, RZ, RZ, R3, P0 ;  /* 0x000000ffff027224 */ /* 0x000fe200000e0603 */
[----:B------:R-:W-:-:S03]  /*10e70*/  MOV R3, R5 ;  /* 0x0000000500037202 */ /* 0x000fc60000000f00 */
        /* <DEDUP_REMOVED lines=8> */
[----:B------:R-:W-:Y:S01]  /*10f00*/  STG.E.128 desc[UR22][R2.64], R32 ;  /* 0x0000002002007986 */ /* 0x000fe2000c101d16 */
[----:B------:R-:W-:Y:S05]  /*10f10*/  EXIT ;  /* 0x000000000000794d */ /* 0x000fea0003800000 */
.L_x_55:
[----:B------:R-:W-:Y:S01]  /*10f20*/  UISETP.NE.AND UP4, UPT, UR12, -0x1, UPT ;  /* 0xffffffff0c00788c */ /* 0x000fe2000bf85270 */
[----:B------:R-:W-:Y:S01]  /*10f30*/  SHF.R.S32.HI R2, RZ, 0x1f, R121 ;  /* 0x0000001fff027819 */ /* 0x000fe20000011479 */
[----:B------:R-:W-:Y:S01]  /*10f40*/  ULDC.U8 UR8, c[0x0][0x3d9] ;  /* 0x0000f64000087ab9 */ /* 0x000fe20000000000 */
[----:B------:R-:W-:Y:S01]  /*10f50*/  ULDC.U8 UR15, c[0x0][0x3d8] ;  /* 0x0000f600000f7ab9 */ /* 0x000fe20000000000 */
[----:B------:R-:W-:Y:S01]  /*10f60*/  UISETP.NE.AND UP2, UPT, UR8, URZ, UPT ;  /* 0x0000003f0800728c */ /* 0x000fe2000bf45270 */
[----:B------:R-:W-:Y:S01]  /*10f70*/  LEA.HI R2, R2, R121, RZ, 0x2 ;  /* 0x0000007902027211 */ /* 0x000fe200078f10ff */
[----:B------:R-:W-:Y:S01]  /*10f80*/  UISETP.NE.AND UP3, UPT, UR15, URZ, UPT ;  /* 0x0000003f0f00728c */ /* 0x000fe2000bf65270 */
[----:B------:R-:W-:Y:S01]  /*10f90*/  BSSY B0, `(.L_x_104) ;  /* 0x0000051000007945 */ /* 0x000fe20003800000 */
[----:B------:R-:W-:Y:S01]  /*10fa0*/  UISETP.NE.AND UP0, UPT, UR15, URZ, !UP2 ;  /* 0x0000003f0f00728c */ /* 0x000fe2000d705270 */
[----:B------:R-:W-:Y:S01]  /*10fb0*/  LOP3.LUT R0, R2, 0xfffffffc, RZ, 0xc0, !PT ;  /* 0xfffffffc02007812 */ /* 0x000fe200078ec0ff */
[----:B------:R-:W-:Y:S01]  /*10fc0*/  UISETP.NE.OR UP3, UPT, UR8, URZ, !UP3 ;  /* 0x0000003f0800728c */ /* 0x000fe2000df65670 */
[----:B------:R-:W-:Y:S01]  /*10fd0*/  SHF.R.S32.HI R2, RZ, 0x2, R2 ;  /* 0x00000002ff027819 */ /* 0x000fe20000011402 */
[----:B------:R-:W-:Y:S01]  /*10fe0*/  @!UP4 USHF.R.S32.HI UR9, URZ, 0x1f, UR28 ;  /* 0x0000001f3f09c899 */ /* 0x000fe2000801141c */
[----:B------:R-:W-:Y:S01]  /*10ff0*/  @UP4 ULDC.64 UR6, c[0x0][0x298] ;  /* 0x0000a60000064ab9 */ /* 0x000fe20000000a00 */
[----:B------:R-:W-:Y:S01]  /*11000*/  @!UP4 ULDC.64 UR4, c[0x0][0x290] ;  /* 0x0000a4000004cab9 */ /* 0x000fe20000000a00 */
[----:B------:R-:W-:Y:S01]  /*11010*/  @UP4 UIMAD.WIDE.U32 UR10, UR12, UR6, URZ ;  /* 0x000000060c0a42a5 */ /* 0x000fe2000f8e003f */
[----:B------:R-:W-:Y:S01]  /*11020*/  IMAD.IADD R0, R121, 0x1, -R0 ;  /* 0x0000000179007824 */ /* 0x000fe200078e0a00 */
[----:B------:R-:W-:Y:S01]  /*11030*/  @!UP4 UIMAD UR6, UR9, UR4, URZ ;  /* 0x000000040906c2a4 */ /* 0x000fe2000f8e023f */
[----:B------:R-:W-:Y:S01]  /*11040*/  VIADD R14, R2, 0x20 ;  /* 0x00000020020e7836 */ /* 0x000fe20000000000 */
[----:B------:R-:W-:Y:S01]  /*11050*/  @!UP4 UIMAD.WIDE.U32 UR16, UR28, UR4, URZ ;  /* 0x000000041c10c2a5 */ /* 0x000fe2000f8e003f */
[----:B------:R-:W-:Y:S01]  /*11060*/  IMAD.SHL.U32 R4, R0, 0x8, RZ ;  /* 0x0000000800047824 */ /* 0x000fe200078e00ff */
[----:B------:R-:W-:Y:S01]  /*11070*/  @!UP4 UIMAD UR6, UR28, UR5, UR6 ;  /* 0x000000051c06c2a4 */ /* 0x000fe2000f8e0206 */
[C---:B------:R-:W-:Y:S01]  /*11080*/  VIADD R15, R2.reuse, 0x40 ;  /* 0x00000040020f7836 */ /* 0x040fe20000000000 */
[----:B------:R-:W-:Y:S01]  /*11090*/  USHF.R.S32.HI UR9, URZ, 0x1f, UR27 ;  /* 0x0000001f3f097899 */ /* 0x000fe2000801141b */
[----:B------:R-:W-:Y:S01]  /*110a0*/  VIADD R16, R2, 0x60 ;  /* 0x0000006002107836 */ /* 0x000fe20000000000 */
[----:B------:R-:W-:Y:S01]  /*110b0*/  @UP2 ULDC.64 UR4, c[0x0][0x2c0] ;  /* 0x0000b00000042ab9 */ /* 0x000fe20000000a00 */
[----:B------:R-:W-:-:S02]  /*110c0*/  UISETP.NE.OR UP1, UPT, UR12, -0x1, UP3 ;  /* 0xffffffff0c00788c */ /* 0x000fc40009f25670 */
[----:B------:R-:W-:Y:S01]  /*110d0*/  @UP2 UIMAD UR18, UR5, UR4, URZ ;  /* 0x00000004051222a4 */ /* 0x000fe2000f8e023f */
[----:B------:R-:W-:Y:S02]  /*110e0*/  @!UP2 ULDC UR8, c[0x0][0x2c4] ;  /* 0x0000b1000008aab9 */ /* 0x000fe40000000800 */
[----:B------:R-:W-:Y:S01]  /*110f0*/  ULDC.64 UR4, c[0x0][0x2a0] ;  /* 0x0000a80000047ab9 */ /* 0x000fe20000000a00 */
[----:B------:R-:W-:Y:S01]  /*11100*/  @UP0 ULDC UR8, c[0x0][0x2e4] ;  /* 0x0000b90000080ab9 */ /* 0x000fe20000000800 */
[----:B------:R-:W-:Y:S01]  /*11110*/  UIMAD UR9, UR9, UR4, URZ ;  /* 0x00000004090972a4 */ /* 0x000fe2000f8e023f */
[----:B------:R-:W-:Y:S01]  /*11120*/  IMAD.U32 R3, RZ, RZ, UR4 ;  /* 0x00000004ff037e24 */ /* 0x000fe2000f8e00ff */
[----:B------:R-:W-:Y:S01]  /*11130*/  @UP2 UMOV UR15, 0x1 ;  /* 0x00000001000f2882 */ /* 0x000fe20000000000 */
[----:B------:R-:W-:Y:S01]  /*11140*/  @!UP2 ULDC UR4, c[0x0][0x270] ;  /* 0x00009c000004aab9 */ /* 0x000fe20000000800 */
[----:B------:R-:W-:Y:S02]  /*11150*/  @UP4 UIMAD UR7, UR12, UR7, UR11 ;  /* 0x000000070c0742a4 */ /* 0x000fe4000f8e020b */
[----:B------:R-:W-:Y:S01]  /*11160*/  @!UP2 UIMAD UR15, UR8, UR4, URZ ;  /* 0x00000004080fa2a4 */ /* 0x000fe2000f8e023f */
[----:B------:R-:W-:Y:S01]  /*11170*/  ULDC UR11, c[0x0][0x2d0] ;  /* 0x0000b400000b7ab9 */ /* 0x000fe20000000800 */
[----:B------:R-:W-:Y:S01]  /*11180*/  UIADD3 UR14, -UR21, UR14, URZ ;  /* 0x0000000e150e7290 */ /* 0x000fe2000fffe13f */
[----:B------:R-:W-:Y:S01]  /*11190*/  ISETP.GE.AND P5, PT, R4, UR11, PT ;  /* 0x0000000b04007c0c */ /* 0x000fe2000bfa6270 */
[----:B------:R-:W-:-:S02]  /*111a0*/  UIMAD UR5, UR27, UR5, UR9 ;  /* 0x000000051b0572a4 */ /* 0x000fc4000f8e0209 */
[----:B------:R-:W-:Y:S01]  /*111b0*/  UIMAD UR15, UR28, UR15, URZ ;  /* 0x0000000f1c0f72a4 */ /* 0x000fe2000f8e023f */
[----:B------:R-:W-:Y:S01]  /*111c0*/  @!UP3 ULDC UR9, c[0x0][0x2c4] ;  /* 0x0000b1000009bab9 */ /* 0x000fe20000000800 */
[----:B------:R-:W-:Y:S01]  /*111d0*/  @!UP4 UIADD3 UR7, UR17, UR6, URZ ;  /* 0x000000061107c290 */ /* 0x000fe2000fffe03f */
[----:B------:R-:W-:Y:S01]  /*111e0*/  ISETP.GE.OR P6, PT, R2, UR14, P5 ;  /* 0x0000000e02007c0c */ /* 0x000fe2000afc6670 */
[----:B------:R-:W-:Y:S01]  /*111f0*/  @!UP4 UMOV UR10, UR16 ;  /* 0x00000010000acc82 */ /* 0x000fe20008000000 */
[----:B------:R-:W-:Y:S01]  /*11200*/  @!UP1 UIMAD UR12, UR28, UR9, URZ ;  /* 0x000000091c0c92a4 */ /* 0x000fe2000f8e023f */
[----:B------:R-:W-:Y:S01]  /*11210*/  IADD3 R8, P0, R4, UR10, RZ ;  /* 0x0000000a04087c10 */ /* 0x000fe2000ff1e0ff */
[----:B------:R-:W-:Y:S01]  /*11220*/  @UP2 ULDC UR19, c[0x0][0x2c0] ;  /* 0x0000b00000132ab9 */ /* 0x000fe20000000800 */
[----:B------:R-:W-:Y:S01]  /*11230*/  USEL UR15, UR15, URZ, UP3 ;  /* 0x0000003f0f0f7287 */ /* 0x000fe20009800000 */
[----:B------:R-:W-:Y:S01]  /*11240*/  ISETP.GE.AND P4, PT, R2, UR14, PT ;  /* 0x0000000e02007c0c */ /* 0x000fe2000bf86270 */
[----:B------:R-:W-:Y:S01]  /*11250*/  @!UP2 UMOV UR19, 0x1 ;  /* 0x000000010013a882 */ /* 0x000fe20000000000 */
[----:B------:R-:W-:Y:S01]  /*11260*/  @!UP2 UMOV UR18, UR8 ;  /* 0x000000080012ac82 */ /* 0x000fe20008000000 */
[----:B------:R-:W-:Y:S01]  /*11270*/  UIMAD UR21, UR21, UR19, URZ ;  /* 0x00000013151572a4 */ /* 0x000fe2000f8e023f */
[----:B------:R-:W-:Y:S01]  /*11280*/  LEA.HI.X.SX32 R9, R4, UR7, 0x1, P0 ;  /* 0x0000000704097c11 */ /* 0x000fe200080f0eff */
[----:B------:R-:W-:Y:S01]  /*11290*/  UIMAD UR15, UR27, UR18, UR15 ;  /* 0x000000121b0f72a4 */ /* 0x000fe2000f8e020f */
[----:B------:R-:W-:Y:S01]  /*112a0*/  ISETP.GE.AND P3, PT, R14, UR14, PT ;  /* 0x0000000e0e007c0c */ /* 0x000fe2000bf66270 */
[----:B------:R-:W-:Y:S01]  /*112b0*/  UMOV UR24, URZ ;  /* 0x0000003f00187c82 */ /* 0x000fe20008000000 */
[----:B------:R-:W-:Y:S01]  /*112c0*/  @!UP3 UMOV UR24, UR12 ;  /* 0x0000000c0018bc82 */ /* 0x000fe20008000000 */
[----:B------:R-:W-:Y:S01]  /*112d0*/  UMOV UR25, URZ ;  /* 0x0000003f00197c82 */ /* 0x000fe20008000000 */
[----:B------:R-:W-:Y:S01]  /*112e0*/  USHF.R.S32.HI UR4, URZ, 0x1f, UR21 ;  /* 0x0000001f3f047899 */ /* 0x000fe20008011415 */
[----:B------:R-:W-:Y:S01]  /*112f0*/  IMAD.WIDE.U32 R8, R3, UR27, R8 ;  /* 0x0000001b03087c25 */ /* 0x000fe2000f8e0008 */
[----:B------:R-:W-:Y:S01]  /*11300*/  @!UP3 USHF.R.S32.HI UR25, URZ, 0x1f, UR12 ;  /* 0x0000001f3f19b899 */ /* 0x000fe2000801140c */
[--C-:B------:R-:W-:Y:S01]  /*11310*/  SHF.R.S32.HI R3, RZ, 0x1f, R2.reuse ;  /* 0x0000001fff037819 */ /* 0x100fe20000011402 */
[----:B------:R-:W-:Y:S01]  /*11320*/  USHF.R.S32.HI UR6, URZ, 0x1f, UR15 ;  /* 0x0000001f3f067899 */ /* 0x000fe2000801140f */
[----:B------:R-:W-:Y:S01]  /*11330*/  ISETP.GE.AND P2, PT, R15, UR14, PT ;  /* 0x0000000e0f007c0c */ /* 0x000fe2000bf46270 */
[----:B------:R-:W-:Y:S01]  /*11340*/  UIADD3 UR21, UP1, UP0, UR21, UR24, UR15 ;  /* 0x0000001815157290 */ /* 0x000fe2000f83e00f */
[----:B------:R-:W-:Y:S01]  /*11350*/  ISETP.GE.AND P1, PT, R16, UR14, PT ;  /* 0x0000000e10007c0c */ /* 0x000fe2000bf26270 */
[----:B------:R-:W-:Y:S01]  /*11360*/  IMAD.U32 R4, RZ, RZ, UR13 ;  /* 0x0000000dff047e24 */ /* 0x000fe2000f8e00ff */
[C---:B------:R-:W-:Y:S01]  /*11370*/  ISETP.NE.OR P4, PT, R0.reuse, RZ, P4 ;  /* 0x000000ff0000720c */ /* 0x040fe20002785670 */
[----:B------:R-:W-:Y:S01]  /*11380*/  UIADD3.X UR24, UR4, UR25, UR6, UP1, UP0 ;  /* 0x0000001904187290 */ /* 0x000fe20008fe0406 */
[----:B------:R-:W-:Y:S01]  /*11390*/  VIADD R7, R9, UR5 ;  /* 0x0000000509077c36 */ /* 0x000fe20008000000 */
[----:B------:R-:W-:Y:S01]  /*113a0*/  ISETP.NE.OR P3, PT, R0, RZ, P3 ;  /* 0x000000ff0000720c */ /* 0x000fe20001f65670 */
[----:B------:R-:W-:Y:S01]  /*113b0*/  IMAD.WIDE R4, R4, 0x80, R2 ;  /* 0x0000008004047825 */ /* 0x000fe200078e0202 */
[----:B------:R-:W-:-:S02]  /*113c0*/  ISETP.NE.OR P2, PT, R0, RZ, P2 ;  /* 0x000000ff0000720c */ /* 0x000fc40001745670 */
[----:B------:R-:W-:Y:S02]  /*113d0*/  ISETP.NE.OR P1, PT, R0, RZ, P1 ;  /* 0x000000ff0000720c */ /* 0x000fe40000f25670 */
[----:B------:R-:W-:Y:S01]  /*113e0*/  ISETP.GE.OR P0, PT, R14, UR14, P5 ;  /* 0x0000000e0e007c0c */ /* 0x000fe2000af06670 */
[----:B------:R-:W-:-:S12]  /*113f0*/  @P6 BRA `(.L_x_105) ;  /* 0x0000000000286947 */ /* 0x000fd80003800000 */
        /* <DEDUP_REMOVED lines=10> */
.L_x_105:
[----:B------:R-:W-:Y:S05]  /*114a0*/  BSYNC B0 ;  /* 0x0000000000007941 */ /* 0x000fea0003800000 */
.L_x_104:
[----:B------:R-:W-:Y:S01]  /*114b0*/  BSSY B0, `(.L_x_106) ;  /* 0x0000011000007945 */ /* 0x000fe20003800000 */
[----:B------:R-:W-:Y:S02]  /*114c0*/  ISETP.GE.OR P6, PT, R15, UR14, P5 ;  /* 0x0000000e0f007c0c */ /* 0x000fe4000afc6670 */
[----:B------:R-:W-:Y:S01]  /*114d0*/  ISETP.GE.OR P5, PT, R16, UR14, P5 ;  /* 0x0000000e10007c0c */ /* 0x000fe2000afa6670 */
[----:B------:R-:W-:-:S12]  /*114e0*/  @P0 BRA `(.L_x_107) ;  /* 0x0000000000340947 */ /* 0x000fd80003800000 */
        /* <DEDUP_REMOVED lines=13> */
.L_x_107:
[----:B------:R-:W-:Y:S05]  /*115c0*/  BSYNC B0 ;  /* 0x0000000000007941 */ /* 0x000fea0003800000 */
.L_x_106:
        /* <DEDUP_REMOVED lines=15> */
.L_x_109:
[----:B------:R-:W-:Y:S05]  /*116c0*/  BSYNC B0 ;  /* 0x0000000000007941 */ /* 0x000fea0003800000 */
.L_x_108:
[----:B------:R-:W-:Y:S04]  /*116d0*/  BSSY B0, `(.L_x_110) ;  /* 0x000000e000007945 */ /* 0x000fe80003800000 */
        /* <DEDUP_REMOVED lines=13> */
.L_x_111:
[----:B------:R-:W-:Y:S05]  /*117b0*/  BSYNC B0 ;  /* 0x0000000000007941 */ /* 0x000fea0003800000 */
.L_x_110:
[----:B------:R-:W-:Y:S04]  /*117c0*/  BSSY B0, `(.L_x_112) ;  /* 0x000000a000007945 */ /* 0x000fe80003800000 */
[----:B------:R-:W-:Y:S05]  /*117d0*/  @P4 BRA `(.L_x_113) ;  /* 0x0000000000204947 */ /* 0x000fea0003800000 */
[----:B------:R-:W-:Y:S01]  /*117e0*/  IMAD R2, R2, UR19, RZ ;  /* 0x0000001302027c24 */ /* 0x000fe2000f8e02ff */
[----:B------:R-:W-:-:S04]  /*117f0*/  ULDC.64 UR4, c[0x0][0x2b0] ;  /* 0x0000ac0000047ab9 */ /* 0x000fc80000000a00 */
[----:B------:R-:W-:-:S04]  /*11800*/  IADD3 R0, P0, R2, UR21, RZ ;  /* 0x0000001502007c10 */ /* 0x000fc8000ff1e0ff */
[----:B------:R-:W-:Y:S02]  /*11810*/  LEA.HI.X.SX32 R3, R2, UR24, 0x1, P0 ;  /* 0x0000001802037c11 */ /* 0x000fe400080f0eff */
[----:B------:R-:W-:-:S04]  /*11820*/  LEA R2, P0, R0, UR4, 0x2 ;  /* 0x0000000400027c11 */ /* 0x000fc8000f8010ff */
[----:B------:R-:W-:Y:S01]  /*11830*/  LEA.HI.X R3, R0, UR5, R3, 0x2, P0 ;  /* 0x0000000500037c11 */ /* 0x000fe200080f1403 */
[----:B------:R-:W-:-:S05]  /*11840*/  IMAD.MOV.U32 R0, RZ, RZ, 0x7f800000 ;  /* 0x7f800000ff007424 */ /* 0x000fca00078e00ff */
[----:B------:R1:W-:Y:S03]  /*11850*/  STG.E desc[UR22][R2.64], R0 ;  /* 0x0000000002007986 */ /* 0x0003e6000c101916 */
.L_x_113:
[----:B------:R-:W-:Y:S05]  /*11860*/  BSYNC B0 ;  /* 0x0000000000007941 */ /* 0x000fea0003800000 */
.L_x_112:
[----:B------:R-:W-:Y:S04]  /*11870*/  BSSY B0, `(.L_x_114) ;  /* 0x000000a000007945 */ /* 0x000fe80003800000 */
[----:B------:R-:W-:Y:S05]  /*11880*/  @P3 BRA `(.L_x_115) ;  /* 0x0000000000203947 */ /* 0x000fea0003800000 */
[----:B-1----:R-:W-:Y:S01]  /*11890*/  IMAD R0, R14, UR19, RZ ;  /* 0x000000130e007c24 */ /* 0x002fe2000f8e02ff */
[----:B------:R-:W-:-:S04]  /*118a0*/  ULDC.64 UR4, c[0x0][0x2b0] ;  /* 0x0000ac0000047ab9 */ /* 0x000fc80000000a00 */
[----:B------:R-:W-:-:S04]  /*118b0*/  IADD3 R3, P0, R0, UR21, RZ ;  /* 0x0000001500037c10 */ /* 0x000fc8000ff1e0ff */
[----:B------:R-:W-:Y:S02]  /*118c0*/  LEA.HI.X.SX32 R0, R0, UR24, 0x1, P0 ;  /* 0x0000001800007c11 */ /* 0x000fe400080f0eff */
[----:B------:R-:W-:-:S04]  /*118d0*/  LEA R2, P0, R3, UR4, 0x2 ;  /* 0x0000000403027c11 */ /* 0x000fc8000f8010ff */
[----:B------:R-:W-:Y:S01]  /*118e0*/  LEA.HI.X R3, R3, UR5, R0, 0x2, P0 ;  /* 0x0000000503037c11 */ /* 0x000fe200080f1400 */
[----:B------:R-:W-:-:S05]  /*118f0*/  IMAD.MOV.U32 R0, RZ, RZ, 0x7f800000 ;  /* 0x7f800000ff007424 */ /* 0x000fca00078e00ff */
[----:B------:R1:W-:Y:S03]  /*11900*/  STG.E desc[UR22][R2.64], R0 ;  /* 0x0000000002007986 */ /* 0x0003e6000c101916 */
.L_x_115:
[----:B------:R-:W-:Y:S05]  /*11910*/  BSYNC B0 ;  /* 0x0000000000007941 */ /* 0x000fea0003800000 */
.L_x_114:
        /* <DEDUP_REMOVED lines=10> */
.L_x_117:
[----:B------:R-:W-:Y:S05]  /*119c0*/  BSYNC B0 ;  /* 0x0000000000007941 */ /* 0x000fea0003800000 */
.L_x_116:
[----:B------:R-:W-:Y:S05]  /*119d0*/  @P1 EXIT ;  /* 0x000000000000194d */ /* 0x000fea0003800000 */
[----:B-1----:R-:W-:Y:S01]  /*119e0*/  IMAD R0, R16, UR19, RZ ;  /* 0x0000001310007c24 */ /* 0x002fe2000f8e02ff */
[----:B------:R-:W-:-:S04]  /*119f0*/  ULDC.64 UR4, c[0x0][0x2b0] ;  /* 0x0000ac0000047ab9 */ /* 0x000fc80000000a00 */
[----:B------:R-:W-:-:S04]  /*11a00*/  IADD3 R3, P0, R0, UR21, RZ ;  /* 0x0000001500037c10 */ /* 0x000fc8000ff1e0ff */
[----:B------:R-:W-:Y:S02]  /*11a10*/  LEA.HI.X.SX32 R0, R0, UR24, 0x1, P0 ;  /* 0x0000001800007c11 */ /* 0x000fe400080f0eff */
[----:B------:R-:W-:-:S04]  /*11a20*/  LEA R2, P0, R3, UR4, 0x2 ;  /* 0x0000000403027c11 */ /* 0x000fc8000f8010ff */
[----:B------:R-:W-:Y:S01]  /*11a30*/  LEA.HI.X R3, R3, UR5, R0, 0x2, P0 ;  /* 0x0000000503037c11 */ /* 0x000fe200080f1400 */
[----:B------:R-:W-:-:S05]  /*11a40*/  IMAD.MOV.U32 R0, RZ, RZ, 0x7f800000 ;  /* 0x7f800000ff007424 */ /* 0x000fca00078e00ff */
[----:B------:R-:W-:Y:S01]  /*11a50*/  STG.E desc[UR22][R2.64], R0 ;  /* 0x0000000002007986 */ /* 0x000fe2000c101916 */
[----:B------:R-:W-:Y:S05]  /*11a60*/  EXIT ;  /* 0x000000000000794d */ /* 0x000fea0003800000 */
.L_x_118:
        /* <DEDUP_REMOVED lines=9> */
.L_x_718:


//--------------------- .text._ZN5flash16flash_fwd_kernelI23Flash_fwd_kernel_traitsILi32ELi128ELi128ELi4ELb0ELb0EN7cutlass10bfloat16_tE19Flash_kernel_traitsILi32ELi128ELi128ELi4ES3_EELb0ELb1ELb0ELb1ELb0ELb0ELb0ELb0EEEvNS_16Flash_fwd_paramsE --------------------------
	.section	.text._ZN5flash16flash_fwd_kernelI23Flash_fwd_kernel_traitsILi32ELi128ELi128ELi4ELb0ELb0EN7cutlass10bfloat16_tE19Flash_kernel_traitsILi32ELi128ELi128ELi4ES3_EELb0ELb1ELb0ELb1ELb0ELb0ELb0ELb0EEEvNS_16Flash_fwd_paramsE,"ax",@progbits
	.align	128
        .global         _ZN5flash16flash_fwd_kernelI23Flash_fwd_kernel_traitsILi32ELi128ELi128ELi4ELb0ELb0EN7cutlass10bfloat16_tE19Flash_kernel_traitsILi32ELi128ELi128ELi4ES3_EELb0ELb1ELb0ELb1ELb0ELb0ELb0ELb0EEEvNS_16Flash_fwd_paramsE
        .type           _ZN5flash16flash_fwd_kernelI23Flash_fwd_kernel_traitsILi32ELi128ELi128ELi4ELb0ELb0EN7cutlass10bfloat16_tE19Flash_kernel_traitsILi32ELi128ELi128ELi4ES3_EELb0ELb1ELb0ELb1ELb0ELb0ELb0ELb0EEEvNS_16Flash_fwd_paramsE,@function
        .size           _ZN5flash16flash_fwd_kernelI23Flash_fwd_kernel_traitsILi32ELi128ELi128ELi4ELb0ELb0EN7cutlass10bfloat16_tE19Flash_kernel_traitsILi32ELi128ELi128ELi4ES3_EELb0ELb1ELb0ELb1ELb0ELb0ELb0ELb0EEEvNS_16Flash_fwd_paramsE,(.L_x_719 - _ZN5flash16flash_fwd_kernelI23Flash_fwd_kernel_traitsILi32ELi128ELi128ELi4ELb0ELb0EN7cutlass10bfloat16_tE19Flash_kernel_traitsILi32ELi128ELi128ELi4ES3_EELb0ELb1ELb0ELb1ELb0ELb0ELb0ELb0EEEvNS_16Flash_fwd_paramsE)
        .other          _ZN5flash16flash_fwd_kernelI23Flash_fwd_kernel_traitsILi32ELi128ELi128ELi4ELb0ELb0EN7cutlass10bfloat16_tE19Flash_kernel_traitsILi32ELi128ELi128ELi4ES3_EELb0ELb1ELb0ELb1ELb0ELb0ELb0ELb0EEEvNS_16Flash_fwd_paramsE,@"STO_CUDA_ENTRY STV_DEFAULT"
_ZN5flash16flash_fwd_kernelI23Flash_fwd_kernel_traitsILi32ELi128ELi128ELi4ELb0ELb0EN7cutlass10bfloat16_tE19Flash_kernel_traitsILi32ELi128ELi128ELi4ES3_EELb0ELb1ELb0ELb1ELb0ELb0ELb0ELb0EEEvNS_16Flash_fwd_paramsE:
.text._ZN5flash16flash_fwd_kernelI23Flash_fwd_kernel_traitsILi32ELi128ELi128ELi4ELb0ELb0EN7cutlass10bfloat16_tE19Flash_kernel_traitsILi32ELi128ELi128ELi4ES3_EELb0ELb1ELb0ELb1ELb0ELb0ELb0ELb0EEEvNS_16Flash_fwd_paramsE:
[----:B------:R-:W1:Y:S08]  /*0000*/  LDC R1, c[0x0][0x28] ;  /* 0x00000a00ff017b82 */ /* 0x000e700000000800 */
[----:B------:R-:W2:Y:S01]  /*0010*/  S2UR UR28, SR_CTAID.Y ;  /* 0x00000000001c79c3 */ /* 0x000ea20000002600 */
[----:B------:R-:W-:Y:S01]  /*0020*/  ULDC.64 UR6, c[0x0][0x2f0] ;  /* 0x0000bc0000067ab9 */ /* 0x000fe20000000a00 */
[----:B------:R-:W-:Y:S01]  /*0030*/  ULDC.64 UR4, c[0x0][0x300] ;  /* 0x0000c00000047ab9 */ /* 0x000fe20000000a00 */
[----:B------:R-:W-:Y:S01]  /*0040*/  UISETP.NE.U32.AND UP2, UPT, UR6, URZ, UPT ;  /* 0x0000003f0600728c */ /* 0x000fe2000bf45070 */
[----:B-1----:R-:W-:Y:S01]  /*0050*/  VIADD R1, R1, 0xfffffff0 ;  /* 0xfffffff001017836 */ /* 0x002fe20000000000 */
[----:B------:R-:W-:-:S02]  /*0060*/  UISETP.NE.U32.AND UP1, UPT, UR4, URZ, UPT ;  /* 0x0000003f0400728c */ /* 0x000fc4000bf25070 */
[----:B------:R-:W-:Y:S02]  /*0070*/  UISETP.NE.AND.EX UP2, UPT, UR7, URZ, UPT, UP2 ;  /* 0x0000003f0700728c */ /* 0x000fe4000bf45320 */
[----:B------:R-:W-:Y:S01]  /*0080*/  UISETP.NE.AND.EX UP1, UPT, UR5, URZ, UPT, UP1 ;  /* 0x0000003f0500728c */ /* 0x000fe2000bf25310 */
[----:B------:R-:W-:Y:S01]  /*0090*/  ULDC.64 UR8, c[0x0][0x2f0] ;  /* 0x0000bc0000087ab9 */ /* 0x000fe20000000a00 */
[----:B------:R-:W-:Y:S02]  /*00a0*/  ULDC.64 UR20, c[0x0][0x208] ;  /* 0x0000820000147ab9 */ /* 0x000fe40000000a00 */
[----:B------:R-:W-:Y:S01]  /*00b0*/  PLOP3.LUT P2, PT, PT, PT, UP2, 0x80, 0x0 ;  /* 0x000000000000781c */ /* 0x000fe20003f4f028 */
[----:B------:R-:W-:Y:S01]  /*00c0*/  ULDC.U8 UR6, c[0x0][0x3c2] ;  /* 0x0000f08000067ab9 */ /* 0x000fe20000000000 */
[----:B------:R-:W-:Y:S01]  /*00d0*/  PLOP3.LUT P0, PT, PT, PT, UP1, 0x80, 0x0 ;  /* 0x000000000000781c */ /* 0x000fe20003f0f018 */
[----:B------:R-:W-:Y:S01]  /*00e0*/  ULDC.64 UR4, c[0x0][0x2f8] ;  /* 0x0000be0000047ab9 */ /* 0x000fe20000000a00 */
[----:B------:R-:W-:-:S02]  /*00f0*/  UISETP.NE.AND UP3, UPT, UR6, URZ, UPT ;  /* 0x0000003f0600728c */ /* 0x000fc4000bf65270 */
[----:B------:R-:W-:Y:S01]  /*0100*/  UISETP.EQ.U32.AND UP0, UPT, UR4, URZ, UPT ;  /* 0x0000003f0400728c */ /* 0x000fe2000bf02070 */
[----:B------:R-:W-:-:S03]  /*0110*/  ULDC.64 UR6, c[0x0][0x2f8] ;  /* 0x0000be0000067ab9 */ /* 0x000fc60000000a00 */
[----:B------:R-:W-:Y:S02]  /*0120*/  UISETP.EQ.OR.EX UP0, UPT, UR5, URZ, !UP3, UP0 ;  /* 0x0000003f0500728c */ /* 0x000fe4000df02700 */
[----:B--2---:R-:W-:-:S06]  /*0130*/  UIMAD.WIDE UR8, UR28, 0x4, UR8 ;  /* 0x000000041c0878a5 */ /* 0x004fcc000f8e0208 */
[----:B------:R-:W-:Y:S02]  /*0140*/  IMAD.U32 R2, RZ, RZ, UR8 ;  /* 0x00000008ff027e24 */ /* 0x000fe4000f8e00ff */
[----:B------:R-:W-:Y:S01]  /*0150*/  IMAD.U32 R3, RZ, RZ, UR9 ;  /* 0x00000009ff037e24 */ /* 0x000fe2000f8e00ff */
[----:B------:R-:W-:Y:S02]  /*0160*/  @UP1 ULDC.64 UR8, c[0x0][0x300] ;  /* 0x0000c00000081ab9 */ /* 0x000fe40000000a00 */
[----:B------:R-:W-:Y:S02]  /*0170*/  @UP1 UIMAD.WIDE UR8, UR28, 0x4, UR8 ;  /* 0x000000041c0818a5 */ /* 0x000fe4000f8e0208 */
[----:B------:R-:W2:Y:S04]  /*0180*/  @P2 LDG.E R4, desc[UR20][R2.64] ;  /* 0x0000001402042981 */ /* 0x000ea8000c1e1900 */
[----:B------:R1:W3:Y:S01]  /*0190*/  @P2 LDG.E R0, desc[UR20][R2.64+0x4] ;  /* 0x0000041402002981 */ /* 0x0002e2000c1e1900 */
[----:B------:R-:W-:Y:S01]  /*01a0*/  PLOP3.LUT P1, PT, PT, PT, UP0, 0x80, 0x0 ;  /* 0x000000000000781c */ /* 0x000fe20003f2f008 */
[----:B------:R-:W-:-:S06]  /*01b0*/  UIMAD.WIDE UR6, UR28, 0x4, UR6 ;  /* 0x000000041c0678a5 */ /* 0x000fcc000f8e0206 */
[----:B------:R-:W-:Y:S02]  /*01c0*/  IMAD.U32 R6, RZ, RZ, UR6 ;  /* 0x00000006ff067e24 */ /* 0x000fe4000f8e00ff */
[----:B------:R-:W-:Y:S02]  /*01d0*/  IMAD.U32 R7, RZ, RZ, UR7 ;  /* 0x00000007ff077e24 */ /* 0x000fe4000f8e00ff */
[----:B-1----:R-:W-:Y:S02]  /*01e0*/  IMAD.U32 R2, RZ, RZ, UR8 ;  /* 0x00000008ff027e24 */ /* 0x002fe4000f8e00ff */
[----:B------:R-:W-:-:S05]  /*01f0*/  IMAD.U32 R3, RZ, RZ, UR9 ;  /* 0x00000009ff037e24 */ /* 0x000fca000f8e00ff */
[----:B------:R-:W4:Y:S04]  /*0200*/  @P0 LDG.E R2, desc[UR20][R2.64] ;  /* 0x0000001402020981 */ /* 0x000f28000c1e1900 */
[----:B------:R-:W5:Y:S01]  /*0210*/  @!P1 LDG.E R3, desc[UR20][R6.64] ;  /* 0x0000001406039981 */ /* 0x000f62000c1e1900 */
[----:B------:R-:W-:Y:S01]  /*0220*/  UMOV UR17, 0xffffffff ;  /* 0xffffffff00117882 */ /* 0x000fe20000000000 */
[----:B------:R-:W-:Y:S01]  /*0230*/  UMOV UR14, URZ ;  /* 0x0000003f000e7c82 */ /* 0x000fe20008000000 */
[----:B------:R-:W-:Y:S01]  /*0240*/  UMOV UR8, 0xffffffff ;  /* 0xffffffff00087882 */ /* 0x000fe20000000000 */
[----:B------:R-:W1:Y:S08]  /*0250*/  S2UR UR18, SR_CTAID.X ;  /* 0x00000000001279c3 */ /* 0x000e700000002500 */
[----:B------:R-:W1:Y:S01]  /*0260*/  S2UR UR30, SR_CTAID.Z ;  /* 0x00000000001e79c3 */ /* 0x000e620000002700 */
[----:B--2---:R-:W-:-:S02]  /*0270*/  @P2 R2UR UR17, R4 ;  /* 0x00000000041122ca */ /* 0x004fc400000e0000 */
[----:B---3--:R-:W-:-:S13]  /*0280*/  @P2 R2UR UR19, R0 ;  /* 0x00000000001322ca */ /* 0x008fda00000e0000 */
[----:B------:R-:W-:-:S07]  /*0290*/  @UP2 UIADD3 UR19, UR19, -UR17, URZ ;  /* 0x8000001113132290 */ /* 0x000fce000fffe03f */
[----:B------:R-:W-:Y:S01]  /*02a0*/  @!UP2 ULDC UR19, c[0x0][0x2c4] ;  /* 0x0000b1000013aab9 */ /* 0x000fe20000000800 */
[----:B----4-:R-:W-:Y:S02]  /*02b0*/  @P0 R2UR UR14, R2 ;  /* 0x00000000020e02ca */ /* 0x010fe400000e0000 */
[----:B------:R-:W-:-:S04]  /*02c0*/  ISETP.NE.U32.AND P0, PT, RZ, UR4, PT ;  /* 0x00000004ff007c0c */ /* 0x000fc8000bf05070 */
[----:B------:R-:W-:Y:S02]  /*02d0*/  ISETP.NE.AND.EX P0, PT, RZ, UR5, PT, P0 ;  /* 0x00000005ff007c0c */ /* 0x000fe4000bf05300 */
[----:B-----5:R-:W-:-:S11]  /*02e0*/  @!P1 R2UR UR8, R3 ;  /* 0x00000000030892ca */ /* 0x020fd600000e0000 */
[----:B-1----:R-:W-:Y:S05]  /*02f0*/  @!P0 BRA `(.L_x_119) ;  /* 0x00000000001c8947 */ /* 0x002fea0003800000 */
[----:B------:R-:W-:-:S13]  /*0300*/  PLOP3.LUT P0, PT, PT, PT, UP3, 0x80, 0x0 ;  /* 0x000000000000781c */ /* 0x000fda0003f0f038 */
[----:B------:R-:W2:Y:S04]  /*0310*/  @P0 LDG.E R0, desc[UR20][R6.64+0x4] ;  /* 0x0000041406000981 */ /* 0x000ea8000c1e1900 */
[----:B------:R-:W3:Y:S01]  /*0320*/  @!P0 LDG.E R6, desc[UR20][R6.64] ;  /* 0x0000001406068981 */ /* 0x000ee2000c1e1900 */
[----:B--2---:R-:W-:-:S13]  /*0330*/  @P0 R2UR UR6, R0 ;  /* 0x00000000000602ca */ /* 0x004fda00000e0000 */
[----:B------:R-:W-:-:S07]  /*0340*/  @UP3 UIADD3 UR6, UR6, -UR8, URZ ;  /* 0x8000000806063290 */ /* 0x000fce000fffe03f */
[----:B---3--:R-:W-:Y:S01]  /*0350*/  @!P0 R2UR UR6, R6 ;  /* 0x00000000060682ca */ /* 0x008fe200000e0000 */
[----:B------:R-:W-:-:S14]  /*0360*/  BRA `(.L_x_120) ;  /* 0x0000000000047947 */ /* 0x000fdc0003800000 */
.L_x_119:
[----:B------:R-:W-:-:S05]  /*0370*/  ULDC UR6, c[0x0][0x2c8] ;  /* 0x0000b20000067ab9 */ /* 0x000fca0000000800 */
.L_x_120:
        /* <DEDUP_REMOVED lines=39> */
[----:B------:R-:W-:Y:S01]  /*05f0*/  UISETP.NE.AND UP1, UPT, UR17, -0x1, UPT ;  /* 0xffffffff1100788c */ /* 0x000fe2000bf25270 */
[----:B------:R-:W-:Y:S01]  /*0600*/  SHF.R.S32.HI R9, RZ, 0x1f, R2 ;  /* 0x0000001fff097819 */ /* 0x000fe20000011402 */
[----:B------:R-:W-:-:S03]  /*0610*/  UISETP.NE.AND UP0, UPT, UR8, -0x1, UPT ;  /* 0xffffffff0800788c */ /* 0x000fc6000bf05270 */
[CC--:B------:R-:W-:Y:S02]  /*0620*/  LEA.HI R10, R9.reuse, R2.reuse, RZ, 0x2 ;  /* 0x00000002090a7211 */ /* 0x0c0fe400078f10ff */
[----:B------:R-:W-:Y:S02]  /*0630*/  LEA.HI R8, R9, R2, RZ, 0x3 ;  /* 0x0000000209087211 */ /* 0x000fe400078f18ff */
[----:B------:R-:W-:Y:S02]  /*0640*/  PLOP3.LUT P0, PT, PT, PT, UP0, 0x80, 0x0 ;  /* 0x000000000000781c */ /* 0x000fe40003f0f008 */
[----:B------:R-:W-:Y:S01]  /*0650*/  @UP1 ULDC.64 UR6, c[0x0][0x240] ;  /* 0x0000900000061ab9 */ /* 0x000fe20000000a00 */
[----:B------:R-:W-:Y:S01]  /*0660*/  @!UP1 USHF.R.S32.HI UR9, URZ, 0x1f, UR28 ;  /* 0x0000001f3f099899 */ /* 0x000fe2000801141c */
[----:B------:R-:W-:Y:S01]  /*0670*/  LOP3.LUT R234, R10, 0xfffffffc, RZ, 0xc0, !PT ;  /* 0xfffffffc0aea7812 */ /* 0x000fe200078ec0ff */
[----:B------:R-:W-:Y:S01]  /*0680*/  @UP1 UIMAD.WIDE.U32 UR24, UR17, UR6, URZ ;  /* 0x00000006111812a5 */ /* 0x000fe2000f8e003f */
[----:B------:R-:W-:Y:S01]  /*0690*/  SHF.R.S32.HI R12, RZ, 0x2, R10 ;  /* 0x00000002ff0c7819 */ /* 0x000fe2000001140a */
[----:B------:R-:W-:-:S02]  /*06a0*/  @UP0 UIADD3 UR13, UR14, UR8, URZ ;  /* 0x000000080e0d0290 */ /* 0x000fc4000fffe03f */
[----:B------:R-:W-:Y:S01]  /*06b0*/  @UP1 UIMAD UR4, UR17, UR7, UR25 ;  /* 0x00000007110412a4 */ /* 0x000fe2000f8e0219 */
[----:B------:R-:W-:Y:S01]  /*06c0*/  IMAD.IADD R234, R2, 0x1, -R234 ;  /* 0x0000000102ea7824 */ /* 0x000fe200078e0aea */
[----:B------:R-:W-:Y:S01]  /*06d0*/  @UP0 ULDC.64 UR10, c[0x0][0x248] ;  /* 0x00009200000a0ab9 */ /* 0x000fe20000000a00 */
[----:B------:R-:W-:Y:S01]  /*06e0*/  @!UP1 ULDC.64 UR6, c[0x0][0x228] ;  /* 0x00008a0000069ab9 */ /* 0x000fe20000000a00 */
[----:B-1----:R-:W-:Y:S01]  /*06f0*/  IABS R0, R4 ;  /* 0x0000000400007213 */ /* 0x002fe20000000000 */
[----:B------:R-:W-:Y:S01]  /*0700*/  @!UP1 UIMAD UR9, UR9, UR6, URZ ;  /* 0x00000006090992a4 */ /* 0x000fe2000f8e023f */
[----:B------:R-:W-:Y:S01]  /*0710*/  IMAD.SHL.U32 R234, R234, 0x8, RZ ;  /* 0x00000008eaea7824 */ /* 0x000fe200078e00ff */
[----:B------:R-:W-:Y:S01]  /*0720*/  @!UP1 UIMAD.WIDE.U32 UR32, UR28, UR6, URZ ;  /* 0x000000061c2092a5 */ /* 0x000fe2000f8e003f */
[----:B------:R-:W1:Y:S01]  /*0730*/  I2F.RP R6, R0 ;  /* 0x0000000000067306 */ /* 0x000e620000209400 */
[----:B------:R-:W-:Y:S01]  /*0740*/  @UP0 UIMAD.WIDE.U32 UR34, UR13, UR10, URZ ;  /* 0x0000000a0d2202a5 */ /* 0x000fe2000f8e003f */
[----:B------:R-:W-:Y:S01]  /*0750*/  LEA.HI R10, R10, R12, RZ, 0x1 ;  /* 0x0000000c0a0a7211 */ /* 0x000fe200078f08ff */
[----:B------:R-:W-:Y:S01]  /*0760*/  @!UP1 UIMAD UR7, UR28, UR7, UR9 ;  /* 0x000000071c0792a4 */ /* 0x000fe2000f8e0209 */
[----:B--2---:R-:W-:Y:S01]  /*0770*/  IABS R3, R3 ;  /* 0x0000000300037213 */ /* 0x004fe20000000000 */
[----:B------:R-:W-:Y:S01]  /*0780*/  @UP0 UIMAD UR13, UR13, UR11, URZ ;  /* 0x0000000b0d0d02a4 */ /* 0x000fe2000f8e023f */
[----:B------:R-:W-:-:S02]  /*0790*/  LOP3.LUT R10, R10, 0x7fffffe, RZ, 0xc0, !PT ;  /* 0x07fffffe0a0a7812 */ /* 0x000fc400078ec0ff */
[----:B------:R-:W-:Y:S01]  /*07a0*/  @UP0 UMOV UR22, UR34 ;  /* 0x0000002200160c82 */ /* 0x000fe20008000000 */
[----:B------:R-:W-:Y:S02]  /*07b0*/  @!UP1 UIADD3 UR4, UR33, UR7, URZ ;  /* 0x0000000721049290 */ /* 0x000fe4000fffe03f */
[----:B------:R-:W-:Y:S01]  /*07c0*/  @UP0 UIADD3 UR13, UR35, UR13, URZ ;  /* 0x0000000d230d0290 */ /* 0x000fe2000fffe03f */
        /* <DEDUP_REMOVED lines=8> */
[----:B------:R-:W-:-:S03]  /*0850*/  SHF.R.S32.HI R7, RZ, 0x3, R8 ;  /* 0x00000003ff077819 */ /* 0x000fc60000011408 */
[----:B------:R-:W-:-:S04]  /*0860*/  IMAD.MOV.U32 R5, RZ, RZ, R3 ;  /* 0x000000ffff057224 */ /* 0x000fc800078e0003 */
[----:B------:R-:W-:Y:S01]  /*0870*/  IMAD.HI.U32 R240, R6, R5, RZ ;  /* 0x0000000506f07227 */ /* 0x000fe200078e00ff */
[----:B------:R-:W-:-:S03]  /*0880*/  LEA.HI R6, R9, R2, RZ, 0x5 ;  /* 0x0000000209067211 */ /* 0x000fc600078f28ff */
[----:B------:R-:W-:Y:S01]  /*0890*/  IMAD.MOV R3, RZ, RZ, -R240 ;  /* 0x000000ffff037224 */ /* 0x000fe200078e0af0 */
[----:B------:R-:W-:-:S03]  /*08a0*/  SHF.R.S32.HI R236, RZ, 0x5, R6 ;  /* 0x00000005ffec7819 */ /* 0x000fc60000011406 */
[----:B------:R-:W-:Y:S02]  /*08b0*/  IMAD R3, R0, R3, R5 ;  /* 0x0000000300037224 */ /* 0x000fe400078e0205 */
[----:B------:R-:W-:-:S05]  /*08c0*/  IMAD.SHL.U32 R5, R7, 0x40, RZ ;  /* 0x0000004007057824 */ /* 0x000fca00078e00ff */
[----:B------:R-:W-:-:S04]  /*08d0*/  LOP3.LUT R5, R5, 0xc0, RZ, 0xc0, !PT ;  /* 0x000000c005057812 */ /* 0x000fc800078ec0ff */
        /* <DEDUP_REMOVED lines=11> */
[----:B------:R-:W-:Y:S01]  /*0990*/  UIMAD UR9, UR9, UR6, URZ ;  /* 0x00000006090972a4 */ /* 0x000fe2000f8e023f */
[----:B------:R-:W-:Y:S02]  /*09a0*/  UMOV UR12, UR32 ;  /* 0x00000020000c7c82 */ /* 0x000fe40008000000 */
[----:B------:R-:W-:Y:S02]  /*09b0*/  UIMAD.WIDE.U32 UR12, UR28, UR6, UR12 ;  /* 0x000000061c0c72a5 */ /* 0x000fe4000f8e000c */
[----:B------:R-:W-:-:S04]  /*09c0*/  UIMAD UR7, UR28, UR7, UR9 ;  /* 0x000000071c0772a4 */ /* 0x000fc8000f8e0209 */
[----:B------:R-:W-:Y:S01]  /*09d0*/  UIADD3 UR13, UR13, UR7, URZ ;  /* 0x000000070d0d7290 */ /* 0x000fe2000fffe03f */
[----:B------:R-:W-:-:S11]  /*09e0*/  UMOV UR22, UR12 ;  /* 0x0000000c00167c82 */ /* 0x000fd60008000000 */
.L_x_122:
[----:B------:R-:W-:Y:S01]  /*09f0*/  @UP0 UIADD3 UR12, UR14, UR8, URZ ;  /* 0x000000080e0c0290 */ /* 0x000fe2000fffe03f */
[----:B------:R-:W-:Y:S01]  /*0a00*/  IMAD.IADD R10, R12, 0x1, -R10 ;  /* 0x000000010c0a7824 */ /* 0x000fe200078e0a0a */
[----:B------:R-:W-:Y:S01]  /*0a10*/  LOP3.LUT R5, R11, R5, RZ, 0x3c, !PT ;  /* 0x000000050b057212 */ /* 0x000fe200078e3cff */
[----:B------:R-:W-:Y:S01]  /*0a20*/  @UP0 ULDC.64 UR8, c[0x0][0x250] ;  /* 0x0000940000080ab9 */ /* 0x000fe20000000a00 */
[----:B------:R-:W-:Y:S01]  /*0a30*/  USHF.R.S32.HI UR29, URZ, 0x1f, UR30 ;  /* 0x0000001f3f1d7899 */ /* 0x000fe2000801141e */
[----:B------:R-:W-:Y:S01]  /*0a40*/  ISETP.GT.U32.AND P1, PT, R0, R3, PT ;  /* 0x000000030000720c */ /* 0x000fe20003f24070 */
[----:B------:R-:W-:Y:S01]  /*0a50*/  @UP0 UIMAD.WIDE.U32 UR6, UR12, UR8, URZ ;  /* 0x000000080c0602a5 */ /* 0x000fe2000f8e003f */
[----:B------:R-:W-:Y:S01]  /*0a60*/  LEA R10, R236, R10, 0x3 ;  /* 0x0000000aec0a7211 */ /* 0x000fe200078e18ff */
[----:B------:R-:W-:-:S04]  /*0a70*/  @UP0 UIMAD UR12, UR12, UR9, URZ ;  /* 0x000000090c0c02a4 */ /* 0x000fc8000f8e023f */
[----:B------:R-:W-:Y:S01]  /*0a80*/  @UP0 UIADD3 UR12, UR7, UR12, URZ ;  /* 0x0000000c070c0290 */ /* 0x000fe2000fffe03f */
[----:B------:R-:W-:Y:S01]  /*0a90*/  IMAD.U32 R229, R10, 0x20, R5 ;  /* 0x000000200ae57824 */ /* 0x000fe200078e0005 */
[----:B------:R-:W-:Y:S01]  /*0aa0*/  @UP0 UMOV UR16, UR6 ;  /* 0x0000000600100c82 */ /* 0x000fe20008000000 */
[----:B------:R-:W-:Y:S09]  /*0ab0*/  @P0 BRA `(.L_x_123) ;  /* 0x0000000000380947 */ /* 0x000ff20003800000 */
        /* <DEDUP_REMOVED lines=8> */
[----:B------:R-:W-:Y:S01]  /*0b40*/  UIMAD UR12, UR12, UR6, URZ ;  /* 0x000000060c0c72a4 */ /* 0x000fe2000f8e023f */
[----:B------:R-:W-:-:S03]  /*0b50*/  UMOV UR14, UR32 ;  /* 0x00000020000e7c82 */ /* 0x000fc60008000000 */
[----:B------:R-:W-:Y:S02]  /*0b60*/  UIMAD UR12, UR28, UR7, UR12 ;  /* 0x000000071c0c72a4 */ /* 0x000fe4000f8e020c */
[----:B------:R-:W-:-:S04]  /*0b70*/  UIMAD.WIDE.U32 UR6, UR28, UR6, UR14 ;  /* 0x000000061c0672a5 */ /* 0x000fc8000f8e000e */
[----:B------:R-:W-:-:S03]  /*0b80*/  UIADD3 UR12, UR7, UR12, URZ ;  /* 0x0000000c070c7290 */ /* 0x000fc6000fffe03f */
[----:B------:R-:W-:-:S09]  /*0b90*/  UMOV UR16, UR6 ;  /* 0x0000000600107c82 */ /* 0x000fd20008000000 */
.L_x_123:
[----:B------:R-:W1:Y:S01]  /*0ba0*/  S2UR UR25, SR_CgaCtaId ;  /* 0x00000000001979c3 */ /* 0x000e620000008800 */
[----:B------:R-:W-:Y:S01]  /*0bb0*/  UIADD3 UR14, -UR31, UR19, URZ ;  /* 0x000000131f0e7290 */ /* 0x000fe2000fffe13f */
[----:B------:R-:W-:Y:S01]  /*0bc0*/  @!P1 IMAD.IADD R3, R3, 0x1, -R0 ;  /* 0x0000000103039824 */ /* 0x000fe200078e0a00 */
[----:B------:R-:W-:Y:S01]  /*0bd0*/  SHF.R.S32.HI R235, RZ, 0x1f, R234 ;  /* 0x0000001fffeb7819 */ /* 0x000fe200000114ea */
[----:B------:R-:W-:Y:S01]  /*0be0*/  ULDC.64 UR6, c[0x0][0x258] ;  /* 0x0000960000067ab9 */ /* 0x000fe20000000a00 */
[----:B------:R-:W-:Y:S01]  /*0bf0*/  IADD3 R10, P0, R234, UR24, RZ ;  /* 0x00000018ea0a7c10 */ /* 0x000fe2000ff1e0ff */
[----:B------:R-:W-:Y:S01]  /*0c00*/  UIMAD UR15, UR29, UR6, URZ ;  /* 0x000000061d0f72a4 */ /* 0x000fe2000f8e023f */
[----:B------:R-:W-:Y:S01]  /*0c10*/  ISETP.GE.AND P3, PT, R12, UR14, PT ;  /* 0x0000000e0c007c0c */ /* 0x000fe2000bf66270 */
[----:B------:R-:W-:Y:S01]  /*0c20*/  IMAD.U32 R14, RZ, RZ, UR6 ;  /* 0x00000006ff0e7e24 */ /* 0x000fe2000f8e00ff */
[----:B------:R-:W-:Y:S01]  /*0c30*/  ISETP.GE.U32.AND P6, PT, R3, R0, PT ;  /* 0x000000000300720c */ /* 0x000fe20003fc6070 */
[----:B------:R-:W-:Y:S01]  /*0c40*/  UIMAD UR7, UR30, UR7, UR15 ;  /* 0x000000071e0772a4 */ /* 0x000fe2000f8e020f */
[----:B------:R-:W-:Y:S01]  /*0c50*/  IADD3.X R11, R235, UR4, RZ, P0, !PT ;  /* 0x00000004eb0b7c10 */ /* 0x000fe200087fe4ff */
[----:B------:R-:W-:Y:S01]  /*0c60*/  UMOV UR6, 0x400 ;  /* 0x0000040000067882 */ /* 0x000fe20000000000 */
[----:B------:R-:W-:Y:S01]  /*0c70*/  LOP3.LUT R5, R4, UR30, RZ, 0x3c, !PT ;  /* 0x0000001e04057c12 */ /* 0x000fe2000f8e3cff */
[----:B------:R-:W-:Y:S01]  /*0c80*/  VIADD R3, R12, 0x40 ;  /* 0x000000400c037836 */ /* 0x000fe20000000000 */
[----:B------:R-:W-:Y:S01]  /*0c90*/  SHF.R.S32.HI R13, RZ, 0x1f, R12 ;  /* 0x0000001fff0d7819 */ /* 0x000fe2000001140c */
[----:B------:R-:W-:Y:S01]  /*0ca0*/  IMAD.WIDE.U32 R14, R14, UR30, R10 ;  /* 0x0000001e0e0e7c25 */ /* 0x000fe2000f8e000a */
[----:B------:R-:W-:Y:S01]  /*0cb0*/  ISETP.GE.AND P4, PT, R5, RZ, PT ;  /* 0x000000ff0500720c */ /* 0x000fe20003f86270 */
[----:B------:R-:W-:Y:S01]  /*0cc0*/  BSSY B0, `(.L_x_124) ;  /* 0x0000022000007945 */ /* 0x000fe20003800000 */
[----:B------:R-:W-:Y:S01]  /*0cd0*/  ISETP.NE.AND P5, PT, R4, RZ, PT ;  /* 0x000000ff0400720c */ /* 0x000fe20003fa5270 */
[----:B------:R-:W-:-:S02]  /*0ce0*/  VIADD R5, R12, 0x20 ;  /* 0x000000200c057836 */ /* 0x000fc40000000000 */
[----:B------:R-:W-:Y:S01]  /*0cf0*/  VIADD R0, R12, 0x60 ;  /* 0x000000600c007836 */ /* 0x000fe20000000000 */
[----:B-1----:R-:W-:Y:S01]  /*0d00*/  ULEA UR4, UR25, UR6, 0x18 ;  /* 0x0000000619047291 */ /* 0x002fe2000f8ec03f */
[----:B------:R-:W-:Y:S01]  /*0d10*/  IMAD.U32 R18, RZ, RZ, UR18 ;  /* 0x00000012ff127e24 */ /* 0x000fe2000f8e00ff */
[----:B------:R-:W-:Y:S01]  /*0d20*/  ISETP.GE.AND P2, PT, R5, UR14, PT ;  /* 0x0000000e05007c0c */ /* 0x000fe2000bf46270 */
[----:B------:R-:W-:Y:S01]  /*0d30*/  @!P1 VIADD R240, R240, 0x1 ;  /* 0x00000001f0f09836 */ /* 0x000fe20000000000 */
[----:B------:R-:W-:Y:S01]  /*0d40*/  ISETP.GE.AND P1, PT, R3, UR14, PT ;  /* 0x0000000e03007c0c */ /* 0x000fe2000bf26270 */
[----:B------:R-:W-:Y:S01]  /*0d50*/  VIADD R17, R15, UR7 ;  /* 0x000000070f117c36 */ /* 0x000fe20008000000 */
[----:B------:R-:W-:Y:S01]  /*0d60*/  ISETP.GE.AND P0, PT, R0, UR14, PT ;  /* 0x0000000e00007c0c */ /* 0x000fe2000bf06270 */
[----:B------:R-:W-:Y:S01]  /*0d70*/  IMAD.WIDE R18, R18, 0x80, R12 ;  /* 0x0000008012127825 */ /* 0x000fe200078e020c */
[----:B------:R-:W-:-:S03]  /*0d80*/  LEA R229, R229, UR4, 0x1 ;  /* 0x00000004e5e57c11 */ /* 0x000fc6000f8e08ff */
[----:B------:R-:W-:Y:S01]  /*0d90*/  @P6 VIADD R240, R240, 0x1 ;  /* 0x00000001f0f06836 */ /* 0x000fe20000000000 */
[----:B------:R-:W-:Y:S07]  /*0da0*/  @P3 BRA `(.L_x_125) ;  /* 0x00000000004c3947 */ /* 0x000fee0003800000 */
        /* <DEDUP_REMOVED lines=19> */
.L_x_125:
[----:B------:R-:W-:Y:S05]  /*0ee0*/  BSYNC B0 ;  /* 0x0000000000007941 */ /* 0x000fea0003800000 */
.L_x_124:
        /* <DEDUP_REMOVED lines=8> */
[----:B------:R-:W-:Y:S01]  /*0f70*/  MOV R21, R17 ;  /* 0x0000001100157202 */ /* 0x000fe20000000f00 */
[----:B------:R-:W-:Y:S02]  /*0f80*/  IMAD.MOV.U32 R20, RZ, RZ, R14 ;  /* 0x000000ffff147224 */ /* 0x000fe400078e000e */
[----:B------:R-:W-:Y:S02]  /*0f90*/  IMAD.X R10, RZ, RZ, R19, P2 ;  /* 0x000000ffff0a7224 */ /* 0x000fe400010e0613 */
[----:B------:R-:W-:-:S04]  /*0fa0*/  IMAD.WIDE.U32 R20, R11, UR6, R20 ;  /* 0x000000060b147c25 */ /* 0x000fc8000f8e0014 */
[----:B------:R-:W-:-:S04]  /*0fb0*/  IMAD R10, R10, UR6, RZ ;  /* 0x000000060a0a7c24 */ /* 0x000fc8000f8e02ff */
[----:B------:R-:W-:Y:S01]  /*0fc0*/  IMAD R10, R11, UR7, R10 ;  /* 0x000000070b0a7c24 */ /* 0x000fe2000f8e020a */
[----:B------:R-:W-:Y:S02]  /*0fd0*/  ULDC.64 UR6, c[0x0][0x210] ;  /* 0x0000840000067ab9 */ /* 0x000fe40000000a00 */
[----:B--2---:R-:W-:Y:S02]  /*0fe0*/  LEA R22, P2, R20, UR6, 0x1 ;  /* 0x0000000614167c11 */ /* 0x004fe4000f8408ff */
[----:B------:R-:W-:-:S04]  /*0ff0*/  IADD3 R10, R21, R10, RZ ;  /* 0x0000000a150a7210 */ /* 0x000fc80007ffe0ff */
[----:B------:R-:W-:-:S05]  /*1000*/  LEA.HI.X R23, R20, UR7, R10, 0x1, P2 ;  /* 0x0000000714177c11 */ /* 0x000fca00090f0c0a */
[----:B------:R-:W-:Y:S01]  /*1010*/  @!PT LDS RZ, [RZ] ;  /* 0x00000000fffff984 */ /* 0x000fe20000000800 */
[----:B------:R-:W-:Y:S01]  /*1020*/  @!PT LDS RZ, [RZ] ;  /* 0x00000000fffff984 */ /* 0x000fe20000000800 */
[----:B------:R-:W-:Y:S01]  /*1030*/  @!PT LDS RZ, [RZ] ;  /* 0x00000000fffff984 */ /* 0x000fe20000000800 */
[----:B------:R4:W-:Y:S02]  /*1040*/  LDGSTS.E.BYPASS.LTC128B.128 [R229+0x800], desc[UR20][R22.64] ;  /* 0x0080000016e57fae */ /* 0x0009e4000b901d54 */
.L_x_127:
[----:B------:R-:W-:Y:S05]  /*1050*/  BSYNC B0 ;  /* 0x0000000000007941 */ /* 0x000fea0003800000 */
.L_x_126:
        /* <DEDUP_REMOVED lines=15> */
[----:B--2-4-:R-:W-:Y:S02]  /*1150*/  LEA R22, P1, R20, UR6, 0x1 ;  /* 0x0000000614167c11 */ /* 0x014fe4000f8208ff */
[----:B------:R-:W-:-:S04]  /*1160*/  IADD3 R10, R21, R10, RZ ;  /* 0x0000000a150a7210 */ /* 0x000fc80007ffe0ff */
[----:B------:R-:W-:-:S05]  /*1170*/  LEA.HI.X R23, R20, UR7, R10, 0x1, P1 ;  /* 0x0000000714177c11 */ /* 0x000fca00088f0c0a */
[----:B------:R-:W-:Y:S01]  /*1180*/  @!PT LDS RZ, [RZ] ;  /* 0x00000000fffff984 */ /* 0x000fe20000000800 */
[----:B------:R-:W-:Y:S01]  /*1190*/  @!PT LDS RZ, [RZ] ;  /* 0x00000000fffff984 */ /* 0x000fe20000000800 */
[----:B------:R-:W-:Y:S01]  /*11a0*/  @!PT LDS RZ, [RZ] ;  /* 0x00000000fffff984 */ /* 0x000fe20000000800 */
[----:B------:R2:W-:Y:S02]  /*11b0*/  LDGSTS.E.BYPASS.LTC128B.128 [R229+0x1000], desc[UR20][R22.64] ;  /* 0x0100000016e57fae */ /* 0x0005e4000b901d54 */
.L_x_129:
[----:B------:R-:W-:Y:S05]  /*11c0*/  BSYNC B0 ;  /* 0x0000000000007941 */ /* 0x000fea0003800000 */
.L_x_128:
        /* <DEDUP_REMOVED lines=9> */
[----:B------:R-:W-:Y:S01]  /*1260*/  IADD3.X R11, RZ, R19, RZ, P0, !PT ;  /* 0x00000013ff0b7210 */ /* 0x000fe200007fe4ff */
        /* <DEDUP_REMOVED lines=11> */
.L_x_131:
[----:B------:R-:W-:Y:S05]  /*1320*/  BSYNC B0 ;  /* 0x0000000000007941 */ /* 0x000fea0003800000 */
.L_x_130:
[----:B-1----:R-:W-:Y:S01]  /*1330*/  IMAD R10, R13, UR10, RZ ;  /* 0x0000000a0d0a7c24 */ /* 0x002fe2000f8e02ff */
[----:B------:R-:W-:Y:S01]  /*1340*/  @!P4 IADD3 R240, -R240, RZ, RZ ;  /* 0x000000fff0f0c210 */ /* 0x000fe20007ffe1ff */
[C---:B------:R-:W-:Y:S01]  /*1350*/  IMAD.WIDE.U32 R16, R12.reuse, UR10, R234 ;  /* 0x0000000a0c107c25 */ /* 0x040fe2000f8e00ea */
[----:B------:R-:W-:Y:S01]  /*1360*/  @!P5 LOP3.LUT R240, RZ, R4, RZ, 0x33, !PT ;  /* 0x00000004fff0d212 */ /* 0x000fe200078e33ff */
[----:B------:R-:W-:Y:S01]  /*1370*/  ULDC.64 UR6, c[0x0][0x260] ;  /* 0x0000980000067ab9 */ /* 0x000fe20000000a00 */
[----:B------:R-:W-:Y:S01]  /*1380*/  USHF.L.U64.HI UR24, UR10, 0x7, UR11 ;  /* 0x000000070a187899 */ /* 0x000fe2000801020b */
[----:B------:R-:W-:Y:S01]  /*1390*/  IMAD R10, R12, UR11, R10 ;  /* 0x0000000b0c0a7c24 */ /* 0x000fe2000f8e020a */
[----:B------:R-:W-:Y:S01]  /*13a0*/  IADD3 R230, P0, R16, UR22, RZ ;  /* 0x0000001610e67c10 */ /* 0x000fe2000ff1e0ff */
[----:B------:R-:W-:Y:S01]  /*13b0*/  IMAD.WIDE.U32 R14, R12, UR8, R234 ;  /* 0x000000080c0e7c25 */ /* 0x000fe2000f8e00ea */
[----:B------:R-:W-:Y:S01]  /*13c0*/  SHF.R.S32.HI R242, RZ, 0x1f, R240 ;  /* 0x0000001ffff27819 */ /* 0x000fe200000114f0 */
[----:B------:R-:W-:Y:S01]  /*13d0*/  UIADD3 UR22, UR23, -0x1, URZ ;  /* 0xffffffff17167890 */ /* 0x000fe2000fffe03f */
[----:B------:R-:W-:Y:S01]  /*13e0*/  IADD3.X R231, R17, UR13, R10, P0, !PT ;  /* 0x0000000d11e77c10 */ /* 0x000fe200087fe40a */
[----:B------:R-:W-:Y:S01]  /*13f0*/  IMAD R4, R13, UR8, RZ ;  /* 0x000000080d047c24 */ /* 0x000fe2000f8e02ff */
[----:B------:R-:W-:Y:S01]  /*1400*/  IADD3 R10, P0, R14, UR16, RZ ;  /* 0x000000100e0a7c10 */ /* 0x000fe2000ff1e0ff */
[----:B------:R-:W-:Y:S01]  /*1410*/  IMAD R232, R242, UR6, RZ ;  /* 0x00000006f2e87c24 */ /* 0x000fe2000f8e02ff */
[----:B------:R-:W-:Y:S01]  /*1420*/  UIMAD UR27, UR22, -0x80, UR26 ;  /* 0xffffff80161b78a4 */ /* 0x000fe2000f8e021a */
[----:B------:R-:W-:Y:S01]  /*1430*/  IMAD R4, R12, UR9, R4 ;  /* 0x000000090c047c24 */ /* 0x000fe2000f8e0204 */
[----:B------:R-:W-:Y:S01]  /*1440*/  USHF.L.U32 UR25, UR10, 0x7, URZ ;  /* 0x000000070a197899 */ /* 0x000fe2000800063f */
[C---:B------:R-:W-:Y:S01]  /*1450*/  IMAD R232, R240.reuse, UR7, R232 ;  /* 0x00000007f0e87c24 */ /* 0x040fe2000f8e02e8 */
[----:B------:R-:W-:Y:S01]  /*1460*/  USHF.R.S32.HI UR32, URZ, 0x1f, UR22 ;  /* 0x0000001f3f207899 */ /* 0x000fe20008011416 */
[----:B------:R-:W-:Y:S01]  /*1470*/  IMAD.WIDE.U32 R230, R240, UR6, R230 ;  /* 0x00000006f0e67c25 */ /* 0x000fe2000f8e00e6 */
[----:B------:R-:W-:Y:S01]  /*1480*/  IADD3.X R11, R15, UR12, R4, P0, !PT ;  /* 0x0000000c0f0b7c10 */ /* 0x000fe200087fe404 */
[----:B------:R-:W-:Y:S01]  /*1490*/  UIMAD UR12, UR24, UR22, URZ ;  /* 0x00000016180c72a4 */ /* 0x000fe2000f8e023f */
[----:B------:R-:W-:Y:S01]  /*14a0*/  ISETP.GE.AND P0, PT, R12, UR27, PT ;  /* 0x0000001b0c007c0c */ /* 0x000fe2000bf06270 */
[----:B------:R-:W-:Y:S01]  /*14b0*/  ULDC.64 UR6, c[0x0][0x268] ;  /* 0x00009a0000067ab9 */ /* 0x000fe20000000a00 */
[----:B------:R-:W-:Y:S01]  /*14c0*/  IADD3 R233, R231, R232, RZ ;  /* 0x000000e8e7e97210 */ /* 0x000fe20007ffe0ff */
[----:B------:R-:W-:Y:S01]  /*14d0*/  UIMAD UR12, UR32, UR25, UR12 ;  /* 0x00000019200c72a4 */ /* 0x000fe2000f8e020c */
[----:B------:R-:W-:Y:S01]  /*14e0*/  MOV R14, UR22 ;  /* 0x00000016000e7c02 */ /* 0x000fe20008000f00 */
[----:B------:R-:W-:Y:S01]  /*14f0*/  IMAD R242, R242, UR6, RZ ;  /* 0x00000006f2f27c24 */ /* 0x000fe2000f8e02ff */
[----:B------:R-:W-:Y:S01]  /*1500*/  MOV R232, R230 ;  /* 0x000000e600e87202 */ /* 0x000fe20000000f00 */
[----:B------:R-:W-:Y:S01]  /*1510*/  BSSY B0, `(.L_x_132) ;  /* 0x0000016000007945 */ /* 0x000fe20003800000 */
[----:B------:R-:W-:Y:S01]  /*1520*/  ISETP.GE.AND P3, PT, R5, UR27, PT ;  /* 0x0000001b05007c0c */ /* 0x000fe2000bf66270 */
[----:B------:R-:W-:Y:S01]  /*1530*/  IMAD R242, R240, UR7, R242 ;  /* 0x00000007f0f27c24 */ /* 0x000fe2000f8e02f2 */
[----:B------:R-:W-:Y:S01]  /*1540*/  ISETP.GE.AND P2, PT, R3, UR27, PT ;  /* 0x0000001b03007c0c */ /* 0x000fe2000bf46270 */
[----:B------:R-:W-:Y:S01]  /*1550*/  IMAD.WIDE.U32 R14, R14, UR25, R232 ;  /* 0x000000190e0e7c25 */ /* 0x000fe2000f8e00e8 */
[----:B------:R-:W-:-:S03]  /*1560*/  ISETP.GE.AND P1, PT, R0, UR27, PT ;  /* 0x0000001b00007c0c */ /* 0x000fc6000bf26270 */
[----:B------:R-:W-:Y:S01]  /*1570*/  IMAD.WIDE.U32 R240, R240, UR6, R10 ;  /* 0x00000006f0f07c25 */ /* 0x000fe2000f8e000a */
[----:B------:R-:W-:Y:S01]  /*1580*/  IADD3 R17, R15, UR12, RZ ;  /* 0x0000000c0f117c10 */ /* 0x000fe2000fffe0ff */
[----:B------:R-:W-:Y:S08]  /*1590*/  @P0 BRA `(.L_x_133) ;  /* 0x0000000000340947 */ /* 0x000ff00003800000 */
        /* <DEDUP_REMOVED lines=13> */
.L_x_133:
[----:B------:R-:W-:Y:S05]  /*1670*/  BSYNC B0 ;  /* 0x0000000000007941 */ /* 0x000fea0003800000 */
.L_x_132:
[----:B------:R-:W-:Y:S01]  /*1680*/  USHF.L.U64.HI UR15, UR10, 0x5, UR11 ;  /* 0x000000050a0f7899 */ /* 0x000fe2000801020b */
[----:B------:R-:W-:Y:S01]  /*1690*/  BSSY B0, `(.L_x_134) ;  /* 0x0000010000007945 */ /* 0x000fe20003800000 */
[----:B------:R-:W-:-:S03]  /*16a0*/  USHF.L.U32 UR16, UR10, 0x5, URZ ;  /* 0x000000050a107899 */ /* 0x000fc6000800063f */
[----:B------:R-:W-:Y:S09]  /*16b0*/  @P3 BRA `(.L_x_135) ;  /* 0x0000000000343947 */ /* 0x000ff20003800000 */
[----:B------:R-:W-:Y:S02]  /*16c0*/  ULDC UR6, c[0x0][0x2d0] ;  /* 0x0000b40000067ab9 */ /* 0x000fe40000000800 */
[----:B------:R-:W-:-:S13]  /*16d0*/  ISETP.GE.AND P0, PT, R234, UR6, PT ;  /* 0x00000006ea007c0c */ /* 0x000fda000bf06270 */
[----:B------:R1:W-:Y:S01]  /*16e0*/  @P0 STS.128 [R229+0x2800], RZ ;  /* 0x002800ffe5000388 */ /* 0x0003e20000000c00 */
[----:B------:R-:W-:Y:S05]  /*16f0*/  @P0 BRA `(.L_x_135) ;  /* 0x0000000000240947 */ /* 0x000fea0003800000 */
[----:B-1----:R-:W-:Y:S01]  /*1700*/  IADD3 R10, P0, R14, UR16, RZ ;  /* 0x000000100e0a7c10 */ /* 0x002fe2000ff1e0ff */
[----:B------:R-:W-:-:S03]  /*1710*/  ULDC.64 UR6, c[0x0][0x218] ;  /* 0x0000860000067ab9 */ /* 0x000fc60000000a00 */
[----:B------:R-:W-:Y:S02]  /*1720*/  IADD3.X R4, R17, UR15, RZ, P0, !PT ;  /* 0x0000000f11047c10 */ /* 0x000fe400087fe4ff */
[----:B------:R-:W-:-:S04]  /*1730*/  LEA R18, P0, R10, UR6, 0x1 ;  /* 0x000000060a127c11 */ /* 0x000fc8000f8008ff */
[----:B------:R-:W-:-:S05]  /*1740*/  LEA.HI.X R19, R10, UR7, R4, 0x1, P0 ;  /* 0x000000070a137c11 */ /* 0x000fca00080f0c04 */
[----:B------:R-:W-:Y:S01]  /*1750*/  @!PT LDS RZ, [RZ] ;  /* 0x00000000fffff984 */ /* 0x000fe20000000800 */
[----:B------:R-:W-:Y:S01]  /*1760*/  @!PT LDS RZ, [RZ] ;  /* 0x00000000fffff984 */ /* 0x000fe20000000800 */
[----:B------:R-:W-:Y:S01]  /*1770*/  @!PT LDS RZ, [RZ] ;  /* 0x00000000fffff984 */ /* 0x000fe20000000800 */
[----:B------:R1:W-:Y:S04]  /*1780*/  LDGSTS.E.BYPASS.LTC128B.128 [R229+0x2800], desc[UR20][R18.64] ;  /* 0x0280000012e57fae */ /* 0x0003e8000b901d54 */
.L_x_135:
[----:B------:R-:W-:Y:S05]  /*1790*/  BSYNC B0 ;  /* 0x0000000000007941 */ /* 0x000fea0003800000 */
.L_x_134:
[----:B------:R-:W-:Y:S04]  /*17a0*/  BSSY B0, `(.L_x_136) ;  /* 0x0000012000007945 */ /* 0x000fe80003800000 */
[----:B------:R-:W-:Y:S05]  /*17b0*/  @P2 BRA `(.L_x_137) ;  /* 0x0000000000402947 */ /* 0x000fea0003800000 */
[----:B------:R-:W-:Y:S02]  /*17c0*/  ULDC UR6, c[0x0][0x2d0] ;  /* 0x0000b40000067ab9 */ /* 0x000fe40000000800 */
[----:B------:R-:W-:-:S13]  /*17d0*/  ISETP.GE.AND P0, PT, R234, UR6, PT ;  /* 0x00000006ea007c0c */ /* 0x000fda000bf06270 */
[----:B------:R1:W-:Y:S01]  /*17e0*/  @P0 STS.128 [R229+0x3000], RZ ;  /* 0x003000ffe5000388 */ /* 0x0003e20000000c00 */
[----:B------:R-:W-:Y:S05]  /*17f0*/  @P0 BRA `(.L_x_137) ;  /* 0x0000000000300947 */ /* 0x000fea0003800000 */
[----:B-1----:R-:W-:Y:S01]  /*1800*/  IMAD.U32 R11, RZ, RZ, UR10 ;  /* 0x0000000aff0b7e24 */ /* 0x002fe2000f8e00ff */
[----:B------:R-:W-:Y:S01]  /*1810*/  ULDC.64 UR6, c[0x0][0x218] ;  /* 0x0000860000067ab9 */ /* 0x000fe20000000a00 */
[----:B------:R-:W-:Y:S02]  /*1820*/  IMAD.U32 R10, RZ, RZ, UR10 ;  /* 0x0000000aff0a7e24 */ /* 0x000fe4000f8e00ff */
        /* <DEDUP_REMOVED lines=9> */
.L_x_137:
[----:B------:R-:W-:Y:S05]  /*18c0*/  BSYNC B0 ;  /* 0x0000000000007941 */ /* 0x000fea0003800000 */
.L_x_136:
        /* <DEDUP_REMOVED lines=12> */
[----:B-1----:R-:W-:-:S04]  /*1990*/  LEA R10, P0, R16, UR6, 0x1 ;  /* 0x00000006100a7c11 */ /* 0x002fc8000f8008ff */
[----:B------:R-:W-:-:S05]  /*19a0*/  LEA.HI.X R11, R16, UR7, R4, 0x1, P0 ;  /* 0x00000007100b7c11 */ /* 0x000fca00080f0c04 */
[----:B------:R-:W-:Y:S01]  /*19b0*/  @!PT LDS RZ, [RZ] ;  /* 0x00000000fffff984 */ /* 0x000fe20000000800 */
[----:B------:R-:W-:Y:S01]  /*19c0*/  @!PT LDS RZ, [RZ] ;  /* 0x00000000fffff984 */ /* 0x000fe20000000800 */
[----:B------:R-:W-:Y:S01]  /*19d0*/  @!PT LDS RZ, [RZ] ;  /* 0x00000000fffff984 */ /* 0x000fe20000000800 */
[----:B------:R1:W-:Y:S04]  /*19e0*/  LDGSTS.E.BYPASS.LTC128B.128 [R229+0x3800], desc[UR20][R10.64] ;  /* 0x038000000ae57fae */ /* 0x0003e8000b901d54 */
.L_x_139:
[----:B------:R-:W-:Y:S05]  /*19f0*/  BSYNC B0 ;  /* 0x0000000000007941 */ /* 0x000fea0003800000 */
.L_x_138:
[----:B------:R-:W-:Y:S01]  /*1a00*/  ULDC.64 UR12, c[0x0][0x3c8] ;  /* 0x0000f200000c7ab9 */ /* 0x000fe20000000a00 */
[----:B------:R-:W0:Y:S01]  /*1a10*/  LDGDEPBAR ;  /* 0x00000000000079af */ /* 0x000e220000000000 */
[----:B------:R-:W-:-:S04]  /*1a20*/  UISETP.NE.U32.AND UP1, UPT, UR12, URZ, UPT ;  /* 0x0000003f0c00728c */ /* 0x000fc8000bf25070 */
[----:B------:R-:W-:-:S06]  /*1a30*/  UISETP.NE.AND.EX UP1, UPT, UR13, URZ, UPT, UP1 ;  /* 0x0000003f0d00728c */ /* 0x000fcc000bf25310 */
[----:B------:R-:W-:-:S05]  /*1a40*/  PLOP3.LUT P0, PT, PT, PT, UP1, 0x80, 0x0 ;  /* 0x000000000000781c */ /* 0x000fca0003f0f018 */
[----:B------:R-:W-:Y:S01]  /*1a50*/  @UP1 USHF.R.S32.HI UR33, URZ, 0x1f, UR28 ;  /* 0x0000001f3f211899 */ /* 0x000fe2000801141c */
[----:B------:R-:W-:Y:S01]  /*1a60*/  @UP1 ULDC.64 UR6, c[0x0][0x3d0] ;  /* 0x0000f40000061ab9 */ /* 0x000fe20000000a00 */
[----:B------:R-:W-:Y:S02]  /*1a70*/  @UP1 UMOV UR34, UR30 ;  /* 0x0000001e00221c82 */ /* 0x000fe40008000000 */
[----:B------:R-:W-:Y:S01]  /*1a80*/  @UP1 UIMAD UR33, UR33, UR6, URZ ;  /* 0x00000006212112a4 */ /* 0x000fe2000f8e023f */
[----:B------:R-:W-:Y:S02]  /*1a90*/  @UP1 UMOV UR35, UR29 ;  /* 0x0000001d00231c82 */ /* 0x000fe40008000000 */
[----:B------:R-:W-:Y:S01]  /*1aa0*/  @UP1 UIMAD.WIDE.U32 UR34, UR28, UR6, UR34 ;  /* 0x000000061c2212a5 */ /* 0x000fe2000f8e0022 */
[----:B------:R-:W-:Y:S01]  /*1ab0*/  LEA.HI R9, R9, R2, RZ, 0x4 ;  /* 0x0000000209097211 */ /* 0x000fe200078f20ff */
[----:B------:R-:W-:Y:S01]  /*1ac0*/  @UP1 UIMAD UR7, UR28, UR7, UR33 ;  /* 0x000000071c0712a4 */ /* 0x000fe2000f8e0221 */
[----:B------:R-:W-:Y:S01]  /*1ad0*/  ISETP.GE.AND P2, PT, R3, UR27, PT ;  /* 0x0000001b03007c0c */ /* 0x000fe2000bf46270 */
[----:B------:R-:W-:Y:S01]  /*1ae0*/  @UP1 ULEA UR12, UP0, UR34, UR12, 0x2 ;  /* 0x0000000c220c1291 */ /* 0x000fe2000f80103f */
[----:B------:R-:W-:Y:S01]  /*1af0*/  LOP3.LUT R228, R6, 0xffffffe0, RZ, 0xc0, !PT ;  /* 0xffffffe006e47812 */ /* 0x000fe200078ec0ff */
[----:B------:R-:W-:Y:S01]  /*1b00*/  @UP1 UIADD3 UR7, UR35, UR7, URZ ;  /* 0x0000000723071290 */ /* 0x000fe2000fffe03f */
[----:B------:R-:W-:Y:S01]  /*1b10*/  LOP3.LUT R178, R8, 0xfffffff8, RZ, 0xc0, !PT ;  /* 0xfffffff808b27812 */ /* 0x000fe200078ec0ff */
[----:B------:R-:W-:-:S04]  /*1b20*/  DEPBAR.LE SB0, 0x0 ;  /* 0x000080000000791a */ /* 0x000fc80000000000 */
[----:B------:R-:W-:Y:S01]  /*1b30*/  @UP1 ULEA.HI.X UR13, UR34, UR13, UR7, 0x2, UP0 ;  /* 0x0000000d220d1291 */ /* 0x000fe200080f1407 */
[----:B-1----:R-:W-:Y:S01]  /*1b40*/  IMAD.U32 R10, RZ, RZ, UR12 ;  /* 0x0000000cff0a7e24 */ /* 0x002fe2000f8e00ff */
[----:B------:R-:W-:-:S04]  /*1b50*/  @UP1 ULDC UR6, c[0x0][0x2e8] ;  /* 0x0000ba0000061ab9 */ /* 0x000fc80000000800 */
[----:B------:R-:W-:-:S05]  /*1b60*/  IMAD.U32 R11, RZ, RZ, UR13 ;  /* 0x0000000dff0b7e24 */ /* 0x000fca000f8e00ff */
[----:B------:R-:W5:Y:S01]  /*1b70*/  @P0 LDG.E R4, desc[UR20][R10.64] ;  /* 0x000000140a040981 */ /* 0x000f62000c1e1900 */
[----:B------:R-:W-:Y:S01]  /*1b80*/  SHF.R.S32.HI R176, RZ, 0x4, R9 ;  /* 0x00000004ffb07819 */ /* 0x000fe20000011409 */
[----:B------:R-:W-:Y:S01]  /*1b90*/  IMAD.SHL.U32 R6, R7, 0x8, RZ ;  /* 0x0000000807067824 */ /* 0x000fe200078e00ff */
[C---:B------:R-:W-:Y:S01]  /*1ba0*/  LOP3.LUT R182, R9.reuse, 0xfffffff0, RZ, 0xc0, !PT ;  /* 0xfffffff009b67812 */ /* 0x040fe200078ec0ff */
[C---:B------:R-:W-:Y:S01]  /*1bb0*/  IMAD.IADD R228, R2.reuse, 0x1, -R228 ;  /* 0x0000000102e47824 */ /* 0x040fe200078e0ae4 */
[----:B------:R-:W-:Y:S01]  /*1bc0*/  LEA.HI R3, R9, R176, RZ, 0x1 ;  /* 0x000000b009037211 */ /* 0x000fe200078f08ff */
[----:B------:R-:W-:Y:S01]  /*1bd0*/  IMAD.IADD R178, R2, 0x1, -R178 ;  /* 0x0000000102b27824 */ /* 0x000fe200078e0ab2 */
[----:B------:R-:W-:Y:S01]  /*1be0*/  ISETP.GE.AND P1, PT, R0, UR27, PT ;  /* 0x0000001b00007c0c */ /* 0x000fe2000bf26270 */
[----:B------:R-:W-:Y:S01]  /*1bf0*/  IMAD.IADD R182, R2, 0x1, -R182 ;  /* 0x0000000102b67824 */ /* 0x000fe200078e0ab6 */
[----:B------:R-:W-:Y:S01]  /*1c00*/  LOP3.LUT R3, R3, 0xfffffffe, RZ, 0xc0, !PT ;  /* 0xfffffffe03037812 */ /* 0x000fe200078ec0ff */
[----:B------:R-:W-:Y:S01]  /*1c10*/  IMAD.U32 R180, RZ, RZ, UR26 ;  /* 0x0000001affb47e24 */ /* 0x000fe2000f8e00ff */
[----:B------:R-:W-:Y:S01]  /*1c20*/  SHF.R.S32.HI R0, RZ, 0x1f, R228 ;  /* 0x0000001fff007819 */ /* 0x000fe200000114e4 */
[----:B------:R-:W-:Y:S01]  /*1c30*/  USHF.L.U64.HI UR12, UR8, 0x7, UR9 ;  /* 0x00000007080c7899 */ /* 0x000fe20008010209 */
[-C--:B------:R-:W-:Y:S01]  /*1c40*/  LEA.HI R9, R182, R182.reuse, RZ, 0x1 ;  /* 0x000000b6b6097211 */ /* 0x080fe200078f08ff */
[----:B------:R-:W-:Y:S01]  /*1c50*/  IMAD.IADD R176, R176, 0x1, -R3 ;  /* 0x00000001b0b07824 */ /* 0x000fe200078e0a03 */
[----:B------:R-:W-:Y:S01]  /*1c60*/  SHF.R.S32.HI R181, RZ, 0x1f, R182 ;  /* 0x0000001fffb57819 */ /* 0x000fe200000114b6 */
[----:B------:R-:W-:Y:S01]  /*1c70*/  USHF.L.U32 UR13, UR8, 0x7, URZ ;  /* 0x00000007080d7899 */ /* 0x000fe2000800063f */
[--C-:B------:R-:W-:Y:S01]  /*1c80*/  SHF.R.S32.HI R7, RZ, 0x1, R9.reuse ;  /* 0x00000001ff077819 */ /* 0x100fe20000011409 */
[----:B------:R-:W-:Y:S01]  /*1c90*/  UIMAD UR7, UR12, UR22, URZ ;  /* 0x000000160c0772a4 */ /* 0x000fe2000f8e023f */
[----:B------:R-:W-:Y:S01]  /*1ca0*/  SHF.R.S32.HI R3, RZ, 0x1f, R9 ;  /* 0x0000001fff037819 */ /* 0x000fe20000011409 */
[----:B------:R-:W-:Y:S01]  /*1cb0*/  IMAD.IADD R243, R241, 0x1, R242 ;  /* 0x00000001f1f37824 */ /* 0x000fe200078e02f2 */
[----:B------:R-:W-:Y:S01]  /*1cc0*/  LOP3.LUT R9, R9, 0x7fffffe, RZ, 0xc0, !PT ;  /* 0x07fffffe09097812 */ /* 0x000fe200078ec0ff */
[----:B------:R-:W-:Y:S01]  /*1cd0*/  IMAD.MOV.U32 R242, RZ, RZ, R240 ;  /* 0x000000fffff27224 */ /* 0x000fe200078e00f0 */
[----:B------:R-:W-:Y:S01]  /*1ce0*/  LEA.HI R181, R181, R182, RZ, 0x3 ;  /* 0x000000b6b5b57211 */ /* 0x000fe200078f18ff */
[----:B------:R-:W-:Y:S01]  /*1cf0*/  UIMAD UR7, UR32, UR13, UR7 ;  /* 0x0000000d200772a4 */ /* 0x000fe2000f8e0207 */
[----:B------:R-:W-:Y:S01]  /*1d00*/  LEA.HI R8, R178, R178, RZ, 0x1 ;  /* 0x000000b2b2087211 */ /* 0x000fe200078f08ff */
[----:B------:R-:W-:Y:S01]  /*1d10*/  IMAD.IADD R182, R182, 0x1, -R9 ;  /* 0x00000001b6b67824 */ /* 0x000fe200078e0a09 */
[----:B------:R-:W-:Y:S01]  /*1d20*/  LEA.HI R3, R3, R7, RZ, 0x2 ;  /* 0x0000000703037211 */ /* 0x000fe200078f10ff */
[----:B------:R-:W5:Y:S01]  /*1d30*/  @P0 MUFU.RCP R9, UR6 ;  /* 0x0000000600090d08 */ /* 0x000f620008001000 */
[----:B------:R-:W-:Y:S01]  /*1d40*/  LEA.HI R228, R0, R228, RZ, 0x2 ;  /* 0x000000e400e47211 */ /* 0x000fe200078f10ff */
[----:B------:R-:W-:Y:S01]  /*1d50*/  IMAD.SHL.U32 R181, R181, 0x20, RZ ;  /* 0x00000020b5b57824 */ /* 0x000fe200078e00ff */
[----:B------:R-:W-:Y:S01]  /*1d60*/  ISETP.GE.AND P4, PT, R12, UR27, PT ;  /* 0x0000001b0c007c0c */ /* 0x000fe2000bf86270 */
[----:B------:R-:W-:Y:S01]  /*1d70*/  BAR.SYNC.DEFER_BLOCKING 0x0 ;  /* 0x0000000000007b1d */ /* 0x000fe20000010000 */
[----:B------:R-:W-:-:S02]  /*1d80*/  SHF.R.S32.HI R0, RZ, 0x1, R8 ;  /* 0x00000001ff007819 */ /* 0x000fc40000011408 */
[----:B------:R-:W-:Y:S02]  /*1d90*/  LOP3.LUT R3, R3, 0xfffffffc, RZ, 0xc0, !PT ;  /* 0xfffffffc03037812 */ /* 0x000fe400078ec0ff */
[----:B------:R-:W-:Y:S01]  /*1da0*/  LOP3.LUT R8, R8, 0x7fffffe, RZ, 0xc0, !PT ;  /* 0x07fffffe08087812 */ /* 0x000fe200078ec0ff */
[----:B------:R-:W-:Y:S01]  /*1db0*/  BSSY B0, `(.L_x_140) ;  /* 0x0000033000007945 */ /* 0x000fe20003800000 */
[----:B------:R-:W-:Y:S01]  /*1dc0*/  ISETP.GE.AND P3, PT, R5, UR27, PT ;  /* 0x0000001b05007c0c */ /* 0x000fe2000bf66270 */
[----:B------:R-:W-:Y:S01]  /*1dd0*/  IMAD.SHL.U32 R5, R0, 0x40, RZ ;  /* 0x0000004000057824 */ /* 0x000fe200078e00ff */
[----:B------:R-:W-:Y:S01]  /*1de0*/  SHF.R.S32.HI R228, RZ, 0x2, R228 ;  /* 0x00000002ffe47819 */ /* 0x000fe200000114e4 */
[----:B------:R-:W-:Y:S01]  /*1df0*/  IMAD.IADD R3, R7, 0x1, -R3 ;  /* 0x0000000107037824 */ /* 0x000fe200078e0a03 */
[----:B------:R-:W-:Y:S01]  /*1e00*/  LOP3.LUT R181, R181, 0xffffff00, RZ, 0xc0, !PT ;  /* 0xffffff00b5b57812 */ /* 0x000fe200078ec0ff */
[----:B------:R-:W-:Y:S01]  /*1e10*/  IMAD.IADD R178, R178, 0x1, -R8 ;  /* 0x00000001b2b27824 */ /* 0x000fe200078e0a08 */
[----:B------:R-:W-:Y:S01]  /*1e20*/  LOP3.LUT R5, R5, 0xc0, RZ, 0xc0, !PT ;  /* 0x000000c005057812 */ /* 0x000fe200078ec0ff */
[----:B------:R-:W-:Y:S01]  /*1e30*/  IMAD.SHL.U32 R7, R3, 0x40, RZ ;  /* 0x0000004003077824 */ /* 0x000fe200078e00ff */
[----:B------:R-:W-:Y:S01]  /*1e40*/  LEA R8, R236, UR31, 0x4 ;  /* 0x0000001fec087c11 */ /* 0x000fe2000f8e20ff */
[C---:B------:R-:W-:Y:S01]  /*1e50*/  IMAD R178, R176.reuse, 0x8, R178 ;  /* 0x00000008b0b27824 */ /* 0x040fe200078e02b2 */
[----:B------:R-:W-:Y:S01]  /*1e60*/  LOP3.LUT R6, R5, 0x8, R6, 0xf8, !PT ;  /* 0x0000000805067812 */ /* 0x000fe200078ef806 */
[----:B------:R-:W-:Y:S01]  /*1e70*/  IMAD.SHL.U32 R176, R176, 0x8, RZ ;  /* 0x00000008b0b07824 */ /* 0x000fe200078e00ff */
[----:B------:R-:W-:-:S02]  /*1e80*/  LOP3.LUT R7, R7, 0xc0, RZ, 0xc0, !PT ;  /* 0x000000c007077812 */ /* 0x000fc400078ec0ff */
[----:B------:R-:W-:Y:S02]  /*1e90*/  SHF.R.U32.HI R5, RZ, 0x3, R5 ;  /* 0x00000003ff057819 */ /* 0x000fe40000011605 */
[----:B------:R-:W-:Y:S01]  /*1ea0*/  IADD3 R8, R8, 0x1, R228 ;  /* 0x0000000108087810 */ /* 0x000fe20007ffe0e4 */
[----:B------:R1:W-:Y:S01]  /*1eb0*/  @P4 STS [R229+0x4000], RZ ;  /* 0x004000ffe5004388 */ /* 0x0003e20000000800 */
[----:B------:R-:W-:Y:S02]  /*1ec0*/  LOP3.LUT R176, R7, 0x8, R176, 0xf8, !PT ;  /* 0x0000000807b07812 */ /* 0x000fe400078ef8b0 */
[----:B------:R-:W-:Y:S01]  /*1ed0*/  LOP3.LUT R6, R6, R5, RZ, 0x3c, !PT ;  /* 0x0000000506067212 */ /* 0x000fe200078e3cff */
[----:B------:R1:W-:Y:S01]  /*1ee0*/  @P4 STS [R229+0x4004], RZ ;  /* 0x004004ffe5004388 */ /* 0x0003e20000000800 */
[----:B------:R-:W-:Y:S01]  /*1ef0*/  SHF.R.U32.HI R7, RZ, 0x3, R7 ;  /* 0x00000003ff077819 */ /* 0x000fe20000011607 */
[----:B------:R-:W-:Y:S01]  /*1f00*/  IMAD R5, R236, 0x200, R181 ;  /* 0x00000200ec057824 */ /* 0x000fe200078e02b5 */
[----:B------:R-:W-:Y:S01]  /*1f10*/  IADD3 R180, R180, -UR19, R8 ;  /* 0x80000013b4b47c10 */ /* 0x000fe2000fffe008 */
[----:B------:R1:W-:Y:S01]  /*1f20*/  @P4 STS.64 [R229+0x4008], RZ ;  /* 0x004008ffe5004388 */ /* 0x0003e20000000a00 */
[----:B------:R-:W-:Y:S01]  /*1f30*/  IMAD.U32 R8, RZ, RZ, UR22 ;  /* 0x00000016ff087e24 */ /* 0x000fe2000f8e00ff */
[----:B------:R-:W-:Y:S01]  /*1f40*/  LOP3.LUT R176, R176, R7, RZ, 0x3c, !PT ;  /* 0x00000007b0b07212 */ /* 0x000fe200078e3cff */
[----:B------:R-:W-:-:S02]  /*1f50*/  IMAD R5, R182, 0x20, R5 ;  /* 0x00000020b6057824 */ /* 0x000fc400078e0205 */
[----:B------:R-:W-:Y:S01]  /*1f60*/  VIADD R180, R180, UR5 ;  /* 0x00000005b4b47c36 */ /* 0x000fe20008000000 */
[----:B------:R-:W-:Y:S01]  /*1f70*/  UMOV UR5, URZ ;  /* 0x0000003f00057c82 */ /* 0x000fe20008000000 */
[----:B------:R-:W-:Y:S02]  /*1f80*/  IMAD.IADD R179, R176, 0x1, R5 ;  /* 0x00000001b0b37824 */ /* 0x000fe400078e0205 */
[----:B------:R-:W-:-:S03]  /*1f90*/  IMAD.U32 R178, R178, 0x20, R6 ;  /* 0x00000020b2b27824 */ /* 0x000fc600078e0006 */
[----:B------:R-:W-:Y:S01]  /*1fa0*/  LEA R179, R179, UR4, 0x1 ;  /* 0x00000004b3b37c11 */ /* 0x000fe2000f8e08ff */
[----:B-----5:R-:W-:Y:S01]  /*1fb0*/  @P0 FMUL.FTZ R4, R4, R9 ;  /* 0x0000000904040220 */ /* 0x020fe20000410000 */
[----:B------:R-:W-:-:S04]  /*1fc0*/  IMAD.WIDE.U32 R8, R8, UR13, R242 ;  /* 0x0000000d08087c25 */ /* 0x000fc8000f8e00f2 */
[----:B------:R-:W-:Y:S01]  /*1fd0*/  @P0 R2UR UR6, R4 ;  /* 0x00000000040602ca */ /* 0x000fe200000e0000 */
[----:B------:R-:W-:-:S12]  /*1fe0*/  VIADD R11, R9, UR7 ;  /* 0x00000007090b7c36 */ /* 0x000fd80008000000 */
[----:B------:R-:W-:Y:S01]  /*1ff0*/  @UP1 UMOV UR5, UR6 ;  /* 0x0000000600051c82 */ /* 0x000fe20008000000 */
[----:B-1----:R-:W-:Y:S05]  /*2000*/  @P4 BRA `(.L_x_141) ;  /* 0x0000000000344947 */ /* 0x002fea0003800000 */
        /* <DEDUP_REMOVED lines=13> */
.L_x_141:
[----:B------:R-:W-:Y:S05]  /*20e0*/  BSYNC B0 ;  /* 0x0000000000007941 */ /* 0x000fea0003800000 */
.L_x_140:
        /* <DEDUP_REMOVED lines=19> */
.L_x_143:
[----:B------:R-:W-:Y:S05]  /*2220*/  BSYNC B0 ;  /* 0x0000000000007941 */ /* 0x000fea0003800000 */
.L_x_142:
[----:B------:R1:W-:Y:S01]  /*2230*/  @P2 STS.128 [R229+0x5000], RZ ;  /* 0x005000ffe5002388 */ /* 0x0003e20000000c00 */
        /* <DEDUP_REMOVED lines=18> */
.L_x_145:
[----:B------:R-:W-:Y:S05]  /*2360*/  BSYNC B0 ;  /* 0x0000000000007941 */ /* 0x000fea0003800000 */
.L_x_144:
        /* <DEDUP_REMOVED lines=8> */
[----:B-1----:R-:W-:Y:S01]  /*23f0*/  IMAD.U32 R4, RZ, RZ, UR8 ;  /* 0x00000008ff047e24 */ /* 0x002fe2000f8e00ff */
        /* <DEDUP_REMOVED lines=10> */
.L_x_147:
[----:B------:R-:W-:Y:S05]  /*24a0*/  BSYNC B0 ;  /* 0x0000000000007941 */ /* 0x000fea0003800000 */
.L_x_146:
[----:B------:R-:W-:Y:S01]  /*24b0*/  LDSM.16.M88.4 R108, [R179] ;  /* 0x00000000b36c783b */ /* 0x000fe20000000200 */
[----:B------:R-:W-:Y:S01]  /*24c0*/  LOP3.LUT P1, RZ, R3, 0x2, RZ, 0xc0, !PT ;  /* 0x0000000203ff7812 */ /* 0x000fe2000782c0ff */
[----:B------:R-:W-:Y:S01]  /*24d0*/  IMAD.MOV.U32 R3, RZ, RZ, 0x10 ;  /* 0x00000010ff037424 */ /* 0x000fe200078e00ff */
[----:B------:R-:W-:Y:S01]  /*24e0*/  LOP3.LUT P0, RZ, R0, 0x2, RZ, 0xc0, !PT ;  /* 0x0000000200ff7812 */ /* 0x000fe2000780c0ff */
[----:B------:R-:W1:Y:S01]  /*24f0*/  LDSM.16.M88.4 R172, [R178+0x3c00] ;  /* 0x003c0000b2ac783b */ /* 0x000e620000000200 */
[----:B------:R-:W-:Y:S01]  /*2500*/  IMAD.SHL.U32 R2, R2, 0x2, RZ ;  /* 0x0000000202027824 */ /* 0x000fe200078e00ff */
[----:B------:R-:W-:Y:S01]  /*2510*/  UISETP.GE.AND UP0, UPT, UR23, 0x2, UPT ;  /* 0x000000021700788c */ /* 0x000fe2000bf06270 */
[C---:B------:R-:W-:Y:S01]  /*2520*/  SEL R0, R3.reuse, 0xfffffff0, !P1 ;  /* 0xfffffff003007807 */ /* 0x040fe20004800000 */
[----:B------:R-:W5:Y:S01]  /*2530*/  LDSM.16.M88.4 R64, [R179+0x1000] ;  /* 0x00100000b340783b */ /* 0x000f620000000200 */
[----:B------:R-:W-:Y:S01]  /*2540*/  SEL R3, R3, 0xfffffff0, !P0 ;  /* 0xfffffff003037807 */ /* 0x000fe20004000000 */
[----:B------:R-:W-:Y:S01]  /*2550*/  IMAD R237, R182, 0x20, R181 ;  /* 0x00000020b6ed7824 */ /* 0x000fe200078e02b5 */
[----:B------:R-:W-:Y:S01]  /*2560*/  LOP3.LUT R184, R2, 0x6, RZ, 0xc0, !PT ;  /* 0x0000000602b87812 */ /* 0x000fe200078ec0ff */
[----:B------:R-:W2:Y:S01]  /*2570*/  LDSM.16.M88.4 R148, [R178+0x2000] ;  /* 0x00200000b294783b */ /* 0x000ea20000000200 */
[----:B------:R-:W-:-:S02]  /*2580*/  IMAD R177, R0, 0x2, R179 ;  /* 0x0000000200b17824 */ /* 0x000fc400078e02b3 */
[C---:B------:R-:W-:Y:S01]  /*2590*/  IMAD R84, R3.reuse, 0x2, R178 ;  /* 0x0000000203547824 */ /* 0x040fe200078e02b2 */
[----:B------:R-:W3:Y:S01]  /*25a0*/  LDSM.16.M88.4 R80, [R178+0x3000] ;  /* 0x00300000b250783b */ /* 0x000ee20000000200 */
[----:B------:R-:W-:Y:S02]  /*25b0*/  VIADD R2, R178, 0x2000 ;  /* 0x00002000b2027836 */ /* 0x000fe40000000000 */
[----:B------:R-:W-:Y:S01]  /*25c0*/  IMAD.IADD R237, R176, 0x1, R237 ;  /* 0x00000001b0ed7824 */ /* 0x000fe200078e02ed */
[----:B------:R-:W4:Y:S01]  /*25d0*/  LDSM.16.M88.4 R132, [R178+0x2800] ;  /* 0x00280000b284783b */ /* 0x000f220000000200 */
[----:B------:R-:W-:-:S03]  /*25e0*/  IMAD R176, R3, 0x2, R2 ;  /* 0x0000000203b07824 */ /* 0x000fc600078e0202 */
[----:B------:R-:W4:Y:S04]  /*25f0*/  LDSM.16.M88.4 R140, [R178+0x2400] ;  /* 0x00240000b28c783b */ /* 0x000f280000000200 */
[----:B------:R-:W-:Y:S04]  /*2600*/  LDSM.16.M88.4 R164, [R84+0x2000] ;  /* 0x0020000054a4783b */ /* 0x000fe80000000200 */
[----:B------:R-:W-:Y:S04]  /*2610*/  LDSM.16.M88.4 R160, [R84+0x2400] ;  /* 0x0024000054a0783b */ /* 0x000fe80000000200 */
[----:B------:R-:W-:Y:S04]  /*2620*/  LDSM.16.M88.4 R156, [R84+0x2800] ;  /* 0x00280000549c783b */ /* 0x000fe80000000200 */
[----:B------:R-:W-:Y:S04]  /*2630*/  LDSM.16.M88.4 R104, [R84+0x2c00] ;  /* 0x002c00005468783b */ /* 0x000fe80000000200 */
[----:B------:R-:W-:Y:S01]  /*2640*/  LDSM.16.M88.4 R100, [R84+0x3000] ;  /* 0x003000005464783b */ /* 0x000fe20000000200 */
[-C--:B-1----:R-:W-:Y:S03]  /*2650*/  HMMA.16816.F32.BF16 R4, R108, R172.reuse, RZ ;  /* 0x000000ac6c04723c */ /* 0x082fe600000418ff */
[----:B------:R-:W-:Y:S03]  /*2660*/  LDSM.16.M88.4 R96, [R84+0x3400] ;  /* 0x003400005460783b */ /* 0x000fe60000000200 */
[----:B-----5:R-:W-:Y:S01]  /*2670*/  HMMA.16816.F32.BF16 R112, R64, R172, RZ ;  /* 0x000000ac4070723c */ /* 0x020fe200000418ff */
[----:B------:R-:W-:Y:S04]  /*2680*/  LDSM.16.M88.4 R88, [R84+0x3800] ;  /* 0x003800005458783b */ /* 0x000fe80000000200 */
[----:B------:R-:W-:Y:S01]  /*2690*/  LDSM.16.M88.4 R168, [R177] ;  /* 0x00000000b1a8783b */ /* 0x000fe20000000200 */
[C---:B--2---:R-:W-:Y:S03]  /*26a0*/  HMMA.16816.F32.BF16 R60, R108.reuse, R148, RZ ;  /* 0x000000946c3c723c */ /* 0x044fe600000418ff */
[----:B------:R-:W1:Y:S03]  /*26b0*/  LDSM.16.M88.4 R84, [R84+0x3c00] ;  /* 0x003c00005454783b */ /* 0x000e660000000200 */
[-C--:B---3--:R-:W-:Y:S01]  /*26c0*/  HMMA.16816.F32.BF16 R28, R108, R80.reuse, RZ ;  /* 0x000000506c1c723c */ /* 0x088fe200000418ff */
[----:B------:R-:W2:Y:S04]  /*26d0*/  LDSM.16.M88.4 R72, [R177+0x1000] ;  /* 0x00100000b148783b */ /* 0x000ea80000000200 */
[----:B------:R-:W3:Y:S01]  /*26e0*/  LDSM.16.M88.4 R68, [R178+0x3800] ;  /* 0x00380000b244783b */ /* 0x000ee20000000200 */
[----:B------:R-:W-:Y:S03]  /*26f0*/  HMMA.16816.F32.BF16 R124, R64, R80, RZ ;  /* 0x00000050407c723c */ /* 0x000fe600000418ff */
[----:B------:R-:W5:Y:S03]  /*2700*/  LDSM.16.M88.4 R76, [R178+0x3400] ;  /* 0x00340000b24c783b */ /* 0x000f660000000200 */
[C---:B----4-:R-:W-:Y:S01]  /*2710*/  HMMA.16816.F32.BF16 R44, R108.reuse, R132, RZ ;  /* 0x000000846c2c723c */ /* 0x050fe200000418ff */
[----:B------:R-:W4:Y:S04]  /*2720*/  LDSM.16.M88.4 R92, [R178+0x2c00] ;  /* 0x002c0000b25c783b */ /* 0x000f280000000200 */
        /* <DEDUP_REMOVED lines=8> */
[----:B------:R-:W-:Y:S06]  /*27b0*/  HMMA.16816.F32.BF16 R52, R108, R140, RZ ;  /* 0x0000008c6c34723c */ /* 0x000fec00000418ff */
[-C--:B-1----:R-:W-:Y:S06]  /*27c0*/  HMMA.16816.F32.BF16 R4, R168, R84.reuse, R4 ;  /* 0x00000054a804723c */ /* 0x082fec0000041804 */
[----:B--2---:R-:W-:Y:S06]  /*27d0*/  HMMA.16816.F32.BF16 R112, R72, R84, R112 ;  /* 0x000000544870723c */ /* 0x004fec0000041870 */
[----:B------:R-:W-:Y:S01]  /*27e0*/  HMMA.16816.F32.BF16 R60, R168, R164, R60 ;  /* 0x000000a4a83c723c */ /* 0x000fe2000004183c */
[----:B------:R-:W-:-:S04]  /*27f0*/  SHF.R.S32.HI R84, RZ, 0x1f, R236 ;  /* 0x0000001fff547819 */ /* 0x000fc800000114ec */
[----:B------:R-:W-:Y:S01]  /*2800*/  LEA.HI R84, R84, R236, RZ, 0x2 ;  /* 0x000000ec54547211 */ /* 0x000fe200078f10ff */
[----:B------:R-:W-:Y:S03]  /*2810*/  HMMA.16816.F32.BF16 R28, R168, R100, R28 ;  /* 0x00000064a81c723c */ /* 0x000fe6000004181c */
[----:B------:R-:W-:-:S03]  /*2820*/  LOP3.LUT R84, R84, 0xfffffffc, RZ, 0xc0, !PT ;  /* 0xfffffffc54547812 */ /* 0x000fc600078ec0ff */
[----:B------:R-:W-:Y:S02]  /*2830*/  HMMA.16816.F32.BF16 R124, R72, R100, R124 ;  /* 0x00000064487c723c */ /* 0x000fe4000004187c */
[----:B------:R-:W-:-:S04]  /*2840*/  IMAD.IADD R236, R236, 0x1, -R84 ;  /* 0x00000001ecec7824 */ /* 0x000fc800078e0a54 */
[----:B------:R-:W-:Y:S01]  /*2850*/  HMMA.16816.F32.BF16 R56, R168, R166, R56 ;  /* 0x000000a6a838723c */ /* 0x000fe20000041838 */
[----:B------:R-:W-:-:S04]  /*2860*/  IMAD.U32 R100, RZ, RZ, UR22 ;  /* 0x00000016ff647e24 */ /* 0x000fc8000f8e00ff */
[----:B------:R-:W-:Y:S01]  /*2870*/  IMAD R100, R100, 0x80, R184 ;  /* 0x0000008064647824 */ /* 0x000fe200078e02b8 */
[----:B------:R-:W-:Y:S03]  /*2880*/  HMMA.16816.F32.BF16 R152, R72, R164, R152 ;  /* 0x000000a44898723c */ /* 0x000fe60000041898 */
[C---:B------:R-:W-:Y:S02]  /*2890*/  VIADD R84, R100.reuse, 0x1 ;  /* 0x0000000164547836 */ /* 0x040fe40000000000 */
[C---:B------:R-:W-:Y:S01]  /*28a0*/  VIADD R2, R100.reuse, 0x8 ;  /* 0x0000000864027836 */ /* 0x040fe20000000000 */
[----:B------:R-:W-:Y:S01]  /*28b0*/  HMMA.16816.F32.BF16 R44, R168, R156, R44 ;  /* 0x0000009ca82c723c */ /* 0x000fe2000004182c */
[----:B------:R-:W-:-:S03]  /*28c0*/  VIADD R3, R100, 0x9 ;  /* 0x0000000964037836 */ /* 0x000fc60000000000 */
[----:B------:R-:W-:Y:S02]  /*28d0*/  I2FP.F32.S32 R85, R2 ;  /* 0x0000000200557245 */ /* 0x000fe40000201400 */
[----:B------:R-:W-:Y:S06]  /*28e0*/  HMMA.16816.F32.BF16 R40, R168, R158, R40 ;  /* 0x0000009ea828723c */ /* 0x000fec0000041828 */
[----:B------:R-:W-:Y:S01]  /*28f0*/  HMMA.16816.F32.BF16 R136, R72, R156, R136 ;  /* 0x0000009c4888723c */ /* 0x000fe20000041888 */
[----:B------:R-:W-:-:S05]  /*2900*/  FFMA.FTZ R56, R85, UR5, R56 ;  /* 0x0000000555387c23 */ /* 0x000fca0008010038 */
[----:B------:R-:W-:Y:S01]  /*2910*/  HMMA.16816.F32.BF16 R132, R72, R158, R132 ;  /* 0x0000009e4884723c */ /* 0x000fe20000041884 */
[----:B------:R-:W-:Y:S02]  /*2920*/  IMAD.MOV.U32 R157, RZ, RZ, 0x40 ;  /* 0x00000040ff9d7424 */ /* 0x000fe400078e00ff */
[----:B------:R-:W-:-:S03]  /*2930*/  IMAD.MOV.U32 R156, RZ, RZ, 0x48 ;  /* 0x00000048ff9c7424 */ /* 0x000fc600078e00ff */
[----:B---3--:R-:W-:Y:S01]  /*2940*/  HMMA.16816.F32.BF16 R12, R108, R68, RZ ;  /* 0x000000446c0c723c */ /* 0x008fe200000418ff */
[----:B------:R-:W-:Y:S01]  /*2950*/  IMAD.MOV.U32 R158, RZ, RZ, 0x8 ;  /* 0x00000008ff9e7424 */ /* 0x000fe200078e00ff */
[C---:B------:R-:W-:Y:S02]  /*2960*/  VIADDMNMX R157, R180.reuse, R157, UR26, PT ;  /* 0x0000001ab49d7e46 */ /* 0x040fe4000b80019d */
[C---:B------:R-:W-:Y:S02]  /*2970*/  VIMNMX R159, R180.reuse, UR26, PT ;  /* 0x0000001ab49f7c48 */ /* 0x040fe4000bfe0100 */
[C---:B------:R-:W-:Y:S01]  /*2980*/  HMMA.16816.F32.BF16 R144, R64.reuse, R140, RZ ;  /* 0x0000008c4090723c */ /* 0x040fe200000418ff */
[C---:B------:R-:W-:Y:S02]  /*2990*/  VIADDMNMX R158, R180.reuse, R158, UR26, PT ;  /* 0x0000001ab49e7e46 */ /* 0x040fe4000b80019e */
[----:B------:R-:W-:Y:S02]  /*29a0*/  VIADDMNMX R156, R180, R156, UR26, PT ;  /* 0x0000001ab49c7e46 */ /* 0x000fe4000b80019c */
[C---:B------:R-:W-:Y:S01]  /*29b0*/  ISETP.GE.AND P3, PT, R84.reuse, R159, PT ;  /* 0x0000009f5400720c */ /* 0x040fe20003f66270 */
[----:B------:R-:W-:Y:S01]  /*29c0*/  HMMA.16816.F32.BF16 R116, R64, R68, RZ ;  /* 0x000000444074723c */ /* 0x000fe200000418ff */
[----:B------:R-:W-:-:S02]  /*29d0*/  ISETP.GE.AND P1, PT, R84, R158, PT ;  /* 0x0000009e5400720c */ /* 0x000fc40003f26270 */
[C---:B------:R-:W-:Y:S02]  /*29e0*/  ISETP.GE.AND P0, PT, R84.reuse, R157, PT ;  /* 0x0000009d5400720c */ /* 0x040fe40003f06270 */
[----:B------:R-:W-:Y:S01]  /*29f0*/  ISETP.GE.AND P4, PT, R84, R156, PT ;  /* 0x0000009c5400720c */ /* 0x000fe20003f86270 */
[C---:B------:R-:W-:Y:S01]  /*2a00*/  HMMA.16816.F32.BF16 R8, R108.reuse, R70, RZ ;  /* 0x000000466c08723c */ /* 0x040fe200000418ff */
[----:B------:R-:W-:Y:S02]  /*2a10*/  I2FP.F32.S32 R84, R84 ;  /* 0x0000005400547245 */ /* 0x000fe40000201400 */
[C---:B------:R-:W-:Y:S02]  /*2a20*/  ISETP.GE.AND P2, PT, R2.reuse, R159, PT ;  /* 0x0000009f0200720c */ /* 0x040fe40003f46270 */
[----:B------:R-:W-:Y:S01]  /*2a30*/  ISETP.GE.AND P6, PT, R2, R158, PT ;  /* 0x0000009e0200720c */ /* 0x000fe20003fc6270 */
[-C--:B-----5:R-:W-:Y:S01]  /*2a40*/  HMMA.16816.F32.BF16 R20, R108, R76.reuse, RZ ;  /* 0x0000004c6c14723c */ /* 0x0a0fe200000418ff */
[C---:B------:R-:W-:Y:S01]  /*2a50*/  FFMA.FTZ R61, R84.reuse, UR5, R61 ;  /* 0x00000005543d7c23 */ /* 0x040fe2000801003d */
[----:B------:R-:W-:Y:S01]  /*2a60*/  FFMA.FTZ R63, R84, UR5, R63 ;  /* 0x00000005543f7c23 */ /* 0x000fe2000801003f */
[----:B------:R-:W-:Y:S01]  /*2a70*/  ISETP.GE.AND P5, PT, R2, R157, PT ;  /* 0x0000009d0200720c */ /* 0x000fe20003fa6270 */
[----:B------:R-:W-:Y:S01]  /*2a80*/  FFMA.FTZ R101, R84, UR5, R155 ;  /* 0x0000000554657c23 */ /* 0x000fe2000801009b */
[----:B------:R-:W-:Y:S01]  /*2a90*/  FSEL R56, R56, -INF , !P2 ;  /* 0xff80000038387808 */ /* 0x000fe20005000000 */
[----:B------:R-:W-:Y:S01]  /*2aa0*/  HMMA.16816.F32.BF16 R120, R64, R76, RZ ;  /* 0x0000004c4078723c */ /* 0x000fe200000418ff */
[----:B------:R-:W-:-:S02]  /*2ab0*/  FSEL R61, R61, -INF , !P3 ;  /* 0xff8000003d3d7808 */ /* 0x000fc40005800000 */
[----:B------:R-:W-:Y:S01]  /*2ac0*/  ISETP.GE.AND P3, PT, R2, R156, PT ;  /* 0x0000009c0200720c */ /* 0x000fe20003f66270 */
[----:B------:R-:W-:Y:S01]  /*2ad0*/  FFMA.FTZ R2, R84, UR5, R153 ;  /* 0x0000000554027c23 */ /* 0x000fe20008010099 */
[----:B------:R-:W-:Y:S01]  /*2ae0*/  FSEL R84, R63, -INF , !P1 ;  /* 0xff8000003f547808 */ /* 0x000fe20004800000 */
[----:B------:R-:W-:Y:S01]  /*2af0*/  HMMA.16816.F32.BF16 R68, R64, R70, RZ ;  /* 0x000000464044723c */ /* 0x000fe200000418ff */
[----:B------:R-:W-:Y:S02]  /*2b00*/  I2FP.F32.S32 R63, R3 ;  /* 0x00000003003f7245 */ /* 0x000fe40000201400 */
[----:B------:R-:W-:Y:S02]  /*2b10*/  FSEL R2, R2, -INF , !P0 ;  /* 0xff80000002027808 */ /* 0x000fe40004000000 */
[----:B------:R-:W-:Y:S01]  /*2b20*/  FSEL R101, R101, -INF , !P4 ;  /* 0xff80000065657808 */ /* 0x000fe20006000000 */
[----:B------:R-:W-:Y:S01]  /*2b30*/  HMMA.16816.F32.BF16 R148, R72, R166, R148 ;  /* 0x000000a64894723c */ /* 0x000fe20000041894 */
[----:B------:R-:W-:Y:S01]  /*2b40*/  ISETP.GE.AND P1, PT, R3, R159, PT ;  /* 0x0000009f0300720c */ /* 0x000fe20003f26270 */
[----:B------:R-:W-:Y:S01]  /*2b50*/  FFMA.FTZ R57, R63, UR5, R57 ;  /* 0x000000053f397c23 */ /* 0x000fe20008010039 */
[----:B------:R-:W-:-:S02]  /*2b60*/  ISETP.GE.AND P0, PT, R3, R158, PT ;  /* 0x0000009e0300720c */ /* 0x000fc40003f06270 */
[C---:B------:R-:W-:Y:S01]  /*2b70*/  ISETP.GE.AND P4, PT, R3.reuse, R157, PT ;  /* 0x0000009d0300720c */ /* 0x040fe20003f86270 */
[----:B------:R-:W-:Y:S01]  /*2b80*/  HMMA.16816.F32.BF16 R48, R108, R142, RZ ;  /* 0x0000008e6c30723c */ /* 0x000fe200000418ff */
[----:B------:R-:W-:Y:S02]  /*2b90*/  ISETP.GE.AND P2, PT, R3, R156, PT ;  /* 0x0000009c0300720c */ /* 0x000fe40003f46270 */
[----:B------:R-:W-:-:S03]  /*2ba0*/  FSEL R57, R57, -INF , !P1 ;  /* 0xff80000039397808 */ /* 0x000fc60004800000 */
[----:B------:R-:W-:Y:S06]  /*2bb0*/  HMMA.16816.F32.BF16 R140, R64, R142, RZ ;  /* 0x0000008e408c723c */ /* 0x000fec00000418ff */
[----:B------:R-:W-:Y:S06]  /*2bc0*/  HMMA.16816.F32.BF16 R52, R168, R160, R52 ;  /* 0x000000a0a834723c */ /* 0x000fec0000041834 */
[----:B----4-:R-:W-:Y:S01]  /*2bd0*/  HMMA.16816.F32.BF16 R36, R108, R92, RZ ;  /* 0x0000005c6c24723c */ /* 0x010fe200000418ff */
[----:B------:R-:W-:Y:S01]  /*2be0*/  FFMA.FTZ R3, R85, UR5, R148 ;  /* 0x0000000555037c23 */ /* 0x000fe20008010094 */
[----:B------:R-:W-:-:S04]  /*2bf0*/  FFMA.FTZ R151, R63, UR5, R151 ;  /* 0x000000053f977c23 */ /* 0x000fc80008010097 */
[----:B------:R-:W-:Y:S01]  /*2c00*/  HMMA.16816.F32.BF16 R32, R108, R94, RZ ;  /* 0x0000005e6c20723c */ /* 0x000fe200000418ff */
[----:B------:R-:W-:-:S05]  /*2c10*/  FSEL R3, R3, -INF , !P5 ;  /* 0xff80000003037808 */ /* 0x000fca0006800000 */
[C---:B------:R-:W-:Y:S06]  /*2c20*/  HMMA.16816.F32.BF16 R24, R108.reuse, R82, RZ ;  /* 0x000000526c18723c */ /* 0x040fec00000418ff */
[C---:B------:R-:W-:Y:S06]  /*2c30*/  HMMA.16816.F32.BF16 R16, R108.reuse, R78, RZ ;  /* 0x0000004e6c10723c */ /* 0x040fec00000418ff */
[----:B------:R-:W-:Y:S06]  /*2c40*/  HMMA.16816.F32.BF16 R108, R108, R174, RZ ;  /* 0x000000ae6c6c723c */ /* 0x000fec00000418ff */
[C---:B------:R-:W-:Y:S06]  /*2c50*/  HMMA.16816.F32.BF16 R76, R64.reuse, R78, RZ ;  /* 0x0000004e404c723c */ /* 0x040fec00000418ff */
[----:B------:R-:W-:Y:S06]  /*2c60*/  HMMA.16816.F32.BF16 R80, R64, R82, RZ ;  /* 0x000000524050723c */ /* 0x000fec00000418ff */
[----:B------:R-:W-:Y:S06]  /*2c70*/  HMMA.16816.F32.BF16 R12, R168, R88, R12 ;  /* 0x00000058a80c723c */ /* 0x000fec000004180c */
[C---:B------:R-:W-:Y:S06]  /*2c80*/  HMMA.16816.F32.BF16 R144, R72.reuse, R160, R144 ;  /* 0x000000a04890723c */ /* 0x040fec0000041890 */
[----:B------:R-:W-:Y:S06]  /*2c90*/  HMMA.16816.F32.BF16 R116, R72, R88, R116 ;  /* 0x000000584874723c */ /* 0x000fec0000041874 */
[----:B------:R-:W-:Y:S01]  /*2ca0*/  HMMA.16816.F32.BF16 R20, R168, R96, R20 ;  /* 0x00000060a814723c */ /* 0x000fe20000041814 */
[----:B------:R-:W-:-:S02]  /*2cb0*/  VIADD R88, R100, 0x10 ;  /* 0x0000001064587836 */ /* 0x000fc40000000000 */
[----:B------:R-:W-:-:S03]  /*2cc0*/  FFMA.FTZ R89, R63, UR5, R59 ;  /* 0x000000053f597c23 */ /* 0x000fc6000801003b */
[----:B------:R-:W-:Y:S01]  /*2cd0*/  HMMA.16816.F32.BF16 R8, R168, R90, R8 ;  /* 0x0000005aa808723c */ /* 0x000fe20000041808 */
[----:B------:R-:W-:Y:S02]  /*2ce0*/  I2FP.F32.S32 R59, R88 ;  /* 0x00000058003b7245 */ /* 0x000fe40000201400 */
[C---:B------:R-:W-:Y:S02]  /*2cf0*/  ISETP.GE.AND P5, PT, R88.reuse, R158, PT ;  /* 0x0000009e5800720c */ /* 0x040fe40003fa6270 */
[----:B------:R-:W-:Y:S01]  /*2d00*/  ISETP.GE.AND P1, PT, R88, R156, PT ;  /* 0x0000009c5800720c */ /* 0x000fe20003f26270 */
[----:B------:R-:W-:Y:S01]  /*2d10*/  HMMA.16816.F32.BF16 R120, R72, R96, R120 ;  /* 0x000000604878723c */ /* 0x000fe20000041878 */
[----:B------:R-:W-:Y:S01]  /*2d20*/  FFMA.FTZ R52, R59, UR5, R52 ;  /* 0x000000053b347c23 */ /* 0x000fe20008010034 */
[----:B------:R-:W-:Y:S01]  /*2d30*/  FSEL R89, R89, -INF , !P0 ;  /* 0xff80000059597808 */ /* 0x000fe20004000000 */
[----:B------:R-:W-:-:S03]  /*2d40*/  FFMA.FTZ R146, R59, UR5, R146 ;  /* 0x000000053b927c23 */ /* 0x000fc60008010092 */
[----:B------:R-:W-:Y:S01]  /*2d50*/  HMMA.16816.F32.BF16 R68, R72, R90, R68 ;  /* 0x0000005a4844723c */ /* 0x000fe20000041844 */
[----:B------:R-:W-:Y:S01]  /*2d60*/  FFMA.FTZ R96, R85, UR5, R150 ;  /* 0x0000000555607c23 */ /* 0x000fe20008010096 */
[----:B------:R-:W-:Y:S01]  /*2d70*/  FFMA.FTZ R97, R59, UR5, R54 ;  /* 0x000000053b617c23 */ /* 0x000fe20008010036 */
[----:B------:R-:W-:Y:S01]  /*2d80*/  VIADD R54, R100, 0x18 ;  /* 0x0000001864367836 */ /* 0x000fe20000000000 */
[----:B------:R-:W-:Y:S02]  /*2d90*/  FSEL R173, R146, -INF , !P1 ;  /* 0xff80000092ad7808 */ /* 0x000fe40004800000 */
[----:B------:R-:W-:Y:S01]  /*2da0*/  HMMA.16816.F32.BF16 R48, R168, R162, R48 ;  /* 0x000000a2a830723c */ /* 0x000fe20000041830 */
[----:B------:R-:W-:Y:S01]  /*2db0*/  FFMA.FTZ R90, R85, UR5, R58 ;  /* 0x00000005555a7c23 */ /* 0x000fe2000801003a */
[----:B------:R-:W-:Y:S01]  /*2dc0*/  FSEL R96, R96, -INF , !P3 ;  /* 0xff80000060607808 */ /* 0x000fe20005800000 */
[----:B------:R-:W-:Y:S01]  /*2dd0*/  VIADD R58, R100, 0x11 ;  /* 0x00000011643a7836 */ /* 0x000fe20000000000 */
[----:B------:R-:W-:-:S02]  /*2de0*/  ISETP.GE.AND P3, PT, R88, R157, PT ;  /* 0x0000009d5800720c */ /* 0x000fc40003f66270 */
[----:B------:R-:W-:Y:S01]  /*2df0*/  FSEL R85, R90, -INF , !P6 ;  /* 0xff8000005a557808 */ /* 0x000fe20007000000 */
[----:B------:R-:W-:Y:S01]  /*2e00*/  HMMA.16816.F32.BF16 R140, R72, R162, R140 ;  /* 0x000000a2488c723c */ /* 0x000fe2000004188c */
[-C--:B------:R-:W-:Y:S01]  /*2e10*/  ISETP.GE.AND P6, PT, R88, R159.reuse, PT ;  /* 0x0000009f5800720c */ /* 0x080fe20003fc6270 */
[----:B------:R-:W-:Y:S01]  /*2e20*/  FFMA.FTZ R88, R63, UR5, R149 ;  /* 0x000000053f587c23 */ /* 0x000fe20008010095 */
[----:B------:R-:W-:Y:S02]  /*2e30*/  ISETP.GE.AND P0, PT, R58, R159, PT ;  /* 0x0000009f3a00720c */ /* 0x000fe40003f06270 */
[----:B------:R-:W-:Y:S01]  /*2e40*/  FSEL R52, R52, -INF , !P6 ;  /* 0xff80000034347808 */ /* 0x000fe20007000000 */
[----:B------:R-:W-:Y:S01]  /*2e50*/  HMMA.16816.F32.BF16 R36, R168, R104, R36 ;  /* 0x00000068a824723c */ /* 0x000fe20000041824 */
[----:B------:R-:W-:Y:S02]  /*2e60*/  FSEL R88, R88, -INF , !P4 ;  /* 0xff80000058587808 */ /* 0x000fe40006000000 */
[----:B------:R-:W-:-:S02]  /*2e70*/  ISETP.GE.AND P4, PT, R58, R158, PT ;  /* 0x0000009e3a00720c */ /* 0x000fc40003f86270 */
[----:B------:R-:W-:Y:S01]  /*2e80*/  ISETP.GE.AND P6, PT, R58, R156, PT ;  /* 0x0000009c3a00720c */ /* 0x000fe20003fc6270 */
[C---:B------:R-:W-:Y:S01]  /*2e90*/  HMMA.16816.F32.BF16 R32, R168.reuse, R106, R32 ;  /* 0x0000006aa820723c */ /* 0x040fe20000041820 */
[----:B------:R-:W-:Y:S02]  /*2ea0*/  FSEL R97, R97, -INF , !P5 ;  /* 0xff80000061617808 */ /* 0x000fe40006800000 */
[C---:B------:R-:W-:Y:S01]  /*2eb0*/  ISETP.GE.AND P5, PT, R54.reuse, R159, PT ;  /* 0x0000009f3600720c */ /* 0x040fe20003fa6270 */
[----:B------:R-:W-:Y:S01]  /*2ec0*/  BAR.SYNC.DEFER_BLOCKING 0x0 ;  /* 0x0000000000007b1d */ /* 0x000fe20000010000 */
[----:B------:R-:W-:Y:S01]  /*2ed0*/  ISETP.GE.AND P1, PT, R54, R157, PT ;  /* 0x0000009d3600720c */ /* 0x000fe20003f26270 */
[C---:B------:R-:W-:Y:S06]  /*2ee0*/  HMMA.16816.F32.BF16 R24, R168.reuse, R102, R24 ;  /* 0x00000066a818723c */ /* 0x040fec0000041818 */
[C---:B------:R-:W-:Y:S06]  /*2ef0*/  HMMA.16816.F32.BF16 R16, R168.reuse, R98, R16 ;  /* 0x00000062a810723c */ /* 0x040fec0000041810 */
[----:B------:R-:W-:Y:S06]  /*2f00*/  HMMA.16816.F32.BF16 R108, R168, R86, R108 ;  /* 0x00000056a86c723c */ /* 0x000fec000004186c */
[----:B------:R-:W-:Y:S01]  /*2f10*/  HMMA.16816.F32.BF16 R76, R72, R98, R76 ;  /* 0x00000062484c723c */ /* 0x000fe2000004184c */
[----:B------:R-:W-:-:S02]  /*2f20*/  FSEL R171, R151, -INF , !P2 ;  /* 0xff80000097ab7808 */ /* 0x000fc40005000000 */
[----:B------:R-:W-:Y:S02]  /*2f30*/  ISETP.GE.AND P2, PT, R58, R157, PT ;  /* 0x0000009d3a00720c */ /* 0x000fe40003f46270 */
[----:B------:R-:W-:Y:S01]  /*2f40*/  I2FP.F32.S32 R58, R58 ;  /* 0x0000003a003a7245 */ /* 0x000fe20000201400 */
[----:B------:R-:W-:Y:S04]  /*2f50*/  HMMA.16816.F32.BF16 R80, R72, R102, R80 ;  /* 0x000000664850723c */ /* 0x000fe80000041850 */
[C---:B------:R-:W-:Y:S01]  /*2f60*/  FFMA.FTZ R98, R58.reuse, UR5, R55 ;  /* 0x000000053a627c23 */ /* 0x040fe20008010037 */
[----:B------:R-:W-:Y:S01]  /*2f70*/  I2FP.F32.S32 R55, R54 ;  /* 0x0000003600377245 */ /* 0x000fe20000201400 */
[----:B------:R-:W-:Y:S01]  /*2f80*/  FFMA.FTZ R53, R58, UR5, R53 ;  /* 0x000000053a357c23 */ /* 0x000fe20008010035 */
[----:B------:R-:W-:Y:S01]  /*2f90*/  FFMA.FTZ R102, R59, UR5, R144 ;  /* 0x000000053b667c23 */ /* 0x000fe20008010090 */
[----:B------:R-:W-:-:S02]  /*2fa0*/  VIADD R59, R100, 0x19 ;  /* 0x00000019643b7836 */ /* 0x000fc40000000000 */
[C---:B------:R-:W-:Y:S01]  /*2fb0*/  FFMA.FTZ R145, R58.reuse, UR5, R145 ;  /* 0x000000053a917c23 */ /* 0x040fe20008010091 */
[----:B------:R-:W-:Y:S01]  /*2fc0*/  FFMA.FTZ R147, R58, UR5, R147 ;  /* 0x000000053a937c23 */ /* 0x000fe20008010093 */
[C---:B------:R-:W-:Y:S01]  /*2fd0*/  FFMA.FTZ R48, R55.reuse, UR5, R48 ;  /* 0x0000000537307c23 */ /* 0x040fe20008010030 */
[----:B------:R-:W-:Y:S01]  /*2fe0*/  FSEL R102, R102, -INF , !P3 ;  /* 0xff80000066667808 */ /* 0x000fe20005800000 */
[C---:B------:R-:W-:Y:S01]  /*2ff0*/  FFMA.FTZ R140, R55.reuse, UR5, R140 ;  /* 0x00000005378c7c23 */ /* 0x040fe2000801008c */
[----:B------:R-:W-:Y:S01]  /*3000*/  I2FP.F32.S32 R58, R59 ;  /* 0x0000003b003a7245 */ /* 0x000fe20000201400 */
[----:B------:R-:W-:Y:S01]  /*3010*/  FFMA.FTZ R142, R55, UR5, R142 ;  /* 0x00000005378e7c23 */ /* 0x000fe2000801008e */
[----:B------:R-:W-:Y:S01]  /*3020*/  FSEL R53, R53, -INF , !P0 ;  /* 0xff80000035357808 */ /* 0x000fe20004000000 */
[C---:B------:R-:W-:Y:S01]  /*3030*/  HMMA.16816.F32.BF16 R128, R64.reuse, R92, RZ ;  /* 0x0000005c4080723c */ /* 0x040fe200000418ff */
[----:B------:R-:W-:Y:S01]  /*3040*/  ISETP.GE.AND P3, PT, R54, R158, PT ;  /* 0x0000009e3600720c */ /* 0x000fe20003f66270 */
[----:B------:R-:W-:Y:S01]  /*3050*/  FFMA.FTZ R49, R58, UR5, R49 ;  /* 0x000000053a317c23 */ /* 0x000fe20008010031 */
[-C--:B------:R-:W-:Y:S01]  /*3060*/  ISETP.GE.AND P0, PT, R54, R156.reuse, PT ;  /* 0x0000009c3600720c */ /* 0x080fe20003f06270 */
[----:B------:R-:W-:Y:S01]  /*3070*/  FFMA.FTZ R103, R58, UR5, R51 ;  /* 0x000000053a677c23 */ /* 0x000fe20008010033 */
[----:B------:R-:W-:Y:S01]  /*3080*/  FSEL R54, R48, -INF , !P5 ;  /* 0xff80000030367808 */ /* 0x000fe20006800000 */
[----:B------:R-:W-:Y:S01]  /*3090*/  FFMA.FTZ R48, R55, UR5, R50 ;  /* 0x0000000537307c23 */ /* 0x000fe20008010032 */
[----:B------:R-:W-:Y:S01]  /*30a0*/  FSEL R98, R98, -INF , !P4 ;  /* 0xff80000062627808 */ /* 0x000fe20006000000 */
[----:B------:R-:W-:Y:S01]  /*30b0*/  VIADD R55, R100, 0x20 ;  /* 0x0000002064377836 */ /* 0x000fe20000000000 */
[-C--:B------:R-:W-:Y:S01]  /*30c0*/  ISETP.GE.AND P4, PT, R59, R159.reuse, PT ;  /* 0x0000009f3b00720c */ /* 0x080fe20003f86270 */
[C---:B------:R-:W-:Y:S01]  /*30d0*/  HMMA.16816.F32.BF16 R92, R64.reuse, R94, RZ ;  /* 0x0000005e405c723c */ /* 0x040fe200000418ff */
[----:B------:R-:W-:Y:S01]  /*30e0*/  FSEL R48, R48, -INF , !P3 ;  /* 0xff80000030307808 */ /* 0x000fe20005800000 */
[----:B------:R-:W-:Y:S01]  /*30f0*/  FFMA.FTZ R141, R58, UR5, R141 ;  /* 0x000000053a8d7c23 */ /* 0x000fe2000801008d */
[----:B------:R-:W-:Y:S01]  /*3100*/  FSEL R170, R142, -INF , !P0 ;  /* 0xff8000008eaa7808 */ /* 0x000fe20004000000 */
[----:B------:R-:W-:Y:S01]  /*3110*/  FFMA.FTZ R143, R58, UR5, R143 ;  /* 0x000000053a8f7c23 */ /* 0x000fe2000801008f */
[----:B------:R-:W-:Y:S01]  /*3120*/  FSEL R49, R49, -INF , !P4 ;  /* 0xff80000031317808 */ /* 0x000fe20006000000 */
[----:B------:R-:W-:Y:S01]  /*3130*/  HMMA.16816.F32.BF16 R64, R64, R174, RZ ;  /* 0x000000ae4040723c */ /* 0x000fe200000418ff */
[C---:B------:R-:W-:Y:S01]  /*3140*/  ISETP.GE.AND P3, PT, R55.reuse, R159, PT ;  /* 0x0000009f3700720c */ /* 0x040fe20003f66270 */
[C---:B------:R-:W-:Y:S01]  /*3150*/  VIADD R51, R100.reuse, 0x21 ;  /* 0x0000002164337836 */ /* 0x040fe20000000000 */
[C---:B------:R-:W-:Y:S01]  /*3160*/  ISETP.GE.AND P0, PT, R55.reuse, R157, PT ;  /* 0x0000009d3700720c */ /* 0x040fe20003f06270 */
[----:B------:R-:W-:Y:S01]  /*3170*/  VIADD R58, R100, 0x29 ;  /* 0x00000029643a7836 */ /* 0x000fe20000000000 */
[----:B------:R-:W-:-:S02]  /*3180*/  ISETP.GE.AND P4, PT, R55, R156, PT ;  /* 0x0000009c3700720c */ /* 0x000fc40003f86270 */
[----:B------:R-:W-:Y:S01]  /*3190*/  FSEL R175, R140, -INF , !P1 ;  /* 0xff8000008caf7808 */ /* 0x000fe20004800000 */
[C---:B------:R-:W-:Y:S01]  /*31a0*/  HMMA.16816.F32.BF16 R128, R72.reuse, R104, R128 ;  /* 0x000000684880723c */ /* 0x040fe20000041880 */
[-C--:B------:R-:W-:Y:S02]  /*31b0*/  ISETP.GE.AND P1, PT, R55, R158.reuse, PT ;  /* 0x0000009e3700720c */ /* 0x080fe40003f26270 */
[----:B------:R-:W-:Y:S02]  /*31c0*/  I2FP.F32.S32 R55, R55 ;  /* 0x0000003700377245 */ /* 0x000fe40000201400 */
[----:B------:R-:W-:Y:S02]  /*31d0*/  FSEL R174, R145, -INF , !P2 ;  /* 0xff80000091ae7808 */ /* 0x000fe40005000000 */
[----:B------:R-:W-:Y:S01]  /*31e0*/  FSEL R172, R147, -INF , !P6 ;  /* 0xff80000093ac7808 */ /* 0x000fe20007000000 */
[----:B------:R-:W-:Y:S01]  /*31f0*/  FFMA.FTZ R44, R55, UR5, R44 ;  /* 0x00000005372c7c23 */ /* 0x000fe2000801002c */
[----:B------:R-:W-:Y:S01]  /*3200*/  ISETP.GE.AND P2, PT, R59, R158, PT ;  /* 0x0000009e3b00720c */ /* 0x000fe20003f46270 */
[----:B------:R-:W-:Y:S01]  /*3210*/  FFMA.FTZ R136, R55, UR5, R136 ;  /* 0x0000000537887c23 */ /* 0x000fe20008010088 */
[----:B------:R-:W-:Y:S01]  /*3220*/  ISETP.GE.AND P6, PT, R59, R157, PT ;  /* 0x0000009d3b00720c */ /* 0x000fe20003fc6270 */
[----:B------:R-:W-:Y:S01]  /*3230*/  FFMA.FTZ R138, R55, UR5, R138 ;  /* 0x00000005378a7c23 */ /* 0x000fe2000801008a */
[----:B------:R-:W-:Y:S01]  /*3240*/  ISETP.GE.AND P5, PT, R59, R156, PT ;  /* 0x0000009c3b00720c */ /* 0x000fe20003fa6270 */
[----:B------:R-:W-:Y:S01]  /*3250*/  HMMA.16816.F32.BF16 R92, R72, R106, R92 ;  /* 0x0000006a485c723c */ /* 0x000fe2000004185c */
[----:B------:R-:W-:-:S02]  /*3260*/  FSEL R103, R103, -INF , !P2 ;  /* 0xff80000067677808 */ /* 0x000fc40005000000 */
[----:B------:R-:W-:Y:S02]  /*3270*/  FSEL R180, R141, -INF , !P6 ;  /* 0xff8000008db47808 */ /* 0x000fe40007000000 */
[----:B------:R-:W-:Y:S01]  /*3280*/  FSEL R169, R143, -INF , !P5 ;  /* 0xff8000008fa97808 */ /* 0x000fe20006800000 */
[----:B------:R-:W-:Y:S01]  /*3290*/  HMMA.16816.F32.BF16 R64, R72, R86, R64 ;  /* 0x000000564840723c */ /* 0x000fe20000041840 */
[----:B------:R-:W-:Y:S01]  /*32a0*/  FSEL R50, R44, -INF , !P3 ;  /* 0xff8000002c327808 */ /* 0x000fe20005800000 */
[----:B------:R-:W-:Y:S01]  /*32b0*/  FFMA.FTZ R44, R55, UR5, R46 ;  /* 0x00000005372c7c23 */ /* 0x000fe2000801002e */
[C---:B------:R-:W-:Y:S01]  /*32c0*/  ISETP.GE.AND P2, PT, R51.reuse, R159, PT ;  /* 0x0000009f3300720c */ /* 0x040fe20003f46270 */
[----:B------:R-:W-:Y:S01]  /*32d0*/  VIADD R55, R100, 0x28 ;  /* 0x0000002864377836 */ /* 0x000fe20000000000 */
[C---:B------:R-:W-:Y:S02]  /*32e0*/  ISETP.GE.AND P6, PT, R51.reuse, R158, PT ;  /* 0x0000009e3300720c */ /* 0x040fe40003fc6270 */
[----:B------:R-:W-:-:S02]  /*32f0*/  ISETP.GE.AND P5, PT, R51, R157, PT ;  /* 0x0000009d3300720c */ /* 0x000fc40003fa6270 */
[----:B------:R-:W-:Y:S02]  /*3300*/  ISETP.GE.AND P3, PT, R51, R156, PT ;  /* 0x0000009c3300720c */ /* 0x000fe40003f66270 */
[----:B------:R-:W-:Y:S02]  /*3310*/  I2FP.F32.S32 R51, R51 ;  /* 0x0000003300337245 */ /* 0x000fe40000201400 */
[----:B------:R-:W-:Y:S02]  /*3320*/  FSEL R44, R44, -INF , !P1 ;  /* 0xff8000002c2c7808 */ /* 0x000fe40004800000 */
[----:B------:R-:W-:Y:S01]  /*3330*/  FSEL R181, R136, -INF , !P0 ;  /* 0xff80000088b57808 */ /* 0x000fe20004000000 */
[C---:B------:R-:W-:Y:S01]  /*3340*/  FFMA.FTZ R46, R51.reuse, UR5, R45 ;  /* 0x00000005332e7c23 */ /* 0x040fe2000801002d */
[----:B------:R-:W-:Y:S01]  /*3350*/  FSEL R167, R138, -INF , !P4 ;  /* 0xff8000008aa77808 */ /* 0x000fe20006000000 */
[----:B------:R-:W-:Y:S01]  /*3360*/  FFMA.FTZ R45, R51, UR5, R47 ;  /* 0x00000005332d7c23 */ /* 0x000fe2000801002f */
[----:B------:R-:W-:Y:S01]  /*3370*/  ISETP.GE.AND P1, PT, R55, R159, PT ;  /* 0x0000009f3700720c */ /* 0x000fe20003f26270 */
[C---:B------:R-:W-:Y:S01]  /*3380*/  FFMA.FTZ R137, R51.reuse, UR5, R137 ;  /* 0x0000000533897c23 */ /* 0x040fe20008010089 */
[----:B------:R-:W-:Y:S01]  /*3390*/  FSEL R46, R46, -INF , !P2 ;  /* 0xff8000002e2e7808 */ /* 0x000fe20005000000 */
[----:B------:R-:W-:Y:S01]  /*33a0*/  FFMA.FTZ R139, R51, UR5, R139 ;  /* 0x00000005338b7c23 */ /* 0x000fe2000801008b */
[----:B------:R-:W-:-:S02]  /*33b0*/  ISETP.GE.AND P0, PT, R55, R158, PT ;  /* 0x0000009e3700720c */ /* 0x000fc40003f06270 */
[C---:B------:R-:W-:Y:S02]  /*33c0*/  ISETP.GE.AND P4, PT, R55.reuse, R157, PT ;  /* 0x0000009d3700720c */ /* 0x040fe40003f86270 */
[----:B------:R-:W-:Y:S02]  /*33d0*/  ISETP.GE.AND P2, PT, R55, R156, PT ;  /* 0x0000009c3700720c */ /* 0x000fe40003f46270 */
[----:B------:R-:W-:Y:S02]  /*33e0*/  I2FP.F32.S32 R55, R55 ;  /* 0x0000003700377245 */ /* 0x000fe40000201400 */
[----:B------:R-:W-:Y:S02]  /*33f0*/  I2FP.F32.S32 R51, R58 ;  /* 0x0000003a00337245 */ /* 0x000fe40000201400 */
[----:B------:R-:W-:Y:S01]  /*3400*/  FSEL R45, R45, -INF , !P6 ;  /* 0xff8000002d2d7808 */ /* 0x000fe20007000000 */
[C---:B------:R-:W-:Y:S01]  /*3410*/  FFMA.FTZ R40, R55.reuse, UR5, R40 ;  /* 0x0000000537287c23 */ /* 0x040fe20008010028 */
[C---:B------:R-:W-:Y:S01]  /*3420*/  FFMA.FTZ R132, R55.reuse, UR5, R132 ;  /* 0x0000000537847c23 */ /* 0x040fe20008010084 */
[----:B------:R-:W-:Y:S01]  /*3430*/  FFMA.FTZ R134, R55, UR5, R134 ;  /* 0x0000000537867c23 */ /* 0x000fe20008010086 */
[----:B------:R-:W-:Y:S01]  /*3440*/  ISETP.GE.AND P6, PT, R58, R159, PT ;  /* 0x0000009f3a00720c */ /* 0x000fe20003fc6270 */
[----:B------:R-:W-:Y:S01]  /*3450*/  FFMA.FTZ R133, R51, UR5, R133 ;  /* 0x0000000533857c23 */ /* 0x000fe20008010085 */
[----:B------:R-:W-:Y:S01]  /*3460*/  FSEL R47, R40, -INF , !P1 ;  /* 0xff800000282f7808 */ /* 0x000fe20004800000 */
[----:B------:R-:W-:Y:S01]  /*3470*/  FFMA.FTZ R40, R55, UR5, R42 ;  /* 0x0000000537287c23 */ /* 0x000fe2000801002a */
[C---:B------:R-:W-:Y:S01]  /*3480*/  FFMA.FTZ R42, R51.reuse, UR5, R41 ;  /* 0x00000005332a7c23 */ /* 0x040fe20008010029 */
[----:B------:R-:W-:Y:S01]  /*3490*/  VIADD R55, R100, 0x30 ;  /* 0x0000003064377836 */ /* 0x000fe20000000000 */
[----:B------:R-:W-:Y:S01]  /*34a0*/  FSEL R183, R132, -INF , !P4 ;  /* 0xff80000084b77808 */ /* 0x000fe20006000000 */
[C---:B------:R-:W-:Y:S01]  /*34b0*/  FFMA.FTZ R41, R51.reuse, UR5, R43 ;  /* 0x0000000533297c23 */ /* 0x040fe2000801002b */
[----:B------:R-:W-:Y:S01]  /*34c0*/  FSEL R40, R40, -INF , !P0 ;  /* 0xff80000028287808 */ /* 0x000fe20004000000 */
[----:B------:R-:W-:Y:S01]  /*34d0*/  FFMA.FTZ R135, R51, UR5, R135 ;  /* 0x0000000533877c23 */ /* 0x000fe20008010087 */
[----:B------:R-:W-:-:S02]  /*34e0*/  FSEL R165, R134, -INF , !P2 ;  /* 0xff80000086a57808 */ /* 0x000fc40005000000 */
[----:B------:R-:W-:Y:S02]  /*34f0*/  FSEL R42, R42, -INF , !P6 ;  /* 0xff8000002a2a7808 */ /* 0x000fe40007000000 */
[C---:B------:R-:W-:Y:S02]  /*3500*/  ISETP.GE.AND P0, PT, R55.reuse, R159, PT ;  /* 0x0000009f3700720c */ /* 0x040fe40003f06270 */
[C---:B------:R-:W-:Y:S02]  /*3510*/  ISETP.GE.AND P4, PT, R55.reuse, R158, PT ;  /* 0x0000009e3700720c */ /* 0x040fe40003f86270 */
[C---:B------:R-:W-:Y:S02]  /*3520*/  ISETP.GE.AND P2, PT, R55.reuse, R157, PT ;  /* 0x0000009d3700720c */ /* 0x040fe40003f46270 */
[----:B------:R-:W-:Y:S02]  /*3530*/  ISETP.GE.AND P6, PT, R55, R156, PT ;  /* 0x0000009c3700720c */ /* 0x000fe40003fc6270 */
[----:B------:R-:W-:-:S02]  /*3540*/  FSEL R182, R137, -INF , !P5 ;  /* 0xff80000089b67808 */ /* 0x000fc40006800000 */
[----:B------:R-:W-:Y:S02]  /*3550*/  FSEL R166, R139, -INF , !P3 ;  /* 0xff8000008ba67808 */ /* 0x000fe40005800000 */
[----:B------:R-:W-:Y:S02]  /*3560*/  I2FP.F32.S32 R55, R55 ;  /* 0x0000003700377245 */ /* 0x000fe40000201400 */
[C---:B------:R-:W-:Y:S02]  /*3570*/  ISETP.GE.AND P5, PT, R58.reuse, R158, PT ;  /* 0x0000009e3a00720c */ /* 0x040fe40003fa6270 */
[C---:B------:R-:W-:Y:S01]  /*3580*/  ISETP.GE.AND P3, PT, R58.reuse, R157, PT ;  /* 0x0000009d3a00720c */ /* 0x040fe20003f66270 */
[----:B------:R-:W-:Y:S01]  /*3590*/  FFMA.FTZ R36, R55, UR5, R36 ;  /* 0x0000000537247c23 */ /* 0x000fe20008010024 */
[----:B------:R-:W-:Y:S01]  /*35a0*/  ISETP.GE.AND P1, PT, R58, R156, PT ;  /* 0x0000009c3a00720c */ /* 0x000fe20003f26270 */
[----:B------:R-:W-:Y:S01]  /*35b0*/  VIADD R58, R100, 0x31 ;  /* 0x00000031643a7836 */ /* 0x000fe20000000000 */
[----:B------:R-:W-:Y:S01]  /*35c0*/  FSEL R41, R41, -INF , !P5 ;  /* 0xff80000029297808 */ /* 0x000fe20006800000 */
[C---:B------:R-:W-:Y:S01]  /*35d0*/  FFMA.FTZ R128, R55.reuse, UR5, R128 ;  /* 0x0000000537807c23 */ /* 0x040fe20008010080 */
[----:B------:R-:W-:Y:S01]  /*35e0*/  FSEL R43, R36, -INF , !P0 ;  /* 0xff800000242b7808 */ /* 0x000fe20004000000 */
[C---:B------:R-:W-:Y:S01]  /*35f0*/  FFMA.FTZ R36, R55.reuse, UR5, R38 ;  /* 0x0000000537247c23 */ /* 0x040fe20008010026 */
[----:B------:R-:W-:Y:S01]  /*3600*/  I2FP.F32.S32 R51, R58 ;  /* 0x0000003a00337245 */ /* 0x000fe20000201400 */
[----:B------:R-:W-:Y:S01]  /*3610*/  FFMA.FTZ R130, R55, UR5, R130 ;  /* 0x0000000537827c23 */ /* 0x000fe20008010082 */
[-C--:B------:R-:W-:Y:S01]  /*3620*/  ISETP.GE.AND P5, PT, R58, R159.reuse, PT ;  /* 0x0000009f3a00720c */ /* 0x080fe20003fa6270 */
[----:B------:R-:W-:Y:S01]  /*3630*/  VIADD R55, R100, 0x38 ;  /* 0x0000003864377836 */ /* 0x000fe20000000000 */
[----:B------:R-:W-:Y:S01]  /*3640*/  FSEL R36, R36, -INF , !P4 ;  /* 0xff80000024247808 */ /* 0x000fe20006000000 */
[C---:B------:R-:W-:Y:S01]  /*3650*/  FFMA.FTZ R38, R51.reuse, UR5, R37 ;  /* 0x0000000533267c23 */ /* 0x040fe20008010025 */
[----:B------:R-:W-:Y:S01]  /*3660*/  FSEL R186, R128, -INF , !P2 ;  /* 0xff80000080ba7808 */ /* 0x000fe20005000000 */
[C---:B------:R-:W-:Y:S01]  /*3670*/  FFMA.FTZ R37, R51.reuse, UR5, R39 ;  /* 0x0000000533257c23 */ /* 0x040fe20008010027 */
[----:B------:R-:W-:Y:S01]  /*3680*/  FSEL R140, R130, -INF , !P6 ;  /* 0xff800000828c7808 */ /* 0x000fe20007000000 */
[C---:B------:R-:W-:Y:S01]  /*3690*/  FFMA.FTZ R129, R51.reuse, UR5, R129 ;  /* 0x0000000533817c23 */ /* 0x040fe20008010081 */
[----:B------:R-:W-:Y:S01]  /*36a0*/  FSEL R38, R38, -INF , !P5 ;  /* 0xff80000026267808 */ /* 0x000fe20006800000 */
[----:B------:R-:W-:Y:S01]  /*36b0*/  FFMA.FTZ R131, R51, UR5, R131 ;  /* 0x0000000533837c23 */ /* 0x000fe20008010083 */
[----:B------:R-:W-:-:S02]  /*36c0*/  ISETP.GE.AND P4, PT, R55, R159, PT ;  /* 0x0000009f3700720c */ /* 0x000fc40003f86270 */
[C---:B------:R-:W-:Y:S02]  /*36d0*/  ISETP.GE.AND P2, PT, R55.reuse, R158, PT ;  /* 0x0000009e3700720c */ /* 0x040fe40003f46270 */
[C---:B------:R-:W-:Y:S02]  /*36e0*/  ISETP.GE.AND P6, PT, R55.reuse, R157, PT ;  /* 0x0000009d3700720c */ /* 0x040fe40003fc6270 */
[----:B------:R-:W-:Y:S02]  /*36f0*/  ISETP.GE.AND P5, PT, R55, R156, PT ;  /* 0x0000009c3700720c */ /* 0x000fe40003fa6270 */
[----:B------:R-:W-:Y:S02]  /*3700*/  FSEL R185, R133, -INF , !P3 ;  /* 0xff80000085b97808 */ /* 0x000fe40005800000 */
[----:B------:R-:W-:Y:S02]  /*3710*/  FSEL R164, R135, -INF , !P1 ;  /* 0xff80000087a47808 */ /* 0x000fe40004800000 */
[----:B------:R-:W-:-:S02]  /*3720*/  I2FP.F32.S32 R55, R55 ;  /* 0x0000003700377245 */ /* 0x000fc40000201400 */
        /* <DEDUP_REMOVED lines=39> */
[----:B------:R-:W-:Y:S01]  /*39a0*/  FSEL R33, R33, -INF , !P1 ;  /* 0xff80000021217808 */ /* 0x000fe20004800000 */
[----:B------:R-:W-:Y:S01]  /*39b0*/  VIADD R55, R100, 0x48 ;  /* 0x0000004864377836 */ /* 0x000fe20000000000 */
[----:B------:R-:W-:Y:S01]  /*39c0*/  FSEL R129, R95, -INF , !P4 ;  /* 0xff8000005f817808 */ /* 0x000fe20006000000 */
[C---:B------:R-:W-:Y:S01]  /*39d0*/  FFMA.FTZ R30, R51.reuse, UR5, R29 ;  /* 0x00000005331e7c23 */ /* 0x040fe2000801001d */
[C---:B------:R-:W-:Y:S01]  /*39e0*/  ISETP.GE.AND P1, PT, R58.reuse, R159, PT ;  /* 0x0000009f3a00720c */ /* 0x040fe20003f26270 */
[C---:B------:R-:W-:Y:S01]  /*39f0*/  FFMA.FTZ R29, R51.reuse, UR5, R31 ;  /* 0x00000005331d7c23 */ /* 0x040fe2000801001f */
[C---:B------:R-:W-:Y:S01]  /*3a00*/  ISETP.GE.AND P0, PT, R58.reuse, R158, PT ;  /* 0x0000009e3a00720c */ /* 0x040fe20003f06270 */
[C---:B------:R-:W-:Y:S01]  /*3a10*/  FFMA.FTZ R125, R51.reuse, UR5, R125 ;  /* 0x00000005337d7c23 */ /* 0x040fe2000801007d */
[C---:B------:R-:W-:Y:S01]  /*3a20*/  ISETP.GE.AND P4, PT, R58.reuse, R157, PT ;  /* 0x0000009d3a00720c */ /* 0x040fe20003f86270 */
[----:B------:R-:W-:Y:S01]  /*3a30*/  FFMA.FTZ R127, R51, UR5, R127 ;  /* 0x00000005337f7c23 */ /* 0x000fe2000801007f */
[----:B------:R-:W-:Y:S01]  /*3a40*/  ISETP.GE.AND P2, PT, R58, R156, PT ;  /* 0x0000009c3a00720c */ /* 0x000fe20003f46270 */
[----:B------:R-:W-:Y:S01]  /*3a50*/  VIADD R58, R100, 0x49 ;  /* 0x00000049643a7836 */ /* 0x000fe20000000000 */
[----:B------:R-:W-:-:S02]  /*3a60*/  FSEL R28, R28, -INF , !P6 ;  /* 0xff8000001c1c7808 */ /* 0x000fc40007000000 */
[----:B------:R-:W-:Y:S02]  /*3a70*/  FSEL R93, R93, -INF , !P5 ;  /* 0xff8000005d5d7808 */ /* 0x000fe40006800000 */
[----:B------:R-:W-:Y:S02]  /*3a80*/  FSEL R143, R126, -INF , !P3 ;  /* 0xff8000007e8f7808 */ /* 0x000fe40005800000 */
[----:B------:R-:W-:Y:S02]  /*3a90*/  FSEL R30, R30, -INF , !P1 ;  /* 0xff8000001e1e7808 */ /* 0x000fe40004800000 */
[C---:B------:R-:W-:Y:S02]  /*3aa0*/  ISETP.GE.AND P6, PT, R55.reuse, R159, PT ;  /* 0x0000009f3700720c */ /* 0x040fe40003fc6270 */
[C---:B------:R-:W-:Y:S02]  /*3ab0*/  ISETP.GE.AND P5, PT, R55.reuse, R158, PT ;  /* 0x0000009e3700720c */ /* 0x040fe40003fa6270 */
[----:B------:R-:W-:-:S02]  /*3ac0*/  ISETP.GE.AND P3, PT, R55, R157, PT ;  /* 0x0000009d3700720c */ /* 0x000fc40003f66270 */
[----:B------:R-:W-:Y:S02]  /*3ad0*/  ISETP.GE.AND P1, PT, R55, R156, PT ;  /* 0x0000009c3700720c */ /* 0x000fe40003f26270 */
[----:B------:R-:W-:Y:S02]  /*3ae0*/  I2FP.F32.S32 R55, R55 ;  /* 0x0000003700377245 */ /* 0x000fe40000201400 */
[----:B------:R-:W-:Y:S02]  /*3af0*/  I2FP.F32.S32 R51, R58 ;  /* 0x0000003a00337245 */ /* 0x000fe40000201400 */
[----:B------:R-:W-:Y:S01]  /*3b00*/  FSEL R29, R29, -INF , !P0 ;  /* 0xff8000001d1d7808 */ /* 0x000fe20004000000 */
[C---:B------:R-:W-:Y:S01]  /*3b10*/  FFMA.FTZ R31, R55.reuse, UR5, R24 ;  /* 0x00000005371f7c23 */ /* 0x040fe20008010018 */
[C---:B------:R-:W-:Y:S01]  /*3b20*/  FFMA.FTZ R80, R55.reuse, UR5, R80 ;  /* 0x0000000537507c23 */ /* 0x040fe20008010050 */
[C---:B------:R-:W-:Y:S01]  /*3b30*/  FFMA.FTZ R63, R55.reuse, UR5, R26 ;  /* 0x00000005373f7c23 */ /* 0x040fe2000801001a */
[----:B------:R-:W-:Y:S01]  /*3b40*/  FFMA.FTZ R82, R55, UR5, R82 ;  /* 0x0000000537527c23 */ /* 0x000fe20008010052 */
[----:B------:R-:W-:Y:S01]  /*3b50*/  FFMA.FTZ R59, R51, UR5, R25 ;  /* 0x00000005333b7c23 */ /* 0x000fe20008010019 */
[----:B------:R-:W-:Y:S01]  /*3b60*/  ISETP.GE.AND P0, PT, R58, R159, PT ;  /* 0x0000009f3a00720c */ /* 0x000fe20003f06270 */
[----:B------:R-:W-:-:S02]  /*3b70*/  VIADD R55, R100, 0x50 ;  /* 0x0000005064377836 */ /* 0x000fc40000000000 */
[----:B------:R-:W-:Y:S01]  /*3b80*/  FFMA.FTZ R26, R51, UR5, R27 ;  /* 0x00000005331a7c23 */ /* 0x000fe2000801001b */
[----:B------:R-:W-:Y:S01]  /*3b90*/  FSEL R25, R63, -INF , !P5 ;  /* 0xff8000003f197808 */ /* 0x000fe20006800000 */
[C---:B------:R-:W-:Y:S01]  /*3ba0*/  FFMA.FTZ R81, R51.reuse, UR5, R81 ;  /* 0x0000000533517c23 */ /* 0x040fe20008010051 */
[----:B------:R-:W-:Y:S01]  /*3bb0*/  FSEL R168, R80, -INF , !P3 ;  /* 0xff80000050a87808 */ /* 0x000fe20005800000 */
[----:B------:R-:W-:Y:S01]  /*3bc0*/  FFMA.FTZ R83, R51, UR5, R83 ;  /* 0x0000000533537c23 */ /* 0x000fe20008010053 */
[----:B------:R-:W-:Y:S02]  /*3bd0*/  FSEL R151, R82, -INF , !P1 ;  /* 0xff80000052977808 */ /* 0x000fe40004800000 */
[----:B------:R-:W-:Y:S01]  /*3be0*/  FSEL R27, R59, -INF , !P0 ;  /* 0xff8000003b1b7808 */ /* 0x000fe20004000000 */
[----:B------:R-:W-:Y:S01]  /*3bf0*/  VIADD R59, R100, 0x59 ;  /* 0x00000059643b7836 */ /* 0x000fe20000000000 */
[C---:B------:R-:W-:Y:S02]  /*3c00*/  ISETP.GE.AND P5, PT, R55.reuse, R159, PT ;  /* 0x0000009f3700720c */ /* 0x040fe40003fa6270 */
[----:B------:R-:W-:-:S02]  /*3c10*/  ISETP.GE.AND P3, PT, R55, R158, PT ;  /* 0x0000009e3700720c */ /* 0x000fc40003f66270 */
[C---:B------:R-:W-:Y:S02]  /*3c20*/  ISETP.GE.AND P1, PT, R55.reuse, R157, PT ;  /* 0x0000009d3700720c */ /* 0x040fe40003f26270 */
[----:B------:R-:W-:Y:S02]  /*3c30*/  ISETP.GE.AND P0, PT, R55, R156, PT ;  /* 0x0000009c3700720c */ /* 0x000fe40003f06270 */
[----:B------:R-:W-:Y:S02]  /*3c40*/  I2FP.F32.S32 R55, R55 ;  /* 0x0000003700377245 */ /* 0x000fe40000201400 */
[----:B------:R-:W-:Y:S02]  /*3c50*/  FSEL R24, R125, -INF , !P4 ;  /* 0xff8000007d187808 */ /* 0x000fe40006000000 */
[----:B------:R-:W-:Y:S01]  /*3c60*/  FSEL R145, R127, -INF , !P2 ;  /* 0xff8000007f917808 */ /* 0x000fe20005000000 */
[----:B------:R-:W-:Y:S01]  /*3c70*/  FFMA.FTZ R20, R55, UR5, R20 ;  /* 0x0000000537147c23 */ /* 0x000fe20008010014 */
[----:B------:R-:W-:Y:S01]  /*3c80*/  FSEL R31, R31, -INF , !P6 ;  /* 0xff8000001f1f7808 */ /* 0x000fe20007000000 */
[C---:B------:R-:W-:Y:S01]  /*3c90*/  FFMA.FTZ R120, R55.reuse, UR5, R120 ;  /* 0x0000000537787c23 */ /* 0x040fe20008010078 */
[C---:B------:R-:W-:Y:S01]  /*3ca0*/  ISETP.GE.AND P4, PT, R58.reuse, R158, PT ;  /* 0x0000009e3a00720c */ /* 0x040fe20003f86270 */
[----:B------:R-:W-:Y:S01]  /*3cb0*/  FFMA.FTZ R122, R55, UR5, R122 ;  /* 0x00000005377a7c23 */ /* 0x000fe2000801007a */
[----:B------:R-:W-:-:S02]  /*3cc0*/  ISETP.GE.AND P2, PT, R58, R157, PT ;  /* 0x0000009d3a00720c */ /* 0x000fc40003f46270 */
[----:B------:R-:W-:Y:S01]  /*3cd0*/  ISETP.GE.AND P6, PT, R58, R156, PT ;  /* 0x0000009c3a00720c */ /* 0x000fe20003fc6270 */
[----:B------:R-:W-:Y:S01]  /*3ce0*/  VIADD R58, R100, 0x51 ;  /* 0x00000051643a7836 */ /* 0x000fe20000000000 */
[----:B------:R-:W-:Y:S02]  /*3cf0*/  FSEL R26, R26, -INF , !P4 ;  /* 0xff8000001a1a7808 */ /* 0x000fe40006000000 */
[----:B------:R-:W-:Y:S02]  /*3d00*/  FSEL R126, R81, -INF , !P2 ;  /* 0xff800000517e7808 */ /* 0x000fe40005000000 */
[----:B------:R-:W-:Y:S02]  /*3d10*/  FSEL R150, R83, -INF , !P6 ;  /* 0xff80000053967808 */ /* 0x000fe40007000000 */
[----:B------:R-:W-:Y:S01]  /*3d20*/  FSEL R51, R20, -INF , !P5 ;  /* 0xff80000014337808 */ /* 0x000fe20006800000 */
[----:B------:R-:W-:Y:S01]  /*3d30*/  FFMA.FTZ R20, R55, UR5, R22 ;  /* 0x0000000537147c23 */ /* 0x000fe20008010016 */
[----:B------:R-:W-:Y:S01]  /*3d40*/  ISETP.GE.AND P4, PT, R58, R159, PT ;  /* 0x0000009f3a00720c */ /* 0x000fe20003f86270 */
[----:B------:R-:W-:Y:S01]  /*3d50*/  VIADD R55, R100, 0x58 ;  /* 0x0000005864377836 */ /* 0x000fe20000000000 */
        /* <DEDUP_REMOVED lines=26> */
[----:B------:R-:W-:Y:S01]  /*3f00*/  FFMA.FTZ R18, R58, UR5, R17 ;  /* 0x000000053a127c23 */ /* 0x000fe20008010011 */
[----:B------:R-:W-:Y:S01]  /*3f10*/  VIADD R55, R100, 0x60 ;  /* 0x0000006064377836 */ /* 0x000fe20000000000 */
[----:B------:R-:W-:Y:S01]  /*3f20*/  FSEL R162, R76, -INF , !P0 ;  /* 0xff8000004ca27808 */ /* 0x000fe20004000000 */
[----:B------:R-:W-:Y:S01]  /*3f30*/  FFMA.FTZ R17, R58, UR5, R19 ;  /* 0x000000053a117c23 */ /* 0x000fe20008010013 */
[----:B------:R-:W-:Y:S01]  /*3f40*/  FSEL R16, R16, -INF , !P1 ;  /* 0xff80000010107808 */ /* 0x000fe20004800000 */
[----:B------:R-:W-:Y:S01]  /*3f50*/  FFMA.FTZ R79, R58, UR5, R79 ;  /* 0x000000053a4f7c23 */ /* 0x000fe2000801004f */
[----:B------:R-:W-:Y:S01]  /*3f60*/  FSEL R144, R78, -INF , !P4 ;  /* 0xff8000004e907808 */ /* 0x000fe20006000000 */
[----:B------:R-:W-:Y:S01]  /*3f70*/  VIADD R58, R100, 0x68 ;  /* 0x00000068643a7836 */ /* 0x000fe20000000000 */
[----:B------:R-:W-:-:S02]  /*3f80*/  FSEL R18, R18, -INF , !P2 ;  /* 0xff80000012127808 */ /* 0x000fc40005000000 */
[C---:B------:R-:W-:Y:S02]  /*3f90*/  ISETP.GE.AND P1, PT, R55.reuse, R159, PT ;  /* 0x0000009f3700720c */ /* 0x040fe40003f26270 */
[C---:B------:R-:W-:Y:S02]  /*3fa0*/  ISETP.GE.AND P0, PT, R55.reuse, R158, PT ;  /* 0x0000009e3700720c */ /* 0x040fe40003f06270 */
[C---:B------:R-:W-:Y:S02]  /*3fb0*/  ISETP.GE.AND P4, PT, R55.reuse, R157, PT ;  /* 0x0000009d3700720c */ /* 0x040fe40003f86270 */
[----:B------:R-:W-:Y:S02]  /*3fc0*/  ISETP.GE.AND P2, PT, R55, R156, PT ;  /* 0x0000009c3700720c */ /* 0x000fe40003f46270 */
[----:B------:R-:W-:Y:S02]  /*3fd0*/  I2FP.F32.S32 R55, R55 ;  /* 0x0000003700377245 */ /* 0x000fe40000201400 */
[----:B------:R-:W-:-:S02]  /*3fe0*/  FSEL R163, R121, -INF , !P6 ;  /* 0xff80000079a37808 */ /* 0x000fc40007000000 */
[----:B------:R-:W-:Y:S01]  /*3ff0*/  FSEL R146, R123, -INF , !P5 ;  /* 0xff8000007b927808 */ /* 0x000fe20006800000 */
[----:B------:R-:W-:Y:S01]  /*4000*/  FFMA.FTZ R12, R55, UR5, R12 ;  /* 0x00000005370c7c23 */ /* 0x000fe2000801000c */
[----:B------:R-:W-:Y:S01]  /*4010*/  ISETP.GE.AND P6, PT, R59, R158, PT ;  /* 0x0000009e3b00720c */ /* 0x000fe20003fc6270 */
[----:B------:R-:W-:Y:S01]  /*4020*/  FFMA.FTZ R116, R55, UR5, R116 ;  /* 0x0000000537747c23 */ /* 0x000fe20008010074 */
[----:B------:R-:W-:Y:S01]  /*4030*/  ISETP.GE.AND P5, PT, R59, R157, PT ;  /* 0x0000009d3b00720c */ /* 0x000fe20003fa6270 */
[----:B------:R-:W-:Y:S01]  /*4040*/  FFMA.FTZ R118, R55, UR5, R118 ;  /* 0x0000000537767c23 */ /* 0x000fe20008010076 */
[----:B------:R-:W-:Y:S01]  /*4050*/  ISETP.GE.AND P3, PT, R59, R156, PT ;  /* 0x0000009c3b00720c */ /* 0x000fe20003f66270 */
[----:B------:R-:W-:Y:S01]  /*4060*/  VIADD R59, R100, 0x61 ;  /* 0x00000061643b7836 */ /* 0x000fe20000000000 */
[----:B------:R-:W-:Y:S02]  /*4070*/  FSEL R17, R17, -INF , !P6 ;  /* 0xff80000011117808 */ /* 0x000fe40007000000 */
[----:B------:R-:W-:-:S02]  /*4080*/  FSEL R142, R77, -INF , !P5 ;  /* 0xff8000004d8e7808 */ /* 0x000fc40006800000 */
[----:B------:R-:W-:Y:S02]  /*4090*/  FSEL R141, R79, -INF , !P3 ;  /* 0xff8000004f8d7808 */ /* 0x000fe40005800000 */
[----:B------:R-:W-:Y:S01]  /*40a0*/  FSEL R19, R12, -INF , !P1 ;  /* 0xff8000000c137808 */ /* 0x000fe20004800000 */
[----:B------:R-:W-:Y:S01]  /*40b0*/  FFMA.FTZ R12, R55, UR5, R14 ;  /* 0x00000005370c7c23 */ /* 0x000fe2000801000e */
[C---:B------:R-:W-:Y:S01]  /*40c0*/  ISETP.GE.AND P6, PT, R59.reuse, R159, PT ;  /* 0x0000009f3b00720c */ /* 0x040fe20003fc6270 */
[----:B------:R-:W-:Y:S01]  /*40d0*/  VIADD R14, R100, 0x69 ;  /* 0x00000069640e7836 */ /* 0x000fe20000000000 */
[C---:B------:R-:W-:Y:S02]  /*40e0*/  ISETP.GE.AND P5, PT, R59.reuse, R158, PT ;  /* 0x0000009e3b00720c */ /* 0x040fe40003fa6270 */
[C---:B------:R-:W-:Y:S02]  /*40f0*/  ISETP.GE.AND P3, PT, R59.reuse, R157, PT ;  /* 0x0000009d3b00720c */ /* 0x040fe40003f66270 */
[----:B------:R-:W-:-:S02]  /*4100*/  ISETP.GE.AND P1, PT, R59, R156, PT ;  /* 0x0000009c3b00720c */ /* 0x000fc40003f26270 */
[----:B------:R-:W-:Y:S02]  /*4110*/  I2FP.F32.S32 R59, R59 ;  /* 0x0000003b003b7245 */ /* 0x000fe40000201400 */
[----:B------:R-:W-:Y:S02]  /*4120*/  FSEL R12, R12, -INF , !P0 ;  /* 0xff8000000c0c7808 */ /* 0x000fe40004000000 */
[----:B------:R-:W-:Y:S01]  /*4130*/  FSEL R161, R116, -INF , !P4 ;  /* 0xff80000074a17808 */ /* 0x000fe20006000000 */
[C---:B------:R-:W-:Y:S01]  /*4140*/  FFMA.FTZ R55, R59.reuse, UR5, R13 ;  /* 0x000000053b377c23 */ /* 0x040fe2000801000d */
        /* <DEDUP_REMOVED lines=16> */
[----:B------:R-:W-:Y:S01]  /*4250*/  FFMA.FTZ R15, R58, UR5, R10 ;  /* 0x000000053a0f7c23 */ /* 0x000fe2000801000a */
[----:B------:R-:W-:Y:S01]  /*4260*/  FSEL R76, R8, -INF , !P0 ;  /* 0xff800000084c7808 */ /* 0x000fe20004000000 */
[----:B------:R-:W-:Y:S01]  /*4270*/  FFMA.FTZ R70, R58, UR5, R70 ;  /* 0x000000053a467c23 */ /* 0x000fe20008010046 */
[----:B------:R-:W-:Y:S01]  /*4280*/  ISETP.GE.AND P3, PT, R14, R158, PT ;  /* 0x0000009e0e00720c */ /* 0x000fe20003f66270 */
[----:B------:R-:W-:Y:S01]  /*4290*/  VIADD R8, R100, 0x70 ;  /* 0x0000007064087836 */ /* 0x000fe20000000000 */
[----:B------:R-:W-:-:S02]  /*42a0*/  ISETP.GE.AND P1, PT, R14, R157, PT ;  /* 0x0000009d0e00720c */ /* 0x000fc40003f26270 */
[----:B------:R-:W-:Y:S02]  /*42b0*/  ISETP.GE.AND P0, PT, R14, R156, PT ;  /* 0x0000009c0e00720c */ /* 0x000fe40003f06270 */
[----:B------:R-:W-:Y:S02]  /*42c0*/  I2FP.F32.S32 R14, R14 ;  /* 0x0000000e000e7245 */ /* 0x000fe40000201400 */
[----:B------:R-:W-:Y:S02]  /*42d0*/  FSEL R155, R68, -INF , !P2 ;  /* 0xff800000449b7808 */ /* 0x000fe40005000000 */
[----:B------:R-:W-:Y:S01]  /*42e0*/  FSEL R131, R70, -INF , !P6 ;  /* 0xff80000046837808 */ /* 0x000fe20007000000 */
[C---:B------:R-:W-:Y:S01]  /*42f0*/  FFMA.FTZ R77, R14.reuse, UR5, R9 ;  /* 0x000000050e4d7c23 */ /* 0x040fe20008010009 */
[C---:B------:R-:W-:Y:S01]  /*4300*/  FFMA.FTZ R10, R14.reuse, UR5, R11 ;  /* 0x000000050e0a7c23 */ /* 0x040fe2000801000b */
[----:B------:R-:W-:Y:S01]  /*4310*/  FSEL R11, R15, -INF , !P4 ;  /* 0xff8000000f0b7808 */ /* 0x000fe20006000000 */
[----:B------:R-:W-:Y:S01]  /*4320*/  FFMA.FTZ R69, R14, UR5, R69 ;  /* 0x000000050e457c23 */ /* 0x000fe20008010045 */
[----:B------:R-:W-:Y:S01]  /*4330*/  ISETP.GE.AND P4, PT, R8, R159, PT ;  /* 0x0000009f0800720c */ /* 0x000fe20003f86270 */
[----:B------:R-:W-:Y:S01]  /*4340*/  FFMA.FTZ R71, R14, UR5, R71 ;  /* 0x000000050e477c23 */ /* 0x000fe20008010047 */
[----:B------:R-:W-:Y:S01]  /*4350*/  FSEL R77, R77, -INF , !P5 ;  /* 0xff8000004d4d7808 */ /* 0x000fe20006800000 */
[----:B------:R-:W-:Y:S01]  /*4360*/  VIADD R9, R100, 0x71 ;  /* 0x0000007164097836 */ /* 0x000fe20000000000 */
        /* <DEDUP_REMOVED lines=13> */
[C---:B------:R-:W-:Y:S01]  /*4440*/  ISETP.GE.AND P1, PT, R9.reuse, R158, PT ;  /* 0x0000009e0900720c */ /* 0x040fe20003f26270 */
[----:B------:R-:W-:Y:S01]  /*4450*/  VIADD R4, R100, 0x78 ;  /* 0x0000007864047836 */ /* 0x000fe20000000000 */
[----:B------:R-:W-:-:S02]  /*4460*/  ISETP.GE.AND P0, PT, R9, R157, PT ;  /* 0x0000009d0900720c */ /* 0x000fc40003f06270 */
        /* <DEDUP_REMOVED lines=17> */
[----:B------:R-:W-:Y:S01]  /*4580*/  FFMA.FTZ R73, R5, UR5, R108 ;  /* 0x0000000505497c23 */ /* 0x000fe2000801006c */
[----:B------:R-:W-:Y:S01]  /*4590*/  ISETP.GE.AND P0, PT, R100, R158, PT ;  /* 0x0000009e6400720c */ /* 0x000fe20003f06270 */
[----:B------:R-:W-:Y:S01]  /*45a0*/  FFMA.FTZ R62, R4, UR5, R62 ;  /* 0x00000005043e7c23 */ /* 0x000fe2000801003e */
[----:B------:R-:W-:Y:S01]  /*45b0*/  FSEL R118, R7, -INF , !P1 ;  /* 0xff80000007767808 */ /* 0x000fe20004800000 */
[----:B------:R-:W-:Y:S01]  /*45c0*/  FFMA.FTZ R110, R5, UR5, R110 ;  /* 0x00000005056e7c23 */ /* 0x000fe2000801006e */
[----:B------:R-:W-:Y:S01]  /*45d0*/  FSEL R125, R115, -INF , !P4 ;  /* 0xff800000737d7808 */ /* 0x000fe20006000000 */
[----:B------:R-:W-:Y:S01]  /*45e0*/  FFMA.FTZ R64, R5, UR5, R64 ;  /* 0x0000000505407c23 */ /* 0x000fe20008010040 */
[----:B------:R-:W-:Y:S01]  /*45f0*/  FSEL R73, R73, -INF , !P2 ;  /* 0xff80000049497808 */ /* 0x000fe20005000000 */
[----:B------:R-:W-:Y:S01]  /*4600*/  FFMA.FTZ R66, R5, UR5, R66 ;  /* 0x0000000505427c23 */ /* 0x000fe20008010042 */
[----:B------:R-:W-:Y:S01]  /*4610*/  ISETP.GE.AND P1, PT, R100, R159, PT ;  /* 0x0000009f6400720c */ /* 0x000fe20003f26270 */
[----:B------:R-:W-:Y:S01]  /*4620*/  FFMA.FTZ R58, R4, UR5, R60 ;  /* 0x00000005043a7c23 */ /* 0x000fe2000801003c */
[----:B------:R-:W-:Y:S01]  /*4630*/  ISETP.GE.AND P4, PT, R100, R157, PT ;  /* 0x0000009d6400720c */ /* 0x000fe20003f86270 */
[----:B------:R-:W-:Y:S01]  /*4640*/  FFMA.FTZ R72, R4, UR5, R152 ;  /* 0x0000000504487c23 */ /* 0x000fe20008010098 */
[C---:B------:R-:W-:Y:S01]  /*4650*/  ISETP.GE.AND P2, PT, R100.reuse, R156, PT ;  /* 0x0000009c6400720c */ /* 0x040fe20003f46270 */
[----:B------:R-:W-:Y:S01]  /*4660*/  VIADD R100, R100, 0x79 ;  /* 0x0000007964647836 */ /* 0x000fe20000000000 */
[----:B------:R-:W-:Y:S01]  /*4670*/  FSEL R80, R62, -INF , !P0 ;  /* 0xff8000003e507808 */ /* 0x000fe20004000000 */
[----:B------:R-:W-:Y:S01]  /*4680*/  FFMA.FTZ R14, R4, UR5, R154 ;  /* 0x00000005040e7c23 */ /* 0x000fe2000801009a */
[----:B------:R-:W-:-:S02]  /*4690*/  PLOP3.LUT P0, PT, PT, PT, UP0, 0x80, 0x0 ;  /* 0x000000000000781c */ /* 0x000fc40003f0f008 */
[----:B------:R-:W-:Y:S02]  /*46a0*/  I2FP.F32.S32 R5, R100 ;  /* 0x0000006400057245 */ /* 0x000fe40000201400 */
[----:B------:R-:W-:Y:S02]  /*46b0*/  FSEL R116, R110, -INF , !P6 ;  /* 0xff8000006e747808 */ /* 0x000fe40007000000 */
[----:B------:R-:W-:Y:S01]  /*46c0*/  FSEL R137, R64, -INF , !P5 ;  /* 0xff80000040897808 */ /* 0x000fe20006800000 */
[C---:B------:R-:W-:Y:S01]  /*46d0*/  FFMA.FTZ R81, R5.reuse, UR5, R109 ;  /* 0x0000000505517c23 */ /* 0x040fe2000801006d */
[----:B------:R-:W-:Y:S01]  /*46e0*/  FSEL R120, R66, -INF , !P3 ;  /* 0xff80000042787808 */ /* 0x000fe20005800000 */
[C---:B------:R-:W-:Y:S01]  /*46f0*/  FFMA.FTZ R110, R5.reuse, UR5, R111 ;  /* 0x00000005056e7c23 */ /* 0x040fe2000801006f */
[----:B------:R-:W-:Y:S01]  /*4700*/  FSEL R58, R58, -INF , !P1 ;  /* 0xff8000003a3a7808 */ /* 0x000fe20004800000 */
[C---:B------:R-:W-:Y:S01]  /*4710*/  FFMA.FTZ R65, R5.reuse, UR5, R65 ;  /* 0x0000000505417c23 */ /* 0x040fe20008010041 */
[----:B------:R-:W-:Y:S01]  /*4720*/  FFMA.FTZ R67, R5, UR5, R67 ;  /* 0x0000000505437c23 */ /* 0x000fe20008010043 */
[----:B------:R-:W-:-:S02]  /*4730*/  ISETP.GE.AND P6, PT, R100, R159, PT ;  /* 0x0000009f6400720c */ /* 0x000fc40003fc6270 */
[C---:B------:R-:W-:Y:S02]  /*4740*/  ISETP.GE.AND P5, PT, R100.reuse, R158, PT ;  /* 0x0000009e6400720c */ /* 0x040fe40003fa6270 */
[C---:B------:R-:W-:Y:S02]  /*4750*/  ISETP.GE.AND P3, PT, R100.reuse, R157, PT ;  /* 0x0000009d6400720c */ /* 0x040fe40003f66270 */
[----:B------:R-:W-:Y:S02]  /*4760*/  ISETP.GE.AND P1, PT, R100, R156, PT ;  /* 0x0000009c6400720c */ /* 0x000fe40003f26270 */
        /* <DEDUP_REMOVED lines=53> */
[----:B--2---:R-:W-:Y:S01]  /*4ac0*/  IMAD.U32 R4, RZ, RZ, UR10 ;  /* 0x0000000aff047e24 */ /* 0x004fe2000f8e00ff */
        /* <DEDUP_REMOVED lines=10> */
.L_x_150:
[----:B------:R-:W-:Y:S05]  /*4b70*/  BSYNC B0 ;  /* 0x0000000000007941 */ /* 0x000fea0003800000 */
.L_x_149:
[----:B------:R-:W0:Y:S02]  /*4b80*/  LDGDEPBAR ;  /* 0x00000000000079af */ /* 0x000e240000000000 */
.L_x_148:
[----:B--2---:R-:W-:Y:S01]  /*4b90*/  FMNMX.FTZ R5, R58, R61, !PT ;  /* 0x0000003d3a057209 */ /* 0x004fe20007810000 */
        /* <DEDUP_REMOVED lines=57> */
[----:B-1----:R-:W-:Y:S02]  /*4f30*/  FMNMX.FTZ R6, R14, R101, !PT ;  /* 0x000000650e067209 */ /* 0x002fe40007810000 */
[----:B------:R-:W-:Y:S02]  /*4f40*/  FMNMX.FTZ R5, R73, R5, !PT ;  /* 0x0000000549057209 */ /* 0x000fe40007810000 */
[----:B------:R-:W-:-:S02]  /*4f50*/  FMNMX.FTZ R132, R118, R132, !PT ;  /* 0x0000008476847209 */ /* 0x000fc40007810000 */
[----:B------:R-:W-:Y:S02]  /*4f60*/  FMNMX.FTZ R5, R81, R5, !PT ;  /* 0x0000000551057209 */ /* 0x000fe40007810000 */
[----:B------:R-:W-:Y:S02]  /*4f70*/  FMNMX.FTZ R6, R96, R6, !PT ;  /* 0x0000000660067209 */ /* 0x000fe40007810000 */
[----:B------:R-:W-:Y:S01]  /*4f80*/  FMNMX.FTZ R132, R116, R132, !PT ;  /* 0x0000008474847209 */ /* 0x000fe20007810000 */
[----:B------:R-:W1:Y:S01]  /*4f90*/  SHFL.BFLY PT, R4, R5, 0x2, 0x1f ;  /* 0x0c401f0005047f89 */ /* 0x000e6200000e0000 */
[----:B------:R-:W-:Y:S02]  /*4fa0*/  FMNMX.FTZ R6, R171, R6, !PT ;  /* 0x00000006ab067209 */ /* 0x000fe40007810000 */
[----:B------:R-:W-:Y:S02]  /*4fb0*/  FMNMX.FTZ R132, R110, R132, !PT ;  /* 0x000000846e847209 */ /* 0x000fe40007810000 */
[----:B------:R-:W-:-:S02]  /*4fc0*/  FMNMX.FTZ R6, R173, R6, !PT ;  /* 0x00000006ad067209 */ /* 0x000fc40007810000 */
[----:B------:R-:W-:Y:S01]  /*4fd0*/  LEA R237, R237, UR4, 0x1 ;  /* 0x00000004eded7c11 */ /* 0x000fe2000f8e08ff */
[----:B------:R-:W-:Y:S01]  /*4fe0*/  UMOV UR4, UR22 ;  /* 0x0000001600047c82 */ /* 0x000fe20008000000 */
[----:B------:R-:W-:Y:S02]  /*4ff0*/  FMNMX.FTZ R6, R172, R6, !PT ;  /* 0x00000006ac067209 */ /* 0x000fe40007810000 */
[----:B------:R-:W-:Y:S01]  /*5000*/  LEA R238, R0, R237, 0x1 ;  /* 0x000000ed00ee7211 */ /* 0x000fe200078e08ff */
[----:B------:R-:W-:Y:S01]  /*5010*/  LDSM.16.MT88.4 R188, [R237+0x4000] ;  /* 0x00400000edbc783b */ /* 0x000fe20000004200 */
[----:B------:R-:W-:-:S04]  /*5020*/  FMNMX.FTZ R6, R170, R6, !PT ;  /* 0x00000006aa067209 */ /* 0x000fc80007810000 */
[----:B------:R-:W-:-:S04]  /*5030*/  FMNMX.FTZ R6, R169, R6, !PT ;  /* 0x00000006a9067209 */ /* 0x000fc80007810000 */
[----:B------:R-:W-:Y:S02]  /*5040*/  FMNMX.FTZ R6, R167, R6, !PT ;  /* 0x00000006a7067209 */ /* 0x000fe40007810000 */
[----:B-1----:R-:W-:Y:S02]  /*5050*/  FMNMX.FTZ R4, R5, R4, !PT ;  /* 0x0000000405047209 */ /* 0x002fe40007810000 */
[----:B------:R-:W1:Y:S01]  /*5060*/  SHFL.BFLY PT, R5, R132, 0x2, 0x1f ;  /* 0x0c401f0084057f89 */ /* 0x000e6200000e0000 */
[----:B------:R-:W-:-:S03]  /*5070*/  FMNMX.FTZ R6, R166, R6, !PT ;  /* 0x00000006a6067209 */ /* 0x000fc60007810000 */
[----:B------:R-:W2:Y:S01]  /*5080*/  SHFL.BFLY PT, R133, R4, 0x1, 0x1f ;  /* 0x0c201f0004857f89 */ /* 0x000ea200000e0000 */
[----:B------:R-:W-:-:S04]  /*5090*/  FMNMX.FTZ R6, R165, R6, !PT ;  /* 0x00000006a5067209 */ /* 0x000fc80007810000 */
[----:B------:R-:W-:-:S04]  /*50a0*/  FMNMX.FTZ R6, R164, R6, !PT ;  /* 0x00000006a4067209 */ /* 0x000fc80007810000 */
[----:B------:R-:W-:-:S04]  /*50b0*/  FMNMX.FTZ R6, R140, R6, !PT ;  /* 0x000000068c067209 */ /* 0x000fc80007810000 */
[----:B------:R-:W-:-:S04]  /*50c0*/  FMNMX.FTZ R6, R135, R6, !PT ;  /* 0x0000000687067209 */ /* 0x000fc80007810000 */
[----:B------:R-:W-:Y:S02]  /*50d0*/  FMNMX.FTZ R6, R130, R6, !PT ;  /* 0x0000000682067209 */ /* 0x000fe40007810000 */
[----:B-1----:R-:W-:Y:S02]  /*50e0*/  FMNMX.FTZ R132, R132, R5, !PT ;  /* 0x0000000584847209 */ /* 0x002fe40007810000 */
[----:B------:R-:W-:Y:S02]  /*50f0*/  FMNMX.FTZ R6, R129, R6, !PT ;  /* 0x0000000681067209 */ /* 0x000fe40007810000 */
[----:B--2---:R-:W-:Y:S01]  /*5100*/  FMNMX.FTZ R133, R4, R133, !PT ;  /* 0x0000008504857209 */ /* 0x004fe20007810000 */
[----:B------:R-:W1:Y:S01]  /*5110*/  SHFL.BFLY PT, R5, R132, 0x1, 0x1f ;  /* 0x0c201f0084057f89 */ /* 0x000e6200000e0000 */
[----:B------:R-:W-:Y:S02]  /*5120*/  FMNMX.FTZ R6, R143, R6, !PT ;  /* 0x000000068f067209 */ /* 0x000fe40007810000 */
[C---:B------:R-:W-:Y:S01]  /*5130*/  FSETP.NEU.FTZ.AND P1, PT, R133.reuse, -INF , PT ;  /* 0xff8000008500780b */ /* 0x040fe20003f3d000 */
[----:B------:R-:W-:Y:S01]  /*5140*/  FMUL.FTZ R4, R133, UR24 ;  /* 0x0000001885047c20 */ /* 0x000fe20008410000 */
[----:B------:R-:W-:-:S04]  /*5150*/  FMNMX.FTZ R6, R145, R6, !PT ;  /* 0x0000000691067209 */ /* 0x000fc80007810000 */
[----:B------:R-:W-:Y:S02]  /*5160*/  FSEL R4, R4, RZ, P1 ;  /* 0x000000ff04047208 */ /* 0x000fe40000800000 */
[----:B------:R-:W-:-:S03]  /*5170*/  FMNMX.FTZ R6, R151, R6, !PT ;  /* 0x0000000697067209 */ /* 0x000fc60007810000 */
[--C-:B------:R-:W-:Y:S01]  /*5180*/  FFMA.FTZ R113, R58, UR24, -R4.reuse ;  /* 0x000000183a717c23 */ /* 0x100fe20008010804 */
        /* <DEDUP_REMOVED lines=30> */
[----:B------:R-:W-:Y:S01]  /*5370*/  FFMA.FTZ R49, R81, UR24, -R4 ;  /* 0x0000001851317c23 */ /* 0x000fe20008010804 */
[----:B------:R-:W-:Y:S01]  /*5380*/  FMNMX.FTZ R4, R72, R2, !PT ;  /* 0x0000000248047209 */ /* 0x000fe20007810000 */
[----:B------:R-:W-:Y:S01]  /*5390*/  MUFU.EX2 R113, R113 ;  /* 0x0000007100717308 */ /* 0x000fe20000000800 */
[----:B-1----:R-:W-:-:S02]  /*53a0*/  FMNMX.FTZ R132, R132, R5, !PT ;  /* 0x0000000584847209 */ /* 0x002fc40007810000 */
[----:B------:R-:W-:Y:S02]  /*53b0*/  FMNMX.FTZ R4, R3, R4, !PT ;  /* 0x0000000403047209 */ /* 0x000fe40007810000 */
[----:B------:R-:W-:Y:S01]  /*53c0*/  FMNMX.FTZ R6, R150, R6, !PT ;  /* 0x0000000696067209 */ /* 0x000fe20007810000 */
[----:B------:R-:W-:Y:S01]  /*53d0*/  FMUL.FTZ R111, R132, UR24 ;  /* 0x00000018846f7c20 */ /* 0x000fe20008410000 */
[----:B------:R-:W-:Y:S01]  /*53e0*/  FMNMX.FTZ R4, R88, R4, !PT ;  /* 0x0000000458047209 */ /* 0x000fe20007810000 */
[----:B------:R-:W1:Y:S01]  /*53f0*/  MUFU.EX2 R112, R112 ;  /* 0x0000007000707308 */ /* 0x000e620000000800 */
[----:B------:R-:W-:Y:S02]  /*5400*/  FMNMX.FTZ R6, R148, R6, !PT ;  /* 0x0000000694067209 */ /* 0x000fe40007810000 */
[----:B------:R-:W-:Y:S02]  /*5410*/  FMNMX.FTZ R4, R102, R4, !PT ;  /* 0x0000000466047209 */ /* 0x000fe40007810000 */
[----:B------:R-:W-:-:S02]  /*5420*/  FMNMX.FTZ R6, R146, R6, !PT ;  /* 0x0000000692067209 */ /* 0x000fc40007810000 */
[----:B------:R-:W-:Y:S01]  /*5430*/  FMNMX.FTZ R4, R174, R4, !PT ;  /* 0x00000004ae047209 */ /* 0x000fe20007810000 */
[----:B------:R-:W-:Y:S01]  /*5440*/  MUFU.EX2 R108, R108 ;  /* 0x0000006c006c7308 */ /* 0x000fe20000000800 */
[----:B------:R-:W-:Y:S02]  /*5450*/  FMNMX.FTZ R6, R144, R6, !PT ;  /* 0x0000000690067209 */ /* 0x000fe40007810000 */
[----:B------:R-:W-:Y:S02]  /*5460*/  FMNMX.FTZ R4, R175, R4, !PT ;  /* 0x00000004af047209 */ /* 0x000fe40007810000 */
[----:B------:R-:W-:Y:S02]  /*5470*/  FMNMX.FTZ R6, R141, R6, !PT ;  /* 0x000000068d067209 */ /* 0x000fe40007810000 */
[----:B------:R-:W-:Y:S01]  /*5480*/  FMNMX.FTZ R4, R180, R4, !PT ;  /* 0x00000004b4047209 */ /* 0x000fe20007810000 */
[----:B------:R-:W2:Y:S01]  /*5490*/  MUFU.EX2 R100, R100 ;  /* 0x0000006400647308 */ /* 0x000ea20000000800 */
[----:B------:R-:W-:-:S02]  /*54a0*/  FMNMX.FTZ R6, R136, R6, !PT ;  /* 0x0000000688067209 */ /* 0x000fc40007810000 */
[----:B------:R-:W-:Y:S02]  /*54b0*/  FMNMX.FTZ R4, R181, R4, !PT ;  /* 0x00000004b5047209 */ /* 0x000fe40007810000 */
[----:B------:R-:W-:Y:S02]  /*54c0*/  FMNMX.FTZ R6, R134, R6, !PT ;  /* 0x0000000686067209 */ /* 0x000fe40007810000 */
[----:B------:R-:W-:Y:S01]  /*54d0*/  FMNMX.FTZ R4, R182, R4, !PT ;  /* 0x00000004b6047209 */ /* 0x000fe20007810000 */
[----:B------:R-:W-:Y:S01]  /*54e0*/  MUFU.EX2 R91, R91 ;  /* 0x0000005b005b7308 */ /* 0x000fe20000000800 */
        /* <DEDUP_REMOVED lines=9> */
[----:B------:R-:W-:Y:S01]  /*5580*/  MUFU.EX2 R86, R86 ;  /* 0x0000005600567308 */ /* 0x000fe20000000800 */
[----:B------:R-:W-:-:S02]  /*5590*/  FMNMX.FTZ R7, R120, R7, !PT ;  /* 0x0000000778077209 */ /* 0x000fc40007810000 */
[----:B------:R-:W-:Y:S02]  /*55a0*/  FMNMX.FTZ R4, R92, R4, !PT ;  /* 0x000000045c047209 */ /* 0x000fe40007810000 */
[----:B------:R-:W-:Y:S02]  /*55b0*/  FMNMX.FTZ R7, R122, R7, !PT ;  /* 0x000000077a077209 */ /* 0x000fe40007810000 */
[----:B------:R-:W-:Y:S01]  /*55c0*/  FMNMX.FTZ R4, R94, R4, !PT ;  /* 0x000000045e047209 */ /* 0x000fe20007810000 */
[----:B------:R-:W-:Y:S01]  /*55d0*/  MUFU.EX2 R79, R79 ;  /* 0x0000004f004f7308 */ /* 0x000fe20000000800 */
[----:B------:R-:W-:Y:S02]  /*55e0*/  FSETP.NEU.FTZ.AND P1, PT, R132, -INF , PT ;  /* 0xff8000008400780b */ /* 0x000fe40003f3d000 */
[----:B------:R-:W-:Y:S02]  /*55f0*/  FMNMX.FTZ R4, R93, R4, !PT ;  /* 0x000000045d047209 */ /* 0x000fe40007810000 */
[----:B------:R-:W-:-:S02]  /*5600*/  FSEL R111, R111, RZ, P1 ;  /* 0x000000ff6f6f7208 */ /* 0x000fc40000800000 */
[----:B------:R-:W-:Y:S01]  /*5610*/  FMNMX.FTZ R4, R24, R4, !PT ;  /* 0x0000000418047209 */ /* 0x000fe20007810000 */
[----:B------:R-:W-:Y:S01]  /*5620*/  MUFU.EX2 R74, R74 ;  /* 0x0000004a004a7308 */ /* 0x000fe20000000800 */
[----:B-1----:R-:W-:Y:S01]  /*5630*/  F2FP.BF16.F32.PACK_AB R196, R112, R113 ;  /* 0x0000007170c4723e */ /* 0x002fe200000010ff */
[--C-:B------:R-:W-:Y:S01]  /*5640*/  FFMA.FTZ R78, R103, UR24, -R111.reuse ;  /* 0x00000018674e7c23 */ /* 0x100fe2000801086f */
[----:B------:R-:W-:Y:S01]  /*5650*/  FMNMX.FTZ R4, R168, R4, !PT ;  /* 0x00000004a8047209 */ /* 0x000fe20007810000 */
[--C-:B------:R-:W-:Y:S01]  /*5660*/  FFMA.FTZ R31, R11, UR24, -R111.reuse ;  /* 0x000000180b1f7c23 */ /* 0x100fe2000801086f */
[--C-:B------:R-:W-:Y:S01]  /*5670*/  FFMA.FTZ R30, R10, UR24, -R111.reuse ;  /* 0x000000180a1e7c23 */ /* 0x100fe2000801086f */
[--C-:B------:R-:W-:Y:S01]  /*5680*/  FFMA.FTZ R99, R89, UR24, -R111.reuse ;  /* 0x0000001859637c23 */ /* 0x100fe2000801086f */
[----:B------:R-:W-:Y:S01]  /*5690*/  FMNMX.FTZ R4, R126, R4, !PT ;  /* 0x000000047e047209 */ /* 0x000fe20007810000 */
[----:B------:R-:W1:Y:S01]  /*56a0*/  LDSM.16.MT88.4 R8, [R238+0x4000] ;  /* 0x00400000ee08783b */ /* 0x000e620000004200 */
[--C-:B------:R-:W-:Y:S01]  /*56b0*/  FFMA.FTZ R89, R97, UR24, -R111.reuse ;  /* 0x0000001861597c23 */ /* 0x100fe2000801086f */
[--C-:B------:R-:W-:Y:S01]  /*56c0*/  FFMA.FTZ R105, R85, UR24, -R111.reuse ;  /* 0x0000001855697c23 */ /* 0x100fe2000801086f */
[----:B------:R-:W-:Y:S01]  /*56d0*/  FMNMX.FTZ R4, R124, R4, !PT ;  /* 0x000000047c047209 */ /* 0x000fe20007810000 */
[--C-:B------:R-:W-:Y:S01]  /*56e0*/  FFMA.FTZ R85, R98, UR24, -R111.reuse ;  /* 0x0000001862557c23 */ /* 0x100fe2000801086f */
[--C-:B------:R-:W-:Y:S01]  /*56f0*/  FFMA.FTZ R107, R80, UR24, -R111.reuse ;  /* 0x00000018506b7c23 */ /* 0x100fe2000801086f */
[--C-:B------:R-:W-:Y:S01]  /*5700*/  FFMA.FTZ R106, R84, UR24, -R111.reuse ;  /* 0x00000018546a7c23 */ /* 0x100fe2000801086f */
[----:B------:R-:W-:Y:S01]  /*5710*/  FMNMX.FTZ R4, R163, R4, !PT ;  /* 0x00000004a3047209 */ /* 0x000fe20007810000 */
[--C-:B------:R-:W-:Y:S01]  /*5720*/  FFMA.FTZ R84, R48, UR24, -R111.reuse ;  /* 0x0000001830547c23 */ /* 0x100fe2000801086f */
[----:B------:R-:W-:Y:S01]  /*5730*/  MUFU.EX2 R105, R105 ;  /* 0x0000006900697308 */ /* 0x000fe20000000800 */
        /* <DEDUP_REMOVED lines=15> */
[----:B------:R-:W3:Y:S01]  /*5830*/  MUFU.EX2 R106, R106 ;  /* 0x0000006a006a7308 */ /* 0x000ee20000000800 */
[--C-:B------:R-:W-:Y:S01]  /*5840*/  FFMA.FTZ R33, R12, UR24, -R111.reuse ;  /* 0x000000180c217c23 */ /* 0x100fe2000801086f */
[----:B------:R-:W-:Y:S01]  /*5850*/  FMNMX.FTZ R4, R155, R4, !PT ;  /* 0x000000049b047209 */ /* 0x000fe20007810000 */
[--C-:B------:R-:W-:Y:S01]  /*5860*/  FFMA.FTZ R32, R13, UR24, -R111.reuse ;  /* 0x000000180d207c23 */ /* 0x100fe2000801086f */
[--C-:B------:R-:W-:Y:S01]  /*5870*/  FFMA.FTZ R29, R15, UR24, -R111.reuse ;  /* 0x000000180f1d7c23 */ /* 0x100fe2000801086f */
[----:B------:R-:W-:Y:S01]  /*5880*/  LDSM.16.MT88.4 R20, [R238+0x4400] ;  /* 0x00440000ee14783b */ /* 0x000fe20000004200 */
[----:B------:R-:W-:Y:S01]  /*5890*/  FMNMX.FTZ R4, R147, R4, !PT ;  /* 0x0000000493047209 */ /* 0x000fe20007810000 */
[--C-:B------:R-:W-:Y:S01]  /*58a0*/  FFMA.FTZ R39, R25, UR24, -R111.reuse ;  /* 0x0000001819277c23 */ /* 0x100fe2000801086f */
[----:B------:R-:W4:Y:S01]  /*58b0*/  MUFU.EX2 R99, R99 ;  /* 0x0000006300637308 */ /* 0x000f220000000800 */
[----:B--2---:R-:W-:Y:S01]  /*58c0*/  F2FP.BF16.F32.PACK_AB R198, R100, R108 ;  /* 0x0000006c64c6723e */ /* 0x004fe200000010ff */
[--C-:B------:R-:W-:Y:S01]  /*58d0*/  FFMA.FTZ R38, R26, UR24, -R111.reuse ;  /* 0x000000181a267c23 */ /* 0x100fe2000801086f */
[----:B------:R-:W-:Y:S01]  /*58e0*/  FMNMX.FTZ R4, R153, R4, !PT ;  /* 0x0000000499047209 */ /* 0x000fe20007810000 */
[--C-:B------:R-:W-:Y:S01]  /*58f0*/  FFMA.FTZ R46, R41, UR24, -R111.reuse ;  /* 0x00000018292e7c23 */ /* 0x100fe2000801086f */
[--C-:B------:R-:W-:Y:S01]  /*5900*/  FFMA.FTZ R35, R16, UR24, -R111.reuse ;  /* 0x0000001810237c23 */ /* 0x100fe2000801086f */
[--C-:B------:R-:W-:Y:S01]  /*5910*/  FFMA.FTZ R34, R17, UR24, -R111.reuse ;  /* 0x0000001811227c23 */ /* 0x100fe2000801086f */
[----:B------:R-:W-:Y:S01]  /*5920*/  FMNMX.FTZ R4, R149, R4, !PT ;  /* 0x0000000495047209 */ /* 0x000fe20007810000 */
[----:B------:R-:W2:Y:S01]  /*5930*/  MUFU.EX2 R89, R89 ;  /* 0x0000005900597308 */ /* 0x000ea20000000800 */
[----:B---3--:R-:W-:Y:S01]  /*5940*/  F2FP.BF16.F32.PACK_AB R197, R106, R107 ;  /* 0x0000006b6ac5723e */ /* 0x008fe200000010ff */
[--C-:B------:R-:W-:Y:S01]  /*5950*/  FFMA.FTZ R41, R28, UR24, -R111.reuse ;  /* 0x000000181c297c23 */ /* 0x100fe2000801086f */
[----:B------:R-:W-:Y:S01]  /*5960*/  FMNMX.FTZ R4, R137, R4, !PT ;  /* 0x0000000489047209 */ /* 0x000fe20007810000 */
[----:B------:R-:W-:Y:S01]  /*5970*/  FADD.FTZ R112, R113, R112 ;  /* 0x0000007071707221 */ /* 0x000fe20000010000 */
[----:B------:R-:W-:Y:S01]  /*5980*/  FADD.FTZ R106, R107, R106 ;  /* 0x0000006a6b6a7221 */ /* 0x000fe20000010000 */
[--C-:B------:R-:W-:Y:S01]  /*5990*/  FFMA.FTZ R118, R118, UR24, -R111.reuse ;  /* 0x0000001876767c23 */ /* 0x100fe2000801086f */
[----:B------:R-:W-:Y:S01]  /*59a0*/  FMNMX.FTZ R4, R138, R4, !PT ;  /* 0x000000048a047209 */ /* 0x000fe20007810000 */
[----:B------:R-:W3:Y:S01]  /*59b0*/  MUFU.EX2 R85, R85 ;  /* 0x0000005500557308 */ /* 0x000ee20000000800 */
[----:B----4-:R-:W-:Y:S01]  /*59c0*/  F2FP.BF16.F32.PACK_AB R199, R99, R105 ;  /* 0x0000006963c7723e */ /* 0x010fe200000010ff */
[----:B------:R-:W-:Y:S01]  /*59d0*/  FADD.FTZ R112, R108, R112 ;  /* 0x000000706c707221 */ /* 0x000fe20000010000 */
[----:B------:R-:W-:Y:S01]  /*59e0*/  FADD.FTZ R106, R105, R106 ;  /* 0x0000006a696a7221 */ /* 0x000fe20000010000 */
[----:B------:R-:W4:Y:S01]  /*59f0*/  SHFL.BFLY PT, R5, R4, 0x2, 0x1f ;  /* 0x0c401f0004057f89 */ /* 0x000f2200000e0000 */
[----:B------:R-:W-:Y:S01]  /*5a00*/  FFMA.FTZ R116, R116, UR24, -R111 ;  /* 0x0000001874747c23 */ /* 0x000fe2000801086f */
[----:B------:R-:W-:Y:S01]  /*5a10*/  FADD.FTZ R100, R100, R112 ;  /* 0x0000007064647221 */ /* 0x000fe20000010000 */
[----:B------:R-:W-:Y:S01]  /*5a20*/  FADD.FTZ R99, R99, R106 ;  /* 0x0000006a63637221 */ /* 0x000fe20000010000 */
[----:B------:R-:W-:Y:S01]  /*5a30*/  HMMA.16816.F32.BF16 R192, R196, R188, RZ ;  /* 0x000000bcc4c0723c */ /* 0x000fe200000418ff */
[----:B------:R-:W5:Y:S01]  /*5a40*/  MUFU.EX2 R84, R84 ;  /* 0x0000005400547308 */ /* 0x000f620000000800 */
[----:B------:R-:W-:Y:S01]  /*5a50*/  FADD.FTZ R100, R91, R100 ;  /* 0x000000645b647221 */ /* 0x000fe20000010000 */
[----:B--2---:R-:W-:-:S03]  /*5a60*/  FADD.FTZ R99, R89, R99 ;  /* 0x0000006359637221 */ /* 0x004fc60000010000 */
[----:B-1----:R-:W-:Y:S01]  /*5a70*/  HMMA.16816.F32.BF16 R200, R196, R8, RZ ;  /* 0x00000008c4c8723c */ /* 0x002fe200000418ff */
[----:B------:R-:W-:Y:S02]  /*5a80*/  FADD.FTZ R100, R90, R100 ;  /* 0x000000645a647221 */ /* 0x000fe40000010000 */
[----:B------:R-:W1:Y:S01]  /*5a90*/  MUFU.EX2 R78, R78 ;  /* 0x0000004e004e7308 */ /* 0x000e620000000800 */
[----:B---3--:R-:W-:Y:S01]  /*5aa0*/  FADD.FTZ R99, R85, R99 ;  /* 0x0000006355637221 */ /* 0x008fe20000010000 */
[----:B------:R-:W-:-:S04]  /*5ab0*/  FADD.FTZ R100, R86, R100 ;  /* 0x0000006456647221 */ /* 0x000fc80000010000 */
[----:B------:R-:W-:Y:S02]  /*5ac0*/  FADD.FTZ R100, R79, R100 ;  /* 0x000000644f647221 */ /* 0x000fe40000010000 */
[----:B------:R-:W2:Y:S01]  /*5ad0*/  MUFU.EX2 R71, R71 ;  /* 0x0000004700477308 */ /* 0x000ea20000000800 */
[----:B-----5:R-:W-:Y:S01]  /*5ae0*/  FADD.FTZ R99, R84, R99 ;  /* 0x0000006354637221 */ /* 0x020fe20000010000 */
[----:B------:R-:W-:Y:S01]  /*5af0*/  FADD.FTZ R100, R74, R100 ;  /* 0x000000644a647221 */ /* 0x000fe20000010000 */
[----:B----4-:R-:W-:-:S05]  /*5b00*/  FMNMX.FTZ R5, R4, R5, !PT ;  /* 0x0000000504057209 */ /* 0x010fca0007810000 */
[----:B------:R-:W3:Y:S01]  /*5b10*/  SHFL.BFLY PT, R4, R5, 0x1, 0x1f ;  /* 0x0c201f0005047f89 */ /* 0x000ee200000e0000 */
[----:B------:R-:W4:Y:S01]  /*5b20*/  MUFU.EX2 R70, R70 ;  /* 0x0000004600467308 */ /* 0x000f220000000800 */
[----:B-1----:R-:W-:-:S07]  /*5b30*/  FADD.FTZ R99, R78, R99 ;  /* 0x000000634e637221 */ /* 0x002fce0000010000 */
[----:B------:R-:W1:Y:S01]  /*5b40*/  MUFU.EX2 R69, R69 ;  /* 0x0000004500457308 */ /* 0x000e620000000800 */
[----:B--2---:R-:W-:-:S07]  /*5b50*/  FADD.FTZ R100, R71, R100 ;  /* 0x0000006447647221 */ /* 0x004fce0000010000 */
[----:B------:R-:W2:Y:S01]  /*5b60*/  MUFU.EX2 R73, R73 ;  /* 0x0000004900497308 */ /* 0x000ea20000000800 */
[----:B----4-:R-:W-:Y:S01]  /*5b70*/  FADD.FTZ R100, R70, R100 ;  /* 0x0000006446647221 */ /* 0x010fe20000010000 */
[----:B---3--:R-:W-:-:S06]  /*5b80*/  FMNMX.FTZ R5, R5, R4, !PT ;  /* 0x0000000405057209 */ /* 0x008fcc0007810000 */
[----:B------:R-:W3:Y:S01]  /*5b90*/  MUFU.EX2 R48, R48 ;  /* 0x0000003000307308 */ /* 0x000ee20000000800 */
[----:B------:R-:W4:Y:S01]  /*5ba0*/  SHFL.BFLY PT, R4, R7, 0x2, 0x1f ;  /* 0x0c401f0007047f89 */ /* 0x000f2200000e0000 */
[----:B-1----:R-:W-:Y:S01]  /*5bb0*/  FADD.FTZ R100, R69, R100 ;  /* 0x0000006445647221 */ /* 0x002fe20000010000 */
[C---:B------:R-:W-:Y:S01]  /*5bc0*/  FSETP.NEU.FTZ.AND P1, PT, R5.reuse, -INF , PT ;  /* 0xff8000000500780b */ /* 0x040fe20003f3d000 */
[----:B------:R-:W-:-:S04]  /*5bd0*/  FMUL.FTZ R139, R5, UR24 ;  /* 0x00000018058b7c20 */ /* 0x000fc80008410000 */
[----:B------:R-:W-:Y:S01]  /*5be0*/  MUFU.EX2 R47, R47 ;  /* 0x0000002f002f7308 */ /* 0x000fe20000000800 */
[----:B------:R-:W-:Y:S01]  /*5bf0*/  FSEL R139, R139, RZ, P1 ;  /* 0x000000ff8b8b7208 */ /* 0x000fe20000800000 */
[----:B--2---:R-:W-:-:S04]  /*5c00*/  FADD.FTZ R99, R73, R99 ;  /* 0x0000006349637221 */ /* 0x004fc80000010000 */
[--C-:B------:R-:W-:Y:S01]  /*5c10*/  FFMA.FTZ R103, R2, UR24, -R139.reuse ;  /* 0x0000001802677c23 */ /* 0x100fe2000801088b */
[--C-:B------:R-:W-:Y:S01]  /*5c20*/  FFMA.FTZ R97, R88, UR24, -R139.reuse ;  /* 0x0000001858617c23 */ /* 0x100fe2000801088b */
[--C-:B------:R-:W-:Y:S01]  /*5c30*/  FFMA.FTZ R88, R102, UR24, -R139.reuse ;  /* 0x0000001866587c23 */ /* 0x100fe2000801088b */
[--C-:B------:R-:W-:Y:S01]  /*5c40*/  FFMA.FTZ R104, R72, UR24, -R139.reuse ;  /* 0x0000001848687c23 */ /* 0x100fe2000801088b */
[--C-:B------:R-:W-:Y:S01]  /*5c50*/  FFMA.FTZ R98, R3, UR24, -R139.reuse ;  /* 0x0000001803627c23 */ /* 0x100fe2000801088b */
[--C-:B------:R-:W-:Y:S01]  /*5c60*/  FFMA.FTZ R0, R92, UR24, -R139.reuse ;  /* 0x000000185c007c23 */ /* 0x100fe2000801088b */
[----:B------:R-:W-:Y:S01]  /*5c70*/  MUFU.EX2 R103, R103 ;  /* 0x0000006700677308 */ /* 0x000fe20000000800 */
[--C-:B------:R-:W-:Y:S01]  /*5c80*/  FFMA.FTZ R83, R174, UR24, -R139.reuse ;  /* 0x00000018ae537c23 */ /* 0x100fe2000801088b */
[--C-:B------:R-:W-:Y:S01]  /*5c90*/  FFMA.FTZ R77, R175, UR24, -R139.reuse ;  /* 0x00000018af4d7c23 */ /* 0x100fe2000801088b */
[--C-:B------:R-:W-:Y:S01]  /*5ca0*/  FFMA.FTZ R76, R180, UR24, -R139.reuse ;  /* 0x00000018b44c7c23 */ /* 0x100fe2000801088b */
[--C-:B------:R-:W-:Y:S01]  /*5cb0*/  FFMA.FTZ R82, R93, UR24, -R139.reuse ;  /* 0x000000185d527c23 */ /* 0x100fe2000801088b */
[----:B----4-:R-:W-:Y:S01]  /*5cc0*/  FMNMX.FTZ R7, R7, R4, !PT ;  /* 0x0000000407077209 */ /* 0x010fe20007810000 */
[--C-:B------:R-:W-:Y:S01]  /*5cd0*/  FFMA.FTZ R93, R24, UR24, -R139.reuse ;  /* 0x00000018185d7c23 */ /* 0x100fe2000801088b */
[--C-:B------:R-:W-:Y:S01]  /*5ce0*/  FFMA.FTZ R75, R94, UR24, -R139.reuse ;  /* 0x000000185e4b7c23 */ /* 0x100fe2000801088b */
[----:B------:R-:W1:Y:S01]  /*5cf0*/  MUFU.EX2 R104, R104 ;  /* 0x0000006800687308 */ /* 0x000e620000000800 */
[----:B------:R-:W-:Y:S01]  /*5d00*/  LDSM.16.MT88.4 R24, [R238+0x4800] ;  /* 0x00480000ee18783b */ /* 0x000fe20000004200 */
[--C-:B------:R-:W-:Y:S01]  /*5d10*/  FFMA.FTZ R72, R181, UR24, -R139.reuse ;  /* 0x00000018b5487c23 */ /* 0x100fe2000801088b */
[--C-:B------:R-:W-:Y:S01]  /*5d20*/  FFMA.FTZ R28, R182, UR24, -R139.reuse ;  /* 0x00000018b61c7c23 */ /* 0x100fe2000801088b */
[--C-:B------:R-:W-:Y:S01]  /*5d30*/  FFMA.FTZ R6, R183, UR24, -R139.reuse ;  /* 0x00000018b7067c23 */ /* 0x100fe2000801088b */
[----:B------:R-:W2:Y:S01]  /*5d40*/  SHFL.BFLY PT, R2, R7, 0x1, 0x1f ;  /* 0x0c201f0007027f89 */ /* 0x000ea200000e0000 */
[--C-:B------:R-:W-:Y:S01]  /*5d50*/  FFMA.FTZ R4, R185, UR24, -R139.reuse ;  /* 0x00000018b9047c23 */ /* 0x100fe2000801088b */
[--C-:B------:R-:W-:Y:S01]  /*5d60*/  FFMA.FTZ R119, R126, UR24, -R139.reuse ;  /* 0x000000187e777c23 */ /* 0x100fe2000801088b */
[----:B------:R-:W4:Y:S01]  /*5d70*/  MUFU.EX2 R98, R98 ;  /* 0x0000006200627308 */ /* 0x000f220000000800 */
[--C-:B------:R-:W-:Y:S01]  /*5d80*/  FFMA.FTZ R121, R124, UR24, -R139.reuse ;  /* 0x000000187c797c23 */ /* 0x100fe2000801088b */
[--C-:B------:R-:W-:Y:S01]  /*5d90*/  FFMA.FTZ R3, R186, UR24, -R139.reuse ;  /* 0x00000018ba037c23 */ /* 0x100fe2000801088b */
[--C-:B------:R-:W-:Y:S01]  /*5da0*/  FFMA.FTZ R117, R168, UR24, -R139.reuse ;  /* 0x00000018a8757c23 */ /* 0x100fe2000801088b */
[----:B------:R-:W-:Y:S01]  /*5db0*/  FFMA.FTZ R142, R142, UR24, -R139 ;  /* 0x000000188e8e7c23 */ /* 0x000fe2000801088b */
[----:B---3--:R-:W-:Y:S01]  /*5dc0*/  FADD.FTZ R99, R48, R99 ;  /* 0x0000006330637221 */ /* 0x008fe20000010000 */
[--C-:B------:R-:W-:Y:S01]  /*5dd0*/  FFMA.FTZ R152, R161, UR24, -R139.reuse ;  /* 0x00000018a1987c23 */ /* 0x100fe2000801088b */
[----:B------:R-:W-:Y:S01]  /*5de0*/  FFMA.FTZ R154, R160, UR24, -R139 ;  /* 0x00000018a09a7c23 */ /* 0x000fe2000801088b */
[----:B------:R-:W3:Y:S01]  /*5df0*/  MUFU.EX2 R97, R97 ;  /* 0x0000006100617308 */ /* 0x000ee20000000800 */
[----:B-1----:R-:W-:Y:S01]  /*5e00*/  F2FP.BF16.F32.PACK_AB R204, R103, R104 ;  /* 0x0000006867cc723e */ /* 0x002fe200000010ff */
[----:B------:R-:W-:Y:S01]  /*5e10*/  FADD.FTZ R103, R104, R103 ;  /* 0x0000006768677221 */ /* 0x000fe20000010000 */
[----:B------:R-:W-:Y:S01]  /*5e20*/  FADD.FTZ R99, R47, R99 ;  /* 0x000000632f637221 */ /* 0x000fe20000010000 */
[--C-:B------:R-:W-:Y:S01]  /*5e30*/  FFMA.FTZ R155, R155, UR24, -R139.reuse ;  /* 0x000000189b9b7c23 */ /* 0x100fe2000801088b */
[--C-:B------:R-:W-:Y:S01]  /*5e40*/  FFMA.FTZ R147, R147, UR24, -R139.reuse ;  /* 0x0000001893937c23 */ /* 0x100fe2000801088b */
[--C-:B------:R-:W-:Y:S01]  /*5e50*/  FFMA.FTZ R153, R153, UR24, -R139.reuse ;  /* 0x0000001899997c23 */ /* 0x100fe2000801088b */
[----:B------:R-:W-:Y:S01]  /*5e60*/  FFMA.FTZ R149, R149, UR24, -R139 ;  /* 0x0000001895957c23 */ /* 0x000fe2000801088b */
[----:B------:R-:W1:Y:S01]  /*5e70*/  MUFU.EX2 R88, R88 ;  /* 0x0000005800587308 */ /* 0x000e620000000800 */
[----:B----4-:R-:W-:Y:S01]  /*5e80*/  FADD.FTZ R103, R98, R103 ;  /* 0x0000006762677221 */ /* 0x010fe20000010000 */
[--C-:B------:R-:W-:Y:S01]  /*5e90*/  FFMA.FTZ R137, R137, UR24, -R139.reuse ;  /* 0x0000001889897c23 */ /* 0x100fe2000801088b */
[----:B------:R-:W-:Y:S01]  /*5ea0*/  FFMA.FTZ R182, R138, UR24, -R139 ;  /* 0x000000188ab67c23 */ /* 0x000fe2000801088b */
[----:B------:R-:W-:Y:S01]  /*5eb0*/  FFMA.FTZ R181, R110, UR24, -R111 ;  /* 0x000000186eb57c23 */ /* 0x000fe2000801086f */
[----:B--2---:R-:W-:Y:S01]  /*5ec0*/  FMNMX.FTZ R7, R7, R2, !PT ;  /* 0x0000000207077209 */ /* 0x004fe20007810000 */
[----:B------:R-:W-:-:S02]  /*5ed0*/  FFMA.FTZ R2, R187, UR24, -R139 ;  /* 0x00000018bb027c23 */ /* 0x000fc4000801088b */
[----:B------:R-:W2:Y:S01]  /*5ee0*/  MUFU.EX2 R83, R83 ;  /* 0x0000005300537308 */ /* 0x000ea20000000800 */
[C---:B------:R-:W-:Y:S01]  /*5ef0*/  FSETP.NEU.FTZ.AND P1, PT, R7.reuse, -INF , PT ;  /* 0xff8000000700780b */ /* 0x040fe20003f3d000 */
[----:B------:R-:W-:Y:S01]  /*5f00*/  FMUL.FTZ R123, R7, UR24 ;  /* 0x00000018077b7c20 */ /* 0x000fe20008410000 */
[C---:B---3--:R-:W-:Y:S01]  /*5f10*/  F2FP.BF16.F32.PACK_AB R206, R97.reuse, R98 ;  /* 0x0000006261ce723e */ /* 0x048fe200000010ff */
[----:B------:R-:W-:-:S03]  /*5f20*/  FADD.FTZ R97, R97, R103 ;  /* 0x0000006761617221 */ /* 0x000fc60000010000 */
[----:B------:R-:W-:Y:S01]  /*5f30*/  FSEL R123, R123, RZ, P1 ;  /* 0x000000ff7b7b7208 */ /* 0x000fe20000800000 */
[----:B------:R-:W3:Y:S01]  /*5f40*/  MUFU.EX2 R77, R77 ;  /* 0x0000004d004d7308 */ /* 0x000ee20000000800 */
[----:B-1----:R-:W-:-:S03]  /*5f50*/  FADD.FTZ R97, R88, R97 ;  /* 0x0000006158617221 */ /* 0x002fc60000010000 */
[--C-:B------:R-:W-:Y:S01]  /*5f60*/  FFMA.FTZ R109, R101, UR24, -R123.reuse ;  /* 0x00000018656d7c23 */ /* 0x100fe2000801087b */
[--C-:B------:R-:W-:Y:S01]  /*5f70*/  FFMA.FTZ R101, R96, UR24, -R123.reuse ;  /* 0x0000001860657c23 */ /* 0x100fe2000801087b */
[--C-:B------:R-:W-:Y:S01]  /*5f80*/  FFMA.FTZ R102, R14, UR24, -R123.reuse ;  /* 0x000000180e667c23 */ /* 0x100fe2000801087b */
[--C-:B------:R-:W-:Y:S01]  /*5f90*/  FFMA.FTZ R96, R171, UR24, -R123.reuse ;  /* 0x00000018ab607c23 */ /* 0x100fe2000801087b */
[----:B------:R-:W1:Y:S01]  /*5fa0*/  LDSM.16.MT88.4 R12, [R237+0x4400] ;  /* 0x00440000ed0c783b */ /* 0x000e620000004200 */
[--C-:B------:R-:W-:Y:S01]  /*5fb0*/  FFMA.FTZ R92, R173, UR24, -R123.reuse ;  /* 0x00000018ad5c7c23 */ /* 0x100fe2000801087b */
[----:B------:R-:W-:Y:S01]  /*5fc0*/  MUFU.EX2 R109, R109 ;  /* 0x0000006d006d7308 */ /* 0x000fe20000000800 */
[--C-:B------:R-:W-:Y:S01]  /*5fd0*/  FFMA.FTZ R87, R172, UR24, -R123.reuse ;  /* 0x00000018ac577c23 */ /* 0x100fe2000801087b */
[--C-:B------:R-:W-:Y:S01]  /*5fe0*/  FFMA.FTZ R81, R170, UR24, -R123.reuse ;  /* 0x00000018aa517c23 */ /* 0x100fe2000801087b */
[--C-:B------:R-:W-:Y:S01]  /*5ff0*/  FFMA.FTZ R80, R169, UR24, -R123.reuse ;  /* 0x00000018a9507c23 */ /* 0x100fe2000801087b */
[----:B--2---:R-:W-:Y:S01]  /*6000*/  F2FP.BF16.F32.PACK_AB R16, R83, R88 ;  /* 0x000000585310723e */ /* 0x004fe200000010ff */
[--C-:B------:R-:W-:Y:S01]  /*6010*/  FFMA.FTZ R95, R167, UR24, -R123.reuse ;  /* 0x00000018a75f7c23 */ /* 0x100fe2000801087b */
[--C-:B------:R-:W-:Y:S01]  /*6020*/  FFMA.FTZ R94, R166, UR24, -R123.reuse ;  /* 0x00000018a65e7c23 */ /* 0x100fe2000801087b */
[--C-:B------:R-:W-:Y:S01]  /*6030*/  FFMA.FTZ R115, R165, UR24, -R123.reuse ;  /* 0x00000018a5737c23 */ /* 0x100fe2000801087b */
[----:B------:R-:W2:Y:S01]  /*6040*/  MUFU.EX2 R102, R102 ;  /* 0x0000006600667308 */ /* 0x000ea20000000800 */
[--C-:B------:R-:W-:Y:S01]  /*6050*/  FFMA.FTZ R114, R164, UR24, -R123.reuse ;  /* 0x00000018a4727c23 */ /* 0x100fe2000801087b */
[--C-:B------:R-:W-:Y:S01]  /*6060*/  FFMA.FTZ R124, R140, UR24, -R123.reuse ;  /* 0x000000188c7c7c23 */ /* 0x100fe2000801087b */
[--C-:B------:R-:W-:Y:S01]  /*6070*/  FFMA.FTZ R126, R135, UR24, -R123.reuse ;  /* 0x00000018877e7c23 */ /* 0x100fe2000801087b */
[--C-:B------:R-:W-:Y:S01]  /*6080*/  FFMA.FTZ R130, R130, UR24, -R123.reuse ;  /* 0x0000001882827c23 */ /* 0x100fe2000801087b */
[--C-:B------:R-:W-:Y:S01]  /*6090*/  FFMA.FTZ R129, R129, UR24, -R123.reuse ;  /* 0x0000001881817c23 */ /* 0x100fe2000801087b */
[--C-:B------:R-:W-:Y:S01]  /*60a0*/  FFMA.FTZ R143, R143, UR24, -R123.reuse ;  /* 0x000000188f8f7c23 */ /* 0x100fe2000801087b */
[--C-:B------:R-:W-:Y:S01]  /*60b0*/  FFMA.FTZ R145, R145, UR24, -R123.reuse ;  /* 0x0000001891917c23 */ /* 0x100fe2000801087b */
[----:B------:R-:W4:Y:S01]  /*60c0*/  MUFU.EX2 R101, R101 ;  /* 0x0000006500657308 */ /* 0x000f220000000800 */
[--C-:B------:R-:W-:Y:S01]  /*60d0*/  FFMA.FTZ R151, R151, UR24, -R123.reuse ;  /* 0x0000001897977c23 */ /* 0x100fe2000801087b */
[----:B------:R-:W-:Y:S01]  /*60e0*/  FFMA.FTZ R150, R150, UR24, -R123 ;  /* 0x0000001896967c23 */ /* 0x000fe2000801087b */
[----:B------:R-:W-:Y:S01]  /*60f0*/  FADD.FTZ R97, R83, R97 ;  /* 0x0000006153617221 */ /* 0x000fe20000010000 */
[--C-:B------:R-:W-:Y:S01]  /*6100*/  FFMA.FTZ R135, R163, UR24, -R139.reuse ;  /* 0x00000018a3877c23 */ /* 0x100fe2000801088b */
[----:B------:R-:W-:Y:S01]  /*6110*/  FFMA.FTZ R140, R162, UR24, -R139 ;  /* 0x00000018a28c7c23 */ /* 0x000fe2000801088b */
[----:B------:R-:W-:Y:S01]  /*6120*/  FFMA.FTZ R148, R148, UR24, -R123 ;  /* 0x0000001894947c23 */ /* 0x000fe2000801087b */
[----:B---3--:R-:W-:Y:S01]  /*6130*/  FADD.FTZ R97, R77, R97 ;  /* 0x000000614d617221 */ /* 0x008fe20000010000 */
[----:B------:R-:W3:Y:S01]  /*6140*/  MUFU.EX2 R96, R96 ;  /* 0x0000006000607308 */ /* 0x000ee20000000800 */
[----:B--2---:R-:W-:Y:S01]  /*6150*/  F2FP.BF16.F32.PACK_AB R205, R109, R102 ;  /* 0x000000666dcd723e */ /* 0x004fe200000010ff */
[----:B------:R-:W-:Y:S01]  /*6160*/  FADD.FTZ R102, R102, R109 ;  /* 0x0000006d66667221 */ /* 0x000fe20000010000 */
[--C-:B------:R-:W-:Y:S01]  /*6170*/  FFMA.FTZ R146, R146, UR24, -R123.reuse ;  /* 0x0000001892927c23 */ /* 0x100fe2000801087b */
[--C-:B------:R-:W-:Y:S01]  /*6180*/  FFMA.FTZ R144, R144, UR24, -R123.reuse ;  /* 0x0000001890907c23 */ /* 0x100fe2000801087b */
[--C-:B------:R-:W-:Y:S01]  /*6190*/  FFMA.FTZ R141, R141, UR24, -R123.reuse ;  /* 0x000000188d8d7c23 */ /* 0x100fe2000801087b */
[--C-:B------:R-:W-:Y:S01]  /*61a0*/  FFMA.FTZ R136, R136, UR24, -R123.reuse ;  /* 0x0000001888887c23 */ /* 0x100fe2000801087b */
[--C-:B------:R-:W-:Y:S01]  /*61b0*/  FFMA.FTZ R134, R134, UR24, -R123.reuse ;  /* 0x0000001886867c23 */ /* 0x100fe2000801087b */
[----:B------:R-:W2:Y:S01]  /*61c0*/  MUFU.EX2 R76, R76 ;  /* 0x0000004c004c7308 */ /* 0x000ea20000000800 */
[----:B----4-:R-:W-:Y:S01]  /*61d0*/  FADD.FTZ R102, R101, R102 ;  /* 0x0000006665667221 */ /* 0x010fe20000010000 */
[--C-:B------:R-:W-:Y:S01]  /*61e0*/  FFMA.FTZ R131, R131, UR24, -R123.reuse ;  /* 0x0000001883837c23 */ /* 0x100fe2000801087b */
[--C-:B------:R-:W-:Y:S01]  /*61f0*/  FFMA.FTZ R128, R128, UR24, -R123.reuse ;  /* 0x0000001880807c23 */ /* 0x100fe2000801087b */
[--C-:B------:R-:W-:Y:S01]  /*6200*/  FFMA.FTZ R127, R127, UR24, -R123.reuse ;  /* 0x000000187f7f7c23 */ /* 0x100fe2000801087b */
[--C-:B------:R-:W-:Y:S01]  /*6210*/  FFMA.FTZ R125, R125, UR24, -R123.reuse ;  /* 0x000000187d7d7c23 */ /* 0x100fe2000801087b */
[--C-:B------:R-:W-:Y:S01]  /*6220*/  FFMA.FTZ R120, R120, UR24, -R123.reuse ;  /* 0x0000001878787c23 */ /* 0x100fe2000801087b */
[----:B------:R-:W-:Y:S01]  /*6230*/  FFMA.FTZ R183, R122, UR24, -R123 ;  /* 0x000000187ab77c23 */ /* 0x000fe2000801087b */
[----:B------:R-:W4:Y:S01]  /*6240*/  MUFU.EX2 R92, R92 ;  /* 0x0000005c005c7308 */ /* 0x000f220000000800 */
[C---:B---3--:R-:W-:Y:S01]  /*6250*/  F2FP.BF16.F32.PACK_AB R207, R96.reuse, R101 ;  /* 0x0000006560cf723e */ /* 0x048fe200000010ff */
[----:B------:R-:W-:-:S06]  /*6260*/  FADD.FTZ R102, R96, R102 ;  /* 0x0000006660667221 */ /* 0x000fcc0000010000 */
[----:B------:R-:W-:Y:S01]  /*6270*/  HMMA.16816.F32.BF16 R216, R204, R188, RZ ;  /* 0x000000bcccd8723c */ /* 0x000fe200000418ff */
[----:B------:R-:W3:Y:S01]  /*6280*/  MUFU.EX2 R87, R87 ;  /* 0x0000005700577308 */ /* 0x000ee20000000800 */
[C---:B--2---:R-:W-:Y:S01]  /*6290*/  F2FP.BF16.F32.PACK_AB R18, R76.reuse, R77 ;  /* 0x0000004d4c12723e */ /* 0x044fe200000010ff */
[----:B------:R-:W-:-:S03]  /*62a0*/  FADD.FTZ R97, R76, R97 ;  /* 0x000000614c617221 */ /* 0x000fc60000010000 */
[C---:B------:R-:W-:Y:S03]  /*62b0*/  HMMA.16816.F32.BF16 R208, R204.reuse, R8, RZ ;  /* 0x00000008ccd0723c */ /* 0x040fe600000418ff */
[----:B------:R-:W2:Y:S01]  /*62c0*/  MUFU.EX2 R81, R81 ;  /* 0x0000005100517308 */ /* 0x000ea20000000800 */
[----:B----4-:R-:W-:Y:S02]  /*62d0*/  FADD.FTZ R102, R92, R102 ;  /* 0x000000665c667221 */ /* 0x010fe40000010000 */
[C---:B------:R-:W-:Y:S05]  /*62e0*/  HMMA.16816.F32.BF16 R212, R204.reuse, R190, RZ ;  /* 0x000000beccd4723c */ /* 0x040fea00000418ff */
[----:B------:R-:W4:Y:S01]  /*62f0*/  MUFU.EX2 R80, R80 ;  /* 0x0000005000507308 */ /* 0x000f220000000800 */
[----:B------:R-:W-:Y:S01]  /*6300*/  HMMA.16816.F32.BF16 R204, R204, R10, RZ ;  /* 0x0000000acccc723c */ /* 0x000fe200000418ff */
[C---:B---3--:R-:W-:Y:S01]  /*6310*/  F2FP.BF16.F32.PACK_AB R17, R87.reuse, R92 ;  /* 0x0000005c5711723e */ /* 0x048fe200000010ff */
[----:B------:R-:W-:-:S04]  /*6320*/  FADD.FTZ R102, R87, R102 ;  /* 0x0000006657667221 */ /* 0x000fc80000010000 */
[----:B------:R-:W-:Y:S01]  /*6330*/  HMMA.16816.F32.BF16 R188, R196, R190, RZ ;  /* 0x000000bec4bc723c */ /* 0x000fe200000418ff */
[----:B------:R-:W3:Y:S01]  /*6340*/  MUFU.EX2 R72, R72 ;  /* 0x0000004800487308 */ /* 0x000ee20000000800 */
[----:B--2---:R-:W-:-:S04]  /*6350*/  FADD.FTZ R102, R81, R102 ;  /* 0x0000006651667221 */ /* 0x004fc80000010000 */
[----:B------:R-:W-:Y:S01]  /*6360*/  HMMA.16816.F32.BF16 R196, R196, R10, RZ ;  /* 0x0000000ac4c4723c */ /* 0x000fe200000418ff */
[----:B------:R-:W2:Y:S02]  /*6370*/  LDSM.16.MT88.4 R8, [R237+0x4800] ;  /* 0x00480000ed08783b */ /* 0x000ea40000004200 */
[----:B------:R-:W5:Y:S01]  /*6380*/  MUFU.EX2 R28, R28 ;  /* 0x0000001c001c7308 */ /* 0x000f620000000800 */
[C---:B----4-:R-:W-:Y:S01]  /*6390*/  F2FP.BF16.F32.PACK_AB R19, R80.reuse, R81 ;  /* 0x000000515013723e */ /* 0x050fe200000010ff */
[----:B------:R-:W-:-:S06]  /*63a0*/  FADD.FTZ R102, R80, R102 ;  /* 0x0000006650667221 */ /* 0x000fcc0000010000 */
[----:B------:R-:W4:Y:S01]  /*63b0*/  MUFU.EX2 R6, R6 ;  /* 0x0000000600067308 */ /* 0x000f220000000800 */
[----:B-1----:R-:W-:Y:S01]  /*63c0*/  HMMA.16816.F32.BF16 R216, R16, R12, R216 ;  /* 0x0000000c10d8723c */ /* 0x002fe200000418d8 */
[----:B---3--:R-:W-:-:S05]  /*63d0*/  FADD.FTZ R97, R72, R97 ;  /* 0x0000006148617221 */ /* 0x008fca0000010000 */
[----:B------:R-:W-:Y:S01]  /*63e0*/  HMMA.16816.F32.BF16 R208, R16, R20, R208 ;  /* 0x0000001410d0723c */ /* 0x000fe200000418d0 */
[----:B------:R-:W1:Y:S01]  /*63f0*/  MUFU.EX2 R4, R4 ;  /* 0x0000000400047308 */ /* 0x000e620000000800 */
[----:B-----5:R-:W-:-:S04]  /*6400*/  FADD.FTZ R97, R28, R97 ;  /* 0x000000611c617221 */ /* 0x020fc80000010000 */
[C---:B------:R-:W-:Y:S03]  /*6410*/  HMMA.16816.F32.BF16 R212, R16.reuse, R14, R212 ;  /* 0x0000000e10d4723c */ /* 0x040fe600000418d4 */
[----:B------:R-:W3:Y:S01]  /*6420*/  MUFU.EX2 R95, R95 ;  /* 0x0000005f005f7308 */ /* 0x000ee20000000800 */
[----:B----4-:R-:W-:Y:S02]  /*6430*/  FADD.FTZ R97, R6, R97 ;  /* 0x0000006106617221 */ /* 0x010fe40000010000 */
[----:B------:R-:W-:Y:S05]  /*6440*/  HMMA.16816.F32.BF16 R204, R16, R22, R204 ;  /* 0x0000001610cc723c */ /* 0x000fea00000418cc */
[----:B------:R-:W4:Y:S01]  /*6450*/  MUFU.EX2 R94, R94 ;  /* 0x0000005e005e7308 */ /* 0x000f220000000800 */
[----:B-1----:R-:W-:Y:S01]  /*6460*/  FADD.FTZ R97, R4, R97 ;  /* 0x0000006104617221 */ /* 0x002fe20000010000 */
[----:B------:R-:W-:-:S02]  /*6470*/  F2FP.BF16.F32.PACK_AB R16, R90, R91 ;  /* 0x0000005b5a10723e */ /* 0x000fc400000010ff */
[----:B------:R-:W-:Y:S02]  /*6480*/  F2FP.BF16.F32.PACK_AB R17, R85, R89 ;  /* 0x000000595511723e */ /* 0x000fe400000010ff */
[----:B------:R-:W-:Y:S02]  /*6490*/  F2FP.BF16.F32.PACK_AB R18, R79, R86 ;  /* 0x000000564f12723e */ /* 0x000fe400000010ff */
[----:B------:R-:W1:Y:S01]  /*64a0*/  MUFU.EX2 R115, R115 ;  /* 0x0000007300737308 */ /* 0x000e620000000800 */
[----:B------:R-:W-:Y:S01]  /*64b0*/  F2FP.BF16.F32.PACK_AB R19, R78, R84 ;  /* 0x000000544e13723e */ /* 0x000fe200000010ff */
[----:B---3--:R-:W-:-:S06]  /*64c0*/  FADD.FTZ R102, R95, R102 ;  /* 0x000000665f667221 */ /* 0x008fcc0000010000 */
[----:B------:R-:W3:Y:S01]  /*64d0*/  MUFU.EX2 R114, R114 ;  /* 0x0000007200727308 */ /* 0x000ee20000000800 */
[----:B------:R-:W-:Y:S01]  /*64e0*/  HMMA.16816.F32.BF16 R192, R16, R12, R192 ;  /* 0x0000000c10c0723c */ /* 0x000fe200000418c0 */
[----:B----4-:R-:W-:-:S05]  /*64f0*/  FADD.FTZ R102, R94, R102 ;  /* 0x000000665e667221 */ /* 0x010fca0000010000 */
[C---:B------:R-:W-:Y:S01]  /*6500*/  HMMA.16816.F32.BF16 R200, R16.reuse, R20, R200 ;  /* 0x0000001410c8723c */ /* 0x040fe200000418c8 */
[----:B------:R-:W4:Y:S01]  /*6510*/  MUFU.EX2 R46, R46 ;  /* 0x0000002e002e7308 */ /* 0x000f220000000800 */
[----:B------:R-:W-:Y:S01]  /*6520*/  F2FP.BF16.F32.PACK_AB R12, R28, R72 ;  /* 0x000000481c0c723e */ /* 0x000fe200000010ff */
[----:B-1----:R-:W-:Y:S01]  /*6530*/  FADD.FTZ R102, R115, R102 ;  /* 0x0000006673667221 */ /* 0x002fe20000010000 */
[----:B------:R-:W-:Y:S02]  /*6540*/  F2FP.BF16.F32.PACK_AB R13, R94, R95 ;  /* 0x0000005f5e0d723e */ /* 0x000fe400000010ff */
[----:B------:R-:W-:Y:S03]  /*6550*/  HMMA.16816.F32.BF16 R188, R16, R14, R188 ;  /* 0x0000000e10bc723c */ /* 0x000fe600000418bc */
[----:B------:R-:W1:Y:S01]  /*6560*/  MUFU.EX2 R3, R3 ;  /* 0x0000000300037308 */ /* 0x000e620000000800 */
[----:B---3--:R-:W-:-:S02]  /*6570*/  FADD.FTZ R102, R114, R102 ;  /* 0x0000006672667221 */ /* 0x008fc40000010000 */
[----:B------:R-:W-:Y:S01]  /*6580*/  HMMA.16816.F32.BF16 R196, R16, R22, R196 ;  /* 0x0000001610c4723c */ /* 0x000fe200000418c4 */
[----:B------:R-:W3:Y:S01]  /*6590*/  LDSM.16.MT88.4 R16, [R237+0x4c00] ;  /* 0x004c0000ed10783b */ /* 0x000ee20000004200 */
[----:B------:R-:W-:Y:S02]  /*65a0*/  F2FP.BF16.F32.PACK_AB R14, R4, R6 ;  /* 0x00000006040e723e */ /* 0x000fe400000010ff */
[----:B------:R-:W-:Y:S01]  /*65b0*/  F2FP.BF16.F32.PACK_AB R15, R114, R115 ;  /* 0x00000073720f723e */ /* 0x000fe200000010ff */
[----:B------:R-:W5:Y:S01]  /*65c0*/  LDSM.16.MT88.4 R20, [R238+0x4c00] ;  /* 0x004c0000ee14783b */ /* 0x000f620000004200 */
[----:B------:R-:W1:Y:S01]  /*65d0*/  MUFU.EX2 R2, R2 ;  /* 0x0000000200027308 */ /* 0x000e620000000800 */
[----:B----4-:R-:W-:-:S04]  /*65e0*/  FADD.FTZ R99, R46, R99 ;  /* 0x000000632e637221 */ /* 0x010fc80000010000 */
[C---:B--2---:R-:W-:Y:S03]  /*65f0*/  HMMA.16816.F32.BF16 R216, R12.reuse, R8, R216 ;  /* 0x000000080cd8723c */ /* 0x044fe600000418d8 */
[----:B------:R-:W2:Y:S01]  /*6600*/  MUFU.EX2 R0, R0 ;  /* 0x0000000000007308 */ /* 0x000ea20000000800 */
[----:B-1----:R-:W-:Y:S02]  /*6610*/  FADD.FTZ R97, R3, R97 ;  /* 0x0000006103617221 */ /* 0x002fe40000010000 */
[C---:B------:R-:W-:Y:S05]  /*6620*/  HMMA.16816.F32.BF16 R208, R12.reuse, R24, R208 ;  /* 0x000000180cd0723c */ /* 0x040fea00000418d0 */
[----:B------:R-:W1:Y:S01]  /*6630*/  MUFU.EX2 R75, R75 ;  /* 0x0000004b004b7308 */ /* 0x000e620000000800 */
[----:B------:R-:W-:Y:S01]  /*6640*/  HMMA.16816.F32.BF16 R212, R12, R10, R212 ;  /* 0x0000000a0cd4723c */ /* 0x000fe200000418d4 */
[----:B------:R-:W-:-:S05]  /*6650*/  FADD.FTZ R97, R2, R97 ;  /* 0x0000006102617221 */ /* 0x000fca0000010000 */
[----:B------:R-:W-:Y:S01]  /*6660*/  HMMA.16816.F32.BF16 R204, R12, R26, R204 ;  /* 0x0000001a0ccc723c */ /* 0x000fe200000418cc */
[----:B------:R-:W4:Y:S01]  /*6670*/  MUFU.EX2 R124, R124 ;  /* 0x0000007c007c7308 */ /* 0x000f220000000800 */
[----:B--2---:R-:W-:-:S05]  /*6680*/  FADD.FTZ R97, R0, R97 ;  /* 0x0000006100617221 */ /* 0x004fca0000010000 */
[----:B------:R-:W-:Y:S02]  /*6690*/  F2FP.BF16.F32.PACK_AB R12, R71, R74 ;  /* 0x0000004a470c723e */ /* 0x000fe400000010ff */
[----:B------:R-:W2:Y:S01]  /*66a0*/  MUFU.EX2 R126, R126 ;  /* 0x0000007e007e7308 */ /* 0x000ea20000000800 */
[----:B------:R-:W-:Y:S01]  /*66b0*/  F2FP.BF16.F32.PACK_AB R13, R48, R73 ;  /* 0x00000049300d723e */ /* 0x000fe200000010ff */
[----:B-1----:R-:W-:Y:S01]  /*66c0*/  FADD.FTZ R97, R75, R97 ;  /* 0x000000614b617221 */ /* 0x002fe20000010000 */
[----:B------:R-:W-:Y:S02]  /*66d0*/  F2FP.BF16.F32.PACK_AB R14, R69, R70 ;  /* 0x00000046450e723e */ /* 0x000fe400000010ff */
[----:B------:R-:W-:-:S03]  /*66e0*/  F2FP.BF16.F32.PACK_AB R15, R46, R47 ;  /* 0x0000002f2e0f723e */ /* 0x000fc600000010ff */
[----:B------:R-:W1:Y:S01]  /*66f0*/  MUFU.EX2 R130, R130 ;  /* 0x0000008200827308 */ /* 0x000e620000000800 */
[----:B----4-:R-:W-:-:S03]  /*6700*/  FADD.FTZ R102, R124, R102 ;  /* 0x000000667c667221 */ /* 0x010fc60000010000 */
[C---:B------:R-:W-:Y:S04]  /*6710*/  HMMA.16816.F32.BF16 R192, R12.reuse, R8, R192 ;  /* 0x000000080cc0723c */ /* 0x040fe800000418c0 */
[----:B------:R-:W4:Y:S01]  /*6720*/  MUFU.EX2 R129, R129 ;  /* 0x0000008100817308 */ /* 0x000f220000000800 */
[----:B--2---:R-:W-:Y:S01]  /*6730*/  FADD.FTZ R102, R126, R102 ;  /* 0x000000667e667221 */ /* 0x004fe20000010000 */
[----:B------:R-:W-:Y:S01]  /*6740*/  HMMA.16816.F32.BF16 R188, R12, R10, R188 ;  /* 0x0000000a0cbc723c */ /* 0x000fe200000418bc */
[----:B------:R-:W-:Y:S02]  /*6750*/  F2FP.BF16.F32.PACK_AB R8, R2, R3 ;  /* 0x000000030208723e */ /* 0x000fe400000010ff */
[----:B------:R-:W-:-:S03]  /*6760*/  F2FP.BF16.F32.PACK_AB R9, R126, R124 ;  /* 0x0000007c7e09723e */ /* 0x000fc600000010ff */
[----:B------:R-:W-:Y:S01]  /*6770*/  HMMA.16816.F32.BF16 R200, R12, R24, R200 ;  /* 0x000000180cc8723c */ /* 0x000fe200000418c8 */
[----:B------:R-:W2:Y:S01]  /*6780*/  MUFU.EX2 R68, R68 ;  /* 0x0000004400447308 */ /* 0x000ea20000000800 */
[----:B------:R-:W-:Y:S01]  /*6790*/  F2FP.BF16.F32.PACK_AB R10, R75, R0 ;  /* 0x000000004b0a723e */ /* 0x000fe200000010ff */
[----:B-1----:R-:W-:-:S03]  /*67a0*/  FADD.FTZ R102, R130, R102 ;  /* 0x0000006682667221 */ /* 0x002fc60000010000 */
[----:B------:R-:W-:Y:S01]  /*67b0*/  HMMA.16816.F32.BF16 R196, R12, R26, R196 ;  /* 0x0000001a0cc4723c */ /* 0x000fe200000418c4 */
[----:B------:R-:W1:Y:S02]  /*67c0*/  LDSM.16.MT88.4 R12, [R237+0x5000] ;  /* 0x00500000ed0c783b */ /* 0x000e640000004200 */
[----:B------:R-:W5:Y:S01]  /*67d0*/  MUFU.EX2 R67, R67 ;  /* 0x0000004300437308 */ /* 0x000f620000000800 */
[C---:B----4-:R-:W-:Y:S01]  /*67e0*/  F2FP.BF16.F32.PACK_AB R11, R129.reuse, R130 ;  /* 0x00000082810b723e */ /* 0x050fe200000010ff */
[----:B------:R-:W4:Y:S01]  /*67f0*/  LDSM.16.MT88.4 R24, [R238+0x5000] ;  /* 0x00500000ee18783b */ /* 0x000f220000004200 */
[----:B------:R-:W-:-:S05]  /*6800*/  FADD.FTZ R102, R129, R102 ;  /* 0x0000006681667221 */ /* 0x000fca0000010000 */
[----:B------:R-:W5:Y:S01]  /*6810*/  MUFU.EX2 R66, R66 ;  /* 0x0000004200427308 */ /* 0x000f620000000800 */
[----:B---3--:R-:W-:Y:S01]  /*6820*/  HMMA.16816.F32.BF16 R216, R8, R16, R216 ;  /* 0x0000001008d8723c */ /* 0x008fe200000418d8 */
[----:B--2---:R-:W-:-:S05]  /*6830*/  FADD.FTZ R100, R68, R100 ;  /* 0x0000006444647221 */ /* 0x004fca0000010000 */
[----:B------:R-:W-:Y:S01]  /*6840*/  HMMA.16816.F32.BF16 R212, R8, R18, R212 ;  /* 0x0000001208d4723c */ /* 0x000fe200000418d4 */
[----:B------:R-:W2:Y:S01]  /*6850*/  MUFU.EX2 R65, R65 ;  /* 0x0000004100417308 */ /* 0x000ea20000000800 */
[----:B-----5:R-:W-:-:S04]  /*6860*/  FADD.FTZ R100, R67, R100 ;  /* 0x0000006443647221 */ /* 0x020fc80000010000 */
[C---:B------:R-:W-:Y:S03]  /*6870*/  HMMA.16816.F32.BF16 R208, R8.reuse, R20, R208 ;  /* 0x0000001408d0723c */ /* 0x040fe600000418d0 */
[----:B------:R-:W3:Y:S01]  /*6880*/  MUFU.EX2 R45, R45 ;  /* 0x0000002d002d7308 */ /* 0x000ee20000000800 */
[----:B------:R-:W-:Y:S02]  /*6890*/  FADD.FTZ R100, R66, R100 ;  /* 0x0000006442647221 */ /* 0x000fe40000010000 */
[----:B------:R-:W-:Y:S05]  /*68a0*/  HMMA.16816.F32.BF16 R204, R8, R22, R204 ;  /* 0x0000001608cc723c */ /* 0x000fea00000418cc */
[----:B------:R-:W5:Y:S01]  /*68b0*/  MUFU.EX2 R44, R44 ;  /* 0x0000002c002c7308 */ /* 0x000f620000000800 */
[----:B--2---:R-:W-:Y:S01]  /*68c0*/  FADD.FTZ R100, R65, R100 ;  /* 0x0000006441647221 */ /* 0x004fe20000010000 */
[----:B------:R-:W-:-:S02]  /*68d0*/  F2FP.BF16.F32.PACK_AB R8, R67, R68 ;  /* 0x000000444308723e */ /* 0x000fc400000010ff */
[----:B------:R-:W-:-:S04]  /*68e0*/  F2FP.BF16.F32.PACK_AB R10, R65, R66 ;  /* 0x00000042410a723e */ /* 0x000fc800000010ff */
[----:B------:R-:W2:Y:S01]  /*68f0*/  MUFU.EX2 R43, R43 ;  /* 0x0000002b002b7308 */ /* 0x000ea20000000800 */
[----:B---3--:R-:W-:-:S07]  /*6900*/  FADD.FTZ R99, R45, R99 ;  /* 0x000000632d637221 */ /* 0x008fce0000010000 */
[----:B------:R-:W3:Y:S01]  /*6910*/  MUFU.EX2 R42, R42 ;  /* 0x0000002a002a7308 */ /* 0x000ee20000000800 */
[C---:B-----5:R-:W-:Y:S01]  /*6920*/  F2FP.BF16.F32.PACK_AB R9, R44.reuse, R45 ;  /* 0x0000002d2c09723e */ /* 0x060fe200000010ff */
[----:B------:R-:W-:-:S06]  /*6930*/  FADD.FTZ R99, R44, R99 ;  /* 0x000000632c637221 */ /* 0x000fcc0000010000 */
[----:B------:R-:W5:Y:S01]  /*6940*/  MUFU.EX2 R82, R82 ;  /* 0x0000005200527308 */ /* 0x000f620000000800 */
[----:B--2---:R-:W-:-:S07]  /*6950*/  FADD.FTZ R99, R43, R99 ;  /* 0x000000632b637221 */ /* 0x004fce0000010000 */
[----:B------:R-:W2:Y:S01]  /*6960*/  MUFU.EX2 R93, R93 ;  /* 0x0000005d005d7308 */ /* 0x000ea20000000800 */
[C---:B---3--:R-:W-:Y:S01]  /*6970*/  F2FP.BF16.F32.PACK_AB R11, R42.reuse, R43 ;  /* 0x0000002b2a0b723e */ /* 0x048fe200000010ff */
[----:B------:R-:W-:-:S06]  /*6980*/  FADD.FTZ R99, R42, R99 ;  /* 0x000000632a637221 */ /* 0x000fcc0000010000 */
[----:B------:R-:W3:Y:S01]  /*6990*/  MUFU.EX2 R117, R117 ;  /* 0x0000007500757308 */ /* 0x000ee20000000800 */
[----:B------:R-:W-:Y:S01]  /*69a0*/  HMMA.16816.F32.BF16 R192, R8, R16, R192 ;  /* 0x0000001008c0723c */ /* 0x000fe200000418c0 */
[----:B-----5:R-:W-:-:S05]  /*69b0*/  FADD.FTZ R97, R82, R97 ;  /* 0x0000006152617221 */ /* 0x020fca0000010000 */
[----:B------:R-:W-:Y:S01]  /*69c0*/  HMMA.16816.F32.BF16 R188, R8, R18, R188 ;  /* 0x0000001208bc723c */ /* 0x000fe200000418bc */
[----:B------:R-:W5:Y:S01]  /*69d0*/  MUFU.EX2 R119, R119 ;  /* 0x0000007700777308 */ /* 0x000f620000000800 */
[C---:B--2---:R-:W-:Y:S01]  /*69e0*/  F2FP.BF16.F32.PACK_AB R16, R93.reuse, R82 ;  /* 0x000000525d10723e */ /* 0x044fe200000010ff */
[----:B------:R-:W-:-:S03]  /*69f0*/  FADD.FTZ R97, R93, R97 ;  /* 0x000000615d617221 */ /* 0x000fc60000010000 */
[C---:B------:R-:W-:Y:S03]  /*6a00*/  HMMA.16816.F32.BF16 R200, R8.reuse, R20, R200 ;  /* 0x0000001408c8723c */ /* 0x040fe600000418c8 */
[----:B------:R-:W2:Y:S01]  /*6a10*/  MUFU.EX2 R143, R143 ;  /* 0x0000008f008f7308 */ /* 0x000ea20000000800 */
[----:B---3--:R-:W-:Y:S02]  /*6a20*/  FADD.FTZ R97, R117, R97 ;  /* 0x0000006175617221 */ /* 0x008fe40000010000 */
[----:B------:R-:W-:Y:S01]  /*6a30*/  HMMA.16816.F32.BF16 R196, R8, R22, R196 ;  /* 0x0000001608c4723c */ /* 0x000fe200000418c4 */
[----:B------:R-:W3:Y:S04]  /*6a40*/  LDSM.16.MT88.4 R8, [R237+0x5400] ;  /* 0x00540000ed08783b */ /* 0x000ee80000004200 */
[----:B------:R-:W1:Y:S01]  /*6a50*/  MUFU.EX2 R145, R145 ;  /* 0x0000009100917308 */ /* 0x000e620000000800 */
[C---:B-----5:R-:W-:Y:S01]  /*6a60*/  F2FP.BF16.F32.PACK_AB R18, R119.reuse, R117 ;  /* 0x000000757712723e */ /* 0x060fe200000010ff */
[----:B------:R-:W-:-:S06]  /*6a70*/  FADD.FTZ R97, R119, R97 ;  /* 0x0000006177617221 */ /* 0x000fcc0000010000 */
[----:B------:R-:W5:Y:S01]  /*6a80*/  MUFU.EX2 R151, R151 ;  /* 0x0000009700977308 */ /* 0x000f620000000800 */
[----:B--2---:R-:W-:-:S07]  /*6a90*/  FADD.FTZ R102, R143, R102 ;  /* 0x000000668f667221 */ /* 0x004fce0000010000 */
[----:B------:R-:W2:Y:S01]  /*6aa0*/  MUFU.EX2 R150, R150 ;  /* 0x0000009600967308 */ /* 0x000ea20000000800 */
[C---:B-1----:R-:W-:Y:S01]  /*6ab0*/  F2FP.BF16.F32.PACK_AB R17, R145.reuse, R143 ;  /* 0x0000008f9111723e */ /* 0x042fe200000010ff */
[----:B------:R-:W-:-:S06]  /*6ac0*/  FADD.FTZ R102, R145, R102 ;  /* 0x0000006691667221 */ /* 0x000fcc0000010000 */
[----:B------:R-:W1:Y:S01]  /*6ad0*/  MUFU.EX2 R64, R64 ;  /* 0x0000004000407308 */ /* 0x000e620000000800 */
[----:B-----5:R-:W-:-:S07]  /*6ae0*/  FADD.FTZ R102, R151, R102 ;  /* 0x0000006697667221 */ /* 0x020fce0000010000 */
[----:B------:R-:W5:Y:S01]  /*6af0*/  MUFU.EX2 R63, R63 ;  /* 0x0000003f003f7308 */ /* 0x000f620000000800 */
[C---:B--2---:R-:W-:Y:S01]  /*6b00*/  F2FP.BF16.F32.PACK_AB R19, R150.reuse, R151 ;  /* 0x000000979613723e */ /* 0x044fe200000010ff */
[----:B------:R-:W-:-:S06]  /*6b10*/  FADD.FTZ R102, R150, R102 ;  /* 0x0000006696667221 */ /* 0x000fcc0000010000 */
[----:B------:R-:W2:Y:S01]  /*6b20*/  MUFU.EX2 R62, R62 ;  /* 0x0000003e003e7308 */ /* 0x000ea20000000800 */
[----:B------:R-:W-:Y:S01]  /*6b30*/  HMMA.16816.F32.BF16 R216, R16, R12, R216 ;  /* 0x0000000c10d8723c */ /* 0x000fe200000418d8 */
[----:B-1----:R-:W-:-:S05]  /*6b40*/  FADD.FTZ R100, R64, R100 ;  /* 0x0000006440647221 */ /* 0x002fca0000010000 */
[----:B------:R-:W-:Y:S01]  /*6b50*/  HMMA.16816.F32.BF16 R212, R16, R14, R212 ;  /* 0x0000000e10d4723c */ /* 0x000fe200000418d4 */
[----:B------:R-:W1:Y:S01]  /*6b60*/  MUFU.EX2 R61, R61 ;  /* 0x0000003d003d7308 */ /* 0x000e620000000800 */
[C---:B-----5:R-:W-:Y:S01]  /*6b70*/  F2FP.BF16.F32.PACK_AB R20, R63.reuse, R64 ;  /* 0x000000403f14723e */ /* 0x060fe200000010ff */
[----:B------:R-:W-:-:S03]  /*6b80*/  FADD.FTZ R100, R63, R100 ;  /* 0x000000643f647221 */ /* 0x000fc60000010000 */
[C---:B----4-:R-:W-:Y:S03]  /*6b90*/  HMMA.16816.F32.BF16 R208, R16.reuse, R24, R208 ;  /* 0x0000001810d0723c */ /* 0x050fe600000418d0 */
[----:B------:R-:W4:Y:S01]  /*6ba0*/  MUFU.EX2 R41, R41 ;  /* 0x0000002900297308 */ /* 0x000f220000000800 */
[----:B--2---:R-:W-:Y:S02]  /*6bb0*/  FADD.FTZ R100, R62, R100 ;  /* 0x000000643e647221 */ /* 0x004fe40000010000 */
[----:B------:R-:W-:Y:S01]  /*6bc0*/  HMMA.16816.F32.BF16 R204, R16, R26, R204 ;  /* 0x0000001a10cc723c */ /* 0x000fe200000418cc */
[----:B------:R-:W2:Y:S04]  /*6bd0*/  LDSM.16.MT88.4 R16, [R238+0x5400] ;  /* 0x00540000ee10783b */ /* 0x000ea80000004200 */
[----:B------:R-:W5:Y:S01]  /*6be0*/  MUFU.EX2 R40, R40 ;  /* 0x0000002800287308 */ /* 0x000f620000000800 */
[C---:B-1----:R-:W-:Y:S01]  /*6bf0*/  F2FP.BF16.F32.PACK_AB R22, R61.reuse, R62 ;  /* 0x0000003e3d16723e */ /* 0x042fe200000010ff */
[----:B------:R-:W-:-:S06]  /*6c00*/  FADD.FTZ R100, R61, R100 ;  /* 0x000000643d647221 */ /* 0x000fcc0000010000 */
[----:B------:R-:W1:Y:S01]  /*6c10*/  MUFU.EX2 R39, R39 ;  /* 0x0000002700277308 */ /* 0x000e620000000800 */
[----:B----4-:R-:W-:-:S07]  /*6c20*/  FADD.FTZ R99, R41, R99 ;  /* 0x0000006329637221 */ /* 0x010fce0000010000 */
[----:B------:R-:W4:Y:S01]  /*6c30*/  MUFU.EX2 R38, R38 ;  /* 0x0000002600267308 */ /* 0x000f220000000800 */
[C---:B-----5:R-:W-:Y:S01]  /*6c40*/  F2FP.BF16.F32.PACK_AB R21, R40.reuse, R41 ;  /* 0x000000292815723e */ /* 0x060fe200000010ff */
[----:B------:R-:W-:-:S06]  /*6c50*/  FADD.FTZ R99, R40, R99 ;  /* 0x0000006328637221 */ /* 0x000fcc0000010000 */
[----:B------:R-:W5:Y:S01]  /*6c60*/  MUFU.EX2 R121, R121 ;  /* 0x0000007900797308 */ /* 0x000f620000000800 */
[----:B-1----:R-:W-:-:S07]  /*6c70*/  FADD.FTZ R99, R39, R99 ;  /* 0x0000006327637221 */ /* 0x002fce0000010000 */
[----:B------:R-:W1:Y:S01]  /*6c80*/  MUFU.EX2 R135, R135 ;  /* 0x0000008700877308 */ /* 0x000e620000000800 */
[C---:B----4-:R-:W-:Y:S01]  /*6c90*/  F2FP.BF16.F32.PACK_AB R23, R38.reuse, R39 ;  /* 0x000000272617723e */ /* 0x050fe200000010ff */
[----:B------:R-:W-:-:S06]  /*6ca0*/  FADD.FTZ R99, R38, R99 ;  /* 0x0000006326637221 */ /* 0x000fcc0000010000 */
[----:B------:R-:W4:Y:S01]  /*6cb0*/  MUFU.EX2 R140, R140 ;  /* 0x0000008c008c7308 */ /* 0x000f220000000800 */
[----:B------:R-:W-:Y:S01]  /*6cc0*/  HMMA.16816.F32.BF16 R192, R20, R12, R192 ;  /* 0x0000000c14c0723c */ /* 0x000fe200000418c0 */
[----:B-----5:R-:W-:-:S05]  /*6cd0*/  FADD.FTZ R97, R121, R97 ;  /* 0x0000006179617221 */ /* 0x020fca0000010000 */
[----:B------:R-:W-:Y:S01]  /*6ce0*/  HMMA.16816.F32.BF16 R188, R20, R14, R188 ;  /* 0x0000000e14bc723c */ /* 0x000fe200000418bc */
[----:B------:R-:W5:Y:S01]  /*6cf0*/  MUFU.EX2 R142, R142 ;  /* 0x0000008e008e7308 */ /* 0x000f620000000800 */
[C---:B-1----:R-:W-:Y:S01]  /*6d00*/  F2FP.BF16.F32.PACK_AB R12, R135.reuse, R121 ;  /* 0x00000079870c723e */ /* 0x042fe200000010ff */
[----:B------:R-:W-:-:S03]  /*6d10*/  FADD.FTZ R97, R135, R97 ;  /* 0x0000006187617221 */ /* 0x000fc60000010000 */
[C---:B------:R-:W-:Y:S03]  /*6d20*/  HMMA.16816.F32.BF16 R200, R20.reuse, R24, R200 ;  /* 0x0000001814c8723c */ /* 0x040fe600000418c8 */
[----:B------:R-:W1:Y:S01]  /*6d30*/  MUFU.EX2 R148, R148 ;  /* 0x0000009400947308 */ /* 0x000e620000000800 */
[----:B----4-:R-:W-:Y:S02]  /*6d40*/  FADD.FTZ R97, R140, R97 ;  /* 0x000000618c617221 */ /* 0x010fe40000010000 */
[----:B------:R-:W-:Y:S01]  /*6d50*/  HMMA.16816.F32.BF16 R196, R20, R26, R196 ;  /* 0x0000001a14c4723c */ /* 0x000fe200000418c4 */
[----:B------:R-:W4:Y:S04]  /*6d60*/  LDSM.16.MT88.4 R20, [R237+0x5800] ;  /* 0x00580000ed14783b */ /* 0x000f280000004200 */
[----:B------:R-:W3:Y:S01]  /*6d70*/  MUFU.EX2 R146, R146 ;  /* 0x0000009200927308 */ /* 0x000ee20000000800 */
[----:B------:R-:W4:Y:S01]  /*6d80*/  LDSM.16.MT88.4 R24, [R238+0x5800] ;  /* 0x00580000ee18783b */ /* 0x000f220000004200 */
[C---:B-----5:R-:W-:Y:S01]  /*6d90*/  F2FP.BF16.F32.PACK_AB R14, R142.reuse, R140 ;  /* 0x0000008c8e0e723e */ /* 0x060fe200000010ff */
[----:B------:R-:W-:-:S05]  /*6da0*/  FADD.FTZ R97, R142, R97 ;  /* 0x000000618e617221 */ /* 0x000fca0000010000 */
[----:B------:R-:W5:Y:S01]  /*6db0*/  MUFU.EX2 R144, R144 ;  /* 0x0000009000907308 */ /* 0x000f620000000800 */
[----:B-1----:R-:W-:-:S07]  /*6dc0*/  FADD.FTZ R102, R148, R102 ;  /* 0x0000006694667221 */ /* 0x002fce0000010000 */
[----:B------:R-:W1:Y:S01]  /*6dd0*/  MUFU.EX2 R141, R141 ;  /* 0x0000008d008d7308 */ /* 0x000e620000000800 */
[C---:B---3--:R-:W-:Y:S01]  /*6de0*/  F2FP.BF16.F32.PACK_AB R13, R146.reuse, R148 ;  /* 0x00000094920d723e */ /* 0x048fe200000010ff */
[----:B------:R-:W-:-:S06]  /*6df0*/  FADD.FTZ R102, R146, R102 ;  /* 0x0000006692667221 */ /* 0x000fcc0000010000 */
[----:B------:R-:W3:Y:S01]  /*6e00*/  MUFU.EX2 R60, R60 ;  /* 0x0000003c003c7308 */ /* 0x000ee20000000800 */
[----:B-----5:R-:W-:-:S07]  /*6e10*/  FADD.FTZ R102, R144, R102 ;  /* 0x0000006690667221 */ /* 0x020fce0000010000 */
[----:B------:R-:W5:Y:S01]  /*6e20*/  MUFU.EX2 R59, R59 ;  /* 0x0000003b003b7308 */ /* 0x000f620000000800 */
[C---:B-1----:R-:W-:Y:S01]  /*6e30*/  F2FP.BF16.F32.PACK_AB R15, R141.reuse, R144 ;  /* 0x000000908d0f723e */ /* 0x042fe200000010ff */
[----:B------:R-:W-:-:S06]  /*6e40*/  FADD.FTZ R102, R141, R102 ;  /* 0x000000668d667221 */ /* 0x000fcc0000010000 */
[----:B------:R-:W1:Y:S01]  /*6e50*/  MUFU.EX2 R58, R58 ;  /* 0x0000003a003a7308 */ /* 0x000e620000000800 */
[----:B------:R-:W-:Y:S01]  /*6e60*/  HMMA.16816.F32.BF16 R216, R12, R8, R216 ;  /* 0x000000080cd8723c */ /* 0x000fe200000418d8 */
[----:B---3--:R-:W-:-:S05]  /*6e70*/  FADD.FTZ R100, R60, R100 ;  /* 0x000000643c647221 */ /* 0x008fca0000010000 */
[----:B------:R-:W-:Y:S01]  /*6e80*/  HMMA.16816.F32.BF16 R212, R12, R10, R212 ;  /* 0x0000000a0cd4723c */ /* 0x000fe200000418d4 */
[----:B------:R-:W3:Y:S01]  /*6e90*/  MUFU.EX2 R57, R57 ;  /* 0x0000003900397308 */ /* 0x000ee20000000800 */
[----:B-----5:R-:W-:-:S04]  /*6ea0*/  FADD.FTZ R100, R59, R100 ;  /* 0x000000643b647221 */ /* 0x020fc80000010000 */
[C---:B--2---:R-:W-:Y:S03]  /*6eb0*/  HMMA.16816.F32.BF16 R208, R12.reuse, R16, R208 ;  /* 0x000000100cd0723c */ /* 0x044fe600000418d0 */
[----:B------:R-:W2:Y:S01]  /*6ec0*/  MUFU.EX2 R37, R37 ;  /* 0x0000002500257308 */ /* 0x000ea20000000800 */
[----:B-1----:R-:W-:Y:S02]  /*6ed0*/  FADD.FTZ R100, R58, R100 ;  /* 0x000000643a647221 */ /* 0x002fe40000010000 */
[----:B------:R-:W-:Y:S05]  /*6ee0*/  HMMA.16816.F32.BF16 R204, R12, R18, R204 ;  /* 0x000000120ccc723c */ /* 0x000fea00000418cc */
[----:B------:R-:W1:Y:S01]  /*6ef0*/  MUFU.EX2 R36, R36 ;  /* 0x0000002400247308 */ /* 0x000e620000000800 */
[----:B---3--:R-:W-:Y:S01]  /*6f00*/  FADD.FTZ R100, R57, R100 ;  /* 0x0000006439647221 */ /* 0x008fe20000010000 */
[----:B------:R-:W-:-:S02]  /*6f10*/  F2FP.BF16.F32.PACK_AB R12, R59, R60 ;  /* 0x0000003c3b0c723e */ /* 0x000fc400000010ff */
[----:B------:R-:W-:-:S04]  /*6f20*/  F2FP.BF16.F32.PACK_AB R14, R57, R58 ;  /* 0x0000003a390e723e */ /* 0x000fc800000010ff */
[----:B------:R-:W3:Y:S01]  /*6f30*/  MUFU.EX2 R35, R35 ;  /* 0x0000002300237308 */ /* 0x000ee20000000800 */
[----:B--2---:R-:W-:-:S07]  /*6f40*/  FADD.FTZ R99, R37, R99 ;  /* 0x0000006325637221 */ /* 0x004fce0000010000 */
[----:B------:R-:W2:Y:S01]  /*6f50*/  MUFU.EX2 R34, R34 ;  /* 0x0000002200227308 */ /* 0x000ea20000000800 */
[C---:B-1----:R-:W-:Y:S01]  /*6f60*/  F2FP.BF16.F32.PACK_AB R13, R36.reuse, R37 ;  /* 0x00000025240d723e */ /* 0x042fe200000010ff */
[----:B------:R-:W-:-:S06]  /*6f70*/  FADD.FTZ R99, R36, R99 ;  /* 0x0000006324637221 */ /* 0x000fcc0000010000 */
[----:B------:R-:W1:Y:S01]  /*6f80*/  MUFU.EX2 R152, R152 ;  /* 0x0000009800987308 */ /* 0x000e620000000800 */
[----:B---3--:R-:W-:-:S07]  /*6f90*/  FADD.FTZ R99, R35, R99 ;  /* 0x0000006323637221 */ /* 0x008fce0000010000 */
[----:B------:R-:W3:Y:S01]  /*6fa0*/  MUFU.EX2 R154, R154 ;  /* 0x0000009a009a7308 */ /* 0x000ee20000000800 */
[C---:B--2---:R-:W-:Y:S01]  /*6fb0*/  F2FP.BF16.F32.PACK_AB R15, R34.reuse, R35 ;  /* 0x00000023220f723e */ /* 0x044fe200000010ff */
[----:B------:R-:W-:-:S06]  /*6fc0*/  FADD.FTZ R99, R34, R99 ;  /* 0x0000006322637221 */ /* 0x000fcc0000010000 */
[----:B------:R-:W2:Y:S01]  /*6fd0*/  MUFU.EX2 R155, R155 ;  /* 0x0000009b009b7308 */ /* 0x000ea20000000800 */
[----:B------:R-:W-:Y:S01]  /*6fe0*/  HMMA.16816.F32.BF16 R200, R12, R16, R200 ;  /* 0x000000100cc8723c */ /* 0x000fe200000418c8 */
[----:B-1----:R-:W-:-:S05]  /*6ff0*/  FADD.FTZ R97, R152, R97 ;  /* 0x0000006198617221 */ /* 0x002fca0000010000 */
[----:B------:R-:W-:Y:S01]  /*7000*/  HMMA.16816.F32.BF16 R192, R12, R8, R192 ;  /* 0x000000080cc0723c */ /* 0x000fe200000418c0 */
[----:B------:R-:W1:Y:S01]  /*7010*/  MUFU.EX2 R147, R147 ;  /* 0x0000009300937308 */ /* 0x000e620000000800 */
[----:B---3--:R-:W-:-:S04]  /*7020*/  FADD.FTZ R97, R154, R97 ;  /* 0x000000619a617221 */ /* 0x008fc80000010000 */
[C---:B------:R-:W-:Y:S01]  /*7030*/  HMMA.16816.F32.BF16 R188, R12.reuse, R10, R188 ;  /* 0x0000000a0cbc723c */ /* 0x040fe200000418bc */
[----:B------:R-:W-:Y:S02]  /*7040*/  F2FP.BF16.F32.PACK_AB R8, R154, R152 ;  /* 0x000000989a08723e */ /* 0x000fe400000010ff */
[----:B------:R-:W3:Y:S01]  /*7050*/  MUFU.EX2 R136, R136 ;  /* 0x0000008800887308 */ /* 0x000ee20000000800 */
[----:B--2---:R-:W-:Y:S02]  /*7060*/  FADD.FTZ R97, R155, R97 ;  /* 0x000000619b617221 */ /* 0x004fe40000010000 */
[----:B------:R-:W-:Y:S01]  /*7070*/  HMMA.16816.F32.BF16 R196, R12, R18, R196 ;  /* 0x000000120cc4723c */ /* 0x000fe200000418c4 */
[----:B------:R-:W2:Y:S04]  /*7080*/  LDSM.16.MT88.4 R16, [R237+0x5c00] ;  /* 0x005c0000ed10783b */ /* 0x000ea80000004200 */
[----:B------:R-:W5:Y:S01]  /*7090*/  MUFU.EX2 R134, R134 ;  /* 0x0000008600867308 */ /* 0x000f620000000800 */
[C---:B-1----:R-:W-:Y:S01]  /*70a0*/  F2FP.BF16.F32.PACK_AB R10, R147.reuse, R155 ;  /* 0x0000009b930a723e */ /* 0x042fe200000010ff */
[----:B------:R-:W1:Y:S01]  /*70b0*/  LDSM.16.MT88.4 R12, [R238+0x5c00] ;  /* 0x005c0000ee0c783b */ /* 0x000e620000004200 */
[----:B------:R-:W-:-:S05]  /*70c0*/  FADD.FTZ R97, R147, R97 ;  /* 0x0000006193617221 */ /* 0x000fca0000010000 */
[----:B------:R-:W4:Y:S01]  /*70d0*/  MUFU.EX2 R131, R131 ;  /* 0x0000008300837308 */ /* 0x000f220000000800 */
[----:B---3--:R-:W-:-:S07]  /*70e0*/  FADD.FTZ R102, R136, R102 ;  /* 0x0000006688667221 */ /* 0x008fce0000010000 */
[----:B------:R-:W3:Y:S01]  /*70f0*/  MUFU.EX2 R128, R128 ;  /* 0x0000008000807308 */ /* 0x000ee20000000800 */
[C---:B-----5:R-:W-:Y:S01]  /*7100*/  F2FP.BF16.F32.PACK_AB R9, R134.reuse, R136 ;  /* 0x000000888609723e */ /* 0x060fe200000010ff */
[----:B------:R-:W-:-:S06]  /*7110*/  FADD.FTZ R102, R134, R102 ;  /* 0x0000006686667221 */ /* 0x000fcc0000010000 */
[----:B------:R-:W5:Y:S01]  /*7120*/  MUFU.EX2 R56, R56 ;  /* 0x0000003800387308 */ /* 0x000f620000000800 */
[----:B----4-:R-:W-:-:S07]  /*7130*/  FADD.FTZ R102, R131, R102 ;  /* 0x0000006683667221 */ /* 0x010fce0000010000 */
[----:B------:R-:W4:Y:S01]  /*7140*/  MUFU.EX2 R55, R55 ;  /* 0x0000003700377308 */ /* 0x000f220000000800 */
[C---:B---3--:R-:W-:Y:S01]  /*7150*/  F2FP.BF16.F32.PACK_AB R11, R128.reuse, R131 ;  /* 0x00000083800b723e */ /* 0x048fe200000010ff */
[----:B------:R-:W-:-:S06]  /*7160*/  FADD.FTZ R102, R128, R102 ;  /* 0x0000006680667221 */ /* 0x000fcc0000010000 */
[----:B------:R-:W3:Y:S01]  /*7170*/  MUFU.EX2 R54, R54 ;  /* 0x0000003600367308 */ /* 0x000ee20000000800 */
[----:B------:R-:W-:Y:S01]  /*7180*/  HMMA.16816.F32.BF16 R216, R8, R20, R216 ;  /* 0x0000001408d8723c */ /* 0x000fe200000418d8 */
[----:B-----5:R-:W-:-:S05]  /*7190*/  FADD.FTZ R100, R56, R100 ;  /* 0x0000006438647221 */ /* 0x020fca0000010000 */
[----:B------:R-:W-:Y:S01]  /*71a0*/  HMMA.16816.F32.BF16 R212, R8, R22, R212 ;  /* 0x0000001608d4723c */ /* 0x000fe200000418d4 */
[----:B------:R-:W5:Y:S01]  /*71b0*/  MUFU.EX2 R53, R53 ;  /* 0x0000003500357308 */ /* 0x000f620000000800 */
[----:B----4-:R-:W-:-:S04]  /*71c0*/  FADD.FTZ R100, R55, R100 ;  /* 0x0000006437647221 */ /* 0x010fc80000010000 */
[C---:B------:R-:W-:Y:S03]  /*71d0*/  HMMA.16816.F32.BF16 R208, R8.reuse, R24, R208 ;  /* 0x0000001808d0723c */ /* 0x040fe600000418d0 */
[----:B------:R-:W4:Y:S01]  /*71e0*/  MUFU.EX2 R33, R33 ;  /* 0x0000002100217308 */ /* 0x000f220000000800 */
[----:B---3--:R-:W-:Y:S02]  /*71f0*/  FADD.FTZ R100, R54, R100 ;  /* 0x0000006436647221 */ /* 0x008fe40000010000 */
[----:B------:R-:W-:Y:S05]  /*7200*/  HMMA.16816.F32.BF16 R204, R8, R26, R204 ;  /* 0x0000001a08cc723c */ /* 0x000fea00000418cc */
[----:B------:R-:W3:Y:S01]  /*7210*/  MUFU.EX2 R32, R32 ;  /* 0x0000002000207308 */ /* 0x000ee20000000800 */
[----:B-----5:R-:W-:Y:S01]  /*7220*/  FADD.FTZ R100, R53, R100 ;  /* 0x0000006435647221 */ /* 0x020fe20000010000 */
[----:B------:R-:W-:-:S02]  /*7230*/  F2FP.BF16.F32.PACK_AB R8, R55, R56 ;  /* 0x000000383708723e */ /* 0x000fc400000010ff */
[----:B------:R-:W-:-:S04]  /*7240*/  F2FP.BF16.F32.PACK_AB R10, R53, R54 ;  /* 0x00000036350a723e */ /* 0x000fc800000010ff */
[----:B------:R-:W5:Y:S01]  /*7250*/  MUFU.EX2 R31, R31 ;  /* 0x0000001f001f7308 */ /* 0x000f620000000800 */
[----:B----4-:R-:W-:-:S07]  /*7260*/  FADD.FTZ R99, R33, R99 ;  /* 0x0000006321637221 */ /* 0x010fce0000010000 */
[----:B------:R-:W4:Y:S01]  /*7270*/  MUFU.EX2 R30, R30 ;  /* 0x0000001e001e7308 */ /* 0x000f220000000800 */
[C---:B---3--:R-:W-:Y:S01]  /*7280*/  F2FP.BF16.F32.PACK_AB R9, R32.reuse, R33 ;  /* 0x000000212009723e */ /* 0x048fe200000010ff */
[----:B------:R-:W-:-:S06]  /*7290*/  FADD.FTZ R99, R32, R99 ;  /* 0x0000006320637221 */ /* 0x000fcc0000010000 */
[----:B------:R-:W3:Y:S01]  /*72a0*/  MUFU.EX2 R52, R52 ;  /* 0x0000003400347308 */ /* 0x000ee20000000800 */
[----:B-----5:R-:W-:-:S07]  /*72b0*/  FADD.FTZ R99, R31, R99 ;  /* 0x000000631f637221 */ /* 0x020fce0000010000 */
[----:B------:R-:W5:Y:S01]  /*72c0*/  MUFU.EX2 R29, R29 ;  /* 0x0000001d001d7308 */ /* 0x000f620000000800 */
[C---:B----4-:R-:W-:Y:S01]  /*72d0*/  F2FP.BF16.F32.PACK_AB R11, R30.reuse, R31 ;  /* 0x0000001f1e0b723e */ /* 0x050fe200000010ff */
[----:B------:R-:W-:-:S06]  /*72e0*/  FADD.FTZ R99, R30, R99 ;  /* 0x000000631e637221 */ /* 0x000fcc0000010000 */
[----:B------:R-:W4:Y:S01]  /*72f0*/  MUFU.EX2 R153, R153 ;  /* 0x0000009900997308 */ /* 0x000f220000000800 */
[----:B------:R-:W-:Y:S01]  /*7300*/  HMMA.16816.F32.BF16 R200, R8, R24, R200 ;  /* 0x0000001808c8723c */ /* 0x000fe200000418c8 */
[----:B---3--:R-:W-:-:S05]  /*7310*/  FADD.FTZ R100, R52, R100 ;  /* 0x0000006434647221 */ /* 0x008fca0000010000 */
[----:B------:R-:W-:Y:S01]  /*7320*/  HMMA.16816.F32.BF16 R192, R8, R20, R192 ;  /* 0x0000001408c0723c */ /* 0x000fe200000418c0 */
[----:B------:R-:W3:Y:S01]  /*7330*/  MUFU.EX2 R127, R127 ;  /* 0x0000007f007f7308 */ /* 0x000ee20000000800 */
[----:B-----5:R-:W-:-:S04]  /*7340*/  FADD.FTZ R99, R29, R99 ;  /* 0x000000631d637221 */ /* 0x020fc80000010000 */
[C---:B------:R-:W-:Y:S03]  /*7350*/  HMMA.16816.F32.BF16 R188, R8.reuse, R22, R188 ;  /* 0x0000001608bc723c */ /* 0x040fe600000418bc */
[----:B------:R-:W5:Y:S01]  /*7360*/  MUFU.EX2 R51, R51 ;  /* 0x0000003300337308 */ /* 0x000f620000000800 */
[----:B----4-:R-:W-:Y:S02]  /*7370*/  FADD.FTZ R97, R153, R97 ;  /* 0x0000006199617221 */ /* 0x010fe40000010000 */
[----:B------:R-:W-:Y:S05]  /*7380*/  HMMA.16816.F32.BF16 R196, R8, R26, R196 ;  /* 0x0000001a08c4723c */ /* 0x000fea00000418c4 */
        /* <DEDUP_REMOVED lines=28> */
[----:B------:R-:W-:Y:S01]  /*7550*/  FADD.FTZ R99, R118, R99 ;  /* 0x0000006376637221 */ /* 0x000fe20000010000 */
[----:B--2---:R-:W-:Y:S03]  /*7560*/  HMMA.16816.F32.BF16 R216, R20, R16, R216 ;  /* 0x0000001014d8723c */ /* 0x004fe600000418d8 */
[----:B----4-:R-:W-:-:S03]  /*7570*/  FADD.FTZ R99, R24, R99 ;  /* 0x0000006318637221 */ /* 0x010fc60000010000 */
[C---:B------:R-:W-:Y:S06]  /*7580*/  HMMA.16816.F32.BF16 R212, R20.reuse, R18, R212 ;  /* 0x0000001214d4723c */ /* 0x040fec00000418d4 */
[----:B-1----:R-:W-:Y:S01]  /*7590*/  HMMA.16816.F32.BF16 R208, R20, R12, R208 ;  /* 0x0000000c14d0723c */ /* 0x002fe200000418d0 */
[C---:B---3--:R-:W-:Y:S01]  /*75a0*/  F2FP.BF16.F32.PACK_AB R11, R181.reuse, R24 ;  /* 0x00000018b50b723e */ /* 0x048fe200000010ff */
[----:B------:R-:W-:-:S04]  /*75b0*/  FADD.FTZ R181, R181, R99 ;  /* 0x00000063b5b57221 */ /* 0x000fc80000010000 */
[----:B------:R-:W-:Y:S06]  /*75c0*/  HMMA.16816.F32.BF16 R204, R20, R14, R204 ;  /* 0x0000000e14cc723c */ /* 0x000fec00000418cc */
[C---:B------:R-:W-:Y:S06]  /*75d0*/  HMMA.16816.F32.BF16 R192, R8.reuse, R16, R192 ;  /* 0x0000001008c0723c */ /* 0x040fec00000418c0 */
[C---:B------:R-:W-:Y:S06]  /*75e0*/  HMMA.16816.F32.BF16 R188, R8.reuse, R18, R188 ;  /* 0x0000001208bc723c */ /* 0x040fec00000418bc */
[C---:B------:R-:W-:Y:S06]  /*75f0*/  HMMA.16816.F32.BF16 R200, R8.reuse, R12, R200 ;  /* 0x0000000c08c8723c */ /* 0x040fec00000418c8 */
[----:B------:R-:W-:Y:S01]  /*7600*/  HMMA.16816.F32.BF16 R196, R8, R14, R196 ;  /* 0x0000000e08c4723c */ /* 0x000fe200000418c4 */
[----:B------:R-:W-:-:S08]  /*7610*/  NOP ;  /* 0x0000000000007918 */ /* 0x000fd00000000000 */
[----:B------:R-:W-:-:S15]  /*7620*/  @!P0 BRA `(.L_x_151) ;  /* 0x00000058006c8947 */ /* 0x000fde0003800000 */
[----:B------:R-:W-:Y:S01]  /*7630*/  ULDC UR4, c[0x0][0x2d0] ;  /* 0x0000b40000047ab9 */ /* 0x000fe20000000800 */
[----:B------:R-:W-:-:S04]  /*7640*/  DEPBAR.LE SB0, 0x0 ;  /* 0x000080000000791a */ /* 0x000fc80000000000 */
[----:B------:R-:W-:Y:S01]  /*7650*/  BAR.SYNC.DEFER_BLOCKING 0x0 ;  /* 0x0000000000007b1d */ /* 0x000fe20000010000 */
[----:B------:R-:W-:Y:S01]  /*7660*/  ISETP.GE.AND P1, PT, R234, UR4, PT ;  /* 0x00000004ea007c0c */ /* 0x000fe2000bf26270 */
[----:B------:R-:W-:Y:S01]  /*7670*/  UIADD3 UR4, UR23, -0x2, URZ ;  /* 0xfffffffe17047890 */ /* 0x000fe2000fffe03f */
[----:B------:R-:W-:Y:S02]  /*7680*/  IMAD.U32 R14, RZ, RZ, UR8 ;  /* 0x00000008ff0e7e24 */ /* 0x000fe4000f8e00ff */
[----:B------:R-:W-:Y:S01]  /*7690*/  IMAD.U32 R0, RZ, RZ, UR8 ;  /* 0x00000008ff007e24 */ /* 0x000fe2000f8e00ff */
[----:B------:R-:W-:Y:S01]  /*76a0*/  USHF.R.S32.HI UR7, URZ, 0x1f, UR4 ;  /* 0x0000001f3f077899 */ /* 0x000fe20008011404 */
[----:B------:R-:W-:Y:S01]  /*76b0*/  IMAD.U32 R6, RZ, RZ, UR9 ;  /* 0x00000009ff067e24 */ /* 0x000fe2000f8e00ff */
[----:B------:R-:W-:Y:S01]  /*76c0*/  UIMAD UR6, UR12, UR4, URZ ;  /* 0x000000040c0672a4 */ /* 0x000fe2000f8e023f */
[----:B------:R-:W-:-:S03]  /*76d0*/  IMAD.U32 R16, RZ, RZ, UR4 ;  /* 0x00000004ff107e24 */ /* 0x000fc6000f8e00ff */
[----:B------:R-:W-:Y:S01]  /*76e0*/  UIMAD UR6, UR7, UR13, UR6 ;  /* 0x0000000d070672a4 */ /* 0x000fe2000f8e0206 */
[----:B------:R-:W-:Y:S01]  /*76f0*/  IMAD.WIDE.U32 R16, R16, UR13, R242 ;  /* 0x0000000d10107c25 */ /* 0x000fe2000f8e00f2 */
[----:B------:R-:W1:Y:S01]  /*7700*/  @!P1 LDC.64 R12, c[0x0][0x220] ;  /* 0x00008800ff0c9b82 */ /* 0x000e620000000a00 */
[----:B------:R-:W-:-:S03]  /*7710*/  VOTEU.ALL UP0, P1 ;  /* 0x00000000003f7886 */ /* 0x000fc60000800000 */
[----:B------:R-:W-:Y:S01]  /*7720*/  VIADD R17, R17, UR6 ;  /* 0x0000000611117c36 */ /* 0x000fe20008000000 */
[----:B------:R-:W-:Y:S01]  /*7730*/  @!P1 LEA R14, P0, R14, R16, 0x6 ;  /* 0x000000100e0e9211 */ /* 0x000fe200078030ff */
[----:B------:R-:W-:Y:S02]  /*7740*/  @!UP0 UIMAD UR6, UR9, 0x60, URZ ;  /* 0x00000060090688a4 */ /* 0x000fe4000f8e023f */
[----:B------:R-:W2:Y:S01]  /*7750*/  @!P1 LDC.64 R8, c[0x0][0x220] ;  /* 0x00008800ff089b82 */ /* 0x000ea20000000a00 */
[C---:B------:R-:W-:Y:S01]  /*7760*/  @!P1 LEA.HI.X R6, R0.reuse, R17, R6, 0x6, P0 ;  /* 0x0000001100069211 */ /* 0x040fe200000f3406 */
[----:B------:R-:W-:Y:S01]  /*7770*/  @!P1 IMAD.WIDE.U32 R20, R0, 0x60, R16 ;  /* 0x0000006000149825 */ /* 0x000fe200078e0010 */
[----:B------:R-:W-:Y:S01]  /*7780*/  @!P1 IADD3 R4, P0, R16, UR29, RZ ;  /* 0x0000001d10049c10 */ /* 0x000fe2000ff1e0ff */
[----:B------:R-:W-:Y:S01]  /*7790*/  @P1 STS [R229+0x4000], RZ ;  /* 0x004000ffe5001388 */ /* 0x000fe20000000800 */
[----:B------:R-:W-:Y:S01]  /*77a0*/  UISETP.GE.AND UP0, UPT, UR23, 0x3, UPT ;  /* 0x000000031700788c */ /* 0x000fe2000bf06270 */
[----:B------:R-:W-:-:S02]  /*77b0*/  @!P1 VIADD R0, R21, UR6 ;  /* 0x0000000615009c36 */ /* 0x000fc40008000000 */
[----:B------:R-:W3:Y:S01]  /*77c0*/  @!P1 LDC.64 R10, c[0x0][0x220] ;  /* 0x00008800ff0a9b82 */ /* 0x000ee20000000a00 */
[----:B------:R-:W-:Y:S04]  /*77d0*/  @P1 STS [R229+0x4004], RZ ;  /* 0x004004ffe5001388 */ /* 0x000fe80000000800 */
[----:B------:R-:W-:Y:S03]  /*77e0*/  @P1 STS.64 [R229+0x4008], RZ ;  /* 0x004008ffe5001388 */ /* 0x000fe60000000a00 */
[----:B------:R-:W4:Y:S01]  /*77f0*/  @!P1 LDC.64 R2, c[0x0][0x220] ;  /* 0x00008800ff029b82 */ /* 0x000f220000000a00 */
[----:B-1----:R-:W-:Y:S02]  /*7800*/  @!P1 LEA R18, P3, R16, R12, 0x1 ;  /* 0x0000000c10129211 */ /* 0x002fe400078608ff */
[----:B------:R-:W-:-:S02]  /*7810*/  @!P1 IADD3.X R12, R17, UR28, RZ, P0, !PT ;  /* 0x0000001c110c9c10 */ /* 0x000fc400087fe4ff */
[----:B------:R-:W-:Y:S02]  /*7820*/  @!P1 LEA.HI.X R19, R16, R13, R17, 0x1, P3 ;  /* 0x0000000d10139211 */ /* 0x000fe400018f0c11 */
[----:B--2---:R-:W-:-:S03]  /*7830*/  @!P1 LEA R8, P0, R14, R8, 0x1 ;  /* 0x000000080e089211 */ /* 0x004fc600078008ff */
[----:B------:R-:W-:Y:S01]  /*7840*/  @!PT LDS RZ, [RZ] ;  /* 0x00000000fffff984 */ /* 0x000fe20000000800 */
[----:B------:R-:W-:Y:S01]  /*7850*/  @!PT LDS RZ, [RZ] ;  /* 0x00000000fffff984 */ /* 0x000fe20000000800 */
[----:B------:R-:W-:Y:S01]  /*7860*/  @!PT LDS RZ, [RZ] ;  /* 0x00000000fffff984 */ /* 0x000fe20000000800 */
[----:B------:R1:W-:Y:S01]  /*7870*/  @!P1 LDGSTS.E.BYPASS.LTC128B.128 [R229+0x4000], desc[UR20][R18.64] ;  /* 0x0400000012e59fae */ /* 0x0003e2000b901d54 */
[----:B------:R-:W-:-:S03]  /*7880*/  @!P1 LEA.HI.X R9, R14, R9, R6, 0x1, P0 ;  /* 0x000000090e099211 */ /* 0x000fc600000f0c06 */
[----:B------:R-:W-:Y:S01]  /*7890*/  @P1 STS.128 [R229+0x4800], RZ ;  /* 0x004800ffe5001388 */ /* 0x000fe20000000c00 */
[----:B---3--:R-:W-:-:S04]  /*78a0*/  @!P1 LEA R10, P2, R4, R10, 0x1 ;  /* 0x0000000a040a9211 */ /* 0x008fc800078408ff */
[----:B------:R-:W-:Y:S02]  /*78b0*/  @!P1 LEA.HI.X R11, R4, R11, R12, 0x1, P2 ;  /* 0x0000000b040b9211 */ /* 0x000fe400010f0c0c */
[----:B----4-:R-:W-:-:S03]  /*78c0*/  @!P1 LEA R2, P0, R20, R2, 0x1 ;  /* 0x0000000214029211 */ /* 0x010fc600078008ff */
[----:B------:R-:W-:Y:S01]  /*78d0*/  @!PT LDS RZ, [RZ] ;  /* 0x00000000fffff984 */ /* 0x000fe20000000800 */
[----:B------:R-:W-:Y:S01]  /*78e0*/  @!PT LDS RZ, [RZ] ;  /* 0x00000000fffff984 */ /* 0x000fe20000000800 */
[----:B------:R-:W-:Y:S01]  /*78f0*/  @!PT LDS RZ, [RZ] ;  /* 0x00000000fffff984 */ /* 0x000fe20000000800 */
[----:B------:R-:W-:Y:S01]  /*7900*/  @!P1 LDGSTS.E.BYPASS.LTC128B.128 [R229+0x4800], desc[UR20][R10.64] ;  /* 0x048000000ae59fae */ /* 0x000fe2000b901d54 */
[----:B------:R-:W-:-:S03]  /*7910*/  @!P1 LEA.HI.X R3, R20, R3, R0, 0x1, P0 ;  /* 0x0000000314039211 */ /* 0x000fc600000f0c00 */
        /* <DEDUP_REMOVED lines=10> */
[----:B------:R-:W-:Y:S04]  /*79c0*/  LDSM.16.M88.4 R116, [R179] ;  /* 0x00000000b374783b */ /* 0x000fe80000000200 */
[----:B------:R-:W3:Y:S04]  /*79d0*/  LDSM.16.M88.4 R72, [R178+0x2800] ;  /* 0x00280000b248783b */ /* 0x000ee80000000200 */
[----:B------:R-:W4:Y:S04]  /*79e0*/  LDSM.16.M88.4 R112, [R179+0x1000] ;  /* 0x00100000b370783b */ /* 0x000f280000000200 */
[----:B------:R-:W5:Y:S04]  /*79f0*/  LDSM.16.M88.4 R80, [R178+0x2400] ;  /* 0x00240000b250783b */ /* 0x000f680000000200 */
[----:B-1----:R-:W1:Y:S04]  /*7a00*/  LDSM.16.M88.4 R16, [R178+0x2c00] ;  /* 0x002c0000b210783b */ /* 0x002e680000000200 */
[----:B------:R-:W2:Y:S04]  /*7a10*/  LDSM.16.M88.4 R40, [R178+0x2000] ;  /* 0x00200000b228783b */ /* 0x000ea80000000200 */
[----:B------:R-:W-:Y:S04]  /*7a20*/  LDSM.16.M88.4 R108, [R177] ;  /* 0x00000000b16c783b */ /* 0x000fe80000000200 */
[----:B------:R-:W2:Y:S04]  /*7a30*/  LDSM.16.M88.4 R128, [R176+0x800] ;  /* 0x00080000b080783b */ /* 0x000ea80000000200 */
[----:B------:R-:W2:Y:S04]  /*7a40*/  LDSM.16.M88.4 R104, [R177+0x1000] ;  /* 0x00100000b168783b */ /* 0x000ea80000000200 */
[----:B------:R-:W2:Y:S04]  /*7a50*/  LDSM.16.M88.4 R100, [R176+0x400] ;  /* 0x00040000b064783b */ /* 0x000ea80000000200 */
[----:B------:R-:W2:Y:S04]  /*7a60*/  LDSM.16.M88.4 R60, [R176+0xc00] ;  /* 0x000c0000b03c783b */ /* 0x000ea80000000200 */
[----:B------:R-:W2:Y:S01]  /*7a70*/  LDSM.16.M88.4 R56, [R176] ;  /* 0x00000000b038783b */ /* 0x000ea20000000200 */
[-C--:B---3--:R-:W-:Y:S03]  /*7a80*/  HMMA.16816.F32.BF16 R32, R116, R74.reuse, RZ ;  /* 0x0000004a7420723c */ /* 0x088fe600000418ff */
[----:B------:R-:W3:Y:S03]  /*7a90*/  LDSM.16.M88.4 R120, [R178+0x3400] ;  /* 0x00340000b278783b */ /* 0x000ee60000000200 */
[----:B----4-:R-:W-:Y:S01]  /*7aa0*/  HMMA.16816.F32.BF16 R36, R112, R74, RZ ;  /* 0x0000004a7024723c */ /* 0x010fe200000418ff */
[----:B------:R-:W4:Y:S04]  /*7ab0*/  LDSM.16.M88.4 R64, [R178+0x3000] ;  /* 0x00300000b240783b */ /* 0x000f280000000200 */
[----:B------:R-:W4:Y:S01]  /*7ac0*/  LDSM.16.M88.4 R96, [R176+0x1400] ;  /* 0x00140000b060783b */ /* 0x000f220000000200 */
[-C--:B-----5:R-:W-:Y:S03]  /*7ad0*/  HMMA.16816.F32.BF16 R92, R116, R80.reuse, RZ ;  /* 0x00000050745c723c */ /* 0x0a0fe600000418ff */
[----:B------:R-:W5:Y:S03]  /*7ae0*/  LDSM.16.M88.4 R124, [R176+0x1000] ;  /* 0x00100000b07c783b */ /* 0x000f660000000200 */
[----:B------:R-:W-:Y:S01]  /*7af0*/  HMMA.16816.F32.BF16 R88, R112, R80, RZ ;  /* 0x000000507058723c */ /* 0x000fe200000418ff */
[----:B------:R-:W0:Y:S05]  /*7b00*/  LDGDEPBAR ;  /* 0x00000000000079af */ /* 0x000e2a0000000000 */
[-C--:B-1----:R-:W-:Y:S06]  /*7b10*/  HMMA.16816.F32.BF16 R28, R116, R16.reuse, RZ ;  /* 0x00000010741c723c */ /* 0x082fec00000418ff */
[C---:B------:R-:W-:Y:S06]  /*7b20*/  HMMA.16816.F32.BF16 R24, R112.reuse, R16, RZ ;  /* 0x000000107018723c */ /* 0x040fec00000418ff */
[----:B------:R-:W-:Y:S06]  /*7b30*/  HMMA.16816.F32.BF16 R20, R112, R18, RZ ;  /* 0x000000127014723c */ /* 0x000fec00000418ff */
[-C--:B--2---:R-:W-:Y:S06]  /*7b40*/  HMMA.16816.F32.BF16 R52, R116, R40.reuse, RZ ;  /* 0x000000287434723c */ /* 0x084fec00000418ff */
[C---:B------:R-:W-:Y:S06]  /*7b50*/  HMMA.16816.F32.BF16 R48, R112.reuse, R40, RZ ;  /* 0x000000287030723c */ /* 0x040fec00000418ff */
[----:B------:R-:W-:Y:S06]  /*7b60*/  HMMA.16816.F32.BF16 R44, R112, R42, RZ ;  /* 0x0000002a702c723c */ /* 0x000fec00000418ff */
[C---:B------:R-:W-:Y:S06]  /*7b70*/  HMMA.16816.F32.BF16 R16, R116.reuse, R18, RZ ;  /* 0x000000127410723c */ /* 0x040fec00000418ff */
[----:B------:R-:W-:Y:S06]  /*7b80*/  HMMA.16816.F32.BF16 R40, R116, R42, RZ ;  /* 0x0000002a7428723c */ /* 0x000fec00000418ff */
[-C--:B------:R-:W-:Y:S06]  /*7b90*/  HMMA.16816.F32.BF16 R32, R108, R130.reuse, R32 ;  /* 0x000000826c20723c */ /* 0x080fec0000041820 */
[----:B------:R-:W-:Y:S06]  /*7ba0*/  HMMA.16816.F32.BF16 R36, R104, R130, R36 ;  /* 0x000000826824723c */ /* 0x000fec0000041824 */
[-C--:B------:R-:W-:Y:S06]  /*7bb0*/  HMMA.16816.F32.BF16 R92, R108, R100.reuse, R92 ;  /* 0x000000646c5c723c */ /* 0x080fec000004185c */
[----:B------:R-:W-:Y:S06]  /*7bc0*/  HMMA.16816.F32.BF16 R88, R104, R100, R88 ;  /* 0x000000646858723c */ /* 0x000fec0000041858 */
[----:B------:R-:W-:Y:S01]  /*7bd0*/  HMMA.16816.F32.BF16 R28, R108, R60, R28 ;  /* 0x0000003c6c1c723c */ /* 0x000fe2000004181c */
[----:B------:R-:W-:-:S04]  /*7be0*/  IMAD.U32 R100, RZ, RZ, UR4 ;  /* 0x00000004ff647e24 */ /* 0x000fc8000f8e00ff */
[----:B------:R-:W-:Y:S01]  /*7bf0*/  IMAD R100, R100, 0x80, R184 ;  /* 0x0000008064647824 */ /* 0x000fe200078e02b8 */
[C---:B------:R-:W-:Y:S03]  /*7c00*/  HMMA.16816.F32.BF16 R24, R104.reuse, R60, R24 ;  /* 0x0000003c6818723c */ /* 0x040fe60000041818 */
[C---:B------:R-:W-:Y:S02]  /*7c10*/  VIADD R0, R100.reuse, 0x29 ;  /* 0x0000002964007836 */ /* 0x040fe40000000000 */
[----:B------:R-:W-:Y:S01]  /*7c20*/  VIADD R137, R100, 0x28 ;  /* 0x0000002864897836 */ /* 0x000fe20000000000 */
[----:B------:R-:W-:Y:S02]  /*7c30*/  HMMA.16816.F32.BF16 R20, R104, R62, R20 ;  /* 0x0000003e6814723c */ /* 0x000fe40000041814 */
[-C--:B------:R-:W-:Y:S02]  /*7c40*/  I2FP.F32.S32 R3, R0.reuse ;  /* 0x0000000000037245 */ /* 0x080fe40000201400 */
[----:B------:R-:W-:-:S02]  /*7c50*/  I2FP.F32.S32 R4, R0 ;  /* 0x0000000000047245 */ /* 0x000fc40000201400 */
[C---:B------:R-:W-:Y:S01]  /*7c60*/  HMMA.16816.F32.BF16 R16, R108.reuse, R62, R16 ;  /* 0x0000003e6c10723c */ /* 0x040fe20000041810 */
[----:B------:R-:W-:Y:S01]  /*7c70*/  FFMA.FTZ R33, R3, UR5, R33 ;  /* 0x0000000503217c23 */ /* 0x000fe20008010021 */
[----:B------:R-:W-:Y:S01]  /*7c80*/  VIADD R3, R100, 0x30 ;  /* 0x0000003064037836 */ /* 0x000fe20000000000 */
[----:B------:R-:W-:Y:S01]  /*7c90*/  ISETP.GE.AND P5, PT, R0, R159, PT ;  /* 0x0000009f0000720c */ /* 0x000fe20003fa6270 */
[----:B------:R-:W-:Y:S01]  /*7ca0*/  FFMA.FTZ R35, R4, UR5, R35 ;  /* 0x0000000504237c23 */ /* 0x000fe20008010023 */
[C---:B------:R-:W-:Y:S01]  /*7cb0*/  ISETP.GE.AND P3, PT, R0.reuse, R158, PT ;  /* 0x0000009e0000720c */ /* 0x040fe20003f66270 */
[-C--:B------:R-:W-:Y:S01]  /*7cc0*/  HMMA.16816.F32.BF16 R52, R108, R56.reuse, R52 ;  /* 0x000000386c34723c */ /* 0x080fe20000041834 */
[C---:B------:R-:W-:Y:S02]  /*7cd0*/  ISETP.GE.AND P6, PT, R0.reuse, R157, PT ;  /* 0x0000009d0000720c */ /* 0x040fe40003fc6270 */
[----:B------:R-:W-:Y:S02]  /*7ce0*/  ISETP.GE.AND P0, PT, R0, R156, PT ;  /* 0x0000009c0000720c */ /* 0x000fe40003f06270 */
[----:B------:R-:W-:Y:S01]  /*7cf0*/  I2FP.F32.S32 R2, R0 ;  /* 0x0000000000027245 */ /* 0x000fe20000201400 */
[----:B------:R-:W-:Y:S01]  /*7d00*/  HMMA.16816.F32.BF16 R48, R104, R56, R48 ;  /* 0x000000386830723c */ /* 0x000fe20000041830 */
[----:B------:R-:W-:Y:S01]  /*7d10*/  FFMA.FTZ R0, R4, UR5, R37 ;  /* 0x0000000504007c23 */ /* 0x000fe20008010025 */
[----:B------:R-:W-:-:S02]  /*7d20*/  I2FP.F32.S32 R4, R3 ;  /* 0x0000000300047245 */ /* 0x000fc40000201400 */
[----:B------:R-:W-:Y:S01]  /*7d30*/  FFMA.FTZ R39, R2, UR5, R39 ;  /* 0x0000000502277c23 */ /* 0x000fe20008010027 */
[----:B------:R-:W-:Y:S01]  /*7d40*/  I2FP.F32.S32 R2, R3 ;  /* 0x0000000300027245 */ /* 0x000fe20000201400 */
[-C--:B------:R-:W-:Y:S01]  /*7d50*/  HMMA.16816.F32.BF16 R44, R104, R58.reuse, R44 ;  /* 0x0000003a682c723c */ /* 0x080fe2000004182c */
[----:B------:R-:W-:Y:S01]  /*7d60*/  FFMA.FTZ R28, R4, UR5, R28 ;  /* 0x00000005041c7c23 */ /* 0x000fe2000801001c */
[----:B------:R-:W-:Y:S01]  /*7d70*/  VIADD R4, R100, 0x31 ;  /* 0x0000003164047836 */ /* 0x000fe20000000000 */
[----:B------:R-:W-:Y:S01]  /*7d80*/  FSEL R223, R33, -INF , !P5 ;  /* 0xff80000021df7808 */ /* 0x000fe20006800000 */
[C---:B------:R-:W-:Y:S01]  /*7d90*/  FFMA.FTZ R30, R2.reuse, UR5, R30 ;  /* 0x00000005021e7c23 */ /* 0x040fe2000801001e */
[C---:B------:R-:W-:Y:S01]  /*7da0*/  ISETP.GE.AND P4, PT, R3.reuse, R159, PT ;  /* 0x0000009f0300720c */ /* 0x040fe20003f86270 */
[----:B------:R-:W-:Y:S01]  /*7db0*/  HMMA.16816.F32.BF16 R40, R108, R58, R40 ;  /* 0x0000003a6c28723c */ /* 0x000fe20000041828 */
[C---:B------:R-:W-:Y:S01]  /*7dc0*/  ISETP.GE.AND P2, PT, R3.reuse, R158, PT ;  /* 0x0000009e0300720c */ /* 0x040fe20003f46270 */
[----:B------:R-:W-:Y:S01]  /*7dd0*/  FFMA.FTZ R2, R2, UR5, R24 ;  /* 0x0000000502027c23 */ /* 0x000fe20008010018 */
[----:B------:R-:W-:-:S02]  /*7de0*/  ISETP.GE.AND P5, PT, R3, R157, PT ;  /* 0x0000009d0300720c */ /* 0x000fc40003fa6270 */
[----:B------:R-:W-:Y:S01]  /*7df0*/  I2FP.F32.S32 R6, R4 ;  /* 0x0000000400067245 */ /* 0x000fe20000201400 */
[-C--:B---3--:R-:W-:Y:S01]  /*7e00*/  HMMA.16816.F32.BF16 R60, R116, R120.reuse, RZ ;  /* 0x00000078743c723c */ /* 0x088fe200000418ff */
[----:B------:R-:W-:Y:S02]  /*7e10*/  FSEL R0, R0, -INF , !P6 ;  /* 0xff80000000007808 */ /* 0x000fe40007000000 */
[----:B------:R-:W-:Y:S01]  /*7e20*/  FSEL R136, R39, -INF , !P0 ;  /* 0xff80000027887808 */ /* 0x000fe20004000000 */
[----:B------:R-:W-:Y:S01]  /*7e30*/  FFMA.FTZ R29, R6, UR5, R29 ;  /* 0x00000005061d7c23 */ /* 0x000fe2000801001d */
[----:B------:R-:W-:Y:S01]  /*7e40*/  FSEL R225, R28, -INF , !P4 ;  /* 0xff8000001ce17808 */ /* 0x000fe20006000000 */
[----:B------:R-:W-:Y:S01]  /*7e50*/  HMMA.16816.F32.BF16 R56, R112, R120, RZ ;  /* 0x000000787038723c */ /* 0x000fe200000418ff */
[----:B------:R-:W-:Y:S01]  /*7e60*/  ISETP.GE.AND P6, PT, R4, R159, PT ;  /* 0x0000009f0400720c */ /* 0x000fe20003fc6270 */
[----:B------:R-:W-:Y:S01]  /*7e70*/  VIADD R6, R100, 0x38 ;  /* 0x0000003864067836 */ /* 0x000fe20000000000 */
[----:B------:R-:W-:-:S02]  /*7e80*/  ISETP.GE.AND P0, PT, R4, R158, PT ;  /* 0x0000009e0400720c */ /* 0x000fc40003f06270 */
[----:B------:R-:W-:Y:S01]  /*7e90*/  ISETP.GE.AND P4, PT, R4, R157, PT ;  /* 0x0000009d0400720c */ /* 0x000fe20003f86270 */
[----:B----4-:R-:W-:Y:S01]  /*7ea0*/  HMMA.16816.F32.BF16 R12, R116, R64, RZ ;  /* 0x00000040740c723c */ /* 0x010fe200000418ff */
[----:B------:R-:W-:Y:S02]  /*7eb0*/  I2FP.F32.S32 R239, R6 ;  /* 0x0000000600ef7245 */ /* 0x000fe40000201400 */
[----:B------:R-:W-:Y:S02]  /*7ec0*/  FSEL R2, R2, -INF , !P5 ;  /* 0xff80000002027808 */ /* 0x000fe40006800000 */
[----:B------:R-:W-:Y:S01]  /*7ed0*/  FSEL R226, R29, -INF , !P6 ;  /* 0xff8000001de27808 */ /* 0x000fe20007000000 */
[----:B------:R-:W-:Y:S01]  /*7ee0*/  HMMA.16816.F32.BF16 R84, R112, R82, RZ ;  /* 0x000000527054723c */ /* 0x000fe200000418ff */
[C---:B------:R-:W-:Y:S01]  /*7ef0*/  ISETP.GE.AND P5, PT, R6.reuse, R159, PT ;  /* 0x0000009f0600720c */ /* 0x040fe20003fa6270 */
[----:B------:R-:W-:Y:S01]  /*7f00*/  FFMA.FTZ R239, R239, UR5, R16 ;  /* 0x00000005efef7c23 */ /* 0x000fe20008010010 */
[----:B------:R-:W-:Y:S01]  /*7f10*/  ISETP.GE.AND P6, PT, R6, R157, PT ;  /* 0x0000009d0600720c */ /* 0x000fe20003fc6270 */
[----:B------:R-:W-:-:S02]  /*7f20*/  VIADD R16, R100, 0x39 ;  /* 0x0000003964107836 */ /* 0x000fc40000000000 */
[----:B------:R-:W-:Y:S01]  /*7f30*/  HMMA.16816.F32.BF16 R80, R116, R82, RZ ;  /* 0x000000527450723c */ /* 0x000fe200000418ff */
[----:B------:R-:W-:Y:S02]  /*7f40*/  FSEL R239, R239, -INF , !P5 ;  /* 0xff800000efef7808 */ /* 0x000fe40006800000 */
[----:B------:R-:W-:-:S03]  /*7f50*/  ISETP.GE.AND P5, PT, R16, R157, PT ;  /* 0x0000009d1000720c */ /* 0x000fc60003fa6270 */
[-C--:B------:R-:W-:Y:S06]  /*7f60*/  HMMA.16816.F32.BF16 R60, R108, R96.reuse, R60 ;  /* 0x000000606c3c723c */ /* 0x080fec000004183c */
[----:B------:R-:W-:Y:S06]  /*7f70*/  HMMA.16816.F32.BF16 R56, R104, R96, R56 ;  /* 0x000000606838723c */ /* 0x000fec0000041838 */
[----:B------:R-:W-:Y:S01]  /*7f80*/  HMMA.16816.F32.BF16 R8, R112, R64, RZ ;  /* 0x000000407008723c */ /* 0x000fe200000418ff */
[----:B------:R-:W-:-:S02]  /*7f90*/  FSEL R96, R35, -INF , !P3 ;  /* 0xff80000023607808 */ /* 0x000fc40005800000 */
[-C--:B------:R-:W-:Y:S02]  /*7fa0*/  ISETP.GE.AND P3, PT, R3, R156.reuse, PT ;  /* 0x0000009c0300720c */ /* 0x080fe40003f66270 */
[----:B------:R-:W-:Y:S01]  /*7fb0*/  I2FP.F32.S32 R3, R3 ;  /* 0x0000000300037245 */ /* 0x000fe20000201400 */
[-C--:B------:R-:W-:Y:S01]  /*7fc0*/  HMMA.16816.F32.BF16 R76, R116, R72.reuse, RZ ;  /* 0x00000048744c723c */ /* 0x080fe200000418ff */
[----:B------:R-:W-:Y:S02]  /*7fd0*/  FSEL R97, R30, -INF , !P2 ;  /* 0xff8000001e617808 */ /* 0x000fe40005000000 */
[----:B------:R-:W-:Y:S01]  /*7fe0*/  ISETP.GE.AND P2, PT, R4, R156, PT ;  /* 0x0000009c0400720c */ /* 0x000fe20003f46270 */
[----:B------:R-:W-:Y:S01]  /*7ff0*/  FFMA.FTZ R26, R3, UR5, R26 ;  /* 0x00000005031a7c23 */ /* 0x000fe2000801001a */
[-C--:B------:R-:W-:Y:S01]  /*8000*/  I2FP.F32.S32 R3, R4.reuse ;  /* 0x0000000400037245 */ /* 0x080fe20000201400 */
[----:B------:R-:W-:Y:S01]  /*8010*/  HMMA.16816.F32.BF16 R72, R112, R72, RZ ;  /* 0x000000487048723c */ /* 0x000fe200000418ff */
[----:B------:R-:W-:-:S02]  /*8020*/  I2FP.F32.S32 R4, R4 ;  /* 0x0000000400047245 */ /* 0x000fc40000201400 */
[----:B------:R-:W-:Y:S01]  /*8030*/  FSEL R144, R26, -INF , !P3 ;  /* 0xff8000001a907808 */ /* 0x000fe20005800000 */
[C---:B------:R-:W-:Y:S01]  /*8040*/  FFMA.FTZ R31, R3.reuse, UR5, R31 ;  /* 0x00000005031f7c23 */ /* 0x040fe2000801001f */
[----:B------:R-:W-:Y:S01]  /*8050*/  ISETP.GE.AND P3, PT, R6, R158, PT ;  /* 0x0000009e0600720c */ /* 0x000fe20003f66270 */
[----:B------:R-:W-:Y:S01]  /*8060*/  FFMA.FTZ R27, R4, UR5, R27 ;  /* 0x00000005041b7c23 */ /* 0x000fe2000801001b */
[----:B-----5:R-:W-:Y:S01]  /*8070*/  HMMA.16816.F32.BF16 R12, R108, R124, R12 ;  /* 0x0000007c6c0c723c */ /* 0x020fe2000004180c */
[----:B------:R-:W-:Y:S01]  /*8080*/  I2FP.F32.S32 R4, R6 ;  /* 0x0000000600047245 */ /* 0x000fe20000201400 */
[----:B------:R-:W-:Y:S02]  /*8090*/  FFMA.FTZ R3, R3, UR5, R25 ;  /* 0x0000000503037c23 */ /* 0x000fe40008010019 */
[----:B------:R-:W-:Y:S02]  /*80a0*/  FSEL R143, R27, -INF , !P2 ;  /* 0xff8000001b8f7808 */ /* 0x000fe40005000000 */
[-C--:B------:R-:W-:Y:S01]  /*80b0*/  HMMA.16816.F32.BF16 R84, R104, R102.reuse, R84 ;  /* 0x000000666854723c */ /* 0x080fe20000041854 */
[C---:B------:R-:W-:Y:S01]  /*80c0*/  FFMA.FTZ R18, R4.reuse, UR5, R18 ;  /* 0x0000000504127c23 */ /* 0x040fe20008010012 */
[----:B------:R-:W-:Y:S01]  /*80d0*/  FFMA.FTZ R4, R4, UR5, R20 ;  /* 0x0000000504047c23 */ /* 0x000fe20008010014 */
[----:B------:R-:W-:Y:S01]  /*80e0*/  FSEL R3, R3, -INF , !P4 ;  /* 0xff80000003037808 */ /* 0x000fe20006000000 */
[----:B------:R-:W-:Y:S01]  /*80f0*/  LDSM.16.M88.4 R24, [R176+0x1800] ;  /* 0x00180000b018783b */ /* 0x000fe20000000200 */
[----:B------:R-:W-:Y:S01]  /*8100*/  ISETP.GE.AND P4, PT, R16, R159, PT ;  /* 0x0000009f1000720c */ /* 0x000fe20003f86270 */
[----:B------:R-:W-:Y:S01]  /*8110*/  HMMA.16816.F32.BF16 R80, R108, R102, R80 ;  /* 0x000000666c50723c */ /* 0x000fe20000041850 */
[----:B------:R-:W-:-:S02]  /*8120*/  FSEL R138, R18, -INF , !P3 ;  /* 0xff800000128a7808 */ /* 0x000fc40005800000 */
[----:B------:R-:W-:Y:S02]  /*8130*/  ISETP.GE.AND P2, PT, R16, R158, PT ;  /* 0x0000009e1000720c */ /* 0x000fe40003f46270 */
[----:B------:R-:W-:Y:S01]  /*8140*/  I2FP.F32.S32 R20, R16 ;  /* 0x0000001000147245 */ /* 0x000fe20000201400 */
[----:B------:R-:W-:Y:S01]  /*8150*/  HMMA.16816.F32.BF16 R8, R104, R124, R8 ;  /* 0x0000007c6808723c */ /* 0x000fe20000041808 */
[----:B------:R-:W-:Y:S02]  /*8160*/  FSEL R103, R31, -INF , !P0 ;  /* 0xff8000001f677808 */ /* 0x000fe40004000000 */
[----:B------:R-:W-:Y:S01]  /*8170*/  ISETP.GE.AND P0, PT, R6, R156, PT ;  /* 0x0000009c0600720c */ /* 0x000fe20003f06270 */
[----:B------:R-:W-:Y:S01]  /*8180*/  FFMA.FTZ R17, R20, UR5, R17 ;  /* 0x0000000514117c23 */ /* 0x000fe20008010011 */
[----:B------:R-:W-:Y:S01]  /*8190*/  I2FP.F32.S32 R6, R6 ;  /* 0x0000000600067245 */ /* 0x000fe20000201400 */
[-C--:B------:R-:W-:Y:S01]  /*81a0*/  HMMA.16816.F32.BF16 R76, R108, R128.reuse, R76 ;  /* 0x000000806c4c723c */ /* 0x080fe2000004184c */
[----:B------:R-:W-:Y:S01]  /*81b0*/  ISETP.GE.AND P3, PT, R16, R156, PT ;  /* 0x0000009c1000720c */ /* 0x000fe20003f66270 */
[----:B------:R-:W-:Y:S01]  /*81c0*/  LDSM.16.M88.4 R28, [R176+0x1c00] ;  /* 0x001c0000b01c783b */ /* 0x000fe20000000200 */
[----:B------:R-:W-:Y:S01]  /*81d0*/  FSEL R245, R17, -INF , !P4 ;  /* 0xff80000011f57808 */ /* 0x000fe20006000000 */
[----:B------:R-:W-:Y:S01]  /*81e0*/  FFMA.FTZ R22, R6, UR5, R22 ;  /* 0x0000000506167c23 */ /* 0x000fe20008010016 */
[-C--:B------:R-:W-:Y:S01]  /*81f0*/  I2FP.F32.S32 R6, R16.reuse ;  /* 0x0000001000067245 */ /* 0x080fe20000201400 */
[----:B------:R-:W-:Y:S01]  /*8200*/  HMMA.16816.F32.BF16 R72, R104, R128, R72 ;  /* 0x000000806848723c */ /* 0x000fe20000041848 */
[----:B------:R-:W-:-:S02]  /*8210*/  I2FP.F32.S32 R16, R16 ;  /* 0x0000001000107245 */ /* 0x000fc40000201400 */
[----:B------:R-:W-:Y:S01]  /*8220*/  FSEL R4, R4, -INF , !P6 ;  /* 0xff80000004047808 */ /* 0x000fe20007000000 */
[C---:B------:R-:W-:Y:S01]  /*8230*/  FFMA.FTZ R19, R6.reuse, UR5, R19 ;  /* 0x0000000506137c23 */ /* 0x040fe20008010013 */
[----:B------:R-:W-:Y:S01]  /*8240*/  FFMA.FTZ R6, R6, UR5, R21 ;  /* 0x0000000506067c23 */ /* 0x000fe20008010015 */
[----:B------:R-:W-:Y:S01]  /*8250*/  FFMA.FTZ R23, R16, UR5, R23 ;  /* 0x0000000510177c23 */ /* 0x000fe20008010017 */
[----:B------:R-:W-:Y:S01]  /*8260*/  VIADD R128, R100, 0x40 ;  /* 0x0000004064807836 */ /* 0x000fe20000000000 */
[----:B------:R-:W-:Y:S01]  /*8270*/  FSEL R142, R22, -INF , !P0 ;  /* 0xff800000168e7808 */ /* 0x000fe20004000000 */
[----:B------:R-:W-:Y:S01]  /*8280*/  VIADD R16, R100, 0x1 ;  /* 0x0000000164107836 */ /* 0x000fe20000000000 */
[----:B------:R-:W-:Y:S01]  /*8290*/  FSEL R175, R19, -INF , !P2 ;  /* 0xff80000013af7808 */ /* 0x000fe20005000000 */
[----:B------:R-:W-:Y:S01]  /*82a0*/  HMMA.16816.F32.BF16 R68, R112, R66, RZ ;  /* 0x000000427044723c */ /* 0x000fe200000418ff */
[-C--:B------:R-:W-:Y:S02]  /*82b0*/  I2FP.F32.S32 R18, R128.reuse ;  /* 0x0000008000127245 */ /* 0x080fe40000201400 */
[----:B------:R-:W-:-:S02]  /*82c0*/  I2FP.F32.S32 R125, R128 ;  /* 0x00000080007d7245 */ /* 0x000fc40000201400 */
[----:B------:R-:W-:Y:S01]  /*82d0*/  I2FP.F32.S32 R17, R16 ;  /* 0x0000001000117245 */ /* 0x000fe20000201400 */
[----:B------:R-:W-:Y:S01]  /*82e0*/  FFMA.FTZ R12, R18, UR5, R12 ;  /* 0x00000005120c7c23 */ /* 0x000fe2000801000c */
[C---:B------:R-:W-:Y:S01]  /*82f0*/  ISETP.GE.AND P6, PT, R128.reuse, R159, PT ;  /* 0x0000009f8000720c */ /* 0x040fe20003fc6270 */
[----:B------:R-:W-:Y:S01]  /*8300*/  FFMA.FTZ R14, R125, UR5, R14 ;  /* 0x000000057d0e7c23 */ /* 0x000fe2000801000e */
[----:B------:R-:W-:Y:S01]  /*8310*/  ISETP.GE.AND P0, PT, R128, R158, PT ;  /* 0x0000009e8000720c */ /* 0x000fe20003f06270 */
[----:B------:R-:W-:Y:S01]  /*8320*/  FFMA.FTZ R17, R17, UR5, R53 ;  /* 0x0000000511117c23 */ /* 0x000fe20008010035 */
[----:B------:R-:W-:Y:S01]  /*8330*/  FSEL R6, R6, -INF , !P5 ;  /* 0xff80000006067808 */ /* 0x000fe20006800000 */
[----:B------:R-:W-:Y:S01]  /*8340*/  FFMA.FTZ R125, R125, UR5, R8 ;  /* 0x000000057d7d7c23 */ /* 0x000fe20008010008 */
[----:B------:R-:W-:Y:S01]  /*8350*/  FSEL R140, R23, -INF , !P3 ;  /* 0xff800000178c7808 */ /* 0x000fe20005800000 */
[----:B------:R-:W-:Y:S01]  /*8360*/  VIADD R8, R100, 0x9 ;  /* 0x0000000964087836 */ /* 0x000fe20000000000 */
[----:B------:R-:W-:Y:S01]  /*8370*/  FSEL R247, R12, -INF , !P6 ;  /* 0xff8000000cf77808 */ /* 0x000fe20007000000 */
[----:B------:R-:W1:Y:S01]  /*8380*/  LDSM.16.M88.4 R20, [R178+0x3800] ;  /* 0x00380000b214783b */ /* 0x000e620000000200 */
[----:B------:R-:W-:Y:S01]  /*8390*/  FSEL R53, R14, -INF , !P0 ;  /* 0xff8000000e357808 */ /* 0x000fe20004000000 */
[----:B------:R-:W-:Y:S01]  /*83a0*/  HMMA.16816.F32.BF16 R64, R116, R66, RZ ;  /* 0x000000427440723c */ /* 0x000fe200000418ff */
[----:B------:R-:W-:-:S02]  /*83b0*/  ISETP.GE.AND P4, PT, R128, R157, PT ;  /* 0x0000009d8000720c */ /* 0x000fc40003f86270 */
[----:B------:R-:W-:Y:S02]  /*83c0*/  ISETP.GE.AND P2, PT, R128, R156, PT ;  /* 0x0000009c8000720c */ /* 0x000fe40003f46270 */
[C---:B------:R-:W-:Y:S01]  /*83d0*/  ISETP.GE.AND P5, PT, R16.reuse, R159, PT ;  /* 0x0000009f1000720c */ /* 0x040fe20003fa6270 */
[----:B------:R-:W-:Y:S01]  /*83e0*/  HMMA.16816.F32.BF16 R68, R104, R126, R68 ;  /* 0x0000007e6844723c */ /* 0x000fe20000041844 */
[C---:B------:R-:W-:Y:S02]  /*83f0*/  ISETP.GE.AND P3, PT, R16.reuse, R158, PT ;  /* 0x0000009e1000720c */ /* 0x040fe40003f66270 */
[C---:B------:R-:W-:Y:S02]  /*8400*/  ISETP.GE.AND P6, PT, R16.reuse, R157, PT ;  /* 0x0000009d1000720c */ /* 0x040fe40003fc6270 */
[----:B------:R-:W-:Y:S02]  /*8410*/  ISETP.GE.AND P0, PT, R16, R156, PT ;  /* 0x0000009c1000720c */ /* 0x000fe40003f06270 */
[----:B------:R-:W-:-:S02]  /*8420*/  I2FP.F32.S32 R128, R128 ;  /* 0x0000008000807245 */ /* 0x000fc40000201400 */
[----:B------:R-:W-:Y:S02]  /*8430*/  I2FP.F32.S32 R16, R16 ;  /* 0x0000001000107245 */ /* 0x000fe40000201400 */
[----:B------:R-:W-:Y:S01]  /*8440*/  FSEL R125, R125, -INF , !P4 ;  /* 0xff8000007d7d7808 */ /* 0x000fe20006000000 */
[----:B------:R-:W-:Y:S01]  /*8450*/  FFMA.FTZ R128, R128, UR5, R10 ;  /* 0x0000000580807c23 */ /* 0x000fe2000801000a */
[----:B------:R-:W-:Y:S02]  /*8460*/  VIADD R10, R100, 0x8 ;  /* 0x00000008640a7836 */ /* 0x000fe40000000000 */
[C---:B------:R-:W-:Y:S01]  /*8470*/  FFMA.FTZ R55, R16.reuse, UR5, R55 ;  /* 0x0000000510377c23 */ /* 0x040fe20008010037 */
[C---:B------:R-:W-:Y:S01]  /*8480*/  FFMA.FTZ R102, R16.reuse, UR5, R49 ;  /* 0x0000000510667c23 */ /* 0x040fe20008010031 */
[----:B------:R-:W-:Y:S01]  /*8490*/  FSEL R14, R17, -INF , !P5 ;  /* 0xff800000110e7808 */ /* 0x000fe20006800000 */
[----:B------:R-:W-:Y:S01]  /*84a0*/  FFMA.FTZ R51, R16, UR5, R51 ;  /* 0x0000000510337c23 */ /* 0x000fe20008010033 */
[----:B------:R-:W-:Y:S01]  /*84b0*/  FSEL R128, R128, -INF , !P2 ;  /* 0xff80000080807808 */ /* 0x000fe20005000000 */
[----:B------:R-:W-:Y:S01]  /*84c0*/  HMMA.16816.F32.BF16 R64, R108, R126, R64 ;  /* 0x0000007e6c40723c */ /* 0x000fe20000041840 */
[----:B------:R-:W-:Y:S01]  /*84d0*/  FSEL R49, R55, -INF , !P3 ;  /* 0xff80000037317808 */ /* 0x000fe20005800000 */
[----:B------:R2:W-:Y:S01]  /*84e0*/  STL [R1], R14 ;  /* 0x0000000e01007387 */ /* 0x0005e20000100800 */
[----:B------:R-:W-:-:S02]  /*84f0*/  ISETP.GE.AND P4, PT, R10, R159, PT ;  /* 0x0000009f0a00720c */ /* 0x000fc40003f86270 */
[C---:B------:R-:W-:Y:S02]  /*8500*/  ISETP.GE.AND P2, PT, R10.reuse, R158, PT ;  /* 0x0000009e0a00720c */ /* 0x040fe40003f46270 */
[C---:B------:R-:W-:Y:S02]  /*8510*/  ISETP.GE.AND P5, PT, R10.reuse, R157, PT ;  /* 0x0000009d0a00720c */ /* 0x040fe40003fa6270 */
[----:B------:R-:W-:Y:S02]  /*8520*/  I2FP.F32.S32 R12, R10 ;  /* 0x0000000a000c7245 */ /* 0x000fe40000201400 */
[----:B------:R-:W-:Y:S02]  /*8530*/  ISETP.GE.AND P3, PT, R10, R156, PT ;  /* 0x0000009c0a00720c */ /* 0x000fe40003f66270 */
[----:B------:R-:W-:Y:S01]  /*8540*/  I2FP.F32.S32 R10, R10 ;  /* 0x0000000a000a7245 */ /* 0x000fe20000201400 */
[----:B------:R-:W-:Y:S01]  /*8550*/  FFMA.FTZ R12, R12, UR5, R40 ;  /* 0x000000050c0c7c23 */ /* 0x000fe20008010028 */
[----:B------:R-:W-:-:S02]  /*8560*/  FSEL R101, R51, -INF , !P0 ;  /* 0xff80000033657808 */ /* 0x000fc40004000000 */
[----:B------:R-:W-:Y:S01]  /*8570*/  FSEL R102, R102, -INF , !P6 ;  /* 0xff80000066667808 */ /* 0x000fe20007000000 */
[----:B------:R-:W-:Y:S01]  /*8580*/  FFMA.FTZ R42, R10, UR5, R42 ;  /* 0x000000050a2a7c23 */ /* 0x000fe2000801002a */
[----:B------:R-:W-:Y:S01]  /*8590*/  ISETP.GE.AND P6, PT, R8, R159, PT ;  /* 0x0000009f0800720c */ /* 0x000fe20003fc6270 */
[----:B------:R-:W-:Y:S01]  /*85a0*/  FFMA.FTZ R44, R10, UR5, R44 ;  /* 0x000000050a2c7c23 */ /* 0x000fe2000801002c */
[----:B------:R-:W-:Y:S01]  /*85b0*/  ISETP.GE.AND P0, PT, R8, R158, PT ;  /* 0x0000009e0800720c */ /* 0x000fe20003f06270 */
[----:B------:R-:W-:Y:S01]  /*85c0*/  FFMA.FTZ R46, R10, UR5, R46 ;  /* 0x000000050a2e7c23 */ /* 0x000fe2000801002e */
[----:B------:R-:W-:Y:S01]  /*85d0*/  FSEL R51, R42, -INF , !P2 ;  /* 0xff8000002a337808 */ /* 0x000fe20005000000 */
[----:B------:R-:W-:Y:S01]  /*85e0*/  VIADD R10, R100, 0x11 ;  /* 0x00000011640a7836 */ /* 0x000fe20000000000 */
[----:B------:R-:W-:Y:S02]  /*85f0*/  ISETP.GE.AND P2, PT, R8, R156, PT ;  /* 0x0000009c0800720c */ /* 0x000fe40003f46270 */
[----:B--2---:R-:W-:-:S02]  /*8600*/  FSEL R14, R12, -INF , !P4 ;  /* 0xff8000000c0e7808 */ /* 0x004fc40006000000 */
[----:B------:R-:W-:Y:S02]  /*8610*/  ISETP.GE.AND P4, PT, R8, R157, PT ;  /* 0x0000009d0800720c */ /* 0x000fe40003f86270 */
[-C--:B------:R-:W-:Y:S01]  /*8620*/  I2FP.F32.S32 R12, R8.reuse ;  /* 0x00000008000c7245 */ /* 0x080fe20000201400 */
[----:B------:R2:W-:Y:S01]  /*8630*/  STL [R1+0x4], R14 ;  /* 0x0000040e01007387 */ /* 0x0005e20000100800 */
[----:B------:R-:W-:Y:S02]  /*8640*/  I2FP.F32.S32 R8, R8 ;  /* 0x0000000800087245 */ /* 0x000fe40000201400 */
[----:B------:R-:W-:Y:S01]  /*8650*/  FSEL R124, R44, -INF , !P5 ;  /* 0xff8000002c7c7808 */ /* 0x000fe20006800000 */
[----:B------:R-:W-:Y:S01]  /*8660*/  FFMA.FTZ R41, R12, UR5, R41 ;  /* 0x000000050c297c23 */ /* 0x000fe20008010029 */
[----:B------:R-:W-:Y:S02]  /*8670*/  VIADD R12, R100, 0x10 ;  /* 0x00000010640c7836 */ /* 0x000fe40000000000 */
[----:B------:R-:W-:Y:S01]  /*8680*/  FFMA.FTZ R43, R8, UR5, R43 ;  /* 0x00000005082b7c23 */ /* 0x000fe2000801002b */
[----:B------:R-:W-:Y:S01]  /*8690*/  FSEL R170, R46, -INF , !P3 ;  /* 0xff8000002eaa7808 */ /* 0x000fe20005800000 */
[C---:B------:R-:W-:Y:S01]  /*86a0*/  FFMA.FTZ R45, R8.reuse, UR5, R45 ;  /* 0x00000005082d7c23 */ /* 0x040fe2000801002d */
[----:B------:R-:W-:Y:S01]  /*86b0*/  FSEL R16, R41, -INF , !P6 ;  /* 0xff80000029107808 */ /* 0x000fe20007000000 */
[----:B------:R-:W-:Y:S01]  /*86c0*/  FFMA.FTZ R47, R8, UR5, R47 ;  /* 0x00000005082f7c23 */ /* 0x000fe2000801002f */
[----:B------:R-:W-:-:S02]  /*86d0*/  FSEL R55, R43, -INF , !P0 ;  /* 0xff8000002b377808 */ /* 0x000fc40004000000 */
[C---:B------:R-:W-:Y:S01]  /*86e0*/  ISETP.GE.AND P5, PT, R12.reuse, R159, PT ;  /* 0x0000009f0c00720c */ /* 0x040fe20003fa6270 */
[----:B------:R-:W-:Y:S01]  /*86f0*/  STL [R1+0x8], R16 ;  /* 0x0000081001007387 */ /* 0x000fe20000100800 */
[C---:B------:R-:W-:Y:S01]  /*8700*/  ISETP.GE.AND P3, PT, R12.reuse, R158, PT ;  /* 0x0000009e0c00720c */ /* 0x040fe20003f66270 */
[----:B-1----:R-:W-:Y:S01]  /*8710*/  HMMA.16816.F32.BF16 R40, R116, R22, RZ ;  /* 0x000000167428723c */ /* 0x002fe200000418ff */
[C---:B------:R-:W-:Y:S01]  /*8720*/  ISETP.GE.AND P6, PT, R12.reuse, R157, PT ;  /* 0x0000009d0c00720c */ /* 0x040fe20003fc6270 */
[----:B------:R-:W1:Y:S01]  /*8730*/  LDSM.16.M88.4 R16, [R178+0x3c00] ;  /* 0x003c0000b210783b */ /* 0x000e620000000200 */
[----:B------:R-:W-:Y:S01]  /*8740*/  ISETP.GE.AND P0, PT, R12, R156, PT ;  /* 0x0000009c0c00720c */ /* 0x000fe20003f06270 */
[----:B------:R-:W-:-:S04]  /*8750*/  DEPBAR.LE SB0, 0x0 ;  /* 0x000080000000791a */ /* 0x000fc80000000000 */
[----:B------:R-:W-:Y:S02]  /*8760*/  FSEL R174, R45, -INF , !P4 ;  /* 0xff8000002dae7808 */ /* 0x000fe40006000000 */
[-C--:B--2---:R-:W-:Y:S02]  /*8770*/  I2FP.F32.S32 R14, R12.reuse ;  /* 0x0000000c000e7245 */ /* 0x084fe40000201400 */
[----:B------:R-:W-:Y:S02]  /*8780*/  I2FP.F32.S32 R12, R12 ;  /* 0x0000000c000c7245 */ /* 0x000fe40000201400 */
[----:B------:R-:W-:Y:S01]  /*8790*/  FSEL R172, R47, -INF , !P2 ;  /* 0xff8000002fac7808 */ /* 0x000fe20005000000 */
[----:B------:R-:W-:Y:S01]  /*87a0*/  FFMA.FTZ R92, R14, UR5, R92 ;  /* 0x000000050e5c7c23 */ /* 0x000fe2000801005c */
[----:B------:R-:W-:Y:S01]  /*87b0*/  ISETP.GE.AND P4, PT, R10, R159, PT ;  /* 0x0000009f0a00720c */ /* 0x000fe20003f86270 */
[----:B------:R-:W-:Y:S01]  /*87c0*/  FFMA.FTZ R94, R12, UR5, R94 ;  /* 0x000000050c5e7c23 */ /* 0x000fe2000801005e */
[----:B------:R-:W-:Y:S01]  /*87d0*/  ISETP.GE.AND P2, PT, R10, R158, PT ;  /* 0x0000009e0a00720c */ /* 0x000fe20003f46270 */
[----:B------:R-:W-:Y:S01]  /*87e0*/  FFMA.FTZ R88, R12, UR5, R88 ;  /* 0x000000050c587c23 */ /* 0x000fe20008010058 */
[----:B------:R-:W-:Y:S01]  /*87f0*/  FSEL R92, R92, -INF , !P5 ;  /* 0xff8000005c5c7808 */ /* 0x000fe20006800000 */
[----:B------:R-:W-:Y:S01]  /*8800*/  FFMA.FTZ R90, R12, UR5, R90 ;  /* 0x000000050c5a7c23 */ /* 0x000fe2000801005a */
[----:B------:R-:W-:Y:S01]  /*8810*/  FSEL R227, R94, -INF , !P3 ;  /* 0xff8000005ee37808 */ /* 0x000fe20005800000 */
[----:B------:R-:W-:Y:S01]  /*8820*/  VIADD R12, R100, 0x19 ;  /* 0x00000019640c7836 */ /* 0x000fe20000000000 */
[----:B------:R-:W-:Y:S01]  /*8830*/  BAR.SYNC.DEFER_BLOCKING 0x0 ;  /* 0x0000000000007b1d */ /* 0x000fe20000010000 */
[----:B------:R-:W-:Y:S01]  /*8840*/  ISETP.GE.AND P5, PT, R10, R157, PT ;  /* 0x0000009d0a00720c */ /* 0x000fe20003fa6270 */
[----:B------:R-:W-:Y:S01]  /*8850*/  HMMA.16816.F32.BF16 R44, R116, R122, RZ ;  /* 0x0000007a742c723c */ /* 0x000fe200000418ff */
[----:B------:R-:W-:-:S02]  /*8860*/  I2FP.F32.S32 R8, R10 ;  /* 0x0000000a00087245 */ /* 0x000fc40000201400 */
[----:B------:R-:W-:Y:S02]  /*8870*/  ISETP.GE.AND P3, PT, R10, R156, PT ;  /* 0x0000009c0a00720c */ /* 0x000fe40003f66270 */
[----:B------:R-:W-:Y:S01]  /*8880*/  I2FP.F32.S32 R10, R10 ;  /* 0x0000000a000a7245 */ /* 0x000fe20000201400 */
[----:B------:R-:W-:Y:S01]  /*8890*/  FFMA.FTZ R93, R8, UR5, R93 ;  /* 0x00000005085d7c23 */ /* 0x000fe2000801005d */
[----:B------:R-:W-:Y:S01]  /*88a0*/  VIADD R8, R100, 0x18 ;  /* 0x0000001864087836 */ /* 0x000fe20000000000 */
[----:B------:R-:W-:Y:S01]  /*88b0*/  FSEL R185, R88, -INF , !P6 ;  /* 0xff80000058b97808 */ /* 0x000fe20007000000 */
[----:B------:R-:W-:Y:S01]  /*88c0*/  HMMA.16816.F32.BF16 R40, R108, R26, R40 ;  /* 0x0000001a6c28723c */ /* 0x000fe20000041828 */
[----:B------:R-:W-:Y:S01]  /*88d0*/  FFMA.FTZ R95, R10, UR5, R95 ;  /* 0x000000050a5f7c23 */ /* 0x000fe2000801005f */
[----:B------:R-:W-:Y:S01]  /*88e0*/  FSEL R173, R90, -INF , !P0 ;  /* 0xff8000005aad7808 */ /* 0x000fe20004000000 */
[C---:B------:R-:W-:Y:S01]  /*88f0*/  FFMA.FTZ R89, R10.reuse, UR5, R89 ;  /* 0x000000050a597c23 */ /* 0x040fe20008010059 */
[----:B------:R-:W-:Y:S01]  /*8900*/  FSEL R88, R93, -INF , !P4 ;  /* 0xff8000005d587808 */ /* 0x000fe20006000000 */
[----:B------:R-:W-:Y:S01]  /*8910*/  FFMA.FTZ R91, R10, UR5, R91 ;  /* 0x000000050a5b7c23 */ /* 0x000fe2000801005b */
[----:B------:R-:W-:Y:S01]  /*8920*/  FSEL R244, R95, -INF , !P2 ;  /* 0xff8000005ff47808 */ /* 0x000fe20005000000 */
[----:B------:R-:W-:Y:S01]  /*8930*/  HMMA.16816.F32.BF16 R120, R112, R122, RZ ;  /* 0x0000007a7078723c */ /* 0x000fe200000418ff */
[----:B------:R-:W-:-:S02]  /*8940*/  ISETP.GE.AND P6, PT, R8, R159, PT ;  /* 0x0000009f0800720c */ /* 0x000fc40003fc6270 */
[C---:B------:R-:W-:Y:S02]  /*8950*/  ISETP.GE.AND P0, PT, R8.reuse, R158, PT ;  /* 0x0000009e0800720c */ /* 0x040fe40003f06270 */
[C---:B------:R-:W-:Y:S02]  /*8960*/  ISETP.GE.AND P4, PT, R8.reuse, R157, PT ;  /* 0x0000009d0800720c */ /* 0x040fe40003f86270 */
[----:B------:R-:W-:Y:S01]  /*8970*/  I2FP.F32.S32 R14, R8 ;  /* 0x00000008000e7245 */ /* 0x000fe20000201400 */
[----:B------:R-:W-:Y:S01]  /*8980*/  HMMA.16816.F32.BF16 R44, R108, R98, R44 ;  /* 0x000000626c2c723c */ /* 0x000fe2000004182c */
[----:B------:R-:W-:Y:S02]  /*8990*/  ISETP.GE.AND P2, PT, R8, R156, PT ;  /* 0x0000009c0800720c */ /* 0x000fe40003f46270 */
[----:B------:R-:W-:Y:S01]  /*89a0*/  I2FP.F32.S32 R8, R8 ;  /* 0x0000000800087245 */ /* 0x000fe20000201400 */
[----:B------:R-:W-:Y:S01]  /*89b0*/  FFMA.FTZ R80, R14, UR5, R80 ;  /* 0x000000050e507c23 */ /* 0x000fe20008010050 */
[----:B------:R-:W-:-:S02]  /*89c0*/  I2FP.F32.S32 R14, R12 ;  /* 0x0000000c000e7245 */ /* 0x000fc40000201400 */
[----:B------:R-:W-:Y:S01]  /*89d0*/  I2FP.F32.S32 R10, R12 ;  /* 0x0000000c000a7245 */ /* 0x000fe20000201400 */
[C---:B------:R-:W-:Y:S01]  /*89e0*/  FFMA.FTZ R82, R8.reuse, UR5, R82 ;  /* 0x0000000508527c23 */ /* 0x040fe20008010052 */
[----:B------:R-:W-:Y:S01]  /*89f0*/  FSEL R186, R89, -INF , !P5 ;  /* 0xff80000059ba7808 */ /* 0x000fe20006800000 */
[C---:B------:R-:W-:Y:S01]  /*8a00*/  FFMA.FTZ R84, R8.reuse, UR5, R84 ;  /* 0x0000000508547c23 */ /* 0x040fe20008010054 */
        /* <DEDUP_REMOVED lines=12> */
[----:B------:R-:W-:Y:S01]  /*8ad0*/  ISETP.GE.AND P0, PT, R12, R156, PT ;  /* 0x0000009c0c00720c */ /* 0x000fe20003f06270 */
[----:B------:R-:W-:Y:S01]  /*8ae0*/  VIADD R12, R100, 0x20 ;  /* 0x00000020640c7836 */ /* 0x000fe20000000000 */
[----:B------:R-:W-:Y:S01]  /*8af0*/  FSEL R187, R84, -INF , !P4 ;  /* 0xff80000054bb7808 */ /* 0x000fe20006000000 */
[----:B------:R-:W-:Y:S01]  /*8b00*/  HMMA.16816.F32.BF16 R120, R104, R98, R120 ;  /* 0x000000626878723c */ /* 0x000fe20000041878 */
[----:B------:R-:W-:-:S02]  /*8b10*/  FSEL R171, R86, -INF , !P2 ;  /* 0xff80000056ab7808 */ /* 0x000fc40005000000 */
[----:B------:R-:W-:Y:S02]  /*8b20*/  FSEL R81, R81, -INF , !P5 ;  /* 0xff80000051517808 */ /* 0x000fe40006800000 */
[----:B------:R-:W-:Y:S02]  /*8b30*/  FSEL R248, R83, -INF , !P3 ;  /* 0xff80000053f87808 */ /* 0x000fe40005800000 */
[C---:B------:R-:W-:Y:S02]  /*8b40*/  ISETP.GE.AND P4, PT, R12.reuse, R159, PT ;  /* 0x0000009f0c00720c */ /* 0x040fe40003f86270 */
[C---:B------:R-:W-:Y:S02]  /*8b50*/  ISETP.GE.AND P2, PT, R12.reuse, R158, PT ;  /* 0x0000009e0c00720c */ /* 0x040fe40003f46270 */
[----:B------:R-:W-:Y:S02]  /*8b60*/  ISETP.GE.AND P5, PT, R12, R157, PT ;  /* 0x0000009d0c00720c */ /* 0x000fe40003fa6270 */
[----:B------:R-:W-:-:S02]  /*8b70*/  I2FP.F32.S32 R14, R12 ;  /* 0x0000000c000e7245 */ /* 0x000fc40000201400 */
[----:B------:R-:W-:Y:S02]  /*8b80*/  ISETP.GE.AND P3, PT, R12, R156, PT ;  /* 0x0000009c0c00720c */ /* 0x000fe40003f66270 */
[----:B------:R-:W-:Y:S01]  /*8b90*/  I2FP.F32.S32 R12, R12 ;  /* 0x0000000c000c7245 */ /* 0x000fe20000201400 */
[----:B------:R-:W-:Y:S01]  /*8ba0*/  FFMA.FTZ R76, R14, UR5, R76 ;  /* 0x000000050e4c7c23 */ /* 0x000fe2000801004c */
[----:B------:R-:W-:Y:S02]  /*8bb0*/  FSEL R220, R85, -INF , !P6 ;  /* 0xff80000055dc7808 */ /* 0x000fe40007000000 */
[----:B------:R-:W-:Y:S01]  /*8bc0*/  FSEL R152, R87, -INF , !P0 ;  /* 0xff80000057987808 */ /* 0x000fe20004000000 */
[----:B------:R-:W-:Y:S01]  /*8bd0*/  FFMA.FTZ R78, R12, UR5, R78 ;  /* 0x000000050c4e7c23 */ /* 0x000fe2000801004e */
[----:B------:R-:W-:Y:S01]  /*8be0*/  FSEL R76, R76, -INF , !P4 ;  /* 0xff8000004c4c7808 */ /* 0x000fe20006000000 */
[----:B------:R-:W-:Y:S01]  /*8bf0*/  FFMA.FTZ R72, R12, UR5, R72 ;  /* 0x000000050c487c23 */ /* 0x000fe20008010048 */
[----:B------:R-:W-:Y:S01]  /*8c00*/  ISETP.GE.AND P6, PT, R8, R159, PT ;  /* 0x0000009f0800720c */ /* 0x000fe20003fc6270 */
[----:B------:R-:W-:Y:S01]  /*8c10*/  FFMA.FTZ R74, R12, UR5, R74 ;  /* 0x000000050c4a7c23 */ /* 0x000fe2000801004a */
[----:B------:R-:W-:-:S02]  /*8c20*/  FSEL R249, R78, -INF , !P2 ;  /* 0xff8000004ef97808 */ /* 0x000fc40005000000 */
[C---:B------:R-:W-:Y:S02]  /*8c30*/  ISETP.GE.AND P0, PT, R8.reuse, R158, PT ;  /* 0x0000009e0800720c */ /* 0x040fe40003f06270 */
[C---:B------:R-:W-:Y:S02]  /*8c40*/  ISETP.GE.AND P4, PT, R8.reuse, R157, PT ;  /* 0x0000009d0800720c */ /* 0x040fe40003f86270 */
[----:B------:R-:W-:Y:S02]  /*8c50*/  ISETP.GE.AND P2, PT, R8, R156, PT ;  /* 0x0000009c0800720c */ /* 0x000fe40003f46270 */
[-C--:B------:R-:W-:Y:S02]  /*8c60*/  I2FP.F32.S32 R10, R8.reuse ;  /* 0x00000008000a7245 */ /* 0x080fe40000201400 */
[----:B------:R-:W-:Y:S02]  /*8c70*/  I2FP.F32.S32 R8, R8 ;  /* 0x0000000800087245 */ /* 0x000fe40000201400 */
[----:B------:R-:W-:Y:S01]  /*8c80*/  FSEL R221, R72, -INF , !P5 ;  /* 0xff80000048dd7808 */ /* 0x000fe20006800000 */
[----:B------:R-:W-:Y:S01]  /*8c90*/  FFMA.FTZ R77, R10, UR5, R77 ;  /* 0x000000050a4d7c23 */ /* 0x000fe2000801004d */
[----:B------:R-:W-:Y:S01]  /*8ca0*/  FSEL R130, R74, -INF , !P3 ;  /* 0xff8000004a827808 */ /* 0x000fe20005800000 */
[C---:B------:R-:W-:Y:S01]  /*8cb0*/  FFMA.FTZ R79, R8.reuse, UR5, R79 ;  /* 0x00000005084f7c23 */ /* 0x040fe2000801004f */
[----:B------:R-:W-:Y:S01]  /*8cc0*/  ISETP.GE.AND P5, PT, R137, R159, PT ;  /* 0x0000009f8900720c */ /* 0x000fe20003fa6270 */
[C---:B------:R-:W-:Y:S01]  /*8cd0*/  FFMA.FTZ R73, R8.reuse, UR5, R73 ;  /* 0x0000000508497c23 */ /* 0x040fe20008010049 */
[----:B------:R-:W-:Y:S01]  /*8ce0*/  FSEL R72, R77, -INF , !P6 ;  /* 0xff8000004d487808 */ /* 0x000fe20007000000 */
[----:B------:R-:W-:Y:S01]  /*8cf0*/  FFMA.FTZ R75, R8, UR5, R75 ;  /* 0x00000005084b7c23 */ /* 0x000fe2000801004b */
[----:B------:R-:W-:Y:S01]  /*8d00*/  FSEL R250, R79, -INF , !P0 ;  /* 0xff8000004ffa7808 */ /* 0x000fe20004000000 */
[----:B------:R-:W-:Y:S01]  /*8d10*/  VIADD R8, R100, 0x48 ;  /* 0x0000004864087836 */ /* 0x000fe20000000000 */
[----:B------:R-:W-:-:S02]  /*8d20*/  ISETP.GE.AND P3, PT, R137, R158, PT ;  /* 0x0000009e8900720c */ /* 0x000fc40003f66270 */
        /* <DEDUP_REMOVED lines=13> */
[----:B-1----:R-:W-:Y:S01]  /*8e00*/  HMMA.16816.F32.BF16 R36, R116, R16, RZ ;  /* 0x000000107424723c */ /* 0x002fe200000418ff */
[----:B------:R-:W-:Y:S01]  /*8e10*/  ISETP.GE.AND P2, PT, R8, R158, PT ;  /* 0x0000009e0800720c */ /* 0x000fe20003f46270 */
[----:B------:R-:W-:Y:S01]  /*8e20*/  VIADD R10, R100, 0x49 ;  /* 0x00000049640a7836 */ /* 0x000fe20000000000 */
[----:B------:R-:W-:-:S02]  /*8e30*/  ISETP.GE.AND P5, PT, R8, R157, PT ;  /* 0x0000009d0800720c */ /* 0x000fc40003fa6270 */
[----:B------:R-:W-:Y:S01]  /*8e40*/  ISETP.GE.AND P3, PT, R8, R156, PT ;  /* 0x0000009c0800720c */ /* 0x000fe20003f66270 */
[C---:B------:R-:W-:Y:S01]  /*8e50*/  HMMA.16816.F32.BF16 R32, R116.reuse, R20, RZ ;  /* 0x000000147420723c */ /* 0x040fe200000418ff */
[----:B------:R-:W-:Y:S02]  /*8e60*/  I2FP.F32.S32 R8, R8 ;  /* 0x0000000800087245 */ /* 0x000fe40000201400 */
[----:B------:R-:W-:Y:S02]  /*8e70*/  I2FP.F32.S32 R12, R100 ;  /* 0x00000064000c7245 */ /* 0x000fe40000201400 */
[----:B------:R-:W-:Y:S01]  /*8e80*/  FSEL R224, R224, -INF , !P6 ;  /* 0xff800000e0e07808 */ /* 0x000fe20007000000 */
[C---:B------:R-:W-:Y:S01]  /*8e90*/  FFMA.FTZ R68, R8.reuse, UR5, R68 ;  /* 0x0000000508447c23 */ /* 0x040fe20008010044 */
[C---:B------:R-:W-:Y:S01]  /*8ea0*/  FFMA.FTZ R64, R8.reuse, UR5, R64 ;  /* 0x0000000508407c23 */ /* 0x040fe20008010040 */
[----:B------:R-:W-:Y:S01]  /*8eb0*/  FFMA.FTZ R66, R8, UR5, R66 ;  /* 0x0000000508427c23 */ /* 0x000fe20008010042 */
[----:B------:R-:W-:Y:S01]  /*8ec0*/  FSEL R137, R137, -INF , !P0 ;  /* 0xff80000089897808 */ /* 0x000fe20004000000 */
[----:B------:R-:W-:Y:S01]  /*8ed0*/  HMMA.16816.F32.BF16 R116, R116, R18, RZ ;  /* 0x000000127474723c */ /* 0x000fe200000418ff */
[----:B------:R-:W-:Y:S01]  /*8ee0*/  FSEL R127, R68, -INF , !P5 ;  /* 0xff800000447f7808 */ /* 0x000fe20006800000 */
[----:B------:R-:W-:Y:S01]  /*8ef0*/  FFMA.FTZ R52, R12, UR5, R52 ;  /* 0x000000050c347c23 */ /* 0x000fe20008010034 */
[CC--:B------:R-:W-:Y:S01]  /*8f00*/  ISETP.GE.AND P5, PT, R100.reuse, R159.reuse, PT ;  /* 0x0000009f6400720c */ /* 0x0c0fe20003fa6270 */
[----:B------:R-:W-:Y:S01]  /*8f10*/  VIADD R100, R100, 0x41 ;  /* 0x0000004164647836 */ /* 0x000fe20000000000 */
[----:B------:R-:W-:Y:S01]  /*8f20*/  FSEL R64, R64, -INF , !P4 ;  /* 0xff80000040407808 */ /* 0x000fe20006000000 */
[----:B------:R-:W-:Y:S01]  /*8f30*/  IMAD.U32 R12, RZ, RZ, UR4 ;  /* 0x00000004ff0c7e24 */ /* 0x000fe2000f8e00ff */
[----:B------:R-:W-:Y:S01]  /*8f40*/  FSEL R251, R66, -INF , !P2 ;  /* 0xff80000042fb7808 */ /* 0x000fe20005000000 */
[----:B------:R-:W-:Y:S01]  /*8f50*/  FFMA.FTZ R70, R8, UR5, R70 ;  /* 0x0000000508467c23 */ /* 0x000fe20008010046 */
[----:B------:R-:W-:Y:S01]  /*8f60*/  ISETP.GE.AND P6, PT, R10, R159, PT ;  /* 0x0000009f0a00720c */ /* 0x000fe20003fc6270 */
[----:B------:R-:W-:Y:S01]  /*8f70*/  IMAD R12, R12, 0x80, R184 ;  /* 0x000000800c0c7824 */ /* 0x000fe200078e02b8 */
[C---:B------:R-:W-:Y:S01]  /*8f80*/  ISETP.GE.AND P0, PT, R10.reuse, R158, PT ;  /* 0x0000009e0a00720c */ /* 0x040fe20003f06270 */
[----:B------:R-:W-:Y:S01]  /*8f90*/  HMMA.16816.F32.BF16 R36, R108, R28, R36 ;  /* 0x0000001c6c24723c */ /* 0x000fe20000041824 */
[----:B------:R-:W-:Y:S01]  /*8fa0*/  ISETP.GE.AND P4, PT, R10, R157, PT ;  /* 0x0000009d0a00720c */ /* 0x000fe20003f86270 */
[----:B------:R-:W-:Y:S01]  /*8fb0*/  VIADD R12, R12, 0x50 ;  /* 0x000000500c0c7836 */ /* 0x000fe20000000000 */
[----:B------:R-:W-:-:S02]  /*8fc0*/  ISETP.GE.AND P2, PT, R10, R156, PT ;  /* 0x0000009c0a00720c */ /* 0x000fc40003f46270 */
[----:B------:R-:W-:Y:S01]  /*8fd0*/  I2FP.F32.S32 R10, R10 ;  /* 0x0000000a000a7245 */ /* 0x000fe20000201400 */
[C---:B------:R-:W-:Y:S01]  /*8fe0*/  HMMA.16816.F32.BF16 R32, R108.reuse, R24, R32 ;  /* 0x000000186c20723c */ /* 0x040fe20000041820 */
[-C--:B------:R-:W-:Y:S02]  /*8ff0*/  I2FP.F32.S32 R66, R100.reuse ;  /* 0x0000006400427245 */ /* 0x080fe40000201400 */
[----:B------:R-:W-:Y:S01]  /*9000*/  I2FP.F32.S32 R8, R100 ;  /* 0x0000006400087245 */ /* 0x000fe20000201400 */
[C---:B------:R-:W-:Y:S01]  /*9010*/  FFMA.FTZ R65, R10.reuse, UR5, R65 ;  /* 0x000000050a417c23 */ /* 0x040fe20008010041 */
[C---:B------:R-:W-:Y:S01]  /*9020*/  FFMA.FTZ R14, R10.reuse, UR5, R67 ;  /* 0x000000050a0e7c23 */ /* 0x040fe20008010043 */
[C---:B------:R-:W-:Y:S01]  /*9030*/  FFMA.FTZ R69, R10.reuse, UR5, R69 ;  /* 0x000000050a457c23 */ /* 0x040fe20008010045 */
[----:B------:R-:W-:Y:S01]  /*9040*/  FFMA.FTZ R71, R10, UR5, R71 ;  /* 0x000000050a477c23 */ /* 0x000fe20008010047 */
[----:B------:R-:W-:Y:S02]  /*9050*/  IMAD.U32 R10, RZ, RZ, UR4 ;  /* 0x00000004ff0a7e24 */ /* 0x000fe4000f8e00ff */
[----:B------:R-:W-:Y:S01]  /*9060*/  FFMA.FTZ R13, R66, UR5, R13 ;  /* 0x00000005420d7c23 */ /* 0x000fe2000801000d */
[----:B------:R-:W-:Y:S01]  /*9070*/  FFMA.FTZ R15, R8, UR5, R15 ;  /* 0x00000005080f7c23 */ /* 0x000fe2000801000f */
[----:B------:R-:W-:Y:S01]  /*9080*/  FSEL R150, R70, -INF , !P3 ;  /* 0xff80000046967808 */ /* 0x000fe20005800000 */
[----:B------:R-:W-:Y:S01]  /*9090*/  IMAD R10, R10, 0x80, R184 ;  /* 0x000000800a0a7824 */ /* 0x000fe200078e02b8 */
[----:B------:R-:W-:Y:S01]  /*90a0*/  FSEL R67, R52, -INF , !P5 ;  /* 0xff80000034437808 */ /* 0x000fe20006800000 */
[----:B------:R-:W-:Y:S01]  /*90b0*/  HMMA.16816.F32.BF16 R116, R108, R30, R116 ;  /* 0x0000001e6c74723c */ /* 0x000fe20000041874 */
[-C--:B------:R-:W-:Y:S01]  /*90c0*/  ISETP.GE.AND P3, PT, R100, R159.reuse, PT ;  /* 0x0000009f6400720c */ /* 0x080fe20003f66270 */
[----:B------:R-:W-:Y:S01]  /*90d0*/  VIADD R90, R10, 0x60 ;  /* 0x000000600a5a7836 */ /* 0x000fe20000000000 */
[-C--:B------:R-:W-:Y:S01]  /*90e0*/  ISETP.GE.AND P5, PT, R100, R158.reuse, PT ;  /* 0x0000009e6400720c */ /* 0x080fe20003fa6270 */
[C---:B------:R-:W-:Y:S01]  /*90f0*/  VIADD R91, R10.reuse, 0x59 ;  /* 0x000000590a5b7836 */ /* 0x040fe20000000000 */
[----:B------:R-:W-:Y:S01]  /*9100*/  FSEL R141, R69, -INF , !P4 ;  /* 0xff800000458d7808 */ /* 0x000fe20006000000 */
[C---:B------:R-:W-:Y:S01]  /*9110*/  VIADD R79, R10.reuse, 0x69 ;  /* 0x000000690a4f7836 */ /* 0x040fe20000000000 */
[----:B------:R-:W-:Y:S01]  /*9120*/  FSEL R149, R71, -INF , !P2 ;  /* 0xff80000047957808 */ /* 0x000fe20005000000 */
[C---:B------:R-:W-:Y:S01]  /*9130*/  VIADD R84, R10.reuse, 0x68 ;  /* 0x000000680a547836 */ /* 0x040fe20000000000 */
[----:B------:R-:W-:Y:S01]  /*9140*/  FSEL R66, R13, -INF , !P3 ;  /* 0xff8000000d427808 */ /* 0x000fe20005800000 */
[C---:B------:R-:W-:Y:S01]  /*9150*/  VIADD R13, R10.reuse, 0x58 ;  /* 0x000000580a0d7836 */ /* 0x040fe20000000000 */
[----:B------:R-:W-:Y:S01]  /*9160*/  FSEL R52, R15, -INF , !P5 ;  /* 0xff8000000f347808 */ /* 0x000fe20006800000 */
[----:B------:R-:W-:Y:S01]  /*9170*/  VIADD R74, R10, 0x71 ;  /* 0x000000710a4a7836 */ /* 0x000fe20000000000 */
[----:B------:R-:W-:Y:S01]  /*9180*/  FSEL R94, R14, -INF , !P0 ;  /* 0xff8000000e5e7808 */ /* 0x000fe20004000000 */
[----:B------:R-:W-:Y:S01]  /*9190*/  VIADD R14, R10, 0x51 ;  /* 0x000000510a0e7836 */ /* 0x000fe20000000000 */
[----:B------:R-:W-:Y:S01]  /*91a0*/  ISETP.GE.AND P4, PT, R12, R159, PT ;  /* 0x0000009f0c00720c */ /* 0x000fe20003f86270 */
[----:B------:R-:W-:Y:S01]  /*91b0*/  FFMA.FTZ R9, R8, UR5, R9 ;  /* 0x0000000508097c23 */ /* 0x000fe20008010009 */
[----:B------:R-:W-:Y:S01]  /*91c0*/  ISETP.GE.AND P2, PT, R12, R158, PT ;  /* 0x0000009e0c00720c */ /* 0x000fe20003f46270 */
[----:B------:R-:W-:Y:S01]  /*91d0*/  VIADD R86, R10, 0x61 ;  /* 0x000000610a567836 */ /* 0x000fe20000000000 */
[----:B------:R-:W-:Y:S01]  /*91e0*/  ISETP.GE.AND P3, PT, R12, R157, PT ;  /* 0x0000009d0c00720c */ /* 0x000fe20003f66270 */
[----:B------:R-:W-:Y:S01]  /*91f0*/  VIADD R71, R10, 0x78 ;  /* 0x000000780a477836 */ /* 0x000fe20000000000 */
[----:B------:R-:W-:Y:S01]  /*9200*/  ISETP.GE.AND P5, PT, R12, R156, PT ;  /* 0x0000009c0c00720c */ /* 0x000fe20003fa6270 */
[C---:B------:R-:W-:Y:S01]  /*9210*/  VIADD R77, R10.reuse, 0x70 ;  /* 0x000000700a4d7836 */ /* 0x040fe20000000000 */
[----:B------:R-:W-:Y:S01]  /*9220*/  I2FP.F32.S32 R12, R12 ;  /* 0x0000000c000c7245 */ /* 0x000fe20000201400 */
[----:B------:R-:W-:Y:S01]  /*9230*/  VIADD R70, R10, 0x79 ;  /* 0x000000790a467836 */ /* 0x000fe20000000000 */
[----:B------:R-:W-:-:S02]  /*9240*/  I2FP.F32.S32 R93, R14 ;  /* 0x0000000e005d7245 */ /* 0x000fc40000201400 */
[----:B------:R-:W-:Y:S01]  /*9250*/  I2FP.F32.S32 R87, R13 ;  /* 0x0000000d00577245 */ /* 0x000fe20000201400 */
[C---:B------:R-:W-:Y:S01]  /*9260*/  FFMA.FTZ R62, R12.reuse, UR5, R62 ;  /* 0x000000050c3e7c23 */ /* 0x040fe2000801003e */
[----:B------:R-:W-:Y:S01]  /*9270*/  I2FP.F32.S32 R83, R90 ;  /* 0x0000005a00537245 */ /* 0x000fe20000201400 */
[----:B------:R-:W-:Y:S01]  /*9280*/  FFMA.FTZ R61, R93, UR5, R61 ;  /* 0x000000055d3d7c23 */ /* 0x000fe2000801003d */
[C---:B------:R-:W-:Y:S01]  /*9290*/  FFMA.FTZ R58, R12.reuse, UR5, R58 ;  /* 0x000000050c3a7c23 */ /* 0x040fe2000801003a */
[----:B------:R-:W-:Y:S01]  /*92a0*/  I2FP.F32.S32 R89, R91 ;  /* 0x0000005b00597245 */ /* 0x000fe20000201400 */
[----:B------:R-:W-:Y:S01]  /*92b0*/  FFMA.FTZ R60, R12, UR5, R60 ;  /* 0x000000050c3c7c23 */ /* 0x000fe2000801003c */
[----:B------:R-:W-:Y:S01]  /*92c0*/  FSEL R109, R62, -INF , !P2 ;  /* 0xff8000003e6d7808 */ /* 0x000fe20005000000 */
[----:B------:R-:W-:Y:S01]  /*92d0*/  FFMA.FTZ R148, R12, UR5, R56 ;  /* 0x000000050c947c23 */ /* 0x000fe20008010038 */
[----:B------:R-:W-:Y:S01]  /*92e0*/  ISETP.GE.AND P2, PT, R14, R159, PT ;  /* 0x0000009f0e00720c */ /* 0x000fe20003f46270 */
[----:B------:R-:W-:Y:S01]  /*92f0*/  FFMA.FTZ R62, R87, UR5, R44 ;  /* 0x00000005573e7c23 */ /* 0x000fe2000801002c */
[----:B------:R-:W-:Y:S01]  /*9300*/  I2FP.F32.S32 R12, R10 ;  /* 0x0000000a000c7245 */ /* 0x000fe20000201400 */
[----:B------:R-:W-:Y:S01]  /*9310*/  FFMA.FTZ R32, R83, UR5, R32 ;  /* 0x0000000553207c23 */ /* 0x000fe20008010020 */
[----:B------:R-:W-:Y:S01]  /*9320*/  FSEL R44, R61, -INF , !P2 ;  /* 0xff8000003d2c7808 */ /* 0x000fe20005000000 */
[----:B------:R-:W-:Y:S01]  /*9330*/  FFMA.FTZ R45, R89, UR5, R45 ;  /* 0x00000005592d7c23 */ /* 0x000fe2000801002d */
[----:B------:R-:W-:Y:S01]  /*9340*/  I2FP.F32.S32 R78, R79 ;  /* 0x0000004f004e7245 */ /* 0x000fe20000201400 */
[----:B------:R-:W-:Y:S01]  /*9350*/  FFMA.FTZ R8, R12, UR5, R54 ;  /* 0x000000050c087c23 */ /* 0x000fe20008010036 */
[----:B------:R-:W-:Y:S01]  /*9360*/  FSEL R146, R58, -INF , !P5 ;  /* 0xff8000003a927808 */ /* 0x000fe20006800000 */
[----:B------:R-:W-:Y:S01]  /*9370*/  FFMA.FTZ R34, R83, UR5, R34 ;  /* 0x0000000553227c23 */ /* 0x000fe20008010022 */
[-C--:B------:R-:W-:Y:S01]  /*9380*/  ISETP.GE.AND P2, PT, R90, R159.reuse, PT ;  /* 0x0000009f5a00720c */ /* 0x080fe20003f46270 */
[----:B------:R-:W-:Y:S01]  /*9390*/  FFMA.FTZ R41, R78, UR5, R41 ;  /* 0x000000054e297c23 */ /* 0x000fe20008010029 */
[----:B------:R-:W-:Y:S01]  /*93a0*/  I2FP.F32.S32 R82, R84 ;  /* 0x0000005400527245 */ /* 0x000fe20000201400 */
[C---:B------:R-:W-:Y:S01]  /*93b0*/  FFMA.FTZ R48, R12.reuse, UR5, R48 ;  /* 0x000000050c307c23 */ /* 0x040fe20008010030 */
[----:B------:R-:W-:Y:S01]  /*93c0*/  ISETP.GE.AND P5, PT, R91, R159, PT ;  /* 0x0000009f5b00720c */ /* 0x000fe20003fa6270 */
[----:B------:R-:W-:Y:S01]  /*93d0*/  FFMA.FTZ R50, R12, UR5, R50 ;  /* 0x000000050c327c23 */ /* 0x000fe20008010032 */
[----:B------:R-:W-:Y:S01]  /*93e0*/  FSEL R65, R65, -INF , !P6 ;  /* 0xff80000041417808 */ /* 0x000fe20007000000 */
[----:B------:R-:W-:Y:S01]  /*93f0*/  FFMA.FTZ R40, R82, UR5, R40 ;  /* 0x0000000552287c23 */ /* 0x000fe20008010028 */
[----:B------:R-:W-:Y:S01]  /*9400*/  ISETP.GE.AND P6, PT, R100, R157, PT ;  /* 0x0000009d6400720c */ /* 0x000fe20003fc6270 */
[----:B------:R-:W-:Y:S01]  /*9410*/  FFMA.FTZ R15, R82, UR5, R42 ;  /* 0x00000005520f7c23 */ /* 0x000fe2000801002a */
[----:B------:R-:W-:Y:S01]  /*9420*/  ISETP.GE.AND P0, PT, R100, R156, PT ;  /* 0x0000009c6400720c */ /* 0x000fe20003f06270 */
[----:B------:R-:W-:Y:S01]  /*9430*/  FFMA.FTZ R121, R89, UR5, R121 ;  /* 0x0000000559797c23 */ /* 0x000fe20008010079 */
[----:B------:R-:W-:Y:S01]  /*9440*/  FSEL R56, R60, -INF , !P4 ;  /* 0xff8000003c387808 */ /* 0x000fe20006000000 */
[C---:B------:R-:W-:Y:S01]  /*9450*/  FFMA.FTZ R57, R93.reuse, UR5, R57 ;  /* 0x000000055d397c23 */ /* 0x040fe20008010039 */
[----:B------:R-:W-:Y:S01]  /*9460*/  I2FP.F32.S32 R100, R100 ;  /* 0x0000006400647245 */ /* 0x000fe20000201400 */
[----:B------:R-:W-:Y:S01]  /*9470*/  FFMA.FTZ R59, R93, UR5, R59 ;  /* 0x000000055d3b7c23 */ /* 0x000fe2000801003b */
[----:B------:R-:W-:Y:S01]  /*9480*/  FSEL R60, R32, -INF , !P2 ;  /* 0xff800000203c7808 */ /* 0x000fe20005000000 */
[----:B------:R-:W-:Y:S01]  /*9490*/  FFMA.FTZ R120, R87, UR5, R120 ;  /* 0x0000000557787c23 */ /* 0x000fe20008010078 */
[----:B------:R-:W-:Y:S01]  /*94a0*/  FSEL R61, R45, -INF , !P5 ;  /* 0xff8000002d3d7808 */ /* 0x000fe20006800000 */
[----:B------:R-:W-:Y:S01]  /*94b0*/  FFMA.FTZ R11, R100, UR5, R11 ;  /* 0x00000005640b7c23 */ /* 0x000fe2000801000b */
[-C--:B------:R-:W-:Y:S01]  /*94c0*/  ISETP.GE.AND P2, PT, R79, R159.reuse, PT ;  /* 0x0000009f4f00720c */ /* 0x080fe20003f46270 */
[----:B------:R-:W-:Y:S01]  /*94d0*/  FFMA.FTZ R122, R87, UR5, R122 ;  /* 0x00000005577a7c23 */ /* 0x000fe2000801007a */
[----:B------:R-:W-:Y:S01]  /*94e0*/  I2FP.F32.S32 R54, R74 ;  /* 0x0000004a00367245 */ /* 0x000fe20000201400 */
[----:B------:R-:W-:Y:S01]  /*94f0*/  FFMA.FTZ R123, R89, UR5, R123 ;  /* 0x00000005597b7c23 */ /* 0x000fe2000801007b */
[----:B------:R-:W-:-:S02]  /*9500*/  ISETP.GE.AND P5, PT, R84, R159, PT ;  /* 0x0000009f5400720c */ /* 0x000fc40003fa6270 */
[----:B------:R-:W-:Y:S01]  /*9510*/  FSEL R168, R9, -INF , !P6 ;  /* 0xff80000009a87808 */ /* 0x000fe20007000000 */
        /* <DEDUP_REMOVED lines=9> */
[----:B------:R-:W-:Y:S01]  /*95b0*/  FSEL R68, R40, -INF , !P5 ;  /* 0xff80000028447808 */ /* 0x000fe20006800000 */
[----:B------:R-:W-:Y:S01]  /*95c0*/  FFMA.FTZ R40, R89, UR5, R47 ;  /* 0x0000000559287c23 */ /* 0x000fe2000801002f */
[----:B------:R-:W-:Y:S01]  /*95d0*/  ISETP.GE.AND P6, PT, R10, R158, PT ;  /* 0x0000009e0a00720c */ /* 0x000fe20003fc6270 */
[----:B------:R-:W-:Y:S01]  /*95e0*/  FFMA.FTZ R35, R85, UR5, R35 ;  /* 0x0000000555237c23 */ /* 0x000fe20008010023 */
[----:B------:R-:W-:-:S02]  /*95f0*/  ISETP.GE.AND P5, PT, R74, R159, PT ;  /* 0x0000009f4a00720c */ /* 0x000fc40003fa6270 */
[----:B------:R-:W-:Y:S02]  /*9600*/  I2FP.F32.S32 R63, R71 ;  /* 0x00000047003f7245 */ /* 0x000fe40000201400 */
[----:B------:R-:W-:Y:S02]  /*9610*/  FSEL R160, R11, -INF , !P0 ;  /* 0xff8000000ba07808 */ /* 0x000fe40004000000 */
[----:B------:R-:W-:Y:S01]  /*9620*/  FSEL R62, R62, -INF , !P3 ;  /* 0xff8000003e3e7808 */ /* 0x000fe20005800000 */
[C---:B------:R-:W-:Y:S01]  /*9630*/  FFMA.FTZ R116, R63.reuse, UR5, R116 ;  /* 0x000000053f747c23 */ /* 0x040fe20008010074 */
[C---:B------:R-:W-:Y:S01]  /*9640*/  ISETP.GE.AND P0, PT, R10.reuse, R157, PT ;  /* 0x0000009d0a00720c */ /* 0x040fe20003f06270 */
[----:B------:R-:W-:Y:S01]  /*9650*/  FFMA.FTZ R100, R63, UR5, R118 ;  /* 0x000000053f647c23 */ /* 0x000fe20008010076 */
[----:B------:R-:W-:Y:S02]  /*9660*/  ISETP.GE.AND P4, PT, R10, R156, PT ;  /* 0x0000009c0a00720c */ /* 0x000fe40003f86270 */
[----:B------:R-:W-:-:S02]  /*9670*/  ISETP.GE.AND P3, PT, R86, R159, PT ;  /* 0x0000009f5600720c */ /* 0x000fc40003f66270 */
[----:B------:R-:W-:Y:S02]  /*9680*/  FSEL R46, R9, -INF , !P5 ;  /* 0xff800000092e7808 */ /* 0x000fe40006800000 */
[----:B------:R-:W-:Y:S02]  /*9690*/  FSEL R42, R8, -INF , !P6 ;  /* 0xff800000082a7808 */ /* 0x000fe40007000000 */
[C---:B------:R-:W-:Y:S01]  /*96a0*/  HMMA.16816.F32.BF16 R8, R112.reuse, R20, RZ ;  /* 0x000000147008723c */ /* 0x040fe200000418ff */
[----:B------:R-:W-:Y:S02]  /*96b0*/  ISETP.GE.AND P2, PT, R71, R159, PT ;  /* 0x0000009f4700720c */ /* 0x000fe40003f46270 */
[----:B------:R-:W-:Y:S01]  /*96c0*/  FSEL R69, R33, -INF , !P3 ;  /* 0xff80000021457808 */ /* 0x000fe20005800000 */
[----:B------:R-:W-:Y:S01]  /*96d0*/  FFMA.FTZ R33, R78, UR5, R43 ;  /* 0x000000054e217c23 */ /* 0x000fe2000801002b */
[----:B------:R-:W-:Y:S01]  /*96e0*/  I2FP.F32.S32 R75, R77 ;  /* 0x0000004d004b7245 */ /* 0x000fe20000201400 */
[----:B------:R-:W-:Y:S01]  /*96f0*/  HMMA.16816.F32.BF16 R20, R112, R22, RZ ;  /* 0x000000167014723c */ /* 0x000fe200000418ff */
[----:B------:R-:W-:-:S02]  /*9700*/  FSEL R43, R116, -INF , !P2 ;  /* 0xff800000742b7808 */ /* 0x000fc40005000000 */
[-C--:B------:R-:W-:Y:S01]  /*9710*/  ISETP.GE.AND P5, PT, R14, R158.reuse, PT ;  /* 0x0000009e0e00720c */ /* 0x080fe20003fa6270 */
[----:B------:R-:W-:Y:S01]  /*9720*/  FFMA.FTZ R36, R75, UR5, R36 ;  /* 0x000000054b247c23 */ /* 0x000fe20008010024 */
[-C--:B------:R-:W-:Y:S01]  /*9730*/  ISETP.GE.AND P2, PT, R13, R158.reuse, PT ;  /* 0x0000009e0d00720c */ /* 0x080fe20003f46270 */
[----:B------:R-:W-:Y:S01]  /*9740*/  FFMA.FTZ R32, R75, UR5, R38 ;  /* 0x000000054b207c23 */ /* 0x000fe20008010026 */
[----:B------:R-:W-:Y:S02]  /*9750*/  ISETP.GE.AND P3, PT, R77, R159, PT ;  /* 0x0000009f4d00720c */ /* 0x000fe40003f66270 */
[----:B------:R-:W-:Y:S02]  /*9760*/  ISETP.GE.AND P6, PT, R91, R158, PT ;  /* 0x0000009e5b00720c */ /* 0x000fe40003fc6270 */
[----:B------:R-:W-:Y:S02]  /*9770*/  FSEL R41, R41, -INF , !P5 ;  /* 0xff80000029297808 */ /* 0x000fe40006800000 */
[----:B------:R-:W-:-:S02]  /*9780*/  FSEL R37, R37, -INF , !P2 ;  /* 0xff80000025257808 */ /* 0x000fc40005000000 */
[-C--:B------:R-:W-:Y:S02]  /*9790*/  ISETP.GE.AND P5, PT, R90, R158.reuse, PT ;  /* 0x0000009e5a00720c */ /* 0x080fe40003fa6270 */
[-C--:B------:R-:W-:Y:S01]  /*97a0*/  ISETP.GE.AND P2, PT, R86, R158.reuse, PT ;  /* 0x0000009e5600720c */ /* 0x080fe20003f46270 */
[C---:B------:R-:W-:Y:S01]  /*97b0*/  HMMA.16816.F32.BF16 R8, R104.reuse, R24, R8 ;  /* 0x000000186808723c */ /* 0x040fe20000041808 */
[----:B------:R-:W-:Y:S02]  /*97c0*/  FSEL R45, R36, -INF , !P3 ;  /* 0xff800000242d7808 */ /* 0x000fe40005800000 */
[----:B------:R-:W-:Y:S02]  /*97d0*/  FSEL R40, R40, -INF , !P6 ;  /* 0xff80000028287808 */ /* 0x000fe40007000000 */
[----:B------:R-:W-:Y:S01]  /*97e0*/  ISETP.GE.AND P6, PT, R84, R158, PT ;  /* 0x0000009e5400720c */ /* 0x000fe20003fc6270 */
[----:B------:R-:W-:Y:S01]  /*97f0*/  HMMA.16816.F32.BF16 R20, R104, R26, R20 ;  /* 0x0000001a6814723c */ /* 0x000fe20000041814 */
[----:B------:R-:W-:-:S02]  /*9800*/  FSEL R36, R34, -INF , !P5 ;  /* 0xff80000022247808 */ /* 0x000fc40006800000 */
[----:B------:R-:W-:Y:S02]  /*9810*/  FSEL R35, R35, -INF , !P2 ;  /* 0xff80000023237808 */ /* 0x000fe40005000000 */
[----:B------:R-:W-:Y:S02]  /*9820*/  I2FP.F32.S32 R38, R70 ;  /* 0x0000004600267245 */ /* 0x000fe40000201400 */
[-C--:B------:R-:W-:Y:S02]  /*9830*/  ISETP.GE.AND P5, PT, R79, R158.reuse, PT ;  /* 0x0000009e4f00720c */ /* 0x080fe40003fa6270 */
[----:B------:R-:W-:Y:S01]  /*9840*/  ISETP.GE.AND P2, PT, R77, R158, PT ;  /* 0x0000009e4d00720c */ /* 0x000fe20003f46270 */
[C---:B------:R-:W-:Y:S01]  /*9850*/  FFMA.FTZ R99, R38.reuse, UR5, R119 ;  /* 0x0000000526637c23 */ /* 0x040fe20008010077 */
[----:B------:R-:W-:Y:S01]  /*9860*/  FSEL R34, R15, -INF , !P6 ;  /* 0xff8000000f227808 */ /* 0x000fe20007000000 */
[----:B------:R-:W-:Y:S01]  /*9870*/  FFMA.FTZ R15, R38, UR5, R117 ;  /* 0x00000005260f7c23 */ /* 0x000fe20008010075 */
[----:B------:R-:W-:-:S02]  /*9880*/  FSEL R33, R33, -INF , !P5 ;  /* 0xff80000021217808 */ /* 0x000fc40006800000 */
[----:B------:R-:W-:Y:S02]  /*9890*/  FSEL R32, R32, -INF , !P2 ;  /* 0xff80000020207808 */ /* 0x000fe40005000000 */
[----:B------:R-:W-:Y:S01]  /*98a0*/  ISETP.GE.AND P3, PT, R70, R159, PT ;  /* 0x0000009f4600720c */ /* 0x000fe20003f66270 */
[C---:B------:R-:W-:Y:S01]  /*98b0*/  FFMA.FTZ R8, R83.reuse, UR5, R8 ;  /* 0x0000000553087c23 */ /* 0x040fe20008010008 */
[-C--:B------:R-:W-:Y:S01]  /*98c0*/  ISETP.GE.AND P6, PT, R74, R158.reuse, PT ;  /* 0x0000009e4a00720c */ /* 0x080fe20003fc6270 */
[----:B------:R-:W-:Y:S01]  /*98d0*/  FFMA.FTZ R10, R83, UR5, R10 ;  /* 0x00000005530a7c23 */ /* 0x000fe2000801000a */
[-C--:B------:R-:W-:Y:S01]  /*98e0*/  ISETP.GE.AND P5, PT, R71, R158.reuse, PT ;  /* 0x0000009e4700720c */ /* 0x080fe20003fa6270 */
[----:B------:R-:W-:Y:S01]  /*98f0*/  FFMA.FTZ R9, R85, UR5, R9 ;  /* 0x0000000555097c23 */ /* 0x000fe20008010009 */
[----:B------:R-:W-:Y:S01]  /*9900*/  ISETP.GE.AND P2, PT, R70, R158, PT ;  /* 0x0000009e4600720c */ /* 0x000fe20003f46270 */
[----:B------:R-:W-:Y:S01]  /*9910*/  FFMA.FTZ R20, R82, UR5, R20 ;  /* 0x0000000552147c23 */ /* 0x000fe20008010014 */
[----:B------:R-:W-:Y:S01]  /*9920*/  FSEL R117, R39, -INF , !P6 ;  /* 0xff80000027757808 */ /* 0x000fe20007000000 */
[----:B------:R-:W-:Y:S01]  /*9930*/  FFMA.FTZ R11, R85, UR5, R11 ;  /* 0x00000005550b7c23 */ /* 0x000fe2000801000b */
[----:B------:R-:W-:Y:S01]  /*9940*/  FSEL R100, R100, -INF , !P5 ;  /* 0xff80000064647808 */ /* 0x000fe20006800000 */
[C---:B------:R-:W-:Y:S01]  /*9950*/  FFMA.FTZ R21, R78.reuse, UR5, R21 ;  /* 0x000000054e157c23 */ /* 0x040fe20008010015 */
[----:B------:R-:W-:Y:S01]  /*9960*/  FSEL R24, R15, -INF , !P3 ;  /* 0xff8000000f187808 */ /* 0x000fe20005800000 */
[----:B------:R-:W-:Y:S01]  /*9970*/  FFMA.FTZ R23, R78, UR5, R23 ;  /* 0x000000054e177c23 */ /* 0x000fe20008010017 */
[----:B------:R-:W-:Y:S01]  /*9980*/  FSEL R99, R99, -INF , !P2 ;  /* 0xff80000063637808 */ /* 0x000fe20005000000 */
[----:B------:R-:W-:Y:S01]  /*9990*/  FFMA.FTZ R22, R82, UR5, R22 ;  /* 0x0000000552167c23 */ /* 0x000fe20008010016 */
[----:B------:R-:W-:-:S02]  /*99a0*/  ISETP.GE.AND P6, PT, R14, R157, PT ;  /* 0x0000009d0e00720c */ /* 0x000fc40003fc6270 */
[-C--:B------:R-:W-:Y:S02]  /*99b0*/  ISETP.GE.AND P5, PT, R14, R156.reuse, PT ;  /* 0x0000009c0e00720c */ /* 0x080fe40003fa6270 */
[CC--:B------:R-:W-:Y:S02]  /*99c0*/  ISETP.GE.AND P3, PT, R13.reuse, R157.reuse, PT ;  /* 0x0000009d0d00720c */ /* 0x0c0fe40003f66270 */
[----:B------:R-:W-:Y:S02]  /*99d0*/  ISETP.GE.AND P2, PT, R13, R156, PT ;  /* 0x0000009c0d00720c */ /* 0x000fe40003f46270 */
[C---:B------:R-:W-:Y:S01]  /*99e0*/  HMMA.16816.F32.BF16 R12, R112.reuse, R16, RZ ;  /* 0x00000010700c723c */ /* 0x040fe200000418ff */
[----:B------:R-:W-:Y:S02]  /*99f0*/  FSEL R167, R57, -INF , !P6 ;  /* 0xff80000039a77808 */ /* 0x000fe40007000000 */
[----:B------:R-:W-:Y:S02]  /*9a00*/  FSEL R159, R59, -INF , !P5 ;  /* 0xff8000003b9f7808 */ /* 0x000fe40006800000 */
[----:B------:R-:W-:Y:S01]  /*9a10*/  ISETP.GE.AND P6, PT, R90, R157, PT ;  /* 0x0000009d5a00720c */ /* 0x000fe20003fc6270 */
[----:B------:R-:W-:Y:S01]  /*9a20*/  HMMA.16816.F32.BF16 R112, R112, R18, RZ ;  /* 0x000000127070723c */ /* 0x000fe200000418ff */
[----:B------:R-:W-:-:S02]  /*9a30*/  FSEL R17, R48, -INF , !P0 ;  /* 0xff80000030117808 */ /* 0x000fc40004000000 */
[-C--:B------:R-:W-:Y:S02]  /*9a40*/  ISETP.GE.AND P0, PT, R91, R157.reuse, PT ;  /* 0x0000009d5b00720c */ /* 0x080fe40003f06270 */
[----:B------:R-:W-:Y:S02]  /*9a50*/  ISETP.GE.AND P5, PT, R90, R156, PT ;  /* 0x0000009c5a00720c */ /* 0x000fe40003fa6270 */
[----:B------:R-:W-:Y:S02]  /*9a60*/  FSEL R161, R121, -INF , !P0 ;  /* 0xff80000079a17808 */ /* 0x000fe40004000000 */
[----:B------:R-:W-:Y:S02]  /*9a70*/  ISETP.GE.AND P0, PT, R84, R157, PT ;  /* 0x0000009d5400720c */ /* 0x000fe40003f06270 */
[----:B------:R-:W-:Y:S02]  /*9a80*/  FSEL R16, R50, -INF , !P4 ;  /* 0xff80000032107808 */ /* 0x000fe40006000000 */
[----:B------:R-:W-:-:S02]  /*9a90*/  FSEL R165, R20, -INF , !P0 ;  /* 0xff80000014a57808 */ /* 0x000fc40004000000 */
[-C--:B------:R-:W-:Y:S02]  /*9aa0*/  ISETP.GE.AND P0, PT, R74, R157.reuse, PT ;  /* 0x0000009d4a00720c */ /* 0x080fe40003f06270 */
[----:B------:R-:W-:Y:S01]  /*9ab0*/  FSEL R166, R120, -INF , !P3 ;  /* 0xff80000078a67808 */ /* 0x000fe20005800000 */
[C---:B------:R-:W-:Y:S01]  /*9ac0*/  HMMA.16816.F32.BF16 R12, R104.reuse, R28, R12 ;  /* 0x0000001c680c723c */ /* 0x040fe2000004180c */
[----:B------:R-:W-:Y:S02]  /*9ad0*/  FSEL R158, R122, -INF , !P2 ;  /* 0xff8000007a9e7808 */ /* 0x000fe40005000000 */
[-C--:B------:R-:W-:Y:S02]  /*9ae0*/  ISETP.GE.AND P4, PT, R91, R156.reuse, PT ;  /* 0x0000009c5b00720c */ /* 0x080fe40003f86270 */
[C---:B------:R-:W-:Y:S01]  /*9af0*/  ISETP.GE.AND P3, PT, R86.reuse, R157, PT ;  /* 0x0000009d5600720c */ /* 0x040fe20003f66270 */
[----:B------:R-:W-:Y:S01]  /*9b00*/  HMMA.16816.F32.BF16 R112, R104, R30, R112 ;  /* 0x0000001e6870723c */ /* 0x000fe20000041870 */
[----:B------:R-:W-:-:S02]  /*9b10*/  ISETP.GE.AND P2, PT, R86, R156, PT ;  /* 0x0000009c5600720c */ /* 0x000fc40003f46270 */
[----:B------:R-:W-:Y:S02]  /*9b20*/  FSEL R163, R8, -INF , !P6 ;  /* 0xff80000008a37808 */ /* 0x000fe40007000000 */
[----:B------:R-:W-:Y:S02]  /*9b30*/  FSEL R151, R10, -INF , !P5 ;  /* 0xff8000000a977808 */ /* 0x000fe40006800000 */
[C---:B------:R-:W-:Y:S02]  /*9b40*/  ISETP.GE.AND P6, PT, R79.reuse, R157, PT ;  /* 0x0000009d4f00720c */ /* 0x040fe40003fc6270 */
[----:B------:R-:W-:Y:S02]  /*9b50*/  ISETP.GE.AND P5, PT, R79, R156, PT ;  /* 0x0000009c4f00720c */ /* 0x000fe40003fa6270 */
[----:B------:R-:W-:Y:S02]  /*9b60*/  FSEL R154, R123, -INF , !P4 ;  /* 0xff8000007b9a7808 */ /* 0x000fe40006000000 */
[----:B------:R-:W-:-:S02]  /*9b70*/  FSEL R164, R9, -INF , !P3 ;  /* 0xff80000009a47808 */ /* 0x000fc40005800000 */
[----:B------:R-:W-:Y:S02]  /*9b80*/  FSEL R147, R11, -INF , !P2 ;  /* 0xff8000000b937808 */ /* 0x000fe40005000000 */
[-C--:B------:R-:W-:Y:S01]  /*9b90*/  ISETP.GE.AND P4, PT, R84, R156.reuse, PT ;  /* 0x0000009c5400720c */ /* 0x080fe20003f86270 */
[C---:B------:R-:W-:Y:S01]  /*9ba0*/  FFMA.FTZ R13, R54.reuse, UR5, R13 ;  /* 0x00000005360d7c23 */ /* 0x040fe2000801000d */
[C---:B------:R-:W-:Y:S01]  /*9bb0*/  FFMA.FTZ R12, R75.reuse, UR5, R12 ;  /* 0x000000054b0c7c23 */ /* 0x040fe2000801000c */
[----:B------:R-:W-:Y:S01]  /*9bc0*/  FFMA.FTZ R14, R75, UR5, R14 ;  /* 0x000000054b0e7c23 */ /* 0x000fe2000801000e */
[----:B------:R-:W-:Y:S01]  /*9bd0*/  ISETP.GE.AND P3, PT, R77, R157, PT ;  /* 0x0000009d4d00720c */ /* 0x000fe20003f66270 */
[----:B------:R-:W-:Y:S01]  /*9be0*/  FFMA.FTZ R15, R54, UR5, R15 ;  /* 0x00000005360f7c23 */ /* 0x000fe2000801000f */
[----:B------:R-:W-:Y:S01]  /*9bf0*/  FSEL R155, R13, -INF , !P0 ;  /* 0xff8000000d9b7808 */ /* 0x000fe20004000000 */
[C---:B------:R-:W-:Y:S01]  /*9c00*/  FFMA.FTZ R112, R63.reuse, UR5, R112 ;  /* 0x000000053f707c23 */ /* 0x040fe20008010070 */
[----:B------:R-:W-:Y:S01]  /*9c10*/  PLOP3.LUT P0, PT, PT, PT, UP0, 0x80, 0x0 ;  /* 0x000000000000781c */ /* 0x000fe20003f0f008 */
[----:B------:R-:W-:Y:S01]  /*9c20*/  FFMA.FTZ R114, R63, UR5, R114 ;  /* 0x000000053f727c23 */ /* 0x000fe20008010072 */
[----:B------:R-:W-:Y:S01]  /*9c30*/  ISETP.GE.AND P2, PT, R77, R156, PT ;  /* 0x0000009c4d00720c */ /* 0x000fe20003f46270 */
[C---:B------:R-:W-:Y:S01]  /*9c40*/  FFMA.FTZ R113, R38.reuse, UR5, R113 ;  /* 0x0000000526717c23 */ /* 0x040fe20008010071 */
[----:B------:R-:W-:Y:S01]  /*9c50*/  FSEL R162, R21, -INF , !P6 ;  /* 0xff80000015a27808 */ /* 0x000fe20007000000 */
[----:B------:R-:W-:Y:S01]  /*9c60*/  FFMA.FTZ R115, R38, UR5, R115 ;  /* 0x0000000526737c23 */ /* 0x000fe20008010073 */
[----:B------:R-:W-:-:S02]  /*9c70*/  FSEL R139, R23, -INF , !P5 ;  /* 0xff800000178b7808 */ /* 0x000fc40006800000 */
[-C--:B------:R-:W-:Y:S02]  /*9c80*/  ISETP.GE.AND P6, PT, R71, R157.reuse, PT ;  /* 0x0000009d4700720c */ /* 0x080fe40003fc6270 */
[----:B------:R-:W-:Y:S02]  /*9c90*/  ISETP.GE.AND P5, PT, R70, R157, PT ;  /* 0x0000009d4600720c */ /* 0x000fe40003fa6270 */
[----:B------:R-:W-:Y:S02]  /*9ca0*/  FSEL R145, R22, -INF , !P4 ;  /* 0xff80000016917808 */ /* 0x000fe40006000000 */
[----:B------:R-:W-:Y:S02]  /*9cb0*/  FSEL R157, R12, -INF , !P3 ;  /* 0xff8000000c9d7808 */ /* 0x000fe40005800000 */
[----:B------:R-:W-:Y:S02]  /*9cc0*/  FSEL R134, R14, -INF , !P2 ;  /* 0xff8000000e867808 */ /* 0x000fe40005000000 */
[----:B------:R-:W-:-:S02]  /*9cd0*/  ISETP.GE.AND P4, PT, R74, R156, PT ;  /* 0x0000009c4a00720c */ /* 0x000fc40003f86270 */
[-C--:B------:R-:W-:Y:S02]  /*9ce0*/  ISETP.GE.AND P3, PT, R71, R156.reuse, PT ;  /* 0x0000009c4700720c */ /* 0x080fe40003f66270 */
[----:B------:R-:W-:Y:S02]  /*9cf0*/  ISETP.GE.AND P2, PT, R70, R156, PT ;  /* 0x0000009c4600720c */ /* 0x000fe40003f46270 */
[----:B------:R-:W-:Y:S02]  /*9d00*/  FSEL R129, R15, -INF , !P4 ;  /* 0xff8000000f817808 */ /* 0x000fe40006000000 */
[----:B------:R-:W-:Y:S02]  /*9d10*/  FSEL R153, R112, -INF , !P6 ;  /* 0xff80000070997808 */ /* 0x000fe40007000000 */
[----:B------:R-:W-:Y:S02]  /*9d20*/  FSEL R135, R113, -INF , !P5 ;  /* 0xff80000071877808 */ /* 0x000fe40006800000 */
[----:B------:R-:W-:-:S02]  /*9d30*/  FSEL R126, R114, -INF , !P3 ;  /* 0xff800000727e7808 */ /* 0x000fc40005800000 */
[----:B------:R-:W-:Y:S01]  /*9d40*/  FSEL R123, R115, -INF , !P2 ;  /* 0xff800000737b7808 */ /* 0x000fe20005000000 */
[----:B------:R-:W-:Y:S06]  /*9d50*/  @!P0 BRA `(.L_x_152) ;  /* 0x0000000000f08947 */ /* 0x000fec0003800000 */
[----:B------:R-:W-:Y:S01]  /*9d60*/  UIADD3 UR7, UR23, -0x3, URZ ;  /* 0xfffffffd17077890 */ /* 0x000fe2000fffe03f */
[----:B------:R-:W1:Y:S01]  /*9d70*/  @!P1 LDC.64 R12, c[0x0][0x218] ;  /* 0x00008600ff0c9b82 */ /* 0x000e620000000a00 */
[----:B------:R-:W-:Y:S01]  /*9d80*/  IMAD.U32 R19, RZ, RZ, UR10 ;  /* 0x0000000aff137e24 */ /* 0x000fe2000f8e00ff */
[----:B------:R2:W-:Y:S01]  /*9d90*/  @P1 STS [R229+0x2000], RZ ;  /* 0x002000ffe5001388 */ /* 0x0005e20000000800 */
[----:B------:R-:W-:Y:S01]  /*9da0*/  USHF.R.S32.HI UR6, URZ, 0x1f, UR7 ;  /* 0x0000001f3f067899 */ /* 0x000fe20008011407 */
[----:B------:R-:W-:Y:S01]  /*9db0*/  BSSY B0, `(.L_x_153) ;  /* 0x0000035000007945 */ /* 0x000fe20003800000 */
[----:B------:R-:W-:Y:S01]  /*9dc0*/  UIMAD.WIDE.U32 UR26, UR7, UR10, URZ ;  /* 0x0000000a071a72a5 */ /* 0x000fe2000f8e003f */
[----:B------:R2:W-:Y:S01]  /*9dd0*/  @P1 STS [R229+0x2004], RZ ;  /* 0x002004ffe5001388 */ /* 0x0005e20000000800 */
[----:B------:R-:W-:Y:S01]  /*9de0*/  UIMAD UR6, UR6, UR10, URZ ;  /* 0x0000000a060672a4 */ /* 0x000fe2000f8e023f */
[----:B------:R-:W3:Y:S02]  /*9df0*/  @!P1 LDC.64 R10, c[0x0][0x218] ;  /* 0x00008600ff0a9b82 */ /* 0x000ee40000000a00 */
[----:B------:R2:W-:Y:S01]  /*9e00*/  @P1 STS.64 [R229+0x2008], RZ ;  /* 0x002008ffe5001388 */ /* 0x0005e20000000a00 */
[----:B------:R-:W-:Y:S01]  /*9e10*/  UIMAD UR6, UR7, UR11, UR6 ;  /* 0x0000000b070672a4 */ /* 0x000fe2000f8e0206 */
[----:B------:R-:W-:-:S02]  /*9e20*/  IMAD.U32 R20, RZ, RZ, UR26 ;  /* 0x0000001aff147e24 */ /* 0x000fc4000f8e00ff */
[----:B------:R-:W-:Y:S01]  /*9e30*/  IMAD.U32 R15, RZ, RZ, UR26 ;  /* 0x0000001aff0f7e24 */ /* 0x000fe2000f8e00ff */
[----:B------:R-:W-:Y:S01]  /*9e40*/  UIADD3 UR6, UR27, UR6, URZ ;  /* 0x000000061b067290 */ /* 0x000fe2000fffe03f */
[----:B------:R-:W4:Y:S01]  /*9e50*/  @!P1 LDC.64 R8, c[0x0][0x218] ;  /* 0x00008600ff089b82 */ /* 0x000f220000000a00 */
[----:B------:R-:W-:-:S04]  /*9e60*/  LEA R20, P2, R20, R230, 0x7 ;  /* 0x000000e614147211 */ /* 0x000fc800078438ff */
[----:B------:R-:W-:Y:S01]  /*9e70*/  IMAD.U32 R14, RZ, RZ, UR6 ;  /* 0x00000006ff0e7e24 */ /* 0x000fe2000f8e00ff */
[----:B------:R-:W-:Y:S02]  /*9e80*/  @!P1 LEA R19, P3, R19, R20, 0x6 ;  /* 0x0000001413139211 */ /* 0x000fe400078630ff */
[C---:B-1----:R-:W-:Y:S02]  /*9e90*/  @!P1 LEA R12, P4, R20.reuse, R12, 0x1 ;  /* 0x0000000c140c9211 */ /* 0x042fe400078808ff */
[----:B------:R-:W-:Y:S01]  /*9ea0*/  LEA.HI.X R21, R15, R233, R14, 0x7, P2 ;  /* 0x000000e90f157211 */ /* 0x000fe200010f3c0e */
[----:B------:R-:W-:Y:S01]  /*9eb0*/  IMAD.U32 R15, RZ, RZ, UR10 ;  /* 0x0000000aff0f7e24 */ /* 0x000fe2000f8e00ff */
[C---:B------:R-:W-:Y:S01]  /*9ec0*/  @!P1 IADD3 R18, P2, R20.reuse, UR16, RZ ;  /* 0x0000001014129c10 */ /* 0x040fe2000ff5e0ff */
[----:B------:R-:W-:Y:S01]  /*9ed0*/  IMAD.U32 R14, RZ, RZ, UR11 ;  /* 0x0000000bff0e7e24 */ /* 0x000fe2000f8e00ff */
[----:B------:R-:W-:-:S04]  /*9ee0*/  @!P1 LEA.HI.X R13, R20, R13, R21, 0x1, P4 ;  /* 0x0000000d140d9211 */ /* 0x000fc800020f0c15 */
[----:B------:R-:W-:Y:S01]  /*9ef0*/  @!P1 LEA.HI.X R14, R15, R21, R14, 0x6, P3 ;  /* 0x000000150f0e9211 */ /* 0x000fe200018f340e */
[----:B------:R-:W-:Y:S01]  /*9f00*/  @!PT LDS RZ, [RZ] ;  /* 0x00000000fffff984 */ /* 0x000fe20000000800 */
[----:B------:R-:W-:Y:S01]  /*9f10*/  @!PT LDS RZ, [RZ] ;  /* 0x00000000fffff984 */ /* 0x000fe20000000800 */
[----:B------:R-:W-:Y:S01]  /*9f20*/  @!PT LDS RZ, [RZ] ;  /* 0x00000000fffff984 */ /* 0x000fe20000000800 */
[----:B------:R2:W-:Y:S01]  /*9f30*/  @!P1 LDGSTS.E.BYPASS.LTC128B.128 [R229+0x2000], desc[UR20][R12.64] ;  /* 0x020000000ce59fae */ /* 0x0005e2000b901d54 */
[C---:B---3--:R-:W-:Y:S02]  /*9f40*/  @!P1 LEA R22, P3, R18.reuse, R10, 0x1 ;  /* 0x0000000a12169211 */ /* 0x048fe400078608ff */
[----:B------:R-:W-:Y:S01]  /*9f50*/  @!P1 IADD3.X R10, R21, UR15, RZ, P2, !PT ;  /* 0x0000000f150a9c10 */ /* 0x000fe200097fe4ff */
[----:B------:R2:W-:Y:S01]  /*9f60*/  @P1 STS.128 [R229+0x2800], RZ ;  /* 0x002800ffe5001388 */ /* 0x0005e20000000c00 */
        /* <DEDUP_REMOVED lines=14> */
[----:B--2---:R-:W-:Y:S01]  /*a050*/  IMAD.U32 R8, RZ, RZ, UR10 ;  /* 0x0000000aff087e24 */ /* 0x004fe2000f8e00ff */
[----:B------:R-:W-:Y:S01]  /*a060*/  UIMAD UR22, UR11, 0x60, URZ ;  /* 0x000000600b1678a4 */ /* 0x000fe2000f8e023f */
[----:B------:R-:W-:Y:S02]  /*a070*/  ULDC.64 UR6, c[0x0][0x218] ;  /* 0x0000860000067ab9 */ /* 0x000fe40000000a00 */
[----:B------:R-:W-:-:S05]  /*a080*/  IMAD.WIDE.U32 R20, R8, 0x60, R20 ;  /* 0x0000006008147825 */ /* 0x000fca00078e0014 */
[----:B------:R-:W-:Y:S02]  /*a090*/  IADD3 R8, R21, UR22, RZ ;  /* 0x0000001615087c10 */ /* 0x000fe4000fffe0ff */
[----:B------:R-:W-:-:S04]  /*a0a0*/  LEA R10, P1, R20, UR6, 0x1 ;  /* 0x00000006140a7c11 */ /* 0x000fc8000f8208ff */
[----:B------:R-:W-:-:S05]  /*a0b0*/  LEA.HI.X R11, R20, UR7, R8, 0x1, P1 ;  /* 0x00000007140b7c11 */ /* 0x000fca00088f0c08 */
[----:B------:R-:W-:Y:S01]  /*a0c0*/  @!PT LDS RZ, [RZ] ;  /* 0x00000000fffff984 */ /* 0x000fe20000000800 */
[----:B------:R-:W-:Y:S01]  /*a0d0*/  @!PT LDS RZ, [RZ] ;  /* 0x00000000fffff984 */ /* 0x000fe20000000800 */
[----:B------:R-:W-:Y:S01]  /*a0e0*/  @!PT LDS RZ, [RZ] ;  /* 0x00000000fffff984 */ /* 0x000fe20000000800 */
[----:B------:R1:W-:Y:S04]  /*a0f0*/  LDGSTS.E.BYPASS.LTC128B.128 [R229+0x3800], desc[UR20][R10.64] ;  /* 0x038000000ae57fae */ /* 0x0003e8000b901d54 */
.L_x_154:
[----:B------:R-:W-:Y:S05]  /*a100*/  BSYNC B0 ;  /* 0x0000000000007941 */ /* 0x000fea0003800000 */
.L_x_153:
[----:B------:R-:W0:Y:S02]  /*a110*/  LDGDEPBAR ;  /* 0x00000000000079af */ /* 0x000e240000000000 */
.L_x_152:
[----:B--2---:R-:W2:Y:S04]  /*a120*/  LDL.LU R12, [R1] ;  /* 0x00000000010c7983 */ /* 0x004ea80000300800 */
[----:B-1----:R-:W3:Y:S04]  /*a130*/  LDL.LU R11, [R1+0x4] ;  /* 0x00000400010b7983 */ /* 0x002ee80000300800 */
[----:B------:R-:W4:Y:S01]  /*a140*/  LDL.LU R10, [R1+0x8] ;  /* 0x00000800010a7983 */ /* 0x000f220000300800 */
[----:B------:R-:W-:Y:S01]  /*a150*/  FMNMX.FTZ R9, R133, R67, !PT ;  /* 0x0000004385097209 */ /* 0x000fe20007810000 */
[----:B------:R-:W-:Y:S01]  /*a160*/  @UP0 UIADD3 UR6, UR23, -0x3, URZ ;  /* 0xfffffffd17060890 */ /* 0x000fe2000fffe03f */
        /* <DEDUP_REMOVED lines=19> */
[----:B--2---:R-:W-:-:S04]  /*a2a0*/  FMNMX.FTZ R9, R12, R9, !PT ;  /* 0x000000090c097209 */ /* 0x004fc80007810000 */
[----:B---3--:R-:W-:-:S04]  /*a2b0*/  FMNMX.FTZ R9, R11, R9, !PT ;  /* 0x000000090b097209 */ /* 0x008fc80007810000 */
[----:B----4-:R-:W-:-:S04]  /*a2c0*/  FMNMX.FTZ R9, R10, R9, !PT ;  /* 0x000000090a097209 */ /* 0x010fc80007810000 */
        /* <DEDUP_REMOVED lines=28> */
[----:B------:R-:W1:Y:S02]  /*a490*/  SHFL.BFLY PT, R8, R9, 0x2, 0x1f ;  /* 0x0c401f0009087f89 */ /* 0x000e6400000e0000 */
[----:B-1----:R-:W-:-:S05]  /*a4a0*/  FMNMX.FTZ R8, R9, R8, !PT ;  /* 0x0000000809087209 */ /* 0x002fca0007810000 */
[----:B------:R-:W1:Y:S02]  /*a4b0*/  SHFL.BFLY PT, R98, R8, 0x1, 0x1f ;  /* 0x0c201f0008627f89 */ /* 0x000e6400000e0000 */
[----:B-1----:R-:W-:-:S04]  /*a4c0*/  FMNMX.FTZ R98, R8, R98, !PT ;  /* 0x0000006208627209 */ /* 0x002fc80007810000 */
[C---:B------:R-:W-:Y:S01]  /*a4d0*/  FSETP.NEU.FTZ.AND P4, PT, R98.reuse, -INF , PT ;  /* 0xff8000006200780b */ /* 0x040fe20003f9d000 */
[----:B------:R-:W-:-:S05]  /*a4e0*/  FMUL.FTZ R8, R98, UR24 ;  /* 0x0000001862087c20 */ /* 0x000fca0008410000 */
[----:B------:R-:W-:-:S05]  /*a4f0*/  FSEL R8, R8, RZ, P4 ;  /* 0x000000ff08087208 */ /* 0x000fca0002000000 */
[--C-:B------:R-:W-:Y:S01]  /*a500*/  FFMA.FTZ R111, R12, UR24, -R8.reuse ;  /* 0x000000180c6f7c23 */ /* 0x100fe20008010808 */
[----:B------:R-:W-:Y:S01]  /*a510*/  MOV R12, R94 ;  /* 0x0000005e000c7202 */ /* 0x000fe20000000f00 */
        /* <DEDUP_REMOVED lines=33> */
[----:B------:R-:W-:-:S02]  /*a730*/  MOV R11, R109 ;  /* 0x0000006d000b7202 */ /* 0x000fc40000000f00 */
[----:B------:R-:W-:Y:S02]  /*a740*/  FMNMX.FTZ R8, R102, R8, !PT ;  /* 0x0000000866087209 */ /* 0x000fe40007810000 */
[----:B------:R-:W-:Y:S02]  /*a750*/  FMNMX.FTZ R119, R12, R119, !PT ;  /* 0x000000770c777209 */ /* 0x000fe40007810000 */
        /* <DEDUP_REMOVED lines=32> */
[----:B------:R-:W-:Y:S01]  /*a960*/  FMNMX.FTZ R10, R7, R16, !PT ;  /* 0x00000010070a7209 */ /* 0x000fe20007810000 */
[----:B------:R-:W3:Y:S01]  /*a970*/  SHFL.BFLY PT, R9, R119, 0x2, 0x1f ;  /* 0x0c401f0077097f89 */ /* 0x000ee200000e0000 */
        /* <DEDUP_REMOVED lines=14> */
[----:B------:R-:W-:Y:S02]  /*aa60*/  FMNMX.FTZ R10, R171, R10, !PT ;  /* 0x0000000aab0a7209 */ /* 0x000fe40007810000 */
[----:B------:R-:W-:Y:S02]  /*aa70*/  FMNMX.FTZ R8, R167, R8, !PT ;  /* 0x00000008a7087209 */ /* 0x000fe40007810000 */
[----:B---3--:R-:W-:-:S02]  /*aa80*/  FMNMX.FTZ R119, R119, R9, !PT ;  /* 0x0000000977777209 */ /* 0x008fc40007810000 */
[----:B------:R-:W-:Y:S01]  /*aa90*/  FMNMX.FTZ R8, R166, R8, !PT ;  /* 0x00000008a6087209 */ /* 0x000fe20007810000 */
[----:B------:R-:W-:Y:S01]  /*aaa0*/  MUFU.EX2 R87, R87 ;  /* 0x0000005700577308 */ /* 0x000fe20000000800 */
[----:B------:R-:W-:Y:S01]  /*aab0*/  FMNMX.FTZ R10, R152, R10, !PT ;  /* 0x0000000a980a7209 */ /* 0x000fe20007810000 */
[----:B------:R-:W3:Y:S01]  /*aac0*/  SHFL.BFLY PT, R9, R119, 0x1, 0x1f ;  /* 0x0c201f0077097f89 */ /* 0x000ee200000e0000 */
        /* <DEDUP_REMOVED lines=16> */
[----:B---3--:R-:W-:Y:S02]  /*abd0*/  FMNMX.FTZ R119, R119, R9, !PT ;  /* 0x0000000977777209 */ /* 0x008fe40007810000 */
[----:B------:R-:W-:Y:S01]  /*abe0*/  FMNMX.FTZ R8, R153, R8, !PT ;  /* 0x0000000899087209 */ /* 0x000fe20007810000 */
[----:B------:R-:W-:Y:S01]  /*abf0*/  MUFU.EX2 R83, R83 ;  /* 0x0000005300537308 */ /* 0x000fe20000000800 */
[----:B------:R-:W-:Y:S01]  /*ac00*/  FMNMX.FTZ R10, R142, R10, !PT ;  /* 0x0000000a8e0a7209 */ /* 0x000fe20007810000 */
[----:B------:R-:W-:Y:S01]  /*ac10*/  FMUL.FTZ R120, R119, UR24 ;  /* 0x0000001877787c20 */ /* 0x000fe20008410000 */
[----:B------:R-:W-:-:S02]  /*ac20*/  FMNMX.FTZ R8, R135, R8, !PT ;  /* 0x0000000887087209 */ /* 0x000fc40007810000 */
[----:B------:R-:W-:Y:S02]  /*ac30*/  FMNMX.FTZ R10, R140, R10, !PT ;  /* 0x0000000a8c0a7209 */ /* 0x000fe40007810000 */
[----:B------:R-:W-:Y:S01]  /*ac40*/  FSETP.NEU.FTZ.AND P3, PT, R119, -INF , PT ;  /* 0xff8000007700780b */ /* 0x000fe20003f7d000 */
[----:B------:R-:W3:Y:S01]  /*ac50*/  SHFL.BFLY PT, R9, R8, 0x2, 0x1f ;  /* 0x0c401f0008097f89 */ /* 0x000ee200000e0000 */
[----:B------:R-:W-:Y:S01]  /*ac60*/  FMNMX.FTZ R10, R128, R10, !PT ;  /* 0x0000000a800a7209 */ /* 0x000fe20007810000 */
[----:B------:R-:W-:Y:S01]  /*ac70*/  MUFU.EX2 R82, R82 ;  /* 0x0000005200527308 */ /* 0x000fe20000000800 */
[----:B------:R-:W-:Y:S02]  /*ac80*/  FSEL R120, R120, RZ, P3 ;  /* 0x000000ff78787208 */ /* 0x000fe40001800000 */
[----:B-1----:R-:W-:Y:S02]  /*ac90*/  F2FP.BF16.F32.PACK_AB R20, R111, R112 ;  /* 0x000000706f14723e */ /* 0x002fe400000010ff */
[----:B--2---:R-:W-:Y:S01]  /*aca0*/  F2FP.BF16.F32.PACK_AB R22, R95, R110 ;  /* 0x0000006e5f16723e */ /* 0x004fe200000010ff */
        /* <DEDUP_REMOVED lines=13> */
[----:B------:R-:W-:Y:S01]  /*ad80*/  MUFU.EX2 R66, R66 ;  /* 0x0000004200427308 */ /* 0x000fe20000000800 */
[----:B------:R-:W-:Y:S01]  /*ad90*/  LDSM.16.MT88.4 R12, [R237+0x4400] ;  /* 0x00440000ed0c783b */ /* 0x000fe20000004200 */
[--C-:B------:R-:W-:Y:S01]  /*ada0*/  FFMA.FTZ R47, R37, UR24, -R120.reuse ;  /* 0x00000018252f7c23 */ /* 0x100fe20008010878 */
[----:B---3--:R-:W-:Y:S01]  /*adb0*/  FMNMX.FTZ R8, R8, R9, !PT ;  /* 0x0000000908087209 */ /* 0x008fe20007810000 */
[--C-:B------:R-:W-:Y:S01]  /*adc0*/  FFMA.FTZ R45, R36, UR24, -R120.reuse ;  /* 0x00000018242d7c23 */ /* 0x100fe20008010878 */
[----:B------:R-:W-:Y:S01]  /*add0*/  FMNMX.FTZ R9, R160, R10, !PT ;  /* 0x0000000aa0097209 */ /* 0x000fe20007810000 */
[--C-:B------:R-:W-:Y:S01]  /*ade0*/  FFMA.FTZ R65, R227, UR24, -R120.reuse ;  /* 0x00000018e3417c23 */ /* 0x100fe20008010878 */
[--C-:B------:R-:W-:Y:S01]  /*adf0*/  FFMA.FTZ R64, R244, UR24, -R120.reuse ;  /* 0x00000018f4407c23 */ /* 0x100fe20008010878 */
[----:B------:R-:W1:Y:S01]  /*ae00*/  SHFL.BFLY PT, R97, R8, 0x1, 0x1f ;  /* 0x0c201f0008617f89 */ /* 0x000e6200000e0000 */
[----:B------:R-:W-:Y:S01]  /*ae10*/  FMNMX.FTZ R9, R150, R9, !PT ;  /* 0x0000000996097209 */ /* 0x000fe20007810000 */
[----:B------:R-:W-:Y:S01]  /*ae20*/  MUFU.EX2 R109, R109 ;  /* 0x0000006d006d7308 */ /* 0x000fe20000000800 */
[--C-:B------:R-:W-:Y:S01]  /*ae30*/  FFMA.FTZ R63, R246, UR24, -R120.reuse ;  /* 0x00000018f63f7c23 */ /* 0x100fe20008010878 */
[--C-:B------:R-:W-:Y:S01]  /*ae40*/  FFMA.FTZ R62, R248, UR24, -R120.reuse ;  /* 0x00000018f83e7c23 */ /* 0x100fe20008010878 */
[----:B------:R-:W-:Y:S01]  /*ae50*/  FMNMX.FTZ R9, R149, R9, !PT ;  /* 0x0000000995097209 */ /* 0x000fe20007810000 */
[--C-:B------:R-:W-:Y:S01]  /*ae60*/  FFMA.FTZ R44, R35, UR24, -R120.reuse ;  /* 0x00000018232c7c23 */ /* 0x100fe20008010878 */
[--C-:B------:R-:W-:Y:S01]  /*ae70*/  FFMA.FTZ R43, R34, UR24, -R120.reuse ;  /* 0x00000018222b7c23 */ /* 0x100fe20008010878 */
[--C-:B------:R-:W-:Y:S01]  /*ae80*/  FFMA.FTZ R42, R33, UR24, -R120.reuse ;  /* 0x00000018212a7c23 */ /* 0x100fe20008010878 */
[----:B------:R-:W-:Y:S01]  /*ae90*/  FMNMX.FTZ R9, R146, R9, !PT ;  /* 0x0000000992097209 */ /* 0x000fe20007810000 */
[----:B------:R-:W2:Y:S01]  /*aea0*/  MUFU.EX2 R108, R108 ;  /* 0x0000006c006c7308 */ /* 0x000ea20000000800 */
[--C-:B------:R-:W-:Y:S01]  /*aeb0*/  FFMA.FTZ R61, R249, UR24, -R120.reuse ;  /* 0x00000018f93d7c23 */ /* 0x100fe20008010878 */
[--C-:B------:R-:W-:Y:S01]  /*aec0*/  FFMA.FTZ R60, R250, UR24, -R120.reuse ;  /* 0x00000018fa3c7c23 */ /* 0x100fe20008010878 */
[----:B------:R-:W-:Y:S01]  /*aed0*/  FMNMX.FTZ R9, R159, R9, !PT ;  /* 0x000000099f097209 */ /* 0x000fe20007810000 */
[--C-:B------:R-:W-:Y:S01]  /*aee0*/  FFMA.FTZ R59, R252, UR24, -R120.reuse ;  /* 0x00000018fc3b7c23 */ /* 0x100fe20008010878 */
[--C-:B------:R-:W-:Y:S01]  /*aef0*/  FFMA.FTZ R54, R175, UR24, -R120.reuse ;  /* 0x00000018af367c23 */ /* 0x100fe20008010878 */
[--C-:B------:R-:W-:Y:S01]  /*af00*/  FFMA.FTZ R53, R53, UR24, -R120.reuse ;  /* 0x0000001835357c23 */ /* 0x100fe20008010878 */
[----:B------:R-:W-:Y:S01]  /*af10*/  FMNMX.FTZ R9, R158, R9, !PT ;  /* 0x000000099e097209 */ /* 0x000fe20007810000 */
[----:B------:R-:W3:Y:S01]  /*af20*/  MUFU.EX2 R107, R107 ;  /* 0x0000006b006b7308 */ /* 0x000ee20000000800 */
[--C-:B------:R-:W-:Y:S01]  /*af30*/  FFMA.FTZ R52, R52, UR24, -R120.reuse ;  /* 0x0000001834347c23 */ /* 0x100fe20008010878 */
[--C-:B------:R-:W-:Y:S01]  /*af40*/  FFMA.FTZ R51, R251, UR24, -R120.reuse ;  /* 0x00000018fb337c23 */ /* 0x100fe20008010878 */
[----:B------:R-:W-:Y:S01]  /*af50*/  FMNMX.FTZ R9, R154, R9, !PT ;  /* 0x000000099a097209 */ /* 0x000fe20007810000 */
[----:B------:R-:W-:Y:S01]  /*af60*/  FFMA.FTZ R99, R99, UR24, -R120 ;  /* 0x0000001863637c23 */ /* 0x000fe20008010878 */
[----:B-1----:R-:W-:-:S02]  /*af70*/  FMNMX.FTZ R97, R8, R97, !PT ;  /* 0x0000006108617209 */ /* 0x002fc40007810000 */
[----:B------:R-:W-:Y:S01]  /*af80*/  FMNMX.FTZ R8, R151, R9, !PT ;  /* 0x0000000997087209 */ /* 0x000fe20007810000 */
[----:B------:R-:W-:Y:S01]  /*af90*/  MUFU.EX2 R65, R65 ;  /* 0x0000004100417308 */ /* 0x000fe20000000800 */
[C---:B------:R-:W-:Y:S01]  /*afa0*/  FSETP.NEU.FTZ.AND P2, PT, R97.reuse, -INF , PT ;  /* 0xff8000006100780b */ /* 0x040fe20003f5d000 */
[----:B------:R-:W-:Y:S01]  /*afb0*/  FMUL.FTZ R138, R97, UR24 ;  /* 0x00000018618a7c20 */ /* 0x000fe20008410000 */
[----:B------:R-:W-:Y:S02]  /*afc0*/  FMNMX.FTZ R8, R147, R8, !PT ;  /* 0x0000000893087209 */ /* 0x000fe40007810000 */
[----:B------:R-:W-:Y:S02]  /*afd0*/  FSEL R114, R97, RZ, P2 ;  /* 0x000000ff61727208 */ /* 0x000fe40001000000 */
[----:B------:R-:W-:Y:S01]  /*afe0*/  FMNMX.FTZ R8, R145, R8, !PT ;  /* 0x0000000891087209 */ /* 0x000fe20007810000 */
[----:B------:R-:W-:Y:S01]  /*aff0*/  MUFU.EX2 R64, R64 ;  /* 0x0000004000407308 */ /* 0x000fe20000000800 */
[----:B------:R-:W-:Y:S01]  /*b000*/  FSEL R138, R138, RZ, P2 ;  /* 0x000000ff8a8a7208 */ /* 0x000fe20001000000 */
[----:B------:R-:W-:Y:S01]  /*b010*/  FADD.FTZ R114, R5, -R114 ;  /* 0x8000007205727221 */ /* 0x000fe20000010000 */
[----:B------:R-:W-:-:S02]  /*b020*/  FMNMX.FTZ R8, R139, R8, !PT ;  /* 0x000000088b087209 */ /* 0x000fc40007810000 */
[----:B--2---:R-:W-:Y:S01]  /*b030*/  F2FP.BF16.F32.PACK_AB R21, R108, R109 ;  /* 0x0000006d6c15723e */ /* 0x004fe200000010ff */
[--C-:B------:R-:W-:Y:S01]  /*b040*/  FFMA.FTZ R104, R124, UR24, -R138.reuse ;  /* 0x000000187c687c23 */ /* 0x100fe2000801088a */
[----:B------:R-:W-:Y:S01]  /*b050*/  FMNMX.FTZ R96, R134, R8, !PT ;  /* 0x0000000886607209 */ /* 0x000fe20007810000 */
[--C-:B------:R-:W-:Y:S01]  /*b060*/  FFMA.FTZ R106, R17, UR24, -R138.reuse ;  /* 0x00000018116a7c23 */ /* 0x100fe2000801088a */
[--C-:B------:R-:W-:Y:S01]  /*b070*/  FFMA.FTZ R29, R4, UR24, -R138.reuse ;  /* 0x00000018041d7c23 */ /* 0x100fe2000801088a */
[--C-:B------:R-:W-:Y:S01]  /*b080*/  FFMA.FTZ R28, R6, UR24, -R138.reuse ;  /* 0x00000018061c7c23 */ /* 0x100fe2000801088a */
[----:B------:R-:W-:Y:S01]  /*b090*/  FMNMX.FTZ R96, R129, R96, !PT ;  /* 0x0000006081607209 */ /* 0x000fe20007810000 */
[--C-:B------:R-:W-:Y:S01]  /*b0a0*/  FFMA.FTZ R105, R102, UR24, -R138.reuse ;  /* 0x0000001866697c23 */ /* 0x100fe2000801088a */
[--C-:B------:R-:W-:Y:S01]  /*b0b0*/  FFMA.FTZ R30, R3, UR24, -R138.reuse ;  /* 0x00000018031e7c23 */ /* 0x100fe2000801088a */
[--C-:B------:R-:W-:Y:S01]  /*b0c0*/  FFMA.FTZ R40, R174, UR24, -R138.reuse ;  /* 0x00000018ae287c23 */ /* 0x100fe2000801088a */
[----:B------:R-:W-:Y:S01]  /*b0d0*/  FMNMX.FTZ R96, R126, R96, !PT ;  /* 0x000000607e607209 */ /* 0x000fe20007810000 */
[----:B------:R-:W-:Y:S01]  /*b0e0*/  FMUL.FTZ R114, R114, UR24 ;  /* 0x0000001872727c20 */ /* 0x000fe20008410000 */
[----:B------:R-:W-:Y:S01]  /*b0f0*/  MUFU.EX2 R106, R106 ;  /* 0x0000006a006a7308 */ /* 0x000fe20000000800 */
[--C-:B------:R-:W-:Y:S01]  /*b100*/  FFMA.FTZ R32, R0, UR24, -R138.reuse ;  /* 0x0000001800207c23 */ /* 0x100fe2000801088a */
[----:B------:R-:W-:Y:S01]  /*b110*/  FMNMX.FTZ R96, R123, R96, !PT ;  /* 0x000000607b607209 */ /* 0x000fe20007810000 */
[--C-:B------:R-:W-:Y:S01]  /*b120*/  FFMA.FTZ R31, R2, UR24, -R138.reuse ;  /* 0x00000018021f7c23 */ /* 0x100fe2000801088a */
[----:B------:R-:W-:Y:S01]  /*b130*/  FSEL R0, R98, RZ, P4 ;  /* 0x000000ff62007208 */ /* 0x000fe20002000000 */
[--C-:B------:R-:W-:Y:S01]  /*b140*/  FFMA.FTZ R39, R185, UR24, -R138.reuse ;  /* 0x00000018b9277c23 */ /* 0x100fe2000801088a */
[----:B------:R-:W-:Y:S01]  /*b150*/  FFMA.FTZ R38, R186, UR24, -R138 ;  /* 0x00000018ba267c23 */ /* 0x000fe2000801088a */
[----:B------:R-:W1:Y:S01]  /*b160*/  SHFL.BFLY PT, R8, R96, 0x2, 0x1f ;  /* 0x0c401f0060087f89 */ /* 0x000e6200000e0000 */
[----:B------:R-:W-:Y:S01]  /*b170*/  MUFU.EX2 R105, R105 ;  /* 0x0000006900697308 */ /* 0x000fe20000000800 */
[----:B------:R-:W-:Y:S01]  /*b180*/  FADD.FTZ R9, R133, -R0 ;  /* 0x8000000085097221 */ /* 0x000fe20000010000 */
[--C-:B------:R-:W-:Y:S01]  /*b190*/  FFMA.FTZ R37, R187, UR24, -R138.reuse ;  /* 0x00000018bb257c23 */ /* 0x100fe2000801088a */
[--C-:B------:R-:W-:Y:S01]  /*b1a0*/  FFMA.FTZ R36, R220, UR24, -R138.reuse ;  /* 0x00000018dc247c23 */ /* 0x100fe2000801088a */
[----:B---3--:R-:W-:Y:S01]  /*b1b0*/  F2FP.BF16.F32.PACK_AB R23, R66, R107 ;  /* 0x0000006b4217723e */ /* 0x008fe200000010ff */
[----:B------:R-:W-:Y:S01]  /*b1c0*/  FMUL.FTZ R9, R9, UR24 ;  /* 0x0000001809097c20 */ /* 0x000fe20008410000 */
[--C-:B------:R-:W-:Y:S01]  /*b1d0*/  FFMA.FTZ R35, R221, UR24, -R138.reuse ;  /* 0x00000018dd237c23 */ /* 0x100fe2000801088a */
[--C-:B------:R-:W-:Y:S01]  /*b1e0*/  FFMA.FTZ R34, R222, UR24, -R138.reuse ;  /* 0x00000018de227c23 */ /* 0x100fe2000801088a */
[----:B------:R-:W-:Y:S01]  /*b1f0*/  MUFU.EX2 R104, R104 ;  /* 0x0000006800687308 */ /* 0x000fe20000000800 */
[--C-:B------:R-:W-:Y:S01]  /*b200*/  FFMA.FTZ R33, R224, UR24, -R138.reuse ;  /* 0x00000018e0217c23 */ /* 0x100fe2000801088a */
[--C-:B------:R-:W-:Y:S01]  /*b210*/  FFMA.FTZ R122, R125, UR24, -R138.reuse ;  /* 0x000000187d7a7c23 */ /* 0x100fe2000801088a */
[--C-:B------:R-:W-:Y:S01]  /*b220*/  FFMA.FTZ R125, R168, UR24, -R138.reuse ;  /* 0x00000018a87d7c23 */ /* 0x100fe2000801088a */
[--C-:B------:R-:W-:Y:S01]  /*b230*/  FFMA.FTZ R127, R127, UR24, -R138.reuse ;  /* 0x000000187f7f7c23 */ /* 0x100fe2000801088a */
        /* <DEDUP_REMOVED lines=10> */
[----:B-1----:R-:W-:Y:S01]  /*b2e0*/  FMNMX.FTZ R96, R96, R8, !PT ;  /* 0x0000000860607209 */ /* 0x002fe20007810000 */
[----:B------:R-:W1:Y:S01]  /*b2f0*/  MUFU.EX2 R114, R114 ;  /* 0x0000007200727308 */ /* 0x000e620000000800 */
[--C-:B------:R-:W-:Y:S01]  /*b300*/  FFMA.FTZ R155, R155, UR24, -R138.reuse ;  /* 0x000000189b9b7c23 */ /* 0x100fe2000801088a */
[--C-:B------:R-:W-:Y:S01]  /*b310*/  FFMA.FTZ R153, R153, UR24, -R138.reuse ;  /* 0x0000001899997c23 */ /* 0x100fe2000801088a */
[----:B------:R-:W-:Y:S01]  /*b320*/  FFMA.FTZ R135, R135, UR24, -R138 ;  /* 0x0000001887877c23 */ /* 0x000fe2000801088a */
[----:B------:R-:W3:Y:S01]  /*b330*/  SHFL.BFLY PT, R8, R96, 0x1, 0x1f ;  /* 0x0c201f0060087f89 */ /* 0x000ee200000e0000 */
[----:B------:R-:W-:-:S02]  /*b340*/  MOV R133, R98 ;  /* 0x0000006200857202 */ /* 0x000fc40000000f00 */
[----:B------:R-:W-:Y:S01]  /*b350*/  @P0 MOV R133, R98 ;  /* 0x0000006200850202 */ /* 0x000fe20000000f00 */
[----:B------:R-:W4:Y:S01]  /*b360*/  MUFU.EX2 R116, R9 ;  /* 0x0000000900747308 */ /* 0x000f220000000800 */
[----:B--2---:R-:W-:-:S07]  /*b370*/  F2FP.BF16.F32.PACK_AB R10, R40, R104 ;  /* 0x00000068280a723e */ /* 0x004fce00000010ff */
[----:B------:R-:W-:Y:S01]  /*b380*/  MUFU.EX2 R39, R39 ;  /* 0x0000002700277308 */ /* 0x000fe20000000800 */
        /* <DEDUP_REMOVED lines=8> */
[----:B------:R-:W1:Y:S01]  /*b410*/  MUFU.EX2 R38, R38 ;  /* 0x0000002600267308 */ /* 0x000e620000000800 */
[-C--:B----4-:R-:W-:Y:S01]  /*b420*/  FMUL.FTZ R192, R192, R116.reuse ;  /* 0x00000074c0c07220 */ /* 0x090fe20000410000 */
[----:B------:R-:W-:Y:S01]  /*b430*/  FMUL.FTZ R193, R193, R116 ;  /* 0x00000074c1c17220 */ /* 0x000fe20000410000 */
[----:B---3--:R-:W-:Y:S01]  /*b440*/  FMNMX.FTZ R96, R96, R8, !PT ;  /* 0x0000000860607209 */ /* 0x008fe20007810000 */
[-C--:B------:R-:W-:Y:S01]  /*b450*/  FMUL.FTZ R188, R188, R116.reuse ;  /* 0x00000074bcbc7220 */ /* 0x080fe20000410000 */
[----:B------:R-:W-:Y:S01]  /*b460*/  FSEL R8, R119, RZ, P3 ;  /* 0x000000ff77087208 */ /* 0x000fe20001800000 */
[-C--:B------:R-:W-:Y:S01]  /*b470*/  FMUL.FTZ R189, R189, R116.reuse ;  /* 0x00000074bdbd7220 */ /* 0x080fe20000410000 */
[C---:B------:R-:W-:Y:S01]  /*b480*/  FSETP.NEU.FTZ.AND P1, PT, R96.reuse, -INF , PT ;  /* 0xff8000006000780b */ /* 0x040fe20003f3d000 */
[----:B------:R-:W-:Y:S01]  /*b490*/  FMUL.FTZ R124, R96, UR24 ;  /* 0x00000018607c7c20 */ /* 0x000fe20008410000 */
[----:B------:R-:W-:Y:S01]  /*b4a0*/  MUFU.EX2 R37, R37 ;  /* 0x0000002500257308 */ /* 0x000fe20000000800 */
[----:B------:R-:W-:Y:S01]  /*b4b0*/  FADD.FTZ R8, R132, -R8 ;  /* 0x8000000884087221 */ /* 0x000fe20000010000 */
[----:B------:R-:W-:Y:S01]  /*b4c0*/  FSEL R113, R96, RZ, P1 ;  /* 0x000000ff60717208 */ /* 0x000fe20000800000 */
[----:B------:R-:W-:Y:S01]  /*b4d0*/  FMUL.FTZ R200, R200, R116 ;  /* 0x00000074c8c87220 */ /* 0x000fe20000410000 */
[----:B------:R-:W-:Y:S01]  /*b4e0*/  FSEL R124, R124, RZ, P1 ;  /* 0x000000ff7c7c7208 */ /* 0x000fe20000800000 */
[----:B------:R-:W-:Y:S01]  /*b4f0*/  FMUL.FTZ R115, R8, UR24 ;  /* 0x0000001808737c20 */ /* 0x000fe20008410000 */
[----:B------:R-:W-:Y:S01]  /*b500*/  F2FP.BF16.F32.PACK_AB R8, R105, R106 ;  /* 0x0000006a6908723e */ /* 0x000fe200000010ff */
[----:B------:R-:W-:Y:S01]  /*b510*/  FADD.FTZ R113, R7, -R113 ;  /* 0x8000007107717221 */ /* 0x000fe20000010000 */
[----:B------:R-:W2:Y:S01]  /*b520*/  MUFU.EX2 R36, R36 ;  /* 0x0000002400247308 */ /* 0x000ea20000000800 */
[--C-:B------:R-:W-:Y:S01]  /*b530*/  FFMA.FTZ R103, R16, UR24, -R124.reuse ;  /* 0x0000001810677c23 */ /* 0x100fe2000801087c */
[----:B------:R-:W-:Y:S01]  /*b540*/  LDSM.16.MT88.4 R4, [R238+0x4000] ;  /* 0x00400000ee04783b */ /* 0x000fe20000004200 */
[--C-:B------:R-:W-:Y:S01]  /*b550*/  FFMA.FTZ R102, R101, UR24, -R124.reuse ;  /* 0x0000001865667c23 */ /* 0x100fe2000801087c */
[--C-:B------:R-:W-:Y:S01]  /*b560*/  FFMA.FTZ R101, R170, UR24, -R124.reuse ;  /* 0x00000018aa657c23 */ /* 0x100fe2000801087c */
[--C-:B------:R-:W-:Y:S01]  /*b570*/  FFMA.FTZ R3, R172, UR24, -R124.reuse ;  /* 0x00000018ac037c23 */ /* 0x100fe2000801087c */
[----:B------:R-:W3:Y:S01]  /*b580*/  LDSM.16.MT88.4 R16, [R237+0x4000] ;  /* 0x00400000ed10783b */ /* 0x000ee20000004200 */
[----:B------:R-:W-:Y:S01]  /*b590*/  FMUL.FTZ R113, R113, UR24 ;  /* 0x0000001871717c20 */ /* 0x000fe20008410000 */
[----:B------:R-:W-:Y:S01]  /*b5a0*/  MUFU.EX2 R103, R103 ;  /* 0x0000006700677308 */ /* 0x000fe20000000800 */
[--C-:B------:R-:W-:Y:S01]  /*b5b0*/  FFMA.FTZ R2, R173, UR24, -R124.reuse ;  /* 0x00000018ad027c23 */ /* 0x100fe2000801087c */
[--C-:B------:R-:W-:Y:S01]  /*b5c0*/  FFMA.FTZ R118, R171, UR24, -R124.reuse ;  /* 0x00000018ab767c23 */ /* 0x100fe2000801087c */
[--C-:B------:R-:W-:Y:S01]  /*b5d0*/  FFMA.FTZ R121, R152, UR24, -R124.reuse ;  /* 0x0000001898797c23 */ /* 0x100fe2000801087c */
[--C-:B------:R-:W-:Y:S01]  /*b5e0*/  FFMA.FTZ R169, R169, UR24, -R124.reuse ;  /* 0x00000018a9a97c23 */ /* 0x100fe2000801087c */
[-C--:B------:R-:W-:Y:S01]  /*b5f0*/  FMUL.FTZ R201, R201, R116.reuse ;  /* 0x00000074c9c97220 */ /* 0x080fe20000410000 */
[-C--:B------:R-:W-:Y:S01]  /*b600*/  FMUL.FTZ R196, R196, R116.reuse ;  /* 0x00000074c4c47220 */ /* 0x080fe20000410000 */
[-C--:B------:R-:W-:Y:S01]  /*b610*/  FMUL.FTZ R197, R197, R116.reuse ;  /* 0x00000074c5c57220 */ /* 0x080fe20000410000 */
[----:B------:R-:W4:Y:S01]  /*b620*/  MUFU.EX2 R102, R102 ;  /* 0x0000006600667308 */ /* 0x000f220000000800 */
[----:B-1----:R-:W-:Y:S01]  /*b630*/  F2FP.BF16.F32.PACK_AB R24, R38, R39 ;  /* 0x000000272618723e */ /* 0x002fe200000010ff */
[--C-:B------:R-:W-:Y:S01]  /*b640*/  FFMA.FTZ R130, R130, UR24, -R124.reuse ;  /* 0x0000001882827c23 */ /* 0x100fe2000801087c */
[----:B--2---:R-:W-:Y:S01]  /*b650*/  F2FP.BF16.F32.PACK_AB R26, R36, R37 ;  /* 0x00000025241a723e */ /* 0x004fe200000010ff */
        /* <DEDUP_REMOVED lines=11> */
[----:B------:R-:W-:Y:S01]  /*b710*/  FFMA.FTZ R149, R149, UR24, -R124 ;  /* 0x0000001895957c23 */ /* 0x000fe2000801087c */
[----:B------:R-:W1:Y:S01]  /*b720*/  MUFU.EX2 R3, R3 ;  /* 0x0000000300037308 */ /* 0x000e620000000800 */
[----:B----4-:R-:W-:Y:S01]  /*b730*/  F2FP.BF16.F32.PACK_AB R9, R102, R103 ;  /* 0x000000676609723e */ /* 0x010fe200000010ff */
[----:B------:R-:W-:Y:S01]  /*b740*/  FFMA.FTZ R112, R180, R116, R112 ;  /* 0x00000074b4707223 */ /* 0x000fe20000010070 */
[----:B------:R-:W-:Y:S01]  /*b750*/  FFMA.FTZ R106, R182, R114, R106 ;  /* 0x00000072b66a7223 */ /* 0x000fe2000001006a */
[----:B------:R-:W-:Y:S01]  /*b760*/  FFMA.FTZ R152, R167, UR24, -R138 ;  /* 0x00000018a7987c23 */ /* 0x000fe2000801088a */
[----:B------:R-:W-:Y:S01]  /*b770*/  FFMA.FTZ R146, R146, UR24, -R124 ;  /* 0x0000001892927c23 */ /* 0x000fe2000801087c */
[----:B------:R-:W-:Y:S01]  /*b780*/  FADD.FTZ R112, R111, R112 ;  /* 0x000000706f707221 */ /* 0x000fe20000010000 */
[----:B------:R-:W-:Y:S01]  /*b790*/  FADD.FTZ R106, R105, R106 ;  /* 0x0000006a696a7221 */ /* 0x000fe20000010000 */
[----:B------:R-:W2:Y:S01]  /*b7a0*/  MUFU.EX2 R113, R113 ;  /* 0x0000007100717308 */ /* 0x000ea20000000800 */
[----:B------:R-:W-:Y:S01]  /*b7b0*/  FFMA.FTZ R159, R159, UR24, -R124 ;  /* 0x000000189f9f7c23 */ /* 0x000fe2000801087c */
[----:B------:R-:W-:Y:S01]  /*b7c0*/  FADD.FTZ R110, R110, R112 ;  /* 0x000000706e6e7221 */ /* 0x000fe20000010000 */
[----:B------:R-:W-:Y:S01]  /*b7d0*/  FADD.FTZ R104, R104, R106 ;  /* 0x0000006a68687221 */ /* 0x000fe20000010000 */
[--C-:B------:R-:W-:Y:S01]  /*b7e0*/  FFMA.FTZ R158, R158, UR24, -R124.reuse ;  /* 0x000000189e9e7c23 */ /* 0x100fe2000801087c */
[----:B------:R-:W-:Y:S01]  /*b7f0*/  FFMA.FTZ R154, R154, UR24, -R124 ;  /* 0x000000189a9a7c23 */ /* 0x000fe2000801087c */
[----:B------:R-:W-:Y:S01]  /*b800*/  FADD.FTZ R110, R95, R110 ;  /* 0x0000006e5f6e7221 */ /* 0x000fe20000010000 */
[----:B------:R-:W-:Y:S01]  /*b810*/  FADD.FTZ R104, R40, R104 ;  /* 0x0000006828687221 */ /* 0x000fe20000010000 */
[----:B------:R-:W4:Y:S01]  /*b820*/  MUFU.EX2 R115, R115 ;  /* 0x0000007300737308 */ /* 0x000f220000000800 */
[----:B-1----:R-:W-:Y:S01]  /*b830*/  F2FP.BF16.F32.PACK_AB R11, R3, R101 ;  /* 0x00000065030b723e */ /* 0x002fe200000010ff */
[----:B------:R-:W-:Y:S01]  /*b840*/  FADD.FTZ R110, R94, R110 ;  /* 0x0000006e5e6e7221 */ /* 0x000fe20000010000 */
[----:B------:R-:W-:Y:S01]  /*b850*/  FADD.FTZ R104, R39, R104 ;  /* 0x0000006827687221 */ /* 0x000fe20000010000 */
[--C-:B------:R-:W-:Y:S01]  /*b860*/  FFMA.FTZ R151, R151, UR24, -R124.reuse ;  /* 0x0000001897977c23 */ /* 0x100fe2000801087c */
[----:B------:R-:W-:Y:S01]  /*b870*/  FFMA.FTZ R147, R147, UR24, -R124 ;  /* 0x0000001893937c23 */ /* 0x000fe2000801087c */
[----:B------:R-:W-:Y:S01]  /*b880*/  FADD.FTZ R110, R93, R110 ;  /* 0x0000006e5d6e7221 */ /* 0x000fe20000010000 */
[----:B------:R-:W-:Y:S01]  /*b890*/  FADD.FTZ R104, R38, R104 ;  /* 0x0000006826687221 */ /* 0x000fe20000010000 */
[----:B------:R-:W-:Y:S01]  /*b8a0*/  MUFU.EX2 R2, R2 ;  /* 0x0000000200027308 */ /* 0x000fe20000000800 */
[-C--:B--2---:R-:W-:Y:S01]  /*b8b0*/  FMUL.FTZ R218, R218, R113.reuse ;  /* 0x00000071dada7220 */ /* 0x084fe20000410000 */
[-C--:B------:R-:W-:Y:S01]  /*b8c0*/  FMUL.FTZ R219, R219, R113.reuse ;  /* 0x00000071dbdb7220 */ /* 0x080fe20000410000 */
[-C--:B------:R-:W-:Y:S01]  /*b8d0*/  FMUL.FTZ R214, R214, R113.reuse ;  /* 0x00000071d6d67220 */ /* 0x080fe20000410000 */
[-C--:B------:R-:W-:Y:S01]  /*b8e0*/  FMUL.FTZ R215, R215, R113.reuse ;  /* 0x00000071d7d77220 */ /* 0x080fe20000410000 */
[-C--:B------:R-:W-:Y:S01]  /*b8f0*/  FMUL.FTZ R210, R210, R113.reuse ;  /* 0x00000071d2d27220 */ /* 0x080fe20000410000 */
[-C--:B------:R-:W-:Y:S01]  /*b900*/  FMUL.FTZ R211, R211, R113.reuse ;  /* 0x00000071d3d37220 */ /* 0x080fe20000410000 */
[-C--:B------:R-:W-:Y:S01]  /*b910*/  FMUL.FTZ R206, R206, R113.reuse ;  /* 0x00000071cece7220 */ /* 0x080fe20000410000 */
[----:B------:R-:W-:Y:S01]  /*b920*/  FMUL.FTZ R207, R207, R113 ;  /* 0x00000071cfcf7220 */ /* 0x000fe20000410000 */
[C---:B---3--:R-:W-:Y:S01]  /*b930*/  HMMA.16816.F32.BF16 R216, R8.reuse, R16, R216 ;  /* 0x0000001008d8723c */ /* 0x048fe200000418d8 */
[----:B------:R-:W1:Y:S01]  /*b940*/  MUFU.EX2 R0, R169 ;  /* 0x000000a900007308 */ /* 0x000e620000000800 */
[-C--:B----4-:R-:W-:Y:S01]  /*b950*/  FMUL.FTZ R194, R194, R115.reuse ;  /* 0x00000073c2c27220 */ /* 0x090fe20000410000 */
[-C--:B------:R-:W-:Y:S01]  /*b960*/  FMUL.FTZ R195, R195, R115.reuse ;  /* 0x00000073c3c37220 */ /* 0x080fe20000410000 */
[-C--:B------:R-:W-:Y:S01]  /*b970*/  FMUL.FTZ R190, R190, R115.reuse ;  /* 0x00000073bebe7220 */ /* 0x080fe20000410000 */
[-C--:B------:R-:W-:Y:S01]  /*b980*/  FMUL.FTZ R191, R191, R115.reuse ;  /* 0x00000073bfbf7220 */ /* 0x080fe20000410000 */
[C---:B------:R-:W-:Y:S01]  /*b990*/  HMMA.16816.F32.BF16 R212, R8.reuse, R18, R212 ;  /* 0x0000001208d4723c */ /* 0x040fe200000418d4 */
[-C--:B------:R-:W-:Y:S01]  /*b9a0*/  FMUL.FTZ R202, R202, R115.reuse ;  /* 0x00000073caca7220 */ /* 0x080fe20000410000 */
[-C--:B------:R-:W-:Y:S01]  /*b9b0*/  FMUL.FTZ R203, R203, R115.reuse ;  /* 0x00000073cbcb7220 */ /* 0x080fe20000410000 */
[----:B------:R-:W-:Y:S01]  /*b9c0*/  MUFU.EX2 R118, R118 ;  /* 0x0000007600767308 */ /* 0x000fe20000000800 */
[-C--:B------:R-:W-:Y:S01]  /*b9d0*/  FMUL.FTZ R198, R198, R115.reuse ;  /* 0x00000073c6c67220 */ /* 0x080fe20000410000 */
[-C--:B------:R-:W-:Y:S01]  /*b9e0*/  FMUL.FTZ R199, R199, R115.reuse ;  /* 0x00000073c7c77220 */ /* 0x080fe20000410000 */
[C---:B------:R-:W-:Y:S01]  /*b9f0*/  HMMA.16816.F32.BF16 R208, R8.reuse, R4, R208 ;  /* 0x0000000408d0723c */ /* 0x040fe200000418d0 */
[----:B------:R-:W-:Y:S01]  /*ba00*/  FFMA.FTZ R109, R181, R115, R109 ;  /* 0x00000073b56d7223 */ /* 0x000fe2000001006d */
[----:B------:R-:W-:Y:S01]  /*ba10*/  FFMA.FTZ R103, R183, R113, R103 ;  /* 0x00000071b7677223 */ /* 0x000fe20000010067 */
[----:B------:R-:W-:Y:S01]  /*ba20*/  FADD.FTZ R110, R92, R110 ;  /* 0x0000006e5c6e7221 */ /* 0x000fe20000010000 */
[----:B------:R-:W-:Y:S01]  /*ba30*/  FADD.FTZ R104, R37, R104 ;  /* 0x0000006825687221 */ /* 0x000fe20000010000 */
[----:B------:R-:W2:Y:S01]  /*ba40*/  MUFU.EX2 R121, R121 ;  /* 0x0000007900797308 */ /* 0x000ea20000000800 */
[----:B------:R-:W-:Y:S01]  /*ba50*/  HMMA.16816.F32.BF16 R204, R8, R6, R204 ;  /* 0x0000000608cc723c */ /* 0x000fe200000418cc */
[----:B------:R-:W3:Y:S01]  /*ba60*/  LDSM.16.MT88.4 R8, [R238+0x4400] ;  /* 0x00440000ee08783b */ /* 0x000ee20000004200 */
[----:B-1----:R-:W-:Y:S01]  /*ba70*/  F2FP.BF16.F32.PACK_AB R25, R0, R2 ;  /* 0x000000020019723e */ /* 0x002fe200000010ff */
[----:B------:R-:W-:Y:S01]  /*ba80*/  FADD.FTZ R109, R108, R109 ;  /* 0x0000006d6c6d7221 */ /* 0x000fe20000010000 */
[----:B------:R-:W-:Y:S01]  /*ba90*/  FADD.FTZ R103, R102, R103 ;  /* 0x0000006766677221 */ /* 0x000fe20000010000 */
[----:B------:R-:W-:Y:S01]  /*baa0*/  FADD.FTZ R110, R91, R110 ;  /* 0x0000006e5b6e7221 */ /* 0x000fe20000010000 */
[C---:B------:R-:W-:Y:S01]  /*bab0*/  HMMA.16816.F32.BF16 R192, R20.reuse, R16, R192 ;  /* 0x0000001014c0723c */ /* 0x040fe200000418c0 */
[----:B------:R-:W1:Y:S01]  /*bac0*/  MUFU.EX2 R63, R63 ;  /* 0x0000003f003f7308 */ /* 0x000e620000000800 */
[----:B------:R-:W-:Y:S01]  /*bad0*/  FADD.FTZ R107, R107, R109 ;  /* 0x0000006d6b6b7221 */ /* 0x000fe20000010000 */
[----:B------:R-:W-:Y:S01]  /*bae0*/  FADD.FTZ R103, R101, R103 ;  /* 0x0000006765677221 */ /* 0x000fe20000010000 */
[----:B------:R-:W-:Y:S01]  /*baf0*/  FADD.FTZ R104, R36, R104 ;  /* 0x0000006824687221 */ /* 0x000fe20000010000 */
[----:B------:R-:W-:Y:S01]  /*bb00*/  FADD.FTZ R110, R90, R110 ;  /* 0x0000006e5a6e7221 */ /* 0x000fe20000010000 */
[C---:B------:R-:W-:Y:S01]  /*bb10*/  HMMA.16816.F32.BF16 R188, R20.reuse, R18, R188 ;  /* 0x0000001214bc723c */ /* 0x040fe200000418bc */
[----:B------:R-:W4:Y:S01]  /*bb20*/  LDSM.16.MT88.4 R16, [R237+0x4800] ;  /* 0x00480000ed10783b */ /* 0x000f220000004200 */
[----:B------:R-:W-:Y:S01]  /*bb30*/  FADD.FTZ R107, R66, R107 ;  /* 0x0000006b426b7221 */ /* 0x000fe20000010000 */
[----:B------:R-:W5:Y:S01]  /*bb40*/  MUFU.EX2 R62, R62 ;  /* 0x0000003e003e7308 */ /* 0x000f620000000800 */
[----:B--2---:R-:W-:Y:S01]  /*bb50*/  F2FP.BF16.F32.PACK_AB R27, R121, R118 ;  /* 0x00000076791b723e */ /* 0x004fe200000010ff */
[----:B------:R-:W-:Y:S01]  /*bb60*/  FADD.FTZ R103, R3, R103 ;  /* 0x0000006703677221 */ /* 0x000fe20000010000 */
[C---:B------:R-:W-:Y:S01]  /*bb70*/  HMMA.16816.F32.BF16 R200, R20.reuse, R4, R200 ;  /* 0x0000000414c8723c */ /* 0x040fe200000418c8 */
[----:B------:R-:W-:Y:S01]  /*bb80*/  FADD.FTZ R107, R65, R107 ;  /* 0x0000006b416b7221 */ /* 0x000fe20000010000 */
[----:B------:R-:W-:Y:S01]  /*bb90*/  FADD.FTZ R110, R89, R110 ;  /* 0x0000006e596e7221 */ /* 0x000fe20000010000 */
[----:B------:R-:W-:Y:S01]  /*bba0*/  FADD.FTZ R103, R2, R103 ;  /* 0x0000006702677221 */ /* 0x000fe20000010000 */
[----:B------:R-:W-:Y:S01]  /*bbb0*/  FFMA.FTZ R145, R145, UR24, -R124 ;  /* 0x0000001891917c23 */ /* 0x000fe2000801087c */
[----:B------:R-:W2:Y:S01]  /*bbc0*/  MUFU.EX2 R35, R35 ;  /* 0x0000002300237308 */ /* 0x000ea20000000800 */
[----:B------:R-:W-:Y:S01]  /*bbd0*/  HMMA.16816.F32.BF16 R196, R20, R6, R196 ;  /* 0x0000000614c4723c */ /* 0x000fe200000418c4 */
[----:B------:R-:W4:Y:S01]  /*bbe0*/  LDSM.16.MT88.4 R4, [R238+0x4800] ;  /* 0x00480000ee04783b */ /* 0x000f220000004200 */
[----:B------:R-:W-:Y:S01]  /*bbf0*/  FADD.FTZ R107, R64, R107 ;  /* 0x0000006b406b7221 */ /* 0x000fe20000010000 */
[----:B------:R-:W-:Y:S01]  /*bc00*/  FADD.FTZ R103, R0, R103 ;  /* 0x0000006700677221 */ /* 0x000fe20000010000 */
[----:B------:R-:W-:Y:S01]  /*bc10*/  FADD.FTZ R110, R88, R110 ;  /* 0x0000006e586e7221 */ /* 0x000fe20000010000 */
[----:B------:R-:W-:Y:S01]  /*bc20*/  FFMA.FTZ R139, R139, UR24, -R124 ;  /* 0x000000188b8b7c23 */ /* 0x000fe2000801087c */
[C---:B------:R-:W-:Y:S01]  /*bc30*/  HMMA.16816.F32.BF16 R216, R24.reuse, R12, R216 ;  /* 0x0000000c18d8723c */ /* 0x040fe200000418d8 */
[----:B------:R-:W3:Y:S01]  /*bc40*/  MUFU.EX2 R34, R34 ;  /* 0x0000002200227308 */ /* 0x000ee20000000800 */
[----:B-1----:R-:W-:Y:S01]  /*bc50*/  FADD.FTZ R107, R63, R107 ;  /* 0x0000006b3f6b7221 */ /* 0x002fe20000010000 */
[----:B------:R-:W-:Y:S01]  /*bc60*/  FADD.FTZ R103, R118, R103 ;  /* 0x0000006776677221 */ /* 0x000fe20000010000 */
[----:B------:R-:W-:Y:S01]  /*bc70*/  FADD.FTZ R110, R87, R110 ;  /* 0x0000006e576e7221 */ /* 0x000fe20000010000 */
[----:B------:R-:W-:Y:S01]  /*bc80*/  FFMA.FTZ R134, R134, UR24, -R124 ;  /* 0x0000001886867c23 */ /* 0x000fe2000801087c */
[C---:B------:R-:W-:Y:S01]  /*bc90*/  HMMA.16816.F32.BF16 R212, R24.reuse, R14, R212 ;  /* 0x0000000e18d4723c */ /* 0x040fe200000418d4 */
[----:B-----5:R-:W-:Y:S01]  /*bca0*/  FADD.FTZ R107, R62, R107 ;  /* 0x0000006b3e6b7221 */ /* 0x020fe20000010000 */
[----:B------:R-:W-:Y:S01]  /*bcb0*/  FADD.FTZ R103, R121, R103 ;  /* 0x0000006779677221 */ /* 0x000fe20000010000 */
[----:B------:R-:W1:Y:S01]  /*bcc0*/  MUFU.EX2 R33, R33 ;  /* 0x0000002100217308 */ /* 0x000e620000000800 */
[----:B--2---:R-:W-:Y:S01]  /*bcd0*/  FADD.FTZ R104, R35, R104 ;  /* 0x0000006823687221 */ /* 0x004fe20000010000 */
[----:B------:R-:W-:Y:S01]  /*bce0*/  FADD.FTZ R110, R86, R110 ;  /* 0x0000006e566e7221 */ /* 0x000fe20000010000 */
[C---:B---3--:R-:W-:Y:S01]  /*bcf0*/  HMMA.16816.F32.BF16 R208, R24.reuse, R8, R208 ;  /* 0x0000000818d0723c */ /* 0x048fe200000418d0 */
[--C-:B------:R-:W-:Y:S01]  /*bd00*/  FFMA.FTZ R129, R129, UR24, -R124.reuse ;  /* 0x0000001881817c23 */ /* 0x100fe2000801087c */
[----:B------:R-:W-:Y:S01]  /*bd10*/  FFMA.FTZ R126, R126, UR24, -R124 ;  /* 0x000000187e7e7c23 */ /* 0x000fe2000801087c */
[----:B------:R-:W-:Y:S01]  /*bd20*/  FADD.FTZ R110, R85, R110 ;  /* 0x0000006e556e7221 */ /* 0x000fe20000010000 */
[----:B------:R-:W-:Y:S01]  /*bd30*/  FFMA.FTZ R123, R123, UR24, -R124 ;  /* 0x000000187b7b7c23 */ /* 0x000fe2000801087c */
[----:B------:R-:W2:Y:S01]  /*bd40*/  MUFU.EX2 R32, R32 ;  /* 0x0000002000207308 */ /* 0x000ea20000000800 */
[----:B------:R-:W-:Y:S01]  /*bd50*/  HMMA.16816.F32.BF16 R204, R24, R10, R204 ;  /* 0x0000000a18cc723c */ /* 0x000fe200000418cc */
[C---:B------:R-:W-:Y:S01]  /*bd60*/  F2FP.BF16.F32.PACK_AB R20, R34.reuse, R35 ;  /* 0x000000232214723e */ /* 0x040fe200000010ff */
[----:B------:R-:W-:Y:S01]  /*bd70*/  FADD.FTZ R104, R34, R104 ;  /* 0x0000006822687221 */ /* 0x000fe20000010000 */
[----:B------:R-:W-:Y:S01]  /*bd80*/  FADD.FTZ R110, R84, R110 ;  /* 0x0000006e546e7221 */ /* 0x000fe20000010000 */
[----:B------:R-:W-:-:S02]  /*bd90*/  MOV R132, R119 ;  /* 0x0000007700847202 */ /* 0x000fc40000000f00 */
[----:B------:R-:W-:Y:S01]  /*bda0*/  @P0 MOV R132, R119 ;  /* 0x0000007700840202 */ /* 0x000fe20000000f00 */
[----:B------:R-:W3:Y:S01]  /*bdb0*/  MUFU.EX2 R130, R130 ;  /* 0x0000008200827308 */ /* 0x000ee20000000800 */
[----:B------:R-:W-:Y:S01]  /*bdc0*/  F2FP.BF16.F32.PACK_AB R24, R93, R94 ;  /* 0x0000005e5d18723e */ /* 0x000fe200000010ff */
[----:B-1----:R-:W-:Y:S01]  /*bdd0*/  FADD.FTZ R104, R33, R104 ;  /* 0x0000006821687221 */ /* 0x002fe20000010000 */
[----:B------:R-:W-:Y:S01]  /*bde0*/  F2FP.BF16.F32.PACK_AB R25, R64, R65 ;  /* 0x000000414019723e */ /* 0x000fe200000010ff */
[----:B------:R-:W-:Y:S01]  /*bdf0*/  FADD.FTZ R110, R83, R110 ;  /* 0x0000006e536e7221 */ /* 0x000fe20000010000 */
[----:B------:R-:W-:Y:S02]  /*be00*/  F2FP.BF16.F32.PACK_AB R26, R91, R92 ;  /* 0x0000005c5b1a723e */ /* 0x000fe400000010ff */
[----:B------:R-:W-:Y:S01]  /*be10*/  F2FP.BF16.F32.PACK_AB R27, R62, R63 ;  /* 0x0000003f3e1b723e */ /* 0x000fe200000010ff */
[----:B------:R-:W1:Y:S01]  /*be20*/  MUFU.EX2 R131, R131 ;  /* 0x0000008300837308 */ /* 0x000e620000000800 */
[C---:B--2---:R-:W-:Y:S01]  /*be30*/  F2FP.BF16.F32.PACK_AB R22, R32.reuse, R33 ;  /* 0x000000212016723e */ /* 0x044fe200000010ff */
[----:B------:R-:W-:Y:S01]  /*be40*/  FADD.FTZ R104, R32, R104 ;  /* 0x0000006820687221 */ /* 0x000fe20000010000 */
[----:B------:R-:W-:-:S03]  /*be50*/  FADD.FTZ R110, R82, R110 ;  /* 0x0000006e526e7221 */ /* 0x000fc60000010000 */
[----:B------:R-:W-:Y:S02]  /*be60*/  HMMA.16816.F32.BF16 R192, R24, R12, R192 ;  /* 0x0000000c18c0723c */ /* 0x000fe400000418c0 */
[----:B------:R-:W2:Y:S01]  /*be70*/  MUFU.EX2 R137, R137 ;  /* 0x0000008900897308 */ /* 0x000ea20000000800 */
[----:B---3--:R-:W-:-:S03]  /*be80*/  FADD.FTZ R103, R130, R103 ;  /* 0x0000006782677221 */ /* 0x008fc60000010000 */
[C---:B------:R-:W-:Y:S01]  /*be90*/  HMMA.16816.F32.BF16 R188, R24.reuse, R14, R188 ;  /* 0x0000000e18bc723c */ /* 0x040fe200000418bc */
[----:B------:R-:W3:Y:S03]  /*bea0*/  LDSM.16.MT88.4 R12, [R237+0x4c00] ;  /* 0x004c0000ed0c783b */ /* 0x000ee60000004200 */
[----:B------:R-:W5:Y:S01]  /*beb0*/  MUFU.EX2 R136, R136 ;  /* 0x0000008800887308 */ /* 0x000f620000000800 */
[C---:B-1----:R-:W-:Y:S01]  /*bec0*/  F2FP.BF16.F32.PACK_AB R21, R131.reuse, R130 ;  /* 0x000000828315723e */ /* 0x042fe200000010ff */
[----:B------:R-:W-:Y:S01]  /*bed0*/  HMMA.16816.F32.BF16 R200, R24, R8, R200 ;  /* 0x0000000818c8723c */ /* 0x000fe200000418c8 */
[----:B------:R-:W-:-:S05]  /*bee0*/  FADD.FTZ R103, R131, R103 ;  /* 0x0000006783677221 */ /* 0x000fca0000010000 */
[----:B------:R-:W1:Y:S01]  /*bef0*/  MUFU.EX2 R61, R61 ;  /* 0x0000003d003d7308 */ /* 0x000e620000000800 */
[----:B------:R-:W-:Y:S01]  /*bf00*/  HMMA.16816.F32.BF16 R196, R24, R10, R196 ;  /* 0x0000000a18c4723c */ /* 0x000fe200000418c4 */
[----:B------:R-:W3:Y:S01]  /*bf10*/  LDSM.16.MT88.4 R8, [R238+0x4c00] ;  /* 0x004c0000ee08783b */ /* 0x000ee20000004200 */
[----:B--2---:R-:W-:-:S05]  /*bf20*/  FADD.FTZ R103, R137, R103 ;  /* 0x0000006789677221 */ /* 0x004fca0000010000 */
[----:B------:R-:W2:Y:S01]  /*bf30*/  MUFU.EX2 R60, R60 ;  /* 0x0000003c003c7308 */ /* 0x000ea20000000800 */
[C---:B-----5:R-:W-:Y:S01]  /*bf40*/  F2FP.BF16.F32.PACK_AB R23, R136.reuse, R137 ;  /* 0x000000898817723e */ /* 0x060fe200000010ff */
[----:B------:R-:W-:Y:S01]  /*bf50*/  FADD.FTZ R103, R136, R103 ;  /* 0x0000006788677221 */ /* 0x000fe20000010000 */
[----:B------:R-:W-:Y:S02]  /*bf60*/  F2FP.BF16.F32.PACK_AB R24, R89, R90 ;  /* 0x0000005a5918723e */ /* 0x000fe400000010ff */
[----:B------:R-:W-:-:S03]  /*bf70*/  F2FP.BF16.F32.PACK_AB R26, R87, R88 ;  /* 0x00000058571a723e */ /* 0x000fc600000010ff */
[----:B------:R-:W5:Y:S01]  /*bf80*/  MUFU.EX2 R59, R59 ;  /* 0x0000003b003b7308 */ /* 0x000f620000000800 */
[----:B----4-:R-:W-:Y:S01]  /*bf90*/  HMMA.16816.F32.BF16 R216, R20, R16, R216 ;  /* 0x0000001014d8723c */ /* 0x010fe200000418d8 */
[----:B-1----:R-:W-:-:S05]  /*bfa0*/  FADD.FTZ R107, R61, R107 ;  /* 0x0000006b3d6b7221 */ /* 0x002fca0000010000 */
[----:B------:R-:W-:Y:S01]  /*bfb0*/  HMMA.16816.F32.BF16 R212, R20, R18, R212 ;  /* 0x0000001214d4723c */ /* 0x000fe200000418d4 */
[----:B------:R-:W1:Y:S01]  /*bfc0*/  MUFU.EX2 R58, R58 ;  /* 0x0000003a003a7308 */ /* 0x000e620000000800 */
[C---:B--2---:R-:W-:Y:S01]  /*bfd0*/  F2FP.BF16.F32.PACK_AB R25, R60.reuse, R61 ;  /* 0x0000003d3c19723e */ /* 0x044fe200000010ff */
[----:B------:R-:W-:-:S03]  /*bfe0*/  FADD.FTZ R107, R60, R107 ;  /* 0x0000006b3c6b7221 */ /* 0x000fc60000010000 */
[C---:B------:R-:W-:Y:S03]  /*bff0*/  HMMA.16816.F32.BF16 R208, R20.reuse, R4, R208 ;  /* 0x0000000414d0723c */ /* 0x040fe600000418d0 */
[----:B------:R-:W2:Y:S01]  /*c000*/  MUFU.EX2 R31, R31 ;  /* 0x0000001f001f7308 */ /* 0x000ea20000000800 */
[----:B-----5:R-:W-:Y:S02]  /*c010*/  FADD.FTZ R107, R59, R107 ;  /* 0x0000006b3b6b7221 */ /* 0x020fe40000010000 */
[----:B------:R-:W-:Y:S05]  /*c020*/  HMMA.16816.F32.BF16 R204, R20, R6, R204 ;  /* 0x0000000614cc723c */ /* 0x000fea00000418cc */
[----:B------:R-:W4:Y:S01]  /*c030*/  MUFU.EX2 R30, R30 ;  /* 0x0000001e001e7308 */ /* 0x000f220000000800 */
[C---:B-1----:R-:W-:Y:S01]  /*c040*/  F2FP.BF16.F32.PACK_AB R27, R58.reuse, R59 ;  /* 0x0000003b3a1b723e */ /* 0x042fe200000010ff */
[----:B------:R-:W-:-:S06]  /*c050*/  FADD.FTZ R107, R58, R107 ;  /* 0x0000006b3a6b7221 */ /* 0x000fcc0000010000 */
[----:B------:R-:W1:Y:S01]  /*c060*/  MUFU.EX2 R29, R29 ;  /* 0x0000001d001d7308 */ /* 0x000e620000000800 */
[----:B------:R-:W-:Y:S01]  /*c070*/  HMMA.16816.F32.BF16 R192, R24, R16, R192 ;  /* 0x0000001018c0723c */ /* 0x000fe200000418c0 */
[----:B--2---:R-:W-:-:S05]  /*c080*/  FADD.FTZ R104, R31, R104 ;  /* 0x000000681f687221 */ /* 0x004fca0000010000 */
[C---:B------:R-:W-:Y:S01]  /*c090*/  HMMA.16816.F32.BF16 R188, R24.reuse, R18, R188 ;  /* 0x0000001218bc723c */ /* 0x040fe200000418bc */
[----:B------:R-:W2:Y:S01]  /*c0a0*/  MUFU.EX2 R28, R28 ;  /* 0x0000001c001c7308 */ /* 0x000ea20000000800 */
[----:B------:R-:W5:Y:S01]  /*c0b0*/  LDSM.16.MT88.4 R16, [R237+0x5000] ;  /* 0x00500000ed10783b */ /* 0x000f620000004200 */
[C---:B----4-:R-:W-:Y:S01]  /*c0c0*/  F2FP.BF16.F32.PACK_AB R20, R30.reuse, R31 ;  /* 0x0000001f1e14723e */ /* 0x050fe200000010ff */
[----:B------:R-:W-:Y:S02]  /*c0d0*/  FADD.FTZ R104, R30, R104 ;  /* 0x000000681e687221 */ /* 0x000fe40000010000 */
[----:B------:R-:W-:Y:S03]  /*c0e0*/  HMMA.16816.F32.BF16 R200, R24, R4, R200 ;  /* 0x0000000418c8723c */ /* 0x000fe600000418c8 */
[----:B------:R-:W4:Y:S01]  /*c0f0*/  MUFU.EX2 R144, R144 ;  /* 0x0000009000907308 */ /* 0x000f220000000800 */
[----:B-1----:R-:W-:-:S02]  /*c100*/  FADD.FTZ R104, R29, R104 ;  /* 0x000000681d687221 */ /* 0x002fc40000010000 */
[----:B------:R-:W-:Y:S01]  /*c110*/  HMMA.16816.F32.BF16 R196, R24, R6, R196 ;  /* 0x0000000618c4723c */ /* 0x000fe200000418c4 */
[----:B------:R-:W1:Y:S04]  /*c120*/  LDSM.16.MT88.4 R4, [R238+0x5000] ;  /* 0x00500000ee04783b */ /* 0x000e680000004200 */
[----:B------:R-:W3:Y:S01]  /*c130*/  MUFU.EX2 R143, R143 ;  /* 0x0000008f008f7308 */ /* 0x000ee20000000800 */
[C---:B--2---:R-:W-:Y:S01]  /*c140*/  F2FP.BF16.F32.PACK_AB R22, R28.reuse, R29 ;  /* 0x0000001d1c16723e */ /* 0x044fe200000010ff */
[----:B------:R-:W-:Y:S01]  /*c150*/  LDSM.16.MT88.4 R24, [R238+0x5800] ;  /* 0x00580000ee18783b */ /* 0x000fe20000004200 */
[----:B------:R-:W-:-:S05]  /*c160*/  FADD.FTZ R104, R28, R104 ;  /* 0x000000681c687221 */ /* 0x000fca0000010000 */
[----:B------:R-:W2:Y:S01]  /*c170*/  MUFU.EX2 R142, R142 ;  /* 0x0000008e008e7308 */ /* 0x000ea20000000800 */
[----:B----4-:R-:W-:-:S07]  /*c180*/  FADD.FTZ R103, R144, R103 ;  /* 0x0000006790677221 */ /* 0x010fce0000010000 */
[----:B------:R-:W4:Y:S01]  /*c190*/  MUFU.EX2 R140, R140 ;  /* 0x0000008c008c7308 */ /* 0x000f220000000800 */
[C---:B---3--:R-:W-:Y:S01]  /*c1a0*/  F2FP.BF16.F32.PACK_AB R21, R143.reuse, R144 ;  /* 0x000000908f15723e */ /* 0x048fe200000010ff */
[----:B------:R-:W-:-:S06]  /*c1b0*/  FADD.FTZ R103, R143, R103 ;  /* 0x000000678f677221 */ /* 0x000fcc0000010000 */
[----:B------:R-:W3:Y:S01]  /*c1c0*/  MUFU.EX2 R57, R57 ;  /* 0x0000003900397308 */ /* 0x000ee20000000800 */
[----:B--2---:R-:W-:-:S07]  /*c1d0*/  FADD.FTZ R103, R142, R103 ;  /* 0x000000678e677221 */ /* 0x004fce0000010000 */
[----:B------:R-:W2:Y:S01]  /*c1e0*/  MUFU.EX2 R56, R56 ;  /* 0x0000003800387308 */ /* 0x000ea20000000800 */
[C---:B----4-:R-:W-:Y:S01]  /*c1f0*/  F2FP.BF16.F32.PACK_AB R23, R140.reuse, R142 ;  /* 0x0000008e8c17723e */ /* 0x050fe200000010ff */
[----:B------:R-:W-:-:S06]  /*c200*/  FADD.FTZ R103, R140, R103 ;  /* 0x000000678c677221 */ /* 0x000fcc0000010000 */
[----:B------:R-:W4:Y:S01]  /*c210*/  MUFU.EX2 R55, R55 ;  /* 0x0000003700377308 */ /* 0x000f220000000800 */
[----:B------:R-:W-:Y:S01]  /*c220*/  HMMA.16816.F32.BF16 R216, R20, R12, R216 ;  /* 0x0000000c14d8723c */ /* 0x000fe200000418d8 */
[----:B---3--:R-:W-:-:S05]  /*c230*/  FADD.FTZ R107, R57, R107 ;  /* 0x0000006b396b7221 */ /* 0x008fca0000010000 */
[----:B------:R-:W-:Y:S01]  /*c240*/  HMMA.16816.F32.BF16 R212, R20, R14, R212 ;  /* 0x0000000e14d4723c */ /* 0x000fe200000418d4 */
[----:B------:R-:W3:Y:S01]  /*c250*/  MUFU.EX2 R54, R54 ;  /* 0x0000003600367308 */ /* 0x000ee20000000800 */
[----:B--2---:R-:W-:-:S04]  /*c260*/  FADD.FTZ R107, R56, R107 ;  /* 0x0000006b386b7221 */ /* 0x004fc80000010000 */
[C---:B------:R-:W-:Y:S03]  /*c270*/  HMMA.16816.F32.BF16 R208, R20.reuse, R8, R208 ;  /* 0x0000000814d0723c */ /* 0x040fe600000418d0 */
[----:B------:R-:W2:Y:S01]  /*c280*/  MUFU.EX2 R122, R122 ;  /* 0x0000007a007a7308 */ /* 0x000ea20000000800 */
[----:B----4-:R-:W-:Y:S02]  /*c290*/  FADD.FTZ R107, R55, R107 ;  /* 0x0000006b376b7221 */ /* 0x010fe40000010000 */
[----:B------:R-:W-:Y:S05]  /*c2a0*/  HMMA.16816.F32.BF16 R204, R20, R10, R204 ;  /* 0x0000000a14cc723c */ /* 0x000fea00000418cc */
[----:B------:R-:W4:Y:S01]  /*c2b0*/  MUFU.EX2 R125, R125 ;  /* 0x0000007d007d7308 */ /* 0x000f220000000800 */
[----:B---3--:R-:W-:Y:S01]  /*c2c0*/  FADD.FTZ R107, R54, R107 ;  /* 0x0000006b366b7221 */ /* 0x008fe20000010000 */
[----:B------:R-:W-:-:S02]  /*c2d0*/  F2FP.BF16.F32.PACK_AB R20, R85, R86 ;  /* 0x000000565514723e */ /* 0x000fc400000010ff */
[----:B------:R-:W-:Y:S02]  /*c2e0*/  F2FP.BF16.F32.PACK_AB R21, R56, R57 ;  /* 0x000000393815723e */ /* 0x000fe400000010ff */
[----:B------:R-:W-:Y:S02]  /*c2f0*/  F2FP.BF16.F32.PACK_AB R22, R83, R84 ;  /* 0x000000545316723e */ /* 0x000fe400000010ff */
[----:B------:R-:W3:Y:S01]  /*c300*/  MUFU.EX2 R127, R127 ;  /* 0x0000007f007f7308 */ /* 0x000ee20000000800 */
[----:B------:R-:W-:Y:S01]  /*c310*/  F2FP.BF16.F32.PACK_AB R23, R54, R55 ;  /* 0x000000373617723e */ /* 0x000fe200000010ff */
[----:B--2---:R-:W-:-:S06]  /*c320*/  FADD.FTZ R104, R122, R104 ;  /* 0x000000687a687221 */ /* 0x004fcc0000010000 */
[----:B------:R-:W2:Y:S01]  /*c330*/  MUFU.EX2 R141, R141 ;  /* 0x0000008d008d7308 */ /* 0x000ea20000000800 */
[----:B------:R-:W-:Y:S01]  /*c340*/  HMMA.16816.F32.BF16 R192, R20, R12, R192 ;  /* 0x0000000c14c0723c */ /* 0x000fe200000418c0 */
[----:B----4-:R-:W-:-:S05]  /*c350*/  FADD.FTZ R104, R125, R104 ;  /* 0x000000687d687221 */ /* 0x010fca0000010000 */
[----:B------:R-:W-:Y:S01]  /*c360*/  HMMA.16816.F32.BF16 R188, R20, R14, R188 ;  /* 0x0000000e14bc723c */ /* 0x000fe200000418bc */
[----:B------:R-:W4:Y:S01]  /*c370*/  MUFU.EX2 R128, R128 ;  /* 0x0000008000807308 */ /* 0x000f220000000800 */
[----:B------:R-:W-:Y:S01]  /*c380*/  F2FP.BF16.F32.PACK_AB R12, R125, R122 ;  /* 0x0000007a7d0c723e */ /* 0x000fe200000010ff */
[----:B---3--:R-:W-:-:S03]  /*c390*/  FADD.FTZ R104, R127, R104 ;  /* 0x000000687f687221 */ /* 0x008fc60000010000 */
[C---:B------:R-:W-:Y:S03]  /*c3a0*/  HMMA.16816.F32.BF16 R200, R20.reuse, R8, R200 ;  /* 0x0000000814c8723c */ /* 0x040fe600000418c8 */
[----:B------:R-:W3:Y:S01]  /*c3b0*/  MUFU.EX2 R160, R160 ;  /* 0x000000a000a07308 */ /* 0x000ee20000000800 */
[C---:B--2---:R-:W-:Y:S01]  /*c3c0*/  F2FP.BF16.F32.PACK_AB R14, R141.reuse, R127 ;  /* 0x0000007f8d0e723e */ /* 0x044fe200000010ff */
[----:B------:R-:W-:Y:S01]  /*c3d0*/  FADD.FTZ R104, R141, R104 ;  /* 0x000000688d687221 */ /* 0x000fe20000010000 */
[----:B------:R-:W-:Y:S01]  /*c3e0*/  HMMA.16816.F32.BF16 R196, R20, R10, R196 ;  /* 0x0000000a14c4723c */ /* 0x000fe200000418c4 */
[----:B------:R-:W2:Y:S04]  /*c3f0*/  LDSM.16.MT88.4 R8, [R237+0x5400] ;  /* 0x00540000ed08783b */ /* 0x000ea80000004200 */
        /* <DEDUP_REMOVED lines=12> */
[C---:B---3--:R-:W-:Y:S01]  /*c4c0*/  F2FP.BF16.F32.PACK_AB R20, R81.reuse, R82 ;  /* 0x000000525114723e */ /* 0x048fe200000010ff */
[----:B------:R-:W-:-:S04]  /*c4d0*/  FADD.FTZ R110, R81, R110 ;  /* 0x0000006e516e7221 */ /* 0x000fc80000010000 */
[----:B------:R-:W-:Y:S01]  /*c4e0*/  HMMA.16816.F32.BF16 R212, R12, R18, R212 ;  /* 0x000000120cd4723c */ /* 0x000fe200000418d4 */
[----:B------:R-:W3:Y:S01]  /*c4f0*/  MUFU.EX2 R53, R53 ;  /* 0x0000003500357308 */ /* 0x000ee20000000800 */
[----:B-----5:R-:W-:-:S04]  /*c500*/  FADD.FTZ R110, R80, R110 ;  /* 0x0000006e506e7221 */ /* 0x020fc80000010000 */
[C---:B-1----:R-:W-:Y:S03]  /*c510*/  HMMA.16816.F32.BF16 R208, R12.reuse, R4, R208 ;  /* 0x000000040cd0723c */ /* 0x042fe600000418d0 */
[----:B------:R-:W1:Y:S01]  /*c520*/  MUFU.EX2 R52, R52 ;  /* 0x0000003400347308 */ /* 0x000e620000000800 */
[C---:B----4-:R-:W-:Y:S01]  /*c530*/  F2FP.BF16.F32.PACK_AB R22, R79.reuse, R80 ;  /* 0x000000504f16723e */ /* 0x050fe200000010ff */
[----:B------:R-:W-:Y:S01]  /*c540*/  FADD.FTZ R110, R79, R110 ;  /* 0x0000006e4f6e7221 */ /* 0x000fe20000010000 */
[----:B------:R-:W-:Y:S01]  /*c550*/  HMMA.16816.F32.BF16 R204, R12, R6, R204 ;  /* 0x000000060ccc723c */ /* 0x000fe200000418cc */
[----:B------:R-:W4:Y:S04]  /*c560*/  LDSM.16.MT88.4 R12, [R238+0x5400] ;  /* 0x00540000ee0c783b */ /* 0x000f280000004200 */
[----:B------:R-:W5:Y:S01]  /*c570*/  MUFU.EX2 R51, R51 ;  /* 0x0000003300337308 */ /* 0x000f620000000800 */
[----:B---3--:R-:W-:-:S07]  /*c580*/  FADD.FTZ R107, R53, R107 ;  /* 0x0000006b356b7221 */ /* 0x008fce0000010000 */
[----:B------:R-:W3:Y:S01]  /*c590*/  MUFU.EX2 R50, R50 ;  /* 0x0000003200327308 */ /* 0x000ee20000000800 */
[C---:B-1----:R-:W-:Y:S01]  /*c5a0*/  F2FP.BF16.F32.PACK_AB R21, R52.reuse, R53 ;  /* 0x000000353415723e */ /* 0x042fe200000010ff */
[----:B------:R-:W-:-:S06]  /*c5b0*/  FADD.FTZ R107, R52, R107 ;  /* 0x0000006b346b7221 */ /* 0x000fcc0000010000 */
[----:B------:R-:W1:Y:S01]  /*c5c0*/  MUFU.EX2 R148, R148 ;  /* 0x0000009400947308 */ /* 0x000e620000000800 */
[----:B-----5:R-:W-:-:S07]  /*c5d0*/  FADD.FTZ R107, R51, R107 ;  /* 0x0000006b336b7221 */ /* 0x020fce0000010000 */
[----:B------:R-:W5:Y:S01]  /*c5e0*/  MUFU.EX2 R152, R152 ;  /* 0x0000009800987308 */ /* 0x000f620000000800 */
[C---:B---3--:R-:W-:Y:S01]  /*c5f0*/  F2FP.BF16.F32.PACK_AB R23, R50.reuse, R51 ;  /* 0x000000333217723e */ /* 0x048fe200000010ff */
[----:B------:R-:W-:-:S06]  /*c600*/  FADD.FTZ R107, R50, R107 ;  /* 0x0000006b326b7221 */ /* 0x000fcc0000010000 */
[----:B------:R-:W3:Y:S01]  /*c610*/  MUFU.EX2 R156, R156 ;  /* 0x0000009c009c7308 */ /* 0x000ee20000000800 */
[----:B------:R-:W-:Y:S01]  /*c620*/  HMMA.16816.F32.BF16 R200, R20, R4, R200 ;  /* 0x0000000414c8723c */ /* 0x000fe200000418c8 */
[----:B-1----:R-:W-:-:S05]  /*c630*/  FADD.FTZ R104, R148, R104 ;  /* 0x0000006894687221 */ /* 0x002fca0000010000 */
[----:B------:R-:W-:Y:S01]  /*c640*/  HMMA.16816.F32.BF16 R196, R20, R6, R196 ;  /* 0x0000000614c4723c */ /* 0x000fe200000418c4 */
[----:B------:R-:W1:Y:S01]  /*c650*/  MUFU.EX2 R161, R161 ;  /* 0x000000a100a17308 */ /* 0x000e620000000800 */
[----:B------:R-:W4:Y:S01]  /*c660*/  LDSM.16.MT88.4 R4, [R237+0x5800] ;  /* 0x00580000ed04783b */ /* 0x000f220000004200 */
[----:B-----5:R-:W-:-:S03]  /*c670*/  FADD.FTZ R104, R152, R104 ;  /* 0x0000006898687221 */ /* 0x020fc60000010000 */
[C---:B------:R-:W-:Y:S03]  /*c680*/  HMMA.16816.F32.BF16 R192, R20.reuse, R16, R192 ;  /* 0x0000001014c0723c */ /* 0x040fe600000418c0 */
[----:B------:R-:W5:Y:S01]  /*c690*/  MUFU.EX2 R146, R146 ;  /* 0x0000009200927308 */ /* 0x000f620000000800 */
[----:B---3--:R-:W-:Y:S02]  /*c6a0*/  FADD.FTZ R104, R156, R104 ;  /* 0x000000689c687221 */ /* 0x008fe40000010000 */
[----:B------:R-:W-:Y:S01]  /*c6b0*/  HMMA.16816.F32.BF16 R188, R20, R18, R188 ;  /* 0x0000001214bc723c */ /* 0x000fe200000418bc */
[----:B------:R-:W-:-:S04]  /*c6c0*/  F2FP.BF16.F32.PACK_AB R16, R152, R148 ;  /* 0x000000949810723e */ /* 0x000fc800000010ff */
[----:B------:R-:W3:Y:S01]  /*c6d0*/  MUFU.EX2 R159, R159 ;  /* 0x0000009f009f7308 */ /* 0x000ee20000000800 */
[C---:B-1----:R-:W-:Y:S01]  /*c6e0*/  FADD.FTZ R104, R161.reuse, R104 ;  /* 0x00000068a1687221 */ /* 0x042fe20000010000 */
[----:B------:R-:W-:-:S06]  /*c6f0*/  F2FP.BF16.F32.PACK_AB R18, R161, R156 ;  /* 0x0000009ca112723e */ /* 0x000fcc00000010ff */
[----:B------:R-:W1:Y:S01]  /*c700*/  MUFU.EX2 R158, R158 ;  /* 0x0000009e009e7308 */ /* 0x000e620000000800 */
[----:B-----5:R-:W-:-:S07]  /*c710*/  FADD.FTZ R103, R146, R103 ;  /* 0x0000006792677221 */ /* 0x020fce0000010000 */
[----:B------:R-:W5:Y:S01]  /*c720*/  MUFU.EX2 R154, R154 ;  /* 0x0000009a009a7308 */ /* 0x000f620000000800 */
[C---:B---3--:R-:W-:Y:S01]  /*c730*/  F2FP.BF16.F32.PACK_AB R17, R159.reuse, R146 ;  /* 0x000000929f11723e */ /* 0x048fe200000010ff */
[----:B------:R-:W-:-:S06]  /*c740*/  FADD.FTZ R103, R159, R103 ;  /* 0x000000679f677221 */ /* 0x000fcc0000010000 */
[----:B------:R-:W3:Y:S01]  /*c750*/  MUFU.EX2 R78, R78 ;  /* 0x0000004e004e7308 */ /* 0x000ee20000000800 */
[----:B-1----:R-:W-:-:S07]  /*c760*/  FADD.FTZ R103, R158, R103 ;  /* 0x000000679e677221 */ /* 0x002fce0000010000 */
[----:B------:R-:W1:Y:S01]  /*c770*/  MUFU.EX2 R77, R77 ;  /* 0x0000004d004d7308 */ /* 0x000e620000000800 */
[C---:B-----5:R-:W-:Y:S01]  /*c780*/  F2FP.BF16.F32.PACK_AB R19, R154.reuse, R158 ;  /* 0x0000009e9a13723e */ /* 0x060fe200000010ff */
[----:B------:R-:W-:-:S06]  /*c790*/  FADD.FTZ R103, R154, R103 ;  /* 0x000000679a677221 */ /* 0x000fcc0000010000 */
[----:B------:R-:W5:Y:S01]  /*c7a0*/  MUFU.EX2 R76, R76 ;  /* 0x0000004c004c7308 */ /* 0x000f620000000800 */
[----:B--2---:R-:W-:Y:S01]  /*c7b0*/  HMMA.16816.F32.BF16 R216, R16, R8, R216 ;  /* 0x0000000810d8723c */ /* 0x004fe200000418d8 */
[----:B---3--:R-:W-:-:S05]  /*c7c0*/  FADD.FTZ R110, R78, R110 ;  /* 0x0000006e4e6e7221 */ /* 0x008fca0000010000 */
[----:B------:R-:W-:Y:S01]  /*c7d0*/  HMMA.16816.F32.BF16 R212, R16, R10, R212 ;  /* 0x0000000a10d4723c */ /* 0x000fe200000418d4 */
[----:B------:R-:W2:Y:S01]  /*c7e0*/  MUFU.EX2 R75, R75 ;  /* 0x0000004b004b7308 */ /* 0x000ea20000000800 */
[----:B-1----:R-:W-:-:S04]  /*c7f0*/  FADD.FTZ R110, R77, R110 ;  /* 0x0000006e4d6e7221 */ /* 0x002fc80000010000 */
[C---:B----4-:R-:W-:Y:S03]  /*c800*/  HMMA.16816.F32.BF16 R208, R16.reuse, R12, R208 ;  /* 0x0000000c10d0723c */ /* 0x050fe600000418d0 */
[----:B------:R-:W1:Y:S01]  /*c810*/  MUFU.EX2 R49, R49 ;  /* 0x0000003100317308 */ /* 0x000e620000000800 */
[----:B-----5:R-:W-:Y:S02]  /*c820*/  FADD.FTZ R110, R76, R110 ;  /* 0x0000006e4c6e7221 */ /* 0x020fe40000010000 */
[----:B------:R-:W-:Y:S05]  /*c830*/  HMMA.16816.F32.BF16 R204, R16, R14, R204 ;  /* 0x0000000e10cc723c */ /* 0x000fea00000418cc */
[----:B------:R-:W3:Y:S01]  /*c840*/  MUFU.EX2 R48, R48 ;  /* 0x0000003000307308 */ /* 0x000ee20000000800 */
[----:B--2---:R-:W-:Y:S01]  /*c850*/  FADD.FTZ R110, R75, R110 ;  /* 0x0000006e4b6e7221 */ /* 0x004fe20000010000 */
[----:B------:R-:W-:-:S02]  /*c860*/  F2FP.BF16.F32.PACK_AB R16, R77, R78 ;  /* 0x0000004e4d10723e */ /* 0x000fc400000010ff */
[----:B------:R-:W-:-:S04]  /*c870*/  F2FP.BF16.F32.PACK_AB R18, R75, R76 ;  /* 0x0000004c4b12723e */ /* 0x000fc800000010ff */
[----:B------:R-:W2:Y:S01]  /*c880*/  MUFU.EX2 R47, R47 ;  /* 0x0000002f002f7308 */ /* 0x000ea20000000800 */
[----:B-1----:R-:W-:-:S07]  /*c890*/  FADD.FTZ R107, R49, R107 ;  /* 0x0000006b316b7221 */ /* 0x002fce0000010000 */
[----:B------:R-:W1:Y:S01]  /*c8a0*/  MUFU.EX2 R46, R46 ;  /* 0x0000002e002e7308 */ /* 0x000e620000000800 */
[C---:B---3--:R-:W-:Y:S01]  /*c8b0*/  F2FP.BF16.F32.PACK_AB R17, R48.reuse, R49 ;  /* 0x000000313011723e */ /* 0x048fe200000010ff */
[----:B------:R-:W-:-:S06]  /*c8c0*/  FADD.FTZ R107, R48, R107 ;  /* 0x0000006b306b7221 */ /* 0x000fcc0000010000 */
[----:B------:R-:W3:Y:S01]  /*c8d0*/  MUFU.EX2 R163, R163 ;  /* 0x000000a300a37308 */ /* 0x000ee20000000800 */
[----:B--2---:R-:W-:-:S07]  /*c8e0*/  FADD.FTZ R107, R47, R107 ;  /* 0x0000006b2f6b7221 */ /* 0x004fce0000010000 */
[----:B------:R-:W2:Y:S01]  /*c8f0*/  MUFU.EX2 R164, R164 ;  /* 0x000000a400a47308 */ /* 0x000ea20000000800 */
[C---:B-1----:R-:W-:Y:S01]  /*c900*/  F2FP.BF16.F32.PACK_AB R19, R46.reuse, R47 ;  /* 0x0000002f2e13723e */ /* 0x042fe200000010ff */
[----:B------:R-:W-:-:S06]  /*c910*/  FADD.FTZ R107, R46, R107 ;  /* 0x0000006b2e6b7221 */ /* 0x000fcc0000010000 */
[----:B------:R-:W1:Y:S01]  /*c920*/  MUFU.EX2 R165, R165 ;  /* 0x000000a500a57308 */ /* 0x000e620000000800 */
[----:B------:R-:W-:Y:S01]  /*c930*/  HMMA.16816.F32.BF16 R192, R16, R8, R192 ;  /* 0x0000000810c0723c */ /* 0x000fe200000418c0 */
[----:B---3--:R-:W-:-:S05]  /*c940*/  FADD.FTZ R104, R163, R104 ;  /* 0x00000068a3687221 */ /* 0x008fca0000010000 */
[----:B------:R-:W-:Y:S01]  /*c950*/  HMMA.16816.F32.BF16 R188, R16, R10, R188 ;  /* 0x0000000a10bc723c */ /* 0x000fe200000418bc */
[----:B------:R-:W3:Y:S01]  /*c960*/  MUFU.EX2 R162, R162 ;  /* 0x000000a200a27308 */ /* 0x000ee20000000800 */
[C---:B--2---:R-:W-:Y:S01]  /*c970*/  F2FP.BF16.F32.PACK_AB R8, R164.reuse, R163 ;  /* 0x000000a3a408723e */ /* 0x044fe200000010ff */
[----:B------:R-:W-:-:S03]  /*c980*/  FADD.FTZ R104, R164, R104 ;  /* 0x00000068a4687221 */ /* 0x000fc60000010000 */
[C---:B------:R-:W-:Y:S03]  /*c990*/  HMMA.16816.F32.BF16 R200, R16.reuse, R12, R200 ;  /* 0x0000000c10c8723c */ /* 0x040fe600000418c8 */
[----:B------:R-:W2:Y:S01]  /*c9a0*/  MUFU.EX2 R151, R151 ;  /* 0x0000009700977308 */ /* 0x000ea20000000800 */
[----:B-1----:R-:W-:Y:S02]  /*c9b0*/  FADD.FTZ R104, R165, R104 ;  /* 0x00000068a5687221 */ /* 0x002fe40000010000 */
[----:B------:R-:W-:Y:S01]  /*c9c0*/  HMMA.16816.F32.BF16 R196, R16, R14, R196 ;  /* 0x0000000e10c4723c */ /* 0x000fe200000418c4 */
[----:B------:R-:W1:Y:S04]  /*c9d0*/  LDSM.16.MT88.4 R12, [R237+0x5c00] ;  /* 0x005c0000ed0c783b */ /* 0x000e680000004200 */
        /* <DEDUP_REMOVED lines=9> */
[----:B---3--:R-:W-:-:S07]  /*ca70*/  FADD.FTZ R103, R145, R103 ;  /* 0x0000006791677221 */ /* 0x008fce0000010000 */
[----:B------:R-:W3:Y:S01]  /*ca80*/  MUFU.EX2 R73, R73 ;  /* 0x0000004900497308 */ /* 0x000ee20000000800 */
[C---:B--2---:R-:W-:Y:S01]  /*ca90*/  F2FP.BF16.F32.PACK_AB R11, R139.reuse, R145 ;  /* 0x000000918b0b723e */ /* 0x044fe200000010ff */
[----:B------:R-:W-:-:S06]  /*caa0*/  FADD.FTZ R103, R139, R103 ;  /* 0x000000678b677221 */ /* 0x000fcc0000010000 */
[----:B------:R-:W2:Y:S01]  /*cab0*/  MUFU.EX2 R72, R72 ;  /* 0x0000004800487308 */ /* 0x000ea20000000800 */
[----:B------:R-:W-:Y:S01]  /*cac0*/  HMMA.16816.F32.BF16 R216, R8, R4, R216 ;  /* 0x0000000408d8723c */ /* 0x000fe200000418d8 */
[----:B----4-:R-:W-:-:S05]  /*cad0*/  FADD.FTZ R110, R74, R110 ;  /* 0x0000006e4a6e7221 */ /* 0x010fca0000010000 */
[----:B------:R-:W-:Y:S01]  /*cae0*/  HMMA.16816.F32.BF16 R212, R8, R6, R212 ;  /* 0x0000000608d4723c */ /* 0x000fe200000418d4 */
[----:B------:R-:W4:Y:S01]  /*caf0*/  MUFU.EX2 R71, R71 ;  /* 0x0000004700477308 */ /* 0x000f220000000800 */
[C---:B---3--:R-:W-:Y:S01]  /*cb00*/  F2FP.BF16.F32.PACK_AB R20, R73.reuse, R74 ;  /* 0x0000004a4914723e */ /* 0x048fe200000010ff */
[----:B------:R-:W-:-:S03]  /*cb10*/  FADD.FTZ R110, R73, R110 ;  /* 0x0000006e496e7221 */ /* 0x000fc60000010000 */
[C---:B------:R-:W-:Y:S03]  /*cb20*/  HMMA.16816.F32.BF16 R208, R8.reuse, R24, R208 ;  /* 0x0000001808d0723c */ /* 0x040fe600000418d0 */
[----:B------:R-:W3:Y:S01]  /*cb30*/  MUFU.EX2 R45, R45 ;  /* 0x0000002d002d7308 */ /* 0x000ee20000000800 */
[----:B--2---:R-:W-:Y:S02]  /*cb40*/  FADD.FTZ R110, R72, R110 ;  /* 0x0000006e486e7221 */ /* 0x004fe40000010000 */
[----:B------:R-:W-:Y:S01]  /*cb50*/  HMMA.16816.F32.BF16 R204, R8, R26, R204 ;  /* 0x0000001a08cc723c */ /* 0x000fe200000418cc */
[----:B------:R-:W2:Y:S04]  /*cb60*/  LDSM.16.MT88.4 R8, [R238+0x5c00] ;  /* 0x005c0000ee08783b */ /* 0x000ea80000004200 */
[----:B------:R-:W5:Y:S01]  /*cb70*/  MUFU.EX2 R44, R44 ;  /* 0x0000002c002c7308 */ /* 0x000f620000000800 */
[C---:B----4-:R-:W-:Y:S01]  /*cb80*/  F2FP.BF16.F32.PACK_AB R22, R71.reuse, R72 ;  /* 0x000000484716723e */ /* 0x050fe200000010ff */
[----:B------:R-:W-:-:S06]  /*cb90*/  FADD.FTZ R110, R71, R110 ;  /* 0x0000006e476e7221 */ /* 0x000fcc0000010000 */
        /* <DEDUP_REMOVED lines=10> */
[----:B------:R-:W-:Y:S01]  /*cc40*/  HMMA.16816.F32.BF16 R192, R20, R4, R192 ;  /* 0x0000000414c0723c */ /* 0x000fe200000418c0 */
[----:B------:R-:W3:Y:S01]  /*cc50*/  MUFU.EX2 R157, R157 ;  /* 0x0000009d009d7308 */ /* 0x000ee20000000800 */
[----:B-----5:R-:W-:-:S04]  /*cc60*/  FADD.FTZ R110, R70, R110 ;  /* 0x0000006e466e7221 */ /* 0x020fc80000010000 */
[C---:B------:R-:W-:Y:S01]  /*cc70*/  HMMA.16816.F32.BF16 R188, R20.reuse, R6, R188 ;  /* 0x0000000614bc723c */ /* 0x040fe200000418bc */
[--C-:B------:R-:W-:Y:S01]  /*cc80*/  FFMA.FTZ R4, R117, UR24, -R120.reuse ;  /* 0x0000001875047c23 */ /* 0x100fe20008010878 */
[-C--:B------:R-:W-:Y:S01]  /*cc90*/  MOV R5, R97.reuse ;  /* 0x0000006100057202 */ /* 0x080fe20000000f00 */
[----:B------:R-:W5:Y:S01]  /*cca0*/  MUFU.EX2 R134, R134 ;  /* 0x0000008600867308 */ /* 0x000f620000000800 */
[----:B----4-:R-:W-:Y:S01]  /*ccb0*/  FADD.FTZ R107, R41, R107 ;  /* 0x0000006b296b7221 */ /* 0x010fe20000010000 */
[----:B------:R-:W-:Y:S01]  /*ccc0*/  @P0 MOV R5, R97 ;  /* 0x0000006100050202 */ /* 0x000fe20000000f00 */
[C---:B------:R-:W-:Y:S01]  /*ccd0*/  HMMA.16816.F32.BF16 R200, R20.reuse, R24, R200 ;  /* 0x0000001814c8723c */ /* 0x040fe200000418c8 */
[----:B------:R-:W-:Y:S01]  /*cce0*/  FFMA.FTZ R6, R100, UR24, -R120 ;  /* 0x0000001864067c23 */ /* 0x000fe20008010878 */
[-C--:B------:R-:W-:Y:S02]  /*ccf0*/  MOV R7, R96.reuse ;  /* 0x0000006000077202 */ /* 0x080fe40000000f00 */
[----:B------:R-:W-:Y:S01]  /*cd00*/  @P0 MOV R7, R96 ;  /* 0x0000006000070202 */ /* 0x000fe20000000f00 */
[----:B------:R-:W4:Y:S01]  /*cd10*/  MUFU.EX2 R69, R69 ;  /* 0x0000004500457308 */ /* 0x000f220000000800 */
[----:B------:R-:W-:Y:S01]  /*cd20*/  HMMA.16816.F32.BF16 R196, R20, R26, R196 ;  /* 0x0000001a14c4723c */ /* 0x000fe200000418c4 */
[----:B---3--:R-:W-:-:S06]  /*cd30*/  FADD.FTZ R104, R157, R104 ;  /* 0x000000689d687221 */ /* 0x008fcc0000010000 */
[----:B------:R-:W3:Y:S01]  /*cd40*/  MUFU.EX2 R68, R68 ;  /* 0x0000004400447308 */ /* 0x000ee20000000800 */
[----:B-----5:R-:W-:-:S07]  /*cd50*/  FADD.FTZ R103, R134, R103 ;  /* 0x0000006786677221 */ /* 0x020fce0000010000 */
        /* <DEDUP_REMOVED lines=26> */
[----:B------:R-:W-:Y:S01]  /*cf00*/  FADD.FTZ R107, R4, R107 ;  /* 0x0000006b046b7221 */ /* 0x000fe20000010000 */
[----:B-1----:R-:W-:Y:S03]  /*cf10*/  HMMA.16816.F32.BF16 R216, R16, R12, R216 ;  /* 0x0000000c10d8723c */ /* 0x002fe600000418d8 */
[----:B---3--:R-:W-:-:S03]  /*cf20*/  FADD.FTZ R107, R6, R107 ;  /* 0x0000006b066b7221 */ /* 0x008fc60000010000 */
[C---:B------:R-:W-:Y:S06]  /*cf30*/  HMMA.16816.F32.BF16 R212, R16.reuse, R14, R212 ;  /* 0x0000000e10d4723c */ /* 0x040fec00000418d4 */
[----:B--2---:R-:W-:Y:S01]  /*cf40*/  HMMA.16816.F32.BF16 R208, R16, R8, R208 ;  /* 0x0000000810d0723c */ /* 0x004fe200000418d0 */
[C---:B-----5:R-:W-:Y:S01]  /*cf50*/  F2FP.BF16.F32.PACK_AB R23, R24.reuse, R6 ;  /* 0x000000061817723e */ /* 0x060fe200000010ff */
[----:B------:R-:W-:-:S04]  /*cf60*/  FADD.FTZ R181, R24, R107 ;  /* 0x0000006b18b57221 */ /* 0x000fc80000010000 */
[----:B------:R-:W-:Y:S06]  /*cf70*/  HMMA.16816.F32.BF16 R204, R16, R10, R204 ;  /* 0x0000000a10cc723c */ /* 0x000fec00000418cc */
[C---:B------:R-:W-:Y:S06]  /*cf80*/  HMMA.16816.F32.BF16 R192, R20.reuse, R12, R192 ;  /* 0x0000000c14c0723c */ /* 0x040fec00000418c0 */
[C---:B------:R-:W-:Y:S06]  /*cf90*/  HMMA.16816.F32.BF16 R188, R20.reuse, R14, R188 ;  /* 0x0000000e14bc723c */ /* 0x040fec00000418bc */
[C---:B------:R-:W-:Y:S06]  /*cfa0*/  HMMA.16816.F32.BF16 R200, R20.reuse, R8, R200 ;  /* 0x0000000814c8723c */ /* 0x040fec00000418c8 */
[----:B------:R-:W-:Y:S01]  /*cfb0*/  HMMA.16816.F32.BF16 R196, R20, R10, R196 ;  /* 0x0000000a14c4723c */ /* 0x000fe200000418c4 */
[----:B------:R-:W-:-:S08]  /*cfc0*/  NOP ;  /* 0x0000000000007918 */ /* 0x000fd00000000000 */
[----:B------:R-:W-:-:S15]  /*cfd0*/  @P0 BRA `(.L_x_155) ;  /* 0x0000000000040947 */ /* 0x000fde0003800000 */
.L_x_151:
[----:B------:R-:W-:-:S12]  /*cfe0*/  UIADD3 UR6, UR4, -0x1, URZ ;  /* 0xffffffff04067890 */ /* 0x000fd8000fffe03f */
.L_x_155:
[----:B------:R-:W-:-:S13]  /*cff0*/  ISETP.LE.AND P0, PT, RZ, UR6, PT ;  /* 0x00000006ff007c0c */ /* 0x000fda000bf03270 */
[----:B------:R-:W-:Y:S05]  /*d000*/  @!P0 BRA `(.L_x_156) ;  /* 0x0000004400cc8947 */ /* 0x000fea0003800000 */
[----:B------:R-:W-:Y:S01]  /*d010*/  ULDC UR4, c[0x0][0x2d0] ;  /* 0x0000b40000047ab9 */ /* 0x000fe20000000800 */
[----:B------:R-:W-:Y:S01]  /*d020*/  USHF.L.U64.HI UR7, UR8, 0x6, UR9 ;  /* 0x0000000608077899 */ /* 0x000fe20008010209 */
[----:B------:R-:W-:Y:S01]  /*d030*/  ISETP.GE.AND P1, PT, R234, UR4, PT ;  /* 0x00000004ea007c0c */ /* 0x000fe2000bf26270 */
[----:B------:R-:W-:Y:S01]  /*d040*/  UIMAD UR9, UR9, 0x60, URZ ;  /* 0x00000060090978a4 */ /* 0x000fe2000f8e023f */
[----:B------:R-:W-:Y:S01]  /*d050*/  IMAD.MOV.U32 R3, RZ, RZ, R132 ;  /* 0x000000ffff037224 */ /* 0x000fe200078e0084 */
[----:B------:R-:W-:Y:S01]  /*d060*/  UIMAD.WIDE.U32 UR24, UR8, 0x60, URZ ;  /* 0x00000060081878a5 */ /* 0x000fe2000f8e003f */
[----:B------:R-:W-:Y:S01]  /*d070*/  MOV R187, R133 ;  /* 0x0000008500bb7202 */ /* 0x000fe20000000f00 */
[----:B------:R-:W-:Y:S01]  /*d080*/  UIMAD.WIDE.U32 UR32, UR10, 0x60, URZ ;  /* 0x000000600a2078a5 */ /* 0x000fe2000f8e003f */
[----:B------:R-:W-:Y:S01]  /*d090*/  IMAD.MOV.U32 R185, RZ, RZ, R7 ;  /* 0x000000ffffb97224 */ /* 0x000fe200078e0007 */
[----:B------:R-:W-:Y:S01]  /*d0a0*/  UIMAD UR27, UR11, 0x60, URZ ;  /* 0x000000600b1b78a4 */ /* 0x000fe2000f8e023f */
[----:B------:R-:W-:Y:S01]  /*d0b0*/  MOV R186, R5 ;  /* 0x0000000500ba7202 */ /* 0x000fe20000000f00 */
[----:B------:R-:W-:Y:S01]  /*d0c0*/  IMAD.MOV.U32 R241, RZ, RZ, R243 ;  /* 0x000000fffff17224 */ /* 0x000fe200078e00f3 */
[----:B------:R-:W-:-:S02]  /*d0d0*/  USHF.L.U64.HI UR23, UR10, 0x6, UR11 ;  /* 0x000000060a177899 */ /* 0x000fc4000801020b */
[----:B------:R-:W-:Y:S01]  /*d0e0*/  USHF.L.U32 UR22, UR8, 0x6, URZ ;  /* 0x0000000608167899 */ /* 0x000fe2000800063f */
[----:B------:R-:W1:Y:S01]  /*d0f0*/  @!P1 LDC.64 R226, c[0x0][0x220] ;  /* 0x00008800ffe29b82 */ /* 0x000e620000000a00 */
[----:B------:R-:W-:Y:S02]  /*d100*/  UIADD3 UR11, UR9, UR25, URZ ;  /* 0x00000019090b7290 */ /* 0x000fe4000fffe03f */
[----:B------:R-:W-:Y:S02]  /*d110*/  USHF.L.U32 UR26, UR10, 0x6, URZ ;  /* 0x000000060a1a7899 */ /* 0x000fe4000800063f */
[----:B------:R-:W-:Y:S01]  /*d120*/  UIADD3 UR27, UR27, UR33, URZ ;  /* 0x000000211b1b7290 */ /* 0x000fe2000fffe03f */
[----:B------:R-:W-:Y:S02]  /*d130*/  ULDC UR4, c[0x0][0x2ec] ;  /* 0x0000bb0000047ab9 */ /* 0x000fe40000000800 */
[----:B------:R-:W2:Y:S01]  /*d140*/  @!P1 LDC.64 R224, c[0x0][0x220] ;  /* 0x00008800ffe09b82 */ /* 0x000ea20000000a00 */
[----:B------:R-:W-:-:S07]  /*d150*/  ULDC.64 UR8, c[0x0][0x248] ;  /* 0x0000920000087ab9 */ /* 0x000fce0000000a00 */
[----:B------:R-:W3:Y:S08]  /*d160*/  @!P1 LDC.64 R222, c[0x0][0x220] ;  /* 0x00008800ffde9b82 */ /* 0x000ef00000000a00 */
[----:B------:R-:W4:Y:S01]  /*d170*/  @!P1 LDC.64 R220, c[0x0][0x220] ;  /* 0x00008800ffdc9b82 */ /* 0x000f220000000a00 */
[----:B------:R-:W-:Y:S05]  /*d180*/  BRA `(.L_x_157) ;  /* 0x0000000000d47947 */ /* 0x000fea0003800000 */
.L_x_159:
[----:B------:R1:W-:Y:S01]  /*d190*/  @P1 STS [R229+0x2000], RZ ;  /* 0x002000ffe5001388 */ /* 0x0003e20000000800 */
[----:B------:R-:W-:Y:S01]  /*d1a0*/  UIADD3 UR30, UR6, -0x1, URZ ;  /* 0xffffffff061e7890 */ /* 0x000fe2000fffe03f */
[----:B------:R-:W2:Y:S02]  /*d1b0*/  @!P1 LDC.64 R140, c[0x0][0x218] ;  /* 0x00008600ff8c9b82 */ /* 0x000ea40000000a00 */
[----:B------:R1:W-:Y:S01]  /*d1c0*/  @P1 STS [R229+0x2004], RZ ;  /* 0x002004ffe5001388 */ /* 0x0003e20000000800 */
[----:B------:R-:W-:Y:S02]  /*d1d0*/  USHF.R.S32.HI UR10, URZ, 0x1f, UR30 ;  /* 0x0000001f3f0a7899 */ /* 0x000fe4000801141e */
[----:B------:R-:W-:Y:S01]  /*d1e0*/  UIMAD.WIDE.U32 UR34, UR30, UR8, URZ ;  /* 0x000000081e2272a5 */ /* 0x000fe2000f8e003f */
[----:B------:R1:W-:Y:S01]  /*d1f0*/  @P1 STS.64 [R229+0x2008], RZ ;  /* 0x002008ffe5001388 */ /* 0x0003e20000000a00 */
[----:B------:R-:W-:Y:S01]  /*d200*/  UIMAD UR10, UR10, UR8, URZ ;  /* 0x000000080a0a72a4 */ /* 0x000fe2000f8e023f */
[----:B------:R-:W3:Y:S03]  /*d210*/  @!P1 LDC.64 R138, c[0x0][0x218] ;  /* 0x00008600ff8a9b82 */ /* 0x000ee60000000a00 */
[----:B------:R-:W-:Y:S01]  /*d220*/  UIMAD UR10, UR30, UR9, UR10 ;  /* 0x000000091e0a72a4 */ /* 0x000fe2000f8e020a */
[----:B------:R-:W-:Y:S02]  /*d230*/  IMAD.U32 R2, RZ, RZ, UR34 ;  /* 0x00000022ff027e24 */ /* 0x000fe4000f8e00ff */
[----:B------:R-:W-:Y:S01]  /*d240*/  IMAD.U32 R135, RZ, RZ, UR34 ;  /* 0x00000022ff877e24 */ /* 0x000fe2000f8e00ff */
[----:B------:R-:W-:Y:S01]  /*d250*/  UIADD3 UR10, UR35, UR10, URZ ;  /* 0x0000000a230a7290 */ /* 0x000fe2000fffe03f */
[----:B------:R-:W4:Y:S01]  /*d260*/  @!P1 LDC.64 R136, c[0x0][0x218] ;  /* 0x00008600ff889b82 */ /* 0x000f220000000a00 */
[----:B------:R-:W-:Y:S04]  /*d270*/  LEA R2, P0, R2, R230, 0x7 ;  /* 0x000000e602027211 */ /* 0x000fe800078038ff */
[----:B------:R-:W-:Y:S01]  /*d280*/  IMAD.U32 R0, RZ, RZ, UR10 ;  /* 0x0000000aff007e24 */ /* 0x000fe2000f8e00ff */
[C---:B------:R-:W-:Y:S02]  /*d290*/  @!P1 IADD3 R143, P3, R2.reuse, UR32, RZ ;  /* 0x00000020028f9c10 */ /* 0x040fe4000ff7e0ff */
[----:B------:R-:W5:Y:S02]  /*d2a0*/  @!P1 LDC.64 R132, c[0x0][0x218] ;  /* 0x00008600ff849b82 */ /* 0x000f640000000a00 */
[----:B------:R-:W-:Y:S02]  /*d2b0*/  LEA.HI.X R0, R135, R233, R0, 0x7, P0 ;  /* 0x000000e987007211 */ /* 0x000fe400000f3c00 */
[C---:B------:R-:W-:Y:S02]  /*d2c0*/  @!P1 IADD3 R135, P4, R2.reuse, UR16, RZ ;  /* 0x0000001002879c10 */ /* 0x040fe4000ff9e0ff */
[C---:B------:R-:W-:Y:S02]  /*d2d0*/  @!P1 IADD3 R142, P0, R2.reuse, UR26, RZ ;  /* 0x0000001a028e9c10 */ /* 0x040fe4000ff1e0ff */
[C---:B--2---:R-:W-:Y:S02]  /*d2e0*/  @!P1 LEA R140, P6, R2.reuse, R140, 0x1 ;  /* 0x0000008c028c9211 */ /* 0x044fe400078c08ff */
[C---:B---3--:R-:W-:Y:S02]  /*d2f0*/  @!P1 LEA R146, P5, R135.reuse, R138, 0x1 ;  /* 0x0000008a87929211 */ /* 0x048fe400078a08ff */
[----:B------:R-:W-:Y:S02]  /*d300*/  @!P1 LEA.HI.X R141, R2, R141, R0, 0x1, P6 ;  /* 0x0000008d028d9211 */ /* 0x000fe400030f0c00 */
[----:B------:R-:W-:Y:S02]  /*d310*/  @!P1 IADD3.X R138, R0, UR15, RZ, P4, !PT ;  /* 0x0000000f008a9c10 */ /* 0x000fe4000a7fe4ff */
[----:B----4-:R-:W-:Y:S01]  /*d320*/  @!P1 LEA R148, P4, R142, R136, 0x1 ;  /* 0x000000888e949211 */ /* 0x010fe200078808ff */
[----:B------:R-:W-:Y:S01]  /*d330*/  @!PT LDS RZ, [RZ] ;  /* 0x00000000fffff984 */ /* 0x000fe20000000800 */
[----:B------:R-:W-:Y:S01]  /*d340*/  @!PT LDS RZ, [RZ] ;  /* 0x00000000fffff984 */ /* 0x000fe20000000800 */
[----:B------:R-:W-:Y:S01]  /*d350*/  @!PT LDS RZ, [RZ] ;  /* 0x00000000fffff984 */ /* 0x000fe20000000800 */
[----:B------:R1:W-:Y:S01]  /*d360*/  @!P1 LDGSTS.E.BYPASS.LTC128B.128 [R229+0x2000], desc[UR20][R140.64] ;  /* 0x020000008ce59fae */ /* 0x0003e2000b901d54 */
[----:B------:R-:W-:Y:S02]  /*d370*/  @!P1 LEA.HI.X R147, R135, R139, R138, 0x1, P5 ;  /* 0x0000008b87939211 */ /* 0x000fe400028f0c8a */
[----:B------:R-:W-:Y:S01]  /*d380*/  @!P1 IADD3.X R136, R0, UR23, RZ, P0, !PT ;  /* 0x0000001700889c10 */ /* 0x000fe200087fe4ff */
[----:B------:R1:W-:Y:S03]  /*d390*/  @P1 STS.128 [R229+0x2800], RZ ;  /* 0x002800ffe5001388 */ /* 0x0003e60000000c00 */
[----:B------:R-:W-:Y:S01]  /*d3a0*/  @!P1 LEA.HI.X R149, R142, R137, R136, 0x1, P4 ;  /* 0x000000898e959211 */ /* 0x000fe200020f0c88 */
[----:B------:R-:W-:Y:S01]  /*d3b0*/  @!PT LDS RZ, [RZ] ;  /* 0x00000000fffff984 */ /* 0x000fe20000000800 */
[----:B------:R-:W-:Y:S01]  /*d3c0*/  @!PT LDS RZ, [RZ] ;  /* 0x00000000fffff984 */ /* 0x000fe20000000800 */
[----:B------:R-:W-:Y:S01]  /*d3d0*/  @!PT LDS RZ, [RZ] ;  /* 0x00000000fffff984 */ /* 0x000fe20000000800 */
[----:B------:R1:W-:Y:S01]  /*d3e0*/  @!P1 LDGSTS.E.BYPASS.LTC128B.128 [R229+0x2800], desc[UR20][R146.64] ;  /* 0x0280000092e59fae */ /* 0x0003e2000b901d54 */
[C---:B-----5:R-:W-:Y:S02]  /*d3f0*/  @!P1 LEA R150, P0, R143.reuse, R132, 0x1 ;  /* 0x000000848f969211 */ /* 0x060fe400078008ff */
[----:B------:R-:W-:Y:S01]  /*d400*/  @!P1 IADD3.X R132, R0, UR27, RZ, P3, !PT ;  /* 0x0000001b00849c10 */ /* 0x000fe20009ffe4ff */
[----:B------:R1:W-:Y:S03]  /*d410*/  @P1 STS.128 [R229+0x3000], RZ ;  /* 0x003000ffe5001388 */ /* 0x0003e60000000c00 */
[----:B------:R-:W-:Y:S01]  /*d420*/  @!P1 LEA.HI.X R151, R143, R133, R132, 0x1, P0 ;  /* 0x000000858f979211 */ /* 0x000fe200000f0c84 */
        /* <DEDUP_REMOVED lines=9> */
[----:B------:R-:W0:Y:S01]  /*d4c0*/  LDGDEPBAR ;  /* 0x00000000000079af */ /* 0x000e220000000000 */
[----:B------:R-:W-:Y:S05]  /*d4d0*/  BRA `(.L_x_158) ;  /* 0x00000018000c7947 */ /* 0x000fea0003800000 */
.L_x_157:
[----:B------:R-:W-:Y:S04]  /*d4e0*/  DEPBAR.LE SB0, 0x0 ;  /* 0x000080000000791a */ /* 0x000fe80000000000 */
[----:B------:R-:W-:Y:S01]  /*d4f0*/  BAR.SYNC.DEFER_BLOCKING 0x0 ;  /* 0x0000000000007b1d */ /* 0x000fe20000010000 */
[----:B------:R-:W-:Y:S01]  /*d500*/  MOV R10, UR6 ;  /* 0x00000006000a7c02 */ /* 0x000fe20008000f00 */
[----:B------:R-:W-:Y:S02]  /*d510*/  USHF.R.S32.HI UR30, URZ, 0x1f, UR6 ;  /* 0x0000001f3f1e7899 */ /* 0x000fe40008011406 */
[----:B------:R-:W-:Y:S02]  /*d520*/  UIMAD UR10, UR12, UR6, URZ ;  /* 0x000000060c0a72a4 */ /* 0x000fe4000f8e023f */
[----:B------:R-:W-:Y:S02]  /*d530*/  IMAD.WIDE.U32 R10, R10, UR13, R240 ;  /* 0x0000000d0a0a7c25 */ /* 0x000fe4000f8e00f0 */
[----:B------:R-:W-:Y:S01]  /*d540*/  UIMAD UR10, UR30, UR13, UR10 ;  /* 0x0000000d1e0a72a4 */ /* 0x000fe2000f8e020a */
[C---:B-1----:R-:W-:Y:S02]  /*d550*/  @!P1 LEA R18, P4, R10.reuse, R226, 0x1 ;  /* 0x000000e20a129211 */ /* 0x042fe400078808ff */
[C---:B------:R-:W-:Y:S03]  /*d560*/  @!P1 IADD3 R4, P3, R10.reuse, UR29, RZ ;  /* 0x0000001d0a049c10 */ /* 0x040fe6000ff7e0ff */
[----:B------:R-:W-:Y:S02]  /*d570*/  IADD3 R0, R11, UR10, RZ ;  /* 0x0000000a0b007c10 */ /* 0x000fe4000fffe0ff */
[C---:B------:R-:W-:Y:S02]  /*d580*/  @!P1 IADD3 R6, P2, R10.reuse, UR22, RZ ;  /* 0x000000160a069c10 */ /* 0x040fe4000ff5e0ff */
[----:B------:R-:W-:Y:S02]  /*d590*/  @!P1 LEA.HI.X R19, R10, R227, R0, 0x1, P4 ;  /* 0x000000e30a139211 */ /* 0x000fe400020f0c00 */
[----:B------:R-:W-:Y:S02]  /*d5a0*/  @!P1 IADD3.X R2, R0, UR28, RZ, P3, !PT ;  /* 0x0000001c00029c10 */ /* 0x000fe40009ffe4ff */
[----:B--2---:R-:W-:Y:S01]  /*d5b0*/  @!P1 LEA R16, P3, R4, R224, 0x1 ;  /* 0x000000e004109211 */ /* 0x004fe200078608ff */
[----:B------:R-:W-:Y:S01]  /*d5c0*/  @P1 STS.64 [R229+0x4008], RZ ;  /* 0x004008ffe5001388 */ /* 0x000fe20000000a00 */
[----:B------:R-:W-:Y:S02]  /*d5d0*/  @!P1 IADD3.X R5, R0, UR7, RZ, P2, !PT ;  /* 0x0000000700059c10 */ /* 0x000fe400097fe4ff */
[----:B------:R-:W-:Y:S02]  /*d5e0*/  @!P1 LEA.HI.X R17, R4, R225, R2, 0x1, P3 ;  /* 0x000000e104119211 */ /* 0x000fe400018f0c02 */
[----:B---3--:R-:W-:Y:S01]  /*d5f0*/  @!P1 LEA R14, P2, R6, R222, 0x1 ;  /* 0x000000de060e9211 */ /* 0x008fe200078408ff */
[----:B------:R-:W-:Y:S01]  /*d600*/  @P1 STS [R229+0x4000], RZ ;  /* 0x004000ffe5001388 */ /* 0x000fe20000000800 */
[----:B------:R-:W-:Y:S02]  /*d610*/  @!P1 IADD3 R8, P0, R10, UR24, RZ ;  /* 0x000000180a089c10 */ /* 0x000fe4000ff1e0ff */
[----:B------:R-:W-:Y:S01]  /*d620*/  @!P1 LEA.HI.X R15, R6, R223, R5, 0x1, P2 ;  /* 0x000000df060f9211 */ /* 0x000fe200010f0c05 */
[----:B------:R-:W-:Y:S01]  /*d630*/  @P1 STS [R229+0x4004], RZ ;  /* 0x004004ffe5001388 */ /* 0x000fe20000000800 */
[----:B------:R-:W-:Y:S01]  /*d640*/  @!P1 IADD3.X R7, R0, UR11, RZ, P0, !PT ;  /* 0x0000000b00079c10 */ /* 0x000fe200087fe4ff */
[----:B------:R-:W-:Y:S01]  /*d650*/  IMAD.U32 R0, RZ, RZ, UR6 ;  /* 0x00000006ff007e24 */ /* 0x000fe2000f8e00ff */
[C---:B----4-:R-:W-:Y:S01]  /*d660*/  @!P1 LEA R12, P0, R8.reuse, R220, 0x1 ;  /* 0x000000dc080c9211 */ /* 0x050fe200078008ff */
[----:B------:R-:W-:Y:S01]  /*d670*/  @!PT LDS RZ, [RZ] ;  /* 0x00000000fffff984 */ /* 0x000fe20000000800 */
[----:B------:R-:W-:Y:S01]  /*d680*/  @!PT LDS RZ, [RZ] ;  /* 0x00000000fffff984 */ /* 0x000fe20000000800 */
[----:B------:R-:W-:Y:S01]  /*d690*/  @!PT LDS RZ, [RZ] ;  /* 0x00000000fffff984 */ /* 0x000fe20000000800 */
[----:B------:R-:W-:Y:S01]  /*d6a0*/  @!P1 LDGSTS.E.BYPASS.LTC128B.128 [R229+0x4000], desc[UR20][R18.64] ;  /* 0x0400000012e59fae */ /* 0x000fe2000b901d54 */
[----:B------:R-:W-:Y:S02]  /*d6b0*/  ISETP.LT.AND P2, PT, RZ, UR6, PT ;  /* 0x00000006ff007c0c */ /* 0x000fe4000bf41270 */
[----:B------:R-:W-:Y:S05]  /*d6c0*/  @!P1 LEA.HI.X R13, R8, R221, R7, 0x1, P0 ;  /* 0x000000dd080d9211 */ /* 0x000fea00000f0c07 */
[----:B------:R-:W-:Y:S08]  /*d6d0*/  @P1 STS.128 [R229+0x4800], RZ ;  /* 0x004800ffe5001388 */ /* 0x000ff00000000c00 */
[----:B------:R-:W-:Y:S01]  /*d6e0*/  @!PT LDS RZ, [RZ] ;  /* 0x00000000fffff984 */ /* 0x000fe20000000800 */
[----:B------:R-:W-:Y:S01]  /*d6f0*/  @!PT LDS RZ, [RZ] ;  /* 0x00000000fffff984 */ /* 0x000fe20000000800 */
[----:B------:R-:W-:Y:S01]  /*d700*/  @!PT LDS RZ, [RZ] ;  /* 0x00000000fffff984 */ /* 0x000fe20000000800 */
[----:B------:R1:W-:Y:S08]  /*d710*/  @!P1 LDGSTS.E.BYPASS.LTC128B.128 [R229+0x4800], desc[UR20][R16.64] ;  /* 0x0480000010e59fae */ /* 0x0003f0000b901d54 */
        /* <DEDUP_REMOVED lines=11> */
[----:B------:R-:W0:Y:S08]  /*d7d0*/  LDGDEPBAR ;  /* 0x00000000000079af */ /* 0x000e300000000000 */
[----:B-1----:R-:W1:Y:S08]  /*d7e0*/  LDSM.16.M88.4 R16, [R178+0x2000] ;  /* 0x00200000b210783b */ /* 0x002e700000000200 */
[----:B------:R-:W3:Y:S08]  /*d7f0*/  LDSM.16.M88.4 R128, [R179+0x1000] ;  /* 0x00100000b380783b */ /* 0x000ef00000000200 */
[----:B------:R-:W4:Y:S08]  /*d800*/  LDSM.16.M88.4 R112, [R178+0x3800] ;  /* 0x00380000b270783b */ /* 0x000f300000000200 */
[----:B------:R-:W5:Y:S08]  /*d810*/  LDSM.16.M88.4 R32, [R178+0x2400] ;  /* 0x00240000b220783b */ /* 0x000f700000000200 */
[----:B------:R-:W-:Y:S01]  /*d820*/  LDSM.16.M88.4 R168, [R177] ;  /* 0x00000000b1a8783b */ /* 0x000fe20000000200 */
[C---:B-1----:R-:W-:Y:S07]  /*d830*/  HMMA.16816.F32.BF16 R4, R124.reuse, R16, RZ ;  /* 0x000000107c04723c */ /* 0x042fee00000418ff */
[----:B------:R-:W1:Y:S01]  /*d840*/  LDSM.16.M88.4 R164, [R176] ;  /* 0x00000000b0a4783b */ /* 0x000e620000000200 */
[----:B--2---:R-:W-:Y:S07]  /*d850*/  HMMA.16816.F32.BF16 R12, R124, R18, RZ ;  /* 0x000000127c0c723c */ /* 0x004fee00000418ff */
[----:B------:R-:W2:Y:S01]  /*d860*/  LDSM.16.M88.4 R48, [R178+0x2800] ;  /* 0x00280000b230783b */ /* 0x000ea20000000200 */
[----:B---3--:R-:W-:Y:S07]  /*d870*/  HMMA.16816.F32.BF16 R8, R128, R16, RZ ;  /* 0x000000108008723c */ /* 0x008fee00000418ff */
[----:B------:R-:W3:Y:S01]  /*d880*/  LDSM.16.M88.4 R64, [R178+0x2c00] ;  /* 0x002c0000b240783b */ /* 0x000ee20000000200 */
[-C--:B----4-:R-:W-:Y:S06]  /*d890*/  HMMA.16816.F32.BF16 R100, R124, R112.reuse, RZ ;  /* 0x000000707c64723c */ /* 0x090fec00000418ff */
[C---:B------:R-:W-:Y:S01]  /*d8a0*/  HMMA.16816.F32.BF16 R104, R128.reuse, R112, RZ ;  /* 0x000000708068723c */ /* 0x040fe200000418ff */
[----:B------:R-:W4:Y:S05]  /*d8b0*/  LDSM.16.M88.4 R80, [R178+0x3000] ;  /* 0x00300000b250783b */ /* 0x000f2a0000000200 */
[----:B------:R-:W-:Y:S03]  /*d8c0*/  HMMA.16816.F32.BF16 R16, R128, R18, RZ ;  /* 0x000000128010723c */ /* 0x000fe600000418ff */
[----:B------:R-:W4:Y:S03]  /*d8d0*/  LDSM.16.M88.4 R96, [R178+0x3400] ;  /* 0x00340000b260783b */ /* 0x000f260000000200 */
[----:B-----5:R-:W-:Y:S05]  /*d8e0*/  HMMA.16816.F32.BF16 R20, R124, R32, RZ ;  /* 0x000000207c14723c */ /* 0x020fea00000418ff */
[----:B------:R-:W5:Y:S01]  /*d8f0*/  LDSM.16.M88.4 R172, [R178+0x3c00] ;  /* 0x003c0000b2ac783b */ /* 0x000f620000000200 */
[----:B-1----:R-:W-:Y:S06]  /*d900*/  HMMA.16816.F32.BF16 R4, R168, R164, R4 ;  /* 0x000000a4a804723c */ /* 0x002fec0000041804 */
[C---:B------:R-:W-:Y:S01]  /*d910*/  HMMA.16816.F32.BF16 R28, R124.reuse, R34, RZ ;  /* 0x000000227c1c723c */ /* 0x040fe200000418ff */
[----:B------:R-:W1:Y:S05]  /*d920*/  LDSM.16.M88.4 R132, [R177+0x1000] ;  /* 0x00100000b184783b */ /* 0x000e6a0000000200 */
[C---:B--2---:R-:W-:Y:S03]  /*d930*/  HMMA.16816.F32.BF16 R36, R124.reuse, R48, RZ ;  /* 0x000000307c24723c */ /* 0x044fe600000418ff */
[----:B------:R-:W2:Y:S03]  /*d940*/  LDSM.16.M88.4 R140, [R176+0x1800] ;  /* 0x00180000b08c783b */ /* 0x000ea60000000200 */
[C---:B------:R-:W-:Y:S05]  /*d950*/  HMMA.16816.F32.BF16 R44, R124.reuse, R50, RZ ;  /* 0x000000327c2c723c */ /* 0x040fea00000418ff */
[----:B------:R-:W2:Y:S01]  /*d960*/  LDSM.16.M88.4 R160, [R176+0x400] ;  /* 0x00040000b0a0783b */ /* 0x000ea20000000200 */
[C---:B---3--:R-:W-:Y:S06]  /*d970*/  HMMA.16816.F32.BF16 R52, R124.reuse, R64, RZ ;  /* 0x000000407c34723c */ /* 0x048fec00000418ff */
[C---:B------:R-:W-:Y:S01]  /*d980*/  HMMA.16816.F32.BF16 R60, R124.reuse, R66, RZ ;  /* 0x000000427c3c723c */ /* 0x040fe200000418ff */
[----:B------:R-:W3:Y:S05]  /*d990*/  LDSM.16.M88.4 R156, [R176+0x800] ;  /* 0x00080000b09c783b */ /* 0x000eea0000000200 */
[C---:B----4-:R-:W-:Y:S03]  /*d9a0*/  HMMA.16816.F32.BF16 R68, R124.reuse, R80, RZ ;  /* 0x000000507c44723c */ /* 0x050fe600000418ff */
[----:B------:R-:W4:Y:S03]  /*d9b0*/  LDSM.16.M88.4 R152, [R176+0xc00] ;  /* 0x000c0000b098783b */ /* 0x000f260000000200 */
[C---:B------:R-:W-:Y:S05]  /*d9c0*/  HMMA.16816.F32.BF16 R76, R124.reuse, R82, RZ ;  /* 0x000000527c4c723c */ /* 0x040fea00000418ff */
[----:B------:R-:W4:Y:S01]  /*d9d0*/  LDSM.16.M88.4 R148, [R176+0x1000] ;  /* 0x00100000b094783b */ /* 0x000f220000000200 */
[C---:B------:R-:W-:Y:S06]  /*d9e0*/  HMMA.16816.F32.BF16 R84, R124.reuse, R96, RZ ;  /* 0x000000607c54723c */ /* 0x040fec00000418ff */
[C---:B------:R-:W-:Y:S01]  /*d9f0*/  HMMA.16816.F32.BF16 R92, R124.reuse, R98, RZ ;  /* 0x000000627c5c723c */ /* 0x040fe200000418ff */
[----:B------:R-:W4:Y:S05]  /*da00*/  LDSM.16.M88.4 R144, [R176+0x1400] ;  /* 0x00140000b090783b */ /* 0x000f2a0000000200 */
[----:B------:R-:W-:Y:S03]  /*da10*/  HMMA.16816.F32.BF16 R108, R124, R114, RZ ;  /* 0x000000727c6c723c */ /* 0x000fe600000418ff */
[----:B------:R-:W4:Y:S03]  /*da20*/  LDSM.16.M88.4 R136, [R176+0x1c00] ;  /* 0x001c0000b088783b */ /* 0x000f260000000200 */
[C---:B------:R-:W-:Y:S01]  /*da30*/  HMMA.16816.F32.BF16 R24, R128.reuse, R32, RZ ;  /* 0x000000208018723c */ /* 0x040fe200000418ff */
[----:B------:R-:W-:Y:S04]  /*da40*/  DEPBAR.LE SB0, 0x0 ;  /* 0x000080000000791a */ /* 0x000fe80000000000 */
[----:B------:R-:W-:Y:S01]  /*da50*/  BAR.SYNC.DEFER_BLOCKING 0x0 ;  /* 0x0000000000007b1d */ /* 0x000fe20000010000 */
[C---:B------:R-:W-:Y:S06]  /*da60*/  HMMA.16816.F32.BF16 R40, R128.reuse, R48, RZ ;  /* 0x000000308028723c */ /* 0x040fec00000418ff */
        /* <DEDUP_REMOVED lines=9> */
[----:B-----5:R-:W-:Y:S06]  /*db00*/  HMMA.16816.F32.BF16 R120, R128, R172, RZ ;  /* 0x000000ac8078723c */ /* 0x020fec00000418ff */
[----:B-1----:R-:W-:Y:S06]  /*db10*/  HMMA.16816.F32.BF16 R8, R132, R164, R8 ;  /* 0x000000a48408723c */ /* 0x002fec0000041808 */
[----:B------:R-:W-:Y:S06]  /*db20*/  HMMA.16816.F32.BF16 R128, R128, R174, RZ ;  /* 0x000000ae8080723c */ /* 0x000fec00000418ff */
[-C--:B--2---:R-:W-:Y:S06]  /*db30*/  HMMA.16816.F32.BF16 R100, R168, R140.reuse, R100 ;  /* 0x0000008ca864723c */ /* 0x084fec0000041864 */
[----:B------:R-:W-:Y:S06]  /*db40*/  HMMA.16816.F32.BF16 R104, R132, R140, R104 ;  /* 0x0000008c8468723c */ /* 0x000fec0000041868 */
[-C--:B------:R-:W-:Y:S05]  /*db50*/  HMMA.16816.F32.BF16 R12, R168, R166.reuse, R12 ;  /* 0x000000a6a80c723c */ /* 0x080fea000004180c */
[----:B------:R-:W-:Y:S01]  /*db60*/  LEA R140, R0, R184, 0x7 ;  /* 0x000000b8008c7211 */ /* 0x000fe200078e38ff */
[----:B------:R-:W-:Y:S05]  /*db70*/  HMMA.16816.F32.BF16 R16, R132, R166, R16 ;  /* 0x000000a68410723c */ /* 0x000fea0000041810 */
[----:B------:R-:W-:Y:S01]  /*db80*/  I2FP.F32.S32 R0, R140 ;  /* 0x0000008c00007245 */ /* 0x000fe20000201400 */
[-C--:B------:R-:W-:Y:S05]  /*db90*/  HMMA.16816.F32.BF16 R20, R168, R160.reuse, R20 ;  /* 0x000000a0a814723c */ /* 0x080fea0000041814 */
[----:B------:R-:W-:Y:S01]  /*dba0*/  IADD3 R2, R140, 0x1, RZ ;  /* 0x000000018c027810 */ /* 0x000fe20007ffe0ff */
[C---:B------:R-:W-:Y:S01]  /*dbb0*/  FFMA.FTZ R4, R0.reuse, UR5, R4 ;  /* 0x0000000500047c23 */ /* 0x040fe20008010004 */
[C---:B------:R-:W-:Y:S04]  /*dbc0*/  HMMA.16816.F32.BF16 R24, R132.reuse, R160, R24 ;  /* 0x000000a08418723c */ /* 0x040fe80000041818 */
[----:B------:R-:W-:Y:S01]  /*dbd0*/  I2FP.F32.S32 R2, R2 ;  /* 0x0000000200027245 */ /* 0x000fe20000201400 */
[C---:B------:R-:W-:Y:S01]  /*dbe0*/  FFMA.FTZ R6, R0.reuse, UR5, R6 ;  /* 0x0000000500067c23 */ /* 0x040fe20008010006 */
[C---:B------:R-:W-:Y:S01]  /*dbf0*/  FFMA.FTZ R8, R0.reuse, UR5, R8 ;  /* 0x0000000500087c23 */ /* 0x040fe20008010008 */
[C---:B------:R-:W-:Y:S04]  /*dc00*/  HMMA.16816.F32.BF16 R32, R132.reuse, R162, R32 ;  /* 0x000000a28420723c */ /* 0x040fe80000041820 */
[----:B------:R-:W-:Y:S01]  /*dc10*/  FFMA.FTZ R10, R0, UR5, R10 ;  /* 0x00000005000a7c23 */ /* 0x000fe2000801000a */
[----:B------:R-:W-:Y:S01]  /*dc20*/  VIADD R0, R140, 0x8 ;  /* 0x000000088c007836 */ /* 0x000fe20000000000 */
[C---:B---3--:R-:W-:Y:S05]  /*dc30*/  HMMA.16816.F32.BF16 R40, R132.reuse, R156, R40 ;  /* 0x0000009c8428723c */ /* 0x048fea0000041828 */
[----:B------:R-:W-:Y:S01]  /*dc40*/  I2FP.F32.S32 R0, R0 ;  /* 0x0000000000007245 */ /* 0x000fe20000201400 */
[C---:B------:R-:W-:Y:S05]  /*dc50*/  HMMA.16816.F32.BF16 R48, R132.reuse, R158, R48 ;  /* 0x0000009e8430723c */ /* 0x040fea0000041830 */
[C---:B------:R-:W-:Y:S01]  /*dc60*/  FFMA.FTZ R5, R2.reuse, UR5, R5 ;  /* 0x0000000502057c23 */ /* 0x040fe20008010005 */
[C---:B----4-:R-:W-:Y:S05]  /*dc70*/  HMMA.16816.F32.BF16 R56, R132.reuse, R152, R56 ;  /* 0x000000988438723c */ /* 0x050fea0000041838 */
[C---:B------:R-:W-:Y:S01]  /*dc80*/  FFMA.FTZ R7, R2.reuse, UR5, R7 ;  /* 0x0000000502077c23 */ /* 0x040fe20008010007 */
[C---:B------:R-:W-:Y:S05]  /*dc90*/  HMMA.16816.F32.BF16 R64, R132.reuse, R154, R64 ;  /* 0x0000009a8440723c */ /* 0x040fea0000041840 */
[C---:B------:R-:W-:Y:S01]  /*dca0*/  FFMA.FTZ R9, R2.reuse, UR5, R9 ;  /* 0x0000000502097c23 */ /* 0x040fe20008010009 */
[C---:B------:R-:W-:Y:S05]  /*dcb0*/  HMMA.16816.F32.BF16 R72, R132.reuse, R148, R72 ;  /* 0x000000948448723c */ /* 0x040fea0000041848 */
[----:B------:R-:W-:Y:S01]  /*dcc0*/  FFMA.FTZ R11, R2, UR5, R11 ;  /* 0x00000005020b7c23 */ /* 0x000fe2000801000b */
[C---:B------:R-:W-:Y:S05]  /*dcd0*/  HMMA.16816.F32.BF16 R80, R132.reuse, R150, R80 ;  /* 0x000000968450723c */ /* 0x040fea0000041850 */
[C---:B------:R-:W-:Y:S01]  /*dce0*/  FFMA.FTZ R12, R0.reuse, UR5, R12 ;  /* 0x00000005000c7c23 */ /* 0x040fe2000801000c */
[C---:B------:R-:W-:Y:S05]  /*dcf0*/  HMMA.16816.F32.BF16 R88, R132.reuse, R144, R88 ;  /* 0x000000908458723c */ /* 0x040fea0000041858 */
[C---:B------:R-:W-:Y:S01]  /*dd00*/  FFMA.FTZ R14, R0.reuse, UR5, R14 ;  /* 0x00000005000e7c23 */ /* 0x040fe2000801000e */
[C---:B------:R-:W-:Y:S05]  /*dd10*/  HMMA.16816.F32.BF16 R96, R132.reuse, R146, R96 ;  /* 0x000000928460723c */ /* 0x040fea0000041860 */
[C---:B------:R-:W-:Y:S01]  /*dd20*/  FFMA.FTZ R16, R0.reuse, UR5, R16 ;  /* 0x0000000500107c23 */ /* 0x040fe20008010010 */
[C---:B------:R-:W-:Y:S05]  /*dd30*/  HMMA.16816.F32.BF16 R112, R132.reuse, R142, R112 ;  /* 0x0000008e8470723c */ /* 0x040fea0000041870 */
[----:B------:R-:W-:Y:S01]  /*dd40*/  FFMA.FTZ R18, R0, UR5, R18 ;  /* 0x0000000500127c23 */ /* 0x000fe20008010012 */
[C---:B------:R-:W-:Y:S06]  /*dd50*/  HMMA.16816.F32.BF16 R120, R132.reuse, R136, R120 ;  /* 0x000000888478723c */ /* 0x040fec0000041878 */
[----:B------:R-:W-:Y:S06]  /*dd60*/  HMMA.16816.F32.BF16 R128, R132, R138, R128 ;  /* 0x0000008a8480723c */ /* 0x000fec0000041880 */
[C---:B------:R-:W-:Y:S05]  /*dd70*/  HMMA.16816.F32.BF16 R28, R168.reuse, R162, R28 ;  /* 0x000000a2a81c723c */ /* 0x040fea000004181c */
[C---:B------:R-:W-:Y:S01]  /*dd80*/  IADD3 R132, R140.reuse, 0x9, RZ ;  /* 0x000000098c847810 */ /* 0x040fe20007ffe0ff */
[C---:B------:R-:W-:Y:S05]  /*dd90*/  HMMA.16816.F32.BF16 R36, R168.reuse, R156, R36 ;  /* 0x0000009ca824723c */ /* 0x040fea0000041824 */
[C---:B------:R-:W-:Y:S01]  /*dda0*/  IADD3 R133, R140.reuse, 0x10, RZ ;  /* 0x000000108c857810 */ /* 0x040fe20007ffe0ff */
[C---:B------:R-:W-:Y:S05]  /*ddb0*/  HMMA.16816.F32.BF16 R44, R168.reuse, R158, R44 ;  /* 0x0000009ea82c723c */ /* 0x040fea000004182c */
[----:B------:R-:W-:Y:S01]  /*ddc0*/  I2FP.F32.S32 R2, R132 ;  /* 0x0000008400027245 */ /* 0x000fe20000201400 */
[C---:B------:R-:W-:Y:S01]  /*ddd0*/  VIADD R132, R140.reuse, 0x11 ;  /* 0x000000118c847836 */ /* 0x040fe20000000000 */
[----:B------:R-:W-:Y:S01]  /*dde0*/  I2FP.F32.S32 R0, R133 ;  /* 0x0000008500007245 */ /* 0x000fe20000201400 */
[----:B------:R-:W-:Y:S01]  /*ddf0*/  VIADD R133, R140, 0x20 ;  /* 0x000000208c857836 */ /* 0x000fe20000000000 */
[C---:B------:R-:W-:Y:S03]  /*de00*/  HMMA.16816.F32.BF16 R52, R168.reuse, R152, R52 ;  /* 0x00000098a834723c */ /* 0x040fe60000041834 */
[----:B------:R-:W-:Y:S01]  /*de10*/  FMNMX.FTZ R134, R6, R3, !PT ;  /* 0x0000000306867209 */ /* 0x000fe20007810000 */
[C---:B------:R-:W-:Y:S01]  /*de20*/  FFMA.FTZ R13, R2.reuse, UR5, R13 ;  /* 0x00000005020d7c23 */ /* 0x040fe2000801000d */
[C---:B------:R-:W-:Y:S01]  /*de30*/  FFMA.FTZ R15, R2.reuse, UR5, R15 ;  /* 0x00000005020f7c23 */ /* 0x040fe2000801000f */
[C---:B------:R-:W-:Y:S01]  /*de40*/  FFMA.FTZ R17, R2.reuse, UR5, R17 ;  /* 0x0000000502117c23 */ /* 0x040fe20008010011 */
[----:B------:R-:W-:Y:S01]  /*de50*/  FMNMX.FTZ R134, R7, R134, !PT ;  /* 0x0000008607867209 */ /* 0x000fe20007810000 */
[----:B------:R-:W-:Y:S01]  /*de60*/  FFMA.FTZ R19, R2, UR5, R19 ;  /* 0x0000000502137c23 */ /* 0x000fe20008010013 */
[C---:B------:R-:W-:Y:S03]  /*de70*/  HMMA.16816.F32.BF16 R60, R168.reuse, R154, R60 ;  /* 0x0000009aa83c723c */ /* 0x040fe6000004183c */
[----:B------:R-:W-:Y:S01]  /*de80*/  I2FP.F32.S32 R2, R132 ;  /* 0x0000008400027245 */ /* 0x000fe20000201400 */
[----:B------:R-:W-:Y:S01]  /*de90*/  FFMA.FTZ R20, R0, UR5, R20 ;  /* 0x0000000500147c23 */ /* 0x000fe20008010014 */
[----:B------:R-:W-:Y:S01]  /*dea0*/  IADD3 R132, R140, 0x19, RZ ;  /* 0x000000198c847810 */ /* 0x000fe20007ffe0ff */
[C---:B------:R-:W-:Y:S01]  /*deb0*/  FFMA.FTZ R22, R0.reuse, UR5, R22 ;  /* 0x0000000500167c23 */ /* 0x040fe20008010016 */
[C---:B------:R-:W-:Y:S01]  /*dec0*/  FFMA.FTZ R24, R0.reuse, UR5, R24 ;  /* 0x0000000500187c23 */ /* 0x040fe20008010018 */
[----:B------:R-:W-:Y:S01]  /*ded0*/  FFMA.FTZ R26, R0, UR5, R26 ;  /* 0x00000005001a7c23 */ /* 0x000fe2000801001a */
[C---:B------:R-:W-:Y:S03]  /*dee0*/  HMMA.16816.F32.BF16 R68, R168.reuse, R148, R68 ;  /* 0x00000094a844723c */ /* 0x040fe60000041844 */
[----:B------:R-:W-:Y:S01]  /*def0*/  IADD3 R0, R140, 0x18, RZ ;  /* 0x000000188c007810 */ /* 0x000fe20007ffe0ff */
[C---:B------:R-:W-:Y:S01]  /*df00*/  FFMA.FTZ R21, R2.reuse, UR5, R21 ;  /* 0x0000000502157c23 */ /* 0x040fe20008010015 */
[C---:B------:R-:W-:Y:S01]  /*df10*/  FFMA.FTZ R23, R2.reuse, UR5, R23 ;  /* 0x0000000502177c23 */ /* 0x040fe20008010017 */
[C---:B------:R-:W-:Y:S01]  /*df20*/  FFMA.FTZ R25, R2.reuse, UR5, R25 ;  /* 0x0000000502197c23 */ /* 0x040fe20008010019 */
[----:B------:R-:W-:Y:S01]  /*df30*/  I2FP.F32.S32 R0, R0 ;  /* 0x0000000000007245 */ /* 0x000fe20000201400 */
        /* <DEDUP_REMOVED lines=9> */
[----:B------:R-:W-:Y:S01]  /*dfd0*/  I2FP.F32.S32 R0, R133 ;  /* 0x0000008500007245 */ /* 0x000fe20000201400 */
[C---:B------:R-:W-:Y:S01]  /*dfe0*/  FFMA.FTZ R29, R2.reuse, UR5, R29 ;  /* 0x00000005021d7c23 */ /* 0x040fe2000801001d */
[C---:B------:R-:W-:Y:S01]  /*dff0*/  FFMA.FTZ R31, R2.reuse, UR5, R31 ;  /* 0x00000005021f7c23 */ /* 0x040fe2000801001f */
[C---:B------:R-:W-:Y:S01]  /*e000*/  FFMA.FTZ R33, R2.reuse, UR5, R33 ;  /* 0x0000000502217c23 */ /* 0x040fe20008010021 */
[----:B------:R-:W-:Y:S01]  /*e010*/  FFMA.FTZ R35, R2, UR5, R35 ;  /* 0x0000000502237c23 */ /* 0x000fe20008010023 */
[----:B------:R-:W-:Y:S01]  /*e020*/  I2FP.F32.S32 R2, R132 ;  /* 0x0000008400027245 */ /* 0x000fe20000201400 */
[----:B------:R-:W-:Y:S03]  /*e030*/  HMMA.16816.F32.BF16 R92, R168, R146, R92 ;  /* 0x00000092a85c723c */ /* 0x000fe6000004185c */
[----:B------:R-:W-:Y:S01]  /*e040*/  IADD3 R132, R140, 0x29, RZ ;  /* 0x000000298c847810 */ /* 0x000fe20007ffe0ff */
[C---:B------:R-:W-:Y:S01]  /*e050*/  FFMA.FTZ R36, R0.reuse, UR5, R36 ;  /* 0x0000000500247c23 */ /* 0x040fe20008010024 */
[C---:B------:R-:W-:Y:S01]  /*e060*/  FFMA.FTZ R38, R0.reuse, UR5, R38 ;  /* 0x0000000500267c23 */ /* 0x040fe20008010026 */
[C---:B------:R-:W-:Y:S01]  /*e070*/  FFMA.FTZ R40, R0.reuse, UR5, R40 ;  /* 0x0000000500287c23 */ /* 0x040fe20008010028 */
[----:B------:R-:W-:Y:S01]  /*e080*/  FFMA.FTZ R42, R0, UR5, R42 ;  /* 0x00000005002a7c23 */ /* 0x000fe2000801002a */
[----:B------:R-:W-:Y:S01]  /*e090*/  IADD3 R0, R140, 0x28, RZ ;  /* 0x000000288c007810 */ /* 0x000fe20007ffe0ff */
[----:B------:R-:W-:Y:S03]  /*e0a0*/  HMMA.16816.F32.BF16 R116, R124, R172, RZ ;  /* 0x000000ac7c74723c */ /* 0x000fe600000418ff */
[----:B------:R-:W-:Y:S01]  /*e0b0*/  I2FP.F32.S32 R0, R0 ;  /* 0x0000000000007245 */ /* 0x000fe20000201400 */
[C---:B------:R-:W-:Y:S01]  /*e0c0*/  FFMA.FTZ R37, R2.reuse, UR5, R37 ;  /* 0x0000000502257c23 */ /* 0x040fe20008010025 */
[C---:B------:R-:W-:Y:S01]  /*e0d0*/  FFMA.FTZ R39, R2.reuse, UR5, R39 ;  /* 0x0000000502277c23 */ /* 0x040fe20008010027 */
[C---:B------:R-:W-:Y:S01]  /*e0e0*/  FFMA.FTZ R41, R2.reuse, UR5, R41 ;  /* 0x0000000502297c23 */ /* 0x040fe20008010029 */
[----:B------:R-:W-:Y:S01]  /*e0f0*/  FFMA.FTZ R43, R2, UR5, R43 ;  /* 0x00000005022b7c23 */ /* 0x000fe2000801002b */
[----:B------:R-:W-:Y:S01]  /*e100*/  I2FP.F32.S32 R2, R132 ;  /* 0x0000008400027245 */ /* 0x000fe20000201400 */
[----:B------:R-:W-:Y:S05]  /*e110*/  HMMA.16816.F32.BF16 R108, R168, R142, R108 ;  /* 0x0000008ea86c723c */ /* 0x000fea000004186c */
[C---:B------:R-:W-:Y:S01]  /*e120*/  IADD3 R132, R140.reuse, 0x31, RZ ;  /* 0x000000318c847810 */ /* 0x040fe20007ffe0ff */
[----:B------:R-:W-:Y:S02]  /*e130*/  VIADD R133, R140, 0x30 ;  /* 0x000000308c857836 */ /* 0x000fe40000000000 */
[C---:B------:R-:W-:Y:S03]  /*e140*/  FFMA.FTZ R44, R0.reuse, UR5, R44 ;  /* 0x00000005002c7c23 */ /* 0x040fe6000801002c */
[C---:B------:R-:W-:Y:S01]  /*e150*/  FFMA.FTZ R46, R0.reuse, UR5, R46 ;  /* 0x00000005002e7c23 */ /* 0x040fe2000801002e */
[----:B------:R-:W-:Y:S03]  /*e160*/  HMMA.16816.F32.BF16 R124, R124, R174, RZ ;  /* 0x000000ae7c7c723c */ /* 0x000fe600000418ff */
[C---:B------:R-:W-:Y:S01]  /*e170*/  FFMA.FTZ R48, R0.reuse, UR5, R48 ;  /* 0x0000000500307c23 */ /* 0x040fe20008010030 */
[----:B------:R-:W-:Y:S01]  /*e180*/  FFMA.FTZ R50, R0, UR5, R50 ;  /* 0x0000000500327c23 */ /* 0x000fe20008010032 */
[----:B------:R-:W-:Y:S01]  /*e190*/  I2FP.F32.S32 R0, R133 ;  /* 0x0000008500007245 */ /* 0x000fe20000201400 */
[C---:B------:R-:W-:Y:S01]  /*e1a0*/  FFMA.FTZ R45, R2.reuse, UR5, R45 ;  /* 0x00000005022d7c23 */ /* 0x040fe2000801002d */
[C---:B------:R-:W-:Y:S01]  /*e1b0*/  FFMA.FTZ R47, R2.reuse, UR5, R47 ;  /* 0x00000005022f7c23 */ /* 0x040fe2000801002f */
[C---:B------:R-:W-:Y:S01]  /*e1c0*/  FFMA.FTZ R49, R2.reuse, UR5, R49 ;  /* 0x0000000502317c23 */ /* 0x040fe20008010031 */
[C---:B------:R-:W-:Y:S05]  /*e1d0*/  HMMA.16816.F32.BF16 R116, R168.reuse, R136, R116 ;  /* 0x00000088a874723c */ /* 0x040fea0000041874 */
[----:B------:R-:W-:Y:S01]  /*e1e0*/  FFMA.FTZ R51, R2, UR5, R51 ;  /* 0x0000000502337c23 */ /* 0x000fe20008010033 */
[----:B------:R-:W-:Y:S01]  /*e1f0*/  I2FP.F32.S32 R2, R132 ;  /* 0x0000008400027245 */ /* 0x000fe20000201400 */
[----:B------:R-:W-:Y:S01]  /*e200*/  FFMA.FTZ R52, R0, UR5, R52 ;  /* 0x0000000500347c23 */ /* 0x000fe20008010034 */
[----:B------:R-:W-:Y:S03]  /*e210*/  IADD3 R132, R140, 0x39, RZ ;  /* 0x000000398c847810 */ /* 0x000fe60007ffe0ff */
[C---:B------:R-:W-:Y:S01]  /*e220*/  FFMA.FTZ R54, R0.reuse, UR5, R54 ;  /* 0x0000000500367c23 */ /* 0x040fe20008010036 */
[C---:B------:R-:W-:Y:S01]  /*e230*/  FFMA.FTZ R56, R0.reuse, UR5, R56 ;  /* 0x0000000500387c23 */ /* 0x040fe20008010038 */
[----:B------:R-:W-:Y:S01]  /*e240*/  FFMA.FTZ R58, R0, UR5, R58 ;  /* 0x00000005003a7c23 */ /* 0x000fe2000801003a */
[----:B------:R-:W-:Y:S01]  /*e250*/  IADD3 R0, R140, 0x38, RZ ;  /* 0x000000388c007810 */ /* 0x000fe20007ffe0ff */
[C---:B------:R-:W-:Y:S01]  /*e260*/  FFMA.FTZ R53, R2.reuse, UR5, R53 ;  /* 0x0000000502357c23 */ /* 0x040fe20008010035 */
[C---:B------:R-:W-:Y:S01]  /*e270*/  FFMA.FTZ R55, R2.reuse, UR5, R55 ;  /* 0x0000000502377c23 */ /* 0x040fe20008010037 */
[C---:B------:R-:W-:Y:S01]  /*e280*/  FFMA.FTZ R57, R2.reuse, UR5, R57 ;  /* 0x0000000502397c23 */ /* 0x040fe20008010039 */
[----:B------:R-:W-:Y:S01]  /*e290*/  I2FP.F32.S32 R0, R0 ;  /* 0x0000000000007245 */ /* 0x000fe20000201400 */
[----:B------:R-:W-:Y:S01]  /*e2a0*/  FFMA.FTZ R59, R2, UR5, R59 ;  /* 0x00000005023b7c23 */ /* 0x000fe2000801003b */
[----:B------:R-:W-:Y:S01]  /*e2b0*/  I2FP.F32.S32 R2, R132 ;  /* 0x0000008400027245 */ /* 0x000fe20000201400 */
[C---:B------:R-:W-:Y:S01]  /*e2c0*/  VIADD R133, R140.reuse, 0x40 ;  /* 0x000000408c857836 */ /* 0x040fe20000000000 */
[----:B------:R-:W-:Y:S01]  /*e2d0*/  IADD3 R132, R140, 0x41, RZ ;  /* 0x000000418c847810 */ /* 0x000fe20007ffe0ff */
[C---:B------:R-:W-:Y:S01]  /*e2e0*/  FFMA.FTZ R60, R0.reuse, UR5, R60 ;  /* 0x00000005003c7c23 */ /* 0x040fe2000801003c */
[C---:B------:R-:W-:Y:S01]  /*e2f0*/  FFMA.FTZ R62, R0.reuse, UR5, R62 ;  /* 0x00000005003e7c23 */ /* 0x040fe2000801003e */
[C---:B------:R-:W-:Y:S01]  /*e300*/  FFMA.FTZ R64, R0.reuse, UR5, R64 ;  /* 0x0000000500407c23 */ /* 0x040fe20008010040 */
[----:B------:R-:W-:Y:S01]  /*e310*/  FFMA.FTZ R66, R0, UR5, R66 ;  /* 0x0000000500427c23 */ /* 0x000fe20008010042 */
[----:B------:R-:W-:Y:S01]  /*e320*/  I2FP.F32.S32 R0, R133 ;  /* 0x0000008500007245 */ /* 0x000fe20000201400 */
[----:B------:R-:W-:Y:S01]  /*e330*/  FFMA.FTZ R61, R2, UR5, R61 ;  /* 0x00000005023d7c23 */ /* 0x000fe2000801003d */
[----:B------:R-:W-:Y:S01]  /*e340*/  FMNMX.FTZ R133, R4, R187, !PT ;  /* 0x000000bb04857209 */ /* 0x000fe20007810000 */
[C---:B------:R-:W-:Y:S01]  /*e350*/  FFMA.FTZ R63, R2.reuse, UR5, R63 ;  /* 0x00000005023f7c23 */ /* 0x040fe2000801003f */
[C---:B------:R-:W-:Y:S01]  /*e360*/  FFMA.FTZ R65, R2.reuse, UR5, R65 ;  /* 0x0000000502417c23 */ /* 0x040fe20008010041 */
[----:B------:R-:W-:Y:S01]  /*e370*/  FFMA.FTZ R67, R2, UR5, R67 ;  /* 0x0000000502437c23 */ /* 0x000fe20008010043 */
[----:B------:R-:W-:Y:S01]  /*e380*/  I2FP.F32.S32 R2, R132 ;  /* 0x0000008400027245 */ /* 0x000fe20000201400 */
[C---:B------:R-:W-:Y:S01]  /*e390*/  FFMA.FTZ R68, R0.reuse, UR5, R68 ;  /* 0x0000000500447c23 */ /* 0x040fe20008010044 */
[----:B------:R-:W-:Y:S01]  /*e3a0*/  FMNMX.FTZ R133, R5, R133, !PT ;  /* 0x0000008505857209 */ /* 0x000fe20007810000 */
[----:B------:R-:W-:Y:S01]  /*e3b0*/  FFMA.FTZ R70, R0, UR5, R70 ;  /* 0x0000000500467c23 */ /* 0x000fe20008010046 */
[----:B------:R-:W-:Y:S01]  /*e3c0*/  IADD3 R132, R140, 0x49, RZ ;  /* 0x000000498c847810 */ /* 0x000fe20007ffe0ff */
[----:B------:R-:W-:Y:S01]  /*e3d0*/  FFMA.FTZ R72, R0, UR5, R72 ;  /* 0x0000000500487c23 */ /* 0x000fe20008010048 */
[----:B------:R-:W-:Y:S01]  /*e3e0*/  FMNMX.FTZ R133, R12, R133, !PT ;  /* 0x000000850c857209 */ /* 0x000fe20007810000 */
[----:B------:R-:W-:Y:S01]  /*e3f0*/  FFMA.FTZ R74, R0, UR5, R74 ;  /* 0x00000005004a7c23 */ /* 0x000fe2000801004a */
[----:B------:R-:W-:Y:S01]  /*e400*/  IADD3 R0, R140, 0x48, RZ ;  /* 0x000000488c007810 */ /* 0x000fe20007ffe0ff */
[C---:B------:R-:W-:Y:S01]  /*e410*/  FFMA.FTZ R69, R2.reuse, UR5, R69 ;  /* 0x0000000502457c23 */ /* 0x040fe20008010045 */
[----:B------:R-:W-:Y:S01]  /*e420*/  FMNMX.FTZ R133, R13, R133, !PT ;  /* 0x000000850d857209 */ /* 0x000fe20007810000 */
[C---:B------:R-:W-:Y:S01]  /*e430*/  FFMA.FTZ R71, R2.reuse, UR5, R71 ;  /* 0x0000000502477c23 */ /* 0x040fe20008010047 */
[----:B------:R-:W-:Y:S01]  /*e440*/  I2FP.F32.S32 R0, R0 ;  /* 0x0000000000007245 */ /* 0x000fe20000201400 */
[----:B------:R-:W-:Y:S01]  /*e450*/  FFMA.FTZ R73, R2, UR5, R73 ;  /* 0x0000000502497c23 */ /* 0x000fe20008010049 */
[----:B------:R-:W-:Y:S01]  /*e460*/  FMNMX.FTZ R133, R20, R133, !PT ;  /* 0x0000008514857209 */ /* 0x000fe20007810000 */
[----:B------:R-:W-:Y:S01]  /*e470*/  FFMA.FTZ R75, R2, UR5, R75 ;  /* 0x00000005024b7c23 */ /* 0x000fe2000801004b */
[----:B------:R-:W-:Y:S01]  /*e480*/  I2FP.F32.S32 R2, R132 ;  /* 0x0000008400027245 */ /* 0x000fe20000201400 */
[----:B------:R-:W-:Y:S01]  /*e490*/  FFMA.FTZ R76, R0, UR5, R76 ;  /* 0x00000005004c7c23 */ /* 0x000fe2000801004c */
[----:B------:R-:W-:Y:S01]  /*e4a0*/  FMNMX.FTZ R132, R14, R134, !PT ;  /* 0x000000860e847209 */ /* 0x000fe20007810000 */
[C---:B------:R-:W-:Y:S01]  /*e4b0*/  FFMA.FTZ R78, R0.reuse, UR5, R78 ;  /* 0x00000005004e7c23 */ /* 0x040fe2000801004e */
[----:B------:R-:W-:Y:S01]  /*e4c0*/  FMNMX.FTZ R133, R21, R133, !PT ;  /* 0x0000008515857209 */ /* 0x000fe20007810000 */
[C---:B------:R-:W-:Y:S01]  /*e4d0*/  FFMA.FTZ R80, R0.reuse, UR5, R80 ;  /* 0x0000000500507c23 */ /* 0x040fe20008010050 */
[----:B------:R-:W-:Y:S01]  /*e4e0*/  FMNMX.FTZ R132, R15, R132, !PT ;  /* 0x000000840f847209 */ /* 0x000fe20007810000 */
[----:B------:R-:W-:Y:S01]  /*e4f0*/  FFMA.FTZ R82, R0, UR5, R82 ;  /* 0x0000000500527c23 */ /* 0x000fe20008010052 */
[----:B------:R-:W-:Y:S01]  /*e500*/  FMNMX.FTZ R133, R28, R133, !PT ;  /* 0x000000851c857209 */ /* 0x000fe20007810000 */
[----:B------:R-:W-:Y:S01]  /*e510*/  FFMA.FTZ R77, R2, UR5, R77 ;  /* 0x00000005024d7c23 */ /* 0x000fe2000801004d */
[----:B------:R-:W-:Y:S01]  /*e520*/  FMNMX.FTZ R134, R22, R132, !PT ;  /* 0x0000008416867209 */ /* 0x000fe20007810000 */
[----:B------:R-:W-:Y:S01]  /*e530*/  FFMA.FTZ R79, R2, UR5, R79 ;  /* 0x00000005024f7c23 */ /* 0x000fe2000801004f */
[C---:B------:R-:W-:Y:S01]  /*e540*/  IADD3 R132, R140.reuse, 0x51, RZ ;  /* 0x000000518c847810 */ /* 0x040fe20007ffe0ff */
[----:B------:R-:W-:Y:S01]  /*e550*/  VIADD R0, R140, 0x50 ;  /* 0x000000508c007836 */ /* 0x000fe20000000000 */
[----:B------:R-:W-:Y:S01]  /*e560*/  FMNMX.FTZ R134, R23, R134, !PT ;  /* 0x0000008617867209 */ /* 0x000fe20007810000 */
[C---:B------:R-:W-:Y:S01]  /*e570*/  FFMA.FTZ R81, R2.reuse, UR5, R81 ;  /* 0x0000000502517c23 */ /* 0x040fe20008010051 */
[----:B------:R-:W-:Y:S01]  /*e580*/  FMNMX.FTZ R133, R29, R133, !PT ;  /* 0x000000851d857209 */ /* 0x000fe20007810000 */
[----:B------:R-:W-:Y:S01]  /*e590*/  FFMA.FTZ R83, R2, UR5, R83 ;  /* 0x0000000502537c23 */ /* 0x000fe20008010053 */
[----:B------:R-:W-:Y:S01]  /*e5a0*/  I2FP.F32.S32 R2, R132 ;  /* 0x0000008400027245 */ /* 0x000fe20000201400 */
[----:B------:R-:W-:Y:S03]  /*e5b0*/  HMMA.16816.F32.BF16 R124, R168, R138, R124 ;  /* 0x0000008aa87c723c */ /* 0x000fe6000004187c */
[----:B------:R-:W-:Y:S02]  /*e5c0*/  FMNMX.FTZ R132, R30, R134, !PT ;  /* 0x000000861e847209 */ /* 0x000fe40007810000 */
[----:B------:R-:W-:Y:S02]  /*e5d0*/  I2FP.F32.S32 R0, R0 ;  /* 0x0000000000007245 */ /* 0x000fe40000201400 */
[----:B------:R-:W-:Y:S04]  /*e5e0*/  FMNMX.FTZ R132, R31, R132, !PT ;  /* 0x000000841f847209 */ /* 0x000fe80007810000 */
[----:B------:R-:W-:Y:S01]  /*e5f0*/  FMNMX.FTZ R133, R36, R133, !PT ;  /* 0x0000008524857209 */ /* 0x000fe20007810000 */
[----:B------:R-:W-:Y:S01]  /*e600*/  FFMA.FTZ R84, R0, UR5, R84 ;  /* 0x0000000500547c23 */ /* 0x000fe20008010054 */
[----:B------:R-:W-:Y:S01]  /*e610*/  FMNMX.FTZ R134, R38, R132, !PT ;  /* 0x0000008426867209 */ /* 0x000fe20007810000 */
[C---:B------:R-:W-:Y:S01]  /*e620*/  FFMA.FTZ R86, R0.reuse, UR5, R86 ;  /* 0x0000000500567c23 */ /* 0x040fe20008010056 */
[----:B------:R-:W-:Y:S01]  /*e630*/  FMNMX.FTZ R133, R37, R133, !PT ;  /* 0x0000008525857209 */ /* 0x000fe20007810000 */
[----:B------:R-:W-:Y:S01]  /*e640*/  FFMA.FTZ R88, R0, UR5, R88 ;  /* 0x0000000500587c23 */ /* 0x000fe20008010058 */
[----:B------:R-:W-:Y:S01]  /*e650*/  IADD3 R132, R140, 0x59, RZ ;  /* 0x000000598c847810 */ /* 0x000fe20007ffe0ff */
[----:B------:R-:W-:Y:S01]  /*e660*/  FFMA.FTZ R90, R0, UR5, R90 ;  /* 0x00000005005a7c23 */ /* 0x000fe2000801005a */
[----:B------:R-:W-:Y:S01]  /*e670*/  FMNMX.FTZ R134, R39, R134, !PT ;  /* 0x0000008627867209 */ /* 0x000fe20007810000 */
[----:B------:R-:W-:Y:S01]  /*e680*/  FFMA.FTZ R85, R2, UR5, R85 ;  /* 0x0000000502557c23 */ /* 0x000fe20008010055 */
[----:B------:R-:W-:Y:S01]  /*e690*/  FMNMX.FTZ R133, R44, R133, !PT ;  /* 0x000000852c857209 */ /* 0x000fe20007810000 */
[----:B------:R-:W-:Y:S01]  /*e6a0*/  FFMA.FTZ R87, R2, UR5, R87 ;  /* 0x0000000502577c23 */ /* 0x000fe20008010057 */
[----:B------:R-:W-:Y:S01]  /*e6b0*/  IADD3 R0, R140, 0x58, RZ ;  /* 0x000000588c007810 */ /* 0x000fe20007ffe0ff */
[C---:B------:R-:W-:Y:S01]  /*e6c0*/  FFMA.FTZ R89, R2.reuse, UR5, R89 ;  /* 0x0000000502597c23 */ /* 0x040fe20008010059 */
[----:B------:R-:W-:Y:S01]  /*e6d0*/  FMNMX.FTZ R133, R45, R133, !PT ;  /* 0x000000852d857209 */ /* 0x000fe20007810000 */
[----:B------:R-:W-:Y:S01]  /*e6e0*/  FFMA.FTZ R91, R2, UR5, R91 ;  /* 0x00000005025b7c23 */ /* 0x000fe2000801005b */
[----:B------:R-:W-:Y:S02]  /*e6f0*/  I2FP.F32.S32 R2, R132 ;  /* 0x0000008400027245 */ /* 0x000fe40000201400 */
[----:B------:R-:W-:Y:S02]  /*e700*/  FMNMX.FTZ R132, R46, R134, !PT ;  /* 0x000000862e847209 */ /* 0x000fe40007810000 */
[----:B------:R-:W-:Y:S02]  /*e710*/  I2FP.F32.S32 R0, R0 ;  /* 0x0000000000007245 */ /* 0x000fe40000201400 */
[----:B------:R-:W-:Y:S02]  /*e720*/  FMNMX.FTZ R132, R47, R132, !PT ;  /* 0x000000842f847209 */ /* 0x000fe40007810000 */
        /* <DEDUP_REMOVED lines=12> */
[----:B------:R-:W-:Y:S02]  /*e7f0*/  VIADD R0, R140, 0x60 ;  /* 0x000000608c007836 */ /* 0x000fe40000000000 */
        /* <DEDUP_REMOVED lines=38> */
[C---:B------:R-:W-:Y:S01]  /*ea60*/  FFMA.FTZ R111, R2.reuse, UR5, R111 ;  /* 0x00000005026f7c23 */ /* 0x040fe2000801006f */
[C---:B------:R-:W-:Y:S01]  /*ea70*/  FFMA.FTZ R113, R2.reuse, UR5, R113 ;  /* 0x0000000502717c23 */ /* 0x040fe20008010071 */
[----:B------:R-:W-:Y:S01]  /*ea80*/  FFMA.FTZ R115, R2, UR5, R115 ;  /* 0x0000000502737c23 */ /* 0x000fe20008010073 */
[----:B------:R-:W-:Y:S01]  /*ea90*/  I2FP.F32.S32 R2, R132 ;  /* 0x0000008400027245 */ /* 0x000fe20000201400 */
[----:B------:R-:W-:Y:S01]  /*eaa0*/  VIADD R0, R140, 0x70 ;  /* 0x000000708c007836 */ /* 0x000fe20000000000 */
[----:B------:R-:W-:Y:S02]  /*eab0*/  FMNMX.FTZ R132, R94, R134, !PT ;  /* 0x000000865e847209 */ /* 0x000fe40007810000 */
[----:B------:R-:W-:Y:S02]  /*eac0*/  FMNMX.FTZ R133, R93, R133, !PT ;  /* 0x000000855d857209 */ /* 0x000fe40007810000 */
[----:B------:R-:W-:Y:S02]  /*ead0*/  FMNMX.FTZ R132, R95, R132, !PT ;  /* 0x000000845f847209 */ /* 0x000fe40007810000 */
[----:B------:R-:W-:Y:S02]  /*eae0*/  FMNMX.FTZ R133, R100, R133, !PT ;  /* 0x0000008564857209 */ /* 0x000fe40007810000 */
[----:B------:R-:W-:Y:S02]  /*eaf0*/  I2FP.F32.S32 R0, R0 ;  /* 0x0000000000007245 */ /* 0x000fe40000201400 */
[----:B------:R-:W-:Y:S02]  /*eb00*/  FMNMX.FTZ R132, R102, R132, !PT ;  /* 0x0000008466847209 */ /* 0x000fe40007810000 */
        /* <DEDUP_REMOVED lines=12> */
[----:B------:R-:W-:Y:S01]  /*ebd0*/  IADD3 R134, R140, 0x79, RZ ;  /* 0x000000798c867810 */ /* 0x000fe20007ffe0ff */
[C---:B------:R-:W-:Y:S01]  /*ebe0*/  FFMA.FTZ R121, R2.reuse, UR5, R121 ;  /* 0x0000000502797c23 */ /* 0x040fe20008010079 */
[----:B------:R-:W-:Y:S01]  /*ebf0*/  I2FP.F32.S32 R0, R0 ;  /* 0x0000000000007245 */ /* 0x000fe20000201400 */
[----:B------:R-:W-:Y:S01]  /*ec00*/  FFMA.FTZ R123, R2, UR5, R123 ;  /* 0x00000005027b7c23 */ /* 0x000fe2000801007b */
[----:B------:R-:W-:Y:S02]  /*ec10*/  FMNMX.FTZ R2, R111, R133, !PT ;  /* 0x000000856f027209 */ /* 0x000fe40007810000 */
[----:B------:R-:W-:Y:S01]  /*ec20*/  FMNMX.FTZ R132, R116, R132, !PT ;  /* 0x0000008474847209 */ /* 0x000fe20007810000 */
[C---:B------:R-:W-:Y:S01]  /*ec30*/  FFMA.FTZ R124, R0.reuse, UR5, R124 ;  /* 0x00000005007c7c23 */ /* 0x040fe2000801007c */
[----:B------:R-:W-:Y:S01]  /*ec40*/  I2FP.F32.S32 R134, R134 ;  /* 0x0000008600867245 */ /* 0x000fe20000201400 */
[----:B------:R-:W-:Y:S01]  /*ec50*/  FFMA.FTZ R126, R0, UR5, R126 ;  /* 0x00000005007e7c23 */ /* 0x000fe2000801007e */
        /* <DEDUP_REMOVED lines=8> */
[----:B------:R-:W-:Y:S02]  /*ece0*/  FMNMX.FTZ R144, R126, R2, !PT ;  /* 0x000000027e907209 */ /* 0x000fe40007810000 */
[----:B------:R-:W-:Y:S01]  /*ecf0*/  FMNMX.FTZ R145, R125, R132, !PT ;  /* 0x000000847d917209 */ /* 0x000fe20007810000 */
[----:B------:R-:W-:Y:S06]  /*ed00*/  @P2 BRA `(.L_x_159) ;  /* 0xffffffe400202947 */ /* 0x000fec000383ffff */
.L_x_158:
[----:B------:R-:W-:Y:S01]  /*ed10*/  FMNMX.FTZ R144, R127, R144, !PT ;  /* 0x000000907f907209 */ /* 0x000fe20007810000 */
[----:B------:R-:W-:Y:S01]  /*ed20*/  SHFL.BFLY PT, R0, R145, 0x2, 0x1f ;  /* 0x0c401f0091007f89 */ /* 0x000fe200000e0000 */
[C---:B------:R-:W-:Y:S01]  /*ed30*/  FFMA.FTZ R129, R134.reuse, UR5, R129 ;  /* 0x0000000586817c23 */ /* 0x040fe20008010081 */
[----:B------:R-:W-:Y:S01]  /*ed40*/  FFMA.FTZ R131, R134, UR5, R131 ;  /* 0x0000000586837c23 */ /* 0x000fe20008010083 */
[----:B------:R-:W-:Y:S05]  /*ed50*/  UIADD3 UR6, UR6, -0x1, URZ ;  /* 0xffffffff06067890 */ /* 0x000fea000fffe03f */
[----:B------:R-:W2:Y:S02]  /*ed60*/  SHFL.BFLY PT, R2, R144, 0x2, 0x1f ;  /* 0x0c401f0090027f89 */ /* 0x000ea400000e0000 */
[----:B--2---:R-:W-:Y:S02]  /*ed70*/  FMNMX.FTZ R2, R144, R2, !PT ;  /* 0x0000000290027209 */ /* 0x004fe40007810000 */
[----:B------:R-:W-:Y:S04]  /*ed80*/  FMNMX.FTZ R145, R145, R0, !PT ;  /* 0x0000000091917209 */ /* 0x000fe80007810000 */
[----:B------:R-:W2:Y:S08]  /*ed90*/  SHFL.BFLY PT, R132, R2, 0x1, 0x1f ;  /* 0x0c201f0002847f89 */ /* 0x000eb000000e0000 */
[----:B------:R-:W3:Y:S01]  /*eda0*/  SHFL.BFLY PT, R133, R145, 0x1, 0x1f ;  /* 0x0c201f0091857f89 */ /* 0x000ee200000e0000 */
[----:B--2---:R-:W-:Y:S02]  /*edb0*/  FMNMX.FTZ R132, R2, R132, !PT ;  /* 0x0000008402847209 */ /* 0x004fe40007810000 */
[----:B---3--:R-:W-:Y:S04]  /*edc0*/  FMNMX.FTZ R133, R145, R133, !PT ;  /* 0x0000008591857209 */ /* 0x008fe80007810000 */
[C---:B------:R-:W-:Y:S01]  /*edd0*/  FSETP.NEU.FTZ.AND P0, PT, R133.reuse, -INF , PT ;  /* 0xff8000008500780b */ /* 0x040fe20003f1d000 */
[C---:B------:R-:W-:Y:S01]  /*ede0*/  FMUL.FTZ R2, R133.reuse, UR4 ;  /* 0x0000000485027c20 */ /* 0x040fe20008410000 */
[----:B------:R-:W-:Y:S01]  /*edf0*/  FADD.FTZ R0, -R133, R187 ;  /* 0x000000bb85007221 */ /* 0x000fe20000010100 */
[----:B------:R-:W-:Y:S03]  /*ee00*/  MOV R187, R133 ;  /* 0x0000008500bb7202 */ /* 0x000fe60000000f00 */
[----:B------:R-:W-:Y:S01]  /*ee10*/  FSEL R2, R2, RZ, P0 ;  /* 0x000000ff02027208 */ /* 0x000fe20000000000 */
[----:B------:R-:W-:Y:S01]  /*ee20*/  FMUL.FTZ R135, R0, UR4 ;  /* 0x0000000400877c20 */ /* 0x000fe20008410000 */
[C---:B------:R-:W-:Y:S01]  /*ee30*/  FSETP.NEU.FTZ.AND P0, PT, R132.reuse, -INF , PT ;  /* 0xff8000008400780b */ /* 0x040fe20003f1d000 */
[----:B------:R-:W-:Y:S01]  /*ee40*/  FADD.FTZ R0, -R132, R3 ;  /* 0x0000000384007221 */ /* 0x000fe20000010100 */
[----:B------:R-:W-:Y:S01]  /*ee50*/  FMNMX.FTZ R3, R8, R186, !PT ;  /* 0x000000ba08037209 */ /* 0x000fe20007810000 */
[--C-:B-1----:R-:W-:Y:S01]  /*ee60*/  FFMA.FTZ R140, R20, UR4, -R2.reuse ;  /* 0x00000004148c7c23 */ /* 0x102fe20008010802 */
[--C-:B------:R-:W-:Y:S01]  /*ee70*/  FFMA.FTZ R141, R21, UR4, -R2.reuse ;  /* 0x00000004158d7c23 */ /* 0x100fe20008010802 */
[----:B------:R-:W1:Y:S01]  /*ee80*/  MUFU.EX2 R135, R135 ;  /* 0x0000008700877308 */ /* 0x000e620000000800 */
        /* <DEDUP_REMOVED lines=9> */
[----:B------:R-:W-:Y:S01]  /*ef20*/  FMNMX.FTZ R3, R9, R3, !PT ;  /* 0x0000000309037209 */ /* 0x000fe20007810000 */
[--C-:B------:R-:W-:Y:S01]  /*ef30*/  FFMA.FTZ R148, R52, UR4, -R2.reuse ;  /* 0x0000000434947c23 */ /* 0x100fe20008010802 */
[--C-:B------:R-:W-:Y:S01]  /*ef40*/  FFMA.FTZ R149, R53, UR4, -R2.reuse ;  /* 0x0000000435957c23 */ /* 0x100fe20008010802 */
[--C-:B------:R-:W-:Y:S01]  /*ef50*/  FFMA.FTZ R68, R68, UR4, -R2.reuse ;  /* 0x0000000444447c23 */ /* 0x100fe20008010802 */
[----:B------:R-:W-:Y:S01]  /*ef60*/  FMNMX.FTZ R3, R16, R3, !PT ;  /* 0x0000000310037209 */ /* 0x000fe20007810000 */
        /* <DEDUP_REMOVED lines=18> */
[----:B-1----:R-:W-:Y:S01]  /*f090*/  FMUL.FTZ R192, R135, R192 ;  /* 0x000000c087c07220 */ /* 0x002fe20000410000 */
[----:B------:R-:W-:Y:S01]  /*f0a0*/  FMNMX.FTZ R3, R33, R3, !PT ;  /* 0x0000000321037209 */ /* 0x000fe20007810000 */
[C---:B------:R-:W-:Y:S01]  /*f0b0*/  FMUL.FTZ R193, R135.reuse, R193 ;  /* 0x000000c187c17220 */ /* 0x040fe20000410000 */
[C---:B------:R-:W-:Y:S01]  /*f0c0*/  FMUL.FTZ R188, R135.reuse, R188 ;  /* 0x000000bc87bc7220 */ /* 0x040fe20000410000 */
[C---:B------:R-:W-:Y:S01]  /*f0d0*/  FMUL.FTZ R189, R135.reuse, R189 ;  /* 0x000000bd87bd7220 */ /* 0x040fe20000410000 */
[----:B------:R-:W-:Y:S01]  /*f0e0*/  FMNMX.FTZ R3, R40, R3, !PT ;  /* 0x0000000328037209 */ /* 0x000fe20007810000 */
[C---:B------:R-:W-:Y:S03]  /*f0f0*/  FMUL.FTZ R200, R135.reuse, R200 ;  /* 0x000000c887c87220 */ /* 0x040fe60000410000 */
[----:B------:R-:W-:Y:S01]  /*f100*/  MUFU.EX2 R144, R144 ;  /* 0x0000009000907308 */ /* 0x000fe20000000800 */
[----:B------:R-:W-:Y:S01]  /*f110*/  FMUL.FTZ R201, R135, R201 ;  /* 0x000000c987c97220 */ /* 0x000fe20000410000 */
[----:B------:R-:W-:Y:S01]  /*f120*/  FMNMX.FTZ R3, R41, R3, !PT ;  /* 0x0000000329037209 */ /* 0x000fe20007810000 */
[C---:B------:R-:W-:Y:S01]  /*f130*/  FMUL.FTZ R196, R135.reuse, R196 ;  /* 0x000000c487c47220 */ /* 0x040fe20000410000 */
[----:B------:R-:W-:Y:S01]  /*f140*/  FMUL.FTZ R197, R135, R197 ;  /* 0x000000c587c57220 */ /* 0x000fe20000410000 */
[--C-:B------:R-:W-:Y:S01]  /*f150*/  FFMA.FTZ R138, R12, UR4, -R2.reuse ;  /* 0x000000040c8a7c23 */ /* 0x100fe20008010802 */
[----:B------:R-:W-:Y:S01]  /*f160*/  FMNMX.FTZ R3, R48, R3, !PT ;  /* 0x0000000330037209 */ /* 0x000fe20007810000 */
[----:B------:R-:W-:Y:S03]  /*f170*/  FMUL.FTZ R0, R0, UR4 ;  /* 0x0000000400007c20 */ /* 0x000fe60008410000 */
        /* <DEDUP_REMOVED lines=8> */
[----:B------:R-:W1:Y:S01]  /*f200*/  MUFU.EX2 R136, R0 ;  /* 0x0000000000887308 */ /* 0x000e620000000800 */
[----:B------:R-:W-:Y:S04]  /*f210*/  FMNMX.FTZ R3, R57, R3, !PT ;  /* 0x0000000339037209 */ /* 0x000fe80007810000 */
[----:B------:R-:W-:Y:S05]  /*f220*/  FMNMX.FTZ R3, R64, R3, !PT ;  /* 0x0000000340037209 */ /* 0x000fea0007810000 */
[----:B------:R-:W-:Y:S01]  /*f230*/  MUFU.EX2 R139, R139 ;  /* 0x0000008b008b7308 */ /* 0x000fe20000000800 */
[----:B------:R-:W-:Y:S04]  /*f240*/  FMNMX.FTZ R3, R65, R3, !PT ;  /* 0x0000000341037209 */ /* 0x000fe80007810000 */
[----:B------:R-:W-:Y:S05]  /*f250*/  FMNMX.FTZ R3, R72, R3, !PT ;  /* 0x0000000348037209 */ /* 0x000fea0007810000 */
[----:B------:R-:W-:Y:S01]  /*f260*/  MUFU.EX2 R138, R138 ;  /* 0x0000008a008a7308 */ /* 0x000fe20000000800 */
[C---:B-1----:R-:W-:Y:S01]  /*f270*/  FMUL.FTZ R194, R136.reuse, R194 ;  /* 0x000000c288c27220 */ /* 0x042fe20000410000 */
[----:B------:R-:W-:Y:S01]  /*f280*/  FMNMX.FTZ R3, R73, R3, !PT ;  /* 0x0000000349037209 */ /* 0x000fe20007810000 */
[C---:B------:R-:W-:Y:S01]  /*f290*/  FMUL.FTZ R195, R136.reuse, R195 ;  /* 0x000000c388c37220 */ /* 0x040fe20000410000 */
[C---:B------:R-:W-:Y:S01]  /*f2a0*/  FMUL.FTZ R190, R136.reuse, R190 ;  /* 0x000000be88be7220 */ /* 0x040fe20000410000 */
[C---:B------:R-:W-:Y:S01]  /*f2b0*/  FMUL.FTZ R191, R136.reuse, R191 ;  /* 0x000000bf88bf7220 */ /* 0x040fe20000410000 */
[C---:B------:R-:W-:Y:S01]  /*f2c0*/  FMUL.FTZ R202, R136.reuse, R202 ;  /* 0x000000ca88ca7220 */ /* 0x040fe20000410000 */
[C---:B------:R-:W-:Y:S03]  /*f2d0*/  FMUL.FTZ R203, R136.reuse, R203 ;  /* 0x000000cb88cb7220 */ /* 0x040fe60000410000 */
[----:B------:R-:W-:Y:S01]  /*f2e0*/  MUFU.EX2 R137, R137 ;  /* 0x0000008900897308 */ /* 0x000fe20000000800 */
[C---:B------:R-:W-:Y:S01]  /*f2f0*/  FMUL.FTZ R198, R136.reuse, R198 ;  /* 0x000000c688c67220 */ /* 0x040fe20000410000 */
[----:B------:R-:W-:Y:S01]  /*f300*/  FMUL.FTZ R199, R136, R199 ;  /* 0x000000c788c77220 */ /* 0x000fe20000410000 */
[----:B------:R-:W-:Y:S01]  /*f310*/  FMNMX.FTZ R3, R80, R3, !PT ;  /* 0x0000000350037209 */ /* 0x000fe20007810000 */
[--C-:B------:R-:W-:Y:S01]  /*f320*/  FFMA.FTZ R0, R4, UR4, -R2.reuse ;  /* 0x0000000404007c23 */ /* 0x100fe20008010802 */
[----:B------:R-:W-:Y:S02]  /*f330*/  FFMA.FTZ R2, R125, UR4, -R2 ;  /* 0x000000047d027c23 */ /* 0x000fe40008010802 */
[----:B------:R-:W-:Y:S03]  /*f340*/  FMNMX.FTZ R3, R81, R3, !PT ;  /* 0x0000000351037209 */ /* 0x000fe60007810000 */
[----:B------:R-:W-:Y:S01]  /*f350*/  MUFU.EX2 R146, R146 ;  /* 0x0000009200927308 */ /* 0x000fe20000000800 */
[----:B------:R-:W-:Y:S04]  /*f360*/  FMNMX.FTZ R3, R88, R3, !PT ;  /* 0x0000000358037209 */ /* 0x000fe80007810000 */
[----:B------:R-:W-:Y:S05]  /*f370*/  FMNMX.FTZ R3, R89, R3, !PT ;  /* 0x0000000359037209 */ /* 0x000fea0007810000 */
[----:B------:R-:W-:Y:S01]  /*f380*/  MUFU.EX2 R125, R2 ;  /* 0x00000002007d7308 */ /* 0x000fe20000000800 */
[----:B------:R-:W-:Y:S04]  /*f390*/  FMNMX.FTZ R3, R96, R3, !PT ;  /* 0x0000000360037209 */ /* 0x000fe80007810000 */
[----:B------:R-:W-:Y:S05]  /*f3a0*/  FMNMX.FTZ R3, R97, R3, !PT ;  /* 0x0000000361037209 */ /* 0x000fea0007810000 */
[----:B------:R-:W1:Y:S01]  /*f3b0*/  MUFU.EX2 R0, R0 ;  /* 0x0000000000007308 */ /* 0x000e620000000800 */
[----:B------:R-:W-:Y:S04]  /*f3c0*/  FMNMX.FTZ R3, R104, R3, !PT ;  /* 0x0000000368037209 */ /* 0x000fe80007810000 */
[----:B------:R-:W-:Y:S05]  /*f3d0*/  FMNMX.FTZ R3, R105, R3, !PT ;  /* 0x0000000369037209 */ /* 0x000fea0007810000 */
[----:B------:R-:W2:Y:S01]  /*f3e0*/  MUFU.EX2 R147, R147 ;  /* 0x0000009300937308 */ /* 0x000ea20000000800 */
[----:B------:R-:W-:Y:S04]  /*f3f0*/  FMNMX.FTZ R3, R112, R3, !PT ;  /* 0x0000000370037209 */ /* 0x000fe80007810000 */
[----:B------:R-:W-:Y:S05]  /*f400*/  FMNMX.FTZ R3, R113, R3, !PT ;  /* 0x0000000371037209 */ /* 0x000fea0007810000 */
[----:B------:R-:W-:Y:S01]  /*f410*/  MUFU.EX2 R148, R148 ;  /* 0x0000009400947308 */ /* 0x000fe20000000800 */
[C---:B-1----:R-:W-:Y:S01]  /*f420*/  F2FP.BF16.F32.PACK_AB R52, R139.reuse, R0 ;  /* 0x000000008b34723e */ /* 0x042fe200000010ff */
[----:B------:R-:W-:Y:S01]  /*f430*/  FFMA.FTZ R0, R180, R135, R0 ;  /* 0x00000087b4007223 */ /* 0x000fe20000010000 */
[----:B------:R-:W-:Y:S03]  /*f440*/  FMNMX.FTZ R3, R120, R3, !PT ;  /* 0x0000000378037209 */ /* 0x000fe60007810000 */
[----:B------:R-:W-:Y:S01]  /*f450*/  FADD.FTZ R139, R139, R0 ;  /* 0x000000008b8b7221 */ /* 0x000fe20000010000 */
[----:B------:R-:W-:Y:S03]  /*f460*/  FMNMX.FTZ R3, R121, R3, !PT ;  /* 0x0000000379037209 */ /* 0x000fe60007810000 */
[----:B------:R-:W-:Y:S01]  /*f470*/  MUFU.EX2 R149, R149 ;  /* 0x0000009500957308 */ /* 0x000fe20000000800 */
[----:B------:R-:W-:Y:S01]  /*f480*/  FADD.FTZ R139, R138, R139 ;  /* 0x0000008b8a8b7221 */ /* 0x000fe20000010000 */
[----:B------:R-:W-:Y:S03]  /*f490*/  FMNMX.FTZ R3, R128, R3, !PT ;  /* 0x0000000380037209 */ /* 0x000fe60007810000 */
[----:B------:R-:W-:Y:S01]  /*f4a0*/  FADD.FTZ R139, R137, R139 ;  /* 0x0000008b898b7221 */ /* 0x000fe20000010000 */
[----:B------:R-:W-:Y:S04]  /*f4b0*/  FMNMX.FTZ R4, R129, R3, !PT ;  /* 0x0000000381047209 */ /* 0x000fe80007810000 */
[----:B------:R-:W-:Y:S01]  /*f4c0*/  MUFU.EX2 R150, R150 ;  /* 0x0000009600967308 */ /* 0x000fe20000000800 */
[----:B------:R-:W-:Y:S01]  /*f4d0*/  FMUL.FTZ R3, R132, UR4 ;  /* 0x0000000484037c20 */ /* 0x000fe20008410000 */
[----:B------:R-:W-:Y:S01]  /*f4e0*/  FADD.FTZ R139, R140, R139 ;  /* 0x0000008b8c8b7221 */ /* 0x000fe20000010000 */
[----:B------:R-:W1:Y:S03]  /*f4f0*/  SHFL.BFLY PT, R5, R4, 0x2, 0x1f ;  /* 0x0c401f0004057f89 */ /* 0x000e6600000e0000 */
[----:B------:R-:W-:Y:S01]  /*f500*/  FSEL R3, R3, RZ, P0 ;  /* 0x000000ff03037208 */ /* 0x000fe20000000000 */
[----:B------:R-:W-:Y:S03]  /*f510*/  FADD.FTZ R139, R141, R139 ;  /* 0x0000008b8d8b7221 */ /* 0x000fe60000010000 */
[----:B------:R-:W-:Y:S01]  /*f520*/  MUFU.EX2 R151, R151 ;  /* 0x0000009700977308 */ /* 0x000fe20000000800 */
[--C-:B------:R-:W-:Y:S01]  /*f530*/  FFMA.FTZ R153, R22, UR4, -R3.reuse ;  /* 0x0000000416997c23 */ /* 0x100fe20008010803 */
[--C-:B------:R-:W-:Y:S01]  /*f540*/  FFMA.FTZ R154, R23, UR4, -R3.reuse ;  /* 0x00000004179a7c23 */ /* 0x100fe20008010803 */
[--C-:B------:R-:W-:Y:S01]  /*f550*/  FFMA.FTZ R157, R38, UR4, -R3.reuse ;  /* 0x00000004269d7c23 */ /* 0x100fe20008010803 */
[----:B------:R-:W-:Y:S01]  /*f560*/  LDSM.16.MT88.4 R20, [R237+0x4000] ;  /* 0x00400000ed14783b */ /* 0x000fe20000004200 */
[--C-:B------:R-:W-:Y:S05]  /*f570*/  FFMA.FTZ R158, R39, UR4, -R3.reuse ;  /* 0x00000004279e7c23 */ /* 0x100fea0008010803 */
[----:B------:R-:W-:Y:S01]  /*f580*/  MUFU.EX2 R68, R68 ;  /* 0x0000004400447308 */ /* 0x000fe20000000800 */
[--C-:B------:R-:W-:Y:S01]  /*f590*/  FFMA.FTZ R155, R30, UR4, -R3.reuse ;  /* 0x000000041e9b7c23 */ /* 0x100fe20008010803 */
[--C-:B------:R-:W-:Y:S01]  /*f5a0*/  FFMA.FTZ R156, R31, UR4, -R3.reuse ;  /* 0x000000041f9c7c23 */ /* 0x100fe20008010803 */
[--C-:B------:R-:W-:Y:S01]  /*f5b0*/  FFMA.FTZ R159, R46, UR4, -R3.reuse ;  /* 0x000000042e9f7c23 */ /* 0x100fe20008010803 */
[--C-:B------:R-:W-:Y:S01]  /*f5c0*/  FFMA.FTZ R160, R47, UR4, -R3.reuse ;  /* 0x000000042fa07c23 */ /* 0x100fe20008010803 */
[--C-:B------:R-:W-:Y:S01]  /*f5d0*/  FFMA.FTZ R163, R62, UR4, -R3.reuse ;  /* 0x000000043ea37c23 */ /* 0x100fe20008010803 */
[----:B------:R-:W-:Y:S01]  /*f5e0*/  LDSM.16.MT88.4 R36, [R238+0x4000] ;  /* 0x00400000ee24783b */ /* 0x000fe20000004200 */
[--C-:B------:R-:W-:Y:S03]  /*f5f0*/  FFMA.FTZ R164, R63, UR4, -R3.reuse ;  /* 0x000000043fa47c23 */ /* 0x100fe60008010803 */
        /* <DEDUP_REMOVED lines=19> */
[----:B------:R-:W-:Y:S01]  /*f730*/  F2FP.BF16.F32.PACK_AB R54, R137, R138 ;  /* 0x0000008a8936723e */ /* 0x000fe200000010ff */
[--C-:B------:R-:W-:Y:S01]  /*f740*/  FFMA.FTZ R2, R6, UR4, -R3.reuse ;  /* 0x0000000406027c23 */ /* 0x100fe20008010803 */
[----:B------:R-:W-:Y:S01]  /*f750*/  FMNMX.FTZ R6, R10, R185, !PT ;  /* 0x000000b90a067209 */ /* 0x000fe20007810000 */
[----:B------:R-:W-:Y:S01]  /*f760*/  LDSM.16.MT88.4 R60, [R238+0x4800] ;  /* 0x00480000ee3c783b */ /* 0x000fe20000004200 */
[----:B-1----:R-:W-:Y:S03]  /*f770*/  FMNMX.FTZ R5, R4, R5, !PT ;  /* 0x0000000504057209 */ /* 0x002fe60007810000 */
[----:B------:R-:W-:Y:S01]  /*f780*/  MUFU.EX2 R156, R156 ;  /* 0x0000009c009c7308 */ /* 0x000fe20000000800 */
[----:B------:R-:W-:Y:S01]  /*f790*/  FMNMX.FTZ R6, R11, R6, !PT ;  /* 0x000000060b067209 */ /* 0x000fe20007810000 */
[--C-:B------:R-:W-:Y:S01]  /*f7a0*/  FFMA.FTZ R152, R7, UR4, -R3.reuse ;  /* 0x0000000407987c23 */ /* 0x100fe20008010803 */
[--C-:B------:R-:W-:Y:S01]  /*f7b0*/  FFMA.FTZ R14, R14, UR4, -R3.reuse ;  /* 0x000000040e0e7c23 */ /* 0x100fe20008010803 */
[--C-:B------:R-:W-:Y:S01]  /*f7c0*/  FFMA.FTZ R15, R15, UR4, -R3.reuse ;  /* 0x000000040f0f7c23 */ /* 0x100fe20008010803 */
[----:B------:R-:W-:Y:S01]  /*f7d0*/  FMNMX.FTZ R6, R18, R6, !PT ;  /* 0x0000000612067209 */ /* 0x000fe20007810000 */
[----:B------:R-:W1:Y:S01]  /*f7e0*/  SHFL.BFLY PT, R4, R5, 0x1, 0x1f ;  /* 0x0c201f0005047f89 */ /* 0x000e6200000e0000 */
[--C-:B------:R-:W-:Y:S03]  /*f7f0*/  FFMA.FTZ R118, R118, UR4, -R3.reuse ;  /* 0x0000000476767c23 */ /* 0x100fe60008010803 */
[----:B------:R-:W-:Y:S01]  /*f800*/  MUFU.EX2 R2, R2 ;  /* 0x0000000200027308 */ /* 0x000fe20000000800 */
[----:B------:R-:W-:Y:S01]  /*f810*/  FMNMX.FTZ R6, R19, R6, !PT ;  /* 0x0000000613067209 */ /* 0x000fe20007810000 */
[--C-:B------:R-:W-:Y:S01]  /*f820*/  FFMA.FTZ R119, R119, UR4, -R3.reuse ;  /* 0x0000000477777c23 */ /* 0x100fe20008010803 */
[--C-:B------:R-:W-:Y:S01]  /*f830*/  FFMA.FTZ R126, R126, UR4, -R3.reuse ;  /* 0x000000047e7e7c23 */ /* 0x100fe20008010803 */
[----:B------:R-:W-:Y:S01]  /*f840*/  FFMA.FTZ R3, R127, UR4, -R3 ;  /* 0x000000047f037c23 */ /* 0x000fe20008010803 */
[----:B------:R-:W-:Y:S01]  /*f850*/  FMNMX.FTZ R6, R26, R6, !PT ;  /* 0x000000061a067209 */ /* 0x000fe20007810000 */
[----:B------:R-:W-:Y:S04]  /*f860*/  FADD.FTZ R139, R142, R139 ;  /* 0x0000008b8e8b7221 */ /* 0x000fe80000010000 */
[----:B------:R-:W-:Y:S01]  /*f870*/  MUFU.EX2 R127, R3 ;  /* 0x00000003007f7308 */ /* 0x000fe20000000800 */
[----:B------:R-:W-:Y:S01]  /*f880*/  FMNMX.FTZ R6, R27, R6, !PT ;  /* 0x000000061b067209 */ /* 0x000fe20007810000 */
[----:B------:R-:W-:Y:S03]  /*f890*/  FADD.FTZ R139, R143, R139 ;  /* 0x0000008b8f8b7221 */ /* 0x000fe60000010000 */
[----:B------:R-:W-:Y:S01]  /*f8a0*/  FMNMX.FTZ R6, R34, R6, !PT ;  /* 0x0000000622067209 */ /* 0x000fe20007810000 */
[----:B------:R-:W-:Y:S04]  /*f8b0*/  FADD.FTZ R139, R144, R139 ;  /* 0x0000008b908b7221 */ /* 0x000fe80000010000 */
[----:B------:R-:W3:Y:S01]  /*f8c0*/  MUFU.EX2 R152, R152 ;  /* 0x0000009800987308 */ /* 0x000ee20000000800 */
[----:B------:R-:W-:Y:S01]  /*f8d0*/  FADD.FTZ R139, R145, R139 ;  /* 0x0000008b918b7221 */ /* 0x000fe20000010000 */
[----:B-1----:R-:W-:Y:S03]  /*f8e0*/  FMNMX.FTZ R5, R5, R4, !PT ;  /* 0x0000000405057209 */ /* 0x002fe60007810000 */
[----:B------:R-:W-:Y:S05]  /*f8f0*/  FADD.FTZ R139, R146, R139 ;  /* 0x0000008b928b7221 */ /* 0x000fea0000010000 */
[----:B------:R-:W1:Y:S01]  /*f900*/  MUFU.EX2 R14, R14 ;  /* 0x0000000e000e7308 */ /* 0x000e620000000800 */
[C---:B------:R-:W-:Y:S01]  /*f910*/  FSETP.NEU.FTZ.AND P0, PT, R5.reuse, -INF , PT ;  /* 0xff8000000500780b */ /* 0x040fe20003f1d000 */
[----:B------:R-:W-:Y:S01]  /*f920*/  FADD.FTZ R4, -R5, R186 ;  /* 0x000000ba05047221 */ /* 0x000fe20000010100 */
[----:B--2---:R-:W-:Y:S01]  /*f930*/  FADD.FTZ R139, R147, R139 ;  /* 0x0000008b938b7221 */ /* 0x004fe20000010000 */
[----:B------:R-:W-:Y:S02]  /*f940*/  MOV R186, R5 ;  /* 0x0000000500ba7202 */ /* 0x000fe40000000f00 */
[----:B------:R-:W-:Y:S04]  /*f950*/  FMUL.FTZ R4, R4, UR4 ;  /* 0x0000000404047c20 */ /* 0x000fe80008410000 */
[----:B------:R-:W2:Y:S01]  /*f960*/  MUFU.EX2 R15, R15 ;  /* 0x0000000f000f7308 */ /* 0x000ea20000000800 */
[----:B---3--:R-:W-:Y:S01]  /*f970*/  F2FP.BF16.F32.PACK_AB R53, R152, R2 ;  /* 0x000000029835723e */ /* 0x008fe200000010ff */
[----:B------:R-:W-:Y:S01]  /*f980*/  FFMA.FTZ R2, R181, R136, R2 ;  /* 0x00000088b5027223 */ /* 0x000fe20000010002 */
[----:B------:R-:W-:Y:S03]  /*f990*/  FADD.FTZ R139, R148, R139 ;  /* 0x0000008b948b7221 */ /* 0x000fe60000010000 */
[----:B------:R-:W-:Y:S01]  /*f9a0*/  FADD.FTZ R2, R152, R2 ;  /* 0x0000000298027221 */ /* 0x000fe20000010000 */
[----:B------:R-:W-:Y:S03]  /*f9b0*/  FADD.FTZ R139, R149, R139 ;  /* 0x0000008b958b7221 */ /* 0x000fe60000010000 */
[----:B------:R3:W4:Y:S01]  /*f9c0*/  MUFU.EX2 R12, R4 ;  /* 0x00000004000c7308 */ /* 0x0007220000000800 */
[----:B-1----:R-:W-:Y:S01]  /*f9d0*/  FADD.FTZ R2, R14, R2 ;  /* 0x000000020e027221 */ /* 0x002fe20000010000 */
[----:B------:R-:W-:Y:S04]  /*f9e0*/  FADD.FTZ R139, R150, R139 ;  /* 0x0000008b968b7221 */ /* 0x000fe80000010000 */
[----:B------:R-:W-:Y:S04]  /*f9f0*/  FADD.FTZ R139, R151, R139 ;  /* 0x0000008b978b7221 */ /* 0x000fe80000010000 */
[----:B------:R-:W1:Y:S01]  /*fa00*/  MUFU.EX2 R157, R157 ;  /* 0x0000009d009d7308 */ /* 0x000e620000000800 */
[C---:B--2---:R-:W-:Y:S01]  /*fa10*/  F2FP.BF16.F32.PACK_AB R55, R15.reuse, R14 ;  /* 0x0000000e0f37723e */ /* 0x044fe200000010ff */
[----:B------:R-:W-:Y:S01]  /*fa20*/  FADD.FTZ R2, R15, R2 ;  /* 0x000000020f027221 */ /* 0x000fe20000010000 */
[----:B------:R-:W-:Y:S03]  /*fa30*/  FADD.FTZ R139, R68, R139 ;  /* 0x0000008b448b7221 */ /* 0x000fe60000010000 */
[----:B------:R-:W-:Y:S04]  /*fa40*/  FADD.FTZ R2, R153, R2 ;  /* 0x0000000299027221 */ /* 0x000fe80000010000 */
[----:B------:R-:W2:Y:S01]  /*fa50*/  MUFU.EX2 R158, R158 ;  /* 0x0000009e009e7308 */ /* 0x000ea20000000800 */
[----:B---3--:R-:W-:Y:S01]  /*fa60*/  FMNMX.FTZ R4, R35, R6, !PT ;  /* 0x0000000623047209 */ /* 0x008fe20007810000 */
[C---:B------:R-:W-:Y:S05]  /*fa70*/  HMMA.16816.F32.BF16 R192, R52.reuse, R20, R192 ;  /* 0x0000001434c0723c */ /* 0x040fea00000418c0 */
[----:B----4-:R-:W-:Y:S03]  /*fa80*/  FMUL.FTZ R216, R12, R216 ;  /* 0x000000d80cd87220 */ /* 0x010fe60000410000 */
[----:B------:R-:W3:Y:S01]  /*fa90*/  MUFU.EX2 R159, R159 ;  /* 0x0000009f009f7308 */ /* 0x000ee20000000800 */
[C---:B------:R-:W-:Y:S03]  /*faa0*/  HMMA.16816.F32.BF16 R188, R52.reuse, R22, R188 ;  /* 0x0000001634bc723c */ /* 0x040fe600000418bc */
[----:B------:R-:W-:Y:S01]  /*fab0*/  FMNMX.FTZ R4, R42, R4, !PT ;  /* 0x000000042a047209 */ /* 0x000fe20007810000 */
[C---:B------:R-:W-:Y:S02]  /*fac0*/  FMUL.FTZ R217, R12.reuse, R217 ;  /* 0x000000d90cd97220 */ /* 0x040fe40000410000 */
[C---:B------:R-:W-:Y:S03]  /*fad0*/  HMMA.16816.F32.BF16 R200, R52.reuse, R36, R200 ;  /* 0x0000002434c8723c */ /* 0x040fe600000418c8 */
[----:B------:R-:W4:Y:S02]  /*fae0*/  MUFU.EX2 R160, R160 ;  /* 0x000000a000a07308 */ /* 0x000f240000000800 */
[----:B------:R-:W-:Y:S01]  /*faf0*/  FMNMX.FTZ R4, R43, R4, !PT ;  /* 0x000000042b047209 */ /* 0x000fe20007810000 */
[----:B------:R-:W-:Y:S07]  /*fb00*/  HMMA.16816.F32.BF16 R196, R52, R38, R196 ;  /* 0x0000002634c4723c */ /* 0x000fee00000418c4 */
[----:B------:R-:W5:Y:S01]  /*fb10*/  MUFU.EX2 R161, R161 ;  /* 0x000000a100a17308 */ /* 0x000f620000000800 */
[C---:B------:R-:W-:Y:S03]  /*fb20*/  FMUL.FTZ R212, R12.reuse, R212 ;  /* 0x000000d40cd47220 */ /* 0x040fe60000410000 */
[C---:B------:R-:W-:Y:S01]  /*fb30*/  FMUL.FTZ R213, R12.reuse, R213 ;  /* 0x000000d50cd57220 */ /* 0x040fe20000410000 */
[C---:B------:R-:W-:Y:S01]  /*fb40*/  FMUL.FTZ R208, R12.reuse, R208 ;  /* 0x000000d00cd07220 */ /* 0x040fe20000410000 */
[C---:B------:R-:W-:Y:S04]  /*fb50*/  FMUL.FTZ R209, R12.reuse, R209 ;  /* 0x000000d10cd17220 */ /* 0x040fe80000410000 */
[----:B------:R-:W5:Y:S01]  /*fb60*/  MUFU.EX2 R162, R162 ;  /* 0x000000a200a27308 */ /* 0x000f620000000800 */
[C---:B------:R-:W-:Y:S01]  /*fb70*/  FMUL.FTZ R204, R12.reuse, R204 ;  /* 0x000000cc0ccc7220 */ /* 0x040fe20000410000 */
[----:B------:R-:W-:Y:S01]  /*fb80*/  FMUL.FTZ R205, R12, R205 ;  /* 0x000000cd0ccd7220 */ /* 0x000fe20000410000 */
[----:B------:R-:W-:Y:S01]  /*fb90*/  FMNMX.FTZ R4, R50, R4, !PT ;  /* 0x0000000432047209 */ /* 0x000fe20007810000 */
[----:B------:R-:W-:Y:S03]  /*fba0*/  FADD.FTZ R2, R154, R2 ;  /* 0x000000029a027221 */ /* 0x000fe60000010000 */
[----:B------:R-:W-:Y:S03]  /*fbb0*/  FMNMX.FTZ R4, R51, R4, !PT ;  /* 0x0000000433047209 */ /* 0x000fe60007810000 */
[----:B------:R-:W5:Y:S01]  /*fbc0*/  MUFU.EX2 R163, R163 ;  /* 0x000000a300a37308 */ /* 0x000f620000000800 */
[----:B------:R-:W-:Y:S01]  /*fbd0*/  FADD.FTZ R2, R155, R2 ;  /* 0x000000029b027221 */ /* 0x000fe20000010000 */
[----:B------:R-:W-:Y:S03]  /*fbe0*/  FMNMX.FTZ R4, R58, R4, !PT ;  /* 0x000000043a047209 */ /* 0x000fe60007810000 */
[----:B------:R-:W-:Y:S01]  /*fbf0*/  FADD.FTZ R2, R156, R2 ;  /* 0x000000029c027221 */ /* 0x000fe20000010000 */
[----:B------:R-:W-:Y:S04]  /*fc00*/  FMNMX.FTZ R4, R59, R4, !PT ;  /* 0x000000043b047209 */ /* 0x000fe80007810000 */
[----:B------:R-:W-:Y:S01]  /*fc10*/  MUFU.EX2 R164, R164 ;  /* 0x000000a400a47308 */ /* 0x000fe20000000800 */
[----:B-1----:R-:W-:Y:S01]  /*fc20*/  FADD.FTZ R2, R157, R2 ;  /* 0x000000029d027221 */ /* 0x002fe20000010000 */
[----:B------:R-:W-:Y:S03]  /*fc30*/  FMNMX.FTZ R4, R66, R4, !PT ;  /* 0x0000000442047209 */ /* 0x000fe60007810000 */
[----:B--2---:R-:W-:Y:S01]  /*fc40*/  FADD.FTZ R2, R158, R2 ;  /* 0x000000029e027221 */ /* 0x004fe20000010000 */
[----:B------:R-:W-:Y:S04]  /*fc50*/  FMNMX.FTZ R4, R67, R4, !PT ;  /* 0x0000000443047209 */ /* 0x000fe80007810000 */
[----:B------:R-:W1:Y:S01]  /*fc60*/  MUFU.EX2 R69, R69 ;  /* 0x0000004500457308 */ /* 0x000e620000000800 */
[----:B---3--:R-:W-:Y:S01]  /*fc70*/  FADD.FTZ R2, R159, R2 ;  /* 0x000000029f027221 */ /* 0x008fe20000010000 */
[----:B------:R-:W-:Y:S03]  /*fc80*/  FMNMX.FTZ R4, R74, R4, !PT ;  /* 0x000000044a047209 */ /* 0x000fe60007810000 */
[----:B----4-:R-:W-:Y:S01]  /*fc90*/  FADD.FTZ R2, R160, R2 ;  /* 0x00000002a0027221 */ /* 0x010fe20000010000 */
[----:B------:R-:W-:Y:S04]  /*fca0*/  FMNMX.FTZ R4, R75, R4, !PT ;  /* 0x000000044b047209 */ /* 0x000fe80007810000 */
[----:B------:R-:W2:Y:S01]  /*fcb0*/  MUFU.EX2 R76, R76 ;  /* 0x0000004c004c7308 */ /* 0x000ea20000000800 */
[----:B-----5:R-:W-:Y:S01]  /*fcc0*/  FADD.FTZ R2, R161, R2 ;  /* 0x00000002a1027221 */ /* 0x020fe20000010000 */
[----:B------:R-:W-:Y:S03]  /*fcd0*/  FMNMX.FTZ R4, R82, R4, !PT ;  /* 0x0000000452047209 */ /* 0x000fe60007810000 */
[----:B------:R-:W-:Y:S01]  /*fce0*/  FADD.FTZ R2, R162, R2 ;  /* 0x00000002a2027221 */ /* 0x000fe20000010000 */
[----:B------:R-:W-:Y:S04]  /*fcf0*/  FMNMX.FTZ R4, R83, R4, !PT ;  /* 0x0000000453047209 */ /* 0x000fe80007810000 */
[----:B------:R-:W3:Y:S01]  /*fd00*/  MUFU.EX2 R77, R77 ;  /* 0x0000004d004d7308 */ /* 0x000ee20000000800 */
[----:B------:R-:W-:Y:S01]  /*fd10*/  FADD.FTZ R2, R163, R2 ;  /* 0x00000002a3027221 */ /* 0x000fe20000010000 */
[----:B-1----:R-:W-:Y:S01]  /*fd20*/  FADD.FTZ R139, R69, R139 ;  /* 0x0000008b458b7221 */ /* 0x002fe20000010000 */
[----:B------:R-:W-:Y:S02]  /*fd30*/  FMNMX.FTZ R4, R90, R4, !PT ;  /* 0x000000045a047209 */ /* 0x000fe40007810000 */
[----:B------:R-:W-:Y:S02]  /*fd40*/  FADD.FTZ R2, R164, R2 ;  /* 0x00000002a4027221 */ /* 0x000fe40000010000 */
[----:B------:R-:W-:Y:S03]  /*fd50*/  FMNMX.FTZ R4, R91, R4, !PT ;  /* 0x000000045b047209 */ /* 0x000fe60007810000 */
[----:B------:R-:W1:Y:S01]  /*fd60*/  MUFU.EX2 R70, R70 ;  /* 0x0000004600467308 */ /* 0x000e620000000800 */
[----:B--2---:R-:W-:Y:S01]  /*fd70*/  FADD.FTZ R139, R76, R139 ;  /* 0x0000008b4c8b7221 */ /* 0x004fe20000010000 */
[----:B------:R-:W-:Y:S04]  /*fd80*/  FMNMX.FTZ R4, R98, R4, !PT ;  /* 0x0000000462047209 */ /* 0x000fe80007810000 */
[----:B------:R-:W-:Y:S04]  /*fd90*/  FMNMX.FTZ R4, R99, R4, !PT ;  /* 0x0000000463047209 */ /* 0x000fe80007810000 */
[----:B------:R-:W2:Y:S01]  /*fda0*/  MUFU.EX2 R71, R71 ;  /* 0x0000004700477308 */ /* 0x000ea20000000800 */
[----:B---3--:R-:W-:Y:S01]  /*fdb0*/  FADD.FTZ R139, R77, R139 ;  /* 0x0000008b4d8b7221 */ /* 0x008fe20000010000 */
[----:B------:R-:W-:Y:S04]  /*fdc0*/  FMNMX.FTZ R4, R106, R4, !PT ;  /* 0x000000046a047209 */ /* 0x000fe80007810000 */
[----:B------:R-:W-:Y:S04]  /*fdd0*/  FMNMX.FTZ R4, R107, R4, !PT ;  /* 0x000000046b047209 */ /* 0x000fe80007810000 */
[----:B------:R-:W3:Y:S01]  /*fde0*/  MUFU.EX2 R78, R78 ;  /* 0x0000004e004e7308 */ /* 0x000ee20000000800 */
[----:B-1----:R-:W-:Y:S01]  /*fdf0*/  FADD.FTZ R2, R70, R2 ;  /* 0x0000000246027221 */ /* 0x002fe20000010000 */
[----:B------:R-:W-:Y:S04]  /*fe00*/  FMNMX.FTZ R4, R114, R4, !PT ;  /* 0x0000000472047209 */ /* 0x000fe80007810000 */
[----:B------:R-:W-:Y:S04]  /*fe10*/  FMNMX.FTZ R4, R115, R4, !PT ;  /* 0x0000000473047209 */ /* 0x000fe80007810000 */
        /* <DEDUP_REMOVED lines=10> */
[----:B------:R-:W1:Y:S08]  /*fec0*/  SHFL.BFLY PT, R4, R6, 0x2, 0x1f ;  /* 0x0c401f0006047f89 */ /* 0x000e7000000e0000 */
[----:B------:R-:W4:Y:S01]  /*fed0*/  MUFU.EX2 R92, R92 ;  /* 0x0000005c005c7308 */ /* 0x000f220000000800 */
[----:B--2---:R-:W-:Y:S09]  /*fee0*/  FADD.FTZ R139, R84, R139 ;  /* 0x0000008b548b7221 */ /* 0x004ff20000010000 */
[----:B------:R-:W2:Y:S01]  /*fef0*/  MUFU.EX2 R93, R93 ;  /* 0x0000005d005d7308 */ /* 0x000ea20000000800 */
[----:B---3--:R-:W-:Y:S09]  /*ff00*/  FADD.FTZ R139, R85, R139 ;  /* 0x0000008b558b7221 */ /* 0x008ff20000010000 */
[----:B------:R-:W3:Y:S01]  /*ff10*/  MUFU.EX2 R86, R86 ;  /* 0x0000005600567308 */ /* 0x000ee20000000800 */
[----:B----4-:R-:W-:Y:S01]  /*ff20*/  FADD.FTZ R139, R92, R139 ;  /* 0x0000008b5c8b7221 */ /* 0x010fe20000010000 */
[----:B-1----:R-:W-:Y:S01]  /*ff30*/  FMNMX.FTZ R4, R6, R4, !PT ;  /* 0x0000000406047209 */ /* 0x002fe20007810000 */
[----:B------:R-:W-:Y:S07]  /*ff40*/  FMUL.FTZ R6, R5, UR4 ;  /* 0x0000000405067c20 */ /* 0x000fee0008410000 */
[----:B------:R-:W1:Y:S01]  /*ff50*/  MUFU.EX2 R87, R87 ;  /* 0x0000005700577308 */ /* 0x000e620000000800 */
[----:B------:R-:W4:Y:S01]  /*ff60*/  SHFL.BFLY PT, R7, R4, 0x1, 0x1f ;  /* 0x0c201f0004077f89 */ /* 0x000f2200000e0000 */
[----:B------:R-:W-:Y:S01]  /*ff70*/  FSEL R6, R6, RZ, P0 ;  /* 0x000000ff06067208 */ /* 0x000fe20000000000 */
[----:B--2---:R-:W-:Y:S04]  /*ff80*/  FADD.FTZ R139, R93, R139 ;  /* 0x0000008b5d8b7221 */ /* 0x004fe80000010000 */
[--C-:B------:R-:W-:Y:S03]  /*ff90*/  FFMA.FTZ R169, R24, UR4, -R6.reuse ;  /* 0x0000000418a97c23 */ /* 0x100fe60008010806 */
[----:B------:R-:W2:Y:S01]  /*ffa0*/  MUFU.EX2 R94, R94 ;  /* 0x0000005e005e7308 */ /* 0x000ea20000000800 */
[--C-:B------:R-:W-:Y:S01]  /*ffb0*/  FFMA.FTZ R170, R16, UR4, -R6.reuse ;  /* 0x0000000410aa7c23 */ /* 0x100fe20008010806 */
[----:B------:R-:W-:Y:S01]  /*ffc0*/  F2FP.BF16.F32.PACK_AB R16, R141, R140 ;  /* 0x0000008c8d10723e */ /* 0x000fe200000010ff */
[--C-:B------:R-:W-:Y:S01]  /*ffd0*/  FFMA.FTZ R168, R17, UR4, -R6.reuse ;  /* 0x0000000411a87c23 */ /* 0x100fe20008010806 */
[----:B------:R-:W-:Y:S01]  /*ffe0*/  F2FP.BF16.F32.PACK_AB R17, R154, R153 ;  /* 0x000000999a11723e */ /* 0x000fe200000010ff */
        /* <DEDUP_REMOVED lines=10> */
[----:B------:R-:W-:Y:S03]  /*10090*/  FFMA.FTZ R57, R57, UR4, -R6 ;  /* 0x0000000439397c23 */ /* 0x000fe60008010806 */
[----:B------:R-:W-:Y:S01]  /*100a0*/  MUFU.EX2 R171, R171 ;  /* 0x000000ab00ab7308 */ /* 0x000fe20000000800 */
[----:B----4-:R-:W-:Y:S01]  /*100b0*/  FMNMX.FTZ R7, R4, R7, !PT ;  /* 0x0000000704077209 */ /* 0x010fe20007810000 */
[----:B---3--:R-:W-:Y:S03]  /*100c0*/  FADD.FTZ R2, R86, R2 ;  /* 0x0000000256027221 */ /* 0x008fe60000010000 */
[C---:B------:R-:W-:Y:S01]  /*100d0*/  FSETP.NEU.FTZ.AND P0, PT, R7.reuse, -INF , PT ;  /* 0xff8000000700780b */ /* 0x040fe20003f1d000 */
[----:B------:R-:W-:Y:S01]  /*100e0*/  FADD.FTZ R4, -R7, R185 ;  /* 0x000000b907047221 */ /* 0x000fe20000010100 */
[----:B-1----:R-:W-:Y:S03]  /*100f0*/  FADD.FTZ R2, R87, R2 ;  /* 0x0000000257027221 */ /* 0x002fe60000010000 */
[----:B------:R-:W1:Y:S01]  /*10100*/  MUFU.EX2 R168, R168 ;  /* 0x000000a800a87308 */ /* 0x000e620000000800 */
[----:B------:R-:W-:Y:S01]  /*10110*/  MOV R185, R7 ;  /* 0x0000000700b97202 */ /* 0x000fe20000000f00 */
[----:B------:R-:W-:Y:S01]  /*10120*/  FMUL.FTZ R3, R4, UR4 ;  /* 0x0000000404037c20 */ /* 0x000fe20008410000 */
[----:B------:R-:W-:Y:S01]  /*10130*/  FMUL.FTZ R4, R7, UR4 ;  /* 0x0000000407047c20 */ /* 0x000fe20008410000 */
[----:B--2---:R-:W-:Y:S06]  /*10140*/  FADD.FTZ R2, R94, R2 ;  /* 0x000000025e027221 */ /* 0x004fec0000010000 */
[----:B------:R2:W3:Y:S10]  /*10150*/  MUFU.EX2 R13, R3 ;  /* 0x00000003000d7308 */ /* 0x0004f40000000800 */
[----:B------:R-:W-:Y:S01]  /*10160*/  MUFU.EX2 R169, R169 ;  /* 0x000000a900a97308 */ /* 0x000fe20000000800 */
[----:B-1----:R-:W-:Y:S09]  /*10170*/  F2FP.BF16.F32.PACK_AB R54, R168, R170 ;  /* 0x000000aaa836723e */ /* 0x002ff200000010ff */
[----:B------:R-:W1:Y:S01]  /*10180*/  MUFU.EX2 R9, R9 ;  /* 0x0000000900097308 */ /* 0x000e620000000800 */
[----:B--2---:R-:W-:Y:S01]  /*10190*/  FFMA.FTZ R3, R8, UR4, -R6 ;  /* 0x0000000408037c23 */ /* 0x004fe20008010806 */
[----:B------:R-:W-:Y:S01]  /*101a0*/  FSEL R8, R4, RZ, P0 ;  /* 0x000000ff04087208 */ /* 0x000fe20000000000 */
[C---:B---3--:R-:W-:Y:S01]  /*101b0*/  FMUL.FTZ R218, R13.reuse, R218 ;  /* 0x000000da0dda7220 */ /* 0x048fe20000410000 */
[C---:B------:R-:W-:Y:S01]  /*101c0*/  FMUL.FTZ R219, R13.reuse, R219 ;  /* 0x000000db0ddb7220 */ /* 0x040fe20000410000 */
[C---:B------:R-:W-:Y:S01]  /*101d0*/  FMUL.FTZ R214, R13.reuse, R214 ;  /* 0x000000d60dd67220 */ /* 0x040fe20000410000 */
[----:B------:R-:W-:Y:S01]  /*101e0*/  FMUL.FTZ R215, R13, R215 ;  /* 0x000000d70dd77220 */ /* 0x000fe20000410000 */
[--C-:B------:R-:W-:Y:S03]  /*101f0*/  FFMA.FTZ R174, R27, UR4, -R8.reuse ;  /* 0x000000041bae7c23 */ /* 0x100fe60008010808 */
[----:B------:R-:W2:Y:S01]  /*10200*/  MUFU.EX2 R3, R3 ;  /* 0x0000000300037308 */ /* 0x000ea20000000800 */
[--C-:B------:R-:W-:Y:S01]  /*10210*/  FFMA.FTZ R173, R18, UR4, -R8.reuse ;  /* 0x0000000412ad7c23 */ /* 0x100fe20008010808 */
[----:B------:R-:W-:Y:S01]  /*10220*/  F2FP.BF16.F32.PACK_AB R18, R143, R142 ;  /* 0x0000008e8f12723e */ /* 0x000fe200000010ff */
[--C-:B------:R-:W-:Y:S01]  /*10230*/  FFMA.FTZ R172, R19, UR4, -R8.reuse ;  /* 0x0000000413ac7c23 */ /* 0x100fe20008010808 */
[----:B------:R-:W-:Y:S01]  /*10240*/  F2FP.BF16.F32.PACK_AB R19, R156, R155 ;  /* 0x0000009b9c13723e */ /* 0x000fe200000010ff */
[--C-:B------:R-:W-:Y:S01]  /*10250*/  FFMA.FTZ R175, R34, UR4, -R8.reuse ;  /* 0x0000000422af7c23 */ /* 0x100fe20008010808 */
[C---:B------:R-:W-:Y:S01]  /*10260*/  FMUL.FTZ R210, R13.reuse, R210 ;  /* 0x000000d20dd27220 */ /* 0x040fe20000410000 */
[----:B------:R-:W-:Y:S03]  /*10270*/  FMUL.FTZ R211, R13, R211 ;  /* 0x000000d30dd37220 */ /* 0x000fe60000410000 */
[----:B------:R-:W-:Y:S01]  /*10280*/  MUFU.EX2 R173, R173 ;  /* 0x000000ad00ad7308 */ /* 0x000fe20000000800 */
[----:B-1----:R-:W-:Y:S01]  /*10290*/  F2FP.BF16.F32.PACK_AB R32, R9, R169 ;  /* 0x000000a90920723e */ /* 0x002fe200000010ff */
[----:B------:R-:W-:Y:S01]  /*102a0*/  FMUL.FTZ R206, R13, R206 ;  /* 0x000000ce0dce7220 */ /* 0x000fe20000410000 */
[C---:B------:R-:W-:Y:S07]  /*102b0*/  HMMA.16816.F32.BF16 R192, R16.reuse, R28, R192 ;  /* 0x0000001c10c0723c */ /* 0x040fee00000418c0 */
[----:B------:R-:W1:Y:S01]  /*102c0*/  MUFU.EX2 R172, R172 ;  /* 0x000000ac00ac7308 */ /* 0x000e620000000800 */
[C---:B------:R-:W-:Y:S03]  /*102d0*/  HMMA.16816.F32.BF16 R188, R16.reuse, R30, R188 ;  /* 0x0000001e10bc723c */ /* 0x040fe600000418bc */
[----:B--2---:R-:W-:Y:S03]  /*102e0*/  F2FP.BF16.F32.PACK_AB R52, R171, R3 ;  /* 0x00000003ab34723e */ /* 0x004fe600000010ff */
[C---:B------:R-:W-:Y:S03]  /*102f0*/  HMMA.16816.F32.BF16 R200, R16.reuse, R44, R200 ;  /* 0x0000002c10c8723c */ /* 0x040fe600000418c8 */
[----:B------:R-:W-:Y:S02]  /*10300*/  MUFU.EX2 R134, R134 ;  /* 0x0000008600867308 */ /* 0x000fe40000000800 */
[----:B------:R-:W-:Y:S01]  /*10310*/  FMUL.FTZ R207, R13, R207 ;  /* 0x000000cf0dcf7220 */ /* 0x000fe20000410000 */
[----:B------:R-:W-:Y:S01]  /*10320*/  HMMA.16816.F32.BF16 R196, R16, R46, R196 ;  /* 0x0000002e10c4723c */ /* 0x000fe200000418c4 */
[----:B------:R-:W2:Y:S06]  /*10330*/  LDSM.16.MT88.4 R16, [R237+0x4800] ;  /* 0x00480000ed10783b */ /* 0x000eac0000004200 */
[----:B------:R-:W3:Y:S01]  /*10340*/  MUFU.EX2 R165, R165 ;  /* 0x000000a500a57308 */ /* 0x000ee20000000800 */
[----:B-1----:R-:W-:Y:S03]  /*10350*/  F2FP.BF16.F32.PACK_AB R55, R172, R173 ;  /* 0x000000adac37723e */ /* 0x002fe600000010ff */
[--C-:B------:R-:W-:Y:S01]  /*10360*/  FFMA.FTZ R50, R50, UR4, -R8.reuse ;  /* 0x0000000432327c23 */ /* 0x100fe20008010808 */
[--C-:B------:R-:W-:Y:S01]  /*10370*/  FFMA.FTZ R4, R10, UR4, -R8.reuse ;  /* 0x000000040a047c23 */ /* 0x100fe20008010808 */
[----:B------:R-:W-:Y:S04]  /*10380*/  FFMA.FTZ R10, R11, UR4, -R8 ;  /* 0x000000040b0a7c23 */ /* 0x000fe80008010808 */
[----:B------:R-:W-:Y:S01]  /*10390*/  MUFU.EX2 R174, R174 ;  /* 0x000000ae00ae7308 */ /* 0x000fe20000000800 */
[--C-:B------:R-:W-:Y:S01]  /*103a0*/  FFMA.FTZ R11, R64, UR4, -R6.reuse ;  /* 0x00000004400b7c23 */ /* 0x100fe20008010806 */
[--C-:B------:R-:W-:Y:S01]  /*103b0*/  FFMA.FTZ R64, R65, UR4, -R6.reuse ;  /* 0x0000000441407c23 */ /* 0x100fe20008010806 */
[--C-:B------:R-:W-:Y:S01]  /*103c0*/  FFMA.FTZ R65, R72, UR4, -R6.reuse ;  /* 0x0000000448417c23 */ /* 0x100fe20008010806 */
[----:B------:R-:W-:Y:S01]  /*103d0*/  FFMA.FTZ R72, R73, UR4, -R6 ;  /* 0x0000000449487c23 */ /* 0x000fe20008010806 */
[--C-:B------:R-:W-:Y:S01]  /*103e0*/  FFMA.FTZ R73, R26, UR4, -R8.reuse ;  /* 0x000000041a497c23 */ /* 0x100fe20008010808 */
[----:B------:R-:W-:Y:S01]  /*103f0*/  FFMA.FTZ R3, R182, R12, R3 ;  /* 0x0000000cb6037223 */ /* 0x000fe20000010003 */
[----:B------:R-:W1:Y:S03]  /*10400*/  LDSM.16.MT88.4 R24, [R237+0x4c00] ;  /* 0x004c0000ed18783b */ /* 0x000e660000004200 */
[----:B------:R-:W-:Y:S01]  /*10410*/  MUFU.EX2 R4, R4 ;  /* 0x0000000400047308 */ /* 0x000fe20000000800 */
[----:B---3--:R-:W-:Y:S01]  /*10420*/  F2FP.BF16.F32.PACK_AB R34, R165, R134 ;  /* 0x00000086a522723e */ /* 0x008fe200000010ff */
[----:B------:R-:W-:Y:S01]  /*10430*/  FADD.FTZ R3, R171, R3 ;  /* 0x00000003ab037221 */ /* 0x000fe20000010000 */
[----:B------:R-:W-:Y:S03]  /*10440*/  FFMA.FTZ R0, R130, UR4, -R8 ;  /* 0x0000000482007c23 */ /* 0x000fe60008010808 */
[----:B------:R-:W-:Y:S04]  /*10450*/  FADD.FTZ R3, R170, R3 ;  /* 0x00000003aa037221 */ /* 0x000fe80000010000 */
[----:B------:R-:W3:Y:S01]  /*10460*/  MUFU.EX2 R10, R10 ;  /* 0x0000000a000a7308 */ /* 0x000ee20000000800 */
[----:B------:R-:W-:Y:S04]  /*10470*/  FADD.FTZ R3, R168, R3 ;  /* 0x00000003a8037221 */ /* 0x000fe80000010000 */
[----:B------:R-:W-:Y:S01]  /*10480*/  FADD.FTZ R169, R169, R3 ;  /* 0x00000003a9a97221 */ /* 0x000fe20000010000 */
[----:B------:R-:W-:Y:S04]  /*10490*/  MOV R3, R132 ;  /* 0x0000008400037202 */ /* 0x000fe80000000f00 */
[----:B------:R-:W4:Y:S01]  /*104a0*/  MUFU.EX2 R73, R73 ;  /* 0x0000004900497308 */ /* 0x000f220000000800 */
[----:B------:R-:W-:Y:S04]  /*104b0*/  FADD.FTZ R169, R9, R169 ;  /* 0x000000a909a97221 */ /* 0x000fe80000010000 */
[----:B------:R-:W-:Y:S05]  /*104c0*/  FADD.FTZ R169, R134, R169 ;  /* 0x000000a986a97221 */ /* 0x000fea0000010000 */
[----:B------:R-:W-:Y:S01]  /*104d0*/  MUFU.EX2 R175, R175 ;  /* 0x000000af00af7308 */ /* 0x000fe20000000800 */
[C---:B---3--:R-:W-:Y:S01]  /*104e0*/  F2FP.BF16.F32.PACK_AB R53, R10.reuse, R4 ;  /* 0x000000040a35723e */ /* 0x048fe200000010ff */
[----:B------:R-:W-:Y:S01]  /*104f0*/  FFMA.FTZ R4, R183, R13, R4 ;  /* 0x0000000db7047223 */ /* 0x000fe20000010004 */
[----:B------:R-:W-:Y:S03]  /*10500*/  FADD.FTZ R169, R165, R169 ;  /* 0x000000a9a5a97221 */ /* 0x000fe60000010000 */
[----:B------:R-:W-:Y:S04]  /*10510*/  FADD.FTZ R4, R10, R4 ;  /* 0x000000040a047221 */ /* 0x000fe80000010000 */
[----:B------:R-:W3:Y:S01]  /*10520*/  MUFU.EX2 R166, R166 ;  /* 0x000000a600a67308 */ /* 0x000ee20000000800 */
[----:B----4-:R-:W-:Y:S01]  /*10530*/  F2FP.BF16.F32.PACK_AB R33, R174, R73 ;  /* 0x00000049ae21723e */ /* 0x010fe200000010ff */
[C---:B------:R-:W-:Y:S05]  /*10540*/  HMMA.16816.F32.BF16 R216, R52.reuse, R20, R216 ;  /* 0x0000001434d8723c */ /* 0x040fea00000418d8 */
[----:B------:R-:W-:Y:S03]  /*10550*/  FADD.FTZ R4, R173, R4 ;  /* 0x00000004ad047221 */ /* 0x000fe60000010000 */
[----:B------:R-:W4:Y:S03]  /*10560*/  MUFU.EX2 R167, R167 ;  /* 0x000000a700a77308 */ /* 0x000f260000000800 */
[----:B------:R-:W-:Y:S01]  /*10570*/  F2FP.BF16.F32.PACK_AB R20, R145, R144 ;  /* 0x000000909114723e */ /* 0x000fe200000010ff */
[C---:B------:R-:W-:Y:S03]  /*10580*/  HMMA.16816.F32.BF16 R212, R52.reuse, R22, R212 ;  /* 0x0000001634d4723c */ /* 0x040fe600000418d4 */
[----:B------:R-:W-:Y:S01]  /*10590*/  F2FP.BF16.F32.PACK_AB R21, R158, R157 ;  /* 0x0000009d9e15723e */ /* 0x000fe200000010ff */
[----:B------:R-:W-:Y:S02]  /*105a0*/  FADD.FTZ R4, R172, R4 ;  /* 0x00000004ac047221 */ /* 0x000fe40000010000 */
[----:B------:R-:W-:Y:S01]  /*105b0*/  MUFU.EX2 R48, R48 ;  /* 0x0000003000307308 */ /* 0x000fe20000000800 */
[----:B------:R-:W-:Y:S01]  /*105c0*/  F2FP.BF16.F32.PACK_AB R22, R147, R146 ;  /* 0x000000929316723e */ /* 0x000fe200000010ff */
[C---:B------:R-:W-:Y:S03]  /*105d0*/  HMMA.16816.F32.BF16 R208, R52.reuse, R36, R208 ;  /* 0x0000002434d0723c */ /* 0x040fe600000418d0 */
[----:B------:R-:W-:Y:S01]  /*105e0*/  F2FP.BF16.F32.PACK_AB R23, R160, R159 ;  /* 0x0000009fa017723e */ /* 0x000fe200000010ff */
[----:B------:R-:W-:Y:S01]  /*105f0*/  FADD.FTZ R4, R73, R4 ;  /* 0x0000000449047221 */ /* 0x000fe20000010000 */
[----:B---3--:R-:W-:Y:S03]  /*10600*/  FADD.FTZ R169, R166, R169 ;  /* 0x000000a9a6a97221 */ /* 0x008fe60000010000 */
[----:B------:R-:W3:Y:S03]  /*10610*/  MUFU.EX2 R49, R49 ;  /* 0x0000003100317308 */ /* 0x000ee60000000800 */
[C---:B----4-:R-:W-:Y:S01]  /*10620*/  F2FP.BF16.F32.PACK_AB R36, R167.reuse, R166 ;  /* 0x000000a6a724723e */ /* 0x050fe200000010ff */
[----:B------:R-:W-:Y:S03]  /*10630*/  HMMA.16816.F32.BF16 R204, R52, R38, R204 ;  /* 0x0000002634cc723c */ /* 0x000fe600000418cc */
[----:B------:R-:W-:Y:S01]  /*10640*/  FADD.FTZ R4, R174, R4 ;  /* 0x00000004ae047221 */ /* 0x000fe20000010000 */
[----:B------:R-:W-:Y:S02]  /*10650*/  FADD.FTZ R169, R167, R169 ;  /* 0x000000a9a7a97221 */ /* 0x000fe40000010000 */
[----:B------:R-:W-:Y:S01]  /*10660*/  MUFU.EX2 R56, R56 ;  /* 0x0000003800387308 */ /* 0x000fe20000000800 */
[C---:B--2---:R-:W-:Y:S05]  /*10670*/  HMMA.16816.F32.BF16 R192, R20.reuse, R16, R192 ;  /* 0x0000001014c0723c */ /* 0x044fea00000418c0 */
[----:B------:R-:W-:Y:S01]  /*10680*/  FFMA.FTZ R53, R35, UR4, -R8 ;  /* 0x0000000423357c23 */ /* 0x000fe20008010808 */
[C---:B------:R-:W-:Y:S03]  /*10690*/  HMMA.16816.F32.BF16 R188, R20.reuse, R18, R188 ;  /* 0x0000001214bc723c */ /* 0x040fe600000418bc */
[----:B------:R-:W2:Y:S02]  /*106a0*/  MUFU.EX2 R57, R57 ;  /* 0x0000003900397308 */ /* 0x000ea40000000800 */
[----:B---3--:R-:W-:Y:S01]  /*106b0*/  F2FP.BF16.F32.PACK_AB R38, R49, R48 ;  /* 0x000000303126723e */ /* 0x008fe200000010ff */
[C---:B------:R-:W-:Y:S07]  /*106c0*/  HMMA.16816.F32.BF16 R200, R20.reuse, R60, R200 ;  /* 0x0000003c14c8723c */ /* 0x040fee00000418c8 */
[----:B------:R-:W3:Y:S01]  /*106d0*/  MUFU.EX2 R53, R53 ;  /* 0x0000003500357308 */ /* 0x000ee20000000800 */
[----:B------:R-:W-:Y:S01]  /*106e0*/  FFMA.FTZ R52, R80, UR4, -R6 ;  /* 0x0000000450347c23 */ /* 0x000fe20008010806 */
[----:B------:R-:W-:Y:S01]  /*106f0*/  HMMA.16816.F32.BF16 R196, R20, R62, R196 ;  /* 0x0000003e14c4723c */ /* 0x000fe200000418c4 */
[----:B------:R-:W4:Y:S07]  /*10700*/  LDSM.16.MT88.4 R20, [R238+0x4c00] ;  /* 0x004c0000ee14783b */ /* 0x000f2e0000004200 */
[----:B------:R-:W-:Y:S03]  /*10710*/  MUFU.EX2 R11, R11 ;  /* 0x0000000b000b7308 */ /* 0x000fe60000000800 */
[----:B--2---:R-:W-:Y:S01]  /*10720*/  F2FP.BF16.F32.PACK_AB R40, R57, R56 ;  /* 0x000000383928723e */ /* 0x004fe200000010ff */
[----:B------:R-:W-:Y:S01]  /*10730*/  FFMA.FTZ R80, R42, UR4, -R8 ;  /* 0x000000042a507c23 */ /* 0x000fe20008010808 */
[----:B------:R-:W-:Y:S01]  /*10740*/  FFMA.FTZ R54, R81, UR4, -R6 ;  /* 0x0000000451367c23 */ /* 0x000fe20008010806 */
[----:B------:R-:W-:Y:S01]  /*10750*/  FFMA.FTZ R81, R43, UR4, -R8 ;  /* 0x000000042b517c23 */ /* 0x000fe20008010808 */
[----:B------:R-:W-:Y:S03]  /*10760*/  FADD.FTZ R4, R175, R4 ;  /* 0x00000004af047221 */ /* 0x000fe60000010000 */
[----:B------:R-:W-:Y:S01]  /*10770*/  MUFU.EX2 R80, R80 ;  /* 0x0000005000507308 */ /* 0x000fe20000000800 */
[C---:B---3--:R-:W-:Y:S01]  /*10780*/  F2FP.BF16.F32.PACK_AB R35, R53.reuse, R175 ;  /* 0x000000af3523723e */ /* 0x048fe200000010ff */
[----:B------:R-:W-:Y:S01]  /*10790*/  FFMA.FTZ R55, R88, UR4, -R6 ;  /* 0x0000000458377c23 */ /* 0x000fe20008010806 */
[----:B------:R-:W-:Y:S01]  /*107a0*/  FADD.FTZ R4, R53, R4 ;  /* 0x0000000435047221 */ /* 0x000fe20000010000 */
[----:B------:R-:W-:Y:S01]  /*107b0*/  FADD.FTZ R169, R48, R169 ;  /* 0x000000a930a97221 */ /* 0x000fe20000010000 */
[----:B------:R-:W-:Y:S05]  /*107c0*/  FFMA.FTZ R88, R121, UR4, -R6 ;  /* 0x0000000479587c23 */ /* 0x000fea0008010806 */
[----:B------:R-:W2:Y:S01]  /*107d0*/  MUFU.EX2 R81, R81 ;  /* 0x0000005100517308 */ /* 0x000ea20000000800 */
[C---:B------:R-:W-:Y:S05]  /*107e0*/  HMMA.16816.F32.BF16 R216, R32.reuse, R28, R216 ;  /* 0x0000001c20d8723c */ /* 0x040fea00000418d8 */
[----:B------:R-:W-:Y:S01]  /*107f0*/  FADD.FTZ R169, R49, R169 ;  /* 0x000000a931a97221 */ /* 0x000fe20000010000 */
[C---:B------:R-:W-:Y:S03]  /*10800*/  HMMA.16816.F32.BF16 R212, R32.reuse, R30, R212 ;  /* 0x0000001e20d4723c */ /* 0x040fe600000418d4 */
[----:B------:R-:W3:Y:S02]  /*10810*/  MUFU.EX2 R64, R64 ;  /* 0x0000004000407308 */ /* 0x000ee40000000800 */
[----:B------:R-:W-:Y:S01]  /*10820*/  F2FP.BF16.F32.PACK_AB R28, R149, R148 ;  /* 0x00000094951c723e */ /* 0x000fe200000010ff */
[C---:B------:R-:W-:Y:S07]  /*10830*/  HMMA.16816.F32.BF16 R208, R32.reuse, R44, R208 ;  /* 0x0000002c20d0723c */ /* 0x040fee00000418d0 */
[----:B------:R-:W-:Y:S01]  /*10840*/  MUFU.EX2 R44, R50 ;  /* 0x00000032002c7308 */ /* 0x000fe20000000800 */
[----:B------:R-:W-:Y:S01]  /*10850*/  F2FP.BF16.F32.PACK_AB R30, R151, R150 ;  /* 0x00000096971e723e */ /* 0x000fe200000010ff */
[----:B------:R-:W-:Y:S01]  /*10860*/  HMMA.16816.F32.BF16 R204, R32, R46, R204 ;  /* 0x0000002e20cc723c */ /* 0x000fe200000418cc */
[----:B------:R-:W5:Y:S07]  /*10870*/  LDSM.16.MT88.4 R32, [R237+0x5000] ;  /* 0x00500000ed20783b */ /* 0x000f6e0000004200 */
[----:B------:R-:W-:Y:S03]  /*10880*/  MUFU.EX2 R95, R95 ;  /* 0x0000005f005f7308 */ /* 0x000fe60000000800 */
[----:B------:R-:W-:Y:S01]  /*10890*/  F2FP.BF16.F32.PACK_AB R29, R162, R161 ;  /* 0x000000a1a21d723e */ /* 0x000fe200000010ff */
[--C-:B------:R-:W-:Y:S01]  /*108a0*/  FFMA.FTZ R45, R51, UR4, -R8.reuse ;  /* 0x00000004332d7c23 */ /* 0x100fe20008010808 */
[----:B------:R-:W-:Y:S02]  /*108b0*/  F2FP.BF16.F32.PACK_AB R31, R164, R163 ;  /* 0x000000a3a41f723e */ /* 0x000fe400000010ff */
[----:B--2---:R-:W-:Y:S01]  /*108c0*/  F2FP.BF16.F32.PACK_AB R37, R81, R80 ;  /* 0x000000505125723e */ /* 0x004fe200000010ff */
[--C-:B------:R-:W-:Y:S02]  /*108d0*/  FFMA.FTZ R51, R58, UR4, -R8.reuse ;  /* 0x000000043a337c23 */ /* 0x100fe40008010808 */
[----:B------:R-:W2:Y:S01]  /*108e0*/  MUFU.EX2 R45, R45 ;  /* 0x0000002d002d7308 */ /* 0x000ea20000000800 */
[----:B---3--:R-:W-:Y:S01]  /*108f0*/  F2FP.BF16.F32.PACK_AB R42, R64, R11 ;  /* 0x0000000b402a723e */ /* 0x008fe200000010ff */
[C---:B-1----:R-:W-:Y:S05]  /*10900*/  HMMA.16816.F32.BF16 R192, R28.reuse, R24, R192 ;  /* 0x000000181cc0723c */ /* 0x042fea00000418c0 */
[--C-:B------:R-:W-:Y:S03]  /*10910*/  FFMA.FTZ R58, R59, UR4, -R8.reuse ;  /* 0x000000043b3a7c23 */ /* 0x100fe60008010808 */
[----:B------:R-:W-:Y:S01]  /*10920*/  MUFU.EX2 R51, R51 ;  /* 0x0000003300337308 */ /* 0x000fe20000000800 */
[C---:B------:R-:W-:Y:S03]  /*10930*/  HMMA.16816.F32.BF16 R188, R28.reuse, R26, R188 ;  /* 0x0000001a1cbc723c */ /* 0x040fe600000418bc */
[--C-:B------:R-:W-:Y:S01]  /*10940*/  FFMA.FTZ R59, R66, UR4, -R8.reuse ;  /* 0x00000004423b7c23 */ /* 0x100fe20008010808 */
[--C-:B------:R-:W-:Y:S02]  /*10950*/  FFMA.FTZ R66, R74, UR4, -R8.reuse ;  /* 0x000000044a427c23 */ /* 0x100fe40008010808 */
[C---:B----4-:R-:W-:Y:S03]  /*10960*/  HMMA.16816.F32.BF16 R200, R28.reuse, R20, R200 ;  /* 0x000000141cc8723c */ /* 0x050fe600000418c8 */
[----:B------:R-:W1:Y:S02]  /*10970*/  MUFU.EX2 R58, R58 ;  /* 0x0000003a003a7308 */ /* 0x000e640000000800 */
[----:B--2---:R-:W-:Y:S01]  /*10980*/  F2FP.BF16.F32.PACK_AB R39, R45, R44 ;  /* 0x0000002c2d27723e */ /* 0x004fe200000010ff */
[----:B------:R-:W-:Y:S01]  /*10990*/  HMMA.16816.F32.BF16 R196, R28, R22, R196 ;  /* 0x000000161cc4723c */ /* 0x000fe200000418c4 */
[----:B------:R-:W2:Y:S06]  /*109a0*/  LDSM.16.MT88.4 R28, [R238+0x5000] ;  /* 0x00500000ee1c783b */ /* 0x000eac0000004200 */
[----:B------:R-:W-:Y:S01]  /*109b0*/  MUFU.EX2 R59, R59 ;  /* 0x0000003b003b7308 */ /* 0x000fe20000000800 */
[--C-:B------:R-:W-:Y:S01]  /*109c0*/  FFMA.FTZ R74, R82, UR4, -R8.reuse ;  /* 0x00000004524a7c23 */ /* 0x100fe20008010808 */
[C---:B------:R-:W-:Y:S08]  /*109d0*/  HMMA.16816.F32.BF16 R216, R36.reuse, R16, R216 ;  /* 0x0000001024d8723c */ /* 0x040ff000000418d8 */
[----:B------:R-:W-:Y:S01]  /*109e0*/  MUFU.EX2 R65, R65 ;  /* 0x0000004100417308 */ /* 0x000fe20000000800 */
[C---:B------:R-:W-:Y:S03]  /*109f0*/  HMMA.16816.F32.BF16 R212, R36.reuse, R18, R212 ;  /* 0x0000001224d4723c */ /* 0x040fe600000418d4 */
[----:B------:R-:W-:Y:S03]  /*10a00*/  F2FP.BF16.F32.PACK_AB R16, R69, R68 ;  /* 0x000000444510723e */ /* 0x000fe600000010ff */
[C---:B------:R-:W-:Y:S03]  /*10a10*/  HMMA.16816.F32.BF16 R208, R36.reuse, R60, R208 ;  /* 0x0000003c24d0723c */ /* 0x040fe600000418d0 */
[----:B------:R-:W-:Y:S02]  /*10a20*/  MUFU.EX2 R72, R72 ;  /* 0x0000004800487308 */ /* 0x000fe40000000800 */
[----:B------:R-:W-:Y:S01]  /*10a30*/  F2FP.BF16.F32.PACK_AB R18, R77, R76 ;  /* 0x0000004c4d12723e */ /* 0x000fe200000010ff */
[----:B------:R-:W-:Y:S01]  /*10a40*/  HMMA.16816.F32.BF16 R204, R36, R62, R204 ;  /* 0x0000003e24cc723c */ /* 0x000fe200000418cc */
[----:B------:R-:W3:Y:S06]  /*10a50*/  LDSM.16.MT88.4 R36, [R237+0x5400] ;  /* 0x00540000ed24783b */ /* 0x000eec0000004200 */
[----:B------:R-:W-:Y:S01]  /*10a60*/  MUFU.EX2 R52, R52 ;  /* 0x0000003400347308 */ /* 0x000fe20000000800 */
[----:B------:R-:W-:Y:S03]  /*10a70*/  F2FP.BF16.F32.PACK_AB R17, R71, R70 ;  /* 0x000000464711723e */ /* 0x000fe600000010ff */
[--C-:B------:R-:W-:Y:S01]  /*10a80*/  FFMA.FTZ R60, R67, UR4, -R8.reuse ;  /* 0x00000004433c7c23 */ /* 0x100fe20008010808 */
[----:B------:R-:W-:Y:S01]  /*10a90*/  F2FP.BF16.F32.PACK_AB R19, R79, R78 ;  /* 0x0000004e4f13723e */ /* 0x000fe200000010ff */
[--C-:B------:R-:W-:Y:S04]  /*10aa0*/  FFMA.FTZ R67, R75, UR4, -R8.reuse ;  /* 0x000000044b437c23 */ /* 0x100fe80008010808 */
[----:B------:R-:W-:Y:S01]  /*10ab0*/  MUFU.EX2 R54, R54 ;  /* 0x0000003600367308 */ /* 0x000fe20000000800 */
[----:B-1----:R-:W-:Y:S01]  /*10ac0*/  F2FP.BF16.F32.PACK_AB R41, R58, R51 ;  /* 0x000000333a29723e */ /* 0x002fe200000010ff */
[----:B------:R-:W-:Y:S01]  /*10ad0*/  FFMA.FTZ R75, R83, UR4, -R8 ;  /* 0x00000004534b7c23 */ /* 0x000fe20008010808 */
[C---:B-----5:R-:W-:Y:S07]  /*10ae0*/  HMMA.16816.F32.BF16 R192, R16.reuse, R32, R192 ;  /* 0x0000002010c0723c */ /* 0x060fee00000418c0 */
[----:B------:R-:W1:Y:S01]  /*10af0*/  MUFU.EX2 R60, R60 ;  /* 0x0000003c003c7308 */ /* 0x000e620000000800 */
[C---:B------:R-:W-:Y:S03]  /*10b00*/  HMMA.16816.F32.BF16 R188, R16.reuse, R34, R188 ;  /* 0x0000002210bc723c */ /* 0x040fe600000418bc */
[----:B------:R-:W-:Y:S03]  /*10b10*/  FFMA.FTZ R46, R89, UR4, -R6 ;  /* 0x00000004592e7c23 */ /* 0x000fe60008010806 */
[C---:B--2---:R-:W-:Y:S03]  /*10b20*/  HMMA.16816.F32.BF16 R200, R16.reuse, R28, R200 ;  /* 0x0000001c10c8723c */ /* 0x044fe600000418c8 */
[----:B------:R-:W-:Y:S02]  /*10b30*/  MUFU.EX2 R66, R66 ;  /* 0x0000004200427308 */ /* 0x000fe40000000800 */
[----:B------:R-:W-:Y:S01]  /*10b40*/  FFMA.FTZ R89, R90, UR4, -R8 ;  /* 0x000000045a597c23 */ /* 0x000fe20008010808 */
[----:B------:R-:W-:Y:S01]  /*10b50*/  HMMA.16816.F32.BF16 R196, R16, R30, R196 ;  /* 0x0000001e10c4723c */ /* 0x000fe200000418c4 */
[----:B------:R-:W2:Y:S06]  /*10b60*/  LDSM.16.MT88.4 R16, [R238+0x5400] ;  /* 0x00540000ee10783b */ /* 0x000eac0000004200 */
[----:B------:R-:W4:Y:S01]  /*10b70*/  MUFU.EX2 R67, R67 ;  /* 0x0000004300437308 */ /* 0x000f220000000800 */
[----:B-1----:R-:W-:Y:S03]  /*10b80*/  F2FP.BF16.F32.PACK_AB R43, R60, R59 ;  /* 0x0000003b3c2b723e */ /* 0x002fe600000010ff */
[----:B------:R-:W-:Y:S01]  /*10b90*/  FFMA.FTZ R47, R96, UR4, -R6 ;  /* 0x00000004602f7c23 */ /* 0x000fe20008010806 */
[----:B------:R-:W-:Y:S01]  /*10ba0*/  FFMA.FTZ R90, R91, UR4, -R8 ;  /* 0x000000045b5a7c23 */ /* 0x000fe20008010808 */
[----:B------:R-:W-:Y:S04]  /*10bb0*/  FFMA.FTZ R50, R97, UR4, -R6 ;  /* 0x0000000461327c23 */ /* 0x000fe80008010806 */
[----:B------:R-:W-:Y:S01]  /*10bc0*/  MUFU.EX2 R74, R74 ;  /* 0x0000004a004a7308 */ /* 0x000fe20000000800 */
[C---:B------:R-:W-:Y:S05]  /*10bd0*/  HMMA.16816.F32.BF16 R208, R40.reuse, R20, R208 ;  /* 0x0000001428d0723c */ /* 0x040fea00000418d0 */
[--C-:B------:R-:W-:Y:S01]  /*10be0*/  FFMA.FTZ R91, R98, UR4, -R8.reuse ;  /* 0x00000004625b7c23 */ /* 0x100fe20008010808 */
[C---:B------:R-:W-:Y:S03]  /*10bf0*/  HMMA.16816.F32.BF16 R204, R40.reuse, R22, R204 ;  /* 0x0000001628cc723c */ /* 0x040fe600000418cc */
[----:B------:R-:W1:Y:S01]  /*10c00*/  MUFU.EX2 R75, R75 ;  /* 0x0000004b004b7308 */ /* 0x000e620000000800 */
[----:B------:R-:W5:Y:S01]  /*10c10*/  LDSM.16.MT88.4 R20, [R237+0x5800] ;  /* 0x00580000ed14783b */ /* 0x000f620000004200 */
[----:B------:R-:W-:Y:S01]  /*10c20*/  FFMA.FTZ R96, R99, UR4, -R8 ;  /* 0x0000000463607c23 */ /* 0x000fe20008010808 */
[C---:B------:R-:W-:Y:S07]  /*10c30*/  HMMA.16816.F32.BF16 R216, R40.reuse, R24, R216 ;  /* 0x0000001828d8723c */ /* 0x040fee00000418d8 */
[----:B------:R-:W-:Y:S01]  /*10c40*/  MUFU.EX2 R100, R100 ;  /* 0x0000006400647308 */ /* 0x000fe20000000800 */
[----:B------:R-:W-:Y:S01]  /*10c50*/  FADD.FTZ R4, R80, R4 ;  /* 0x0000000450047221 */ /* 0x000fe20000010000 */
[----:B------:R-:W-:Y:S08]  /*10c60*/  HMMA.16816.F32.BF16 R212, R40, R26, R212 ;  /* 0x0000001a28d4723c */ /* 0x000ff000000418d4 */
[----:B------:R-:W5:Y:S03]  /*10c70*/  MUFU.EX2 R101, R101 ;  /* 0x0000006500657308 */ /* 0x000f660000000800 */
[----:B------:R-:W-:Y:S01]  /*10c80*/  F2FP.BF16.F32.PACK_AB R24, R85, R84 ;  /* 0x000000545518723e */ /* 0x000fe200000010ff */
[----:B------:R-:W-:Y:S01]  /*10c90*/  FADD.FTZ R4, R81, R4 ;  /* 0x0000000451047221 */ /* 0x000fe20000010000 */
[----:B------:R-:W-:Y:S02]  /*10ca0*/  F2FP.BF16.F32.PACK_AB R26, R93, R92 ;  /* 0x0000005c5d1a723e */ /* 0x000fe400000010ff */
[----:B------:R-:W-:Y:S01]  /*10cb0*/  F2FP.BF16.F32.PACK_AB R25, R87, R86 ;  /* 0x000000565719723e */ /* 0x000fe200000010ff */
[----:B------:R-:W-:Y:S02]  /*10cc0*/  FADD.FTZ R4, R44, R4 ;  /* 0x000000042c047221 */ /* 0x000fe40000010000 */
[----:B------:R-:W-:Y:S01]  /*10cd0*/  MUFU.EX2 R108, R108 ;  /* 0x0000006c006c7308 */ /* 0x000fe20000000800 */
[----:B------:R-:W-:Y:S01]  /*10ce0*/  F2FP.BF16.F32.PACK_AB R27, R95, R94 ;  /* 0x0000005e5f1b723e */ /* 0x000fe200000010ff */
[----:B------:R-:W-:Y:S01]  /*10cf0*/  FADD.FTZ R169, R56, R169 ;  /* 0x000000a938a97221 */ /* 0x000fe20000010000 */
[----:B------:R-:W-:Y:S01]  /*10d00*/  F2FP.BF16.F32.PACK_AB R40, R72, R65 ;  /* 0x000000414828723e */ /* 0x000fe200000010ff */
[----:B------:R-:W-:Y:S01]  /*10d10*/  FADD.FTZ R4, R45, R4 ;  /* 0x000000042d047221 */ /* 0x000fe20000010000 */
[----:B------:R-:W-:Y:S01]  /*10d20*/  F2FP.BF16.F32.PACK_AB R42, R54, R52 ;  /* 0x00000034362a723e */ /* 0x000fe200000010ff */
[----:B------:R-:W-:Y:S01]  /*10d30*/  FFMA.FTZ R61, R104, UR4, -R6 ;  /* 0x00000004683d7c23 */ /* 0x000fe20008010806 */
[----:B----4-:R-:W-:Y:S03]  /*10d40*/  F2FP.BF16.F32.PACK_AB R41, R67, R66 ;  /* 0x000000424329723e */ /* 0x010fe600000010ff */
[----:B------:R-:W4:Y:S01]  /*10d50*/  MUFU.EX2 R109, R109 ;  /* 0x0000006d006d7308 */ /* 0x000f220000000800 */
[C---:B---3--:R-:W-:Y:S05]  /*10d60*/  HMMA.16816.F32.BF16 R192, R24.reuse, R36, R192 ;  /* 0x0000002418c0723c */ /* 0x048fea00000418c0 */
[----:B-1----:R-:W-:Y:S01]  /*10d70*/  F2FP.BF16.F32.PACK_AB R43, R75, R74 ;  /* 0x0000004a4b2b723e */ /* 0x002fe200000010ff */
[C---:B------:R-:W-:Y:S03]  /*10d80*/  HMMA.16816.F32.BF16 R188, R24.reuse, R38, R188 ;  /* 0x0000002618bc723c */ /* 0x040fe600000418bc */
[----:B------:R-:W-:Y:S02]  /*10d90*/  MUFU.EX2 R102, R102 ;  /* 0x0000006600667308 */ /* 0x000fe40000000800 */
[----:B------:R-:W-:Y:S01]  /*10da0*/  FADD.FTZ R4, R51, R4 ;  /* 0x0000000433047221 */ /* 0x000fe20000010000 */
[C---:B--2---:R-:W-:Y:S07]  /*10db0*/  HMMA.16816.F32.BF16 R200, R24.reuse, R16, R200 ;  /* 0x0000001018c8723c */ /* 0x044fee00000418c8 */
[----:B------:R-:W1:Y:S01]  /*10dc0*/  MUFU.EX2 R103, R103 ;  /* 0x0000006700677308 */ /* 0x000e620000000800 */
[--C-:B------:R-:W-:Y:S01]  /*10dd0*/  FFMA.FTZ R62, R105, UR4, -R6.reuse ;  /* 0x00000004693e7c23 */ /* 0x100fe20008010806 */
[----:B------:R-:W-:Y:S01]  /*10de0*/  HMMA.16816.F32.BF16 R196, R24, R18, R196 ;  /* 0x0000001218c4723c */ /* 0x000fe200000418c4 */
[----:B------:R-:W2:Y:S07]  /*10df0*/  LDSM.16.MT88.4 R24, [R238+0x5800] ;  /* 0x00580000ee18783b */ /* 0x000eae0000004200 */
[----:B------:R-:W-:Y:S01]  /*10e00*/  MUFU.EX2 R110, R110 ;  /* 0x0000006e006e7308 */ /* 0x000fe20000000800 */
[C---:B------:R-:W-:Y:S05]  /*10e10*/  HMMA.16816.F32.BF16 R208, R40.reuse, R28, R208 ;  /* 0x0000001c28d0723c */ /* 0x040fea00000418d0 */
[--C-:B------:R-:W-:Y:S01]  /*10e20*/  FFMA.FTZ R63, R112, UR4, -R6.reuse ;  /* 0x00000004703f7c23 */ /* 0x100fe20008010806 */
[C---:B------:R-:W-:Y:S03]  /*10e30*/  HMMA.16816.F32.BF16 R204, R40.reuse, R30, R204 ;  /* 0x0000001e28cc723c */ /* 0x040fe600000418cc */
[----:B------:R-:W3:Y:S01]  /*10e40*/  MUFU.EX2 R111, R111 ;  /* 0x0000006f006f7308 */ /* 0x000ee20000000800 */
[----:B------:R-:W2:Y:S01]  /*10e50*/  LDSM.16.MT88.4 R28, [R237+0x5c00] ;  /* 0x005c0000ed1c783b */ /* 0x000ea20000004200 */
[----:B------:R-:W-:Y:S01]  /*10e60*/  FFMA.FTZ R82, R113, UR4, -R6 ;  /* 0x0000000471527c23 */ /* 0x000fe20008010806 */
[C---:B------:R-:W-:Y:S07]  /*10e70*/  HMMA.16816.F32.BF16 R216, R40.reuse, R32, R216 ;  /* 0x0000002028d8723c */ /* 0x040fee00000418d8 */
[----:B------:R-:W-:Y:S01]  /*10e80*/  MUFU.EX2 R55, R55 ;  /* 0x0000003700377308 */ /* 0x000fe20000000800 */
[--C-:B------:R-:W-:Y:S01]  /*10e90*/  FFMA.FTZ R98, R106, UR4, -R8.reuse ;  /* 0x000000046a627c23 */ /* 0x100fe20008010808 */
[----:B------:R-:W-:Y:S08]  /*10ea0*/  HMMA.16816.F32.BF16 R212, R40, R34, R212 ;  /* 0x0000002228d4723c */ /* 0x000ff000000418d4 */
[----:B------:R-:W2:Y:S03]  /*10eb0*/  MUFU.EX2 R46, R46 ;  /* 0x0000002e002e7308 */ /* 0x000ea60000000800 */
[----:B-----5:R-:W-:Y:S01]  /*10ec0*/  F2FP.BF16.F32.PACK_AB R32, R101, R100 ;  /* 0x000000646520723e */ /* 0x020fe200000010ff */
[--C-:B------:R-:W-:Y:S01]  /*10ed0*/  FFMA.FTZ R99, R107, UR4, -R8.reuse ;  /* 0x000000046b637c23 */ /* 0x100fe20008010808 */
[----:B----4-:R-:W-:Y:S02]  /*10ee0*/  F2FP.BF16.F32.PACK_AB R34, R109, R108 ;  /* 0x0000006c6d22723e */ /* 0x010fe400000010ff */
[----:B-1----:R-:W-:Y:S01]  /*10ef0*/  F2FP.BF16.F32.PACK_AB R33, R103, R102 ;  /* 0x000000666721723e */ /* 0x002fe200000010ff */
[--C-:B------:R-:W-:Y:S02]  /*10f00*/  FFMA.FTZ R104, R114, UR4, -R8.reuse ;  /* 0x0000000472687c23 */ /* 0x100fe40008010808 */
[----:B------:R-:W-:Y:S01]  /*10f10*/  MUFU.EX2 R47, R47 ;  /* 0x0000002f002f7308 */ /* 0x000fe20000000800 */
[----:B---3--:R-:W-:Y:S01]  /*10f20*/  F2FP.BF16.F32.PACK_AB R35, R111, R110 ;  /* 0x0000006e6f23723e */ /* 0x008fe200000010ff */
[----:B------:R-:W-:Y:S01]  /*10f30*/  FFMA.FTZ R105, R115, UR4, -R8 ;  /* 0x0000000473697c23 */ /* 0x000fe20008010808 */
[----:B------:R-:W-:Y:S01]  /*10f40*/  FADD.FTZ R169, R57, R169 ;  /* 0x000000a939a97221 */ /* 0x000fe20000010000 */
[----:B------:R-:W-:Y:S01]  /*10f50*/  FADD.FTZ R4, R58, R4 ;  /* 0x000000043a047221 */ /* 0x000fe20000010000 */
[--C-:B------:R-:W-:Y:S01]  /*10f60*/  FFMA.FTZ R83, R120, UR4, -R6.reuse ;  /* 0x0000000478537c23 */ /* 0x100fe20008010806 */
[----:B------:R-:W-:Y:S01]  /*10f70*/  FFMA.FTZ R97, R128, UR4, -R6 ;  /* 0x0000000480617c23 */ /* 0x000fe20008010806 */
[----:B------:R-:W-:Y:S03]  /*10f80*/  FADD.FTZ R169, R11, R169 ;  /* 0x000000a90ba97221 */ /* 0x000fe60000010000 */
[----:B------:R-:W1:Y:S01]  /*10f90*/  MUFU.EX2 R50, R50 ;  /* 0x0000003200327308 */ /* 0x000e620000000800 */
[C---:B------:R-:W-:Y:S05]  /*10fa0*/  HMMA.16816.F32.BF16 R192, R32.reuse, R20, R192 ;  /* 0x0000001420c0723c */ /* 0x040fea00000418c0 */
[----:B--2---:R-:W-:Y:S01]  /*10fb0*/  F2FP.BF16.F32.PACK_AB R40, R46, R55 ;  /* 0x000000372e28723e */ /* 0x004fe200000010ff */
[C---:B------:R-:W-:Y:S03]  /*10fc0*/  HMMA.16816.F32.BF16 R188, R32.reuse, R22, R188 ;  /* 0x0000001620bc723c */ /* 0x040fe600000418bc */
[----:B------:R-:W-:Y:S02]  /*10fd0*/  MUFU.EX2 R89, R89 ;  /* 0x0000005900597308 */ /* 0x000fe40000000800 */
[----:B------:R-:W-:Y:S01]  /*10fe0*/  FADD.FTZ R4, R59, R4 ;  /* 0x000000043b047221 */ /* 0x000fe20000010000 */
[C---:B------:R-:W-:Y:S07]  /*10ff0*/  HMMA.16816.F32.BF16 R200, R32.reuse, R24, R200 ;  /* 0x0000001820c8723c */ /* 0x040fee00000418c8 */
[----:B------:R-:W2:Y:S01]  /*11000*/  MUFU.EX2 R90, R90 ;  /* 0x0000005a005a7308 */ /* 0x000ea20000000800 */
[----:B-1----:R-:W-:Y:S01]  /*11010*/  F2FP.BF16.F32.PACK_AB R42, R50, R47 ;  /* 0x0000002f322a723e */ /* 0x002fe200000010ff */
[----:B------:R-:W-:Y:S01]  /*11020*/  HMMA.16816.F32.BF16 R196, R32, R26, R196 ;  /* 0x0000001a20c4723c */ /* 0x000fe200000418c4 */
[----:B------:R-:W1:Y:S07]  /*11030*/  LDSM.16.MT88.4 R32, [R238+0x5c00] ;  /* 0x005c0000ee20783b */ /* 0x000e6e0000004200 */
[----:B------:R-:W-:Y:S03]  /*11040*/  MUFU.EX2 R91, R91 ;  /* 0x0000005b005b7308 */ /* 0x000fe60000000800 */
[----:B------:R-:W-:Y:S01]  /*11050*/  FADD.FTZ R169, R64, R169 ;  /* 0x000000a940a97221 */ /* 0x000fe20000010000 */
[----:B------:R-:W-:Y:S01]  /*11060*/  FADD.FTZ R4, R60, R4 ;  /* 0x000000043c047221 */ /* 0x000fe20000010000 */
[----:B------:R-:W-:Y:S02]  /*11070*/  FFMA.FTZ R6, R129, UR4, -R6 ;  /* 0x0000000481067c23 */ /* 0x000fe40008010806 */
[----:B------:R-:W-:Y:S01]  /*11080*/  FADD.FTZ R169, R65, R169 ;  /* 0x000000a941a97221 */ /* 0x000fe20000010000 */
[----:B------:R-:W-:Y:S02]  /*11090*/  FADD.FTZ R4, R66, R4 ;  /* 0x0000000442047221 */ /* 0x000fe40000010000 */
[----:B------:R-:W3:Y:S01]  /*110a0*/  MUFU.EX2 R96, R96 ;  /* 0x0000006000607308 */ /* 0x000ee20000000800 */
[----:B--2---:R-:W-:Y:S01]  /*110b0*/  F2FP.BF16.F32.PACK_AB R41, R90, R89 ;  /* 0x000000595a29723e */ /* 0x004fe200000010ff */
[----:B------:R-:W-:Y:S01]  /*110c0*/  FADD.FTZ R169, R72, R169 ;  /* 0x000000a948a97221 */ /* 0x000fe20000010000 */
[----:B------:R-:W-:Y:S01]  /*110d0*/  FADD.FTZ R4, R67, R4 ;  /* 0x0000000443047221 */ /* 0x000fe20000010000 */
[----:B------:R-:W-:Y:S01]  /*110e0*/  FADD.FTZ R2, R95, R2 ;  /* 0x000000025f027221 */ /* 0x000fe20000010000 */
[----:B------:R-:W-:Y:S01]  /*110f0*/  FADD.FTZ R139, R100, R139 ;  /* 0x0000008b648b7221 */ /* 0x000fe20000010000 */
[----:B------:R-:W-:Y:S01]  /*11100*/  FADD.FTZ R169, R52, R169 ;  /* 0x000000a934a97221 */ /* 0x000fe20000010000 */
[----:B------:R-:W-:Y:S03]  /*11110*/  FADD.FTZ R4, R74, R4 ;  /* 0x000000044a047221 */ /* 0x000fe60000010000 */
[----:B------:R-:W2:Y:S01]  /*11120*/  MUFU.EX2 R61, R61 ;  /* 0x0000003d003d7308 */ /* 0x000ea20000000800 */
[----:B------:R-:W-:Y:S01]  /*11130*/  FADD.FTZ R2, R102, R2 ;  /* 0x0000000266027221 */ /* 0x000fe20000010000 */
[----:B------:R-:W-:Y:S01]  /*11140*/  FADD.FTZ R169, R54, R169 ;  /* 0x000000a936a97221 */ /* 0x000fe20000010000 */
[----:B------:R-:W-:Y:S01]  /*11150*/  FADD.FTZ R4, R75, R4 ;  /* 0x000000044b047221 */ /* 0x000fe20000010000 */
[----:B------:R-:W-:Y:S01]  /*11160*/  FADD.FTZ R139, R101, R139 ;  /* 0x0000008b658b7221 */ /* 0x000fe20000010000 */
[----:B------:R-:W-:Y:S01]  /*11170*/  FADD.FTZ R2, R103, R2 ;  /* 0x0000000267027221 */ /* 0x000fe20000010000 */
[----:B------:R-:W-:Y:S01]  /*11180*/  FADD.FTZ R169, R55, R169 ;  /* 0x000000a937a97221 */ /* 0x000fe20000010000 */
[----:B------:R-:W-:Y:S03]  /*11190*/  FADD.FTZ R4, R89, R4 ;  /* 0x0000000459047221 */ /* 0x000fe60000010000 */
[----:B------:R-:W4:Y:S01]  /*111a0*/  MUFU.EX2 R62, R62 ;  /* 0x0000003e003e7308 */ /* 0x000f220000000800 */
[----:B---3--:R-:W-:Y:S01]  /*111b0*/  F2FP.BF16.F32.PACK_AB R43, R96, R91 ;  /* 0x0000005b602b723e */ /* 0x008fe200000010ff */
[----:B------:R-:W-:Y:S01]  /*111c0*/  FADD.FTZ R169, R46, R169 ;  /* 0x000000a92ea97221 */ /* 0x000fe20000010000 */
[----:B------:R-:W-:Y:S01]  /*111d0*/  FADD.FTZ R4, R90, R4 ;  /* 0x000000045a047221 */ /* 0x000fe20000010000 */
[----:B------:R-:W-:Y:S01]  /*111e0*/  FADD.FTZ R139, R108, R139 ;  /* 0x0000008b6c8b7221 */ /* 0x000fe20000010000 */
[----:B------:R-:W-:Y:S01]  /*111f0*/  FADD.FTZ R2, R110, R2 ;  /* 0x000000026e027221 */ /* 0x000fe20000010000 */
[----:B------:R-:W-:Y:S01]  /*11200*/  FADD.FTZ R169, R47, R169 ;  /* 0x000000a92fa97221 */ /* 0x000fe20000010000 */
[----:B------:R-:W-:Y:S03]  /*11210*/  FADD.FTZ R4, R91, R4 ;  /* 0x000000045b047221 */ /* 0x000fe60000010000 */
[----:B------:R-:W-:Y:S01]  /*11220*/  MUFU.EX2 R63, R63 ;  /* 0x0000003f003f7308 */ /* 0x000fe20000000800 */
[C---:B------:R-:W-:Y:S05]  /*11230*/  HMMA.16816.F32.BF16 R216, R40.reuse, R36, R216 ;  /* 0x0000002428d8723c */ /* 0x040fea00000418d8 */
[----:B------:R-:W-:Y:S01]  /*11240*/  FADD.FTZ R169, R50, R169 ;  /* 0x000000a932a97221 */ /* 0x000fe20000010000 */
[C---:B------:R-:W-:Y:S03]  /*11250*/  HMMA.16816.F32.BF16 R212, R40.reuse, R38, R212 ;  /* 0x0000002628d4723c */ /* 0x040fe600000418d4 */
[----:B------:R-:W3:Y:S02]  /*11260*/  MUFU.EX2 R82, R82 ;  /* 0x0000005200527308 */ /* 0x000ee40000000800 */
[----:B------:R-:W-:Y:S01]  /*11270*/  FADD.FTZ R4, R96, R4 ;  /* 0x0000000460047221 */ /* 0x000fe20000010000 */
[C---:B------:R-:W-:Y:S07]  /*11280*/  HMMA.16816.F32.BF16 R208, R40.reuse, R16, R208 ;  /* 0x0000001028d0723c */ /* 0x040fee00000418d0 */
[----:B------:R-:W5:Y:S01]  /*11290*/  MUFU.EX2 R98, R98 ;  /* 0x0000006200627308 */ /* 0x000f620000000800 */
[----:B--2---:R-:W-:Y:S01]  /*112a0*/  FADD.FTZ R169, R61, R169 ;  /* 0x000000a93da97221 */ /* 0x004fe20000010000 */
[----:B------:R-:W-:Y:S08]  /*112b0*/  HMMA.16816.F32.BF16 R204, R40, R18, R204 ;  /* 0x0000001228cc723c */ /* 0x000ff000000418cc */
[----:B------:R-:W2:Y:S03]  /*112c0*/  MUFU.EX2 R99, R99 ;  /* 0x0000006300637308 */ /* 0x000ea60000000800 */
[----:B----4-:R-:W-:Y:S01]  /*112d0*/  F2FP.BF16.F32.PACK_AB R16, R62, R61 ;  /* 0x0000003d3e10723e */ /* 0x010fe200000010ff */
[--C-:B------:R-:W-:Y:S01]  /*112e0*/  FFMA.FTZ R40, R122, UR4, -R8.reuse ;  /* 0x000000047a287c23 */ /* 0x100fe20008010808 */
[--C-:B------:R-:W-:Y:S01]  /*112f0*/  FFMA.FTZ R41, R123, UR4, -R8.reuse ;  /* 0x000000047b297c23 */ /* 0x100fe20008010808 */
[----:B---3--:R-:W-:Y:S01]  /*11300*/  F2FP.BF16.F32.PACK_AB R18, R82, R63 ;  /* 0x0000003f5212723e */ /* 0x008fe200000010ff */
[----:B------:R-:W-:Y:S03]  /*11310*/  FFMA.FTZ R8, R131, UR4, -R8 ;  /* 0x0000000483087c23 */ /* 0x000fe60008010808 */
[----:B------:R-:W3:Y:S01]  /*11320*/  MUFU.EX2 R104, R104 ;  /* 0x0000006800687308 */ /* 0x000ee20000000800 */
[----:B-----5:R-:W-:Y:S01]  /*11330*/  FADD.FTZ R4, R98, R4 ;  /* 0x0000000462047221 */ /* 0x020fe20000010000 */
[----:B------:R-:W-:Y:S01]  /*11340*/  FADD.FTZ R169, R62, R169 ;  /* 0x000000a93ea97221 */ /* 0x000fe20000010000 */
[----:B------:R-:W-:Y:S01]  /*11350*/  FADD.FTZ R139, R109, R139 ;  /* 0x0000008b6d8b7221 */ /* 0x000fe20000010000 */
[----:B------:R-:W-:Y:S02]  /*11360*/  FADD.FTZ R2, R111, R2 ;  /* 0x000000026f027221 */ /* 0x000fe40000010000 */
[----:B------:R-:W-:Y:S04]  /*11370*/  FADD.FTZ R169, R63, R169 ;  /* 0x000000a93fa97221 */ /* 0x000fe80000010000 */
[----:B------:R-:W4:Y:S01]  /*11380*/  MUFU.EX2 R105, R105 ;  /* 0x0000006900697308 */ /* 0x000f220000000800 */
[C---:B--2---:R-:W-:Y:S01]  /*11390*/  F2FP.BF16.F32.PACK_AB R17, R99.reuse, R98 ;  /* 0x000000626311723e */ /* 0x044fe200000010ff */
[----:B------:R-:W-:Y:S01]  /*113a0*/  FADD.FTZ R4, R99, R4 ;  /* 0x0000000463047221 */ /* 0x000fe20000010000 */
[----:B------:R-:W-:Y:S07]  /*113b0*/  FADD.FTZ R169, R82, R169 ;  /* 0x000000a952a97221 */ /* 0x000fee0000010000 */
[----:B------:R-:W2:Y:S01]  /*113c0*/  MUFU.EX2 R116, R116 ;  /* 0x0000007400747308 */ /* 0x000ea20000000800 */
[----:B---3--:R-:W-:Y:S09]  /*113d0*/  FADD.FTZ R4, R104, R4 ;  /* 0x0000000468047221 */ /* 0x008ff20000010000 */
[----:B------:R-:W3:Y:S01]  /*113e0*/  MUFU.EX2 R117, R117 ;  /* 0x0000007500757308 */ /* 0x000ee20000000800 */
[C---:B----4-:R-:W-:Y:S01]  /*113f0*/  F2FP.BF16.F32.PACK_AB R19, R105.reuse, R104 ;  /* 0x000000686913723e */ /* 0x050fe200000010ff */
[----:B------:R-:W-:Y:S08]  /*11400*/  FADD.FTZ R4, R105, R4 ;  /* 0x0000000469047221 */ /* 0x000ff00000010000 */
[----:B------:R-:W4:Y:S01]  /*11410*/  MUFU.EX2 R124, R124 ;  /* 0x0000007c007c7308 */ /* 0x000f220000000800 */
[C---:B------:R-:W-:Y:S05]  /*11420*/  HMMA.16816.F32.BF16 R216, R16.reuse, R20, R216 ;  /* 0x0000001410d8723c */ /* 0x040fea00000418d8 */
[----:B--2---:R-:W-:Y:S01]  /*11430*/  FADD.FTZ R139, R116, R139 ;  /* 0x0000008b748b7221 */ /* 0x004fe20000010000 */
[C---:B------:R-:W-:Y:S03]  /*11440*/  HMMA.16816.F32.BF16 R212, R16.reuse, R22, R212 ;  /* 0x0000001610d4723c */ /* 0x040fe600000418d4 */
[----:B------:R-:W2:Y:S02]  /*11450*/  MUFU.EX2 R118, R118 ;  /* 0x0000007600767308 */ /* 0x000ea40000000800 */
[----:B---3--:R-:W-:Y:S01]  /*11460*/  F2FP.BF16.F32.PACK_AB R36, R117, R116 ;  /* 0x000000747524723e */ /* 0x008fe200000010ff */
[C---:B------:R-:W-:Y:S07]  /*11470*/  HMMA.16816.F32.BF16 R208, R16.reuse, R24, R208 ;  /* 0x0000001810d0723c */ /* 0x040fee00000418d0 */
[----:B------:R-:W3:Y:S01]  /*11480*/  MUFU.EX2 R119, R119 ;  /* 0x0000007700777308 */ /* 0x000ee20000000800 */
[----:B----4-:R-:W-:Y:S01]  /*11490*/  F2FP.BF16.F32.PACK_AB R38, R125, R124 ;  /* 0x0000007c7d26723e */ /* 0x010fe200000010ff */
[----:B------:R-:W-:Y:S08]  /*114a0*/  HMMA.16816.F32.BF16 R204, R16, R26, R204 ;  /* 0x0000001a10cc723c */ /* 0x000ff000000418cc */
[----:B------:R-:W4:Y:S03]  /*114b0*/  MUFU.EX2 R126, R126 ;  /* 0x0000007e007e7308 */ /* 0x000f260000000800 */
[----:B--2---:R-:W-:Y:S01]  /*114c0*/  FADD.FTZ R2, R118, R2 ;  /* 0x0000000276027221 */ /* 0x004fe20000010000 */
[----:B------:R-:W-:Y:S04]  /*114d0*/  FADD.FTZ R139, R117, R139 ;  /* 0x0000008b758b7221 */ /* 0x000fe80000010000 */
[----:B------:R-:W-:Y:S02]  /*114e0*/  FADD.FTZ R139, R124, R139 ;  /* 0x0000008b7c8b7221 */ /* 0x000fe40000010000 */
[----:B------:R-:W2:Y:S01]  /*114f0*/  MUFU.EX2 R83, R83 ;  /* 0x0000005300537308 */ /* 0x000ea20000000800 */
[C---:B---3--:R-:W-:Y:S01]  /*11500*/  F2FP.BF16.F32.PACK_AB R37, R119.reuse, R118 ;  /* 0x000000767725723e */ /* 0x048fe200000010ff */
[----:B------:R-:W-:Y:S01]  /*11510*/  FADD.FTZ R2, R119, R2 ;  /* 0x0000000277027221 */ /* 0x000fe20000010000 */
[----:B------:R-:W-:Y:S07]  /*11520*/  FADD.FTZ R180, R125, R139 ;  /* 0x0000008b7db47221 */ /* 0x000fee0000010000 */
[----:B------:R-:W3:Y:S01]  /*11530*/  MUFU.EX2 R88, R88 ;  /* 0x0000005800587308 */ /* 0x000ee20000000800 */
[C---:B----4-:R-:W-:Y:S01]  /*11540*/  F2FP.BF16.F32.PACK_AB R39, R127.reuse, R126 ;  /* 0x0000007e7f27723e */ /* 0x050fe200000010ff */
[----:B------:R-:W-:Y:S04]  /*11550*/  FADD.FTZ R2, R126, R2 ;  /* 0x000000027e027221 */ /* 0x000fe80000010000 */
[----:B------:R-:W-:Y:S04]  /*11560*/  FADD.FTZ R181, R127, R2 ;  /* 0x000000027fb57221 */ /* 0x000fe80000010000 */
[----:B------:R-:W-:Y:S01]  /*11570*/  MUFU.EX2 R97, R97 ;  /* 0x0000006100617308 */ /* 0x000fe20000000800 */
[C---:B------:R-:W-:Y:S05]  /*11580*/  HMMA.16816.F32.BF16 R192, R36.reuse, R28, R192 ;  /* 0x0000001c24c0723c */ /* 0x040fea00000418c0 */
[----:B--2---:R-:W-:Y:S01]  /*11590*/  FADD.FTZ R169, R83, R169 ;  /* 0x000000a953a97221 */ /* 0x004fe20000010000 */
[C---:B------:R-:W-:Y:S03]  /*115a0*/  HMMA.16816.F32.BF16 R188, R36.reuse, R30, R188 ;  /* 0x0000001e24bc723c */ /* 0x040fe600000418bc */
[----:B------:R-:W2:Y:S02]  /*115b0*/  MUFU.EX2 R6, R6 ;  /* 0x0000000600067308 */ /* 0x000ea40000000800 */
[C---:B---3--:R-:W-:Y:S01]  /*115c0*/  F2FP.BF16.F32.PACK_AB R12, R88.reuse, R83 ;  /* 0x00000053580c723e */ /* 0x048fe200000010ff */
[C---:B-1----:R-:W-:Y:S07]  /*115d0*/  HMMA.16816.F32.BF16 R200, R36.reuse, R32, R200 ;  /* 0x0000002024c8723c */ /* 0x042fee00000418c8 */
[----:B------:R-:W1:Y:S01]  /*115e0*/  MUFU.EX2 R40, R40 ;  /* 0x0000002800287308 */ /* 0x000e620000000800 */
[----:B------:R-:W-:Y:S01]  /*115f0*/  FADD.FTZ R169, R88, R169 ;  /* 0x000000a958a97221 */ /* 0x000fe20000010000 */
[----:B------:R-:W-:Y:S08]  /*11600*/  HMMA.16816.F32.BF16 R196, R36, R34, R196 ;  /* 0x0000002224c4723c */ /* 0x000ff000000418c4 */
[----:B------:R-:W3:Y:S03]  /*11610*/  MUFU.EX2 R41, R41 ;  /* 0x0000002900297308 */ /* 0x000ee60000000800 */
[C---:B--2---:R-:W-:Y:S01]  /*11620*/  F2FP.BF16.F32.PACK_AB R14, R6.reuse, R97 ;  /* 0x00000061060e723e */ /* 0x044fe200000010ff */
[----:B------:R-:W-:Y:S04]  /*11630*/  FADD.FTZ R169, R97, R169 ;  /* 0x000000a961a97221 */ /* 0x000fe80000010000 */
[----:B------:R-:W-:Y:S02]  /*11640*/  FADD.FTZ R182, R6, R169 ;  /* 0x000000a906b67221 */ /* 0x000fe40000010000 */
[----:B------:R-:W2:Y:S01]  /*11650*/  MUFU.EX2 R0, R0 ;  /* 0x0000000000007308 */ /* 0x000ea20000000800 */
[----:B-1----:R-:W-:Y:S09]  /*11660*/  FADD.FTZ R4, R40, R4 ;  /* 0x0000000428047221 */ /* 0x002ff20000010000 */
[----:B------:R-:W1:Y:S01]  /*11670*/  MUFU.EX2 R8, R8 ;  /* 0x0000000800087308 */ /* 0x000e620000000800 */
[C---:B---3--:R-:W-:Y:S01]  /*11680*/  F2FP.BF16.F32.PACK_AB R13, R41.reuse, R40 ;  /* 0x00000028290d723e */ /* 0x048fe200000010ff */
[----:B------:R-:W-:Y:S04]  /*11690*/  FADD.FTZ R4, R41, R4 ;  /* 0x0000000429047221 */ /* 0x000fe80000010000 */
[----:B--2---:R-:W-:Y:S01]  /*116a0*/  FADD.FTZ R4, R0, R4 ;  /* 0x0000000400047221 */ /* 0x004fe20000010000 */
[C---:B-1----:R-:W-:Y:S03]  /*116b0*/  F2FP.BF16.F32.PACK_AB R15, R8.reuse, R0 ;  /* 0x00000000080f723e */ /* 0x042fe600000010ff */
[----:B------:R-:W-:Y:S04]  /*116c0*/  FADD.FTZ R183, R8, R4 ;  /* 0x0000000408b77221 */ /* 0x000fe80000010000 */
[C---:B------:R-:W-:Y:S06]  /*116d0*/  HMMA.16816.F32.BF16 R216, R12.reuse, R28, R216 ;  /* 0x0000001c0cd8723c */ /* 0x040fec00000418d8 */
[C---:B------:R-:W-:Y:S06]  /*116e0*/  HMMA.16816.F32.BF16 R212, R12.reuse, R30, R212 ;  /* 0x0000001e0cd4723c */ /* 0x040fec00000418d4 */
[C---:B------:R-:W-:Y:S06]  /*116f0*/  HMMA.16816.F32.BF16 R208, R12.reuse, R32, R208 ;  /* 0x000000200cd0723c */ /* 0x040fec00000418d0 */
[----:B------:R-:W-:Y:S01]  /*11700*/  HMMA.16816.F32.BF16 R204, R12, R34, R204 ;  /* 0x000000220ccc723c */ /* 0x000fe200000418cc */
[----:B------:R-:W-:Y:S11]  /*11710*/  @!UPT UIADD3 URZ, URZ, URZ, URZ ;  /* 0x0000003f3f3ff290 */ /* 0x000ff6000fffe03f */
[----:B------:R-:W-:Y:S01]  /*11720*/  @!UPT UIADD3 URZ, URZ, URZ, URZ ;  /* 0x0000003f3f3ff290 */ /* 0x000fe2000fffe03f */
[----:B------:R-:W-:Y:S11]  /*11730*/  @P2 BRA `(.L_x_157) ;  /* 0xffffffbc00682947 */ /* 0x000ff6000383ffff */
.L_x_156:
        /* <DEDUP_REMOVED lines=15> */
[----:B-1----:R-:W-:Y:S01]  /*11830*/  SHF.R.S32.HI R4, RZ, 0x1f, R0 ;  /* 0x0000001fff047819 */ /* 0x002fe20000011400 */
[----:B----4-:R-:W-:-:S03]  /*11840*/  FADD.FTZ R181, R3, R181 ;  /* 0x000000b503b57221 */ /* 0x010fc60000010000 */
[----:B------:R-:W1:Y:S01]  /*11850*/  SHFL.BFLY PT, R10, R180, 0x1, 0x1f ;  /* 0x0c201f00b40a7f89 */ /* 0x000e6200000e0000 */
[CC--:B------:R-:W-:Y:S01]  /*11860*/  LEA.HI R2, R4.reuse, R0.reuse, RZ, 0x2 ;  /* 0x0000000004027211 */ /* 0x0c0fe200078f10ff */
[----:B-----5:R-:W-:Y:S01]  /*11870*/  FADD.FTZ R183, R11, R183 ;  /* 0x000000b70bb77221 */ /* 0x020fe20000010000 */
[----:B------:R-:W-:Y:S01]  /*11880*/  LEA.HI R4, R4, R0, RZ, 0x5 ;  /* 0x0000000004047211 */ /* 0x000fe200078f28ff */
[----:B------:R-:W2:Y:S01]  /*11890*/  SHFL.BFLY PT, R9, R181, 0x1, 0x1f ;  /* 0x0c201f00b5097f89 */ /* 0x000ea200000e0000 */
[----:B------:R-:W-:Y:S01]  /*118a0*/  SHF.R.S32.HI R3, RZ, 0x2, R2 ;  /* 0x00000002ff037819 */ /* 0x000fe20000011402 */
[----:B------:R-:W-:Y:S01]  /*118b0*/  FADD.FTZ R8, R8, R182 ;  /* 0x000000b608087221 */ /* 0x000fe20000010000 */
[----:B------:R-:W-:Y:S02]  /*118c0*/  LOP3.LUT R13, R2, 0xfffffffc, RZ, 0xc0, !PT ;  /* 0xfffffffc020d7812 */ /* 0x000fe400078ec0ff */
[----:B------:R-:W-:Y:S02]  /*118d0*/  SHF.R.S32.HI R6, RZ, 0x1f, R3 ;  /* 0x0000001fff067819 */ /* 0x000fe40000011403 */
[----:B------:R-:W-:Y:S01]  /*118e0*/  SHF.R.S32.HI R12, RZ, 0x5, R4 ;  /* 0x00000005ff0c7819 */ /* 0x000fe20000011404 */
[----:B------:R-:W-:Y:S01]  /*118f0*/  IMAD.IADD R13, R0, 0x1, -R13 ;  /* 0x00000001000d7824 */ /* 0x000fe200078e0a0d */
[----:B------:R-:W-:-:S03]  /*11900*/  LEA.HI R6, R6, R3, RZ, 0x3 ;  /* 0x0000000306067211 */ /* 0x000fc600078f18ff */
[----:B------:R-:W-:Y:S01]  /*11910*/  IMAD R12, R12, 0x100, R13 ;  /* 0x000001000c0c7824 */ /* 0x000fe200078e020d */
[----:B------:R-:W-:-:S05]  /*11920*/  LOP3.LUT R6, R6, 0xfffffff8, RZ, 0xc0, !PT ;  /* 0xfffffff806067812 */ /* 0x000fca00078ec0ff */
[----:B------:R-:W-:Y:S02]  /*11930*/  IMAD.IADD R6, R3, 0x1, -R6 ;  /* 0x0000000103067824 */ /* 0x000fe400078e0a06 */
[----:B-1----:R-:W-:-:S03]  /*11940*/  FADD.FTZ R10, R180, R10 ;  /* 0x0000000ab40a7221 */ /* 0x002fc60000010000 */
[----:B------:R-:W-:Y:S01]  /*11950*/  LEA.HI R14, R6, R6, RZ, 0x1 ;  /* 0x00000006060e7211 */ /* 0x000fe200078f08ff */
[----:B--2---:R-:W-:-:S03]  /*11960*/  FADD.FTZ R9, R181, R9 ;  /* 0x00000009b5097221 */ /* 0x004fc60000010000 */
[----:B------:R-:W-:Y:S02]  /*11970*/  SHF.R.S32.HI R11, RZ, 0x1, R14 ;  /* 0x00000001ff0b7819 */ /* 0x000fe4000001140e */
[----:B------:R-:W-:-:S03]  /*11980*/  LOP3.LUT R14, R14, 0x3fffffe, RZ, 0xc0, !PT ;  /* 0x03fffffe0e0e7812 */ /* 0x000fc600078ec0ff */
[----:B------:R-:W-:Y:S02]  /*11990*/  IMAD.SHL.U32 R15, R11, 0x40, RZ ;  /* 0x000000400b0f7824 */ /* 0x000fe400078e00ff */
[----:B------:R-:W-:Y:S02]  /*119a0*/  IMAD.IADD R14, R6, 0x1, -R14 ;  /* 0x00000001060e7824 */ /* 0x000fe400078e0a0e */
[----:B------:R1:W2:Y:S01]  /*119b0*/  SHFL.BFLY PT, R6, R183, 0x1, 0x1f ;  /* 0x0c201f00b7067f89 */ /* 0x0002a200000e0000 */
[----:B------:R-:W-:Y:S01]  /*119c0*/  LOP3.LUT R15, R15, 0xc0, RZ, 0xc0, !PT ;  /* 0x000000c00f0f7812 */ /* 0x000fe200078ec0ff */
[----:B------:R-:W-:Y:S02]  /*119d0*/  IMAD R12, R14, 0x10, R12 ;  /* 0x000000100e0c7824 */ /* 0x000fe400078e020c */
[----:B------:R1:W3:Y:S01]  /*119e0*/  SHFL.BFLY PT, R14, R8, 0x1, 0x1f ;  /* 0x0c201f00080e7f89 */ /* 0x0002e200000e0000 */
[----:B------:R-:W-:-:S05]  /*119f0*/  LEA.HI R13, R15, R15, RZ, 0x1d ;  /* 0x0000000f0f0d7211 */ /* 0x000fca00078fe8ff */
[----:B------:R-:W-:Y:S01]  /*11a00*/  IMAD.U32 R13, R12, 0x2, R13 ;  /* 0x000000020c0d7824 */ /* 0x000fe200078e000d */
[----:B------:R-:W-:-:S04]  /*11a10*/  LOP3.LUT R12, R11, 0x1, RZ, 0xc0, !PT ;  /* 0x000000010b0c7812 */ /* 0x000fc800078ec0ff */
[----:B------:R-:W-:Y:S01]  /*11a20*/  LEA R13, R13, UR7, 0x1 ;  /* 0x000000070d0d7c11 */ /* 0x000fe2000f8e08ff */
[----:B------:R-:W-:Y:S06]  /*11a30*/  @P0 BRA `(.L_x_160) ;  /* 0x0000000000200947 */ /* 0x000fec0003800000 */
[----:B------:R-:W4:Y:S01]  /*11a40*/  S2UR UR7, SR_CTAID.Y ;  /* 0x00000000000779c3 */ /* 0x000f220000002600 */
[----:B------:R-:W-:Y:S01]  /*11a50*/  ULDC.64 UR4, c[0x0][0x290] ;  /* 0x0000a40000047ab9 */ /* 0x000fe20000000a00 */
[----:B----4-:R-:W-:Y:S02]  /*11a60*/  USHF.R.S32.HI UR6, URZ, 0x1f, UR7 ;  /* 0x0000001f3f067899 */ /* 0x010fe40008011407 */
[----:B------:R-:W-:Y:S02]  /*11a70*/  UIMAD.WIDE.U32 UR8, UR7, UR4, URZ ;  /* 0x00000004070872a5 */ /* 0x000fe4000f8e003f */
[----:B------:R-:W-:-:S04]  /*11a80*/  UIMAD UR6, UR6, UR4, URZ ;  /* 0x00000004060672a4 */ /* 0x000fc8000f8e023f */
[----:B------:R-:W-:Y:S01]  /*11a90*/  UIMAD UR6, UR7, UR5, UR6 ;  /* 0x00000005070672a4 */ /* 0x000fe2000f8e0206 */
[----:B------:R-:W-:-:S03]  /*11aa0*/  UMOV UR4, UR8 ;  /* 0x0000000800047c82 */ /* 0x000fc60008000000 */
[----:B------:R-:W-:-:S12]  /*11ab0*/  UIADD3 UR6, UR9, UR6, URZ ;  /* 0x0000000609067290 */ /* 0x000fd8000fffe03f */
.L_x_160:
[----:B------:R-:W-:Y:S01]  /*11ac0*/  ULDC.U8 UR5, c[0x0][0x3d8] ;  /* 0x0000f60000057ab9 */ /* 0x000fe20000000000 */
[----:B------:R-:W-:Y:S01]  /*11ad0*/  ULDC.U8 UR8, c[0x0][0x3d9] ;  /* 0x0000f64000087ab9 */ /* 0x000fe20000000000 */
[----:B------:R-:W-:Y:S01]  /*11ae0*/  ISETP.NE.AND P2, PT, RZ, UR5, PT ;  /* 0x00000005ff007c0c */ /* 0x000fe2000bf45270 */
[----:B-1-3--:R-:W-:Y:S01]  /*11af0*/  FADD.FTZ R8, R8, R14 ;  /* 0x0000000e08087221 */ /* 0x00afe20000010000 */
        /* <DEDUP_REMOVED lines=18> */
.L_x_161:
[----:B------:R-:W-:Y:S01]  /*11c20*/  ISETP.NE.AND P1, PT, RZ, UR8, PT ;  /* 0x00000008ff007c0c */ /* 0x000fe2000bf25270 */
[----:B--2---:R-:W-:Y:S01]  /*11c30*/  FADD.FTZ R6, R183, R6 ;  /* 0x00000006b7067221 */ /* 0x004fe20000010000 */
[C---:B------:R-:W-:Y:S01]  /*11c40*/  IADD3 R11, R13.reuse, 0x20, RZ ;  /* 0x000000200d0b7810 */ /* 0x040fe20007ffe0ff */
[----:B------:R-:W1:Y:S01]  /*11c50*/  @P5 MUFU.RCP R16, R10 ;  /* 0x0000000a00105308 */ /* 0x000e620000001000 */
[----:B------:R-:W-:Y:S01]  /*11c60*/  @P0 IADD3 R11, R13, -0x20, RZ ;  /* 0xffffffe00d0b0810 */ /* 0x000fe20007ffe0ff */
[----:B------:R-:W2:Y:S01]  /*11c70*/  S2R R21, SR_CTAID.Y ;  /* 0x0000000000157919 */ /* 0x000ea20000002600 */
[----:B------:R-:W-:Y:S01]  /*11c80*/  PLOP3.LUT P0, PT, PT, PT, PT, 0x8, 0x0 ;  /* 0x000000000000781c */ /* 0x000fe20003f0e170 */
[----:B------:R-:W3:Y:S01]  /*11c90*/  S2UR UR5, SR_CTAID.X ;  /* 0x00000000000579c3 */ /* 0x000ee20000002500 */
[----:B------:R-:W-:Y:S01]  /*11ca0*/  SEL R12, R12, 0xfffffff0, P3 ;  /* 0xfffffff00c0c7807 */ /* 0x000fe20001800000 */
[----:B------:R-:W-:Y:S01]  /*11cb0*/  BSSY B0, `(.L_x_162) ;  /* 0x00000a1000007945 */ /* 0x000fe20003800000 */
[----:B------:R-:W-:Y:S01]  /*11cc0*/  FSETP.NE.FTZ.AND P3, PT, R8, RZ, PT ;  /* 0x000000ff0800720b */ /* 0x000fe20003f75000 */
[----:B------:R-:W4:Y:S01]  /*11cd0*/  @P4 MUFU.LG2 R29, R9 ;  /* 0x00000009001d4308 */ /* 0x000f220000000c00 */
        /* <DEDUP_REMOVED lines=16> */
[----:B------:R-:W-:Y:S01]  /*11de0*/  F2FP.BF16.F32.PACK_AB R192, R193, R192 ;  /* 0x000000c0c1c0723e */ /* 0x000fe200000010ff */
[----:B------:R-:W2:Y:S01]  /*11df0*/  @!P1 LDC R22, c[0x0][0x270] ;  /* 0x00009c00ff169b82 */ /* 0x000ea20000000800 */
[----:B------:R-:W-:Y:S01]  /*11e00*/  F2FP.BF16.F32.PACK_AB R188, R189, R188 ;  /* 0x000000bcbdbc723e */ /* 0x000fe200000010ff */
[----:B----4-:R-:W-:Y:S01]  /*11e10*/  @P4 FMUL.FTZ R29, R29, 0.69314718246459960938 ;  /* 0x3f3172181d1d4820 */ /* 0x010fe20000410000 */
[----:B------:R-:W-:Y:S01]  /*11e20*/  F2FP.BF16.F32.PACK_AB R200, R201, R200 ;  /* 0x000000c8c9c8723e */ /* 0x000fe200000010ff */
[----:B------:R-:W4:Y:S01]  /*11e30*/  @P2 MUFU.RCP R15, R6 ;  /* 0x00000006000f2308 */ /* 0x000f220000001000 */
        /* <DEDUP_REMOVED lines=11> */
[C---:B------:R-:W-:Y:S01]  /*11ef0*/  FMUL.FTZ R213, R14.reuse, R213 ;  /* 0x000000d50ed57220 */ /* 0x040fe20000410000 */
[----:B------:R-:W-:Y:S01]  /*11f00*/  F2FP.BF16.F32.PACK_AB R194, R195, R194 ;  /* 0x000000c2c3c2723e */ /* 0x000fe200000010ff */
[C---:B------:R-:W-:Y:S01]  /*11f10*/  FMUL.FTZ R208, R14.reuse, R208 ;  /* 0x000000d00ed07220 */ /* 0x040fe20000410000 */
[----:B------:R-:W-:Y:S01]  /*11f20*/  F2FP.BF16.F32.PACK_AB R198, R17, R198 ;  /* 0x000000c611c6723e */ /* 0x000fe200000010ff */
[C---:B------:R-:W-:Y:S01]  /*11f30*/  FMUL.FTZ R209, R14.reuse, R209 ;  /* 0x000000d10ed17220 */ /* 0x040fe20000410000 */
[C---:B----4-:R-:W-:Y:S01]  /*11f40*/  FMUL.FTZ R219, R15.reuse, R219 ;  /* 0x000000db0fdb7220 */ /* 0x050fe20000410000 */
        /* <DEDUP_REMOVED lines=8> */
[----:B------:R-:W-:Y:S01]  /*11fd0*/  FMUL.FTZ R14, R14, R205 ;  /* 0x000000cd0e0e7220 */ /* 0x000fe20000410000 */
[----:B------:R-:W-:Y:S01]  /*11fe0*/  IADD3 R17, R13, R12, RZ ;  /* 0x0000000c0d117210 */ /* 0x000fe20007ffe0ff */
[----:B------:R-:W-:Y:S01]  /*11ff0*/  FMUL.FTZ R15, R15, R206 ;  /* 0x000000ce0f0f7220 */ /* 0x000fe20000410000 */
[----:B------:R-:W-:Y:S01]  /*12000*/  F2FP.BF16.F32.PACK_AB R216, R217, R216 ;  /* 0x000000d8d9d8723e */ /* 0x000fe200000010ff */
[----:B------:R-:W-:Y:S01]  /*12010*/  STS [R13], R192 ;  /* 0x000000c00d007388 */ /* 0x000fe20000000800 */
[----:B------:R-:W-:Y:S01]  /*12020*/  F2FP.BF16.F32.PACK_AB R218, R219, R218 ;  /* 0x000000dadbda723e */ /* 0x000fe200000010ff */
[----:B-----5:R-:W2:Y:S01]  /*12030*/  @P0 LDC R20, c[0x0][0x2e4] ;  /* 0x0000b900ff140b82 */ /* 0x020ea20000000800 */
[----:B------:R-:W-:Y:S01]  /*12040*/  F2FP.BF16.F32.PACK_AB R212, R213, R212 ;  /* 0x000000d4d5d4723e */ /* 0x000fe200000010ff */
[----:B------:R-:W-:Y:S01]  /*12050*/  STS [R13+0x200], R194 ;  /* 0x000200c20d007388 */ /* 0x000fe20000000800 */
[----:B------:R-:W-:Y:S01]  /*12060*/  F2FP.BF16.F32.PACK_AB R214, R215, R214 ;  /* 0x000000d6d7d6723e */ /* 0x000fe200000010ff */
[----:B------:R-:W1:Y:S01]  /*12070*/  @P3 MUFU.LG2 R8, R8 ;  /* 0x0000000800083308 */ /* 0x000e620000000c00 */
[----:B------:R-:W-:Y:S01]  /*12080*/  F2FP.BF16.F32.PACK_AB R202, R203, R202 ;  /* 0x000000cacbca723e */ /* 0x000fe200000010ff */
[----:B------:R-:W-:Y:S01]  /*12090*/  STS [R17], R188 ;  /* 0x000000bc11007388 */ /* 0x000fe20000000800 */
[----:B------:R-:W-:Y:S01]  /*120a0*/  F2FP.BF16.F32.PACK_AB R16, R16, R196 ;  /* 0x000000c41010723e */ /* 0x000fe200000010ff */
[----:B------:R-:W3:Y:S01]  /*120b0*/  @P4 LDC R9, c[0x0][0x2e8] ;  /* 0x0000ba00ff094b82 */ /* 0x000ee20000000800 */
[----:B------:R-:W-:Y:S01]  /*120c0*/  IADD3 R23, R12, R11, RZ ;  /* 0x0000000b0c177210 */ /* 0x000fe20007ffe0ff */
[----:B------:R-:W-:Y:S01]  /*120d0*/  STS [R17+0x200], R190 ;  /* 0x000200be11007388 */ /* 0x000fe20000000800 */
[----:B------:R-:W-:Y:S01]  /*120e0*/  F2FP.BF16.F32.PACK_AB R208, R209, R208 ;  /* 0x000000d0d1d0723e */ /* 0x000fe200000010ff */
[----:B------:R-:W4:Y:S01]  /*120f0*/  @P2 MUFU.LG2 R6, R6 ;  /* 0x0000000600062308 */ /* 0x000f220000000c00 */
[----:B------:R-:W-:Y:S01]  /*12100*/  F2FP.BF16.F32.PACK_AB R210, R211, R210 ;  /* 0x000000d2d3d2723e */ /* 0x000fe200000010ff */
[----:B------:R-:W-:Y:S01]  /*12110*/  STS [R13+0x1000], R216 ;  /* 0x001000d80d007388 */ /* 0x000fe20000000800 */
[----:B------:R-:W-:-:S02]  /*12120*/  F2FP.BF16.F32.PACK_AB R14, R14, R204 ;  /* 0x000000cc0e0e723e */ /* 0x000fc400000010ff */
[----:B------:R-:W-:Y:S01]  /*12130*/  F2FP.BF16.F32.PACK_AB R15, R207, R15 ;  /* 0x0000000fcf0f723e */ /* 0x000fe200000010ff */
[----:B------:R5:W-:Y:S01]  /*12140*/  STS [R13+0x1200], R218 ;  /* 0x001200da0d007388 */ /* 0x000be20000000800 */
[----:B------:R-:W-:Y:S02]  /*12150*/  @P1 MOV R28, 0x1 ;  /* 0x00000001001c1802 */ /* 0x000fe40000000f00 */
[----:B------:R-:W-:Y:S01]  /*12160*/  LOP3.LUT R4, R4, 0xffffffe0, RZ, 0xc0, !PT ;  /* 0xffffffe004047812 */ /* 0x000fe200078ec0ff */
[----:B------:R-:W-:Y:S01]  /*12170*/  STS [R17+0x1000], R212 ;  /* 0x001000d411007388 */ /* 0x000fe20000000800 */
[----:B-1----:R-:W-:Y:S01]  /*12180*/  @P3 FMUL.FTZ R8, R8, 0.69314718246459960938 ;  /* 0x3f31721808083820 */ /* 0x002fe20000410000 */
[----:B--2---:R-:W-:Y:S01]  /*12190*/  @!P1 IMAD R28, R20, R22, RZ ;  /* 0x00000016141c9224 */ /* 0x004fe200078e02ff */
[----:B------:R-:W-:Y:S01]  /*121a0*/  IADD3 R4, -R4, R0, RZ ;  /* 0x0000000004047210 */ /* 0x000fe20007ffe1ff */
[----:B------:R1:W-:Y:S01]  /*121b0*/  STS [R17+0x1200], R214 ;  /* 0x001200d611007388 */ /* 0x0003e20000000800 */
[----:B------:R-:W-:Y:S01]  /*121c0*/  MOV R0, 0x7f800000 ;  /* 0x7f80000000007802 */ /* 0x000fe20000000f00 */
[----:B------:R-:W-:Y:S01]  /*121d0*/  IMAD R28, R21, R28, RZ ;  /* 0x0000001c151c7224 */ /* 0x000fe200078e02ff */
[----:B------:R-:W-:Y:S01]  /*121e0*/  LOP3.LUT P0, RZ, R4, 0x3, RZ, 0xc0, !PT ;  /* 0x0000000304ff7812 */ /* 0x000fe2000780c0ff */
[----:B------:R-:W-:Y:S01]  /*121f0*/  STS [R11], R200 ;  /* 0x000000c80b007388 */ /* 0x000fe20000000800 */
[----:B------:R-:W2:Y:S01]  /*12200*/  @P3 LDC R21, c[0x0][0x2e8] ;  /* 0x0000ba00ff153b82 */ /* 0x000ea20000000800 */
[----:B----4-:R-:W-:Y:S01]  /*12210*/  @P2 FMUL.FTZ R6, R6, 0.69314718246459960938 ;  /* 0x3f31721806062820 */ /* 0x010fe20000410000 */
[----:B------:R-:W-:Y:S01]  /*12220*/  SEL R28, R28, RZ, !P6 ;  /* 0x000000ff1c1c7207 */ /* 0x000fe20007000000 */
[----:B------:R-:W-:Y:S04]  /*12230*/  STS [R11+0x200], R202 ;  /* 0x000200ca0b007388 */ /* 0x000fe80000000800 */
[----:B------:R4:W-:Y:S04]  /*12240*/  STS [R23], R16 ;  /* 0x0000001017007388 */ /* 0x0009e80000000800 */
[----:B------:R-:W-:Y:S01]  /*12250*/  STS [R23+0x200], R198 ;  /* 0x000200c617007388 */ /* 0x000fe20000000800 */
[----:B-----5:R-:W5:Y:S03]  /*12260*/  @P1 LDC.64 R12, c[0x0][0x2c0] ;  /* 0x0000b000ff0c1b82 */ /* 0x020f660000000a00 */
[----:B------:R-:W-:Y:S04]  /*12270*/  STS [R11+0x1000], R208 ;  /* 0x001000d00b007388 */ /* 0x000fe80000000800 */
[----:B------:R3:W-:Y:S01]  /*12280*/  STS [R11+0x1200], R210 ;  /* 0x001200d20b007388 */ /* 0x0007e20000000800 */
[----:B-1----:R-:W1:Y:S03]  /*12290*/  @P5 LDC R17, c[0x0][0x2e8] ;  /* 0x0000ba00ff115b82 */ /* 0x002e660000000800 */
[----:B------:R2:W-:Y:S04]  /*122a0*/  STS [R23+0x1000], R14 ;  /* 0x0010000e17007388 */ /* 0x0005e80000000800 */
[----:B------:R2:W-:Y:S01]  /*122b0*/  STS [R23+0x1200], R15 ;  /* 0x0012000f17007388 */ /* 0x0005e20000000800 */
[----:B------:R-:W-:Y:S01]  /*122c0*/  BAR.SYNC.DEFER_BLOCKING 0x0 ;  /* 0x0000000000007b1d */ /* 0x000fe20000010000 */
[----:B-----5:R-:W-:-:S05]  /*122d0*/  @P1 IMAD R12, R13, R12, RZ ;  /* 0x0000000c0d0c1224 */ /* 0x020fca00078e02ff */
[----:B----4-:R4:W5:Y:S02]  /*122e0*/  @P5 MUFU.LG2 R16, R10 ;  /* 0x0000000a00105308 */ /* 0x0109640000000c00 */
[----:B------:R-:W1:Y:S01]  /*122f0*/  @P2 LDC R13, c[0x0][0x2e8] ;  /* 0x0000ba00ff0d2b82 */ /* 0x000e620000000800 */
[----:B------:R-:W-:-:S07]  /*12300*/  @!P1 MOV R12, R20 ;  /* 0x00000014000c9202 */ /* 0x000fce0000000f00 */
[----:B---3--:R-:W3:Y:S01]  /*12310*/  @P1 LDC R11, c[0x0][0x2c0] ;  /* 0x0000b000ff0b1b82 */ /* 0x008ee20000000800 */
[----:B--2---:R-:W2:Y:S01]  /*12320*/  S2R R14, SR_TID.X ;  /* 0x00000000000e7919 */ /* 0x004ea20000002100 */
[----:B------:R-:W-:Y:S01]  /*12330*/  MOV R15, 0x7f800000 ;  /* 0x7f800000000f7802 */ /* 0x000fe20000000f00 */
[----:B------:R-:W-:Y:S01]  /*12340*/  @P4 FFMA.FTZ R15, R132, R9, R29 ;  /* 0x00000009840f4223 */ /* 0x000fe2000001001d */
[----:B----4-:R-:W4:Y:S01]  /*12350*/  S2R R10, SR_CTAID.Z ;  /* 0x00000000000a7919 */ /* 0x010f220000002700 */
[----:B-----5:R-:W-:Y:S01]  /*12360*/  @P5 FMUL.FTZ R16, R16, 0.69314718246459960938 ;  /* 0x3f31721810105820 */ /* 0x020fe20000410000 */
[----:B------:R2:W2:Y:S03]  /*12370*/  LDS.128 R24, [R229+0x1800] ;  /* 0x00180000e5187984 */ /* 0x0004a60000000c00 */
[----:B-1----:R-:W-:Y:S01]  /*12380*/  @P5 FFMA.FTZ R0, R133, R17, R16 ;  /* 0x0000001185005223 */ /* 0x002fe20000010010 */
[----:B------:R-:W-:Y:S01]  /*12390*/  MOV R16, 0x7f800000 ;  /* 0x7f80000000107802 */ /* 0x000fe20000000f00 */
[----:B------:R-:W-:Y:S01]  /*123a0*/  @P3 FFMA.FTZ R16, R5, R21, R8 ;  /* 0x0000001505103223 */ /* 0x000fe20000010008 */
[----:B------:R-:W-:Y:S01]  /*123b0*/  MOV R17, 0x7f800000 ;  /* 0x7f80000000117802 */ /* 0x000fe20000000f00 */
[----:B------:R-:W-:Y:S01]  /*123c0*/  @P2 FFMA.FTZ R17, R7, R13, R6 ;  /* 0x0000000d07112223 */ /* 0x000fe20000010006 */
[----:B------:R-:W-:-:S05]  /*123d0*/  @!P1 MOV R11, 0x1 ;  /* 0x00000001000b9802 */ /* 0x000fca0000000f00 */
[----:B---3--:R-:W-:-:S05]  /*123e0*/  IMAD R4, R11, UR5, RZ ;  /* 0x000000050b047c24 */ /* 0x008fca000f8e02ff */
[----:B------:R-:W-:Y:S02]  /*123f0*/  SHF.L.U32 R9, R4, 0x7, RZ ;  /* 0x0000000704097819 */ /* 0x000fe400000006ff */
[----:B--2---:R-:W-:Y:S02]  /*12400*/  SHF.R.S32.HI R20, RZ, 0x1f, R14 ;  /* 0x0000001fff147819 */ /* 0x004fe4000001140e */
[----:B------:R-:W-:Y:S01]  /*12410*/  SHF.R.S32.HI R4, RZ, 0x1f, R9 ;  /* 0x0000001fff047819 */ /* 0x000fe20000011409 */
[----:B----4-:R-:W-:Y:S01]  /*12420*/  IMAD R12, R10, R12, R28 ;  /* 0x0000000c0a0c7224 */ /* 0x010fe200078e021c */
[----:B------:R-:W-:-:S04]  /*12430*/  LEA.HI R20, R20, R14, RZ, 0x2 ;  /* 0x0000000e14147211 */ /* 0x000fc800078f10ff */
[--C-:B------:R-:W-:Y:S02]  /*12440*/  IADD3 R18, P4, P1, R9, R18, R12.reuse ;  /* 0x0000001209127210 */ /* 0x100fe4000799e00c */
[----:B------:R-:W-:-:S04]  /*12450*/  SHF.R.S32.HI R12, RZ, 0x1f, R12 ;  /* 0x0000001fff0c7819 */ /* 0x000fc8000001140c */
[----:B------:R-:W-:Y:S01]  /*12460*/  IADD3.X R19, R4, R19, R12, P4, P1 ;  /* 0x0000001304137210 */ /* 0x000fe200027e240c */
[----:B------:R-:W-:Y:S06]  /*12470*/  @P0 BRA `(.L_x_163) ;  /* 0x0000000000900947 */ /* 0x000fec0003800000 */
        /* <DEDUP_REMOVED lines=11> */
[-C--:B------:R-:W-:Y:S01]  /*12530*/  @!P4 IMAD R22, R22, R11.reuse, RZ ;  /* 0x0000000b1616c224 */ /* 0x080fe200078e02ff */
[-C--:B------:R-:W-:Y:S01]  /*12540*/  @!P6 IADD3 R21, P0, R29, R18.reuse, RZ ;  /* 0x000000121d15e210 */ /* 0x080fe20007f1e0ff */
[----:B------:R-:W2:Y:S01]  /*12550*/  @!P5 LDC.64 R8, c[0x0][0x2b0] ;  /* 0x0000ac00ff08db82 */ /* 0x000ea20000000a00 */
[----:B------:R-:W-:Y:S01]  /*12560*/  @!P3 IMAD R30, R30, R11, RZ ;  /* 0x0000000b1e1eb224 */ /* 0x000fe200078e02ff */
[-C--:B------:R-:W-:Y:S02]  /*12570*/  @!P5 IADD3 R28, P2, R23, R18.reuse, RZ ;  /* 0x00000012171cd210 */ /* 0x080fe40007f5e0ff */
[----:B------:R-:W-:Y:S02]  /*12580*/  @!P6 LEA.HI.X.SX32 R11, R29, R19, 0x1, P0 ;  /* 0x000000131d0be211 */ /* 0x000fe400000f0eff */
[----:B------:R-:W-:-:S02]  /*12590*/  @!P4 IADD3 R29, P1, R22, R18, RZ ;  /* 0x00000012161dc210 */ /* 0x000fc40007f3e0ff */
[----:B------:R-:W3:Y:S01]  /*125a0*/  @!P4 LDC.64 R6, c[0x0][0x2b0] ;  /* 0x0000ac00ff06cb82 */ /* 0x000ee20000000a00 */
[-C--:B------:R-:W-:Y:S02]  /*125b0*/  @!P5 LEA.HI.X.SX32 R23, R23, R19.reuse, 0x1, P2 ;  /* 0x000000131717d211 */ /* 0x080fe400010f0eff */
[----:B------:R-:W-:Y:S02]  /*125c0*/  @!P4 LEA.HI.X.SX32 R22, R22, R19, 0x1, P1 ;  /* 0x000000131616c211 */ /* 0x000fe400008f0eff */
[----:B------:R-:W-:-:S03]  /*125d0*/  @!P3 IADD3 R18, P0, R30, R18, RZ ;  /* 0x000000121e12b210 */ /* 0x000fc60007f1e0ff */
[----:B------:R-:W4:Y:S01]  /*125e0*/  @!P3 LDC.64 R4, c[0x0][0x2b0] ;  /* 0x0000ac00ff04bb82 */ /* 0x000f220000000a00 */
[C---:B-1----:R-:W-:Y:S02]  /*125f0*/  @!P6 LEA R12, P2, R21.reuse, R12, 0x2 ;  /* 0x0000000c150ce211 */ /* 0x042fe400078410ff */
        /* <DEDUP_REMOVED lines=12> */
.L_x_163:
[----:B------:R-:W-:Y:S05]  /*126c0*/  BSYNC B0 ;  /* 0x0000000000007941 */ /* 0x000fea0003800000 */
.L_x_162:
[----:B-1----:R1:W2:Y:S01]  /*126d0*/  LDS.128 R4, [R229] ;  /* 0x00000000e5047984 */ /* 0x0022a20000000c00 */
[----:B------:R-:W-:Y:S01]  /*126e0*/  LOP3.LUT R0, R20, 0xfffffffc, RZ, 0xc0, !PT ;  /* 0xfffffffc14007812 */ /* 0x000fe200078ec0ff */
[----:B------:R-:W-:Y:S01]  /*126f0*/  UIMAD UR19, UR5, -0x80, UR19 ;  /* 0xffffff80051378a4 */ /* 0x000fe2000f8e0213 */
[----:B------:R-:W-:Y:S01]  /*12700*/  LEA.HI.SX32 R2, R2, 0x20, 0x1e ;  /* 0x0000002002027811 */ /* 0x000fe200078ff2ff */
[----:B------:R-:W-:Y:S01]  /*12710*/  BSSY B0, `(.L_x_164) ;  /* 0x0000023000007945 */ /* 0x000fe20003800000 */
[----:B------:R-:W-:Y:S01]  /*12720*/  ULDC UR5, c[0x0][0x2d0] ;  /* 0x0000b40000057ab9 */ /* 0x000fe20000000800 */
[----:B------:R-:W-:Y:S01]  /*12730*/  IMAD.IADD R14, R14, 0x1, -R0 ;  /* 0x000000010e0e7824 */ /* 0x000fe200078e0a00 */
[----:B------:R-:W-:Y:S02]  /*12740*/  ISETP.GE.AND P4, PT, R234, UR5, PT ;  /* 0x00000005ea007c0c */ /* 0x000fe4000bf86270 */
[----:B------:R-:W-:Y:S01]  /*12750*/  SHF.R.S32.HI R8, RZ, 0x2, R20 ;  /* 0x00000002ff087819 */ /* 0x000fe20000011414 */
[----:B------:R-:W-:Y:S01]  /*12760*/  IMAD.SHL.U32 R14, R14, 0x8, RZ ;  /* 0x000000080e0e7824 */ /* 0x000fe200078e00ff */
[----:B------:R-:W-:-:S02]  /*12770*/  ISETP.GE.OR P3, PT, R3, UR19, P4 ;  /* 0x0000001303007c0c */ /* 0x000fc4000a766670 */
[----:B------:R-:W-:Y:S01]  /*12780*/  ISETP.GE.OR P2, PT, R2, UR19, P4 ;  /* 0x0000001302007c0c */ /* 0x000fe2000a746670 */
[C---:B------:R-:W-:Y:S01]  /*12790*/  VIADD R0, R8.reuse, 0x40 ;  /* 0x0000004008007836 */ /* 0x040fe20000000000 */
[----:B------:R-:W-:Y:S01]  /*127a0*/  SHF.R.S32.HI R2, RZ, 0x1f, R10 ;  /* 0x0000001fff027819 */ /* 0x000fe2000001140a */
[----:B------:R-:W-:Y:S01]  /*127b0*/  VIADD R3, R8, 0x60 ;  /* 0x0000006008037836 */ /* 0x000fe20000000000 */
[----:B------:R-:W-:Y:S02]  /*127c0*/  SHF.R.S32.HI R14, RZ, 0x1f, R14 ;  /* 0x0000001fff0e7819 */ /* 0x000fe4000001140e */
[----:B------:R-:W-:Y:S01]  /*127d0*/  IADD3 R234, P0, R234, UR4, RZ ;  /* 0x00000004eaea7c10 */ /* 0x000fe2000ff1e0ff */
[----:B------:R-:W-:Y:S01]  /*127e0*/  ULDC.64 UR4, c[0x0][0x2a0] ;  /* 0x0000a80000047ab9 */ /* 0x000fe20000000a00 */
[----:B------:R-:W-:Y:S01]  /*127f0*/  ISETP.GE.OR P1, PT, R0, UR14, P4 ;  /* 0x0000000e00007c0c */ /* 0x000fe2000a726670 */
[----:B------:R-:W-:Y:S01]  /*12800*/  IMAD R2, R2, UR4, RZ ;  /* 0x0000000402027c24 */ /* 0x000fe2000f8e02ff */
[----:B------:R-:W-:Y:S01]  /*12810*/  IADD3.X R235, R14, UR6, RZ, P0, !PT ;  /* 0x000000060eeb7c10 */ /* 0x000fe200087fe4ff */
[----:B------:R-:W-:Y:S01]  /*12820*/  IMAD.U32 R0, RZ, RZ, UR18 ;  /* 0x00000012ff007e24 */ /* 0x000fe2000f8e00ff */
[----:B------:R-:W-:Y:S01]  /*12830*/  SHF.R.S32.HI R9, RZ, 0x1f, R8 ;  /* 0x0000001fff097819 */ /* 0x000fe20000011408 */
[C---:B------:R-:W-:Y:S01]  /*12840*/  IMAD R12, R10.reuse, UR5, R2 ;  /* 0x000000050a0c7c24 */ /* 0x040fe2000f8e0202 */
[----:B------:R-:W-:Y:S01]  /*12850*/  ISETP.GE.OR P4, PT, R3, UR14, P4 ;  /* 0x0000000e03007c0c */ /* 0x000fe2000a786670 */
[----:B------:R-:W-:-:S04]  /*12860*/  IMAD.WIDE.U32 R10, R10, UR4, R234 ;  /* 0x000000040a0a7c25 */ /* 0x000fc8000f8e00ea */
[----:B------:R-:W-:-:S04]  /*12870*/  IMAD.WIDE R8, R0, 0x80, R8 ;  /* 0x0000008000087825 */ /* 0x000fc800078e0208 */
[----:B------:R-:W-:Y:S01]  /*12880*/  IMAD.IADD R13, R11, 0x1, R12 ;  /* 0x000000010b0d7824 */ /* 0x000fe200078e020c */
[----:B-1----:R-:W-:Y:S06]  /*12890*/  @P3 BRA `(.L_x_165) ;  /* 0x0000000000283947 */ /* 0x002fec0003800000 */
        /* <DEDUP_REMOVED lines=9> */
[----:B--2---:R1:W-:Y:S02]  /*12930*/  STG.E.128 desc[UR20][R14.64], R4 ;  /* 0x000000040e007986 */ /* 0x0043e4000c101d14 */
.L_x_165:
[----:B------:R-:W-:Y:S05]  /*12940*/  BSYNC B0 ;  /* 0x0000000000007941 */ /* 0x000fea0003800000 */
.L_x_164:
[----:B-12---:R1:W2:Y:S01]  /*12950*/  LDS.128 R4, [R229+0x800] ;  /* 0x00080000e5047984 */ /* 0x0062a20000000c00 */
[----:B------:R-:W-:Y:S04]  /*12960*/  BSSY B0, `(.L_x_166) ;  /* 0x000000f000007945 */ /* 0x000fe80003800000 */
        /* <DEDUP_REMOVED lines=10> */
[----:B------:R-:W-:Y:S02]  /*12a10*/  LEA R2, P0, R14, UR4, 0x1 ;  /* 0x000000040e027c11 */ /* 0x000fe4000f8008ff */
[----:B------:R-:W-:-:S04]  /*12a20*/  IADD3 R0, R15, R0, RZ ;  /* 0x000000000f007210 */ /* 0x000fc80007ffe0ff */
[----:B------:R-:W-:-:S05]  /*12a30*/  LEA.HI.X R3, R14, UR5, R0, 0x1, P0 ;  /* 0x000000050e037c11 */ /* 0x000fca00080f0c00 */
[----:B--2---:R3:W-:Y:S02]  /*12a40*/  STG.E.128 desc[UR20][R2.64], R4 ;  /* 0x0000000402007986 */ /* 0x0047e4000c101d14 */
.L_x_167:
[----:B------:R-:W-:Y:S05]  /*12a50*/  BSYNC B0 ;  /* 0x0000000000007941 */ /* 0x000fea0003800000 */
.L_x_166:
[----:B--23--:R2:W3:Y:S01]  /*12a60*/  LDS.128 R4, [R229+0x1000] ;  /* 0x00100000e5047984 */ /* 0x00c4e20000000c00 */
        /* <DEDUP_REMOVED lines=14> */
[----:B---3--:R4:W-:Y:S02]  /*12b50*/  STG.E.128 desc[UR20][R2.64], R4 ;  /* 0x0000000402007986 */ /* 0x0089e4000c101d14 */
.L_x_169:
[----:B------:R-:W-:Y:S05]  /*12b60*/  BSYNC B0 ;  /* 0x0000000000007941 */ /* 0x000fea0003800000 */
.L_x_168:
[----:B------:R-:W-:Y:S05]  /*12b70*/  @P4 EXIT ;  /* 0x000000000000494d */ /* 0x000fea0003800000 */
[----:B------:R-:W-:Y:S01]  /*12b80*/  IADD3 R0, P0, R8, 0x60, RZ ;  /* 0x0000006008007810 */ /* 0x000fe20007f1e0ff */
[----:B------:R-:W-:Y:S01]  /*12b90*/  ULDC.64 UR4, c[0x0][0x298] ;  /* 0x0000a60000047ab9 */ /* 0x000fe20000000a00 */
[----:B----4-:R-:W-:Y:S01]  /*12ba0*/  MOV R3, R13 ;  /* 0x0000000d00037202 */ /* 0x010fe20000000f00 */
[----:B------:R-:W-:Y:S02]  /*12bb0*/  IMAD.MOV.U32 R2, RZ, RZ, R10 ;  /* 0x000000ffff027224 */ /* 0x000fe400078e000a */
[----:B------:R-:W-:Y:S02]  /*12bc0*/  IMAD.X R8, RZ, RZ, R9, P0 ;  /* 0x000000ffff087224 */ /* 0x000fe400000e0609 */
[----:B------:R-:W-:-:S04]  /*12bd0*/  IMAD.WIDE.U32 R2, R0, UR4, R2 ;  /* 0x0000000400027c25 */ /* 0x000fc8000f8e0002 */
[----:B------:R-:W-:-:S04]  /*12be0*/  IMAD R8, R8, UR4, RZ ;  /* 0x0000000408087c24 */ /* 0x000fc8000f8e02ff */
[----:B------:R-:W-:Y:S01]  /*12bf0*/  IMAD R8, R0, UR5, R8 ;  /* 0x0000000500087c24 */ /* 0x000fe2000f8e0208 */
[----:B------:R-:W-:Y:S02]  /*12c00*/  ULDC.64 UR4, c[0x0][0x280] ;  /* 0x0000a00000047ab9 */ /* 0x000fe40000000a00 */
[----:B---3--:R-:W-:Y:S02]  /*12c10*/  LEA R4, P0, R2, UR4, 0x1 ;  /* 0x0000000402047c11 */ /* 0x008fe4000f8008ff */
[----:B------:R-:W-:-:S04]  /*12c20*/  IADD3 R8, R3, R8, RZ ;  /* 0x0000000803087210 */ /* 0x000fc80007ffe0ff */
[----:B------:R-:W-:-:S05]  /*12c30*/  LEA.HI.X R5, R2, UR5, R8, 0x1, P0 ;  /* 0x0000000502057c11 */ /* 0x000fca00080f0c08 */
[----:B------:R-:W-:Y:S01]  /*12c40*/  STG.E.128 desc[UR20][R4.64], R24 ;  /* 0x0000001804007986 */ /* 0x000fe2000c101d14 */
[----:B------:R-:W-:Y:S05]  /*12c50*/  EXIT ;  /* 0x000000000000794d */ /* 0x000fea0003800000 */
.L_x_121:
        /* <DEDUP_REMOVED lines=18> */
[C---:B------:R-:W-:Y:S01]  /*12d80*/  VIADD R5, R8.reuse, 0x20 ;  /* 0x0000002008057836 */ /* 0x040fe20000000000 */
[----:B------:R-:W-:Y:S01]  /*12d90*/  @!UP4 UIMAD.WIDE.U32 UR14, UR28, UR4, URZ ;  /* 0x000000041c0ec2a5 */ /* 0x000fe2000f8e003f */
[----:B------:R-:W-:Y:S01]  /*12da0*/  IMAD.SHL.U32 R2, R3, 0x8, RZ ;  /* 0x0000000803027824 */ /* 0x000fe200078e00ff */
[----:B------:R-:W-:Y:S01]  /*12db0*/  @!UP4 UIMAD UR6, UR28, UR5, UR6 ;  /* 0x000000051c06c2a4 */ /* 0x000fe2000f8e0206 */
[C---:B------:R-:W-:Y:S01]  /*12dc0*/  VIADD R4, R8.reuse, 0x40 ;  /* 0x0000004008047836 */ /* 0x040fe20000000000 */
[----:B------:R-:W-:Y:S01]  /*12dd0*/  USHF.R.S32.HI UR9, URZ, 0x1f, UR30 ;  /* 0x0000001f3f097899 */ /* 0x000fe2000801141e */
[----:B------:R-:W-:Y:S01]  /*12de0*/  VIADD R0, R8, 0x60 ;  /* 0x0000006008007836 */ /* 0x000fe20000000000 */
[----:B------:R-:W-:Y:S01]  /*12df0*/  @UP2 ULDC.64 UR4, c[0x0][0x2c0] ;  /* 0x0000b00000042ab9 */ /* 0x000fe20000000a00 */
[----:B------:R-:W-:Y:S01]  /*12e00*/  UISETP.NE.OR UP1, UPT, UR17, -0x1, UP3 ;  /* 0xffffffff1100788c */ /* 0x000fe20009f25670 */
[----:B------:R-:W-:Y:S01]  /*12e10*/  SHF.R.S32.HI R9, RZ, 0x1f, R8 ;  /* 0x0000001fff097819 */ /* 0x000fe20000011408 */
[----:B------:R-:W-:Y:S01]  /*12e20*/  @UP2 UIMAD UR13, UR5, UR4, URZ ;  /* 0x00000004050d22a4 */ /* 0x000fe2000f8e023f */
[----:B------:R-:W-:-:S02]  /*12e30*/  @!UP2 ULDC UR8, c[0x0][0x2c4] ;  /* 0x0000b1000008aab9 */ /* 0x000fc40000000800 */
        /* <DEDUP_REMOVED lines=34> */
[----:B------:R-:W-:Y:S01]  /*13060*/  ISETP.GE.AND P2, PT, R4, UR19, PT ;  /* 0x0000001304007c0c */ /* 0x000fe2000bf46270 */
[----:B------:R-:W-:Y:S01]  /*13070*/  USHF.R.S32.HI UR6, URZ, 0x1f, UR12 ;  /* 0x0000001f3f067899 */ /* 0x000fe2000801140c */
[----:B------:R-:W-:Y:S01]  /*13080*/  ISETP.GE.AND P1, PT, R0, UR19, PT ;  /* 0x0000001300007c0c */ /* 0x000fe2000bf26270 */
[----:B------:R-:W-:Y:S01]  /*13090*/  UIADD3 UR31, UP1, UP0, UR31, UR22, UR12 ;  /* 0x000000161f1f7290 */ /* 0x000fe2000f83e00c */
[----:B------:R-:W-:Y:S01]  /*130a0*/  IMAD.U32 R6, RZ, RZ, UR18 ;  /* 0x00000012ff067e24 */ /* 0x000fe2000f8e00ff */
[----:B------:R-:W-:Y:S01]  /*130b0*/  ISETP.NE.OR P4, PT, R3, RZ, P4 ;  /* 0x000000ff0300720c */ /* 0x000fe20002785670 */
[----:B------:R-:W-:Y:S01]  /*130c0*/  VIADD R13, R11, UR5 ;  /* 0x000000050b0d7c36 */ /* 0x000fe20008000000 */
[----:B------:R-:W-:Y:S01]  /*130d0*/  UIADD3.X UR22, UR4, UR23, UR6, UP1, UP0 ;  /* 0x0000001704167290 */ /* 0x000fe20008fe0406 */
[C---:B------:R-:W-:Y:S01]  /*130e0*/  ISETP.NE.OR P3, PT, R3.reuse, RZ, P3 ;  /* 0x000000ff0300720c */ /* 0x040fe20001f65670 */
        /* <DEDUP_REMOVED lines=15> */
.L_x_171:
[----:B------:R-:W-:Y:S05]  /*131e0*/  BSYNC B0 ;  /* 0x0000000000007941 */ /* 0x000fea0003800000 */
.L_x_170:
[----:B------:R-:W-:Y:S01]  /*131f0*/  BSSY B0, `(.L_x_172) ;  /* 0x0000011000007945 */ /* 0x000fe20003800000 */
[----:B------:R-:W-:Y:S02]  /*13200*/  ISETP.GE.OR P6, PT, R4, UR19, P5 ;  /* 0x0000001304007c0c */ /* 0x000fe4000afc6670 */
[----:B------:R-:W-:Y:S01]  /*13210*/  ISETP.GE.OR P5, PT, R0, UR19, P5 ;  /* 0x0000001300007c0c */ /* 0x000fe2000afa6670 */
[----:B------:R-:W-:-:S12]  /*13220*/  @P0 BRA `(.L_x_173) ;  /* 0x0000000000340947 */ /* 0x000fd80003800000 */
        /* <DEDUP_REMOVED lines=9> */
[----:B-1----:R-:W-:Y:S02]  /*132c0*/  LEA R16, P0, R14, UR4, 0x1 ;  /* 0x000000040e107c11 */ /* 0x002fe4000f8008ff */
[----:B------:R-:W-:-:S04]  /*132d0*/  IADD3 R2, R2, R15, RZ ;  /* 0x0000000f02027210 */ /* 0x000fc80007ffe0ff */
[----:B------:R-:W-:-:S05]  /*132e0*/  LEA.HI.X R17, R14, UR5, R2, 0x1, P0 ;  /* 0x000000050e117c11 */ /* 0x000fca00080f0c02 */
[----:B------:R2:W-:Y:S02]  /*132f0*/  STG.E.128 desc[UR20][R16.64], RZ ;  /* 0x000000ff10007986 */ /* 0x0005e4000c101d14 */
.L_x_173:
[----:B------:R-:W-:Y:S05]  /*13300*/  BSYNC B0 ;  /* 0x0000000000007941 */ /* 0x000fea0003800000 */
.L_x_172:
        /* <DEDUP_REMOVED lines=11> */
[----:B-12---:R-:W-:Y:S02]  /*133c0*/  LEA R16, P0, R14, UR4, 0x1 ;  /* 0x000000040e107c11 */ /* 0x006fe4000f8008ff */
[----:B------:R-:W-:-:S04]  /*133d0*/  IADD3 R2, R2, R15, RZ ;  /* 0x0000000f02027210 */ /* 0x000fc80007ffe0ff */
[----:B------:R-:W-:-:S05]  /*133e0*/  LEA.HI.X R17, R14, UR5, R2, 0x1, P0 ;  /* 0x000000050e117c11 */ /* 0x000fca00080f0c02 */
[----:B------:R3:W-:Y:S02]  /*133f0*/  STG.E.128 desc[UR20][R16.64], RZ ;  /* 0x000000ff10007986 */ /* 0x0007e4000c101d14 */
.L_x_175:
[----:B------:R-:W-:Y:S05]  /*13400*/  BSYNC B0 ;  /* 0x0000000000007941 */ /* 0x000fea0003800000 */
.L_x_174:
[----:B------:R-:W-:Y:S04]  /*13410*/  BSSY B0, `(.L_x_176) ;  /* 0x000000f000007945 */ /* 0x000fe80003800000 */
[----:B------:R-:W-:Y:S05]  /*13420*/  @P5 BRA `(.L_x_177) ;  /* 0x0000000000345947 */ /* 0x000fea0003800000 */
[----:B------:R-:W-:Y:S01]  /*13430*/  IADD3 R2, P0, R6, 0x60, RZ ;  /* 0x0000006006027810 */ /* 0x000fe20007f1e0ff */
[----:B------:R-:W-:Y:S01]  /*13440*/  ULDC.64 UR4, c[0x0][0x298] ;  /* 0x0000a60000047ab9 */ /* 0x000fe20000000a00 */
[----:B------:R-:W-:-:S03]  /*13450*/  IMAD.MOV.U32 R6, RZ, RZ, R10 ;  /* 0x000000ffff067224 */ /* 0x000fc600078e000a */
[----:B------:R-:W-:Y:S01]  /*13460*/  IMAD.X R3, RZ, RZ, R7, P0 ;  /* 0x000000ffff037224 */ /* 0x000fe200000e0607 */
[----:B------:R-:W-:-:S03]  /*13470*/  MOV R7, R13 ;  /* 0x0000000d00077202 */ /* 0x000fc60000000f00 */
[----:B------:R-:W-:Y:S02]  /*13480*/  IMAD R3, R3, UR4, RZ ;  /* 0x0000000403037c24 */ /* 0x000fe4000f8e02ff */
[----:B------:R-:W-:-:S04]  /*13490*/  IMAD.WIDE.U32 R6, R2, UR4, R6 ;  /* 0x0000000402067c25 */ /* 0x000fc8000f8e0006 */
[----:B------:R-:W-:Y:S01]  /*134a0*/  IMAD R3, R2, UR5, R3 ;  /* 0x0000000502037c24 */ /* 0x000fe2000f8e0203 */
[----:B------:R-:W-:Y:S02]  /*134b0*/  ULDC.64 UR4, c[0x0][0x280] ;  /* 0x0000a00000047ab9 */ /* 0x000fe40000000a00 */
[----:B------:R-:W-:Y:S02]  /*134c0*/  LEA R2, P0, R6, UR4, 0x1 ;  /* 0x0000000406027c11 */ /* 0x000fe4000f8008ff */
[----:B------:R-:W-:-:S04]  /*134d0*/  IADD3 R3, R3, R7, RZ ;  /* 0x0000000703037210 */ /* 0x000fc80007ffe0ff */
[----:B------:R-:W-:-:S05]  /*134e0*/  LEA.HI.X R3, R6, UR5, R3, 0x1, P0 ;  /* 0x0000000506037c11 */ /* 0x000fca00080f0c03 */
[----:B------:R4:W-:Y:S02]  /*134f0*/  STG.E.128 desc[UR20][R2.64], RZ ;  /* 0x000000ff02007986 */ /* 0x0009e4000c101d14 */
.L_x_177:
[----:B------:R-:W-:Y:S05]  /*13500*/  BSYNC B0 ;  /* 0x0000000000007941 */ /* 0x000fea0003800000 */
.L_x_176:
[----:B------:R-:W-:Y:S04]  /*13510*/  BSSY B0, `(.L_x_178) ;  /* 0x000000a000007945 */ /* 0x000fe80003800000 */
[----:B------:R-:W-:Y:S05]  /*13520*/  @P4 BRA `(.L_x_179) ;  /* 0x0000000000204947 */ /* 0x000fea0003800000 */
[----:B----4-:R-:W-:Y:S01]  /*13530*/  IMAD R2, R8, UR16, RZ ;  /* 0x0000001008027c24 */ /* 0x010fe2000f8e02ff */
[----:B------:R-:W-:-:S04]  /*13540*/  ULDC.64 UR4, c[0x0][0x2b0] ;  /* 0x0000ac0000047ab9 */ /* 0x000fc80000000a00 */
[----:B------:R-:W-:-:S04]  /*13550*/  IADD3 R3, P0, R2, UR31, RZ ;  /* 0x0000001f02037c10 */ /* 0x000fc8000ff1e0ff */
[----:B------:R-:W-:Y:S02]  /*13560*/  LEA.HI.X.SX32 R2, R2, UR22, 0x1, P0 ;  /* 0x0000001602027c11 */ /* 0x000fe400080f0eff */
[----:B------:R-:W-:-:S04]  /*13570*/  LEA R6, P0, R3, UR4, 0x2 ;  /* 0x0000000403067c11 */ /* 0x000fc8000f8010ff */
[----:B------:R-:W-:Y:S01]  /*13580*/  LEA.HI.X R7, R3, UR5, R2, 0x2, P0 ;  /* 0x0000000503077c11 */ /* 0x000fe200080f1402 */
[----:B------:R-:W-:-:S05]  /*13590*/  IMAD.MOV.U32 R2, RZ, RZ, 0x7f800000 ;  /* 0x7f800000ff027424 */ /* 0x000fca00078e00ff */
[----:B------:R4:W-:Y:S03]  /*135a0*/  STG.E desc[UR20][R6.64], R2 ;  /* 0x0000000206007986 */ /* 0x0009e6000c101914 */
.L_x_179:
[----:B------:R-:W-:Y:S05]  /*135b0*/  BSYNC B0 ;  /* 0x0000000000007941 */ /* 0x000fea0003800000 */
.L_x_178:
        /* <DEDUP_REMOVED lines=10> */
.L_x_181:
[----:B------:R-:W-:Y:S05]  /*13660*/  BSYNC B0 ;  /* 0x0000000000007941 */ /* 0x000fea0003800000 */
.L_x_180:
        /* <DEDUP_REMOVED lines=10> */
.L_x_183:
[----:B------:R-:W-:Y:S05]  /*13710*/  BSYNC B0 ;  /* 0x0000000000007941 */ /* 0x000fea0003800000 */
.L_x_182:
[----:B------:R-:W-:Y:S05]  /*13720*/  @P1 EXIT ;  /* 0x000000000000194d */ /* 0x000fea0003800000 */
[----:B------:R-:W-:Y:S01]  /*13730*/  IMAD R0, R0, UR16, RZ ;  /* 0x0000001000007c24 */ /* 0x000fe2000f8e02ff */
[----:B------:R-:W-:-:S04]  /*13740*/  ULDC.64 UR4, c[0x0][0x2b0] ;  /* 0x0000ac0000047ab9 */ /* 0x000fc80000000a00 */
[----:B----4-:R-:W-:-:S04]  /*13750*/  IADD3 R2, P0, R0, UR31, RZ ;  /* 0x0000001f00027c10 */ /* 0x010fc8000ff1e0ff */
[----:B------:R-:W-:Y:S02]  /*13760*/  LEA.HI.X.SX32 R0, R0, UR22, 0x1, P0 ;  /* 0x0000001600007c11 */ /* 0x000fe400080f0eff */
[----:B------:R-:W-:-:S04]  /*13770*/  LEA R4, P0, R2, UR4, 0x2 ;  /* 0x0000000402047c11 */ /* 0x000fc8000f8010ff */
[----:B------:R-:W-:Y:S01]  /*13780*/  LEA.HI.X R5, R2, UR5, R0, 0x2, P0 ;  /* 0x0000000502057c11 */ /* 0x000fe200080f1400 */
[----:B------:R-:W-:-:S05]  /*13790*/  IMAD.MOV.U32 R0, RZ, RZ, 0x7f800000 ;  /* 0x7f800000ff007424 */ /* 0x000fca00078e00ff */
[----:B------:R-:W-:Y:S01]  /*137a0*/  STG.E desc[UR20][R4.64], R0 ;  /* 0x0000000004007986 */ /* 0x000fe2000c101914 */
[----:B------:R-:W-:Y:S05]  /*137b0*/  EXIT ;  /* 0x000000000000794d */ /* 0x000fea0003800000 */
.L_x_184:
        /* <DEDUP_REMOVED lines=12> */
.L_x_719:


//--------------------- .text._ZN5flash16flash_fwd_kernelI23Flash_fwd_kernel_traitsILi32ELi128ELi128ELi4ELb0ELb0EN7cutlass10bfloat16_tE19Flash_kernel_traitsILi32ELi128ELi128ELi4ES3_EELb1ELb1ELb0ELb0ELb0ELb0ELb0ELb0EEEvNS_16Flash_fwd_paramsE --------------------------
	.section	.text._ZN5flash16flash_fwd_kernelI23Flash_fwd_kernel_traitsILi32ELi128ELi128ELi4ELb0ELb0EN7cutlass10bfloat16_tE19Flash_kernel_traitsILi32ELi128ELi128ELi4ES3_EELb1ELb1ELb0ELb0ELb0ELb0ELb0ELb0EEEvNS_16Flash_fwd_paramsE,"ax",@progbits
	.align	128
        .global         _ZN5flash16flash_fwd_kernelI23Flash_fwd_kernel_traitsILi32ELi128ELi128ELi4ELb0ELb0EN7cutlass10bfloat16_tE19Flash_kernel_traitsILi32ELi128ELi128ELi4ES3_EELb1ELb1ELb0ELb0ELb0ELb0ELb0ELb0EEEvNS_16Flash_fwd_paramsE
        .type           _ZN5flash16flash_fwd_kernelI23Flash_fwd_kernel_traitsILi32ELi128ELi128ELi4ELb0ELb0EN7cutlass10bfloat16_tE19Flash_kernel_traitsILi32ELi128ELi128ELi4ES3_EELb1ELb1ELb0ELb0ELb0ELb0ELb0ELb0EEEvNS_16Flash_fwd_paramsE,@function
        .size           _ZN5flash16flash_fwd_kernelI23Flash_fwd_kernel_traitsILi32ELi128ELi128ELi4ELb0ELb0EN7cutlass10bfloat16_tE19Flash_kernel_traitsILi32ELi128ELi128ELi4ES3_EELb1ELb1ELb0ELb0ELb0ELb0ELb0ELb0EEEvNS_16Flash_fwd_paramsE,(.L_x_720 - _ZN5flash16flash_fwd_kernelI23Flash_fwd_kernel_traitsILi32ELi128ELi128ELi4ELb0ELb0EN7cutlass10bfloat16_tE19Flash_kernel_traitsILi32ELi128ELi128ELi4ES3_EELb1ELb1ELb0ELb0ELb0ELb0ELb0ELb0EEEvNS_16Flash_fwd_paramsE)
        .other          _ZN5flash16flash_fwd_kernelI23Flash_fwd_kernel_traitsILi32ELi128ELi128ELi4ELb0ELb0EN7cutlass10bfloat16_tE19Flash_kernel_traitsILi32ELi128ELi128ELi4ES3_EELb1ELb1ELb0ELb0ELb0ELb0ELb0ELb0EEEvNS_16Flash_fwd_paramsE,@"STO_CUDA_ENTRY STV_DEFAULT"
_ZN5flash16flash_fwd_kernelI23Flash_fwd_kernel_traitsILi32ELi128ELi128ELi4ELb0ELb0EN7cutlass10bfloat16_tE19Flash_kernel_traitsILi32ELi128ELi128ELi4ES3_EELb1ELb1ELb0ELb0ELb0ELb0ELb0ELb0EEEvNS_16Flash_fwd_paramsE:
.text._ZN5flash16flash_fwd_kernelI23Flash_fwd_kernel_traitsILi32ELi128ELi128ELi4ELb0ELb0EN7cutlass10bfloat16_tE19Flash_kernel_traitsILi32ELi128ELi128ELi4ES3_EELb1ELb1ELb0ELb0ELb0ELb0ELb0ELb0EEEvNS_16Flash_fwd_paramsE:
[----:B------:R-:W1:Y:S08]  /*0000*/  LDC R1, c[0x0][0x28] ;  /* 0x00000a00ff017b82 */ /* 0x000e700000000800 */
[----:B------:R-:W2:Y:S01]  /*0010*/  LDC R6, c[0x0][0x3a8] ;  /* 0x0000ea00ff067b82 */ /* 0x000ea20000000800 */
[----:B------:R-:W-:Y:S01]  /*0020*/  ULDC.U8 UR4, c[0x0][0x3b4] ;  /* 0x0000ed0000047ab9 */ /* 0x000fe20000000000 */
[----:B------:R-:W-:Y:S01]  /*0030*/  ULDC.64 UR22, c[0x0][0x208] ;  /* 0x0000820000167ab9 */ /* 0x000fe20000000a00 */
[----:B------:R-:W-:Y:S01]  /*0040*/  ISETP.NE.AND P2, PT, RZ, UR4, PT ;  /* 0x00000004ff007c0c */ /* 0x000fe2000bf45270 */
[----:B-1----:R-:W-:-:S04]  /*0050*/  VIADD R1, R1, 0xffffff10 ;  /* 0xffffff1001017836 */ /* 0x002fc80000000000 */
[----:B------:R-:W1:Y:S01]  /*0060*/  LDC R5, c[0x0][0x3ac] ;  /* 0x0000eb00ff057b82 */ /* 0x000e620000000800 */
[----:B------:R-:W-:Y:S01]  /*0070*/  ULDC.64 UR4, c[0x0][0x3a0] ;  /* 0x0000e80000047ab9 */ /* 0x000fe20000000a00 */
[----:B------:R-:W3:Y:S01]  /*0080*/  S2R R107, SR_TID.X ;  /* 0x00000000006b7919 */ /* 0x000ee20000002100 */
[----:B------:R-:W-:Y:S01]  /*0090*/  IMAD.U32 R222, RZ, RZ, UR4 ;  /* 0x00000004ffde7e24 */ /* 0x000fe2000f8e00ff */
[----:B------:R-:W-:Y:S01]  /*00a0*/  ULDC.64 UR8, c[0x0][0x2f0] ;  /* 0x0000bc0000087ab9 */ /* 0x000fe20000000a00 */
[----:B------:R-:W-:-:S03]  /*00b0*/  ULDC.64 UR6, c[0x0][0x300] ;  /* 0x0000c00000067ab9 */ /* 0x000fc60000000a00 */
[----:B------:R-:W-:Y:S01]  /*00c0*/  S2UR UR13, SR_CTAID.X ;  /* 0x00000000000d79c3 */ /* 0x000fe20000002500 */
[----:B--2---:R-:W-:-:S07]  /*00d0*/  @P2 IMAD.MOV.U32 R2, RZ, RZ, R6 ;  /* 0x000000ffff022224 */ /* 0x004fce00078e0006 */
[----:B------:R-:W2:Y:S01]  /*00e0*/  S2UR UR28, SR_CTAID.Y ;  /* 0x00000000001c79c3 */ /* 0x000ea20000002600 */
[----:B-1----:R-:W-:-:S07]  /*00f0*/  @P2 IMAD.MOV.U32 R3, RZ, RZ, R5 ;  /* 0x000000ffff032224 */ /* 0x002fce00078e0005 */
[----:B------:R-:W1:Y:S01]  /*0100*/  @P2 LDC R0, c[0x0][0x3b0] ;  /* 0x0000ec00ff002b82 */ /* 0x000e620000000800 */
[----:B------:R-:W1:Y:S01]  /*0110*/  @P2 LDG.E.64 R2, desc[UR22][R2.64] ;  /* 0x0000001602022981 */ /* 0x000e62000c1e1b00 */
[----:B------:R-:W-:-:S06]  /*0120*/  IMAD.U32 R223, RZ, RZ, UR5 ;  /* 0x00000005ffdf7e24 */ /* 0x000fcc000f8e00ff */
[----:B------:R-:W4:Y:S01]  /*0130*/  @P2 LDG.E.64 R222, desc[UR22][R222.64] ;  /* 0x00000016dede2981 */ /* 0x000f22000c1e1b00 */
[----:B------:R-:W5:Y:S01]  /*0140*/  S2UR UR4, SR_CTAID.Z ;  /* 0x00000000000479c3 */ /* 0x000f620000002700 */
[----:B------:R-:W-:Y:S02]  /*0150*/  UISETP.NE.U32.AND UP2, UPT, UR8, URZ, UPT ;  /* 0x0000003f0800728c */ /* 0x000fe4000bf45070 */
[----:B------:R-:W-:Y:S02]  /*0160*/  UISETP.NE.U32.AND UP1, UPT, UR6, URZ, UPT ;  /* 0x0000003f0600728c */ /* 0x000fe4000bf25070 */
[----:B------:R-:W-:Y:S02]  /*0170*/  UISETP.NE.AND.EX UP2, UPT, UR9, URZ, UPT, UP2 ;  /* 0x0000003f0900728c */ /* 0x000fe4000bf45320 */
[----:B------:R-:W-:Y:S01]  /*0180*/  UISETP.NE.AND.EX UP1, UPT, UR7, URZ, UPT, UP1 ;  /* 0x0000003f0700728c */ /* 0x000fe2000bf25310 */
[----:B------:R-:W-:Y:S02]  /*0190*/  ULDC.64 UR8, c[0x0][0x2f0] ;  /* 0x0000bc0000087ab9 */ /* 0x000fe40000000a00 */
[----:B------:R-:W-:Y:S01]  /*01a0*/  ULDC.64 UR6, c[0x0][0x2f8] ;  /* 0x0000be0000067ab9 */ /* 0x000fe20000000a00 */
[----:B------:R-:W-:Y:S01]  /*01b0*/  PLOP3.LUT P0, PT, PT, PT, UP2, 0x80, 0x0 ;  /* 0x000000000000781c */ /* 0x000fe20003f0f028 */
[----:B--2---:R-:W-:-:S02]  /*01c0*/  UIMAD.WIDE UR8, UR28, 0x4, UR8 ;  /* 0x000000041c0878a5 */ /* 0x004fc4000f8e0208 */
[----:B------:R-:W-:-:S04]  /*01d0*/  UISETP.EQ.U32.AND UP0, UPT, UR6, URZ, UPT ;  /* 0x0000003f0600728c */ /* 0x000fc8000bf02070 */
[----:B------:R-:W-:Y:S02]  /*01e0*/  @UP1 ULDC.64 UR10, c[0x0][0x300] ;  /* 0x0000c000000a1ab9 */ /* 0x000fe40000000a00 */
[----:B------:R-:W-:Y:S02]  /*01f0*/  @UP1 UIMAD.WIDE UR10, UR28, 0x4, UR10 ;  /* 0x000000041c0a18a5 */ /* 0x000fe4000f8e020a */
[----:B-----5:R-:W-:-:S06]  /*0200*/  ULOP3.LUT UR5, UR4, UR13, UR28, 0xfe, !UPT ;  /* 0x0000000d04057292 */ /* 0x020fcc000f8efe1c */
[----:B---3--:R-:W-:Y:S01]  /*0210*/  LOP3.LUT P3, RZ, R107, UR5, RZ, 0xfc, !PT ;  /* 0x000000056bff7c12 */ /* 0x008fe2000f86fcff */
[----:B------:R-:W-:Y:S02]  /*0220*/  ULDC.U8 UR5, c[0x0][0x3c2] ;  /* 0x0000f08000057ab9 */ /* 0x000fe40000000000 */
[----:B------:R-:W-:Y:S01]  /*0230*/  UISETP.NE.AND UP3, UPT, UR5, URZ, UPT ;  /* 0x0000003f0500728c */ /* 0x000fe2000bf65270 */
[----:B------:R-:W-:Y:S01]  /*0240*/  SHF.R.S32.HI R17, RZ, 0x1f, R107 ;  /* 0x0000001fff117819 */ /* 0x000fe2000001146b */
[----:B------:R-:W-:Y:S01]  /*0250*/  UMOV UR31, URZ ;  /* 0x0000003f001f7c82 */ /* 0x000fe20008000000 */
[----:B------:R-:W-:Y:S01]  /*0260*/  ULDC UR5, c[0x0][0x270] ;  /* 0x00009c0000057ab9 */ /* 0x000fe20000000800 */
[----:B------:R-:W-:-:S06]  /*0270*/  UISETP.EQ.OR.EX UP0, UPT, UR7, URZ, !UP3, UP0 ;  /* 0x0000003f0700728c */ /* 0x000fcc000df02700 */
[----:B------:R-:W4:Y:S01]  /*0280*/  @!P3 LDC.64 R8, c[0x0][0x3b8] ;  /* 0x0000ee00ff08bb82 */ /* 0x000f220000000a00 */
[----:B-1----:R-:W-:Y:S01]  /*0290*/  @P2 IADD3 R6, P1, R2, R0, RZ ;  /* 0x0000000002062210 */ /* 0x002fe20007f3e0ff */
[----:B------:R-:W-:-:S04]  /*02a0*/  IMAD.U32 R2, RZ, RZ, UR8 ;  /* 0x00000008ff027e24 */ /* 0x000fc8000f8e00ff */
[----:B------:R-:W-:Y:S01]  /*02b0*/  @P2 IMAD.X R5, RZ, RZ, R3, P1 ;  /* 0x000000ffff052224 */ /* 0x000fe200008e0603 */
[----:B------:R-:W-:Y:S01]  /*02c0*/  PLOP3.LUT P1, PT, PT, PT, UP1, 0x80, 0x0 ;  /* 0x000000000000781c */ /* 0x000fe20003f2f018 */
[----:B------:R-:W-:Y:S01]  /*02d0*/  @!P3 IMAD.MOV.U32 R4, RZ, RZ, R6 ;  /* 0x000000ffff04b224 */ /* 0x000fe200078e0006 */
[----:B----4-:R-:W-:Y:S01]  /*02e0*/  @!P3 STG.E.64 desc[UR22][R8.64], R222 ;  /* 0x000000de0800b986 */ /* 0x010fe2000c101b16 */
[----:B------:R-:W-:Y:S01]  /*02f0*/  IMAD.U32 R3, RZ, RZ, UR9 ;  /* 0x00000009ff037e24 */ /* 0x000fe2000f8e00ff */
[----:B------:R-:W-:Y:S02]  /*0300*/  ULDC.64 UR8, c[0x0][0x2f8] ;  /* 0x0000be0000087ab9 */ /* 0x000fe40000000a00 */
[----:B------:R1:W-:Y:S01]  /*0310*/  @!P3 STG.E.64 desc[UR22][R8.64+0x8], R4 ;  /* 0x000008040800b986 */ /* 0x0003e2000c101b16 */
[----:B------:R-:W-:-:S03]  /*0320*/  PLOP3.LUT P2, PT, PT, PT, UP0, 0x80, 0x0 ;  /* 0x000000000000781c */ /* 0x000fc60003f4f008 */
[----:B------:R-:W2:Y:S01]  /*0330*/  @P0 LDG.E R7, desc[UR22][R2.64+0x4] ;  /* 0x0000041602070981 */ /* 0x000ea2000c1e1900 */
[----:B------:R-:W-:-:S03]  /*0340*/  UIMAD.WIDE UR8, UR28, 0x4, UR8 ;  /* 0x000000041c0878a5 */ /* 0x000fc6000f8e0208 */
[----:B-1----:R1:W3:Y:S02]  /*0350*/  @P0 LDG.E R8, desc[UR22][R2.64] ;  /* 0x0000001602080981 */ /* 0x0022e4000c1e1900 */
[----:B-1----:R-:W-:Y:S02]  /*0360*/  IMAD.U32 R2, RZ, RZ, UR10 ;  /* 0x0000000aff027e24 */ /* 0x002fe4000f8e00ff */
[----:B------:R-:W-:-:S05]  /*0370*/  IMAD.U32 R3, RZ, RZ, UR11 ;  /* 0x0000000bff037e24 */ /* 0x000fca000f8e00ff */
[----:B------:R1:W4:Y:S02]  /*0380*/  @P1 LDG.E R0, desc[UR22][R2.64] ;  /* 0x0000001602001981 */ /* 0x000324000c1e1900 */
[----:B-1----:R-:W-:Y:S02]  /*0390*/  IMAD.U32 R2, RZ, RZ, UR8 ;  /* 0x00000008ff027e24 */ /* 0x002fe4000f8e00ff */
[----:B------:R-:W-:-:S05]  /*03a0*/  IMAD.U32 R3, RZ, RZ, UR9 ;  /* 0x00000009ff037e24 */ /* 0x000fca000f8e00ff */
[----:B------:R-:W5:Y:S01]  /*03b0*/  @!P2 LDG.E R4, desc[UR22][R2.64] ;  /* 0x000000160204a981 */ /* 0x000f62000c1e1900 */
[----:B------:R-:W-:Y:S01]  /*03c0*/  LEA.HI R9, R17, R107, RZ, 0x5 ;  /* 0x0000006b11097211 */ /* 0x000fe200078f28ff */
[----:B------:R-:W-:Y:S01]  /*03d0*/  UIMAD UR9, UR28, UR5, UR4 ;  /* 0x000000051c0972a4 */ /* 0x000fe2000f8e0204 */
[----:B------:R-:W-:Y:S01]  /*03e0*/  UMOV UR12, 0xffffffff ;  /* 0xffffffff000c7882 */ /* 0x000fe20000000000 */
[----:B------:R-:W-:Y:S01]  /*03f0*/  UMOV UR8, 0xffffffff ;  /* 0xffffffff00087882 */ /* 0x000fe20000000000 */
[----:B--2---:R-:W-:Y:S02]  /*0400*/  @P0 R2UR UR24, R7 ;  /* 0x00000000071802ca */ /* 0x004fe400000e0000 */
[----:B---3--:R-:W-:Y:S02]  /*0410*/  @P0 R2UR UR12, R8 ;  /* 0x00000000080c02ca */ /* 0x008fe400000e0000 */
[----:B------:R-:W-:Y:S01]  /*0420*/  ISETP.NE.U32.AND P0, PT, RZ, UR6, PT ;  /* 0x00000006ff007c0c */ /* 0x000fe2000bf05070 */
[----:B------:R-:W-:Y:S01]  /*0430*/  USHF.L.U32 UR6, UR9, 0x5, URZ ;  /* 0x0000000509067899 */ /* 0x000fe2000800063f */
[----:B----4-:R-:W-:-:S02]  /*0440*/  @P1 R2UR UR31, R0 ;  /* 0x00000000001f12ca */ /* 0x010fc400000e0000 */
[----:B------:R-:W-:-:S05]  /*0450*/  LOP3.LUT R0, R9, 0xffffffe0, RZ, 0xc0, !PT ;  /* 0xffffffe009007812 */ /* 0x000fca00078ec0ff */
[----:B------:R-:W-:Y:S02]  /*0460*/  IMAD.IADD R7, R107, 0x1, -R0 ;  /* 0x000000016b077824 */ /* 0x000fe400078e0a00 */
[----:B------:R-:W-:-:S03]  /*0470*/  @UP2 UIADD3 UR24, UR24, -UR12, URZ ;  /* 0x8000000c18182290 */ /* 0x000fc6000fffe03f */
[--C-:B------:R-:W-:Y:S02]  /*0480*/  SHF.R.S32.HI R0, RZ, 0x1f, R7.reuse ;  /* 0x0000001fff007819 */ /* 0x100fe40000011407 */
[----:B-----5:R-:W-:Y:S02]  /*0490*/  @!P2 R2UR UR8, R4 ;  /* 0x000000000408a2ca */ /* 0x020fe400000e0000 */
[----:B------:R-:W-:Y:S02]  /*04a0*/  ISETP.NE.AND.EX P2, PT, RZ, UR7, PT, P0 ;  /* 0x00000007ff007c0c */ /* 0x000fe4000bf45300 */
[----:B------:R-:W-:-:S05]  /*04b0*/  IADD3 R205, P1, P0, R6, UR6, R7 ;  /* 0x0000000606cd7c10 */ /* 0x000fca000f83e007 */
[----:B------:R1:W-:Y:S01]  /*04c0*/  STL [R1+0x88], R205 ;  /* 0x000088cd01007387 */ /* 0x0003e20000100800 */
[----:B------:R-:W-:Y:S01]  /*04d0*/  USHF.R.S32.HI UR7, URZ, 0x1f, UR6 ;  /* 0x0000001f3f077899 */ /* 0x000fe20008011406 */
[----:B------:R-:W-:-:S05]  /*04e0*/  @!UP2 ULDC UR24, c[0x0][0x2c4] ;  /* 0x0000b1000018aab9 */ /* 0x000fca0000000800 */
[----:B------:R-:W-:Y:S01]  /*04f0*/  IADD3.X R186, R5, UR7, R0, P1, P0 ;  /* 0x0000000705ba7c10 */ /* 0x000fe20008fe0400 */
[----:B------:R-:W-:Y:S06]  /*0500*/  @!P2 BRA `(.L_x_185) ;  /* 0x00000000001ca947 */ /* 0x000fec0003800000 */
[----:B------:R-:W-:-:S13]  /*0510*/  PLOP3.LUT P0, PT, PT, PT, UP3, 0x80, 0x0 ;  /* 0x000000000000781c */ /* 0x000fda0003f0f038 */
[----:B------:R-:W2:Y:S04]  /*0520*/  @P0 LDG.E R0, desc[UR22][R2.64+0x4] ;  /* 0x0000041602000981 */ /* 0x000ea8000c1e1900 */
[----:B------:R-:W3:Y:S01]  /*0530*/  @!P0 LDG.E R2, desc[UR22][R2.64] ;  /* 0x0000001602028981 */ /* 0x000ee2000c1e1900 */
[----:B--2---:R-:W-:-:S13]  /*0540*/  @P0 R2UR UR9, R0 ;  /* 0x00000000000902ca */ /* 0x004fda00000e0000 */
[----:B------:R-:W-:-:S07]  /*0550*/  @UP3 UIADD3 UR9, UR9, -UR8, URZ ;  /* 0x8000000809093290 */ /* 0x000fce000fffe03f */
[----:B---3--:R-:W-:Y:S01]  /*0560*/  @!P0 R2UR UR9, R2 ;  /* 0x00000000020982ca */ /* 0x008fe200000e0000 */
[----:B------:R-:W-:-:S14]  /*0570*/  BRA `(.L_x_186) ;  /* 0x0000000000047947 */ /* 0x000fdc0003800000 */
.L_x_185:
[----:B------:R-:W-:-:S05]  /*0580*/  ULDC UR9, c[0x0][0x2c8] ;  /* 0x0000b20000097ab9 */ /* 0x000fca0000000800 */
.L_x_186:
        /* <DEDUP_REMOVED lines=35> */
[----:B------:R-:W-:Y:S05]  /*07c0*/  @!P0 BRA `(.L_x_187) ;  /* 0x000001b000608947 */ /* 0x000fea0003800000 */
[----:B------:R-:W2:Y:S01]  /*07d0*/  LDC R10, c[0x0][0x278] ;  /* 0x00009e00ff0a7b82 */ /* 0x000ea20000000800 */
[----:B------:R-:W3:Y:S01]  /*07e0*/  S2R R4, SR_CTAID.Z ;  /* 0x0000000000047919 */ /* 0x000ee20000002700 */
[----:B------:R-:W-:Y:S01]  /*07f0*/  UISETP.NE.AND UP1, UPT, UR12, -0x1, UPT ;  /* 0xffffffff0c00788c */ /* 0x000fe2000bf25270 */
[CC--:B------:R-:W-:Y:S01]  /*0800*/  LEA.HI R6, R17.reuse, R107.reuse, RZ, 0x2 ;  /* 0x0000006b11067211 */ /* 0x0c0fe200078f10ff */
[----:B------:R-:W-:Y:S01]  /*0810*/  UISETP.NE.AND UP0, UPT, UR8, -0x1, UPT ;  /* 0xffffffff0800788c */ /* 0x000fe2000bf05270 */
[----:B------:R-:W-:Y:S01]  /*0820*/  LEA.HI R22, R17, R107, RZ, 0x3 ;  /* 0x0000006b11167211 */ /* 0x000fe200078f18ff */
[----:B------:R-:W-:Y:S01]  /*0830*/  UIADD3 UR15, UR16, -0x1, URZ ;  /* 0xffffffff100f7890 */ /* 0x000fe2000fffe03f */
[----:B------:R-:W-:Y:S01]  /*0840*/  SHF.R.S32.HI R104, RZ, 0x5, R9 ;  /* 0x00000005ff687819 */ /* 0x000fe20000011409 */
[----:B------:R-:W-:Y:S01]  /*0850*/  UIADD3 UR5, -UR19, UR24, URZ ;  /* 0x0000001813057290 */ /* 0x000fe2000fffe13f */
[----:B------:R-:W-:Y:S01]  /*0860*/  SHF.R.S32.HI R21, RZ, 0x3, R22 ;  /* 0x00000003ff157819 */ /* 0x000fe20000011416 */
[----:B------:R-:W-:-:S03]  /*0870*/  UIMAD UR14, UR15, -0x80, UR21 ;  /* 0xffffff800f0e78a4 */ /* 0x000fc6000f8e0215 */
[----:B------:R-:W-:Y:S02]  /*0880*/  @!UP1 USHF.R.S32.HI UR9, URZ, 0x1f, UR28 ;  /* 0x0000001f3f099899 */ /* 0x000fe4000801141c */
[----:B------:R-:W-:Y:S01]  /*0890*/  @UP0 UIADD3 UR25, UR31, UR8, URZ ;  /* 0x000000081f190290 */ /* 0x000fe2000fffe03f */
[----:B------:R-:W-:Y:S01]  /*08a0*/  @UP1 ULDC.64 UR26, c[0x0][0x240] ;  /* 0x00009000001a1ab9 */ /* 0x000fe20000000a00 */
[----:B------:R-:W-:Y:S01]  /*08b0*/  @!UP1 ULDC.64 UR6, c[0x0][0x228] ;  /* 0x00008a0000069ab9 */ /* 0x000fe20000000a00 */
[----:B------:R-:W-:Y:S01]  /*08c0*/  @UP0 ULDC.64 UR10, c[0x0][0x248] ;  /* 0x00009200000a0ab9 */ /* 0x000fe20000000a00 */
[----:B------:R-:W-:Y:S02]  /*08d0*/  @UP1 UIMAD.WIDE.U32 UR34, UR12, UR26, URZ ;  /* 0x0000001a0c2212a5 */ /* 0x000fe4000f8e003f */
[----:B------:R-:W-:Y:S01]  /*08e0*/  @!UP1 UIMAD UR9, UR9, UR6, URZ ;  /* 0x00000006090992a4 */ /* 0x000fe2000f8e023f */
[----:B--2---:R-:W-:Y:S01]  /*08f0*/  IABS R8, R10 ;  /* 0x0000000a00087213 */ /* 0x004fe20000000000 */
[----:B------:R-:W-:-:S02]  /*0900*/  @!UP1 UIMAD.WIDE.U32 UR32, UR28, UR6, URZ ;  /* 0x000000061c2092a5 */ /* 0x000fc4000f8e003f */
[----:B------:R-:W-:Y:S01]  /*0910*/  @UP0 UIMAD.WIDE.U32 UR36, UR25, UR10, URZ ;  /* 0x0000000a192402a5 */ /* 0x000fe2000f8e003f */
[----:B------:R-:W2:Y:S01]  /*0920*/  I2F.RP R2, R8 ;  /* 0x0000000800027306 */ /* 0x000ea20000209400 */
[----:B------:R-:W-:Y:S02]  /*0930*/  @!UP1 UIMAD UR7, UR28, UR7, UR9 ;  /* 0x000000071c0792a4 */ /* 0x000fe4000f8e0209 */
[----:B------:R-:W-:Y:S01]  /*0940*/  @UP0 UIMAD UR25, UR25, UR11, URZ ;  /* 0x0000000b191902a4 */ /* 0x000fe2000f8e023f */
[----:B---3--:R-:W-:Y:S01]  /*0950*/  IABS R4, R4 ;  /* 0x0000000400047213 */ /* 0x008fe20000000000 */
[----:B------:R-:W-:Y:S01]  /*0960*/  @UP1 UIMAD UR27, UR12, UR27, UR35 ;  /* 0x0000001b0c1b12a4 */ /* 0x000fe2000f8e0223 */
[----:B------:R-:W-:Y:S01]  /*0970*/  @UP1 UMOV UR30, UR34 ;  /* 0x00000022001e1c82 */ /* 0x000fe20008000000 */
[----:B------:R-:W-:Y:S01]  /*0980*/  @UP0 UIADD3 UR25, UR37, UR25, URZ ;  /* 0x0000001925190290 */ /* 0x000fe2000fffe03f */
[----:B------:R-:W-:Y:S01]  /*0990*/  @UP0 UMOV UR26, UR36 ;  /* 0x00000024001a0c82 */ /* 0x000fe20008000000 */
[----:B------:R-:W-:Y:S01]  /*09a0*/  @!UP1 UIADD3 UR27, UR33, UR7, URZ ;  /* 0x00000007211b9290 */ /* 0x000fe2000fffe03f */
[----:B------:R-:W-:Y:S01]  /*09b0*/  @!UP1 UMOV UR30, UR32 ;  /* 0x00000020001e9c82 */ /* 0x000fe20008000000 */
[----:B--2---:R-:W2:Y:S02]  /*09c0*/  MUFU.RCP R2, R2 ;  /* 0x0000000200027308 */ /* 0x004ea40000001000 */
[----:B--2---:R-:W-:-:S06]  /*09d0*/  VIADD R2, R2, 0xffffffe ;  /* 0x0ffffffe02027836 */ /* 0x004fcc0000000000 */
[----:B------:R-:W2:Y:S02]  /*09e0*/  F2I.FTZ.U32.TRUNC.NTZ R3, R2 ;  /* 0x0000000200037305 */ /* 0x000ea4000021f000 */
[----:B--2---:R-:W-:Y:S02]  /*09f0*/  IMAD.MOV R0, RZ, RZ, -R3 ;  /* 0x000000ffff007224 */ /* 0x004fe400078e0a03 */
[----:B------:R-:W-:Y:S02]  /*0a00*/  IMAD.MOV.U32 R2, RZ, RZ, RZ ;  /* 0x000000ffff027224 */ /* 0x000fe400078e00ff */
[----:B------:R-:W-:-:S04]  /*0a10*/  IMAD R0, R0, R8, RZ ;  /* 0x0000000800007224 */ /* 0x000fc800078e02ff */
[----:B------:R-:W-:-:S04]  /*0a20*/  IMAD.HI.U32 R0, R3, R0, R2 ;  /* 0x0000000003007227 */ /* 0x000fc800078e0002 */
[----:B------:R-:W-:-:S04]  /*0a30*/  IMAD.MOV.U32 R2, RZ, RZ, R4 ;  /* 0x000000ffff027224 */ /* 0x000fc800078e0004 */
[----:B------:R-:W-:-:S04]  /*0a40*/  IMAD.HI.U32 R0, R0, R2, RZ ;  /* 0x0000000200007227 */ /* 0x000fc800078e00ff */
[----:B------:R-:W-:-:S04]  /*0a50*/  IMAD.MOV R4, RZ, RZ, -R0 ;  /* 0x000000ffff047224 */ /* 0x000fc800078e0a00 */
[----:B------:R-:W-:Y:S01]  /*0a60*/  IMAD R4, R8, R4, R2 ;  /* 0x0000000408047224 */ /* 0x000fe200078e0202 */
[----:B------:R-:W-:-:S04]  /*0a70*/  SHF.R.S32.HI R2, RZ, 0x1f, R7 ;  /* 0x0000001fff027819 */ /* 0x000fc80000011407 */
[----:B------:R-:W-:Y:S02]  /*0a80*/  ISETP.GT.U32.AND P1, PT, R8, R4, PT ;  /* 0x000000040800720c */ /* 0x000fe40003f24070 */
[----:B------:R-:W-:Y:S02]  /*0a90*/  LEA.HI R16, R2, R7, RZ, 0x2 ;  /* 0x0000000702107211 */ /* 0x000fe400078f10ff */
[----:B------:R-:W-:-:S05]  /*0aa0*/  SHF.R.S32.HI R2, RZ, 0x2, R6 ;  /* 0x00000002ff027819 */ /* 0x000fca0000011406 */
[----:B------:R-:W-:-:S04]  /*0ab0*/  VIADD R5, R2, 0x20 ;  /* 0x0000002002057836 */ /* 0x000fc80000000000 */
[----:B------:R-:W-:Y:S01]  /*0ac0*/  @!P1 IMAD.IADD R4, R4, 0x1, -R8 ;  /* 0x0000000104049824 */ /* 0x000fe200078e0a08 */
[C---:B------:R-:W-:Y:S01]  /*0ad0*/  ISETP.GE.AND P6, PT, R5.reuse, UR5, PT ;  /* 0x0000000505007c0c */ /* 0x040fe2000bfc6270 */
[----:B------:R-:W-:Y:S01]  /*0ae0*/  @!P1 VIADD R0, R0, 0x1 ;  /* 0x0000000100009836 */ /* 0x000fe20000000000 */
[C---:B------:R-:W-:Y:S02]  /*0af0*/  ISETP.GE.AND P4, PT, R5.reuse, UR14, PT ;  /* 0x0000000e05007c0c */ /* 0x040fe4000bf86270 */
[----:B------:R-:W-:Y:S01]  /*0b00*/  ISETP.GE.U32.AND P0, PT, R4, R8, PT ;  /* 0x000000080400720c */ /* 0x000fe20003f06070 */
[----:B------:R-:W-:Y:S01]  /*0b10*/  VIADD R4, R2, 0x40 ;  /* 0x0000004002047836 */ /* 0x000fe20000000000 */
[----:B------:R-:W-:-:S04]  /*0b20*/  ISETP.GE.AND P2, PT, R5, UR14, PT ;  /* 0x0000000e05007c0c */ /* 0x000fc8000bf46270 */
[C---:B------:R-:W-:Y:S02]  /*0b30*/  ISETP.GE.AND P5, PT, R4.reuse, UR5, PT ;  /* 0x0000000504007c0c */ /* 0x040fe4000bfa6270 */
[C---:B------:R-:W-:Y:S02]  /*0b40*/  ISETP.GE.AND P3, PT, R4.reuse, UR14, PT ;  /* 0x0000000e04007c0c */ /* 0x040fe4000bf66270 */
[----:B------:R-:W-:Y:S02]  /*0b50*/  ISETP.GE.AND P1, PT, R4, UR14, PT ;  /* 0x0000000e04007c0c */ /* 0x000fe4000bf26270 */
[----:B------:R-:W-:Y:S01]  /*0b60*/  LOP3.LUT R4, R6, 0xfffffffc, RZ, 0xc0, !PT ;  /* 0xfffffffc06047812 */ /* 0x000fe200078ec0ff */
[----:B------:R-:W-:Y:S01]  /*0b70*/  @P0 VIADD R0, R0, 0x1 ;  /* 0x0000000100000836 */ /* 0x000fe20000000000 */
[----:B------:R-:W-:Y:S02]  /*0b80*/  PLOP3.LUT P0, PT, PT, PT, UP0, 0x80, 0x0 ;  /* 0x000000000000781c */ /* 0x000fe40003f0f008 */
[----:B------:R-:W-:Y:S01]  /*0b90*/  LEA.HI R6, R6, R2, RZ, 0x1 ;  /* 0x0000000206067211 */ /* 0x000fe200078f08ff */
[----:B------:R-:W-:-:S10]  /*0ba0*/  IMAD.IADD R4, R107, 0x1, -R4 ;  /* 0x000000016b047824 */ /* 0x000fd400078e0a04 */
[----:B------:R-:W-:Y:S05]  /*0bb0*/  @P0 BRA `(.L_x_188) ;  /* 0x0000000000340947 */ /* 0x000fea0003800000 */
        /* <DEDUP_REMOVED lines=13> */
.L_x_188:
[----:B------:R-:W-:Y:S01]  /*0c90*/  IMAD.SHL.U32 R236, R4, 0x8, RZ ;  /* 0x0000000804ec7824 */ /* 0x000fe200078e00ff */
[----:B------:R-:W-:Y:S01]  /*0ca0*/  @UP0 UIADD3 UR18, UR31, UR8, URZ ;  /* 0x000000081f120290 */ /* 0x000fe2000fffe03f */
[----:B------:R-:W-:Y:S01]  /*0cb0*/  IMAD.SHL.U32 R7, R21, 0x40, RZ ;  /* 0x0000004015077824 */ /* 0x000fe200078e00ff */
[----:B------:R-:W-:Y:S01]  /*0cc0*/  P2R R5, PR, RZ, 0x2 ;  /* 0x00000002ff057803 */ /* 0x000fe20000000000 */
[----:B------:R-:W-:Y:S01]  /*0cd0*/  @UP0 ULDC.64 UR8, c[0x0][0x250] ;  /* 0x0000940000080ab9 */ /* 0x000fe20000000a00 */
[----:B------:R-:W-:Y:S01]  /*0ce0*/  SHF.R.S32.HI R237, RZ, 0x1f, R236 ;  /* 0x0000001fffed7819 */ /* 0x000fe200000114ec */
[----:B------:R-:W-:Y:S01]  /*0cf0*/  @UP0 UIMAD.WIDE.U32 UR6, UR18, UR8, URZ ;  /* 0x00000008120602a5 */ /* 0x000fe2000f8e003f */
[----:B------:R-:W-:Y:S01]  /*0d00*/  LOP3.LUT R4, R7, 0xc0, RZ, 0xc0, !PT ;  /* 0x000000c007047812 */ /* 0x000fe200078ec0ff */
[----:B------:R-:W-:Y:S01]  /*0d10*/  @UP0 UIMAD UR18, UR18, UR9, URZ ;  /* 0x00000009121202a4 */ /* 0x000fe2000f8e023f */
[----:B------:R-:W-:Y:S01]  /*0d20*/  LOP3.LUT R7, R10, UR4, RZ, 0x3c, !PT ;  /* 0x000000040a077c12 */ /* 0x000fe2000f8e3cff */
[----:B------:R2:W-:Y:S01]  /*0d30*/  STL.64 [R1+0x70], R236 ;  /* 0x000070ec01007387 */ /* 0x0005e20000100a00 */
[----:B------:R-:W-:Y:S01]  /*0d40*/  USHF.R.S32.HI UR29, URZ, 0x1f, UR4 ;  /* 0x0000001f3f1d7899 */ /* 0x000fe20008011404 */
[----:B------:R-:W-:Y:S01]  /*0d50*/  IMAD.MOV.U32 R15, RZ, RZ, R0 ;  /* 0x000000ffff0f7224 */ /* 0x000fe200078e0000 */
[----:B------:R-:W-:Y:S01]  /*0d60*/  @UP0 UIADD3 UR18, UR7, UR18, URZ ;  /* 0x0000001207120290 */ /* 0x000fe2000fffe03f */
[----:B------:R-:W-:Y:S01]  /*0d70*/  ISETP.GE.AND P1, PT, R7, RZ, PT ;  /* 0x000000ff0700720c */ /* 0x000fe20003f26270 */
[----:B------:R-:W-:Y:S01]  /*0d80*/  @UP0 UMOV UR20, UR6 ;  /* 0x0000000600140c82 */ /* 0x000fe20008000000 */
        /* <DEDUP_REMOVED lines=15> */
.L_x_189:
[----:B------:R-:W-:Y:S01]  /*0e80*/  ISETP.GE.AND P0, PT, R7, RZ, PT ;  /* 0x000000ff0700720c */ /* 0x000fe20003f06270 */
[----:B------:R-:W3:Y:S01]  /*0e90*/  S2UR UR28, SR_CgaCtaId ;  /* 0x00000000001c79c3 */ /* 0x000ee20000008800 */
[----:B------:R-:W-:Y:S01]  /*0ea0*/  LOP3.LUT R0, R6, 0x7fffffe, RZ, 0xc0, !PT ;  /* 0x07fffffe06007812 */ /* 0x000fe200078ec0ff */
[----:B------:R-:W-:Y:S01]  /*0eb0*/  ULDC.64 UR6, c[0x0][0x258] ;  /* 0x0000960000067ab9 */ /* 0x000fe20000000a00 */
[----:B------:R-:W-:Y:S01]  /*0ec0*/  LOP3.LUT R5, R4, 0x18, R236, 0xf8, !PT ;  /* 0x0000001804057812 */ /* 0x000fe200078ef8ec */
[----:B------:R-:W-:Y:S01]  /*0ed0*/  UIMAD UR29, UR29, UR6, URZ ;  /* 0x000000061d1d72a4 */ /* 0x000fe2000f8e023f */
[----:B------:R-:W-:Y:S01]  /*0ee0*/  SHF.R.U32.HI R7, RZ, 0x3, R4 ;  /* 0x00000003ff077819 */ /* 0x000fe20000011604 */
[----:B------:R-:W-:Y:S01]  /*0ef0*/  IMAD.IADD R0, R2, 0x1, -R0 ;  /* 0x0000000102007824 */ /* 0x000fe200078e0a00 */
[----:B------:R-:W-:Y:S01]  /*0f00*/  LEA.HI R17, R17, R107, RZ, 0x4 ;  /* 0x0000006b11117211 */ /* 0x000fe200078f20ff */
[----:B------:R-:W-:Y:S01]  /*0f10*/  UIMAD UR7, UR4, UR7, UR29 ;  /* 0x00000007040772a4 */ /* 0x000fe2000f8e021d */
[----:B------:R-:W-:Y:S01]  /*0f20*/  LOP3.LUT R7, R5, R7, RZ, 0x3c, !PT ;  /* 0x0000000705077212 */ /* 0x000fe200078e3cff */
[----:B------:R-:W-:Y:S01]  /*0f30*/  IMAD R6, R104, 0x8, R0 ;  /* 0x0000000868067824 */ /* 0x000fe200078e0200 */
[----:B------:R-:W-:Y:S01]  /*0f40*/  SHF.R.S32.HI R3, RZ, 0x1f, R2 ;  /* 0x0000001fff037819 */ /* 0x000fe20000011402 */
[----:B------:R-:W-:Y:S01]  /*0f50*/  @!P0 IMAD.MOV R15, RZ, RZ, -R15 ;  /* 0x000000ffff0f8224 */ /* 0x000fe200078e0a0f */
[----:B------:R-:W-:Y:S01]  /*0f60*/  IADD3 R8, P0, R236, UR30, RZ ;  /* 0x0000001eec087c10 */ /* 0x000fe2000ff1e0ff */
[----:B------:R-:W-:Y:S01]  /*0f70*/  IMAD.U32 R0, RZ, RZ, UR6 ;  /* 0x00000006ff007e24 */ /* 0x000fe2000f8e00ff */
[----:B------:R-:W-:Y:S01]  /*0f80*/  SHF.R.S32.HI R14, RZ, 0x4, R17 ;  /* 0x00000004ff0e7819 */ /* 0x000fe20000011411 */
[----:B------:R-:W-:Y:S01]  /*0f90*/  IMAD.U32 R6, R6, 0x20, R7 ;  /* 0x0000002006067824 */ /* 0x000fe200078e0007 */
[----:B------:R-:W-:Y:S01]  /*0fa0*/  IADD3.X R9, R237, UR27, RZ, P0, !PT ;  /* 0x0000001bed097c10 */ /* 0x000fe200087fe4ff */
[----:B------:R-:W-:Y:S01]  /*0fb0*/  IMAD.U32 R4, RZ, RZ, UR13 ;  /* 0x0000000dff047e24 */ /* 0x000fe2000f8e00ff */
[----:B------:R-:W-:Y:S01]  /*0fc0*/  ISETP.NE.AND P0, PT, R10, RZ, PT ;  /* 0x000000ff0a00720c */ /* 0x000fe20003f05270 */
[----:B------:R-:W-:Y:S01]  /*0fd0*/  BSSY B0, `(.L_x_190) ;  /* 0x0000021000007945 */ /* 0x000fe20003800000 */
[----:B------:R-:W-:Y:S01]  /*0fe0*/  LEA R19, R104, UR19, 0x4 ;  /* 0x0000001368137c11 */ /* 0x000fe2000f8e20ff */
[----:B------:R-:W-:Y:S01]  /*0ff0*/  IMAD.WIDE.U32 R8, R0, UR4, R8 ;  /* 0x0000000400087c25 */ /* 0x000fe2000f8e0008 */
[----:B------:R-:W-:Y:S01]  /*1000*/  UMOV UR4, 0x400 ;  /* 0x0000040000047882 */ /* 0x000fe20000000000 */
[----:B------:R-:W-:Y:S01]  /*1010*/  SHF.R.S32.HI R16, RZ, 0x2, R16 ;  /* 0x00000002ff107819 */ /* 0x000fe20000011410 */
[----:B---3--:R-:W-:Y:S01]  /*1020*/  ULEA UR4, UR28, UR4, 0x18 ;  /* 0x000000041c047291 */ /* 0x008fe2000f8ec03f */
[----:B------:R-:W-:Y:S01]  /*1030*/  VIADD R7, R9, UR7 ;  /* 0x0000000709077c36 */ /* 0x000fe20008000000 */
[----:B------:R-:W-:Y:S01]  /*1040*/  LEA.HI R18, R17, R14, RZ, 0x1 ;  /* 0x0000000e11127211 */ /* 0x000fe200078f08ff */
[----:B------:R-:W-:-:S03]  /*1050*/  IMAD.WIDE R4, R4, 0x80, R2 ;  /* 0x0000008004047825 */ /* 0x000fc600078e0202 */
[----:B------:R-:W-:Y:S01]  /*1060*/  LEA R217, R6, UR4, 0x1 ;  /* 0x0000000406d97c11 */ /* 0x000fe2000f8e08ff */
[C---:B------:R-:W-:Y:S01]  /*1070*/  VIADD R20, R2.reuse, 0x60 ;  /* 0x0000006002147836 */ /* 0x040fe20000000000 */
[----:B------:R-:W-:Y:S02]  /*1080*/  @!P0 LOP3.LUT R15, RZ, R10, RZ, 0x33, !PT ;  /* 0x0000000aff0f8212 */ /* 0x000fe400078e33ff */
        /* <DEDUP_REMOVED lines=21> */
.L_x_191:
[----:B------:R-:W-:Y:S05]  /*11e0*/  BSYNC B0 ;  /* 0x0000000000007941 */ /* 0x000fea0003800000 */
.L_x_190:
[----:B------:R-:W-:Y:S01]  /*11f0*/  LOP3.LUT R0, R18, 0xfffffffe, RZ, 0xc0, !PT ;  /* 0xfffffffe12007812 */ /* 0x000fe200078ec0ff */
[----:B------:R-:W-:Y:S01]  /*1200*/  BSSY B0, `(.L_x_192) ;  /* 0x000001a000007945 */ /* 0x000fe20003800000 */
[----:B------:R-:W-:Y:S02]  /*1210*/  ISETP.GE.AND P0, PT, R20, UR5, PT ;  /* 0x0000000514007c0c */ /* 0x000fe4000bf06270 */
[----:B------:R-:W-:Y:S01]  /*1220*/  IADD3 R16, R19, 0x1, R16 ;  /* 0x0000000113107810 */ /* 0x000fe20007ffe010 */
[----:B------:R-:W-:Y:S01]  /*1230*/  IMAD.IADD R14, R14, 0x1, -R0 ;  /* 0x000000010e0e7824 */ /* 0x000fe200078e0a00 */
[----:B------:R-:W-:Y:S01]  /*1240*/  LOP3.LUT R17, R17, 0xfffffff0, RZ, 0xc0, !PT ;  /* 0xfffffff011117812 */ /* 0x000fe200078ec0ff */
        /* <DEDUP_REMOVED lines=21> */
.L_x_193:
[----:B------:R-:W-:Y:S05]  /*13a0*/  BSYNC B0 ;  /* 0x0000000000007941 */ /* 0x000fea0003800000 */
.L_x_192:
        /* <DEDUP_REMOVED lines=22> */
.L_x_195:
[----:B------:R-:W-:Y:S05]  /*1510*/  BSYNC B0 ;  /* 0x0000000000007941 */ /* 0x000fea0003800000 */
.L_x_194:
        /* <DEDUP_REMOVED lines=21> */
.L_x_197:
[----:B------:R-:W-:Y:S05]  /*1670*/  BSYNC B0 ;  /* 0x0000000000007941 */ /* 0x000fea0003800000 */
.L_x_196:
[----:B------:R-:W-:Y:S01]  /*1680*/  IMAD R0, R3, UR10, RZ ;  /* 0x0000000a03007c24 */ /* 0x000fe2000f8e02ff */
[----:B------:R-:W-:Y:S01]  /*1690*/  LOP3.LUT R8, R22, 0xfffffff8, RZ, 0xc0, !PT ;  /* 0xfffffff816087812 */ /* 0x000fe200078ec0ff */
[----:B------:R-:W-:Y:S01]  /*16a0*/  IMAD.IADD R17, R107, 0x1, -R17 ;  /* 0x000000016b117824 */ /* 0x000fe200078e0a11 */
[C---:B------:R-:W-:Y:S01]  /*16b0*/  ISETP.GE.AND P0, PT, R2.reuse, UR14, PT ;  /* 0x0000000e02007c0c */ /* 0x040fe2000bf06270 */
[----:B------:R-:W-:Y:S01]  /*16c0*/  IMAD R3, R3, UR8, RZ ;  /* 0x0000000803037c24 */ /* 0x000fe2000f8e02ff */
[C---:B------:R-:W-:Y:S01]  /*16d0*/  ISETP.GE.AND P5, PT, R2.reuse, UR14, PT ;  /* 0x0000000e02007c0c */ /* 0x040fe2000bfa6270 */
[C---:B-1----:R-:W-:Y:S01]  /*16e0*/  IMAD.WIDE.U32 R4, R2.reuse, UR10, R236 ;  /* 0x0000000a02047c25 */ /* 0x042fe2000f8e00ec */
[----:B------:R-:W-:Y:S01]  /*16f0*/  ULDC.64 UR6, c[0x0][0x260] ;  /* 0x0000980000067ab9 */ /* 0x000fe20000000a00 */
[----:B------:R-:W-:Y:S01]  /*1700*/  USHF.R.S32.HI UR27, URZ, 0x1f, UR15 ;  /* 0x0000001f3f1b7899 */ /* 0x000fe2000801140f */
[----:B------:R-:W-:Y:S01]  /*1710*/  BSSY B0, `(.L_x_198) ;  /* 0x0000039000007945 */ /* 0x000fe20003800000 */
[C---:B------:R-:W-:Y:S01]  /*1720*/  IMAD R11, R2.reuse, UR9, R3 ;  /* 0x00000009020b7c24 */ /* 0x040fe2000f8e0203 */
[----:B------:R-:W-:Y:S01]  /*1730*/  SHF.R.S32.HI R3, RZ, 0x1f, R17 ;  /* 0x0000001fff037819 */ /* 0x000fe20000011411 */
[----:B------:R-:W-:Y:S01]  /*1740*/  IMAD R0, R2, UR11, R0 ;  /* 0x0000000b02007c24 */ /* 0x000fe2000f8e0200 */
[----:B------:R-:W-:Y:S01]  /*1750*/  IADD3 R4, P6, R4, UR26, RZ ;  /* 0x0000001a04047c10 */ /* 0x000fe2000ffde0ff */
[----:B------:R-:W-:Y:S01]  /*1760*/  IMAD.WIDE.U32 R6, R2, UR8, R236 ;  /* 0x0000000802067c25 */ /* 0x000fe2000f8e00ec */
[----:B----4-:R-:W-:-:S02]  /*1770*/  LEA.HI R13, R3, R17, RZ, 0x3 ;  /* 0x00000011030d7211 */ /* 0x010fc400078f18ff */
[----:B------:R-:W-:Y:S01]  /*1780*/  SHF.R.S32.HI R3, RZ, 0x1f, R15 ;  /* 0x0000001fff037819 */ /* 0x000fe2000001140f */
[----:B------:R-:W-:Y:S01]  /*1790*/  IMAD.IADD R2, R107, 0x1, -R8 ;  /* 0x000000016b027824 */ /* 0x000fe200078e0a08 */
[----:B------:R-:W-:Y:S02]  /*17a0*/  IADD3.X R5, R5, UR25, R0, P6, !PT ;  /* 0x0000001905057c10 */ /* 0x000fe4000b7fe400 */
[----:B------:R-:W-:Y:S01]  /*17b0*/  IADD3 R6, P6, R6, UR20, RZ ;  /* 0x0000001406067c10 */ /* 0x000fe2000ffde0ff */
[----:B------:R-:W-:Y:S01]  /*17c0*/  IMAD R8, R3, UR6, RZ ;  /* 0x0000000603087c24 */ /* 0x000fe2000f8e02ff */
[----:B------:R-:W-:Y:S01]  /*17d0*/  LEA.HI R0, R17, R17, RZ, 0x1 ;  /* 0x0000001111007211 */ /* 0x000fe200078f08ff */
[----:B------:R-:W-:Y:S01]  /*17e0*/  IMAD.WIDE.U32 R18, R15, UR6, R4 ;  /* 0x000000060f127c25 */ /* 0x000fe2000f8e0004 */
[----:B------:R-:W-:Y:S01]  /*17f0*/  IADD3.X R7, R7, UR18, R11, P6, !PT ;  /* 0x0000001207077c10 */ /* 0x000fe2000b7fe40b */
[----:B------:R-:W-:Y:S01]  /*1800*/  USHF.L.U64.HI UR18, UR10, 0x7, UR11 ;  /* 0x000000070a127899 */ /* 0x000fe2000801020b */
[----:B------:R-:W-:Y:S01]  /*1810*/  LEA.HI R12, R2, R2, RZ, 0x1 ;  /* 0x00000002020c7211 */ /* 0x000fe200078f08ff */
[C---:B------:R-:W-:Y:S01]  /*1820*/  IMAD R8, R15.reuse, UR7, R8 ;  /* 0x000000070f087c24 */ /* 0x040fe2000f8e0208 */
[----:B------:R-:W-:Y:S01]  /*1830*/  ULDC.64 UR6, c[0x0][0x268] ;  /* 0x00009a0000067ab9 */ /* 0x000fe20000000a00 */
[----:B------:R-:W-:Y:S01]  /*1840*/  MOV R234, R18 ;  /* 0x0000001200ea7202 */ /* 0x000fe20000000f00 */
[----:B------:R-:W-:Y:S01]  /*1850*/  IMAD.WIDE.U32 R22, R15, UR6, R6 ;  /* 0x000000060f167c25 */ /* 0x000fe2000f8e0006 */
[----:B------:R1:W-:Y:S01]  /*1860*/  STL.64 [R1+0x80], R18 ;  /* 0x0000801201007387 */ /* 0x0003e20000100a00 */
[----:B------:R-:W-:Y:S01]  /*1870*/  LOP3.LUT R10, R0, 0x7fffffe, RZ, 0xc0, !PT ;  /* 0x07fffffe000a7812 */ /* 0x000fe200078ec0ff */
[----:B------:R-:W-:Y:S01]  /*1880*/  USHF.L.U32 UR20, UR10, 0x7, URZ ;  /* 0x000000070a147899 */ /* 0x000fe2000800063f */
[----:B------:R-:W-:Y:S01]  /*1890*/  IMAD.IADD R235, R19, 0x1, R8 ;  /* 0x0000000113eb7824 */ /* 0x000fe200078e0208 */
[--C-:B------:R-:W-:Y:S01]  /*18a0*/  SHF.R.S32.HI R4, RZ, 0x1, R0.reuse ;  /* 0x00000001ff047819 */ /* 0x100fe20000011400 */
[----:B------:R-:W-:Y:S01]  /*18b0*/  UIMAD UR25, UR18, UR15, URZ ;  /* 0x0000000f121972a4 */ /* 0x000fe2000f8e023f */
[----:B------:R-:W-:Y:S01]  /*18c0*/  SHF.R.S32.HI R0, RZ, 0x1f, R0 ;  /* 0x0000001fff007819 */ /* 0x000fe20000011400 */
[----:B------:R-:W-:Y:S01]  /*18d0*/  IMAD.IADD R106, R17, 0x1, -R10 ;  /* 0x00000001116a7824 */ /* 0x000fe200078e0a0a */
[----:B------:R1:W-:Y:S01]  /*18e0*/  STL.64 [R1+0x78], R234 ;  /* 0x000078ea01007387 */ /* 0x0003e20000100a00 */
[----:B------:R-:W-:Y:S01]  /*18f0*/  LOP3.LUT R9, R12, 0x7fffffe, RZ, 0xc0, !PT ;  /* 0x07fffffe0c097812 */ /* 0x000fe200078ec0ff */
[----:B------:R-:W-:Y:S01]  /*1900*/  UIMAD UR25, UR27, UR20, UR25 ;  /* 0x000000141b1972a4 */ /* 0x000fe2000f8e0219 */
[----:B------:R-:W-:Y:S01]  /*1910*/  LEA.HI R0, R0, R4, RZ, 0x2 ;  /* 0x0000000400007211 */ /* 0x000fe200078f10ff */
[----:B------:R1:W-:Y:S01]  /*1920*/  STL.64 [R1+0x90], R22 ;  /* 0x0000901601007387 */ /* 0x0003e20000100a00 */
[----:B------:R-:W-:Y:S01]  /*1930*/  IADD3 R9, R2, -R9, RZ ;  /* 0x8000000902097210 */ /* 0x000fe20007ffe0ff */
[----:B------:R-:W-:Y:S01]  /*1940*/  IMAD.U32 R2, RZ, RZ, UR15 ;  /* 0x0000000fff027e24 */ /* 0x000fe2000f8e00ff */
[----:B------:R-:W-:Y:S01]  /*1950*/  LOP3.LUT R5, R0, 0xfffffffc, RZ, 0xc0, !PT ;  /* 0xfffffffc00057812 */ /* 0x000fe200078ec0ff */
[----:B------:R-:W-:Y:S01]  /*1960*/  IMAD R0, R3, UR6, RZ ;  /* 0x0000000603007c24 */ /* 0x000fe2000f8e02ff */
[----:B------:R-:W-:Y:S01]  /*1970*/  ISETP.GE.AND P6, PT, R20, UR14, PT ;  /* 0x0000000e14007c0c */ /* 0x000fe2000bfc6270 */
[----:B------:R-:W-:-:S04]  /*1980*/  IMAD.WIDE.U32 R2, R2, UR20, R234 ;  /* 0x0000001402027c25 */ /* 0x000fc8000f8e00ea */
        /* <DEDUP_REMOVED lines=17> */
.L_x_199:
[----:B------:R-:W-:Y:S05]  /*1aa0*/  BSYNC B0 ;  /* 0x0000000000007941 */ /* 0x000fea0003800000 */
.L_x_198:
        /* <DEDUP_REMOVED lines=18> */
.L_x_201:
[----:B------:R-:W-:Y:S05]  /*1bd0*/  BSYNC B0 ;  /* 0x0000000000007941 */ /* 0x000fea0003800000 */
.L_x_200:
        /* <DEDUP_REMOVED lines=18> */
.L_x_203:
[----:B------:R-:W-:Y:S05]  /*1d00*/  BSYNC B0 ;  /* 0x0000000000007941 */ /* 0x000fea0003800000 */
.L_x_202:
        /* <DEDUP_REMOVED lines=18> */
.L_x_205:
[----:B------:R-:W-:Y:S05]  /*1e30*/  BSYNC B0 ;  /* 0x0000000000007941 */ /* 0x000fea0003800000 */
.L_x_204:
[----:B------:R-:W0:Y:S01]  /*1e40*/  LDGDEPBAR ;  /* 0x00000000000079af */ /* 0x000e220000000000 */
[----:B------:R-:W-:Y:S01]  /*1e50*/  IMAD.SHL.U32 R0, R12, 0x40, RZ ;  /* 0x000000400c007824 */ /* 0x000fe200078e00ff */
[----:B-1----:R-:W-:Y:S01]  /*1e60*/  IADD3 R19, R23, R8, RZ ;  /* 0x0000000817137210 */ /* 0x002fe20007ffe0ff */
[----:B------:R-:W-:Y:S01]  /*1e70*/  IMAD.SHL.U32 R3, R13, 0x20, RZ ;  /* 0x000000200d037824 */ /* 0x000fe200078e00ff */
[----:B------:R-:W-:Y:S01]  /*1e80*/  MOV R18, R22 ;  /* 0x0000001600127202 */ /* 0x000fe20000000f00 */
[----:B------:R-:W-:Y:S01]  /*1e90*/  IMAD.SHL.U32 R2, R10, 0x40, RZ ;  /* 0x000000400a027824 */ /* 0x000fe200078e00ff */
[----:B------:R-:W-:Y:S01]  /*1ea0*/  LOP3.LUT R0, R0, 0xc0, RZ, 0xc0, !PT ;  /* 0x000000c000007812 */ /* 0x000fe200078ec0ff */
[----:B------:R-:W-:Y:S01]  /*1eb0*/  IMAD.SHL.U32 R5, R21, 0x8, RZ ;  /* 0x0000000815057824 */ /* 0x000fe200078e00ff */
[----:B------:R-:W-:Y:S01]  /*1ec0*/  LOP3.LUT R105, R3, 0xffffff00, RZ, 0xc0, !PT ;  /* 0xffffff0003697812 */ /* 0x000fe200078ec0ff */
[----:B------:R-:W-:Y:S01]  /*1ed0*/  IMAD.SHL.U32 R4, R14, 0x8, RZ ;  /* 0x000000080e047824 */ /* 0x000fe200078e00ff */
[----:B------:R-:W-:Y:S01]  /*1ee0*/  LOP3.LUT R2, R2, 0xc0, RZ, 0xc0, !PT ;  /* 0x000000c002027812 */ /* 0x000fe200078ec0ff */
[----:B------:R1:W-:Y:S01]  /*1ef0*/  STL.64 [R1+0x28], R18 ;  /* 0x0000281201007387 */ /* 0x0003e20000100a00 */
[----:B------:R-:W-:Y:S01]  /*1f00*/  LOP3.LUT R3, R0, 0x8, R5, 0xf8, !PT ;  /* 0x0000000800037812 */ /* 0x000fe200078ef805 */
[----:B------:R-:W-:Y:S01]  /*1f10*/  USHF.L.U64.HI UR19, UR8, 0x7, UR9 ;  /* 0x0000000708137899 */ /* 0x000fe20008010209 */
[----:B------:R-:W-:Y:S01]  /*1f20*/  SHF.R.U32.HI R0, RZ, 0x3, R0 ;  /* 0x00000003ff007819 */ /* 0x000fe20000011600 */
[----:B------:R-:W-:Y:S01]  /*1f30*/  BSSY B0, `(.L_x_206) ;  /* 0x0000028000007945 */ /* 0x000fe20003800000 */
[----:B------:R-:W-:Y:S01]  /*1f40*/  LOP3.LUT R6, R2, 0x8, R4, 0xf8, !PT ;  /* 0x0000000802067812 */ /* 0x000fe200078ef804 */
[----:B------:R-:W-:Y:S01]  /*1f50*/  IMAD R4, R104, 0x200, R105 ;  /* 0x0000020068047824 */ /* 0x000fe200078e0269 */
[----:B------:R-:W-:Y:S01]  /*1f60*/  SHF.R.U32.HI R5, RZ, 0x3, R2 ;  /* 0x00000003ff057819 */ /* 0x000fe20000011602 */
[----:B------:R-:W-:Y:S01]  /*1f70*/  UIMAD UR6, UR19, UR15, URZ ;  /* 0x0000000f130672a4 */ /* 0x000fe2000f8e023f */
[----:B------:R-:W-:Y:S01]  /*1f80*/  LOP3.LUT R2, R3, R0, RZ, 0x3c, !PT ;  /* 0x0000000003027212 */ /* 0x000fe200078e3cff */
[----:B------:R-:W-:Y:S01]  /*1f90*/  IMAD.U32 R0, RZ, RZ, UR24 ;  /* 0x00000018ff007e24 */ /* 0x000fe2000f8e00ff */
[----:B------:R-:W-:Y:S01]  /*1fa0*/  LEA R7, R14, R9, 0x3 ;  /* 0x000000090e077211 */ /* 0x000fe200078e18ff */
[----:B------:R-:W-:Y:S01]  /*1fb0*/  USHF.L.U32 UR24, UR8, 0x7, URZ ;  /* 0x0000000708187899 */ /* 0x000fe2000800063f */
[----:B------:R-:W-:-:S04]  /*1fc0*/  DEPBAR.LE SB0, 0x0 ;  /* 0x000080000000791a */ /* 0x000fc80000000000 */
[----:B------:R-:W-:Y:S01]  /*1fd0*/  BAR.SYNC.DEFER_BLOCKING 0x0 ;  /* 0x0000000000007b1d */ /* 0x000fe20000010000 */
[----:B------:R-:W-:Y:S01]  /*1fe0*/  LOP3.LUT R144, R6, R5, RZ, 0x3c, !PT ;  /* 0x0000000506907212 */ /* 0x000fe200078e3cff */
[----:B------:R-:W-:Y:S01]  /*1ff0*/  UIMAD UR6, UR27, UR24, UR6 ;  /* 0x000000181b0672a4 */ /* 0x000fe2000f8e0206 */
[----:B------:R-:W-:Y:S02]  /*2000*/  LEA R3, R106, R4, 0x5 ;  /* 0x000000046a037211 */ /* 0x000fe400078e28ff */
[----:B------:R-:W-:Y:S01]  /*2010*/  IADD3 R4, R16, UR21, -R0 ;  /* 0x0000001510047c10 */ /* 0x000fe2000fffe800 */
[----:B------:R-:W-:Y:S01]  /*2020*/  IMAD.U32 R0, R7, 0x20, R2 ;  /* 0x0000002007007824 */ /* 0x000fe200078e0002 */
[----:B------:R-:W-:Y:S01]  /*2030*/  ISETP.GE.AND P0, PT, R20, UR14, PT ;  /* 0x0000000e14007c0c */ /* 0x000fe2000bf06270 */
[----:B------:R-:W-:Y:S02]  /*2040*/  IMAD.IADD R2, R144, 0x1, R3 ;  /* 0x0000000190027824 */ /* 0x000fe400078e0203 */
[----:B------:R-:W-:-:S02]  /*2050*/  IMAD.U32 R3, RZ, RZ, UR15 ;  /* 0x0000000fff037e24 */ /* 0x000fc4000f8e00ff */
        /* <DEDUP_REMOVED lines=21> */
.L_x_207:
[----:B------:R-:W-:Y:S05]  /*21b0*/  BSYNC B0 ;  /* 0x0000000000007941 */ /* 0x000fea0003800000 */
.L_x_206:
        /* <DEDUP_REMOVED lines=19> */
.L_x_209:
[----:B------:R-:W-:Y:S05]  /*22f0*/  BSYNC B0 ;  /* 0x0000000000007941 */ /* 0x000fea0003800000 */
.L_x_208:
        /* <DEDUP_REMOVED lines=19> */
.L_x_211:
[----:B------:R-:W-:Y:S05]  /*2430*/  BSYNC B0 ;  /* 0x0000000000007941 */ /* 0x000fea0003800000 */
.L_x_210:
        /* <DEDUP_REMOVED lines=19> */
.L_x_213:
[----:B------:R-:W-:Y:S05]  /*2570*/  BSYNC B0 ;  /* 0x0000000000007941 */ /* 0x000fea0003800000 */
.L_x_212:
[----:B------:R-:W-:Y:S01]  /*2580*/  LDSM.16.M88.4 R28, [R204+0x2400] ;  /* 0x00240000cc1c783b */ /* 0x000fe20000000200 */
[----:B------:R-:W-:Y:S01]  /*2590*/  LOP3.LUT P0, RZ, R12, 0x2, RZ, 0xc0, !PT ;  /* 0x000000020cff7812 */ /* 0x000fe2000780c0ff */
[----:B------:R-:W-:Y:S01]  /*25a0*/  IMAD.MOV.U32 R0, RZ, RZ, 0x10 ;  /* 0x00000010ff007424 */ /* 0x000fe200078e00ff */
[----:B------:R-:W-:Y:S01]  /*25b0*/  LOP3.LUT P1, RZ, R10, 0x2, RZ, 0xc0, !PT ;  /* 0x000000020aff7812 */ /* 0x000fe2000782c0ff */
[----:B-1----:R-:W1:Y:S01]  /*25c0*/  LDSM.16.M88.4 R16, [R207+0x1000] ;  /* 0x00100000cf10783b */ /* 0x002e620000000200 */
[----:B------:R-:W-:Y:S01]  /*25d0*/  VIADD R2, R204, 0x2000 ;  /* 0x00002000cc027836 */ /* 0x000fe20000000000 */
[----:B------:R-:W-:Y:S01]  /*25e0*/  UISETP.GE.AND UP0, UPT, UR16, 0x2, UPT ;  /* 0x000000021000788c */ /* 0x000fe2000bf06270 */
[----:B------:R-:W-:Y:S01]  /*25f0*/  SEL R0, R0, 0xfffffff0, !P1 ;  /* 0xfffffff000007807 */ /* 0x000fe20004800000 */
[----:B------:R-:W5:Y:S01]  /*2600*/  LDSM.16.M88.4 R20, [R207] ;  /* 0x00000000cf14783b */ /* 0x000f620000000200 */
[----:B------:R-:W-:Y:S02]  /*2610*/  VIADD R209, R204, 0x2020 ;  /* 0x00002020ccd17836 */ /* 0x000fe40000000000 */
[----:B------:R-:W-:Y:S01]  /*2620*/  IMAD.SHL.U32 R8, R107, 0x2, RZ ;  /* 0x000000026b087824 */ /* 0x000fe200078e00ff */
[----:B------:R-:W-:Y:S01]  /*2630*/  LDSM.16.M88.4 R100, [R204+0x3400] ;  /* 0x00340000cc64783b */ /* 0x000fe20000000200 */
[----:B------:R-:W-:-:S02]  /*2640*/  IMAD R208, R0, 0x2, R207 ;  /* 0x0000000200d07824 */ /* 0x000fc400078e02cf */
[----:B------:R-:W-:Y:S01]  /*2650*/  @P0 VIADD R209, R2, 0xffffffe0 ;  /* 0xffffffe002d10836 */ /* 0x000fe20000000000 */
[----:B------:R-:W2:Y:S01]  /*2660*/  LDSM.16.M88.4 R96, [R204+0x2000] ;  /* 0x00200000cc60783b */ /* 0x000ea20000000200 */
[----:B------:R-:W-:Y:S01]  /*2670*/  LOP3.LUT R8, R8, 0x6, RZ, 0xc0, !PT ;  /* 0x0000000608087812 */ /* 0x000fe200078ec0ff */
[----:B------:R-:W-:Y:S02]  /*2680*/  IMAD.U32 R2, RZ, RZ, UR15 ;  /* 0x0000000fff027e24 */ /* 0x000fe4000f8e00ff */
[----:B------:R-:W-:Y:S01]  /*2690*/  LDSM.16.M88.4 R36, [R209+0x400] ;  /* 0x00040000d124783b */ /* 0x000fe20000000200 */
[----:B------:R-:W-:Y:S02]  /*26a0*/  IMAD.U32 R3, RZ, RZ, UR13 ;  /* 0x0000000dff037e24 */ /* 0x000fe4000f8e00ff */
[----:B------:R-:W-:Y:S01]  /*26b0*/  IMAD R2, R2, 0x80, R8 ;  /* 0x0000008002027824 */ /* 0x000fe200078e0208 */
[----:B------:R-:W3:Y:S01]  /*26c0*/  LDSM.16.M88.4 R4, [R208+0x1000] ;  /* 0x00100000d004783b */ /* 0x000ee20000000200 */
[----:B------:R-:W-:-:S02]  /*26d0*/  IMAD.MOV.U32 R8, RZ, RZ, 0x8 ;  /* 0x00000008ff087424 */ /* 0x000fc400078e00ff */
[----:B------:R-:W-:Y:S01]  /*26e0*/  IMAD.MOV.U32 R9, RZ, RZ, 0x40 ;  /* 0x00000040ff097424 */ /* 0x000fe200078e00ff */
[----:B------:R-:W4:Y:S01]  /*26f0*/  LDSM.16.M88.4 R12, [R208] ;  /* 0x00000000d00c783b */ /* 0x000f220000000200 */
[----:B------:R-:W-:Y:S01]  /*2700*/  IMAD.MOV.U32 R10, RZ, RZ, 0x48 ;  /* 0x00000048ff0a7424 */ /* 0x000fe200078e00ff */
[----:B------:R-:W-:Y:S01]  /*2710*/  VIADDMNMX R8, R11, R8, UR21, PT ;  /* 0x000000150b087e46 */ /* 0x000fe2000b800108 */
[----:B------:R-:W-:Y:S01]  /*2720*/  IMAD R218, R3, 0x8, R104 ;  /* 0x0000000803da7824 */ /* 0x000fe200078e0268 */
[----:B------:R-:W4:Y:S01]  /*2730*/  LDSM.16.M88.4 R44, [R204+0x3000] ;  /* 0x00300000cc2c783b */ /* 0x000f220000000200 */
[C---:B------:R-:W-:Y:S01]  /*2740*/  VIADDMNMX R9, R11.reuse, R9, UR21, PT ;  /* 0x000000150b097e46 */ /* 0x040fe2000b800109 */
[----:B------:R-:W-:Y:S01]  /*2750*/  IMAD R105, R106, 0x20, R105 ;  /* 0x000000206a697824 */ /* 0x000fe200078e0269 */
[C---:B------:R-:W-:Y:S01]  /*2760*/  VIADDMNMX R10, R11.reuse, R10, UR21, PT ;  /* 0x000000150b0a7e46 */ /* 0x040fe2000b80010a */
[----:B------:R-:W4:Y:S01]  /*2770*/  LDSM.16.M88.4 R32, [R204+0x2800] ;  /* 0x00280000cc20783b */ /* 0x000f220000000200 */
[----:B------:R-:W-:Y:S01]  /*2780*/  VIMNMX R3, R11, UR21, PT ;  /* 0x000000150b037c48 */ /* 0x000fe2000bfe0100 */
[----:B------:R-:W-:-:S02]  /*2790*/  VIADD R11, R2, 0x8 ;  /* 0x00000008020b7836 */ /* 0x000fc40000000000 */
[----:B------:R-:W4:Y:S01]  /*27a0*/  LDSM.16.M88.4 R108, [R209+0x1400] ;  /* 0x00140000d16c783b */ /* 0x000f220000000200 */
[----:B------:R-:W-:Y:S02]  /*27b0*/  VIADD R216, R209, 0x400 ;  /* 0x00000400d1d87836 */ /* 0x000fe40000000000 */
[C---:B------:R-:W-:Y:S01]  /*27c0*/  ISETP.GE.AND P3, PT, R11.reuse, R10, PT ;  /* 0x0000000a0b00720c */ /* 0x040fe20003f66270 */
[-C--:B-1----:R-:W-:Y:S01]  /*27d0*/  HMMA.16816.F32.BF16 R48, R16, R28.reuse, RZ ;  /* 0x0000001c1030723c */ /* 0x082fe200000418ff */
[----:B------:R-:W1:Y:S01]  /*27e0*/  LDSM.16.M88.4 R112, [R209] ;  /* 0x00000000d170783b */ /* 0x000e620000000200 */
[----:B------:R-:W-:Y:S01]  /*27f0*/  ISETP.GE.AND P6, PT, R11, R9, PT ;  /* 0x000000090b00720c */ /* 0x000fe20003fc6270 */
[C---:B------:R-:W-:Y:S02]  /*2800*/  VIADD R215, R209.reuse, 0x800 ;  /* 0x00000800d1d77836 */ /* 0x040fe40000000000 */
[----:B------:R-:W1:Y:S01]  /*2810*/  LDSM.16.M88.4 R92, [R209+0x1000] ;  /* 0x00100000d15c783b */ /* 0x000e620000000200 */
[----:B-----5:R-:W-:Y:S01]  /*2820*/  HMMA.16816.F32.BF16 R24, R20, R28, RZ ;  /* 0x0000001c1418723c */ /* 0x020fe200000418ff */
[----:B------:R-:W-:-:S02]  /*2830*/  VIADD R214, R209, 0xc00 ;  /* 0x00000c00d1d67836 */ /* 0x000fc40000000000 */
[----:B------:R-:W-:Y:S01]  /*2840*/  LDSM.16.M88.4 R40, [R204+0x2c00] ;  /* 0x002c0000cc28783b */ /* 0x000fe20000000200 */
[C---:B------:R-:W-:Y:S02]  /*2850*/  VIADD R213, R209.reuse, 0x1000 ;  /* 0x00001000d1d57836 */ /* 0x040fe40000000000 */
[----:B--2---:R-:W-:Y:S01]  /*2860*/  HMMA.16816.F32.BF16 R60, R16, R98, RZ ;  /* 0x00000062103c723c */ /* 0x004fe200000418ff */
[----:B------:R-:W-:Y:S01]  /*2870*/  LDSM.16.M88.4 R80, [R209+0xc00] ;  /* 0x000c0000d150783b */ /* 0x000fe20000000200 */
[C---:B------:R-:W-:Y:S02]  /*2880*/  VIADD R212, R209.reuse, 0x1400 ;  /* 0x00001400d1d47836 */ /* 0x040fe40000000000 */
[C---:B------:R-:W-:Y:S01]  /*2890*/  VIADD R211, R209.reuse, 0x1800 ;  /* 0x00001800d1d37836 */ /* 0x040fe20000000000 */
[----:B------:R-:W0:Y:S01]  /*28a0*/  LDGDEPBAR ;  /* 0x00000000000079af */ /* 0x000e220000000000 */
[----:B------:R-:W-:Y:S01]  /*28b0*/  HMMA.16816.F32.BF16 R52, R20, R100, RZ ;  /* 0x000000641434723c */ /* 0x000fe200000418ff */
[----:B------:R-:W-:-:S05]  /*28c0*/  VIADD R210, R209, 0x1c00 ;  /* 0x00001c00d1d27836 */ /* 0x000fca0000000000 */
[----:B---3--:R-:W-:Y:S06]  /*28d0*/  HMMA.16816.F32.BF16 R116, R4, R36, R48 ;  /* 0x000000240474723c */ /* 0x008fec0000041830 */
[----:B------:R-:W-:Y:S06]  /*28e0*/  HMMA.16816.F32.BF16 R48, R16, R100, RZ ;  /* 0x000000641030723c */ /* 0x000fec00000418ff */
[----:B----4-:R-:W-:Y:S01]  /*28f0*/  HMMA.16816.F32.BF16 R120, R12, R36, R24 ;  /* 0x000000240c78723c */ /* 0x010fe20000041818 */
[----:B------:R-:W2:Y:S05]  /*2900*/  LDSM.16.M88.4 R24, [R209+0x800] ;  /* 0x00080000d118783b */ /* 0x000eaa0000000200 */
[----:B------:R-:W-:Y:S06]  /*2910*/  HMMA.16816.F32.BF16 R88, R20, R98, RZ ;  /* 0x000000621458723c */ /* 0x000fec00000418ff */
[----:B------:R-:W-:Y:S06]  /*2920*/  HMMA.16816.F32.BF16 R56, R16, R44, RZ ;  /* 0x0000002c1038723c */ /* 0x000fec00000418ff */
[-C--:B------:R-:W-:Y:S06]  /*2930*/  HMMA.16816.F32.BF16 R84, R20, R32.reuse, RZ ;  /* 0x000000201454723c */ /* 0x080fec00000418ff */
[----:B------:R-:W-:Y:S06]  /*2940*/  HMMA.16816.F32.BF16 R76, R16, R32, RZ ;  /* 0x00000020104c723c */ /* 0x000fec00000418ff */
[C---:B------:R-:W-:Y:S06]  /*2950*/  HMMA.16816.F32.BF16 R136, R4.reuse, R108, R48 ;  /* 0x0000006c0488723c */ /* 0x040fec0000041830 */
[----:B-1----:R-:W-:Y:S06]  /*2960*/  HMMA.16816.F32.BF16 R48, R4, R114, R60 ;  /* 0x000000720430723c */ /* 0x002fec000004183c */
[----:B------:R-:W-:Y:S06]  /*2970*/  HMMA.16816.F32.BF16 R140, R12, R108, R52 ;  /* 0x0000006c0c8c723c */ /* 0x000fec0000041834 */
[----:B------:R-:W-:Y:S06]  /*2980*/  HMMA.16816.F32.BF16 R52, R16, R30, RZ ;  /* 0x0000001e1034723c */ /* 0x000fec00000418ff */
[----:B------:R-:W-:Y:S06]  /*2990*/  HMMA.16816.F32.BF16 R60, R12, R114, R88 ;  /* 0x000000720c3c723c */ /* 0x000fec0000041858 */
[----:B------:R-:W-:Y:S01]  /*29a0*/  HMMA.16816.F32.BF16 R128, R4, R92, R56 ;  /* 0x0000005c0480723c */ /* 0x000fe20000041838 */
[----:B------:R-:W-:-:S02]  /*29b0*/  FSEL R106, R50, -INF , !P3 ;  /* 0xff800000326a7808 */ /* 0x000fc40005800000 */
[----:B------:R-:W-:Y:S02]  /*29c0*/  FSEL R101, R48, -INF , !P6 ;  /* 0xff80000030657808 */ /* 0x000fe40007000000 */
[----:B------:R-:W-:Y:S01]  /*29d0*/  ISETP.GE.AND P6, PT, R11, R3, PT ;  /* 0x000000030b00720c */ /* 0x000fe20003fc6270 */
[----:B------:R-:W-:Y:S06]  /*29e0*/  HMMA.16816.F32.BF16 R56, R20, R30, RZ ;  /* 0x0000001e1438723c */ /* 0x000fec00000418ff */
[-C--:B--2---:R-:W-:Y:S06]  /*29f0*/  HMMA.16816.F32.BF16 R84, R12, R24.reuse, R84 ;  /* 0x000000180c54723c */ /* 0x084fec0000041854 */
[----:B------:R-:W-:Y:S01]  /*2a00*/  HMMA.16816.F32.BF16 R76, R4, R24, R76 ;  /* 0x00000018044c723c */ /* 0x000fe2000004184c */
[----:B------:R-:W-:-:S05]  /*2a10*/  FSEL R145, R60, -INF , !P6 ;  /* 0xff8000003c917808 */ /* 0x000fca0007000000 */
[----:B------:R-:W-:Y:S01]  /*2a20*/  HMMA.16816.F32.BF16 R72, R20, R40, RZ ;  /* 0x000000281448723c */ /* 0x000fe200000418ff */
[C---:B------:R-:W-:Y:S02]  /*2a30*/  VIADD R24, R2.reuse, 0x1 ;  /* 0x0000000102187836 */ /* 0x040fe40000000000 */
[----:B------:R-:W-:-:S03]  /*2a40*/  VIADD R25, R2, 0x9 ;  /* 0x0000000902197836 */ /* 0x000fc60000000000 */
[C---:B------:R-:W-:Y:S01]  /*2a50*/  ISETP.GE.AND P5, PT, R24.reuse, R3, PT ;  /* 0x000000031800720c */ /* 0x040fe20003fa6270 */
[C---:B------:R-:W-:Y:S01]  /*2a60*/  HMMA.16816.F32.BF16 R68, R16.reuse, R40, RZ ;  /* 0x000000281044723c */ /* 0x040fe200000418ff */
[C---:B------:R-:W-:Y:S02]  /*2a70*/  ISETP.GE.AND P0, PT, R24.reuse, R8, PT ;  /* 0x000000081800720c */ /* 0x040fe40003f06270 */
[CC--:B------:R-:W-:Y:S02]  /*2a80*/  ISETP.GE.AND P4, PT, R24.reuse, R9.reuse, PT ;  /* 0x000000091800720c */ /* 0x0c0fe40003f86270 */
[-C--:B------:R-:W-:Y:S01]  /*2a90*/  ISETP.GE.AND P1, PT, R24, R10.reuse, PT ;  /* 0x0000000a1800720c */ /* 0x080fe20003f26270 */
[----:B------:R-:W-:Y:S01]  /*2aa0*/  VIADD R24, R2, 0x10 ;  /* 0x0000001002187836 */ /* 0x000fe20000000000 */
[C---:B------:R-:W-:Y:S01]  /*2ab0*/  ISETP.GE.AND P2, PT, R25.reuse, R9, PT ;  /* 0x000000091900720c */ /* 0x040fe20003f46270 */
[----:B------:R-:W-:Y:S01]  /*2ac0*/  HMMA.16816.F32.BF16 R28, R16, R34, RZ ;  /* 0x00000022101c723c */ /* 0x000fe200000418ff */
        /* <DEDUP_REMOVED lines=10> */
[----:B------:R-:W-:Y:S01]  /*2b70*/  FSEL R149, R120, -INF , !P3 ;  /* 0xff80000078957808 */ /* 0x000fe20005800000 */
[----:B------:R-:W1:Y:S01]  /*2b80*/  LDSM.16.M88.4 R36, [R204+0x3c00] ;  /* 0x003c0000cc24783b */ /* 0x000e620000000200 */
[----:B------:R-:W-:-:S02]  /*2b90*/  ISETP.GE.AND P3, PT, R24, R10, PT ;  /* 0x0000000a1800720c */ /* 0x000fc40003f66270 */
[----:B------:R-:W-:Y:S01]  /*2ba0*/  ISETP.GE.AND P6, PT, R24, R9, PT ;  /* 0x000000091800720c */ /* 0x000fe20003fc6270 */
[C---:B------:R-:W-:Y:S01]  /*2bb0*/  HMMA.16816.F32.BF16 R64, R20.reuse, R44, RZ ;  /* 0x0000002c1440723c */ /* 0x040fe200000418ff */
[----:B------:R-:W-:Y:S01]  /*2bc0*/  FSEL R151, R122, -INF , !P2 ;  /* 0xff8000007a977808 */ /* 0x000fe20005000000 */
[----:B------:R-:W-:Y:S01]  /*2bd0*/  VIADD R24, R2, 0x20 ;  /* 0x0000002002187836 */ /* 0x000fe20000000000 */
[C---:B------:R-:W-:Y:S02]  /*2be0*/  ISETP.GE.AND P2, PT, R11.reuse, R3, PT ;  /* 0x000000030b00720c */ /* 0x040fe40003f46270 */
[----:B------:R-:W-:Y:S01]  /*2bf0*/  FSEL R118, R118, -INF , !P3 ;  /* 0xff80000076767808 */ /* 0x000fe20005800000 */
[----:B------:R-:W-:Y:S01]  /*2c00*/  HMMA.16816.F32.BF16 R32, R20, R34, RZ ;  /* 0x000000221420723c */ /* 0x000fe200000418ff */
[----:B------:R-:W-:Y:S02]  /*2c10*/  ISETP.GE.AND P3, PT, R11, R9, PT ;  /* 0x000000090b00720c */ /* 0x000fe40003f66270 */
[----:B------:R-:W-:-:S02]  /*2c20*/  FSEL R116, R116, -INF , !P6 ;  /* 0xff80000074747808 */ /* 0x000fc40007000000 */
[----:B------:R-:W-:Y:S01]  /*2c30*/  ISETP.GE.AND P6, PT, R11, R8, PT ;  /* 0x000000080b00720c */ /* 0x000fe20003fc6270 */
[-C--:B------:R-:W-:Y:S01]  /*2c40*/  HMMA.16816.F32.BF16 R124, R12, R80.reuse, R72 ;  /* 0x000000500c7c723c */ /* 0x080fe20000041848 */
[----:B------:R-:W-:Y:S02]  /*2c50*/  FSEL R148, R121, -INF , !P2 ;  /* 0xff80000079947808 */ /* 0x000fe40005000000 */
[----:B------:R-:W-:Y:S01]  /*2c60*/  ISETP.GE.AND P2, PT, R11, R10, PT ;  /* 0x0000000a0b00720c */ /* 0x000fe20003f46270 */
[----:B------:R-:W-:Y:S01]  /*2c70*/  VIADD R11, R2, 0x18 ;  /* 0x00000018020b7836 */ /* 0x000fe20000000000 */
[----:B------:R-:W-:Y:S01]  /*2c80*/  FSEL R117, R117, -INF , !P3 ;  /* 0xff80000075757808 */ /* 0x000fe20005800000 */
[----:B------:R-:W-:Y:S01]  /*2c90*/  HMMA.16816.F32.BF16 R72, R4, R80, R68 ;  /* 0x000000500448723c */ /* 0x000fe20000041844 */
[----:B------:R-:W-:Y:S02]  /*2ca0*/  ISETP.GE.AND P3, PT, R25, R8, PT ;  /* 0x000000081900720c */ /* 0x000fe40003f66270 */
[----:B------:R-:W-:-:S02]  /*2cb0*/  FSEL R150, R123, -INF , !P6 ;  /* 0xff8000007b967808 */ /* 0x000fc40007000000 */
[----:B------:R-:W-:Y:S01]  /*2cc0*/  ISETP.GE.AND P6, PT, R25, R3, PT ;  /* 0x000000031900720c */ /* 0x000fe20003fc6270 */
[----:B------:R-:W-:Y:S01]  /*2cd0*/  VIADD R25, R2, 0x19 ;  /* 0x0000001902197836 */ /* 0x000fe20000000000 */
[----:B------:R-:W-:Y:S01]  /*2ce0*/  FSEL R120, R63, -INF , !P3 ;  /* 0xff8000003f787808 */ /* 0x000fe20005800000 */
[----:B------:R-:W-:Y:S01]  /*2cf0*/  HMMA.16816.F32.BF16 R68, R4, R26, R28 ;  /* 0x0000001a0444723c */ /* 0x000fe2000004181c */
[----:B------:R-:W-:Y:S02]  /*2d00*/  ISETP.GE.AND P3, PT, R11, R10, PT ;  /* 0x0000000a0b00720c */ /* 0x000fe40003f66270 */
[----:B------:R-:W-:Y:S02]  /*2d10*/  FSEL R119, R119, -INF , !P2 ;  /* 0xff80000077777808 */ /* 0x000fe40005000000 */
[----:B------:R-:W-:Y:S01]  /*2d20*/  ISETP.GE.AND P2, PT, R25, R9, PT ;  /* 0x000000091900720c */ /* 0x000fe20003f46270 */
[----:B------:R-:W-:Y:S01]  /*2d30*/  HMMA.16816.F32.BF16 R28, R16, R42, RZ ;  /* 0x0000002a101c723c */ /* 0x000fe200000418ff */
[----:B------:R-:W-:-:S02]  /*2d40*/  FSEL R109, R50, -INF , !P3 ;  /* 0xff800000326d7808 */ /* 0x000fc40005800000 */
[----:B------:R-:W-:Y:S02]  /*2d50*/  ISETP.GE.AND P3, PT, R25, R10, PT ;  /* 0x0000000a1900720c */ /* 0x000fe40003f66270 */
[----:B------:R-:W-:Y:S01]  /*2d60*/  FSEL R115, R61, -INF , !P6 ;  /* 0xff8000003d737808 */ /* 0x000fe20007000000 */
[C---:B------:R-:W-:Y:S01]  /*2d70*/  HMMA.16816.F32.BF16 R132, R12.reuse, R92, R64 ;  /* 0x0000005c0c84723c */ /* 0x040fe20000041840 */
[----:B------:R-:W-:Y:S02]  /*2d80*/  ISETP.GE.AND P6, PT, R11, R9, PT ;  /* 0x000000090b00720c */ /* 0x000fe40003fc6270 */
[----:B------:R-:W-:Y:S02]  /*2d90*/  FSEL R108, R49, -INF , !P2 ;  /* 0xff800000316c7808 */ /* 0x000fe40005000000 */
[----:B------:R-:W-:Y:S01]  /*2da0*/  ISETP.GE.AND P2, PT, R11, R8, PT ;  /* 0x000000080b00720c */ /* 0x000fe20003f46270 */
[----:B------:R-:W-:Y:S01]  /*2db0*/  HMMA.16816.F32.BF16 R64, R12, R26, R32 ;  /* 0x0000001a0c40723c */ /* 0x000fe20000041820 */
[----:B------:R-:W-:Y:S01]  /*2dc0*/  FSEL R114, R51, -INF , !P3 ;  /* 0xff80000033727808 */ /* 0x000fe20005800000 */
[----:B------:R-:W2:Y:S01]  /*2dd0*/  LDSM.16.M88.4 R32, [R204+0x3800] ;  /* 0x00380000cc20783b */ /* 0x000ea20000000200 */
[----:B------:R-:W-:-:S02]  /*2de0*/  ISETP.GE.AND P3, PT, R24, R3, PT ;  /* 0x000000031800720c */ /* 0x000fc40003f66270 */
[----:B------:R-:W-:Y:S01]  /*2df0*/  FSEL R100, R48, -INF , !P6 ;  /* 0xff80000030647808 */ /* 0x000fe20007000000 */
[----:B------:R-:W-:Y:S01]  /*2e00*/  HMMA.16816.F32.BF16 R40, R20, R42, RZ ;  /* 0x0000002a1428723c */ /* 0x000fe200000418ff */
[----:B------:R-:W-:Y:S01]  /*2e10*/  ISETP.GE.AND P6, PT, R11, R3, PT ;  /* 0x000000030b00720c */ /* 0x000fe20003fc6270 */
[----:B------:R-:W-:Y:S01]  /*2e20*/  VIADD R11, R2, 0x21 ;  /* 0x00000021020b7836 */ /* 0x000fe20000000000 */
[----:B------:R-:W-:Y:S02]  /*2e30*/  FSEL R147, R58, -INF , !P2 ;  /* 0xff8000003a937808 */ /* 0x000fe40005000000 */
[----:B------:R-:W-:Y:S01]  /*2e40*/  ISETP.GE.AND P2, PT, R24, R8, PT ;  /* 0x000000081800720c */ /* 0x000fe20003f46270 */
[----:B------:R-:W-:Y:S01]  /*2e50*/  HMMA.16816.F32.BF16 R28, R4, R82, R28 ;  /* 0x00000052041c723c */ /* 0x000fe2000004181c */
[----:B------:R-:W-:Y:S02]  /*2e60*/  FSEL R155, R84, -INF , !P3 ;  /* 0xff800000549b7808 */ /* 0x000fe40005800000 */
[----:B------:R-:W-:-:S02]  /*2e70*/  ISETP.GE.AND P3, PT, R24, R10, PT ;  /* 0x0000000a1800720c */ /* 0x000fc40003f66270 */
[----:B------:R-:W-:Y:S01]  /*2e80*/  FSEL R123, R56, -INF , !P6 ;  /* 0xff800000387b7808 */ /* 0x000fe20007000000 */
[-C--:B------:R-:W-:Y:S01]  /*2e90*/  HMMA.16816.F32.BF16 R48, R16, R46.reuse, RZ ;  /* 0x0000002e1030723c */ /* 0x080fe200000418ff */
[----:B------:R-:W-:Y:S01]  /*2ea0*/  ISETP.GE.AND P6, PT, R24, R9, PT ;  /* 0x000000091800720c */ /* 0x000fe20003fc6270 */
[----:B------:R-:W-:Y:S01]  /*2eb0*/  VIADD R24, R2, 0x30 ;  /* 0x0000003002187836 */ /* 0x000fe20000000000 */
[----:B------:R-:W-:Y:S02]  /*2ec0*/  FSEL R160, R86, -INF , !P2 ;  /* 0xff80000056a07808 */ /* 0x000fe40005000000 */
[C---:B------:R-:W-:Y:S01]  /*2ed0*/  ISETP.GE.AND P2, PT, R11.reuse, R3, PT ;  /* 0x000000030b00720c */ /* 0x040fe20003f46270 */
[----:B------:R-:W-:Y:S01]  /*2ee0*/  HMMA.16816.F32.BF16 R44, R20, R46, RZ ;  /* 0x0000002e142c723c */ /* 0x000fe200000418ff */
[----:B------:R-:W-:Y:S02]  /*2ef0*/  FSEL R165, R78, -INF , !P3 ;  /* 0xff8000004ea57808 */ /* 0x000fe40005800000 */
[----:B------:R-:W-:-:S02]  /*2f00*/  ISETP.GE.AND P3, PT, R11, R9, PT ;  /* 0x000000090b00720c */ /* 0x000fc40003f66270 */
[----:B------:R-:W-:Y:S01]  /*2f10*/  FSEL R163, R76, -INF , !P6 ;  /* 0xff8000004ca37808 */ /* 0x000fe20007000000 */
[----:B------:R-:W-:Y:S01]  /*2f20*/  HMMA.16816.F32.BF16 R52, R12, R82, R40 ;  /* 0x000000520c34723c */ /* 0x000fe20000041828 */
[----:B------:R-:W-:Y:S02]  /*2f30*/  ISETP.GE.AND P6, PT, R11, R8, PT ;  /* 0x000000080b00720c */ /* 0x000fe40003fc6270 */
        /* <DEDUP_REMOVED lines=10> */
[----:B-1----:R-:W-:Y:S01]  /*2fe0*/  HMMA.16816.F32.BF16 R88, R16, R36, RZ ;  /* 0x000000241058723c */ /* 0x002fe200000418ff */
[----:B------:R-:W-:Y:S02]  /*2ff0*/  ISETP.GE.AND P3, PT, R11, R10, PT ;  /* 0x0000000a0b00720c */ /* 0x000fe40003f66270 */
[----:B------:R-:W-:Y:S02]  /*3000*/  FSEL R164, R79, -INF , !P2 ;  /* 0xff8000004fa47808 */ /* 0x000fe40005000000 */
[----:B------:R-:W-:Y:S01]  /*3010*/  FSEL R121, R57, -INF , !P6 ;  /* 0xff80000039797808 */ /* 0x000fe20007000000 */
[----:B------:R-:W-:Y:S01]  /*3020*/  HMMA.16816.F32.BF16 R76, R20, R96, RZ ;  /* 0x00000060144c723c */ /* 0x000fe200000418ff */
[----:B------:R-:W-:-:S02]  /*3030*/  ISETP.GE.AND P6, PT, R11, R9, PT ;  /* 0x000000090b00720c */ /* 0x000fc40003fc6270 */
[C---:B------:R-:W-:Y:S02]  /*3040*/  ISETP.GE.AND P2, PT, R25.reuse, R9, PT ;  /* 0x000000091900720c */ /* 0x040fe40003f46270 */
[----:B------:R-:W-:Y:S01]  /*3050*/  FSEL R161, R70, -INF , !P3 ;  /* 0xff80000046a17808 */ /* 0x000fe20005800000 */
[-C--:B------:R-:W-:Y:S01]  /*3060*/  HMMA.16816.F32.BF16 R56, R4, R94.reuse, R48 ;  /* 0x0000005e0438723c */ /* 0x080fe20000041830 */
[----:B------:R-:W-:Y:S02]  /*3070*/  ISETP.GE.AND P3, PT, R25, R10, PT ;  /* 0x0000000a1900720c */ /* 0x000fe40003f66270 */
[----:B------:R-:W-:Y:S02]  /*3080*/  FSEL R157, R68, -INF , !P6 ;  /* 0xff800000449d7808 */ /* 0x000fe40007000000 */
[----:B------:R-:W-:Y:S01]  /*3090*/  FSEL R159, R69, -INF , !P2 ;  /* 0xff800000459f7808 */ /* 0x000fe20005000000 */
[----:B------:R-:W-:Y:S01]  /*30a0*/  HMMA.16816.F32.BF16 R92, R12, R94, R44 ;  /* 0x0000005e0c5c723c */ /* 0x000fe2000004182c */
[----:B------:R-:W-:-:S02]  /*30b0*/  ISETP.GE.AND P6, PT, R11, R3, PT ;  /* 0x000000030b00720c */ /* 0x000fc40003fc6270 */
[-C--:B------:R-:W-:Y:S01]  /*30c0*/  ISETP.GE.AND P2, PT, R11, R8.reuse, PT ;  /* 0x000000080b00720c */ /* 0x080fe20003f46270 */
[----:B------:R-:W-:Y:S01]  /*30d0*/  VIADD R11, R2, 0x31 ;  /* 0x00000031020b7836 */ /* 0x000fe20000000000 */
[----:B------:R-:W-:Y:S01]  /*30e0*/  FSEL R158, R71, -INF , !P3 ;  /* 0xff800000479e7808 */ /* 0x000fe20005800000 */
[----:B------:R-:W-:Y:S01]  /*30f0*/  HMMA.16816.F32.BF16 R44, R16, R102, RZ ;  /* 0x00000066102c723c */ /* 0x000fe200000418ff */
[----:B------:R-:W-:Y:S02]  /*3100*/  ISETP.GE.AND P3, PT, R24, R3, PT ;  /* 0x000000031800720c */ /* 0x000fe40003f66270 */
[----:B------:R-:W-:Y:S02]  /*3110*/  FSEL R152, R64, -INF , !P6 ;  /* 0xff80000040987808 */ /* 0x000fe40007000000 */
[----:B------:R-:W-:Y:S01]  /*3120*/  FSEL R153, R66, -INF , !P2 ;  /* 0xff80000042997808 */ /* 0x000fe20005000000 */
[----:B--2---:R-:W-:Y:S01]  /*3130*/  HMMA.16816.F32.BF16 R48, R20, R32, RZ ;  /* 0x000000201430723c */ /* 0x004fe200000418ff */
[----:B------:R-:W-:-:S02]  /*3140*/  ISETP.GE.AND P2, PT, R24, R8, PT ;  /* 0x000000081800720c */ /* 0x000fc40003f46270 */
[----:B------:R-:W-:Y:S02]  /*3150*/  ISETP.GE.AND P6, PT, R24, R9, PT ;  /* 0x000000091800720c */ /* 0x000fe40003fc6270 */
[----:B------:R-:W-:Y:S01]  /*3160*/  FSEL R175, R124, -INF , !P3 ;  /* 0xff8000007caf7808 */ /* 0x000fe20005800000 */
[C---:B------:R-:W-:Y:S01]  /*3170*/  HMMA.16816.F32.BF16 R96, R16.reuse, R96, RZ ;  /* 0x000000601060723c */ /* 0x040fe200000418ff */
[----:B------:R-:W-:Y:S01]  /*3180*/  ISETP.GE.AND P3, PT, R24, R10, PT ;  /* 0x0000000a1800720c */ /* 0x000fe20003f66270 */
[----:B------:R-:W-:Y:S01]  /*3190*/  VIADD R24, R2, 0x40 ;  /* 0x0000004002187836 */ /* 0x000fe20000000000 */
[----:B------:R-:W-:Y:S02]  /*31a0*/  FSEL R177, R126, -INF , !P2 ;  /* 0xff8000007eb17808 */ /* 0x000fe40005000000 */
[----:B------:R-:W-:Y:S01]  /*31b0*/  FSEL R167, R72, -INF , !P6 ;  /* 0xff80000048a77808 */ /* 0x000fe20007000000 */
[----:B------:R-:W-:Y:S01]  /*31c0*/  HMMA.16816.F32.BF16 R68, R16, R32, RZ ;  /* 0x000000201044723c */ /* 0x000fe200000418ff */
[----:B------:R-:W-:-:S02]  /*31d0*/  ISETP.GE.AND P2, PT, R11, R3, PT ;  /* 0x000000030b00720c */ /* 0x000fc40003f46270 */
[C---:B------:R-:W-:Y:S02]  /*31e0*/  ISETP.GE.AND P6, PT, R11.reuse, R8, PT ;  /* 0x000000080b00720c */ /* 0x040fe40003fc6270 */
[----:B------:R-:W-:Y:S01]  /*31f0*/  FSEL R170, R74, -INF , !P3 ;  /* 0xff8000004aaa7808 */ /* 0x000fe20005800000 */
[----:B------:R-:W-:Y:S01]  /*3200*/  HMMA.16816.F32.BF16 R84, R16, R38, RZ ;  /* 0x000000261054723c */ /* 0x000fe200000418ff */
[----:B------:R-:W-:Y:S02]  /*3210*/  ISETP.GE.AND P3, PT, R11, R9, PT ;  /* 0x000000090b00720c */ /* 0x000fe40003f66270 */
[----:B------:R-:W-:Y:S02]  /*3220*/  FSEL R174, R125, -INF , !P2 ;  /* 0xff8000007dae7808 */ /* 0x000fe40005000000 */
[----:B------:R-:W-:Y:S01]  /*3230*/  FSEL R176, R127, -INF , !P6 ;  /* 0xff8000007fb07808 */ /* 0x000fe20007000000 */
[----:B------:R-:W-:Y:S01]  /*3240*/  HMMA.16816.F32.BF16 R80, R20, R34, RZ ;  /* 0x000000221450723c */ /* 0x000fe200000418ff */
[----:B------:R-:W-:Y:S01]  /*3250*/  ISETP.GE.AND P2, PT, R11, R10, PT ;  /* 0x0000000a0b00720c */ /* 0x000fe20003f46270 */
[----:B------:R-:W-:Y:S01]  /*3260*/  VIADD R11, R2, 0x38 ;  /* 0x00000038020b7836 */ /* 0x000fe20000000000 */
[----:B------:R-:W-:-:S02]  /*3270*/  FSEL R127, R73, -INF , !P3 ;  /* 0xff800000497f7808 */ /* 0x000fc40005800000 */
[C---:B------:R-:W-:Y:S01]  /*3280*/  ISETP.GE.AND P3, PT, R25.reuse, R8, PT ;  /* 0x000000081900720c */ /* 0x040fe20003f66270 */
[----:B------:R-:W-:Y:S01]  /*3290*/  HMMA.16816.F32.BF16 R60, R20, R36, RZ ;  /* 0x00000024143c723c */ /* 0x000fe200000418ff */
[----:B------:R-:W-:Y:S01]  /*32a0*/  ISETP.GE.AND P6, PT, R25, R3, PT ;  /* 0x000000031900720c */ /* 0x000fe20003fc6270 */
[----:B------:R-:W-:Y:S01]  /*32b0*/  VIADD R25, R2, 0x39 ;  /* 0x0000003902197836 */ /* 0x000fe20000000000 */
[----:B------:R-:W-:Y:S02]  /*32c0*/  FSEL R125, R67, -INF , !P3 ;  /* 0xff800000437d7808 */ /* 0x000fe40005800000 */
[----:B------:R-:W-:Y:S02]  /*32d0*/  ISETP.GE.AND P3, PT, R11, R10, PT ;  /* 0x0000000a0b00720c */ /* 0x000fe40003f66270 */
[----:B------:R-:W-:Y:S02]  /*32e0*/  FSEL R171, R75, -INF , !P2 ;  /* 0xff8000004bab7808 */ /* 0x000fe40005000000 */
[----:B------:R-:W-:Y:S01]  /*32f0*/  FSEL R124, R65, -INF , !P6 ;  /* 0xff800000417c7808 */ /* 0x000fe20007000000 */
[----:B------:R-:W-:Y:S01]  /*3300*/  HMMA.16816.F32.BF16 R72, R16, R34, RZ ;  /* 0x000000221048723c */ /* 0x000fe200000418ff */
[----:B------:R-:W-:-:S02]  /*3310*/  ISETP.GE.AND P2, PT, R25, R9, PT ;  /* 0x000000091900720c */ /* 0x000fc40003f46270 */
[----:B------:R-:W-:Y:S02]  /*3320*/  FSEL R169, R30, -INF , !P3 ;  /* 0xff8000001ea97808 */ /* 0x000fe40005800000 */
[----:B------:R-:W-:Y:S01]  /*3330*/  ISETP.GE.AND P6, PT, R11, R9, PT ;  /* 0x000000090b00720c */ /* 0x000fe20003fc6270 */
[----:B------:R-:W-:Y:S01]  /*3340*/  HMMA.16816.F32.BF16 R64, R20, R38, RZ ;  /* 0x000000261440723c */ /* 0x000fe200000418ff */
[----:B------:R-:W-:Y:S01]  /*3350*/  ISETP.GE.AND P3, PT, R25, R10, PT ;  /* 0x0000000a1900720c */ /* 0x000fe20003f66270 */
[C---:B------:R-:W-:Y:S01]  /*3360*/  VIADD R17, R2.reuse, 0x49 ;  /* 0x0000004902117836 */ /* 0x040fe20000000000 */
[----:B------:R-:W-:Y:S01]  /*3370*/  FSEL R166, R29, -INF , !P2 ;  /* 0xff8000001da67808 */ /* 0x000fe20005000000 */
[----:B------:R-:W-:Y:S01]  /*3380*/  VIADD R16, R2, 0x50 ;  /* 0x0000005002107836 */ /* 0x000fe20000000000 */
[----:B------:R-:W-:Y:S01]  /*3390*/  FSEL R126, R28, -INF , !P6 ;  /* 0xff8000001c7e7808 */ /* 0x000fe20007000000 */
[----:B------:R-:W-:Y:S01]  /*33a0*/  LDSM.16.M88.4 R20, [R209+0x1c00] ;  /* 0x001c0000d114783b */ /* 0x000fe20000000200 */
[----:B------:R-:W-:-:S02]  /*33b0*/  ISETP.GE.AND P2, PT, R11, R8, PT ;  /* 0x000000080b00720c */ /* 0x000fc40003f46270 */
[----:B------:R-:W-:Y:S02]  /*33c0*/  FSEL R168, R31, -INF , !P3 ;  /* 0xff8000001fa87808 */ /* 0x000fe40005800000 */
[----:B------:R-:W1:Y:S01]  /*33d0*/  LDSM.16.M88.4 R28, [R209+0x1800] ;  /* 0x00180000d11c783b */ /* 0x000e620000000200 */
[-C--:B------:R-:W-:Y:S01]  /*33e0*/  ISETP.GE.AND P6, PT, R11, R3.reuse, PT ;  /* 0x000000030b00720c */ /* 0x080fe20003fc6270 */
[----:B------:R-:W-:Y:S01]  /*33f0*/  VIADD R11, R2, 0x41 ;  /* 0x00000041020b7836 */ /* 0x000fe20000000000 */
[----:B------:R-:W-:Y:S01]  /*3400*/  ISETP.GE.AND P3, PT, R24, R3, PT ;  /* 0x000000031800720c */ /* 0x000fe20003f66270 */
[----:B------:R-:W-:-:S04]  /*3410*/  DEPBAR.LE SB0, 0x0 ;  /* 0x000080000000791a */ /* 0x000fc80000000000 */
[----:B------:R-:W-:Y:S01]  /*3420*/  FSEL R173, R54, -INF , !P2 ;  /* 0xff80000036ad7808 */ /* 0x000fe20005000000 */
[----:B------:R-:W-:Y:S01]  /*3430*/  BAR.SYNC.DEFER_BLOCKING 0x0 ;  /* 0x0000000000007b1d */ /* 0x000fe20000010000 */
[----:B------:R-:W-:Y:S02]  /*3440*/  ISETP.GE.AND P2, PT, R24, R8, PT ;  /* 0x000000081800720c */ /* 0x000fe40003f46270 */
[----:B------:R-:W-:Y:S02]  /*3450*/  FSEL R178, R132, -INF , !P3 ;  /* 0xff80000084b27808 */ /* 0x000fe40005800000 */
[----:B------:R-:W-:-:S03]  /*3460*/  FSEL R172, R52, -INF , !P6 ;  /* 0xff80000034ac7808 */ /* 0x000fc60007000000 */
[----:B------:R-:W2:Y:S01]  /*3470*/  LDC.U8 R132, c[0x0][0x388] ;  /* 0x0000e200ff847b82 */ /* 0x000ea20000000000 */
[----:B------:R-:W-:Y:S02]  /*3480*/  ISETP.GE.AND P3, PT, R24, R10, PT ;  /* 0x0000000a1800720c */ /* 0x000fe40003f66270 */
[----:B------:R-:W-:Y:S02]  /*3490*/  FSEL R134, R134, -INF , !P2 ;  /* 0xff80000086867808 */ /* 0x000fe40005000000 */
[----:B------:R-:W-:Y:S02]  /*34a0*/  ISETP.GE.AND P6, PT, R24, R9, PT ;  /* 0x000000091800720c */ /* 0x000fe40003fc6270 */
[----:B------:R-:W-:Y:S02]  /*34b0*/  ISETP.GE.AND P2, PT, R11, R3, PT ;  /* 0x000000030b00720c */ /* 0x000fe40003f46270 */
[----:B------:R-:W-:Y:S02]  /*34c0*/  FSEL R185, R130, -INF , !P3 ;  /* 0xff80000082b97808 */ /* 0x000fe40005800000 */
[----:B------:R-:W-:-:S02]  /*34d0*/  FSEL R183, R128, -INF , !P6 ;  /* 0xff80000080b77808 */ /* 0x000fc40007000000 */
[----:B------:R-:W-:Y:S02]  /*34e0*/  FSEL R130, R133, -INF , !P2 ;  /* 0xff80000085827808 */ /* 0x000fe40005000000 */
[C---:B------:R-:W-:Y:S02]  /*34f0*/  ISETP.GE.AND P6, PT, R11.reuse, R8, PT ;  /* 0x000000080b00720c */ /* 0x040fe40003fc6270 */
[C---:B------:R-:W-:Y:S02]  /*3500*/  ISETP.GE.AND P3, PT, R11.reuse, R9, PT ;  /* 0x000000090b00720c */ /* 0x040fe40003f66270 */
[----:B------:R-:W-:Y:S01]  /*3510*/  ISETP.GE.AND P2, PT, R11, R10, PT ;  /* 0x0000000a0b00720c */ /* 0x000fe20003f46270 */
[----:B------:R-:W-:Y:S01]  /*3520*/  VIADD R11, R2, 0x48 ;  /* 0x00000048020b7836 */ /* 0x000fe20000000000 */
[----:B------:R-:W-:Y:S02]  /*3530*/  FSEL R182, R129, -INF , !P3 ;  /* 0xff80000081b67808 */ /* 0x000fe40005800000 */
[----:B------:R-:W-:Y:S01]  /*3540*/  ISETP.GE.AND P3, PT, R25, R8, PT ;  /* 0x000000081900720c */ /* 0x000fe20003f66270 */
[----:B--2---:R-:W-:Y:S01]  /*3550*/  IMAD R202, R132, 0x10000, R132 ;  /* 0x0001000084ca7824 */ /* 0x004fe200078e0284 */
[----:B------:R-:W-:Y:S01]  /*3560*/  FSEL R184, R131, -INF , !P2 ;  /* 0xff80000083b87808 */ /* 0x000fe20005000000 */
[----:B-1----:R-:W-:Y:S01]  /*3570*/  HMMA.16816.F32.BF16 R36, R12, R28, R48 ;  /* 0x0000001c0c24723c */ /* 0x002fe20000041830 */
[----:B------:R-:W-:-:S02]  /*3580*/  ISETP.GE.AND P2, PT, R11, R10, PT ;  /* 0x0000000a0b00720c */ /* 0x000fc40003f46270 */
[----:B------:R-:W-:Y:S02]  /*3590*/  FSEL R135, R135, -INF , !P6 ;  /* 0xff80000087877808 */ /* 0x000fe40007000000 */
[----:B------:R-:W-:Y:S01]  /*35a0*/  ISETP.GE.AND P6, PT, R25, R3, PT ;  /* 0x000000031900720c */ /* 0x000fe20003fc6270 */
[C---:B------:R-:W-:Y:S01]  /*35b0*/  HMMA.16816.F32.BF16 R32, R4.reuse, R28, R68 ;  /* 0x0000001c0420723c */ /* 0x040fe20000041844 */
[----:B------:R-:W-:Y:S02]  /*35c0*/  FSEL R103, R55, -INF , !P3 ;  /* 0xff80000037677808 */ /* 0x000fe40005800000 */
[C---:B------:R-:W-:Y:S02]  /*35d0*/  ISETP.GE.AND P3, PT, R17.reuse, R9, PT ;  /* 0x000000091100720c */ /* 0x040fe40003f66270 */
        /* <DEDUP_REMOVED lines=9> */
[----:B------:R-:W-:Y:S01]  /*3670*/  HMMA.16816.F32.BF16 R52, R12, R112, R76 ;  /* 0x000000700c34723c */ /* 0x000fe2000004184c */
[----:B------:R-:W-:-:S02]  /*3680*/  ISETP.GE.AND P2, PT, R16, R3, PT ;  /* 0x000000031000720c */ /* 0x000fc40003f46270 */
[----:B------:R-:W-:Y:S02]  /*3690*/  FSEL R131, R56, -INF , !P6 ;  /* 0xff80000038837808 */ /* 0x000fe40007000000 */
[----:B------:R-:W-:Y:S01]  /*36a0*/  ISETP.GE.AND P6, PT, R11, R3, PT ;  /* 0x000000030b00720c */ /* 0x000fe20003fc6270 */
[----:B------:R-:W-:Y:S01]  /*36b0*/  VIADD R11, R2, 0x51 ;  /* 0x00000051020b7836 */ /* 0x000fe20000000000 */
[----:B------:R-:W-:Y:S01]  /*36c0*/  FSEL R129, R94, -INF , !P3 ;  /* 0xff8000005e817808 */ /* 0x000fe20005800000 */
[----:B------:R-:W-:Y:S01]  /*36d0*/  HMMA.16816.F32.BF16 R40, R12, R20, R60 ;  /* 0x000000140c28723c */ /* 0x000fe2000004183c */
[----:B------:R-:W-:Y:S02]  /*36e0*/  ISETP.GE.AND P3, PT, R16, R8, PT ;  /* 0x000000081000720c */ /* 0x000fe40003f66270 */
[----:B------:R-:W-:Y:S02]  /*36f0*/  FSEL R219, R140, -INF , !P2 ;  /* 0xff8000008cdb7808 */ /* 0x000fe40005000000 */
[----:B------:R-:W-:Y:S01]  /*3700*/  ISETP.GE.AND P2, PT, R16, R10, PT ;  /* 0x0000000a1000720c */ /* 0x000fe20003f46270 */
[----:B------:R-:W-:Y:S01]  /*3710*/  HMMA.16816.F32.BF16 R48, R4, R112, R96 ;  /* 0x000000700430723c */ /* 0x000fe20000041860 */
[----:B------:R-:W-:-:S02]  /*3720*/  FSEL R128, R92, -INF , !P6 ;  /* 0xff8000005c807808 */ /* 0x000fc40007000000 */
[----:B------:R-:W-:Y:S01]  /*3730*/  ISETP.GE.AND P6, PT, R16, R9, PT ;  /* 0x000000091000720c */ /* 0x000fe20003fc6270 */
[----:B------:R-:W-:Y:S01]  /*3740*/  VIADD R16, R2, 0x60 ;  /* 0x0000006002107836 */ /* 0x000fe20000000000 */
[----:B------:R-:W-:Y:S02]  /*3750*/  FSEL R243, R142, -INF , !P3 ;  /* 0xff8000008ef37808 */ /* 0x000fe40005800000 */
[C---:B------:R-:W-:Y:S02]  /*3760*/  ISETP.GE.AND P3, PT, R11.reuse, R3, PT ;  /* 0x000000030b00720c */ /* 0x040fe40003f66270 */
[----:B------:R-:W-:Y:S02]  /*3770*/  FSEL R189, R138, -INF , !P2 ;  /* 0xff8000008abd7808 */ /* 0x000fe40005000000 */
[----:B------:R-:W-:Y:S02]  /*3780*/  ISETP.GE.AND P2, PT, R11, R9, PT ;  /* 0x000000090b00720c */ /* 0x000fe40003f46270 */
        /* <DEDUP_REMOVED lines=8> */
[----:B------:R-:W-:Y:S01]  /*3810*/  ISETP.GE.AND P6, PT, R17, R3, PT ;  /* 0x000000031100720c */ /* 0x000fe20003fc6270 */
[----:B------:R-:W-:Y:S01]  /*3820*/  VIADD R17, R2, 0x59 ;  /* 0x0000005902117836 */ /* 0x000fe20000000000 */
[----:B------:R-:W-:Y:S02]  /*3830*/  FSEL R111, R95, -INF , !P2 ;  /* 0xff8000005f6f7808 */ /* 0x000fe40005000000 */
[----:B------:R-:W-:Y:S02]  /*3840*/  ISETP.GE.AND P2, PT, R11, R10, PT ;  /* 0x0000000a0b00720c */ /* 0x000fe40003f46270 */
[----:B------:R-:W-:Y:S02]  /*3850*/  FSEL R188, R139, -INF , !P3 ;  /* 0xff8000008bbc7808 */ /* 0x000fe40005800000 */
[----:B------:R-:W-:Y:S02]  /*3860*/  FSEL R110, R93, -INF , !P6 ;  /* 0xff8000005d6e7808 */ /* 0x000fe40007000000 */
[----:B------:R-:W-:-:S02]  /*3870*/  ISETP.GE.AND P3, PT, R17, R9, PT ;  /* 0x000000091100720c */ /* 0x000fc40003f66270 */
[----:B------:R-:W-:Y:S02]  /*3880*/  FSEL R143, R26, -INF , !P2 ;  /* 0xff8000001a8f7808 */ /* 0x000fe40005000000 */
[----:B------:R-:W-:Y:S02]  /*3890*/  ISETP.GE.AND P6, PT, R11, R9, PT ;  /* 0x000000090b00720c */ /* 0x000fe40003fc6270 */
[----:B------:R-:W-:Y:S02]  /*38a0*/  ISETP.GE.AND P2, PT, R17, R10, PT ;  /* 0x0000000a1100720c */ /* 0x000fe40003f46270 */
[----:B------:R-:W-:Y:S02]  /*38b0*/  FSEL R140, R25, -INF , !P3 ;  /* 0xff800000198c7808 */ /* 0x000fe40005800000 */
[----:B------:R-:W-:Y:S02]  /*38c0*/  FSEL R139, R24, -INF , !P6 ;  /* 0xff800000188b7808 */ /* 0x000fe40007000000 */
[----:B------:R-:W-:-:S02]  /*38d0*/  ISETP.GE.AND P3, PT, R11, R8, PT ;  /* 0x000000080b00720c */ /* 0x000fc40003f66270 */
[----:B------:R-:W-:Y:S02]  /*38e0*/  FSEL R142, R27, -INF , !P2 ;  /* 0xff8000001b8e7808 */ /* 0x000fe40005000000 */
[-C--:B------:R-:W-:Y:S01]  /*38f0*/  ISETP.GE.AND P6, PT, R11, R3.reuse, PT ;  /* 0x000000030b00720c */ /* 0x080fe20003fc6270 */
[-C--:B------:R-:W-:Y:S01]  /*3900*/  HMMA.16816.F32.BF16 R24, R4, R30.reuse, R72 ;  /* 0x0000001e0418723c */ /* 0x080fe20000041848 */
[----:B------:R-:W-:Y:S01]  /*3910*/  ISETP.GE.AND P2, PT, R16, R3, PT ;  /* 0x000000031000720c */ /* 0x000fe20003f46270 */
[----:B------:R-:W-:Y:S01]  /*3920*/  VIADD R11, R2, 0x61 ;  /* 0x00000061020b7836 */ /* 0x000fe20000000000 */
[----:B------:R-:W-:Y:S02]  /*3930*/  FSEL R232, R46, -INF , !P3 ;  /* 0xff8000002ee87808 */ /* 0x000fe40005800000 */
[----:B------:R-:W-:Y:S01]  /*3940*/  FSEL R200, R44, -INF , !P6 ;  /* 0xff8000002cc87808 */ /* 0x000fe20007000000 */
[C---:B------:R-:W-:Y:S01]  /*3950*/  HMMA.16816.F32.BF16 R28, R12.reuse, R30, R80 ;  /* 0x0000001e0c1c723c */ /* 0x040fe20000041850 */
[----:B------:R-:W-:Y:S01]  /*3960*/  ISETP.GE.AND P3, PT, R16, R8, PT ;  /* 0x000000081000720c */ /* 0x000fe20003f66270 */
[----:B------:R-:W-:Y:S01]  /*3970*/  VIADD R72, R222, 0xb54cda56 ;  /* 0xb54cda56de487836 */ /* 0x000fe20000000000 */
[----:B------:R-:W-:Y:S01]  /*3980*/  FSEL R201, R36, -INF , !P2 ;  /* 0xff80000024c97808 */ /* 0x000fe20005000000 */
[----:B------:R-:W-:Y:S01]  /*3990*/  VIADD R73, R223, 0x646e171e ;  /* 0x646e171edf497836 */ /* 0x000fe20000000000 */
[C---:B------:R-:W-:Y:S01]  /*39a0*/  ISETP.GE.AND P6, PT, R16.reuse, R9, PT ;  /* 0x000000091000720c */ /* 0x040fe20003fc6270 */
[----:B------:R-:W-:Y:S01]  /*39b0*/  HMMA.16816.F32.BF16 R12, R12, R22, R64 ;  /* 0x000000160c0c723c */ /* 0x000fe20000041840 */
        /* <DEDUP_REMOVED lines=13> */
[C---:B------:R-:W-:Y:S01]  /*3a90*/  HMMA.16816.F32.BF16 R36, R4.reuse, R20, R88 ;  /* 0x000000140424723c */ /* 0x040fe20000041858 */
[----:B------:R-:W-:Y:S02]  /*3aa0*/  ISETP.GE.AND P2, PT, R17, R8, PT ;  /* 0x000000081100720c */ /* 0x000fe40003f46270 */
[----:B------:R-:W-:Y:S02]  /*3ab0*/  FSEL R250, R35, -INF , !P3 ;  /* 0xff80000023fa7808 */ /* 0x000fe40005800000 */
[----:B------:R-:W-:Y:S01]  /*3ac0*/  FSEL R220, R47, -INF , !P2 ;  /* 0xff8000002fdc7808 */ /* 0x000fe20005000000 */
[----:B------:R-:W-:Y:S01]  /*3ad0*/  HMMA.16816.F32.BF16 R32, R4, R22, R84 ;  /* 0x000000160420723c */ /* 0x000fe20000041854 */
[----:B------:R-:W-:-:S02]  /*3ae0*/  ISETP.GE.AND P2, PT, R11, R10, PT ;  /* 0x0000000a0b00720c */ /* 0x000fc40003f46270 */
[----:B------:R-:W-:Y:S02]  /*3af0*/  FSEL R69, R55, -INF , !P0 ;  /* 0xff80000037457808 */ /* 0x000fe40004000000 */
[----:B------:R-:W-:Y:S02]  /*3b00*/  FSEL R249, R26, -INF , !P2 ;  /* 0xff8000001af97808 */ /* 0x000fe40005000000 */
[----:B------:R-:W-:Y:S01]  /*3b10*/  VIADD R5, R2, 0x70 ;  /* 0x0000007002057836 */ /* 0x000fe20000000000 */
[----:B------:R-:W-:Y:S01]  /*3b20*/  ISETP.GE.AND P2, PT, R16, R10, PT ;  /* 0x0000000a1000720c */ /* 0x000fe20003f46270 */
[----:B------:R-:W-:Y:S01]  /*3b30*/  VIADD R4, R2, 0x71 ;  /* 0x0000007102047836 */ /* 0x000fe20000000000 */
[----:B------:R-:W-:Y:S02]  /*3b40*/  FSEL R68, R53, -INF , !P5 ;  /* 0xff80000035447808 */ /* 0x000fe40006800000 */
[----:B------:R-:W-:Y:S02]  /*3b50*/  ISETP.GE.AND P0, PT, R5, R8, PT ;  /* 0x000000080500720c */ /* 0x000fe40003f06270 */
[----:B------:R-:W-:-:S02]  /*3b60*/  FSEL R244, R27, -INF , !P2 ;  /* 0xff8000001bf47808 */ /* 0x000fc40005000000 */
[CC--:B------:R-:W-:Y:S02]  /*3b70*/  ISETP.GE.AND P2, PT, R5.reuse, R3.reuse, PT ;  /* 0x000000030500720c */ /* 0x0c0fe40003f46270 */
[----:B------:R-:W-:Y:S02]  /*3b80*/  FSEL R224, R42, -INF , !P0 ;  /* 0xff8000002ae07808 */ /* 0x000fe40004000000 */
[----:B------:R-:W-:Y:S02]  /*3b90*/  ISETP.GE.AND P0, PT, R4, R3, PT ;  /* 0x000000030400720c */ /* 0x000fe40003f06270 */
[----:B------:R-:W-:Y:S02]  /*3ba0*/  FSEL R194, R40, -INF , !P2 ;  /* 0xff80000028c27808 */ /* 0x000fe40005000000 */
[C---:B------:R-:W-:Y:S02]  /*3bb0*/  ISETP.GE.AND P5, PT, R5.reuse, R9, PT ;  /* 0x000000090500720c */ /* 0x040fe40003fa6270 */
[----:B------:R-:W-:-:S02]  /*3bc0*/  ISETP.GE.AND P2, PT, R5, R10, PT ;  /* 0x0000000a0500720c */ /* 0x000fc40003f46270 */
[----:B------:R-:W-:Y:S02]  /*3bd0*/  FSEL R193, R41, -INF , !P0 ;  /* 0xff80000029c17808 */ /* 0x000fe40004000000 */
[----:B------:R-:W-:Y:S02]  /*3be0*/  ISETP.GE.AND P0, PT, R4, R10, PT ;  /* 0x0000000a0400720c */ /* 0x000fe40003f06270 */
[----:B------:R-:W-:Y:S02]  /*3bf0*/  FSEL R240, R36, -INF , !P5 ;  /* 0xff80000024f07808 */ /* 0x000fe40006800000 */
[----:B------:R-:W-:Y:S02]  /*3c00*/  FSEL R241, R38, -INF , !P2 ;  /* 0xff80000026f17808 */ /* 0x000fe40005000000 */
[----:B------:R-:W-:Y:S02]  /*3c10*/  ISETP.GE.AND P6, PT, R17, R3, PT ;  /* 0x000000031100720c */ /* 0x000fe40003fc6270 */
[----:B------:R-:W-:-:S02]  /*3c20*/  ISETP.GE.AND P5, PT, R4, R8, PT ;  /* 0x000000080400720c */ /* 0x000fc40003fa6270 */
[----:B------:R-:W-:Y:S01]  /*3c30*/  ISETP.GE.AND P2, PT, R4, R9, PT ;  /* 0x000000090400720c */ /* 0x000fe20003f46270 */
[C---:B------:R-:W-:Y:S01]  /*3c40*/  VIADD R4, R2.reuse, 0x78 ;  /* 0x0000007802047836 */ /* 0x040fe20000000000 */
[----:B------:R-:W-:Y:S02]  /*3c50*/  FSEL R233, R39, -INF , !P0 ;  /* 0xff80000027e97808 */ /* 0x000fe40004000000 */
[----:B------:R-:W-:Y:S02]  /*3c60*/  ISETP.GE.AND P0, PT, R2, R3, PT ;  /* 0x000000030200720c */ /* 0x000fe40003f06270 */
[----:B------:R-:W-:Y:S02]  /*3c70*/  FSEL R192, R45, -INF , !P6 ;  /* 0xff8000002dc07808 */ /* 0x000fe40007000000 */
[----:B------:R-:W-:Y:S02]  /*3c80*/  FSEL R51, R51, -INF , !P1 ;  /* 0xff80000033337808 */ /* 0x000fe40004800000 */
[----:B------:R-:W-:-:S02]  /*3c90*/  FSEL R45, R52, -INF , !P0 ;  /* 0xff800000342d7808 */ /* 0x000fc40004000000 */
[C---:B------:R-:W-:Y:S02]  /*3ca0*/  ISETP.GE.AND P1, PT, R4.reuse, R9, PT ;  /* 0x000000090400720c */ /* 0x040fe40003f26270 */
[----:B------:R-:W-:Y:S02]  /*3cb0*/  ISETP.GE.AND P0, PT, R4, R10, PT ;  /* 0x0000000a0400720c */ /* 0x000fe40003f06270 */
[----:B------:R-:W-:Y:S02]  /*3cc0*/  FSEL R49, R49, -INF , !P4 ;  /* 0xff80000031317808 */ /* 0x000fe40006000000 */
[----:B------:R-:W-:Y:S02]  /*3cd0*/  FSEL R227, R32, -INF , !P1 ;  /* 0xff80000020e37808 */ /* 0x000fe40004800000 */
[----:B------:R-:W-:Y:S02]  /*3ce0*/  FSEL R228, R34, -INF , !P0 ;  /* 0xff80000022e47808 */ /* 0x000fe40004000000 */
[----:B------:R-:W-:-:S02]  /*3cf0*/  ISETP.GE.AND P4, PT, R2, R8, PT ;  /* 0x000000080200720c */ /* 0x000fc40003f86270 */
[CC--:B------:R-:W-:Y:S02]  /*3d00*/  ISETP.GE.AND P1, PT, R2.reuse, R9.reuse, PT ;  /* 0x000000090200720c */ /* 0x0c0fe40003f26270 */
[C---:B------:R-:W-:Y:S01]  /*3d10*/  ISETP.GE.AND P0, PT, R2.reuse, R10, PT ;  /* 0x0000000a0200720c */ /* 0x040fe20003f06270 */
[----:B------:R-:W-:Y:S01]  /*3d20*/  VIADD R2, R2, 0x79 ;  /* 0x0000007902027836 */ /* 0x000fe20000000000 */
[-C--:B------:R-:W-:Y:S02]  /*3d30*/  ISETP.GE.AND P6, PT, R11, R9.reuse, PT ;  /* 0x000000090b00720c */ /* 0x080fe40003fc6270 */
[----:B------:R-:W-:Y:S02]  /*3d40*/  FSEL R50, R50, -INF , !P0 ;  /* 0xff80000032327808 */ /* 0x000fe40004000000 */
[-C--:B------:R-:W-:Y:S02]  /*3d50*/  ISETP.GE.AND P0, PT, R2, R9.reuse, PT ;  /* 0x000000090200720c */ /* 0x080fe40003f06270 */
[----:B------:R-:W-:-:S02]  /*3d60*/  ISETP.GE.AND P3, PT, R16, R9, PT ;  /* 0x000000091000720c */ /* 0x000fc40003f66270 */
[----:B------:R-:W-:Y:S02]  /*3d70*/  FSEL R225, R33, -INF , !P0 ;  /* 0xff80000021e17808 */ /* 0x000fe40004000000 */
[----:B------:R-:W-:Y:S02]  /*3d80*/  ISETP.GE.AND P0, PT, R2, R8, PT ;  /* 0x000000080200720c */ /* 0x000fe40003f06270 */
[----:B------:R-:W-:Y:S02]  /*3d90*/  FSEL R246, R24, -INF , !P6 ;  /* 0xff80000018f67808 */ /* 0x000fe40007000000 */
[----:B------:R-:W-:Y:S02]  /*3da0*/  FSEL R197, R15, -INF , !P0 ;  /* 0xff8000000fc57808 */ /* 0x000fe40004000000 */
[----:B------:R-:W-:Y:S02]  /*3db0*/  PLOP3.LUT P0, PT, PT, PT, UP0, 0x80, 0x0 ;  /* 0x000000000000781c */ /* 0x000fe40003f0f008 */
[----:B------:R-:W-:-:S02]  /*3dc0*/  FSEL R245, R25, -INF , !P3 ;  /* 0xff80000019f57808 */ /* 0x000fc40005800000 */
[C---:B------:R-:W-:Y:S02]  /*3dd0*/  ISETP.GE.AND P6, PT, R11.reuse, R3, PT ;  /* 0x000000030b00720c */ /* 0x040fe40003fc6270 */
[----:B------:R-:W-:Y:S02]  /*3de0*/  ISETP.GE.AND P3, PT, R11, R8, PT ;  /* 0x000000080b00720c */ /* 0x000fe40003f66270 */
[----:B------:R-:W-:Y:S02]  /*3df0*/  FSEL R221, R43, -INF , !P5 ;  /* 0xff8000002bdd7808 */ /* 0x000fe40006800000 */
[----:B------:R-:W-:Y:S02]  /*3e00*/  FSEL R239, R37, -INF , !P2 ;  /* 0xff80000025ef7808 */ /* 0x000fe40005000000 */
[----:B------:R-:W-:Y:S02]  /*3e10*/  FSEL R64, R54, -INF , !P4 ;  /* 0xff80000036407808 */ /* 0x000fe40006000000 */
[----:B------:R-:W-:-:S02]  /*3e20*/  FSEL R48, R48, -INF , !P1 ;  /* 0xff80000030307808 */ /* 0x000fc40004800000 */
[----:B------:R-:W-:Y:S02]  /*3e30*/  FSEL R113, R28, -INF , !P6 ;  /* 0xff8000001c717808 */ /* 0x000fe40007000000 */
[----:B------:R-:W-:Y:S02]  /*3e40*/  FSEL R196, R30, -INF , !P3 ;  /* 0xff8000001ec47808 */ /* 0x000fe40005800000 */
[CC--:B------:R-:W-:Y:S02]  /*3e50*/  ISETP.GE.AND P5, PT, R16.reuse, R3.reuse, PT ;  /* 0x000000031000720c */ /* 0x0c0fe40003fa6270 */
[-C--:B------:R-:W-:Y:S02]  /*3e60*/  ISETP.GE.AND P2, PT, R16, R8.reuse, PT ;  /* 0x000000081000720c */ /* 0x080fe40003f46270 */
[C---:B------:R-:W-:Y:S02]  /*3e70*/  ISETP.GE.AND P4, PT, R4.reuse, R3, PT ;  /* 0x000000030400720c */ /* 0x040fe40003f86270 */
[----:B------:R-:W-:-:S02]  /*3e80*/  ISETP.GE.AND P1, PT, R4, R8, PT ;  /* 0x000000080400720c */ /* 0x000fc40003f26270 */
[C---:B------:R-:W-:Y:S02]  /*3e90*/  ISETP.GE.AND P6, PT, R2.reuse, R3, PT ;  /* 0x000000030200720c */ /* 0x040fe40003fc6270 */
[----:B------:R-:W-:Y:S01]  /*3ea0*/  ISETP.GE.AND P3, PT, R2, R10, PT ;  /* 0x0000000a0200720c */ /* 0x000fe20003f66270 */
[----:B------:R-:W-:Y:S01]  /*3eb0*/  IMAD.IADD R2, R144, 0x1, R105 ;  /* 0x0000000190027824 */ /* 0x000fe200078e0269 */
[----:B------:R-:W-:Y:S02]  /*3ec0*/  FSEL R112, R29, -INF , !P5 ;  /* 0xff8000001d707808 */ /* 0x000fe40006800000 */
[----:B------:R-:W-:Y:S02]  /*3ed0*/  FSEL R226, R35, -INF , !P3 ;  /* 0xff80000023e27808 */ /* 0x000fe40005800000 */
[----:B------:R-:W-:Y:S02]  /*3ee0*/  FSEL R195, R31, -INF , !P2 ;  /* 0xff8000001fc37808 */ /* 0x000fe40005000000 */
[----:B------:R-:W-:-:S02]  /*3ef0*/  FSEL R191, R12, -INF , !P4 ;  /* 0xff8000000cbf7808 */ /* 0x000fc40006000000 */
        /* <DEDUP_REMOVED lines=60> */
.L_x_216:
[----:B------:R-:W-:Y:S05]  /*42c0*/  BSYNC B0 ;  /* 0x0000000000007941 */ /* 0x000fea0003800000 */
.L_x_215:
[----:B------:R-:W0:Y:S02]  /*42d0*/  LDGDEPBAR ;  /* 0x00000000000079af */ /* 0x000e240000000000 */
.L_x_214:
[----:B-1----:R-:W-:Y:S01]  /*42e0*/  FMNMX.FTZ R4, R48, R49, !PT ;  /* 0x0000003130047209 */ /* 0x002fe20007810000 */
[----:B------:R-:W-:Y:S01]  /*42f0*/  STL [R1+0xdc], R217 ;  /* 0x0000dcd901007387 */ /* 0x000fe20000100800 */
[----:B------:R-:W-:Y:S01]  /*4300*/  VIADD R6, R218, 0x4 ;  /* 0x00000004da067836 */ /* 0x000fe20000000000 */
[----:B------:R-:W-:Y:S01]  /*4310*/  USHF.L.U32 UR6, UR15, 0x2, URZ ;  /* 0x000000020f067899 */ /* 0x000fe2000800063f */
[----:B------:R-:W-:Y:S01]  /*4320*/  FMNMX.FTZ R4, R101, R4, !PT ;  /* 0x0000000465047209 */ /* 0x000fe20007810000 */
[----:B------:R-:W-:Y:S01]  /*4330*/  STL [R1+0xd8], R216 ;  /* 0x0000d8d801007387 */ /* 0x000fe20000100800 */
[----:B------:R-:W-:Y:S01]  /*4340*/  IMAD.WIDE.U32 R80, R6, -0x326172a9, RZ ;  /* 0xcd9e8d5706507825 */ /* 0x000fe200078e00ff */
[----:B------:R-:W-:Y:S01]  /*4350*/  ULDC UR14, c[0x0][0x2ec] ;  /* 0x0000bb00000e7ab9 */ /* 0x000fe20000000800 */
[----:B------:R-:W-:Y:S01]  /*4360*/  FMNMX.FTZ R4, R104, R4, !PT ;  /* 0x0000000468047209 */ /* 0x000fe20007810000 */
[----:B------:R-:W-:Y:S01]  /*4370*/  STL [R1+0xd4], R215 ;  /* 0x0000d4d701007387 */ /* 0x000fe20000100800 */
[----:B------:R-:W-:-:S02]  /*4380*/  IMAD.WIDE.U32 R82, R205, -0x2daee0ad, RZ ;  /* 0xd2511f53cd527825 */ /* 0x000fc400078e00ff */
[----:B------:R-:W-:Y:S01]  /*4390*/  FMNMX.FTZ R4, R116, R4, !PT ;  /* 0x0000000474047209 */ /* 0x000fe20007810000 */
[----:B------:R-:W-:Y:S01]  /*43a0*/  STL [R1+0xd0], R214 ;  /* 0x0000d0d601007387 */ /* 0x000fe20000100800 */
[C---:B------:R-:W-:Y:S01]  /*43b0*/  VIADD R105, R222.reuse, 0x9e3779b9 ;  /* 0x9e3779b9de697836 */ /* 0x040fe20000000000 */
[----:B------:R-:W-:Y:S01]  /*43c0*/  LOP3.LUT R7, R83, UR6, R223, 0x96, !PT ;  /* 0x0000000653077c12 */ /* 0x000fe2000f8e96df */
[----:B------:R-:W-:Y:S01]  /*43d0*/  VIADD R44, R223, 0xbb67ae85 ;  /* 0xbb67ae85df2c7836 */ /* 0x000fe20000000000 */
[----:B------:R-:W-:Y:S01]  /*43e0*/  FMNMX.FTZ R4, R117, R4, !PT ;  /* 0x0000000475047209 */ /* 0x000fe20007810000 */
[----:B------:R-:W-:Y:S01]  /*43f0*/  STL [R1+0xcc], R213 ;  /* 0x0000ccd501007387 */ /* 0x000fe20000100800 */
[----:B------:R-:W-:Y:S02]  /*4400*/  VIADD R229, R222, 0xdaa66d2b ;  /* 0xdaa66d2bdee57836 */ /* 0x000fe40000000000 */
[----:B------:R-:W-:Y:S01]  /*4410*/  FMNMX.FTZ R4, R100, R4, !PT ;  /* 0x0000000464047209 */ /* 0x000fe20007810000 */
[----:B------:R-:W-:Y:S01]  /*4420*/  STL [R1+0xc8], R212 ;  /* 0x0000c8d401007387 */ /* 0x000fe20000100800 */
[----:B------:R-:W-:-:S02]  /*4430*/  IMAD.WIDE.U32 R26, R7, -0x326172a9, RZ ;  /* 0xcd9e8d57071a7825 */ /* 0x000fc400078e00ff */
[----:B------:R-:W-:Y:S01]  /*4440*/  FMNMX.FTZ R5, R108, R4, !PT ;  /* 0x000000046c057209 */ /* 0x000fe20007810000 */
[----:B------:R-:W-:Y:S01]  /*4450*/  STL [R1+0xc4], R211 ;  /* 0x0000c4d301007387 */ /* 0x000fe20000100800 */
[----:B------:R-:W-:Y:S01]  /*4460*/  FMNMX.FTZ R4, R50, R51, !PT ;  /* 0x0000003332047209 */ /* 0x000fe20007810000 */
[----:B------:R-:W-:Y:S01]  /*4470*/  VIADD R238, R223, 0x32370b8f ;  /* 0x32370b8fdfee7836 */ /* 0x000fe20000000000 */
        /* <DEDUP_REMOVED lines=18> */
[----:B------:R-:W-:-:S02]  /*45a0*/  FMNMX.FTZ R4, R109, R4, !PT ;  /* 0x000000046d047209 */ /* 0x000fc40007810000 */
[----:B------:R-:W-:Y:S01]  /*45b0*/  FMNMX.FTZ R5, R127, R5, !PT ;  /* 0x000000057f057209 */ /* 0x000fe20007810000 */
[----:B------:R-:W-:Y:S01]  /*45c0*/  STL [R1+0xac], R10 ;  /* 0x0000ac0a01007387 */ /* 0x000fe20000100800 */
[----:B------:R-:W-:Y:S02]  /*45d0*/  FMNMX.FTZ R4, R114, R4, !PT ;  /* 0x0000000472047209 */ /* 0x000fe40007810000 */
[----:B------:R-:W-:Y:S01]  /*45e0*/  FMNMX.FTZ R5, R126, R5, !PT ;  /* 0x000000057e057209 */ /* 0x000fe20007810000 */
[----:B------:R-:W-:Y:S01]  /*45f0*/  STL [R1+0xa8], R9 ;  /* 0x0000a80901007387 */ /* 0x000fe20000100800 */
[----:B------:R-:W-:Y:S02]  /*4600*/  FMNMX.FTZ R4, R165, R4, !PT ;  /* 0x00000004a5047209 */ /* 0x000fe40007810000 */
[----:B------:R-:W-:Y:S01]  /*4610*/  FMNMX.FTZ R5, R166, R5, !PT ;  /* 0x00000005a6057209 */ /* 0x000fe20007810000 */
[----:B------:R-:W-:Y:S01]  /*4620*/  STL [R1+0xa4], R8 ;  /* 0x0000a40801007387 */ /* 0x000fe20000100800 */
[----:B------:R-:W-:-:S02]  /*4630*/  FMNMX.FTZ R4, R164, R4, !PT ;  /* 0x00000004a4047209 */ /* 0x000fc40007810000 */
[----:B------:R-:W-:Y:S01]  /*4640*/  FMNMX.FTZ R5, R183, R5, !PT ;  /* 0x00000005b7057209 */ /* 0x000fe20007810000 */
[----:B------:R1:W-:Y:S01]  /*4650*/  STL [R1+0xa0], R3 ;  /* 0x0000a00301007387 */ /* 0x0003e20000100800 */
[----:B------:R-:W-:Y:S02]  /*4660*/  FMNMX.FTZ R4, R161, R4, !PT ;  /* 0x00000004a1047209 */ /* 0x000fe40007810000 */
[----:B------:R-:W-:Y:S01]  /*4670*/  FMNMX.FTZ R5, R182, R5, !PT ;  /* 0x00000005b6057209 */ /* 0x000fe20007810000 */
[----:B------:R3:W-:Y:S01]  /*4680*/  STL [R1+0x9c], R6 ;  /* 0x00009c0601007387 */ /* 0x0007e20000100800 */
        /* <DEDUP_REMOVED lines=20> */
[----:B-1----:R-:W-:-:S02]  /*47d0*/  LOP3.LUT R3, R186, R222, RZ, 0x3c, !PT ;  /* 0x000000deba037212 */ /* 0x002fc400078e3cff */
[----:B------:R-:W-:Y:S02]  /*47e0*/  FMNMX.FTZ R4, R188, R4, !PT ;  /* 0x00000004bc047209 */ /* 0x000fe40007810000 */
[----:B------:R-:W-:Y:S01]  /*47f0*/  FMNMX.FTZ R5, R240, R5, !PT ;  /* 0x00000005f0057209 */ /* 0x000fe20007810000 */
[----:B------:R-:W-:Y:S01]  /*4800*/  STL [R1+0x20], R3 ;  /* 0x0000200301007387 */ /* 0x000fe20000100800 */
[----:B---3--:R-:W-:Y:S01]  /*4810*/  LOP3.LUT R6, R81, R3, RZ, 0x3c, !PT ;  /* 0x0000000351067212 */ /* 0x008fe200078e3cff */
[----:B------:R-:W-:Y:S01]  /*4820*/  VIADD R81, R223, 0x76cf5d0a ;  /* 0x76cf5d0adf517836 */ /* 0x000fe20000000000 */
[----:B------:R-:W-:Y:S02]  /*4830*/  FMNMX.FTZ R4, R143, R4, !PT ;  /* 0x000000048f047209 */ /* 0x000fe40007810000 */
[----:B------:R-:W-:Y:S01]  /*4840*/  FMNMX.FTZ R5, R239, R5, !PT ;  /* 0x00000005ef057209 */ /* 0x000fe20007810000 */
[----:B------:R-:W-:Y:S01]  /*4850*/  IMAD.WIDE.U32 R74, R6, -0x2daee0ad, RZ ;  /* 0xd2511f53064a7825 */ /* 0x000fe200078e00ff */
[----:B------:R-:W-:-:S02]  /*4860*/  FMNMX.FTZ R6, R142, R4, !PT ;  /* 0x000000048e067209 */ /* 0x000fc40007810000 */
[----:B------:R-:W-:Y:S02]  /*4870*/  FMNMX.FTZ R4, R227, R5, !PT ;  /* 0x00000005e3047209 */ /* 0x000fe40007810000 */
[----:B------:R-:W-:Y:S02]  /*4880*/  LOP3.LUT R5, R27, R80, R105, 0x96, !PT ;  /* 0x000000501b057212 */ /* 0x000fe400078e9669 */
[----:B------:R-:W-:Y:S02]  /*4890*/  FMNMX.FTZ R11, R225, R4, !PT ;  /* 0x00000004e10b7209 */ /* 0x000fe40007810000 */
[----:B------:R-:W-:Y:S01]  /*48a0*/  FMNMX.FTZ R6, R251, R6, !PT ;  /* 0x00000006fb067209 */ /* 0x000fe20007810000 */
[----:B------:R-:W-:Y:S01]  /*48b0*/  IMAD.WIDE.U32 R4, R5, -0x2daee0ad, RZ ;  /* 0xd2511f5305047825 */ /* 0x000fe200078e00ff */
[----:B------:R-:W-:Y:S01]  /*48c0*/  LOP3.LUT R7, R75, R82, R44, 0x96, !PT ;  /* 0x000000524b077212 */ /* 0x000fe200078e962c */
[----:B------:R-:W1:Y:S01]  /*48d0*/  SHFL.BFLY PT, R136, R11, 0x2, 0x1f ;  /* 0x0c401f000b887f89 */ /* 0x000e6200000e0000 */
[----:B------:R-:W-:Y:S01]  /*48e0*/  FMNMX.FTZ R6, R250, R6, !PT ;  /* 0x00000006fa067209 */ /* 0x000fe20007810000 */
[----:B------:R-:W-:-:S02]  /*48f0*/  VIADD R75, R222, 0x3c6ef372 ;  /* 0x3c6ef372de4b7836 */ /* 0x000fc40000000000 */
[----:B------:R-:W-:Y:S01]  /*4900*/  IMAD.WIDE.U32 R60, R7, -0x326172a9, RZ ;  /* 0xcd9e8d57073c7825 */ /* 0x000fe200078e00ff */
[----:B------:R-:W-:Y:S02]  /*4910*/  FMNMX.FTZ R7, R249, R6, !PT ;  /* 0x00000006f9077209 */ /* 0x000fe40007810000 */
[----:B------:R-:W-:Y:S02]  /*4920*/  LOP3.LUT R6, R5, R74, R81, 0x96, !PT ;  /* 0x0000004a05067212 */ /* 0x000fe400078e9651 */
[----:B------:R-:W-:Y:S02]  /*4930*/  FMNMX.FTZ R5, R244, R7, !PT ;  /* 0x00000007f4057209 */ /* 0x000fe40007810000 */
[----:B--2---:R-:W-:Y:S01]  /*4940*/  LOP3.LUT R12, R61, R26, R75, 0x96, !PT ;  /* 0x0000001a3d0c7212 */ /* 0x004fe200078e964b */
[----:B------:R-:W-:Y:S01]  /*4950*/  IMAD.WIDE.U32 R6, R6, -0x326172a9, RZ ;  /* 0xcd9e8d5706067825 */ /* 0x000fe200078e00ff */
[----:B------:R-:W-:-:S03]  /*4960*/  FMNMX.FTZ R5, R241, R5, !PT ;  /* 0x00000005f1057209 */ /* 0x000fc60007810000 */
[----:B------:R-:W-:Y:S01]  /*4970*/  IMAD.WIDE.U32 R12, R12, -0x2daee0ad, RZ ;  /* 0xd2511f530c0c7825 */ /* 0x000fe200078e00ff */
[----:B------:R-:W-:Y:S02]  /*4980*/  LOP3.LUT R14, R7, R60, R229, 0x96, !PT ;  /* 0x0000003c070e7212 */ /* 0x000fe400078e96e5 */
[----:B------:R-:W-:Y:S02]  /*4990*/  FMNMX.FTZ R5, R233, R5, !PT ;  /* 0x00000005e9057209 */ /* 0x000fe40007810000 */
[----:B------:R-:W-:Y:S01]  /*49a0*/  LOP3.LUT R4, R13, R4, R238, 0x96, !PT ;  /* 0x000000040d047212 */ /* 0x000fe200078e96ee */
[----:B------:R-:W-:Y:S01]  /*49b0*/  IMAD.WIDE.U32 R14, R14, -0x2daee0ad, RZ ;  /* 0xd2511f530e0e7825 */ /* 0x000fe200078e00ff */
[----:B------:R-:W-:Y:S02]  /*49c0*/  FMNMX.FTZ R133, R228, R5, !PT ;  /* 0x00000005e4857209 */ /* 0x000fe40007810000 */
[----:B-1----:R-:W-:Y:S01]  /*49d0*/  FMNMX.FTZ R136, R11, R136, !PT ;  /* 0x000000880b887209 */ /* 0x002fe20007810000 */
[----:B------:R-:W-:Y:S01]  /*49e0*/  IMAD.WIDE.U32 R4, R4, -0x326172a9, RZ ;  /* 0xcd9e8d5704047825 */ /* 0x000fe200078e00ff */
[----:B------:R-:W-:-:S02]  /*49f0*/  LOP3.LUT R12, R15, R12, R237, 0x96, !PT ;  /* 0x0000000c0f0c7212 */ /* 0x000fc400078e96ed */
[----:B------:R-:W-:Y:S01]  /*4a00*/  FMNMX.FTZ R133, R226, R133, !PT ;  /* 0x00000085e2857209 */ /* 0x000fe20007810000 */
[----:B------:R-:W1:Y:S01]  /*4a10*/  SHFL.BFLY PT, R17, R136, 0x1, 0x1f ;  /* 0x0c201f0088117f89 */ /* 0x000e6200000e0000 */
[----:B------:R-:W-:Y:S01]  /*4a20*/  LOP3.LUT R6, R5, R6, R236, 0x96, !PT ;  /* 0x0000000605067212 */ /* 0x000fe200078e96ec */
[----:B------:R-:W-:Y:S02]  /*4a30*/  IMAD.WIDE.U32 R12, R12, -0x326172a9, RZ ;  /* 0xcd9e8d570c0c7825 */ /* 0x000fe400078e00ff */
[----:B------:R-:W2:Y:S02]  /*4a40*/  SHFL.BFLY PT, R16, R133, 0x2, 0x1f ;  /* 0x0c401f0085107f89 */ /* 0x000ea400000e0000 */
[----:B------:R-:W-:Y:S01]  /*4a50*/  IMAD.WIDE.U32 R6, R6, -0x2daee0ad, RZ ;  /* 0xd2511f5306067825 */ /* 0x000fe200078e00ff */
[----:B------:R-:W-:-:S04]  /*4a60*/  LOP3.LUT R4, R13, R4, R235, 0x96, !PT ;  /* 0x000000040d047212 */ /* 0x000fc800078e96eb */
[----:B------:R-:W-:Y:S01]  /*4a70*/  LOP3.LUT R7, R7, R14, R234, 0x96, !PT ;  /* 0x0000000e07077212 */ /* 0x000fe200078e96ea */
[----:B------:R-:W-:-:S05]  /*4a80*/  IMAD.WIDE.U32 R4, R4, -0x2daee0ad, RZ ;  /* 0xd2511f5304047825 */ /* 0x000fca00078e00ff */
[----:B------:R-:W-:Y:S01]  /*4a90*/  LOP3.LUT R11, R5, R6, R73, 0x96, !PT ;  /* 0x00000006050b7212 */ /* 0x000fe200078e9649 */
[----:B------:R-:W-:Y:S01]  /*4aa0*/  IMAD.WIDE.U32 R6, R7, -0x326172a9, RZ ;  /* 0xcd9e8d5707067825 */ /* 0x000fe200078e00ff */
[--C-:B------:R-:W-:Y:S02]  /*4ab0*/  SHF.R.U32.HI R14, RZ, 0x10, R4.reuse ;  /* 0x00000010ff0e7819 */ /* 0x100fe40000011604 */
[C---:B------:R-:W-:Y:S02]  /*4ac0*/  LOP3.LUT R13, R4.reuse, 0xffff, RZ, 0xc0, !PT ;  /* 0x0000ffff040d7812 */ /* 0x040fe400078ec0ff */
[----:B------:R-:W-:Y:S02]  /*4ad0*/  LOP3.LUT R19, R4, 0xff, RZ, 0xc0, !PT ;  /* 0x000000ff04137812 */ /* 0x000fe400078ec0ff */
[----:B-1----:R-:W-:Y:S02]  /*4ae0*/  FMNMX.FTZ R136, R136, R17, !PT ;  /* 0x0000001188887209 */ /* 0x002fe40007810000 */
[----:B------:R-:W-:-:S02]  /*4af0*/  SHF.R.U32.HI R15, RZ, 0x18, R4 ;  /* 0x00000018ff0f7819 */ /* 0x000fc40000011604 */
[----:B------:R-:W-:Y:S01]  /*4b00*/  LOP3.LUT R4, R7, R12, R72, 0x96, !PT ;  /* 0x0000000c07047212 */ /* 0x000fe200078e9648 */
[----:B------:R1:W-:Y:S01]  /*4b10*/  STL [R1+0xe0], R136 ;  /* 0x0000e08801007387 */ /* 0x0003e20000100800 */
[----:B------:R-:W-:Y:S02]  /*4b20*/  LOP3.LUT R12, R14, 0xff, RZ, 0xc0, !PT ;  /* 0x000000ff0e0c7812 */ /* 0x000fe400078ec0ff */
[----:B------:R-:W-:Y:S01]  /*4b30*/  LOP3.LUT R14, R6, 0xffff, RZ, 0xc0, !PT ;  /* 0x0000ffff060e7812 */ /* 0x000fe200078ec0ff */
[C---:B------:R-:W-:Y:S01]  /*4b40*/  FMUL.FTZ R7, R136.reuse, UR14 ;  /* 0x0000000e88077c20 */ /* 0x040fe20008410000 */
[----:B------:R-:W-:Y:S02]  /*4b50*/  FMNMX.FTZ R5, R45, R68, !PT ;  /* 0x000000442d057209 */ /* 0x000fe40007810000 */
[----:B------:R-:W-:Y:S02]  /*4b60*/  FSETP.NEU.FTZ.AND P1, PT, R136, -INF , PT ;  /* 0xff8000008800780b */ /* 0x000fe40003f3d000 */
[----:B--2---:R-:W-:-:S02]  /*4b70*/  FMNMX.FTZ R133, R133, R16, !PT ;  /* 0x0000001085857209 */ /* 0x004fc40007810000 */
[----:B------:R-:W-:Y:S02]  /*4b80*/  FMNMX.FTZ R5, R145, R5, !PT ;  /* 0x0000000591057209 */ /* 0x000fe40007810000 */
[----:B------:R-:W-:Y:S01]  /*4b90*/  FSEL R25, R7, RZ, P1 ;  /* 0x000000ff07197208 */ /* 0x000fe20000800000 */
[----:B------:R-:W2:Y:S01]  /*4ba0*/  SHFL.BFLY PT, R20, R133, 0x1, 0x1f ;  /* 0x0c201f0085147f89 */ /* 0x000ea200000e0000 */
[----:B------:R-:W-:Y:S02]  /*4bb0*/  LOP3.LUT R17, R6, 0xff, RZ, 0xc0, !PT ;  /* 0x000000ff06117812 */ /* 0x000fe400078ec0ff */
[--C-:B------:R-:W-:Y:S02]  /*4bc0*/  SHF.R.U32.HI R16, RZ, 0x10, R6.reuse ;  /* 0x00000010ff107819 */ /* 0x100fe40000011606 */
[----:B------:R-:W-:Y:S02]  /*4bd0*/  SHF.R.U32.HI R18, RZ, 0x18, R6 ;  /* 0x00000018ff127819 */ /* 0x000fe40000011606 */
[----:B------:R-:W-:-:S02]  /*4be0*/  FMNMX.FTZ R6, R64, R69, !PT ;  /* 0x0000004540067209 */ /* 0x000fc40007810000 */
[----:B------:R-:W-:Y:S01]  /*4bf0*/  FMNMX.FTZ R7, R115, R5, !PT ;  /* 0x0000000573077209 */ /* 0x000fe20007810000 */
[----:B------:R-:W-:Y:S01]  /*4c00*/  FFMA.FTZ R5, R48, UR14, -R25 ;  /* 0x0000000e30057c23 */ /* 0x000fe20008010819 */
[----:B------:R-:W-:Y:S02]  /*4c10*/  SHF.R.U32.HI R13, RZ, 0x8, R13 ;  /* 0x00000008ff0d7819 */ /* 0x000fe4000001160d */
[----:B------:R-:W-:Y:S01]  /*4c20*/  FMNMX.FTZ R6, R146, R6, !PT ;  /* 0x0000000692067209 */ /* 0x000fe20007810000 */
[----:B-1----:R1:W-:Y:S01]  /*4c30*/  MUFU.EX2 R136, R5 ;  /* 0x0000000500887308 */ /* 0x0023e20000000800 */
[----:B------:R-:W-:Y:S02]  /*4c40*/  PRMT R21, R19, 0x5410, R13 ;  /* 0x0000541013157816 */ /* 0x000fe4000000000d */
[----:B------:R-:W-:Y:S02]  /*4c50*/  FMNMX.FTZ R6, R120, R6, !PT ;  /* 0x0000000678067209 */ /* 0x000fe40007810000 */
[----:B------:R-:W-:Y:S01]  /*4c60*/  FMNMX.FTZ R13, R149, R7, !PT ;  /* 0x00000007950d7209 */ /* 0x000fe20007810000 */
[----:B------:R-:W-:Y:S01]  /*4c70*/  FFMA.FTZ R7, R49, UR14, -R25 ;  /* 0x0000000e31077c23 */ /* 0x000fe20008010819 */
[----:B------:R-:W-:-:S02]  /*4c80*/  PRMT R22, R12, 0x5410, R15 ;  /* 0x000054100c167816 */ /* 0x000fc4000000000f */
[----:B------:R-:W-:Y:S02]  /*4c90*/  SHF.R.U32.HI R12, RZ, 0x8, R14 ;  /* 0x00000008ff0c7819 */ /* 0x000fe4000001160e */
[----:B--2---:R-:W-:Y:S02]  /*4ca0*/  FMNMX.FTZ R133, R133, R20, !PT ;  /* 0x0000001485857209 */ /* 0x004fe40007810000 */
[----:B------:R-:W-:Y:S02]  /*4cb0*/  PRMT R17, R17, 0x5410, R12 ;  /* 0x0000541011117816 */ /* 0x000fe4000000000c */
[----:B------:R-:W-:Y:S02]  /*4cc0*/  FMNMX.FTZ R12, R148, R13, !PT ;  /* 0x0000000d940c7209 */ /* 0x000fe40007810000 */
[----:B-1----:R-:W-:Y:S02]  /*4cd0*/  LOP3.LUT R5, R16, 0xff, RZ, 0xc0, !PT ;  /* 0x000000ff10057812 */ /* 0x002fe400078ec0ff */
[----:B------:R-:W-:-:S02]  /*4ce0*/  FSETP.NEU.FTZ.AND P1, PT, R133, -INF , PT ;  /* 0xff8000008500780b */ /* 0x000fc40003f3d000 */
[----:B------:R-:W-:Y:S02]  /*4cf0*/  PRMT R18, R5, 0x5410, R18 ;  /* 0x0000541005127816 */ /* 0x000fe40000000012 */
[----:B------:R-:W-:Y:S02]  /*4d00*/  FMNMX.FTZ R5, R151, R6, !PT ;  /* 0x0000000697057209 */ /* 0x000fe40007810000 */
[----:B------:R1:W2:Y:S01]  /*4d10*/  MUFU.EX2 R6, R7 ;  /* 0x0000000700067308 */ /* 0x0002a20000000800 */
[C---:B------:R-:W-:Y:S02]  /*4d20*/  LOP3.LUT R14, R11.reuse, 0xff, RZ, 0xc0, !PT ;  /* 0x000000ff0b0e7812 */ /* 0x040fe400078ec0ff */
[----:B------:R-:W-:Y:S02]  /*4d30*/  FMNMX.FTZ R15, R150, R5, !PT ;  /* 0x00000005960f7209 */ /* 0x000fe40007810000 */
[----:B------:R-:W-:Y:S02]  /*4d40*/  LOP3.LUT R5, R11, 0xffff, RZ, 0xc0, !PT ;  /* 0x0000ffff0b057812 */ /* 0x000fe400078ec0ff */
[----:B-1----:R-:W-:Y:S01]  /*4d50*/  FMNMX.FTZ R7, R123, R12, !PT ;  /* 0x0000000c7b077209 */ /* 0x002fe20007810000 */
[----:B--2---:R1:W-:Y:S03]  /*4d60*/  STL [R1+0x30], R6 ;  /* 0x0000300601007387 */ /* 0x0043e60000100800 */
[----:B------:R-:W-:Y:S01]  /*4d70*/  FMNMX.FTZ R16, R121, R7, !PT ;  /* 0x0000000779107209 */ /* 0x000fe20007810000 */
[----:B------:R-:W-:Y:S01]  /*4d80*/  FMUL.FTZ R7, R133, UR14 ;  /* 0x0000000e85077c20 */ /* 0x000fe20008410000 */
[----:B------:R2:W-:Y:S01]  /*4d90*/  STL [R1+0xe4], R133 ;  /* 0x0000e48501007387 */ /* 0x0005e20000100800 */
[----:B------:R-:W-:-:S02]  /*4da0*/  SHF.R.U32.HI R5, RZ, 0x8, R5 ;  /* 0x00000008ff057819 */ /* 0x000fc40000011605 */
[----:B------:R-:W-:Y:S01]  /*4db0*/  SHF.R.U32.HI R13, RZ, 0x18, R11 ;  /* 0x00000018ff0d7819 */ /* 0x000fe2000001160b */
[--C-:B------:R-:W-:Y:S01]  /*4dc0*/  FFMA.FTZ R12, R104, UR14, -R25.reuse ;  /* 0x0000000e680c7c23 */ /* 0x100fe20008010819 */
[----:B-1----:R-:W-:Y:S01]  /*4dd0*/  FFMA.FTZ R6, R101, UR14, -R25 ;  /* 0x0000000e65067c23 */ /* 0x002fe20008010819 */
[----:B------:R-:W-:-:S03]  /*4de0*/  FSEL R24, R7, RZ, P1 ;  /* 0x000000ff07187208 */ /* 0x000fc60000800000 */
[----:B------:R1:W-:Y:S01]  /*4df0*/  MUFU.EX2 R213, R6 ;  /* 0x0000000600d57308 */ /* 0x0003e20000000800 */
[----:B--2---:R-:W2:Y:S01]  /*4e00*/  LDL.LU R133, [R1+0x30] ;  /* 0x0000300001857983 */ /* 0x004ea20000300800 */
[----:B------:R-:W-:Y:S01]  /*4e10*/  PRMT R19, R14, 0x5410, R5 ;  /* 0x000054100e137816 */ /* 0x000fe20000000005 */
[----:B------:R-:W-:Y:S01]  /*4e20*/  FFMA.FTZ R5, R106, UR14, -R24 ;  /* 0x0000000e6a057c23 */ /* 0x000fe20008010818 */
[----:B------:R-:W-:-:S04]  /*4e30*/  FMNMX.FTZ R7, R155, R16, !PT ;  /* 0x000000109b077209 */ /* 0x000fc80007810000 */
[----:B------:R-:W3:Y:S01]  /*4e40*/  MUFU.EX2 R65, R12 ;  /* 0x0000000c00417308 */ /* 0x000ee20000000800 */
[----:B-1----:R-:W-:-:S04]  /*4e50*/  SHF.R.U32.HI R6, RZ, 0x10, R11 ;  /* 0x00000010ff067819 */ /* 0x002fc8000001160b */
[----:B------:R-:W-:Y:S02]  /*4e60*/  LOP3.LUT R11, R6, 0xff, RZ, 0xc0, !PT ;  /* 0x000000ff060b7812 */ /* 0x000fe400078ec0ff */
[----:B------:R-:W-:Y:S01]  /*4e70*/  FMNMX.FTZ R6, R147, R15, !PT ;  /* 0x0000000f93067209 */ /* 0x000fe20007810000 */
[----:B------:R1:W-:Y:S01]  /*4e80*/  MUFU.EX2 R212, R5 ;  /* 0x0000000500d47308 */ /* 0x0003e20000000800 */
[----:B------:R-:W-:Y:S02]  /*4e90*/  FMNMX.FTZ R7, R154, R7, !PT ;  /* 0x000000079a077209 */ /* 0x000fe40007810000 */
[----:B------:R-:W-:Y:S01]  /*4ea0*/  FMNMX.FTZ R15, R122, R6, !PT ;  /* 0x000000067a0f7209 */ /* 0x000fe20007810000 */
[----:B------:R-:W-:Y:S01]  /*4eb0*/  FFMA.FTZ R6, R107, UR14, -R24 ;  /* 0x0000000e6b067c23 */ /* 0x000fe20008010818 */
[----:B------:R-:W-:Y:S02]  /*4ec0*/  PRMT R16, R11, 0x5410, R13 ;  /* 0x000054100b107816 */ /* 0x000fe4000000000d */
[----:B------:R-:W-:Y:S01]  /*4ed0*/  SHF.R.U32.HI R11, RZ, 0x10, R4 ;  /* 0x00000010ff0b7819 */ /* 0x000fe20000011604 */
[----:B------:R4:W3:Y:S01]  /*4ee0*/  MUFU.EX2 R208, R6 ;  /* 0x0000000600d07308 */ /* 0x0008e20000000800 */
[----:B------:R-:W-:-:S02]  /*4ef0*/  FMNMX.FTZ R14, R152, R7, !PT ;  /* 0x00000007980e7209 */ /* 0x000fc40007810000 */
[C---:B------:R-:W-:Y:S02]  /*4f00*/  LOP3.LUT R13, R4.reuse, 0xff, RZ, 0xc0, !PT ;  /* 0x000000ff040d7812 */ /* 0x040fe400078ec0ff */
[----:B-1----:R-:W-:Y:S02]  /*4f10*/  LOP3.LUT R5, R4, 0xffff, RZ, 0xc0, !PT ;  /* 0x0000ffff04057812 */ /* 0x002fe400078ec0ff */
[----:B------:R-:W-:Y:S02]  /*4f20*/  FMNMX.FTZ R7, R160, R15, !PT ;  /* 0x0000000fa0077209 */ /* 0x000fe40007810000 */
[----:B------:R-:W-:Y:S02]  /*4f30*/  SHF.R.U32.HI R12, RZ, 0x8, R5 ;  /* 0x00000008ff0c7819 */ /* 0x000fe40000011605 */
[----:B------:R-:W-:Y:S01]  /*4f40*/  SHF.R.U32.HI R5, RZ, 0x18, R4 ;  /* 0x00000018ff057819 */ /* 0x000fe20000011604 */
[----:B----4-:R-:W-:Y:S01]  /*4f50*/  FFMA.FTZ R6, R116, UR14, -R25 ;  /* 0x0000000e74067c23 */ /* 0x010fe20008010819 */
[----:B------:R-:W-:-:S02]  /*4f60*/  LOP3.LUT R4, R11, 0xff, RZ, 0xc0, !PT ;  /* 0x000000ff0b047812 */ /* 0x000fc400078ec0ff */
[----:B------:R-:W-:Y:S01]  /*4f70*/  FMNMX.FTZ R11, R124, R14, !PT ;  /* 0x0000000e7c0b7209 */ /* 0x000fe20007810000 */
[----:B------:R1:W-:Y:S01]  /*4f80*/  MUFU.EX2 R67, R6 ;  /* 0x0000000600437308 */ /* 0x0003e20000000800 */
[----:B------:R-:W-:Y:S02]  /*4f90*/  PRMT R12, R13, 0x5410, R12 ;  /* 0x000054100d0c7816 */ /* 0x000fe4000000000c */
[----:B------:R-:W-:Y:S02]  /*4fa0*/  PRMT R13, R4, 0x5410, R5 ;  /* 0x00005410040d7816 */ /* 0x000fe40000000005 */
[----:B------:R-:W-:Y:S02]  /*4fb0*/  HSET2.LE.AND R14, R17, R202, PT ;  /* 0x000000ca110e7233 */ /* 0x000fe40003803000 */
[----:B---3--:R-:W-:Y:S02]  /*4fc0*/  F2FP.BF16.F32.PACK_AB R4, R65, R213 ;  /* 0x000000d54104723e */ /* 0x008fe400000010ff */
[----:B-1----:R-:W-:-:S02]  /*4fd0*/  FMNMX.FTZ R6, R156, R7, !PT ;  /* 0x000000079c067209 */ /* 0x002fc40007810000 */
[----:B------:R-:W-:Y:S02]  /*4fe0*/  FMNMX.FTZ R7, R175, R11, !PT ;  /* 0x0000000baf077209 */ /* 0x000fe40007810000 */
[----:B------:R-:W-:Y:S02]  /*4ff0*/  FMNMX.FTZ R6, R153, R6, !PT ;  /* 0x0000000699067209 */ /* 0x000fe40007810000 */
[----:B------:R-:W-:Y:S02]  /*5000*/  FMNMX.FTZ R7, R174, R7, !PT ;  /* 0x00000007ae077209 */ /* 0x000fe40007810000 */
[----:B------:R-:W-:Y:S01]  /*5010*/  FMNMX.FTZ R6, R125, R6, !PT ;  /* 0x000000067d067209 */ /* 0x000fe20007810000 */
[----:B------:R-:W-:Y:S01]  /*5020*/  FFMA.FTZ R5, R117, UR14, -R25 ;  /* 0x0000000e75057c23 */ /* 0x000fe20008010819 */
[----:B------:R-:W-:Y:S02]  /*5030*/  FMNMX.FTZ R7, R172, R7, !PT ;  /* 0x00000007ac077209 */ /* 0x000fe40007810000 */
[----:B------:R-:W-:-:S02]  /*5040*/  LOP3.LUT R14, R14, R4, RZ, 0xc0, !PT ;  /* 0x000000040e0e7212 */ /* 0x000fc400078ec0ff */
[----:B------:R-:W-:Y:S02]  /*5050*/  HSET2.LE.AND R15, R18, R202, PT ;  /* 0x000000ca120f7233 */ /* 0x000fe40003803000 */
[----:B------:R-:W-:Y:S02]  /*5060*/  F2FP.BF16.F32.PACK_AB R4, R208, R212 ;  /* 0x000000d4d004723e */ /* 0x000fe400000010ff */
[----:B------:R-:W-:Y:S01]  /*5070*/  FMNMX.FTZ R6, R177, R6, !PT ;  /* 0x00000006b1067209 */ /* 0x000fe20007810000 */
[----:B------:R1:W-:Y:S01]  /*5080*/  MUFU.EX2 R66, R5 ;  /* 0x0000000500427308 */ /* 0x0003e20000000800 */
[----:B------:R-:W-:Y:S02]  /*5090*/  FMNMX.FTZ R7, R102, R7, !PT ;  /* 0x0000000766077209 */ /* 0x000fe40007810000 */
[----:B------:R-:W-:Y:S02]  /*50a0*/  LOP3.LUT R15, R15, R4, RZ, 0xc0, !PT ;  /* 0x000000040f0f7212 */ /* 0x000fe400078ec0ff */
[----:B------:R-:W-:-:S02]  /*50b0*/  FMNMX.FTZ R4, R176, R6, !PT ;  /* 0x00000006b0047209 */ /* 0x000fc40007810000 */
[----:B------:R-:W-:Y:S02]  /*50c0*/  FMNMX.FTZ R6, R178, R7, !PT ;  /* 0x00000007b2067209 */ /* 0x000fe40007810000 */
[----:B------:R-:W-:Y:S02]  /*50d0*/  LEA R205, R2, UR4, 0x1 ;  /* 0x0000000402cd7c11 */ /* 0x000fe4000f8e08ff */
[----:B------:R-:W-:Y:S01]  /*50e0*/  FMNMX.FTZ R2, R173, R4, !PT ;  /* 0x00000004ad027209 */ /* 0x000fe20007810000 */
[----:B-1----:R-:W-:Y:S01]  /*50f0*/  FFMA.FTZ R5, R100, UR14, -R25 ;  /* 0x0000000e64057c23 */ /* 0x002fe20008010819 */
[----:B------:R-:W-:Y:S01]  /*5100*/  FMNMX.FTZ R4, R130, R6, !PT ;  /* 0x0000000682047209 */ /* 0x000fe20007810000 */
[----:B------:R-:W-:Y:S02]  /*5110*/  LDSM.16.MT88.4 R56, [R205+0x4400] ;  /* 0x00440000cd38783b */ /* 0x000fe40000004200 */
[----:B------:R1:W-:Y:S01]  /*5120*/  MUFU.EX2 R10, R5 ;  /* 0x00000005000a7308 */ /* 0x0003e20000000800 */
[----:B------:R-:W-:-:S02]  /*5130*/  IMAD R206, R0, 0x2, R205 ;  /* 0x0000000200ce7824 */ /* 0x000fc400078e02cd */
[--C-:B------:R-:W-:Y:S01]  /*5140*/  FFMA.FTZ R0, R51, UR14, -R24.reuse ;  /* 0x0000000e33007c23 */ /* 0x100fe20008010818 */
[----:B------:R-:W-:Y:S02]  /*5150*/  FMNMX.FTZ R4, R128, R4, !PT ;  /* 0x0000000480047209 */ /* 0x000fe40007810000 */
[----:B------:R-:W-:Y:S01]  /*5160*/  FMNMX.FTZ R2, R103, R2, !PT ;  /* 0x0000000267027209 */ /* 0x000fe20007810000 */
[----:B------:R-:W-:Y:S01]  /*5170*/  LDSM.16.MT88.4 R40, [R206+0x4000] ;  /* 0x00400000ce28783b */ /* 0x000fe20000004200 */
[----:B------:R-:W-:Y:S01]  /*5180*/  FMNMX.FTZ R4, R110, R4, !PT ;  /* 0x000000046e047209 */ /* 0x000fe20007810000 */
[----:B------:R3:W-:Y:S01]  /*5190*/  MUFU.EX2 R132, R0 ;  /* 0x0000000000847308 */ /* 0x0007e20000000800 */
[----:B-1----:R-:W-:Y:S01]  /*51a0*/  FFMA.FTZ R5, R50, UR14, -R24 ;  /* 0x0000000e32057c23 */ /* 0x002fe20008010818 */
[----:B------:R-:W-:Y:S01]  /*51b0*/  FMNMX.FTZ R6, R134, R2, !PT ;  /* 0x0000000286067209 */ /* 0x000fe20007810000 */
[----:B------:R-:W1:Y:S05]  /*51c0*/  LDSM.16.MT88.4 R48, [R205+0x4000] ;  /* 0x00400000cd30783b */ /* 0x000e6a0000004200 */
[----:B------:R4:W4:Y:S01]  /*51d0*/  MUFU.EX2 R8, R5 ;  /* 0x0000000500087308 */ /* 0x0009220000000800 */
[----:B------:R-:W-:Y:S01]  /*51e0*/  FMNMX.FTZ R4, R219, R4, !PT ;  /* 0x00000004db047209 */ /* 0x000fe20007810000 */
[----:B------:R-:W-:Y:S01]  /*51f0*/  LDSM.16.MT88.4 R52, [R206+0x4400] ;  /* 0x00440000ce34783b */ /* 0x000fe20000004200 */
[----:B---3--:R-:W-:-:S02]  /*5200*/  HSET2.LE.AND R0, R12, R202, PT ;  /* 0x000000ca0c007233 */ /* 0x008fc40003803000 */
[----:B------:R-:W-:Y:S01]  /*5210*/  FMNMX.FTZ R6, R135, R6, !PT ;  /* 0x0000000687067209 */ /* 0x000fe20007810000 */
[----:B----4-:R-:W-:Y:S01]  /*5220*/  FFMA.FTZ R5, R108, UR14, -R25 ;  /* 0x0000000e6c057c23 */ /* 0x010fe20008010819 */
[----:B------:R-:W-:-:S03]  /*5230*/  IMAD.MOV.U32 R108, RZ, RZ, R8 ;  /* 0x000000ffff6c7224 */ /* 0x000fc600078e0008 */
[----:B------:R3:W4:Y:S01]  /*5240*/  MUFU.EX2 R186, R5 ;  /* 0x0000000500ba7308 */ /* 0x0007220000000800 */
[----:B------:R-:W-:Y:S01]  /*5250*/  IMAD.WIDE.U32 R100, R218, -0x326172a9, RZ ;  /* 0xcd9e8d57da647825 */ /* 0x000fe200078e00ff */
[----:B------:R-:W-:Y:S02]  /*5260*/  HSET2.LE.AND R11, R16, R202, PT ;  /* 0x000000ca100b7233 */ /* 0x000fe40003803000 */
[----:B--2---:R-:W-:-:S04]  /*5270*/  F2FP.BF16.F32.PACK_AB R2, R133, R136 ;  /* 0x000000888502723e */ /* 0x004fc800000010ff */
[----:B------:R-:W-:Y:S02]  /*5280*/  LOP3.LUT R12, R0, R2, RZ, 0xc0, !PT ;  /* 0x00000002000c7212 */ /* 0x000fe400078ec0ff */
[----:B------:R-:W-:Y:S01]  /*5290*/  FMNMX.FTZ R2, R203, R4, !PT ;  /* 0x00000004cb027209 */ /* 0x000fe20007810000 */
[----:B------:R-:W-:Y:S01]  /*52a0*/  FFMA.FTZ R4, R118, UR14, -R24 ;  /* 0x0000000e76047c23 */ /* 0x000fe20008010818 */
[----:B------:R-:W-:Y:S02]  /*52b0*/  FMNMX.FTZ R0, R129, R6, !PT ;  /* 0x0000000681007209 */ /* 0x000fe40007810000 */
[----:B------:R-:W-:Y:S01]  /*52c0*/  FMNMX.FTZ R2, R200, R2, !PT ;  /* 0x00000002c8027209 */ /* 0x000fe20007810000 */
[----:B------:R2:W-:Y:S01]  /*52d0*/  MUFU.EX2 R144, R4 ;  /* 0x0000000400907308 */ /* 0x0005e20000000800 */
[----:B---3--:R-:W-:Y:S02]  /*52e0*/  FMNMX.FTZ R5, R111, R0, !PT ;  /* 0x000000006f057209 */ /* 0x008fe40007810000 */
[----:B------:R-:W-:-:S02]  /*52f0*/  HSET2.LE.AND R0, R13, R202, PT ;  /* 0x000000ca0d007233 */ /* 0x000fc40003803000 */
[----:B------:R-:W-:Y:S02]  /*5300*/  FMNMX.FTZ R5, R243, R5, !PT ;  /* 0x00000005f3057209 */ /* 0x000fe40007810000 */
[----:B--2---:R-:W-:Y:S02]  /*5310*/  FMNMX.FTZ R4, R192, R2, !PT ;  /* 0x00000002c0047209 */ /* 0x004fe40007810000 */
[----:B------:R-:W-:Y:S02]  /*5320*/  F2FP.BF16.F32.PACK_AB R2, R132, R108 ;  /* 0x0000006c8402723e */ /* 0x000fe400000010ff */
[----:B------:R-:W-:Y:S02]  /*5330*/  FMNMX.FTZ R4, R201, R4, !PT ;  /* 0x00000004c9047209 */ /* 0x000fe40007810000 */
[----:B------:R-:W-:Y:S02]  /*5340*/  LOP3.LUT R13, R0, R2, RZ, 0xc0, !PT ;  /* 0x00000002000d7212 */ /* 0x000fe400078ec0ff */
[----:B------:R-:W-:-:S02]  /*5350*/  FMNMX.FTZ R0, R242, R5, !PT ;  /* 0x00000005f2007209 */ /* 0x000fc40007810000 */
[----:B------:R-:W-:Y:S02]  /*5360*/  FMNMX.FTZ R4, R198, R4, !PT ;  /* 0x00000004c6047209 */ /* 0x000fe40007810000 */
[----:B------:R-:W-:Y:S01]  /*5370*/  FMNMX.FTZ R2, R232, R0, !PT ;  /* 0x00000000e8027209 */ /* 0x000fe20007810000 */
[--C-:B------:R-:W-:Y:S01]  /*5380*/  FFMA.FTZ R6, R109, UR14, -R24.reuse ;  /* 0x0000000e6d067c23 */ /* 0x100fe20008010818 */
[----:B------:R-:W-:Y:S01]  /*5390*/  FMNMX.FTZ R4, R113, R4, !PT ;  /* 0x0000000471047209 */ /* 0x000fe20007810000 */
[----:B------:R-:W-:Y:S01]  /*53a0*/  FFMA.FTZ R0, R114, UR14, -R24 ;  /* 0x0000000e72007c23 */ /* 0x000fe20008010818 */
[----:B------:R-:W-:Y:S01]  /*53b0*/  FMNMX.FTZ R5, R220, R2, !PT ;  /* 0x00000002dc057209 */ /* 0x000fe20007810000 */
[----:B------:R2:W-:Y:S01]  /*53c0*/  MUFU.EX2 R9, R6 ;  /* 0x0000000600097308 */ /* 0x0005e20000000800 */
[----:B------:R-:W-:-:S04]  /*53d0*/  FMNMX.FTZ R2, R112, R4, !PT ;  /* 0x0000000470027209 */ /* 0x000fc80007810000 */
[----:B------:R-:W-:-:S03]  /*53e0*/  FMNMX.FTZ R4, R194, R2, !PT ;  /* 0x00000002c2047209 */ /* 0x000fc60007810000 */
[----:B------:R3:W1:Y:S01]  /*53f0*/  MUFU.EX2 R107, R0 ;  /* 0x00000000006b7308 */ /* 0x0006620000000800 */
[----:B----4-:R-:W-:Y:S02]  /*5400*/  F2FP.BF16.F32.PACK_AB R2, R186, R10 ;  /* 0x0000000aba02723e */ /* 0x010fe400000010ff */
[----:B--2---:R-:W-:-:S04]  /*5410*/  FMNMX.FTZ R6, R231, R5, !PT ;  /* 0x00000005e7067209 */ /* 0x004fc80007810000 */
[----:B------:R-:W-:Y:S02]  /*5420*/  FMNMX.FTZ R7, R230, R6, !PT ;  /* 0x00000006e6077209 */ /* 0x000fe40007810000 */
[----:B---3--:R-:W-:Y:S02]  /*5430*/  HSET2.LE.AND R0, R21, R202, PT ;  /* 0x000000ca15007233 */ /* 0x008fe40003803000 */
[----:B------:R-:W-:-:S03]  /*5440*/  FMNMX.FTZ R4, R193, R4, !PT ;  /* 0x00000004c1047209 */ /* 0x000fc60007810000 */
[----:B------:R-:W-:Y:S02]  /*5450*/  LOP3.LUT R6, R0, R2, RZ, 0xc0, !PT ;  /* 0x0000000200067212 */ /* 0x000fe400078ec0ff */
[----:B------:R-:W-:Y:S02]  /*5460*/  FMNMX.FTZ R2, R196, R7, !PT ;  /* 0x00000007c4027209 */ /* 0x000fe40007810000 */
[----:B------:R-:W-:Y:S02]  /*5470*/  FMNMX.FTZ R4, R191, R4, !PT ;  /* 0x00000004bf047209 */ /* 0x000fe40007810000 */
[----:B------:R-:W-:Y:S02]  /*5480*/  FMNMX.FTZ R2, R195, R2, !PT ;  /* 0x00000002c3027209 */ /* 0x000fe40007810000 */
[----:B------:R-:W-:Y:S02]  /*5490*/  HSET2.LE.AND R0, R22, R202, PT ;  /* 0x000000ca16007233 */ /* 0x000fe40003803000 */
[----:B------:R-:W-:-:S02]  /*54a0*/  FMNMX.FTZ R17, R190, R4, !PT ;  /* 0x00000004be117209 */ /* 0x000fc40007810000 */
[----:B------:R-:W-:Y:S02]  /*54b0*/  FMNMX.FTZ R18, R224, R2, !PT ;  /* 0x00000002e0127209 */ /* 0x000fe40007810000 */
[----:B-1----:R-:W-:Y:S02]  /*54c0*/  F2FP.BF16.F32.PACK_AB R2, R107, R9 ;  /* 0x000000096b02723e */ /* 0x002fe400000010ff */
[----:B------:R-:W-:Y:S02]  /*54d0*/  HSET2.LE.AND R4, R19, R202, PT ;  /* 0x000000ca13047233 */ /* 0x000fe40003803000 */
[----:B------:R-:W1:Y:S01]  /*54e0*/  SHFL.BFLY PT, R19, R17, 0x2, 0x1f ;  /* 0x0c401f0011137f89 */ /* 0x000e6200000e0000 */
[----:B------:R-:W-:Y:S02]  /*54f0*/  LOP3.LUT R7, R0, R2, RZ, 0xc0, !PT ;  /* 0x0000000200077212 */ /* 0x000fe400078ec0ff */
[----:B------:R-:W-:Y:S01]  /*5500*/  FMNMX.FTZ R0, R221, R18, !PT ;  /* 0x00000012dd007209 */ /* 0x000fe20007810000 */
[----:B------:R-:W-:-:S03]  /*5510*/  FFMA.FTZ R5, R119, UR14, -R24 ;  /* 0x0000000e77057c23 */ /* 0x000fc60008010818 */
[----:B------:R-:W-:Y:S01]  /*5520*/  FMNMX.FTZ R0, R199, R0, !PT ;  /* 0x00000000c7007209 */ /* 0x000fe20007810000 */
[----:B------:R2:W3:Y:S01]  /*5530*/  MUFU.EX2 R70, R5 ;  /* 0x0000000500467308 */ /* 0x0004e20000000800 */
[----:B------:R-:W-:Y:S02]  /*5540*/  LOP3.LUT R2, R101, R3, RZ, 0x3c, !PT ;  /* 0x0000000365027212 */ /* 0x000fe400078e3cff */
[----:B------:R-:W-:Y:S01]  /*5550*/  FMNMX.FTZ R0, R197, R0, !PT ;  /* 0x00000000c5007209 */ /* 0x000fe20007810000 */
[----:B------:R-:W-:Y:S02]  /*5560*/  HMMA.16816.F32.BF16 R36, R12, R48, RZ ;  /* 0x000000300c24723c */ /* 0x000fe400000418ff */
[----:B------:R-:W-:-:S04]  /*5570*/  IMAD.WIDE.U32 R62, R2, -0x2daee0ad, RZ ;  /* 0xd2511f53023e7825 */ /* 0x000fc800078e00ff */
[----:B------:R-:W-:Y:S01]  /*5580*/  HMMA.16816.F32.BF16 R28, R12, R40, RZ ;  /* 0x000000280c1c723c */ /* 0x000fe200000418ff */
[----:B------:R-:W-:-:S05]  /*5590*/  LOP3.LUT R2, R63, R82, R44, 0x96, !PT ;  /* 0x000000523f027212 */ /* 0x000fca00078e962c */
[C---:B------:R-:W-:Y:S06]  /*55a0*/  HMMA.16816.F32.BF16 R32, R12.reuse, R50, RZ ;  /* 0x000000320c20723c */ /* 0x040fec00000418ff */
[----:B------:R-:W-:Y:S01]  /*55b0*/  HMMA.16816.F32.BF16 R20, R12, R42, RZ ;  /* 0x0000002a0c14723c */ /* 0x000fe200000418ff */
[----:B------:R-:W4:Y:S01]  /*55c0*/  SHFL.BFLY PT, R13, R0, 0x2, 0x1f ;  /* 0x0c401f00000d7f89 */ /* 0x000f2200000e0000 */
[----:B------:R-:W-:Y:S01]  /*55d0*/  IMAD.WIDE.U32 R46, R2, -0x326172a9, RZ ;  /* 0xcd9e8d57022e7825 */ /* 0x000fe200078e00ff */
[----:B-1----:R-:W-:Y:S02]  /*55e0*/  FMNMX.FTZ R2, R17, R19, !PT ;  /* 0x0000001311027209 */ /* 0x002fe40007810000 */
[----:B--2---:R-:W-:-:S02]  /*55f0*/  F2FP.BF16.F32.PACK_AB R5, R66, R67 ;  /* 0x000000434205723e */ /* 0x004fc400000010ff */
[----:B---3--:R-:W-:Y:S01]  /*5600*/  F2FP.BF16.F32.PACK_AB R16, R70, R144 ;  /* 0x000000904610723e */ /* 0x008fe200000010ff */
[----:B------:R-:W1:Y:S01]  /*5610*/  SHFL.BFLY PT, R14, R2, 0x1, 0x1f ;  /* 0x0c201f00020e7f89 */ /* 0x000e6200000e0000 */
[----:B------:R-:W-:Y:S02]  /*5620*/  LOP3.LUT R4, R4, R5, RZ, 0xc0, !PT ;  /* 0x0000000504047212 */ /* 0x000fe400078ec0ff */
[----:B------:R-:W-:Y:S02]  /*5630*/  LOP3.LUT R5, R11, R16, RZ, 0xc0, !PT ;  /* 0x000000100b057212 */ /* 0x000fe400078ec0ff */
[----:B------:R-:W-:Y:S02]  /*5640*/  LOP3.LUT R11, R27, R100, R105, 0x96, !PT ;  /* 0x000000641b0b7212 */ /* 0x000fe400078e9669 */
[----:B------:R-:W-:-:S03]  /*5650*/  LOP3.LUT R12, R47, R26, R75, 0x96, !PT ;  /* 0x0000001a2f0c7212 */ /* 0x000fc600078e964b */
[C---:B------:R-:W-:Y:S06]  /*5660*/  HMMA.16816.F32.BF16 R92, R4.reuse, R56, R36 ;  /* 0x00000038045c723c */ /* 0x040fec0000041824 */
[----:B------:R-:W-:Y:S01]  /*5670*/  HMMA.16816.F32.BF16 R96, R4, R52, R28 ;  /* 0x000000340460723c */ /* 0x000fe2000004181c */
[----:B----4-:R-:W-:-:S05]  /*5680*/  FMNMX.FTZ R0, R0, R13, !PT ;  /* 0x0000000d00007209 */ /* 0x010fca0007810000 */
[C---:B------:R-:W-:Y:S06]  /*5690*/  HMMA.16816.F32.BF16 R84, R4.reuse, R58, R32 ;  /* 0x0000003a0454723c */ /* 0x040fec0000041820 */
[----:B------:R-:W-:Y:S07]  /*56a0*/  HMMA.16816.F32.BF16 R88, R4, R54, R20 ;  /* 0x000000360458723c */ /* 0x000fee0000041814 */
[----:B------:R-:W-:-:S04]  /*56b0*/  IMAD.WIDE.U32 R4, R11, -0x2daee0ad, RZ ;  /* 0xd2511f530b047825 */ /* 0x000fc800078e00ff */
[----:B------:R-:W-:Y:S01]  /*56c0*/  IMAD.WIDE.U32 R6, R12, -0x2daee0ad, RZ ;  /* 0xd2511f530c067825 */ /* 0x000fe200078e00ff */
[----:B------:R-:W-:Y:S01]  /*56d0*/  LOP3.LUT R5, R5, R62, R81, 0x96, !PT ;  /* 0x0000003e05057212 */ /* 0x000fe200078e9651 */
[----:B------:R-:W2:Y:S03]  /*56e0*/  SHFL.BFLY PT, R11, R0, 0x1, 0x1f ;  /* 0x0c201f00000b7f89 */ /* 0x000ea600000e0000 */
[----:B------:R-:W-:Y:S01]  /*56f0*/  LOP3.LUT R7, R7, R4, R238, 0x96, !PT ;  /* 0x0000000407077212 */ /* 0x000fe200078e96ee */
[----:B------:R-:W-:-:S04]  /*5700*/  IMAD.WIDE.U32 R4, R5, -0x326172a9, RZ ;  /* 0xcd9e8d5705047825 */ /* 0x000fc800078e00ff */
[----:B------:R-:W-:Y:S01]  /*5710*/  IMAD.WIDE.U32 R18, R7, -0x326172a9, RZ ;  /* 0xcd9e8d5707127825 */ /* 0x000fe200078e00ff */
[----:B------:R-:W-:Y:S02]  /*5720*/  LOP3.LUT R5, R5, R46, R229, 0x96, !PT ;  /* 0x0000002e05057212 */ /* 0x000fe400078e96e5 */
[----:B-1----:R-:W-:Y:S02]  /*5730*/  FMNMX.FTZ R138, R2, R14, !PT ;  /* 0x0000000e028a7209 */ /* 0x002fe40007810000 */
[----:B------:R-:W-:Y:S01]  /*5740*/  LOP3.LUT R7, R19, R4, R236, 0x96, !PT ;  /* 0x0000000413077212 */ /* 0x000fe200078e96ec */
[----:B------:R-:W-:Y:S01]  /*5750*/  IMAD.WIDE.U32 R4, R5, -0x2daee0ad, RZ ;  /* 0xd2511f5305047825 */ /* 0x000fe200078e00ff */
[----:B------:R-:W-:-:S03]  /*5760*/  FSETP.NEU.FTZ.AND P1, PT, R138, -INF , PT ;  /* 0xff8000008a00780b */ /* 0x000fc60003f3d000 */
[----:B------:R-:W-:Y:S01]  /*5770*/  FMUL.FTZ R2, R138, UR14 ;  /* 0x0000000e8a027c20 */ /* 0x000fe20008410000 */
[----:B------:R-:W-:-:S04]  /*5780*/  IMAD.WIDE.U32 R16, R7, -0x2daee0ad, RZ ;  /* 0xd2511f5307107825 */ /* 0x000fc800078e00ff */
[----:B------:R-:W-:Y:S02]  /*5790*/  FSEL R2, R2, RZ, P1 ;  /* 0x000000ff02027208 */ /* 0x000fe40000800000 */
[----:B------:R-:W-:Y:S02]  /*57a0*/  LOP3.LUT R4, R17, R4, R234, 0x96, !PT ;  /* 0x0000000411047212 */ /* 0x000fe400078e96ea */
[----:B------:R-:W-:Y:S02]  /*57b0*/  LOP3.LUT R12, R5, R6, R237, 0x96, !PT ;  /* 0x00000006050c7212 */ /* 0x000fe400078e96ed */
[----:B--2---:R-:W-:Y:S01]  /*57c0*/  FMNMX.FTZ R137, R0, R11, !PT ;  /* 0x0000000b00897209 */ /* 0x004fe20007810000 */
[----:B------:R-:W-:Y:S01]  /*57d0*/  FFMA.FTZ R0, R45, UR14, -R2 ;  /* 0x0000000e2d007c23 */ /* 0x000fe20008010802 */
[----:B------:R-:W-:-:S04]  /*57e0*/  IMAD.WIDE.U32 R4, R4, -0x326172a9, RZ ;  /* 0xcd9e8d5704047825 */ /* 0x000fc800078e00ff */
[----:B------:R-:W-:Y:S01]  /*57f0*/  FFMA.FTZ R6, R68, UR14, -R2 ;  /* 0x0000000e44067c23 */ /* 0x000fe20008010802 */
[----:B------:R1:W-:Y:S01]  /*5800*/  MUFU.EX2 R104, R0 ;  /* 0x0000000000687308 */ /* 0x0003e20000000800 */
[----:B------:R-:W-:-:S07]  /*5810*/  FSETP.NEU.FTZ.AND P1, PT, R137, -INF , PT ;  /* 0xff8000008900780b */ /* 0x000fce0003f3d000 */
[----:B------:R2:W-:Y:S01]  /*5820*/  MUFU.EX2 R106, R6 ;  /* 0x00000006006a7308 */ /* 0x0005e20000000800 */
[----:B-1----:R-:W-:-:S04]  /*5830*/  LOP3.LUT R0, R4, 0xffff, RZ, 0xc0, !PT ;  /* 0x0000ffff04007812 */ /* 0x002fc800078ec0ff */
[----:B------:R-:W-:Y:S02]  /*5840*/  SHF.R.U32.HI R7, RZ, 0x8, R0 ;  /* 0x00000008ff077819 */ /* 0x000fe40000011600 */
[----:B------:R-:W-:Y:S01]  /*5850*/  LOP3.LUT R0, R4, 0xff, RZ, 0xc0, !PT ;  /* 0x000000ff04007812 */ /* 0x000fe200078ec0ff */
[----:B--2---:R-:W-:-:S03]  /*5860*/  FFMA.FTZ R6, R145, UR14, -R2 ;  /* 0x0000000e91067c23 */ /* 0x004fc60008010802 */
[----:B------:R-:W-:Y:S01]  /*5870*/  PRMT R15, R0, 0x5410, R7 ;  /* 0x00005410000f7816 */ /* 0x000fe20000000007 */
[----:B------:R-:W-:Y:S01]  /*5880*/  FMUL.FTZ R0, R137, UR14 ;  /* 0x0000000e89007c20 */ /* 0x000fe20008410000 */
[----:B------:R1:W-:Y:S01]  /*5890*/  MUFU.EX2 R71, R6 ;  /* 0x0000000600477308 */ /* 0x0003e20000000800 */
[----:B------:R-:W-:Y:S01]  /*58a0*/  IMAD.WIDE.U32 R12, R12, -0x326172a9, RZ ;  /* 0xcd9e8d570c0c7825 */ /* 0x000fe200078e00ff */
[----:B------:R-:W-:Y:S02]  /*58b0*/  SHF.R.U32.HI R11, RZ, 0x18, R4 ;  /* 0x00000018ff0b7819 */ /* 0x000fe40000011604 */
[----:B------:R-:W-:Y:S01]  /*58c0*/  FSEL R0, R0, RZ, P1 ;  /* 0x000000ff00007208 */ /* 0x000fe20000800000 */
[----:B-1----:R-:W-:-:S04]  /*58d0*/  FFMA.FTZ R6, R115, UR14, -R2 ;  /* 0x0000000e73067c23 */ /* 0x002fc80008010802 */
[----:B------:R1:W2:Y:S01]  /*58e0*/  MUFU.EX2 R117, R6 ;  /* 0x0000000600757308 */ /* 0x0002a20000000800 */
[----:B------:R-:W-:Y:S01]  /*58f0*/  FFMA.FTZ R7, R146, UR14, -R0 ;  /* 0x0000000e92077c23 */ /* 0x000fe20008010800 */
[----:B-1----:R-:W-:Y:S02]  /*5900*/  SHF.R.U32.HI R6, RZ, 0x10, R4 ;  /* 0x00000010ff067819 */ /* 0x002fe40000011604 */
[----:B------:R-:W-:Y:S02]  /*5910*/  LOP3.LUT R4, R5, R12, R72, 0x96, !PT ;  /* 0x0000000c05047212 */ /* 0x000fe400078e9648 */
[----:B------:R-:W-:Y:S01]  /*5920*/  LOP3.LUT R5, R6, 0xff, RZ, 0xc0, !PT ;  /* 0x000000ff06057812 */ /* 0x000fe200078ec0ff */
[----:B------:R-:W-:Y:S01]  /*5930*/  FFMA.FTZ R6, R120, UR14, -R0 ;  /* 0x0000000e78067c23 */ /* 0x000fe20008010800 */
[----:B------:R-:W-:Y:S01]  /*5940*/  MUFU.EX2 R252, R7 ;  /* 0x0000000700fc7308 */ /* 0x000fe20000000800 */
[----:B------:R-:W-:Y:S02]  /*5950*/  LOP3.LUT R12, R4, 0xff, RZ, 0xc0, !PT ;  /* 0x000000ff040c7812 */ /* 0x000fe400078ec0ff */
[----:B------:R-:W-:-:S05]  /*5960*/  PRMT R14, R5, 0x5410, R11 ;  /* 0x00005410050e7816 */ /* 0x000fca000000000b */
[----:B------:R1:W3:Y:S01]  /*5970*/  MUFU.EX2 R114, R6 ;  /* 0x0000000600727308 */ /* 0x0002e20000000800 */
[----:B------:R-:W-:Y:S02]  /*5980*/  LOP3.LUT R5, R4, 0xffff, RZ, 0xc0, !PT ;  /* 0x0000ffff04057812 */ /* 0x000fe400078ec0ff */
[--C-:B------:R-:W-:Y:S01]  /*5990*/  SHF.R.U32.HI R11, RZ, 0x18, R4.reuse ;  /* 0x00000018ff0b7819 */ /* 0x100fe20000011604 */
[----:B------:R4:W-:Y:S01]  /*59a0*/  STL [R1+0xe8], R213 ;  /* 0x0000e8d501007387 */ /* 0x0009e20000100800 */
[----:B-1----:R-:W-:-:S04]  /*59b0*/  SHF.R.U32.HI R6, RZ, 0x10, R4 ;  /* 0x00000010ff067819 */ /* 0x002fc80000011604 */
[----:B------:R-:W-:Y:S02]  /*59c0*/  LOP3.LUT R4, R6, 0xff, RZ, 0xc0, !PT ;  /* 0x000000ff06047812 */ /* 0x000fe400078ec0ff */
[----:B------:R-:W-:Y:S02]  /*59d0*/  SHF.R.U32.HI R7, RZ, 0x8, R5 ;  /* 0x00000008ff077819 */ /* 0x000fe40000011605 */
[----:B------:R-:W-:Y:S01]  /*59e0*/  PRMT R11, R4, 0x5410, R11 ;  /* 0x00005410040b7816 */ /* 0x000fe2000000000b */
[--C-:B------:R-:W-:Y:S01]  /*59f0*/  FFMA.FTZ R4, R69, UR14, -R0.reuse ;  /* 0x0000000e45047c23 */ /* 0x100fe20008010800 */
[----:B------:R-:W-:Y:S01]  /*5a00*/  FFMA.FTZ R5, R64, UR14, -R0 ;  /* 0x0000000e40057c23 */ /* 0x000fe20008010800 */
[----:B------:R-:W-:Y:S02]  /*5a10*/  HSET2.LE.AND R6, R15, R202, PT ;  /* 0x000000ca0f067233 */ /* 0x000fe40003803000 */
[----:B------:R2:W-:Y:S01]  /*5a20*/  MUFU.EX2 R63, R4 ;  /* 0x00000004003f7308 */ /* 0x0005e20000000800 */
[----:B------:R-:W-:-:S02]  /*5a30*/  PRMT R12, R12, 0x5410, R7 ;  /* 0x000054100c0c7816 */ /* 0x000fc40000000007 */
[----:B------:R-:W-:-:S05]  /*5a40*/  HSET2.LE.AND R7, R14, R202, PT ;  /* 0x000000ca0e077233 */ /* 0x000fca0003803000 */
[----:B----4-:R1:W4:Y:S01]  /*5a50*/  MUFU.EX2 R213, R5 ;  /* 0x0000000500d57308 */ /* 0x0103220000000800 */
[----:B--2---:R-:W-:-:S04]  /*5a60*/  F2FP.BF16.F32.PACK_AB R4, R117, R71 ;  /* 0x000000477504723e */ /* 0x004fc800000010ff */
[----:B------:R-:W-:Y:S02]  /*5a70*/  LOP3.LUT R6, R6, R4, RZ, 0xc0, !PT ;  /* 0x0000000406067212 */ /* 0x000fe400078ec0ff */
[----:B---3--:R-:W-:Y:S02]  /*5a80*/  F2FP.BF16.F32.PACK_AB R4, R114, R252 ;  /* 0x000000fc7204723e */ /* 0x008fe400000010ff */
[----:B-1----:R-:W-:Y:S02]  /*5a90*/  F2FP.BF16.F32.PACK_AB R5, R106, R104 ;  /* 0x000000686a05723e */ /* 0x002fe400000010ff */
[----:B------:R-:W-:Y:S02]  /*5aa0*/  LOP3.LUT R7, R7, R4, RZ, 0xc0, !PT ;  /* 0x0000000407077212 */ /* 0x000fe400078ec0ff */
[----:B------:R-:W-:-:S05]  /*5ab0*/  HSET2.LE.AND R4, R12, R202, PT ;  /* 0x000000ca0c047233 */ /* 0x000fca0003803000 */
[----:B------:R-:W-:Y:S02]  /*5ac0*/  LOP3.LUT R4, R4, R5, RZ, 0xc0, !PT ;  /* 0x0000000504047212 */ /* 0x000fe400078ec0ff */
[----:B------:R-:W-:Y:S02]  /*5ad0*/  HSET2.LE.AND R5, R11, R202, PT ;  /* 0x000000ca0b057233 */ /* 0x000fe40003803000 */
[----:B----4-:R-:W-:-:S04]  /*5ae0*/  F2FP.BF16.F32.PACK_AB R11, R63, R213 ;  /* 0x000000d53f0b723e */ /* 0x010fc800000010ff */
[----:B------:R-:W-:-:S07]  /*5af0*/  LOP3.LUT R5, R5, R11, RZ, 0xc0, !PT ;  /* 0x0000000b05057212 */ /* 0x000fce00078ec0ff */
[C---:B------:R-:W-:Y:S06]  /*5b00*/  HMMA.16816.F32.BF16 R36, R4.reuse, R48, RZ ;  /* 0x000000300424723c */ /* 0x040fec00000418ff */
[C---:B------:R-:W-:Y:S06]  /*5b10*/  HMMA.16816.F32.BF16 R32, R4.reuse, R50, RZ ;  /* 0x000000320420723c */ /* 0x040fec00000418ff */
[C---:B------:R-:W-:Y:S06]  /*5b20*/  HMMA.16816.F32.BF16 R28, R4.reuse, R40, RZ ;  /* 0x00000028041c723c */ /* 0x040fec00000418ff */
[----:B------:R-:W-:Y:S01]  /*5b30*/  HMMA.16816.F32.BF16 R20, R4, R42, RZ ;  /* 0x0000002a0414723c */ /* 0x000fe200000418ff */
[----:B------:R-:W-:-:S06]  /*5b40*/  LOP3.LUT R11, R13, R18, R235, 0x96, !PT ;  /* 0x000000120d0b7212 */ /* 0x000fcc00078e96eb */
[----:B------:R-:W-:-:S04]  /*5b50*/  FFMA.FTZ R4, R149, UR14, -R2 ;  /* 0x0000000e95047c23 */ /* 0x000fc80008010802 */
[----:B------:R1:W-:Y:S01]  /*5b60*/  MUFU.EX2 R207, R4 ;  /* 0x0000000400cf7308 */ /* 0x0003e20000000800 */
[----:B------:R-:W-:-:S07]  /*5b70*/  FFMA.FTZ R6, R123, UR14, -R2 ;  /* 0x0000000e7b067c23 */ /* 0x000fce0008010802 */
[----:B------:R-:W-:Y:S01]  /*5b80*/  MUFU.EX2 R215, R6 ;  /* 0x0000000600d77308 */ /* 0x000fe20000000800 */
[----:B-1----:R-:W-:-:S07]  /*5b90*/  FFMA.FTZ R4, R148, UR14, -R2 ;  /* 0x0000000e94047c23 */ /* 0x002fce0008010802 */
[----:B------:R1:W-:Y:S01]  /*5ba0*/  MUFU.EX2 R118, R4 ;  /* 0x0000000400767308 */ /* 0x0003e20000000800 */
[----:B------:R-:W-:Y:S01]  /*5bb0*/  FFMA.FTZ R7, R121, UR14, -R2 ;  /* 0x0000000e79077c23 */ /* 0x000fe20008010802 */
[----:B-1----:R-:W-:-:S05]  /*5bc0*/  IMAD.WIDE.U32 R4, R11, -0x2daee0ad, RZ ;  /* 0xd2511f530b047825 */ /* 0x002fca00078e00ff */
[----:B------:R-:W-:Y:S02]  /*5bd0*/  LOP3.LUT R6, R5, R16, R73, 0x96, !PT ;  /* 0x0000001005067212 */ /* 0x000fe400078e9649 */
[C---:B------:R-:W-:Y:S02]  /*5be0*/  LOP3.LUT R5, R4.reuse, 0xffff, RZ, 0xc0, !PT ;  /* 0x0000ffff04057812 */ /* 0x040fe400078ec0ff */
[----:B------:R-:W-:Y:S02]  /*5bf0*/  LOP3.LUT R13, R4, 0xff, RZ, 0xc0, !PT ;  /* 0x000000ff040d7812 */ /* 0x000fe400078ec0ff */
[--C-:B------:R-:W-:Y:S02]  /*5c00*/  SHF.R.U32.HI R12, RZ, 0x10, R4.reuse ;  /* 0x00000010ff0c7819 */ /* 0x100fe40000011604 */
[----:B------:R-:W-:Y:S02]  /*5c10*/  SHF.R.U32.HI R11, RZ, 0x18, R4 ;  /* 0x00000018ff0b7819 */ /* 0x000fe40000011604 */
[----:B------:R-:W-:Y:S01]  /*5c20*/  SHF.R.U32.HI R4, RZ, 0x8, R5 ;  /* 0x00000008ff047819 */ /* 0x000fe20000011605 */
[----:B------:R-:W-:-:S03]  /*5c30*/  FFMA.FTZ R5, R147, UR14, -R0 ;  /* 0x0000000e93057c23 */ /* 0x000fc60008010800 */
[----:B------:R-:W-:Y:S01]  /*5c40*/  PRMT R14, R13, 0x5410, R4 ;  /* 0x000054100d0e7816 */ /* 0x000fe20000000004 */
[----:B------:R1:W-:Y:S01]  /*5c50*/  MUFU.EX2 R216, R5 ;  /* 0x0000000500d87308 */ /* 0x0003e20000000800 */
[----:B------:R-:W-:-:S04]  /*5c60*/  LOP3.LUT R4, R12, 0xff, RZ, 0xc0, !PT ;  /* 0x000000ff0c047812 */ /* 0x000fc800078ec0ff */
[----:B------:R-:W-:-:S03]  /*5c70*/  PRMT R13, R4, 0x5410, R11 ;  /* 0x00005410040d7816 */ /* 0x000fc6000000000b */
[----:B------:R2:W3:Y:S01]  /*5c80*/  MUFU.EX2 R8, R7 ;  /* 0x0000000700087308 */ /* 0x0004e20000000800 */
[----:B------:R-:W-:Y:S01]  /*5c90*/  LOP3.LUT R4, R6, 0xffff, RZ, 0xc0, !PT ;  /* 0x0000ffff06047812 */ /* 0x000fe200078ec0ff */
[----:B-1----:R-:W-:Y:S01]  /*5ca0*/  FFMA.FTZ R5, R122, UR14, -R0 ;  /* 0x0000000e7a057c23 */ /* 0x002fe20008010800 */
[----:B------:R-:W-:-:S05]  /*5cb0*/  LOP3.LUT R11, R6, 0xff, RZ, 0xc0, !PT ;  /* 0x000000ff060b7812 */ /* 0x000fca00078ec0ff */
[----:B------:R1:W4:Y:S01]  /*5cc0*/  MUFU.EX2 R3, R5 ;  /* 0x0000000500037308 */ /* 0x0003220000000800 */
[--C-:B--2---:R-:W-:Y:S02]  /*5cd0*/  SHF.R.U32.HI R7, RZ, 0x18, R6.reuse ;  /* 0x00000018ff077819 */ /* 0x104fe40000011606 */
[----:B-1----:R-:W-:Y:S02]  /*5ce0*/  SHF.R.U32.HI R5, RZ, 0x10, R6 ;  /* 0x00000010ff057819 */ /* 0x002fe40000011606 */
[----:B------:R-:W-:Y:S02]  /*5cf0*/  SHF.R.U32.HI R6, RZ, 0x8, R4 ;  /* 0x00000008ff067819 */ /* 0x000fe40000011604 */
[----:B------:R-:W-:Y:S02]  /*5d00*/  LOP3.LUT R4, R5, 0xff, RZ, 0xc0, !PT ;  /* 0x000000ff05047812 */ /* 0x000fe400078ec0ff */
[----:B------:R-:W-:Y:S02]  /*5d10*/  PRMT R12, R11, 0x5410, R6 ;  /* 0x000054100b0c7816 */ /* 0x000fe40000000006 */
[----:B------:R-:W-:Y:S01]  /*5d20*/  PRMT R11, R4, 0x5410, R7 ;  /* 0x00005410040b7816 */ /* 0x000fe20000000007 */
[--C-:B------:R-:W-:Y:S01]  /*5d30*/  FFMA.FTZ R4, R150, UR14, -R0.reuse ;  /* 0x0000000e96047c23 */ /* 0x100fe20008010800 */
[----:B------:R-:W-:Y:S01]  /*5d40*/  FFMA.FTZ R5, R151, UR14, -R0 ;  /* 0x0000000e97057c23 */ /* 0x000fe20008010800 */
[----:B------:R-:W-:-:S02]  /*5d50*/  HSET2.LE.AND R6, R14, R202, PT ;  /* 0x000000ca0e067233 */ /* 0x000fc40003803000 */
[----:B------:R3:W-:Y:S01]  /*5d60*/  MUFU.EX2 R149, R4 ;  /* 0x0000000400957308 */ /* 0x0007e20000000800 */
[----:B------:R-:W-:-:S07]  /*5d70*/  HSET2.LE.AND R7, R13, R202, PT ;  /* 0x000000ca0d077233 */ /* 0x000fce0003803000 */
[----:B------:R1:W2:Y:S01]  /*5d80*/  MUFU.EX2 R148, R5 ;  /* 0x0000000500947308 */ /* 0x0002a20000000800 */
[----:B---3--:R-:W-:-:S04]  /*5d90*/  F2FP.BF16.F32.PACK_AB R4, R8, R215 ;  /* 0x000000d70804723e */ /* 0x008fc800000010ff */
[----:B------:R-:W-:Y:S02]  /*5da0*/  LOP3.LUT R6, R6, R4, RZ, 0xc0, !PT ;  /* 0x0000000406067212 */ /* 0x000fe400078ec0ff */
[----:B----4-:R-:W-:Y:S02]  /*5db0*/  F2FP.BF16.F32.PACK_AB R4, R3, R216 ;  /* 0x000000d80304723e */ /* 0x010fe400000010ff */
[----:B-1----:R-:W-:Y:S02]  /*5dc0*/  F2FP.BF16.F32.PACK_AB R5, R118, R207 ;  /* 0x000000cf7605723e */ /* 0x002fe400000010ff */
[----:B------:R-:W-:Y:S02]  /*5dd0*/  LOP3.LUT R7, R7, R4, RZ, 0xc0, !PT ;  /* 0x0000000407077212 */ /* 0x000fe400078ec0ff */
[----:B------:R-:W-:Y:S01]  /*5de0*/  HSET2.LE.AND R4, R12, R202, PT ;  /* 0x000000ca0c047233 */ /* 0x000fe20003803000 */
[----:B------:R-:W-:-:S04]  /*5df0*/  UIADD3 UR4, UR6, 0x1, URZ ;  /* 0x0000000106047890 */ /* 0x000fc8000fffe03f */
[----:B------:R-:W-:Y:S02]  /*5e00*/  LOP3.LUT R4, R4, R5, RZ, 0xc0, !PT ;  /* 0x0000000504047212 */ /* 0x000fe400078ec0ff */
[----:B------:R-:W-:Y:S02]  /*5e10*/  HSET2.LE.AND R5, R11, R202, PT ;  /* 0x000000ca0b057233 */ /* 0x000fe40003803000 */
[----:B--2---:R-:W-:-:S04]  /*5e20*/  F2FP.BF16.F32.PACK_AB R11, R149, R148 ;  /* 0x00000094950b723e */ /* 0x004fc800000010ff */
[----:B------:R-:W-:Y:S02]  /*5e30*/  LOP3.LUT R5, R5, R11, RZ, 0xc0, !PT ;  /* 0x0000000b05057212 */ /* 0x000fe400078ec0ff */
[----:B------:R-:W-:-:S05]  /*5e40*/  LOP3.LUT R11, R83, UR4, R223, 0x96, !PT ;  /* 0x00000004530b7c12 */ /* 0x000fca000f8e96df */
[C---:B------:R-:W-:Y:S06]  /*5e50*/  HMMA.16816.F32.BF16 R76, R4.reuse, R52, R28 ;  /* 0x00000034044c723c */ /* 0x040fec000004181c */
[C---:B------:R-:W-:Y:S06]  /*5e60*/  HMMA.16816.F32.BF16 R36, R4.reuse, R56, R36 ;  /* 0x000000380424723c */ /* 0x040fec0000041824 */
[C---:B------:R-:W-:Y:S06]  /*5e70*/  HMMA.16816.F32.BF16 R32, R4.reuse, R58, R32 ;  /* 0x0000003a0420723c */ /* 0x040fec0000041820 */
[----:B------:R-:W-:Y:S07]  /*5e80*/  HMMA.16816.F32.BF16 R52, R4, R54, R20 ;  /* 0x000000360434723c */ /* 0x000fee0000041814 */
[----:B------:R-:W-:-:S05]  /*5e90*/  IMAD.WIDE.U32 R4, R11, -0x326172a9, RZ ;  /* 0xcd9e8d570b047825 */ /* 0x000fca00078e00ff */
[----:B------:R-:W-:Y:S02]  /*5ea0*/  LOP3.LUT R6, R5, R100, R105, 0x96, !PT ;  /* 0x0000006405067212 */ /* 0x000fe400078e9669 */
[----:B------:R-:W-:-:S03]  /*5eb0*/  LOP3.LUT R11, R47, R4, R75, 0x96, !PT ;  /* 0x000000042f0b7212 */ /* 0x000fc600078e964b */
[----:B------:R-:W-:-:S04]  /*5ec0*/  IMAD.WIDE.U32 R6, R6, -0x2daee0ad, RZ ;  /* 0xd2511f5306067825 */ /* 0x000fc800078e00ff */
[----:B------:R-:W-:Y:S01]  /*5ed0*/  IMAD.WIDE.U32 R12, R11, -0x2daee0ad, RZ ;  /* 0xd2511f530b0c7825 */ /* 0x000fe200078e00ff */
[----:B------:R-:W-:-:S04]  /*5ee0*/  LOP3.LUT R7, R7, R62, R81, 0x96, !PT ;  /* 0x0000003e07077212 */ /* 0x000fc800078e9651 */
[----:B------:R-:W-:Y:S01]  /*5ef0*/  LOP3.LUT R11, R13, R6, R238, 0x96, !PT ;  /* 0x000000060d0b7212 */ /* 0x000fe200078e96ee */
[----:B------:R-:W-:-:S04]  /*5f00*/  IMAD.WIDE.U32 R6, R7, -0x326172a9, RZ ;  /* 0xcd9e8d5707067825 */ /* 0x000fc800078e00ff */
[----:B------:R-:W-:Y:S01]  /*5f10*/  IMAD.WIDE.U32 R48, R11, -0x326172a9, RZ ;  /* 0xcd9e8d570b307825 */ /* 0x000fe200078e00ff */
[----:B------:R-:W-:-:S04]  /*5f20*/  LOP3.LUT R7, R7, R46, R229, 0x96, !PT ;  /* 0x0000002e07077212 */ /* 0x000fc800078e96e5 */
[----:B------:R-:W-:Y:S02]  /*5f30*/  LOP3.LUT R6, R49, R6, R236, 0x96, !PT ;  /* 0x0000000631067212 */ /* 0x000fe400078e96ec */
[----:B------:R-:W-:Y:S02]  /*5f40*/  LOP3.LUT R13, R5, R80, R105, 0x96, !PT ;  /* 0x00000050050d7212 */ /* 0x000fe400078e9669 */
[----:B------:R-:W-:Y:S01]  /*5f50*/  LOP3.LUT R11, R61, R4, R75, 0x96, !PT ;  /* 0x000000043d0b7212 */ /* 0x000fe200078e964b */
[----:B------:R-:W-:-:S04]  /*5f60*/  IMAD.WIDE.U32 R4, R7, -0x2daee0ad, RZ ;  /* 0xd2511f5307047825 */ /* 0x000fc800078e00ff */
[----:B------:R-:W-:Y:S01]  /*5f70*/  IMAD.WIDE.U32 R50, R6, -0x2daee0ad, RZ ;  /* 0xd2511f5306327825 */ /* 0x000fe200078e00ff */
[----:B------:R-:W-:-:S04]  /*5f80*/  LOP3.LUT R16, R5, R12, R237, 0x96, !PT ;  /* 0x0000000c05107212 */ /* 0x000fc800078e96ed */
[----:B------:R-:W-:Y:S01]  /*5f90*/  LOP3.LUT R4, R51, R4, R234, 0x96, !PT ;  /* 0x0000000433047212 */ /* 0x000fe200078e96ea */
[----:B------:R-:W-:-:S04]  /*5fa0*/  IMAD.WIDE.U32 R6, R13, -0x2daee0ad, RZ ;  /* 0xd2511f530d067825 */ /* 0x000fc800078e00ff */
[----:B------:R-:W-:-:S04]  /*5fb0*/  IMAD.WIDE.U32 R14, R11, -0x2daee0ad, RZ ;  /* 0xd2511f530b0e7825 */ /* 0x000fc800078e00ff */
[----:B------:R-:W-:Y:S01]  /*5fc0*/  IMAD.WIDE.U32 R4, R4, -0x326172a9, RZ ;  /* 0xcd9e8d5704047825 */ /* 0x000fe200078e00ff */
[----:B------:R-:W-:Y:S02]  /*5fd0*/  LOP3.LUT R15, R15, R6, R238, 0x96, !PT ;  /* 0x000000060f0f7212 */ /* 0x000fe400078e96ee */
[----:B------:R-:W-:Y:S02]  /*5fe0*/  LOP3.LUT R12, R7, R74, R81, 0x96, !PT ;  /* 0x0000004a070c7212 */ /* 0x000fe400078e9651 */
[----:B------:R-:W-:Y:S02]  /*5ff0*/  LOP3.LUT R6, R4, 0xffff, RZ, 0xc0, !PT ;  /* 0x0000ffff04067812 */ /* 0x000fe400078ec0ff */
[----:B------:R-:W-:Y:S02]  /*6000*/  SHF.R.U32.HI R7, RZ, 0x10, R4 ;  /* 0x00000010ff077819 */ /* 0x000fe40000011604 */
[----:B------:R-:W-:Y:S02]  /*6010*/  SHF.R.U32.HI R11, RZ, 0x8, R6 ;  /* 0x00000008ff0b7819 */ /* 0x000fe40000011606 */
[----:B------:R-:W-:Y:S01]  /*6020*/  LOP3.LUT R6, R7, 0xff, RZ, 0xc0, !PT ;  /* 0x000000ff07067812 */ /* 0x000fe200078ec0ff */
[----:B------:R-:W-:Y:S01]  /*6030*/  IMAD.WIDE.U32 R12, R12, -0x326172a9, RZ ;  /* 0xcd9e8d570c0c7825 */ /* 0x000fe200078e00ff */
[----:B------:R-:W-:-:S02]  /*6040*/  LOP3.LUT R7, R4, 0xff, RZ, 0xc0, !PT ;  /* 0x000000ff04077812 */ /* 0x000fc400078ec0ff */
[----:B------:R-:W-:-:S04]  /*6050*/  SHF.R.U32.HI R4, RZ, 0x18, R4 ;  /* 0x00000018ff047819 */ /* 0x000fc80000011604 */
[----:B------:R-:W-:Y:S02]  /*6060*/  PRMT R28, R6, 0x5410, R4 ;  /* 0x00005410061c7816 */ /* 0x000fe40000000004 */
[----:B------:R-:W-:Y:S01]  /*6070*/  LOP3.LUT R6, R13, R60, R229, 0x96, !PT ;  /* 0x0000003c0d067212 */ /* 0x000fe200078e96e5 */
[----:B------:R-:W-:Y:S01]  /*6080*/  IMAD.WIDE.U32 R44, R16, -0x326172a9, RZ ;  /* 0xcd9e8d57102c7825 */ /* 0x000fe200078e00ff */
[----:B------:R-:W-:-:S03]  /*6090*/  PRMT R19, R7, 0x5410, R11 ;  /* 0x0000541007137816 */ /* 0x000fc6000000000b */
[----:B------:R-:W-:Y:S01]  /*60a0*/  IMAD.WIDE.U32 R6, R6, -0x2daee0ad, RZ ;  /* 0xd2511f5306067825 */ /* 0x000fe200078e00ff */
[----:B------:R-:W-:-:S03]  /*60b0*/  LOP3.LUT R4, R5, R44, R72, 0x96, !PT ;  /* 0x0000002c05047212 */ /* 0x000fc600078e9648 */
[----:B------:R-:W-:Y:S01]  /*60c0*/  IMAD.WIDE.U32 R26, R15, -0x326172a9, RZ ;  /* 0xcd9e8d570f1a7825 */ /* 0x000fe200078e00ff */
[----:B------:R-:W-:-:S03]  /*60d0*/  LOP3.LUT R14, R7, R14, R237, 0x96, !PT ;  /* 0x0000000e070e7212 */ /* 0x000fc600078e96ed */
[----:B------:R-:W-:Y:S01]  /*60e0*/  FFMA.FTZ R7, R155, UR14, -R2 ;  /* 0x0000000e9b077c23 */ /* 0x000fe20008010802 */
[----:B------:R-:W-:Y:S02]  /*60f0*/  LOP3.LUT R5, R4, 0xffff, RZ, 0xc0, !PT ;  /* 0x0000ffff04057812 */ /* 0x000fe400078ec0ff */
[----:B------:R-:W-:Y:S01]  /*6100*/  LOP3.LUT R12, R27, R12, R236, 0x96, !PT ;  /* 0x0000000c1b0c7212 */ /* 0x000fe200078e96ec */
[----:B------:R1:W-:Y:S01]  /*6110*/  MUFU.EX2 R151, R7 ;  /* 0x0000000700977308 */ /* 0x0003e20000000800 */
[----:B------:R-:W-:-:S03]  /*6120*/  FFMA.FTZ R11, R154, UR14, -R2 ;  /* 0x0000000e9a0b7c23 */ /* 0x000fc60008010802 */
[----:B------:R-:W-:-:S04]  /*6130*/  IMAD.WIDE.U32 R22, R12, -0x2daee0ad, RZ ;  /* 0xd2511f530c167825 */ /* 0x000fc800078e00ff */
[----:B------:R2:W3:Y:S01]  /*6140*/  MUFU.EX2 R109, R11 ;  /* 0x0000000b006d7308 */ /* 0x0004e20000000800 */
[----:B-1----:R-:W-:Y:S02]  /*6150*/  SHF.R.U32.HI R7, RZ, 0x8, R5 ;  /* 0x00000008ff077819 */ /* 0x002fe40000011605 */
[----:B------:R-:W-:-:S04]  /*6160*/  LOP3.LUT R5, R4, 0xff, RZ, 0xc0, !PT ;  /* 0x000000ff04057812 */ /* 0x000fc800078ec0ff */
[----:B------:R-:W-:Y:S01]  /*6170*/  PRMT R12, R5, 0x5410, R7 ;  /* 0x00005410050c7816 */ /* 0x000fe20000000007 */
[----:B------:R-:W-:Y:S01]  /*6180*/  FFMA.FTZ R5, R152, UR14, -R2 ;  /* 0x0000000e98057c23 */ /* 0x000fe20008010802 */
[----:B--2---:R-:W-:Y:S02]  /*6190*/  LOP3.LUT R11, R23, R6, R234, 0x96, !PT ;  /* 0x00000006170b7212 */ /* 0x004fe400078e96ea */
[----:B------:R-:W-:Y:S01]  /*61a0*/  SHF.R.U32.HI R6, RZ, 0x10, R4 ;  /* 0x00000010ff067819 */ /* 0x000fe20000011604 */
[----:B------:R1:W-:Y:S01]  /*61b0*/  MUFU.EX2 R214, R5 ;  /* 0x0000000500d67308 */ /* 0x0003e20000000800 */
[----:B------:R-:W-:Y:S01]  /*61c0*/  FFMA.FTZ R7, R160, UR14, -R0 ;  /* 0x0000000ea0077c23 */ /* 0x000fe20008010800 */
[----:B-1----:R-:W-:Y:S02]  /*61d0*/  SHF.R.U32.HI R5, RZ, 0x18, R4 ;  /* 0x00000018ff057819 */ /* 0x002fe40000011604 */
[----:B------:R-:W-:Y:S01]  /*61e0*/  LOP3.LUT R4, R6, 0xff, RZ, 0xc0, !PT ;  /* 0x000000ff06047812 */ /* 0x000fe200078ec0ff */
[----:B------:R-:W-:-:S03]  /*61f0*/  FFMA.FTZ R6, R124, UR14, -R2 ;  /* 0x0000000e7c067c23 */ /* 0x000fc60008010802 */
[----:B------:R-:W-:Y:S01]  /*6200*/  PRMT R13, R4, 0x5410, R5 ;  /* 0x00005410040d7816 */ /* 0x000fe20000000005 */
[----:B------:R-:W-:Y:S01]  /*6210*/  IMAD.WIDE.U32 R4, R11, -0x326172a9, RZ ;  /* 0xcd9e8d570b047825 */ /* 0x000fe200078e00ff */
[----:B------:R1:W2:Y:S03]  /*6220*/  MUFU.EX2 R15, R6 ;  /* 0x00000006000f7308 */ /* 0x0002a60000000800 */
[----:B------:R-:W-:-:S05]  /*6230*/  FFMA.FTZ R11, R156, UR14, -R0 ;  /* 0x0000000e9c0b7c23 */ /* 0x000fca0008010800 */
[----:B------:R4:W-:Y:S01]  /*6240*/  MUFU.EX2 R120, R7 ;  /* 0x0000000700787308 */ /* 0x0009e20000000800 */
[----:B-1----:R-:W-:-:S04]  /*6250*/  LOP3.LUT R6, R4, 0xffff, RZ, 0xc0, !PT ;  /* 0x0000ffff04067812 */ /* 0x002fc800078ec0ff */
[----:B----4-:R-:W-:Y:S02]  /*6260*/  SHF.R.U32.HI R7, RZ, 0x8, R6 ;  /* 0x00000008ff077819 */ /* 0x010fe40000011606 */
[----:B------:R-:W-:Y:S01]  /*6270*/  LOP3.LUT R6, R4, 0xff, RZ, 0xc0, !PT ;  /* 0x000000ff04067812 */ /* 0x000fe200078ec0ff */
[----:B------:R-:W-:-:S03]  /*6280*/  IMAD.WIDE.U32 R20, R14, -0x326172a9, RZ ;  /* 0xcd9e8d570e147825 */ /* 0x000fc600078e00ff */
[----:B------:R-:W-:Y:S02]  /*6290*/  PRMT R18, R6, 0x5410, R7 ;  /* 0x0000541006127816 */ /* 0x000fe40000000007 */
[--C-:B------:R-:W-:Y:S01]  /*62a0*/  SHF.R.U32.HI R6, RZ, 0x10, R4.reuse ;  /* 0x00000010ff067819 */ /* 0x100fe20000011604 */
[----:B------:R1:W4:Y:S01]  /*62b0*/  MUFU.EX2 R154, R11 ;  /* 0x0000000b009a7308 */ /* 0x0003220000000800 */
[----:B------:R-:W-:Y:S02]  /*62c0*/  IMAD.MOV.U32 R147, RZ, RZ, R107 ;  /* 0x000000ffff937224 */ /* 0x000fe400078e006b */
[----:B-1----:R-:W-:Y:S02]  /*62d0*/  LOP3.LUT R11, R6, 0xff, RZ, 0xc0, !PT ;  /* 0x000000ff060b7812 */ /* 0x002fe400078ec0ff */
[----:B------:R-:W-:Y:S02]  /*62e0*/  SHF.R.U32.HI R6, RZ, 0x18, R4 ;  /* 0x00000018ff067819 */ /* 0x000fe40000011604 */
[----:B------:R-:W-:-:S02]  /*62f0*/  LOP3.LUT R4, R5, R20, R72, 0x96, !PT ;  /* 0x0000001405047212 */ /* 0x000fc400078e9648 */
[----:B------:R-:W-:Y:S01]  /*6300*/  PRMT R17, R11, 0x5410, R6 ;  /* 0x000054100b117816 */ /* 0x000fe20000000006 */
[----:B------:R-:W-:Y:S01]  /*6310*/  FFMA.FTZ R6, R163, UR14, -R25 ;  /* 0x0000000ea3067c23 */ /* 0x000fe20008010819 */
[----:B------:R-:W-:-:S03]  /*6320*/  LOP3.LUT R5, R4, 0xffff, RZ, 0xc0, !PT ;  /* 0x0000ffff04057812 */ /* 0x000fc600078ec0ff */
[----:B------:R1:W-:Y:S01]  /*6330*/  MUFU.EX2 R107, R6 ;  /* 0x00000006006b7308 */ /* 0x0003e20000000800 */
[----:B------:R-:W-:Y:S01]  /*6340*/  FFMA.FTZ R7, R153, UR14, -R0 ;  /* 0x0000000e99077c23 */ /* 0x000fe20008010800 */
[----:B---3--:R-:W-:Y:S01]  /*6350*/  IMAD.MOV.U32 R152, RZ, RZ, R109 ;  /* 0x000000ffff987224 */ /* 0x008fe200078e006d */
[----:B-1----:R-:W-:Y:S02]  /*6360*/  SHF.R.U32.HI R6, RZ, 0x8, R5 ;  /* 0x00000008ff067819 */ /* 0x002fe40000011605 */
[----:B------:R-:W-:-:S04]  /*6370*/  LOP3.LUT R5, R4, 0xff, RZ, 0xc0, !PT ;  /* 0x000000ff04057812 */ /* 0x000fc800078ec0ff */
[----:B------:R-:W-:Y:S01]  /*6380*/  PRMT R16, R5, 0x5410, R6 ;  /* 0x0000541005107816 */ /* 0x000fe20000000006 */
[----:B------:R-:W-:Y:S01]  /*6390*/  FFMA.FTZ R5, R157, UR14, -R25 ;  /* 0x0000000e9d057c23 */ /* 0x000fe20008010819 */
[----:B------:R-:W-:-:S03]  /*63a0*/  SHF.R.U32.HI R6, RZ, 0x10, R4 ;  /* 0x00000010ff067819 */ /* 0x000fc60000011604 */
[----:B------:R1:W-:Y:S08]  /*63b0*/  MUFU.EX2 R211, R5 ;  /* 0x0000000500d37308 */ /* 0x0003f00000000800 */
[----:B------:R3:W-:Y:S01]  /*63c0*/  MUFU.EX2 R122, R7 ;  /* 0x00000007007a7308 */ /* 0x0007e20000000800 */
[----:B-1----:R-:W-:Y:S02]  /*63d0*/  SHF.R.U32.HI R5, RZ, 0x18, R4 ;  /* 0x00000018ff057819 */ /* 0x002fe40000011604 */
[----:B------:R-:W-:Y:S01]  /*63e0*/  LOP3.LUT R4, R6, 0xff, RZ, 0xc0, !PT ;  /* 0x000000ff06047812 */ /* 0x000fe200078ec0ff */
[----:B------:R-:W-:-:S03]  /*63f0*/  FFMA.FTZ R6, R159, UR14, -R25 ;  /* 0x0000000e9f067c23 */ /* 0x000fc60008010819 */
[----:B------:R-:W-:Y:S01]  /*6400*/  PRMT R11, R4, 0x5410, R5 ;  /* 0x00005410040b7816 */ /* 0x000fe20000000005 */
[----:B---3--:R-:W-:Y:S01]  /*6410*/  FFMA.FTZ R7, R125, UR14, -R0 ;  /* 0x0000000e7d077c23 */ /* 0x008fe20008010800 */
[----:B------:R-:W-:Y:S01]  /*6420*/  HSET2.LE.AND R4, R12, R202, PT ;  /* 0x000000ca0c047233 */ /* 0x000fe20003803000 */
[----:B------:R1:W-:Y:S01]  /*6430*/  MUFU.EX2 R116, R6 ;  /* 0x0000000600747308 */ /* 0x0003e20000000800 */
[----:B------:R-:W-:Y:S01]  /*6440*/  F2FP.BF16.F32.PACK_AB R5, R152, R151 ;  /* 0x000000979805723e */ /* 0x000fe200000010ff */
[----:B--2---:R-:W-:-:S03]  /*6450*/  IMAD.MOV.U32 R160, RZ, RZ, R15 ;  /* 0x000000ffffa07224 */ /* 0x004fc600078e000f */
[----:B------:R-:W-:-:S03]  /*6460*/  LOP3.LUT R12, R4, R5, RZ, 0xc0, !PT ;  /* 0x00000005040c7212 */ /* 0x000fc600078ec0ff */
[----:B------:R2:W3:Y:S01]  /*6470*/  MUFU.EX2 R210, R7 ;  /* 0x0000000700d27308 */ /* 0x0004e20000000800 */
[----:B------:R-:W-:Y:S02]  /*6480*/  HSET2.LE.AND R4, R13, R202, PT ;  /* 0x000000ca0d047233 */ /* 0x000fe40003803000 */
[----:B----4-:R-:W-:Y:S01]  /*6490*/  F2FP.BF16.F32.PACK_AB R5, R154, R120 ;  /* 0x000000789a05723e */ /* 0x010fe200000010ff */
[----:B-1----:R-:W-:-:S04]  /*64a0*/  FFMA.FTZ R6, R161, UR14, -R24 ;  /* 0x0000000ea1067c23 */ /* 0x002fc80008010818 */
[----:B------:R1:W-:Y:S01]  /*64b0*/  MUFU.EX2 R125, R6 ;  /* 0x00000006007d7308 */ /* 0x0003e20000000800 */
[----:B------:R-:W-:Y:S02]  /*64c0*/  LOP3.LUT R13, R4, R5, RZ, 0xc0, !PT ;  /* 0x00000005040d7212 */ /* 0x000fe400078ec0ff */
[----:B------:R-:W-:Y:S02]  /*64d0*/  HSET2.LE.AND R4, R19, R202, PT ;  /* 0x000000ca13047233 */ /* 0x000fe40003803000 */
[----:B------:R-:W-:Y:S01]  /*64e0*/  F2FP.BF16.F32.PACK_AB R5, R160, R214 ;  /* 0x000000d6a005723e */ /* 0x000fe200000010ff */
[----:B--2---:R-:W-:Y:S01]  /*64f0*/  FFMA.FTZ R7, R162, UR14, -R25 ;  /* 0x0000000ea2077c23 */ /* 0x004fe20008010819 */
[----:B-1----:R-:W-:-:S04]  /*6500*/  FFMA.FTZ R6, R158, UR14, -R24 ;  /* 0x0000000e9e067c23 */ /* 0x002fc80008010818 */
[----:B------:R1:W2:Y:S01]  /*6510*/  MUFU.EX2 R209, R6 ;  /* 0x0000000600d17308 */ /* 0x0002a20000000800 */
[----:B------:R-:W-:Y:S02]  /*6520*/  LOP3.LUT R14, R4, R5, RZ, 0xc0, !PT ;  /* 0x00000005040e7212 */ /* 0x000fe400078ec0ff */
[----:B------:R-:W-:Y:S02]  /*6530*/  HSET2.LE.AND R4, R28, R202, PT ;  /* 0x000000ca1c047233 */ /* 0x000fe40003803000 */
[----:B---3--:R-:W-:-:S03]  /*6540*/  F2FP.BF16.F32.PACK_AB R5, R210, R122 ;  /* 0x0000007ad205723e */ /* 0x008fc600000010ff */
[----:B------:R3:W4:Y:S01]  /*6550*/  MUFU.EX2 R155, R7 ;  /* 0x00000007009b7308 */ /* 0x0007220000000800 */
[----:B------:R-:W-:Y:S02]  /*6560*/  LOP3.LUT R15, R4, R5, RZ, 0xc0, !PT ;  /* 0x00000005040f7212 */ /* 0x000fe400078ec0ff */
[----:B------:R-:W-:Y:S01]  /*6570*/  F2FP.BF16.F32.PACK_AB R4, R116, R211 ;  /* 0x000000d37404723e */ /* 0x000fe200000010ff */
[----:B-1----:R-:W-:-:S04]  /*6580*/  FFMA.FTZ R6, R165, UR14, -R24 ;  /* 0x0000000ea5067c23 */ /* 0x002fc80008010818 */
[----:B------:R1:W-:Y:S01]  /*6590*/  MUFU.EX2 R153, R6 ;  /* 0x0000000600997308 */ /* 0x0003e20000000800 */
[----:B---3--:R-:W-:-:S07]  /*65a0*/  FFMA.FTZ R7, R164, UR14, -R24 ;  /* 0x0000000ea4077c23 */ /* 0x008fce0008010818 */
[----:B------:R3:W4:Y:S01]  /*65b0*/  MUFU.EX2 R121, R7 ;  /* 0x0000000700797308 */ /* 0x0007220000000800 */
[----:B-1----:R-:W-:-:S05]  /*65c0*/  HSET2.LE.AND R6, R18, R202, PT ;  /* 0x000000ca12067233 */ /* 0x002fca0003803000 */
[----:B------:R-:W-:Y:S02]  /*65d0*/  LOP3.LUT R6, R6, R4, RZ, 0xc0, !PT ;  /* 0x0000000406067212 */ /* 0x000fe400078ec0ff */
[----:B--2---:R-:W-:Y:S02]  /*65e0*/  F2FP.BF16.F32.PACK_AB R4, R209, R125 ;  /* 0x0000007dd104723e */ /* 0x004fe400000010ff */
[----:B---3--:R-:W-:-:S05]  /*65f0*/  HSET2.LE.AND R7, R17, R202, PT ;  /* 0x000000ca11077233 */ /* 0x008fca0003803000 */
[----:B------:R-:W-:Y:S02]  /*6600*/  LOP3.LUT R7, R7, R4, RZ, 0xc0, !PT ;  /* 0x0000000407077212 */ /* 0x000fe400078ec0ff */
[----:B------:R-:W-:Y:S02]  /*6610*/  HSET2.LE.AND R4, R16, R202, PT ;  /* 0x000000ca10047233 */ /* 0x000fe40003803000 */
[----:B------:R-:W1:Y:S01]  /*6620*/  LDSM.16.MT88.4 R16, [R205+0x4800] ;  /* 0x00480000cd10783b */ /* 0x000e620000004200 */
[----:B----4-:R-:W-:-:S04]  /*6630*/  F2FP.BF16.F32.PACK_AB R5, R155, R107 ;  /* 0x0000006b9b05723e */ /* 0x010fc800000010ff */
[----:B------:R-:W-:Y:S02]  /*6640*/  LOP3.LUT R4, R4, R5, RZ, 0xc0, !PT ;  /* 0x0000000504047212 */ /* 0x000fe400078ec0ff */
[----:B------:R-:W-:Y:S02]  /*6650*/  HSET2.LE.AND R5, R11, R202, PT ;  /* 0x000000ca0b057233 */ /* 0x000fe40003803000 */
[----:B------:R-:W-:-:S04]  /*6660*/  F2FP.BF16.F32.PACK_AB R11, R121, R153 ;  /* 0x00000099790b723e */ /* 0x000fc800000010ff */
[----:B------:R-:W-:Y:S01]  /*6670*/  LOP3.LUT R5, R5, R11, RZ, 0xc0, !PT ;  /* 0x0000000b05057212 */ /* 0x000fe200078ec0ff */
[----:B------:R-:W-:Y:S02]  /*6680*/  IMAD.MOV.U32 R123, RZ, RZ, R71 ;  /* 0x000000ffff7b7224 */ /* 0x000fe400078e0047 */
[----:B------:R-:W-:Y:S02]  /*6690*/  IMAD.MOV.U32 R146, RZ, RZ, R70 ;  /* 0x000000ffff927224 */ /* 0x000fe400078e0046 */
[----:B------:R-:W-:Y:S02]  /*66a0*/  IMAD.MOV.U32 R115, RZ, RZ, R67 ;  /* 0x000000ffff737224 */ /* 0x000fe400078e0043 */
[----:B------:R-:W-:Y:S02]  /*66b0*/  IMAD.MOV.U32 R145, RZ, RZ, R66 ;  /* 0x000000ffff917224 */ /* 0x000fe400078e0042 */
[----:B------:R-:W-:Y:S01]  /*66c0*/  IMAD.MOV.U32 R119, RZ, RZ, R65 ;  /* 0x000000ffff777224 */ /* 0x000fe200078e0041 */
[-C--:B-1----:R-:W-:Y:S06]  /*66d0*/  HMMA.16816.F32.BF16 R68, R12, R16.reuse, R36 ;  /* 0x000000100c44723c */ /* 0x082fec0000041824 */
[C---:B------:R-:W-:Y:S06]  /*66e0*/  HMMA.16816.F32.BF16 R40, R4.reuse, R16, R92 ;  /* 0x000000100428723c */ /* 0x040fec000004185c */
[-C--:B------:R-:W-:Y:S06]  /*66f0*/  HMMA.16816.F32.BF16 R36, R4, R18.reuse, R84 ;  /* 0x000000120424723c */ /* 0x080fec0000041854 */
[----:B------:R-:W-:Y:S01]  /*6700*/  HMMA.16816.F32.BF16 R64, R12, R18, R32 ;  /* 0x000000120c40723c */ /* 0x000fe20000041820 */
[----:B------:R-:W1:Y:S01]  /*6710*/  LDSM.16.MT88.4 R16, [R206+0x4800] ;  /* 0x00480000ce10783b */ /* 0x000e620000004200 */
[----:B------:R-:W-:-:S04]  /*6720*/  IMAD.MOV.U32 R109, RZ, RZ, R132 ;  /* 0x000000ffff6d7224 */ /* 0x000fc800078e0084 */
[C---:B-1----:R-:W-:Y:S06]  /*6730*/  HMMA.16816.F32.BF16 R32, R4.reuse, R16, R96 ;  /* 0x000000100420723c */ /* 0x042fec0000041860 */
[----:B------:R-:W-:Y:S07]  /*6740*/  HMMA.16816.F32.BF16 R28, R4, R18, R88 ;  /* 0x00000012041c723c */ /* 0x000fee0000041858 */
[----:B------:R-:W-:Y:S01]  /*6750*/  LOP3.LUT R4, R21, R26, R235, 0x96, !PT ;  /* 0x0000001a15047212 */ /* 0x000fe200078e96eb */
[--C-:B------:R-:W-:Y:S01]  /*6760*/  FFMA.FTZ R5, R167, UR14, -R25.reuse ;  /* 0x0000000ea7057c23 */ /* 0x100fe20008010819 */
[----:B------:R-:W-:-:S03]  /*6770*/  FFMA.FTZ R6, R127, UR14, -R25 ;  /* 0x0000000e7f067c23 */ /* 0x000fc60008010819 */
[----:B------:R1:W-:Y:S01]  /*6780*/  MUFU.EX2 R150, R5 ;  /* 0x0000000500967308 */ /* 0x0003e20000000800 */
[C---:B------:R-:W-:Y:S07]  /*6790*/  HMMA.16816.F32.BF16 R56, R12.reuse, R16, R76 ;  /* 0x000000100c38723c */ /* 0x040fee000004184c */
[----:B------:R2:W-:Y:S01]  /*67a0*/  MUFU.EX2 R88, R6 ;  /* 0x0000000600587308 */ /* 0x0005e20000000800 */
[----:B------:R-:W-:Y:S01]  /*67b0*/  HMMA.16816.F32.BF16 R52, R12, R18, R52 ;  /* 0x000000120c34723c */ /* 0x000fe20000041834 */
[----:B------:R-:W-:Y:S01]  /*67c0*/  FFMA.FTZ R7, R126, UR14, -R25 ;  /* 0x0000000e7e077c23 */ /* 0x000fe20008010819 */
[----:B------:R-:W3:Y:S01]  /*67d0*/  LDSM.16.MT88.4 R16, [R205+0x4c00] ;  /* 0x004c0000cd10783b */ /* 0x000ee20000004200 */
[----:B-1----:R-:W-:-:S05]  /*67e0*/  IMAD.WIDE.U32 R4, R4, -0x2daee0ad, RZ ;  /* 0xd2511f5304047825 */ /* 0x002fca00078e00ff */
[----:B--2---:R-:W-:Y:S02]  /*67f0*/  LOP3.LUT R6, R5, R22, R73, 0x96, !PT ;  /* 0x0000001605067212 */ /* 0x004fe400078e9649 */
[C---:B------:R-:W-:Y:S01]  /*6800*/  LOP3.LUT R5, R4.reuse, 0xffff, RZ, 0xc0, !PT ;  /* 0x0000ffff04057812 */ /* 0x040fe200078ec0ff */
[----:B------:R-:W-:Y:S01]  /*6810*/  MUFU.EX2 R165, R7 ;  /* 0x0000000700a57308 */ /* 0x000fe20000000800 */
[----:B------:R-:W-:Y:S01]  /*6820*/  LOP3.LUT R13, R4, 0xff, RZ, 0xc0, !PT ;  /* 0x000000ff040d7812 */ /* 0x000fe200078ec0ff */
[----:B------:R-:W1:Y:S01]  /*6830*/  LDSM.16.MT88.4 R20, [R206+0x4c00] ;  /* 0x004c0000ce14783b */ /* 0x000e620000004200 */
[--C-:B------:R-:W-:Y:S02]  /*6840*/  SHF.R.U32.HI R12, RZ, 0x10, R4.reuse ;  /* 0x00000010ff0c7819 */ /* 0x100fe40000011604 */
[----:B------:R-:W-:Y:S02]  /*6850*/  SHF.R.U32.HI R11, RZ, 0x18, R4 ;  /* 0x00000018ff0b7819 */ /* 0x000fe40000011604 */
[----:B------:R-:W-:Y:S01]  /*6860*/  SHF.R.U32.HI R4, RZ, 0x8, R5 ;  /* 0x00000008ff047819 */ /* 0x000fe20000011605 */
[----:B------:R-:W-:-:S03]  /*6870*/  FFMA.FTZ R5, R166, UR14, -R25 ;  /* 0x0000000ea6057c23 */ /* 0x000fc60008010819 */
[----:B------:R-:W-:Y:S01]  /*6880*/  PRMT R14, R13, 0x5410, R4 ;  /* 0x000054100d0e7816 */ /* 0x000fe20000000004 */
[----:B------:R2:W4:Y:S01]  /*6890*/  MUFU.EX2 R132, R5 ;  /* 0x0000000500847308 */ /* 0x0005220000000800 */
[----:B------:R-:W-:-:S04]  /*68a0*/  LOP3.LUT R4, R12, 0xff, RZ, 0xc0, !PT ;  /* 0x000000ff0c047812 */ /* 0x000fc800078ec0ff */
[----:B------:R-:W-:Y:S02]  /*68b0*/  PRMT R13, R4, 0x5410, R11 ;  /* 0x00005410040d7816 */ /* 0x000fe4000000000b */
[C---:B------:R-:W-:Y:S02]  /*68c0*/  LOP3.LUT R4, R6.reuse, 0xffff, RZ, 0xc0, !PT ;  /* 0x0000ffff06047812 */ /* 0x040fe400078ec0ff */
[----:B------:R-:W-:Y:S01]  /*68d0*/  LOP3.LUT R11, R6, 0xff, RZ, 0xc0, !PT ;  /* 0x000000ff060b7812 */ /* 0x000fe200078ec0ff */
[----:B--2---:R-:W-:Y:S01]  /*68e0*/  FFMA.FTZ R5, R170, UR14, -R24 ;  /* 0x0000000eaa057c23 */ /* 0x004fe20008010818 */
[----:B------:R-:W-:-:S03]  /*68f0*/  SHF.R.U32.HI R7, RZ, 0x18, R6 ;  /* 0x00000018ff077819 */ /* 0x000fc60000011606 */
[----:B------:R2:W-:Y:S02]  /*6900*/  MUFU.EX2 R166, R5 ;  /* 0x0000000500a67308 */ /* 0x0005e40000000800 */
[----:B--2---:R-:W-:Y:S02]  /*6910*/  SHF.R.U32.HI R5, RZ, 0x10, R6 ;  /* 0x00000010ff057819 */ /* 0x004fe40000011606 */
[----:B------:R-:W-:Y:S02]  /*6920*/  SHF.R.U32.HI R6, RZ, 0x8, R4 ;  /* 0x00000008ff067819 */ /* 0x000fe40000011604 */
[----:B------:R-:W-:Y:S02]  /*6930*/  LOP3.LUT R4, R5, 0xff, RZ, 0xc0, !PT ;  /* 0x000000ff05047812 */ /* 0x000fe400078ec0ff */
[----:B------:R-:W-:Y:S01]  /*6940*/  PRMT R12, R11, 0x5410, R6 ;  /* 0x000054100b0c7816 */ /* 0x000fe20000000006 */
[--C-:B------:R-:W-:Y:S01]  /*6950*/  FFMA.FTZ R5, R169, UR14, -R24.reuse ;  /* 0x0000000ea9057c23 */ /* 0x100fe20008010818 */
[----:B------:R-:W-:Y:S01]  /*6960*/  PRMT R11, R4, 0x5410, R7 ;  /* 0x00005410040b7816 */ /* 0x000fe20000000007 */
[----:B------:R-:W-:-:S02]  /*6970*/  FFMA.FTZ R4, R168, UR14, -R24 ;  /* 0x0000000ea8047c23 */ /* 0x000fc40008010818 */
[----:B------:R2:W-:Y:S08]  /*6980*/  MUFU.EX2 R158, R5 ;  /* 0x00000005009e7308 */ /* 0x0005f00000000800 */
[----:B------:R4:W3:Y:S01]  /*6990*/  MUFU.EX2 R217, R4 ;  /* 0x0000000400d97308 */ /* 0x0008e20000000800 */
[----:B------:R-:W-:Y:S01]  /*69a0*/  HSET2.LE.AND R6, R14, R202, PT ;  /* 0x000000ca0e067233 */ /* 0x000fe20003803000 */
[----:B--2---:R-:W-:-:S06]  /*69b0*/  FFMA.FTZ R5, R171, UR14, -R24 ;  /* 0x0000000eab057c23 */ /* 0x004fcc0008010818 */
[----:B------:R2:W1:Y:S01]  /*69c0*/  MUFU.EX2 R167, R5 ;  /* 0x0000000500a77308 */ /* 0x0004620000000800 */
[----:B----4-:R-:W-:Y:S02]  /*69d0*/  F2FP.BF16.F32.PACK_AB R4, R132, R165 ;  /* 0x000000a58404723e */ /* 0x010fe400000010ff */
[----:B------:R-:W-:Y:S02]  /*69e0*/  HSET2.LE.AND R7, R13, R202, PT ;  /* 0x000000ca0d077233 */ /* 0x000fe40003803000 */
[----:B------:R-:W-:Y:S02]  /*69f0*/  LOP3.LUT R6, R6, R4, RZ, 0xc0, !PT ;  /* 0x0000000406067212 */ /* 0x000fe400078ec0ff */
[----:B---3--:R-:W-:-:S04]  /*6a00*/  F2FP.BF16.F32.PACK_AB R4, R217, R158 ;  /* 0x0000009ed904723e */ /* 0x008fc800000010ff */
[----:B------:R-:W-:Y:S02]  /*6a10*/  LOP3.LUT R7, R7, R4, RZ, 0xc0, !PT ;  /* 0x0000000407077212 */ /* 0x000fe400078ec0ff */
[----:B------:R-:W-:Y:S02]  /*6a20*/  HSET2.LE.AND R4, R12, R202, PT ;  /* 0x000000ca0c047233 */ /* 0x000fe40003803000 */
[----:B--2---:R-:W-:-:S04]  /*6a30*/  F2FP.BF16.F32.PACK_AB R5, R88, R150 ;  /* 0x000000965805723e */ /* 0x004fc800000010ff */
[----:B------:R-:W-:Y:S02]  /*6a40*/  LOP3.LUT R4, R4, R5, RZ, 0xc0, !PT ;  /* 0x0000000504047212 */ /* 0x000fe400078ec0ff */
[----:B------:R-:W-:Y:S02]  /*6a50*/  HSET2.LE.AND R5, R11, R202, PT ;  /* 0x000000ca0b057233 */ /* 0x000fe40003803000 */
[----:B-1----:R-:W-:-:S04]  /*6a60*/  F2FP.BF16.F32.PACK_AB R11, R167, R166 ;  /* 0x000000a6a70b723e */ /* 0x002fc800000010ff */
[----:B------:R-:W-:-:S07]  /*6a70*/  LOP3.LUT R5, R5, R11, RZ, 0xc0, !PT ;  /* 0x0000000b05057212 */ /* 0x000fce00078ec0ff */
[C---:B------:R-:W-:Y:S06]  /*6a80*/  HMMA.16816.F32.BF16 R40, R4.reuse, R16, R40 ;  /* 0x000000100428723c */ /* 0x040fec0000041828 */
[C---:B------:R-:W-:Y:S06]  /*6a90*/  HMMA.16816.F32.BF16 R36, R4.reuse, R18, R36 ;  /* 0x000000120424723c */ /* 0x040fec0000041824 */
[C---:B------:R-:W-:Y:S06]  /*6aa0*/  HMMA.16816.F32.BF16 R32, R4.reuse, R20, R32 ;  /* 0x000000140420723c */ /* 0x040fec0000041820 */
[----:B------:R-:W-:Y:S07]  /*6ab0*/  HMMA.16816.F32.BF16 R76, R4, R22, R28 ;  /* 0x00000016044c723c */ /* 0x000fee000004181c */
[----:B------:R-:W-:Y:S01]  /*6ac0*/  FFMA.FTZ R4, R175, UR14, -R2 ;  /* 0x0000000eaf047c23 */ /* 0x000fe20008010802 */
[----:B------:R-:W-:-:S03]  /*6ad0*/  LOP3.LUT R5, R45, R48, R235, 0x96, !PT ;  /* 0x000000302d057212 */ /* 0x000fc600078e96eb */
[----:B------:R1:W-:Y:S01]  /*6ae0*/  MUFU.EX2 R156, R4 ;  /* 0x00000004009c7308 */ /* 0x0003e20000000800 */
[----:B------:R-:W-:-:S07]  /*6af0*/  FFMA.FTZ R6, R172, UR14, -R2 ;  /* 0x0000000eac067c23 */ /* 0x000fce0008010802 */
[----:B------:R-:W2:Y:S01]  /*6b00*/  MUFU.EX2 R124, R6 ;  /* 0x00000006007c7308 */ /* 0x000ea20000000800 */
        /* <DEDUP_REMOVED lines=15> */
[----:B------:R3:W4:Y:S01]  /*6c00*/  MUFU.EX2 R204, R7 ;  /* 0x0000000700cc7308 */ /* 0x0007220000000800 */
[----:B------:R-:W-:Y:S01]  /*6c10*/  LOP3.LUT R4, R6, 0xffff, RZ, 0xc0, !PT ;  /* 0x0000ffff06047812 */ /* 0x000fe200078ec0ff */
[----:B-1----:R-:W-:Y:S01]  /*6c20*/  FFMA.FTZ R5, R103, UR14, -R0 ;  /* 0x0000000e67057c23 */ /* 0x002fe20008010800 */
[----:B--2---:R-:W-:Y:S02]  /*6c30*/  IMAD.MOV.U32 R103, RZ, RZ, R124 ;  /* 0x000000ffff677224 */ /* 0x004fe400078e007c */
[----:B------:R-:W-:-:S03]  /*6c40*/  IMAD.MOV.U32 R124, RZ, RZ, R252 ;  /* 0x000000ffff7c7224 */ /* 0x000fc600078e00fc */
[----:B------:R1:W2:Y:S01]  /*6c50*/  MUFU.EX2 R252, R5 ;  /* 0x0000000500fc7308 */ /* 0x0002a20000000800 */
[----:B------:R-:W-:Y:S02]  /*6c60*/  LOP3.LUT R11, R6, 0xff, RZ, 0xc0, !PT ;  /* 0x000000ff060b7812 */ /* 0x000fe400078ec0ff */
[----:B---3--:R-:W-:Y:S01]  /*6c70*/  SHF.R.U32.HI R7, RZ, 0x18, R6 ;  /* 0x00000018ff077819 */ /* 0x008fe20000011606 */
[----:B------:R-:W-:Y:S01]  /*6c80*/  IMAD.MOV.U32 R163, RZ, RZ, R186 ;  /* 0x000000ffffa37224 */ /* 0x000fe200078e00ba */
[----:B-1----:R-:W-:Y:S02]  /*6c90*/  SHF.R.U32.HI R5, RZ, 0x10, R6 ;  /* 0x00000010ff057819 */ /* 0x002fe40000011606 */
[----:B------:R-:W-:Y:S02]  /*6ca0*/  SHF.R.U32.HI R6, RZ, 0x8, R4 ;  /* 0x00000008ff067819 */ /* 0x000fe40000011604 */
[----:B------:R-:W-:Y:S02]  /*6cb0*/  LOP3.LUT R4, R5, 0xff, RZ, 0xc0, !PT ;  /* 0x000000ff05047812 */ /* 0x000fe400078ec0ff */
[----:B------:R-:W-:-:S02]  /*6cc0*/  PRMT R12, R11, 0x5410, R6 ;  /* 0x000054100b0c7816 */ /* 0x000fc40000000006 */
[----:B------:R-:W-:Y:S01]  /*6cd0*/  PRMT R11, R4, 0x5410, R7 ;  /* 0x00005410040b7816 */ /* 0x000fe20000000007 */
[--C-:B------:R-:W-:Y:S01]  /*6ce0*/  FFMA.FTZ R4, R176, UR14, -R0.reuse ;  /* 0x0000000eb0047c23 */ /* 0x100fe20008010800 */
[----:B------:R-:W-:Y:S01]  /*6cf0*/  FFMA.FTZ R5, R177, UR14, -R0 ;  /* 0x0000000eb1057c23 */ /* 0x000fe20008010800 */
[--C-:B------:R-:W-:Y:S02]  /*6d00*/  HSET2.LE.AND R6, R14, R202.reuse, PT ;  /* 0x000000ca0e067233 */ /* 0x100fe40003803000 */
[----:B------:R4:W-:Y:S01]  /*6d10*/  MUFU.EX2 R177, R4 ;  /* 0x0000000400b17308 */ /* 0x0009e20000000800 */
[----:B------:R-:W-:-:S07]  /*6d20*/  HSET2.LE.AND R7, R13, R202, PT ;  /* 0x000000ca0d077233 */ /* 0x000fce0003803000 */
[----:B------:R1:W3:Y:S01]  /*6d30*/  MUFU.EX2 R186, R5 ;  /* 0x0000000500ba7308 */ /* 0x0002e20000000800 */
[----:B----4-:R-:W-:-:S04]  /*6d40*/  F2FP.BF16.F32.PACK_AB R4, R204, R103 ;  /* 0x00000067cc04723e */ /* 0x010fc800000010ff */
[----:B------:R-:W-:Y:S02]  /*6d50*/  LOP3.LUT R6, R6, R4, RZ, 0xc0, !PT ;  /* 0x0000000406067212 */ /* 0x000fe400078ec0ff */
[----:B--2---:R-:W-:Y:S02]  /*6d60*/  F2FP.BF16.F32.PACK_AB R4, R252, R164 ;  /* 0x000000a4fc04723e */ /* 0x004fe400000010ff */
[----:B-1----:R-:W-:Y:S02]  /*6d70*/  F2FP.BF16.F32.PACK_AB R5, R170, R156 ;  /* 0x0000009caa05723e */ /* 0x002fe400000010ff */
[----:B------:R-:W-:Y:S02]  /*6d80*/  LOP3.LUT R7, R7, R4, RZ, 0xc0, !PT ;  /* 0x0000000407077212 */ /* 0x000fe400078ec0ff */
[----:B------:R-:W-:Y:S01]  /*6d90*/  HSET2.LE.AND R4, R12, R202, PT ;  /* 0x000000ca0c047233 */ /* 0x000fe20003803000 */
[----:B------:R-:W-:-:S04]  /*6da0*/  UIADD3 UR4, UR6, 0x2, URZ ;  /* 0x0000000206047890 */ /* 0x000fc8000fffe03f */
[----:B------:R-:W-:Y:S02]  /*6db0*/  LOP3.LUT R4, R4, R5, RZ, 0xc0, !PT ;  /* 0x0000000504047212 */ /* 0x000fe400078ec0ff */
[----:B------:R-:W-:Y:S02]  /*6dc0*/  HSET2.LE.AND R5, R11, R202, PT ;  /* 0x000000ca0b057233 */ /* 0x000fe40003803000 */
[----:B---3--:R-:W-:-:S04]  /*6dd0*/  F2FP.BF16.F32.PACK_AB R11, R177, R186 ;  /* 0x000000bab10b723e */ /* 0x008fc800000010ff */
        /* <DEDUP_REMOVED lines=63> */
[----:B------:R1:W-:Y:S03]  /*71d0*/  MUFU.EX2 R173, R6 ;  /* 0x0000000600ad7308 */ /* 0x0003e60000000800 */
[----:B------:R-:W-:-:S05]  /*71e0*/  FFMA.FTZ R11, R135, UR14, -R0 ;  /* 0x0000000e870b7c23 */ /* 0x000fca0008010800 */
[----:B------:R2:W-:Y:S01]  /*71f0*/  MUFU.EX2 R172, R7 ;  /* 0x0000000700ac7308 */ /* 0x0005e20000000800 */
[----:B-1----:R-:W-:-:S04]  /*7200*/  LOP3.LUT R6, R4, 0xffff, RZ, 0xc0, !PT ;  /* 0x0000ffff04067812 */ /* 0x002fc800078ec0ff */
[----:B--2---:R-:W-:Y:S02]  /*7210*/  SHF.R.U32.HI R7, RZ, 0x8, R6 ;  /* 0x00000008ff077819 */ /* 0x004fe40000011606 */
[----:B------:R-:W-:Y:S01]  /*7220*/  LOP3.LUT R6, R4, 0xff, RZ, 0xc0, !PT ;  /* 0x000000ff04067812 */ /* 0x000fe200078ec0ff */
[----:B------:R-:W-:-:S03]  /*7230*/  IMAD.WIDE.U32 R20, R14, -0x326172a9, RZ ;  /* 0xcd9e8d570e147825 */ /* 0x000fc600078e00ff */
[----:B------:R-:W-:Y:S02]  /*7240*/  PRMT R18, R6, 0x5410, R7 ;  /* 0x0000541006127816 */ /* 0x000fe40000000007 */
[--C-:B------:R-:W-:Y:S01]  /*7250*/  SHF.R.U32.HI R6, RZ, 0x10, R4.reuse ;  /* 0x00000010ff067819 */ /* 0x100fe20000011604 */
[----:B------:R1:W2:Y:S03]  /*7260*/  MUFU.EX2 R130, R11 ;  /* 0x0000000b00827308 */ /* 0x0002a60000000800 */
        /* <DEDUP_REMOVED lines=8> */
[----:B-1----:R-:W-:Y:S02]  /*72f0*/  SHF.R.U32.HI R6, RZ, 0x8, R5 ;  /* 0x00000008ff067819 */ /* 0x002fe40000011605 */
[----:B------:R-:W-:-:S04]  /*7300*/  LOP3.LUT R5, R4, 0xff, RZ, 0xc0, !PT ;  /* 0x000000ff04057812 */ /* 0x000fc800078ec0ff */
[----:B------:R-:W-:Y:S01]  /*7310*/  PRMT R16, R5, 0x5410, R6 ;  /* 0x0000541005107816 */ /* 0x000fe20000000006 */
[----:B------:R-:W-:Y:S01]  /*7320*/  FFMA.FTZ R5, R131, UR14, -R25 ;  /* 0x0000000e83057c23 */ /* 0x000fe20008010819 */
[----:B------:R-:W-:-:S03]  /*7330*/  SHF.R.U32.HI R6, RZ, 0x10, R4 ;  /* 0x00000010ff067819 */ /* 0x000fc60000011604 */
[----:B------:R1:W-:Y:S01]  /*7340*/  MUFU.EX2 R127, R5 ;  /* 0x00000005007f7308 */ /* 0x0003e20000000800 */
[----:B------:R-:W-:-:S07]  /*7350*/  IMAD.MOV.U32 R97, RZ, RZ, R125 ;  /* 0x000000ffff617224 */ /* 0x000fce00078e007d */
[----:B------:R4:W-:Y:S01]  /*7360*/  MUFU.EX2 R134, R7 ;  /* 0x0000000700867308 */ /* 0x0009e20000000800 */
[----:B-1----:R-:W-:Y:S02]  /*7370*/  SHF.R.U32.HI R5, RZ, 0x18, R4 ;  /* 0x00000018ff057819 */ /* 0x002fe40000011604 */
[----:B------:R-:W-:Y:S01]  /*7380*/  LOP3.LUT R4, R6, 0xff, RZ, 0xc0, !PT ;  /* 0x000000ff06047812 */ /* 0x000fe200078ec0ff */
[----:B------:R-:W-:-:S03]  /*7390*/  FFMA.FTZ R6, R180, UR14, -R25 ;  /* 0x0000000eb4067c23 */ /* 0x000fc60008010819 */
[----:B------:R-:W-:Y:S01]  /*73a0*/  PRMT R11, R4, 0x5410, R5 ;  /* 0x00005410040b7816 */ /* 0x000fe20000000005 */
[----:B----4-:R-:W-:Y:S01]  /*73b0*/  FFMA.FTZ R7, R111, UR14, -R0 ;  /* 0x0000000e6f077c23 */ /* 0x010fe20008010800 */
[----:B------:R-:W-:Y:S01]  /*73c0*/  HSET2.LE.AND R4, R12, R202, PT ;  /* 0x000000ca0c047233 */ /* 0x000fe20003803000 */
[----:B------:R1:W-:Y:S01]  /*73d0*/  MUFU.EX2 R125, R6 ;  /* 0x00000006007d7308 */ /* 0x0003e20000000800 */
[----:B---3--:R-:W-:Y:S01]  /*73e0*/  F2FP.BF16.F32.PACK_AB R5, R175, R176 ;  /* 0x000000b0af05723e */ /* 0x008fe200000010ff */
[----:B------:R-:W-:-:S03]  /*73f0*/  IMAD.MOV.U32 R99, RZ, RZ, R124 ;  /* 0x000000ffff637224 */ /* 0x000fc600078e007c */
[----:B------:R-:W-:-:S03]  /*7400*/  LOP3.LUT R12, R4, R5, RZ, 0xc0, !PT ;  /* 0x00000005040c7212 */ /* 0x000fc600078ec0ff */
[----:B------:R3:W4:Y:S01]  /*7410*/  MUFU.EX2 R129, R7 ;  /* 0x0000000700817308 */ /* 0x0007220000000800 */
[----:B------:R-:W-:Y:S02]  /*7420*/  HSET2.LE.AND R4, R13, R202, PT ;  /* 0x000000ca0d047233 */ /* 0x000fe40003803000 */
[----:B--2---:R-:W-:Y:S01]  /*7430*/  F2FP.BF16.F32.PACK_AB R5, R130, R172 ;  /* 0x000000ac8205723e */ /* 0x004fe200000010ff */
[----:B-1----:R-:W-:-:S04]  /*7440*/  FFMA.FTZ R6, R181, UR14, -R24 ;  /* 0x0000000eb5067c23 */ /* 0x002fc80008010818 */
[----:B------:R1:W-:Y:S01]  /*7450*/  MUFU.EX2 R124, R6 ;  /* 0x00000006007c7308 */ /* 0x0003e20000000800 */
[----:B------:R-:W-:Y:S01]  /*7460*/  IMAD.MOV.U32 R93, RZ, RZ, R123 ;  /* 0x000000ffff5d7224 */ /* 0x000fe200078e007b */
[----:B------:R-:W-:Y:S02]  /*7470*/  LOP3.LUT R13, R4, R5, RZ, 0xc0, !PT ;  /* 0x00000005040d7212 */ /* 0x000fe400078ec0ff */
[----:B------:R-:W-:Y:S02]  /*7480*/  HSET2.LE.AND R4, R19, R202, PT ;  /* 0x000000ca13047233 */ /* 0x000fe40003803000 */
[----:B------:R-:W-:Y:S01]  /*7490*/  F2FP.BF16.F32.PACK_AB R5, R173, R174 ;  /* 0x000000aead05723e */ /* 0x000fe200000010ff */
[----:B---3--:R-:W-:Y:S01]  /*74a0*/  FFMA.FTZ R7, R182, UR14, -R25 ;  /* 0x0000000eb6077c23 */ /* 0x008fe20008010819 */
[----:B-1----:R-:W-:-:S04]  /*74b0*/  FFMA.FTZ R6, R179, UR14, -R24 ;  /* 0x0000000eb3067c23 */ /* 0x002fc80008010818 */
[----:B------:R1:W2:Y:S01]  /*74c0*/  MUFU.EX2 R123, R6 ;  /* 0x00000006007b7308 */ /* 0x0002a20000000800 */
[----:B------:R-:W-:Y:S02]  /*74d0*/  LOP3.LUT R14, R4, R5, RZ, 0xc0, !PT ;  /* 0x00000005040e7212 */ /* 0x000fe400078ec0ff */
[----:B------:R-:W-:Y:S02]  /*74e0*/  HSET2.LE.AND R4, R28, R202, PT ;  /* 0x000000ca1c047233 */ /* 0x000fe40003803000 */
[----:B----4-:R-:W-:Y:S01]  /*74f0*/  F2FP.BF16.F32.PACK_AB R5, R129, R134 ;  /* 0x000000868105723e */ /* 0x010fe200000010ff */
[----:B------:R-:W-:Y:S02]  /*7500*/  IMAD.MOV.U32 R92, RZ, RZ, R122 ;  /* 0x000000ffff5c7224 */ /* 0x000fe400078e007a */
[----:B------:R3:W4:Y:S01]  /*7510*/  MUFU.EX2 R128, R7 ;  /* 0x0000000700807308 */ /* 0x0007220000000800 */
[----:B------:R-:W-:Y:S02]  /*7520*/  LOP3.LUT R15, R4, R5, RZ, 0xc0, !PT ;  /* 0x00000005040f7212 */ /* 0x000fe400078ec0ff */
[----:B------:R-:W-:Y:S01]  /*7530*/  F2FP.BF16.F32.PACK_AB R4, R125, R127 ;  /* 0x0000007f7d04723e */ /* 0x000fe200000010ff */
[----:B-1----:R-:W-:-:S04]  /*7540*/  FFMA.FTZ R6, R185, UR14, -R24 ;  /* 0x0000000eb9067c23 */ /* 0x002fc80008010818 */
[----:B------:R1:W-:Y:S01]  /*7550*/  MUFU.EX2 R122, R6 ;  /* 0x00000006007a7308 */ /* 0x0003e20000000800 */
[----:B------:R-:W-:Y:S02]  /*7560*/  IMAD.MOV.U32 R94, RZ, RZ, R121 ;  /* 0x000000ffff5e7224 */ /* 0x000fe400078e0079 */
[----:B---3--:R-:W-:-:S05]  /*7570*/  FFMA.FTZ R7, R184, UR14, -R24 ;  /* 0x0000000eb8077c23 */ /* 0x008fca0008010818 */
        /* <DEDUP_REMOVED lines=15> */
[-C--:B-1----:R-:W-:Y:S06]  /*7670*/  HMMA.16816.F32.BF16 R160, R12, R16.reuse, R68 ;  /* 0x000000100ca0723c */ /* 0x082fec0000041844 */
[C---:B------:R-:W-:Y:S06]  /*7680*/  HMMA.16816.F32.BF16 R40, R4.reuse, R16, R40 ;  /* 0x000000100428723c */ /* 0x040fec0000041828 */
[-C--:B------:R-:W-:Y:S06]  /*7690*/  HMMA.16816.F32.BF16 R36, R4, R18.reuse, R36 ;  /* 0x000000120424723c */ /* 0x080fec0000041824 */
[----:B------:R-:W-:Y:S01]  /*76a0*/  HMMA.16816.F32.BF16 R84, R12, R18, R64 ;  /* 0x000000120c54723c */ /* 0x000fe20000041840 */
[----:B------:R-:W1:Y:S01]  /*76b0*/  LDSM.16.MT88.4 R16, [R206+0x5000] ;  /* 0x00500000ce10783b */ /* 0x000e620000004200 */
[----:B------:R-:W-:-:S02]  /*76c0*/  IMAD.MOV.U32 R91, RZ, RZ, R115 ;  /* 0x000000ffff5b7224 */ /* 0x000fc400078e0073 */
[----:B------:R-:W-:Y:S01]  /*76d0*/  IMAD.MOV.U32 R115, RZ, RZ, R119 ;  /* 0x000000ffff737224 */ /* 0x000fe200078e0077 */
[----:B------:R-:W-:Y:S01]  /*76e0*/  LDSM.16.MT88.4 R64, [R206+0x5400] ;  /* 0x00540000ce40783b */ /* 0x000fe20000004200 */
[----:B------:R-:W-:Y:S02]  /*76f0*/  IMAD.MOV.U32 R96, RZ, RZ, R120 ;  /* 0x000000ffff607224 */ /* 0x000fe400078e0078 */
[----:B------:R-:W-:Y:S02]  /*7700*/  IMAD.MOV.U32 R95, RZ, RZ, R147 ;  /* 0x000000ffff5f7224 */ /* 0x000fe400078e0093 */
[----:B------:R-:W-:Y:S02]  /*7710*/  IMAD.MOV.U32 R159, RZ, RZ, R146 ;  /* 0x000000ffff9f7224 */ /* 0x000fe400078e0092 */
[----:B------:R-:W-:Y:S02]  /*7720*/  IMAD.MOV.U32 R157, RZ, RZ, R145 ;  /* 0x000000ffff9d7224 */ /* 0x000fe400078e0091 */
[----:B------:R-:W-:-:S02]  /*7730*/  IMAD.MOV.U32 R90, RZ, RZ, R144 ;  /* 0x000000ffff5a7224 */ /* 0x000fc400078e0090 */
[----:B------:R-:W-:Y:S02]  /*7740*/  IMAD.MOV.U32 R89, RZ, RZ, R96 ;  /* 0x000000ffff597224 */ /* 0x000fe400078e0060 */
[----:B------:R-:W-:Y:S01]  /*7750*/  IMAD.MOV.U32 R96, RZ, RZ, R117 ;  /* 0x000000ffff607224 */ /* 0x000fe200078e0075 */
[C---:B-1----:R-:W-:Y:S06]  /*7760*/  HMMA.16816.F32.BF16 R32, R4.reuse, R16, R32 ;  /* 0x000000100420723c */ /* 0x042fec0000041820 */
[----:B------:R-:W-:Y:S07]  /*7770*/  HMMA.16816.F32.BF16 R28, R4, R18, R76 ;  /* 0x00000012041c723c */ /* 0x000fee000004184c */
[----:B------:R-:W-:Y:S01]  /*7780*/  LOP3.LUT R4, R21, R26, R235, 0x96, !PT ;  /* 0x0000001a15047212 */ /* 0x000fe200078e96eb */
[--C-:B------:R-:W-:Y:S01]  /*7790*/  FFMA.FTZ R5, R187, UR14, -R25.reuse ;  /* 0x0000000ebb057c23 */ /* 0x100fe20008010819 */
[----:B------:R-:W-:-:S03]  /*77a0*/  FFMA.FTZ R6, R141, UR14, -R25 ;  /* 0x0000000e8d067c23 */ /* 0x000fc60008010819 */
[----:B------:R1:W-:Y:S01]  /*77b0*/  MUFU.EX2 R119, R5 ;  /* 0x0000000500777308 */ /* 0x0003e20000000800 */
[C---:B------:R-:W-:Y:S07]  /*77c0*/  HMMA.16816.F32.BF16 R144, R12.reuse, R16, R56 ;  /* 0x000000100c90723c */ /* 0x040fee0000041838 */
[----:B------:R2:W3:Y:S01]  /*77d0*/  MUFU.EX2 R120, R6 ;  /* 0x0000000600787308 */ /* 0x0004e20000000800 */
[----:B------:R-:W-:Y:S01]  /*77e0*/  HMMA.16816.F32.BF16 R76, R12, R18, R52 ;  /* 0x000000120c4c723c */ /* 0x000fe20000041834 */
[----:B------:R-:W-:Y:S01]  /*77f0*/  FFMA.FTZ R7, R139, UR14, -R25 ;  /* 0x0000000e8b077c23 */ /* 0x000fe20008010819 */
[----:B------:R-:W-:Y:S01]  /*7800*/  IMAD.MOV.U32 R169, RZ, RZ, R91 ;  /* 0x000000ffffa97224 */ /* 0x000fe200078e005b */
[----:B------:R-:W4:Y:S01]  /*7810*/  LDSM.16.MT88.4 R52, [R205+0x5400] ;  /* 0x00540000cd34783b */ /* 0x000f220000004200 */
[----:B-1----:R-:W-:-:S05]  /*7820*/  IMAD.WIDE.U32 R4, R4, -0x2daee0ad, RZ ;  /* 0xd2511f5304047825 */ /* 0x002fca00078e00ff */
[----:B--2---:R-:W-:Y:S02]  /*7830*/  LOP3.LUT R6, R5, R22, R73, 0x96, !PT ;  /* 0x0000001605067212 */ /* 0x004fe400078e9649 */
        /* <DEDUP_REMOVED lines=8> */
[----:B------:R-:W-:Y:S01]  /*78c0*/  LOP3.LUT R4, R12, 0xff, RZ, 0xc0, !PT ;  /* 0x000000ff0c047812 */ /* 0x000fe200078ec0ff */
[----:B------:R-:W-:Y:S02]  /*78d0*/  IMAD.MOV.U32 R141, RZ, RZ, R118 ;  /* 0x000000ffff8d7224 */ /* 0x000fe400078e0076 */
[----:B------:R-:W-:Y:S01]  /*78e0*/  IMAD.MOV.U32 R91, RZ, RZ, R116 ;  /* 0x000000ffff5b7224 */ /* 0x000fe200078e0074 */
[----:B------:R-:W-:Y:S02]  /*78f0*/  PRMT R12, R4, 0x5410, R11 ;  /* 0x00005410040c7816 */ /* 0x000fe4000000000b */
[C---:B------:R-:W-:Y:S01]  /*7900*/  LOP3.LUT R4, R6.reuse, 0xffff, RZ, 0xc0, !PT ;  /* 0x0000ffff06047812 */ /* 0x040fe200078ec0ff */
[----:B------:R2:W-:Y:S01]  /*7910*/  MUFU.EX2 R118, R7 ;  /* 0x0000000700767308 */ /* 0x0005e20000000800 */
[----:B------:R-:W-:Y:S01]  /*7920*/  LOP3.LUT R11, R6, 0xff, RZ, 0xc0, !PT ;  /* 0x000000ff060b7812 */ /* 0x000fe200078ec0ff */
[----:B-1----:R-:W-:-:S06]  /*7930*/  FFMA.FTZ R5, R189, UR14, -R24 ;  /* 0x0000000ebd057c23 */ /* 0x002fcc0008010818 */
[----:B------:R1:W-:Y:S01]  /*7940*/  MUFU.EX2 R116, R5 ;  /* 0x0000000500747308 */ /* 0x0003e20000000800 */
[----:B------:R-:W-:Y:S01]  /*7950*/  IMAD.MOV.U32 R140, RZ, RZ, R90 ;  /* 0x000000ffff8c7224 */ /* 0x000fe200078e005a */
[----:B--2---:R-:W-:Y:S01]  /*7960*/  SHF.R.U32.HI R7, RZ, 0x18, R6 ;  /* 0x00000018ff077819 */ /* 0x004fe20000011606 */
[----:B------:R-:W-:Y:S01]  /*7970*/  IMAD.MOV.U32 R90, RZ, RZ, R114 ;  /* 0x000000ffff5a7224 */ /* 0x000fe200078e0072 */
[----:B------:R-:W-:Y:S02]  /*7980*/  SHF.R.U32.HI R4, RZ, 0x8, R4 ;  /* 0x00000008ff047819 */ /* 0x000fe40000011604 */
[----:B-1----:R-:W-:Y:S01]  /*7990*/  SHF.R.U32.HI R5, RZ, 0x10, R6 ;  /* 0x00000010ff057819 */ /* 0x002fe20000011606 */
[----:B------:R-:W-:-:S03]  /*79a0*/  FFMA.FTZ R6, R188, UR14, -R24 ;  /* 0x0000000ebc067c23 */ /* 0x000fc60008010818 */
[----:B------:R-:W-:Y:S01]  /*79b0*/  LOP3.LUT R5, R5, 0xff, RZ, 0xc0, !PT ;  /* 0x000000ff05057812 */ /* 0x000fe200078ec0ff */
[----:B------:R1:W2:Y:S01]  /*79c0*/  MUFU.EX2 R114, R6 ;  /* 0x0000000600727308 */ /* 0x0002a20000000800 */
[----:B------:R-:W-:Y:S02]  /*79d0*/  PRMT R4, R11, 0x5410, R4 ;  /* 0x000054100b047816 */ /* 0x000fe40000000004 */
[----:B------:R-:W-:Y:S01]  /*79e0*/  PRMT R7, R5, 0x5410, R7 ;  /* 0x0000541005077816 */ /* 0x000fe20000000007 */
[--C-:B------:R-:W-:Y:S01]  /*79f0*/  FFMA.FTZ R5, R142, UR14, -R24.reuse ;  /* 0x0000000e8e057c23 */ /* 0x100fe20008010818 */
[----:B------:R-:W-:Y:S01]  /*7a00*/  IMAD.MOV.U32 R181, RZ, RZ, R115 ;  /* 0x000000ffffb57224 */ /* 0x000fe200078e0073 */
[----:B------:R-:W-:Y:S02]  /*7a10*/  HSET2.LE.AND R4, R4, R202, PT ;  /* 0x000000ca04047233 */ /* 0x000fe40003803000 */
[----:B------:R3:W-:Y:S01]  /*7a20*/  MUFU.EX2 R115, R5 ;  /* 0x0000000500737308 */ /* 0x0007e20000000800 */
[----:B-1----:R-:W-:-:S07]  /*7a30*/  FFMA.FTZ R6, R143, UR14, -R24 ;  /* 0x0000000e8f067c23 */ /* 0x002fce0008010818 */
[----:B------:R2:W1:Y:S01]  /*7a40*/  MUFU.EX2 R111, R6 ;  /* 0x00000006006f7308 */ /* 0x0004620000000800 */
[----:B---3--:R-:W-:-:S04]  /*7a50*/  F2FP.BF16.F32.PACK_AB R5, R120, R119 ;  /* 0x000000777805723e */ /* 0x008fc800000010ff */
[----:B------:R-:W-:Y:S02]  /*7a60*/  LOP3.LUT R4, R4, R5, RZ, 0xc0, !PT ;  /* 0x0000000504047212 */ /* 0x000fe400078ec0ff */
[--C-:B------:R-:W-:Y:S02]  /*7a70*/  HSET2.LE.AND R5, R7, R202.reuse, PT ;  /* 0x000000ca07057233 */ /* 0x100fe40003803000 */
[----:B--2---:R-:W-:Y:S02]  /*7a80*/  F2FP.BF16.F32.PACK_AB R6, R114, R116 ;  /* 0x000000747206723e */ /* 0x004fe400000010ff */
[----:B------:R-:W-:Y:S02]  /*7a90*/  F2FP.BF16.F32.PACK_AB R7, R117, R118 ;  /* 0x000000767507723e */ /* 0x000fe400000010ff */
[----:B------:R-:W-:Y:S02]  /*7aa0*/  LOP3.LUT R5, R5, R6, RZ, 0xc0, !PT ;  /* 0x0000000605057212 */ /* 0x000fe400078ec0ff */
[----:B------:R-:W-:-:S02]  /*7ab0*/  HSET2.LE.AND R6, R13, R202, PT ;  /* 0x000000ca0d067233 */ /* 0x000fc40003803000 */
[----:B-1----:R-:W-:-:S03]  /*7ac0*/  F2FP.BF16.F32.PACK_AB R11, R115, R111 ;  /* 0x0000006f730b723e */ /* 0x002fc600000010ff */
[----:B------:R-:W-:Y:S02]  /*7ad0*/  LOP3.LUT R6, R6, R7, RZ, 0xc0, !PT ;  /* 0x0000000706067212 */ /* 0x000fe400078ec0ff */
[----:B------:R-:W-:Y:S01]  /*7ae0*/  HSET2.LE.AND R7, R12, R202, PT ;  /* 0x000000ca0c077233 */ /* 0x000fe20003803000 */
[----:B------:R-:W-:-:S04]  /*7af0*/  UIADD3 UR6, UR6, 0x3, URZ ;  /* 0x0000000306067890 */ /* 0x000fc8000fffe03f */
[----:B------:R-:W-:Y:S01]  /*7b00*/  LOP3.LUT R7, R7, R11, RZ, 0xc0, !PT ;  /* 0x0000000b07077212 */ /* 0x000fe200078ec0ff */
[----:B------:R-:W-:Y:S02]  /*7b10*/  IMAD.MOV.U32 R143, RZ, RZ, R169 ;  /* 0x000000ffff8f7224 */ /* 0x000fe400078e00a9 */
[----:B------:R-:W-:Y:S02]  /*7b20*/  IMAD.MOV.U32 R184, RZ, RZ, R170 ;  /* 0x000000ffffb87224 */ /* 0x000fe400078e00aa */
[----:B------:R-:W-:Y:S02]  /*7b30*/  IMAD.MOV.U32 R187, RZ, RZ, R166 ;  /* 0x000000ffffbb7224 */ /* 0x000fe400078e00a6 */
[----:B------:R-:W-:Y:S01]  /*7b40*/  IMAD.MOV.U32 R102, RZ, RZ, R167 ;  /* 0x000000ffff667224 */ /* 0x000fe200078e00a7 */
[----:B----4-:R-:W-:Y:S01]  /*7b50*/  HMMA.16816.F32.BF16 R168, R4, R52, R40 ;  /* 0x0000003404a8723c */ /* 0x010fe20000041828 */
[----:B------:R-:W-:Y:S02]  /*7b60*/  IMAD.MOV.U32 R110, RZ, RZ, R164 ;  /* 0x000000ffff6e7224 */ /* 0x000fe400078e00a4 */
[----:B------:R-:W-:-:S02]  /*7b70*/  IMAD.MOV.U32 R135, RZ, RZ, R165 ;  /* 0x000000ffff877224 */ /* 0x000fc400078e00a5 */
[----:B------:R-:W-:Y:S01]  /*7b80*/  IMAD.MOV.U32 R183, RZ, RZ, R158 ;  /* 0x000000ffffb77224 */ /* 0x000fe200078e009e */
[C---:B------:R-:W-:Y:S01]  /*7b90*/  HMMA.16816.F32.BF16 R164, R4.reuse, R54, R36 ;  /* 0x0000003604a4723c */ /* 0x040fe20000041824 */
[----:B------:R-:W-:Y:S02]  /*7ba0*/  IMAD.MOV.U32 R182, RZ, RZ, R159 ;  /* 0x000000ffffb67224 */ /* 0x000fe400078e009f */
[----:B------:R-:W-:Y:S02]  /*7bb0*/  IMAD.MOV.U32 R131, RZ, RZ, R157 ;  /* 0x000000ffff837224 */ /* 0x000fe400078e009d */
[----:B------:R-:W-:Y:S01]  /*7bc0*/  IMAD.MOV.U32 R180, RZ, RZ, R156 ;  /* 0x000000ffffb47224 */ /* 0x000fe200078e009c */
[C---:B------:R-:W-:Y:S06]  /*7bd0*/  HMMA.16816.F32.BF16 R68, R4.reuse, R66, R28 ;  /* 0x000000420444723c */ /* 0x040fec000004181c */
[----:B------:R-:W-:Y:S07]  /*7be0*/  HMMA.16816.F32.BF16 R156, R4, R64, R32 ;  /* 0x00000040049c723c */ /* 0x000fee0000041820 */
[----:B------:R-:W-:-:S05]  /*7bf0*/  LOP3.LUT R4, R83, UR6, R223, 0x96, !PT ;  /* 0x0000000653047c12 */ /* 0x000fca000f8e96df */
[----:B------:R-:W-:-:S05]  /*7c00*/  IMAD.WIDE.U32 R4, R4, -0x326172a9, RZ ;  /* 0xcd9e8d5704047825 */ /* 0x000fca00078e00ff */
[C-C-:B------:R-:W-:Y:S02]  /*7c10*/  LOP3.LUT R6, R5.reuse, R100, R105.reuse, 0x96, !PT ;  /* 0x0000006405067212 */ /* 0x140fe400078e9669 */
[----:B------:R-:W-:Y:S02]  /*7c20*/  LOP3.LUT R5, R5, R80, R105, 0x96, !PT ;  /* 0x0000005005057212 */ /* 0x000fe400078e9669 */
[-CC-:B------:R-:W-:Y:S01]  /*7c30*/  LOP3.LUT R12, R47, R4.reuse, R75.reuse, 0x96, !PT ;  /* 0x000000042f0c7212 */ /* 0x180fe200078e964b */
[----:B------:R-:W-:Y:S01]  /*7c40*/  IMAD.WIDE.U32 R6, R6, -0x2daee0ad, RZ ;  /* 0xd2511f5306067825 */ /* 0x000fe200078e00ff */
[----:B------:R-:W-:-:S03]  /*7c50*/  LOP3.LUT R11, R61, R4, R75, 0x96, !PT ;  /* 0x000000043d0b7212 */ /* 0x000fc600078e964b */
        /* <DEDUP_REMOVED lines=25> */
[----:B------:R-:W-:-:S04]  /*7df0*/  LOP3.LUT R19, R7, R16, R235, 0x96, !PT ;  /* 0x0000001007137212 */ /* 0x000fc800078e96eb */
[----:B------:R-:W-:Y:S01]  /*7e00*/  LOP3.LUT R7, R15, R12, R235, 0x96, !PT ;  /* 0x0000000c0f077212 */ /* 0x000fe200078e96eb */
[----:B------:R-:W-:-:S04]  /*7e10*/  IMAD.WIDE.U32 R12, R5, -0x326172a9, RZ ;  /* 0xcd9e8d57050c7825 */ /* 0x000fc800078e00ff */
[----:B------:R-:W-:Y:S01]  /*7e20*/  IMAD.WIDE.U32 R4, R4, -0x326172a9, RZ ;  /* 0xcd9e8d5704047825 */ /* 0x000fe200078e00ff */
[----:B------:R-:W-:-:S04]  /*7e30*/  LOP3.LUT R26, R45, R48, R235, 0x96, !PT ;  /* 0x000000302d1a7212 */ /* 0x000fc800078e96eb */
[----:B------:R-:W-:Y:S01]  /*7e40*/  LOP3.LUT R21, R5, R14, R72, 0x96, !PT ;  /* 0x0000000e05157212 */ /* 0x000fe200078e9648 */
[----:B------:R-:W-:Y:S01]  /*7e50*/  IMAD.WIDE.U32 R14, R19, -0x2daee0ad, RZ ;  /* 0xd2511f53130e7825 */ /* 0x000fe200078e00ff */
[C---:B------:R-:W-:Y:S02]  /*7e60*/  LOP3.LUT R31, R4.reuse, 0xffff, RZ, 0xc0, !PT ;  /* 0x0000ffff041f7812 */ /* 0x040fe400078ec0ff */
[----:B------:R-:W-:Y:S01]  /*7e70*/  LOP3.LUT R36, R4, 0xff, RZ, 0xc0, !PT ;  /* 0x000000ff04247812 */ /* 0x000fe200078ec0ff */
[----:B------:R-:W-:Y:S01]  /*7e80*/  IMAD.WIDE.U32 R16, R26, -0x2daee0ad, RZ ;  /* 0xd2511f531a107825 */ /* 0x000fe200078e00ff */
[--C-:B------:R-:W-:Y:S02]  /*7e90*/  SHF.R.U32.HI R33, RZ, 0x10, R4.reuse ;  /* 0x00000010ff217819 */ /* 0x100fe40000011604 */
[----:B------:R-:W-:Y:S01]  /*7ea0*/  SHF.R.U32.HI R32, RZ, 0x18, R4 ;  /* 0x00000018ff207819 */ /* 0x000fe20000011604 */
[----:B------:R-:W-:Y:S01]  /*7eb0*/  FFMA.FTZ R4, R201, UR14, -R2 ;  /* 0x0000000ec9047c23 */ /* 0x000fe20008010802 */
[----:B------:R-:W-:-:S02]  /*7ec0*/  LOP3.LUT R19, R15, R22, R73, 0x96, !PT ;  /* 0x000000160f137212 */ /* 0x000fc400078e9649 */
[C---:B------:R-:W-:Y:S02]  /*7ed0*/  LOP3.LUT R22, R12.reuse, 0xffff, RZ, 0xc0, !PT ;  /* 0x0000ffff0c167812 */ /* 0x040fe400078ec0ff */
[----:B------:R-:W-:Y:S02]  /*7ee0*/  LOP3.LUT R27, R12, 0xff, RZ, 0xc0, !PT ;  /* 0x000000ff0c1b7812 */ /* 0x000fe400078ec0ff */
[--C-:B------:R-:W-:Y:S02]  /*7ef0*/  SHF.R.U32.HI R26, RZ, 0x10, R12.reuse ;  /* 0x00000010ff1a7819 */ /* 0x100fe4000001160c */
[----:B------:R-:W-:Y:S01]  /*7f00*/  SHF.R.U32.HI R23, RZ, 0x18, R12 ;  /* 0x00000018ff177819 */ /* 0x000fe2000001160c */
[----:B------:R-:W-:Y:S01]  /*7f10*/  FFMA.FTZ R12, R203, UR14, -R2 ;  /* 0x0000000ecb0c7c23 */ /* 0x000fe20008010802 */
[----:B------:R-:W-:Y:S01]  /*7f20*/  IMAD.MOV.U32 R203, RZ, RZ, R109 ;  /* 0x000000ffffcb7224 */ /* 0x000fe200078e006d */
[----:B------:R-:W-:Y:S01]  /*7f30*/  LOP3.LUT R11, R13, R6, R72, 0x96, !PT ;  /* 0x000000060d0b7212 */ /* 0x000fe200078e9648 */
[----:B------:R1:W-:Y:S01]  /*7f40*/  MUFU.EX2 R109, R4 ;  /* 0x00000004006d7308 */ /* 0x0003e20000000800 */
[--C-:B------:R-:W-:Y:S01]  /*7f50*/  FFMA.FTZ R5, R198, UR14, -R2.reuse ;  /* 0x0000000ec6057c23 */ /* 0x100fe20008010802 */
[----:B------:R-:W-:Y:S01]  /*7f60*/  FFMA.FTZ R13, R219, UR14, -R2 ;  /* 0x0000000edb0d7c23 */ /* 0x000fe20008010802 */
[----:B------:R-:W-:Y:S01]  /*7f70*/  LOP3.LUT R18, R17, R50, R73, 0x96, !PT ;  /* 0x0000003211127212 */ /* 0x000fe200078e9649 */
[----:B------:R-:W-:-:S04]  /*7f80*/  IMAD.MOV.U32 R50, RZ, RZ, R99 ;  /* 0x000000ffff327224 */ /* 0x000fc800078e0063 */
[----:B------:R2:W-:Y:S01]  /*7f90*/  MUFU.EX2 R100, R12 ;  /* 0x0000000c00647308 */ /* 0x0005e20000000800 */
[----:B------:R-:W-:Y:S01]  /*7fa0*/  IMAD.MOV.U32 R57, RZ, RZ, R182 ;  /* 0x000000ffff397224 */ /* 0x000fe200078e00b6 */
[----:B-1----:R-:W-:-:S06]  /*7fb0*/  SHF.R.U32.HI R4, RZ, 0x8, R22 ;  /* 0x00000008ff047819 */ /* 0x002fcc0000011616 */
[----:B------:R1:W-:Y:S01]  /*7fc0*/  MUFU.EX2 R99, R13 ;  /* 0x0000000d00637308 */ /* 0x0003e20000000800 */
[----:B------:R-:W-:Y:S01]  /*7fd0*/  PRMT R46, R27, 0x5410, R4 ;  /* 0x000054101b2e7816 */ /* 0x000fe20000000004 */
[----:B--2---:R-:W-:Y:S01]  /*7fe0*/  FFMA.FTZ R12, R200, UR14, -R2 ;  /* 0x0000000ec80c7c23 */ /* 0x004fe20008010802 */
[----:B------:R-:W-:Y:S01]  /*7ff0*/  IMAD.MOV.U32 R200, RZ, RZ, R108 ;  /* 0x000000ffffc87224 */ /* 0x000fe200078e006c */
[----:B------:R-:W-:-:S04]  /*8000*/  LOP3.LUT R4, R26, 0xff, RZ, 0xc0, !PT ;  /* 0x000000ff1a047812 */ /* 0x000fc800078ec0ff */
[----:B------:R2:W-:Y:S01]  /*8010*/  MUFU.EX2 R108, R5 ;  /* 0x00000005006c7308 */ /* 0x0005e20000000800 */
[----:B------:R-:W-:Y:S02]  /*8020*/  IMAD.MOV.U32 R182, RZ, RZ, R135 ;  /* 0x000000ffffb67224 */ /* 0x000fe400078e0087 */
[----:B------:R-:W-:Y:S01]  /*8030*/  IMAD.MOV.U32 R135, RZ, RZ, R107 ;  /* 0x000000ffff877224 */ /* 0x000fe200078e006b */
[----:B------:R-:W-:Y:S02]  /*8040*/  PRMT R45, R4, 0x5410, R23 ;  /* 0x00005410042d7816 */ /* 0x000fe40000000017 */
[C---:B-1----:R-:W-:Y:S02]  /*8050*/  LOP3.LUT R13, R16.reuse, 0xffff, RZ, 0xc0, !PT ;  /* 0x0000ffff100d7812 */ /* 0x042fe400078ec0ff */
[----:B------:R-:W-:Y:S02]  /*8060*/  LOP3.LUT R29, R16, 0xff, RZ, 0xc0, !PT ;  /* 0x000000ff101d7812 */ /* 0x000fe400078ec0ff */
[----:B------:R-:W-:Y:S01]  /*8070*/  SHF.R.U32.HI R4, RZ, 0x8, R13 ;  /* 0x00000008ff047819 */ /* 0x000fe2000001160d */
[----:B--2---:R-:W-:Y:S01]  /*8080*/  FFMA.FTZ R5, R113, UR14, -R2 ;  /* 0x0000000e71057c23 */ /* 0x004fe20008010802 */
[----:B------:R-:W-:-:S03]  /*8090*/  SHF.R.U32.HI R28, RZ, 0x10, R16 ;  /* 0x00000010ff1c7819 */ /* 0x000fc60000011610 */
[----:B------:R1:W-:Y:S01]  /*80a0*/  MUFU.EX2 R107, R5 ;  /* 0x00000005006b7308 */ /* 0x0003e20000000800 */
[----:B------:R-:W-:Y:S01]  /*80b0*/  IMAD.MOV.U32 R201, RZ, RZ, R106 ;  /* 0x000000ffffc97224 */ /* 0x000fe200078e006a */
[----:B------:R-:W-:Y:S02]  /*80c0*/  PRMT R22, R29, 0x5410, R4 ;  /* 0x000054101d167816 */ /* 0x000fe40000000004 */
[----:B------:R-:W-:Y:S02]  /*80d0*/  SHF.R.U32.HI R17, RZ, 0x18, R16 ;  /* 0x00000018ff117819 */ /* 0x000fe40000011610 */
[----:B------:R-:W-:Y:S02]  /*80e0*/  LOP3.LUT R4, R28, 0xff, RZ, 0xc0, !PT ;  /* 0x000000ff1c047812 */ /* 0x000fe400078ec0ff */
[----:B------:R-:W-:Y:S02]  /*80f0*/  LOP3.LUT R15, R14, 0xffff, RZ, 0xc0, !PT ;  /* 0x0000ffff0e0f7812 */ /* 0x000fe400078ec0ff */
[----:B------:R-:W-:Y:S01]  /*8100*/  SHF.R.U32.HI R16, RZ, 0x10, R14 ;  /* 0x00000010ff107819 */ /* 0x000fe2000001160e */
[----:B-1----:R-:W-:-:S04]  /*8110*/  FFMA.FTZ R5, R112, UR14, -R2 ;  /* 0x0000000e70057c23 */ /* 0x002fc80008010802 */
[----:B------:R1:W-:Y:S01]  /*8120*/  MUFU.EX2 R106, R5 ;  /* 0x00000005006a7308 */ /* 0x0003e20000000800 */
[----:B------:R-:W-:Y:S01]  /*8130*/  IMAD.WIDE.U32 R6, R7, -0x2daee0ad, RZ ;  /* 0xd2511f5307067825 */ /* 0x000fe200078e00ff */
[----:B------:R-:W-:Y:S02]  /*8140*/  LOP3.LUT R30, R14, 0xff, RZ, 0xc0, !PT ;  /* 0x000000ff0e1e7812 */ /* 0x000fe400078ec0ff */
[----:B------:R-:W-:Y:S02]  /*8150*/  PRMT R17, R4, 0x5410, R17 ;  /* 0x0000541004117816 */ /* 0x000fe40000000011 */
[----:B------:R-:W-:Y:S02]  /*8160*/  SHF.R.U32.HI R14, RZ, 0x18, R14 ;  /* 0x00000018ff0e7819 */ /* 0x000fe4000001160e */
[----:B------:R2:W-:Y:S01]  /*8170*/  MUFU.EX2 R101, R12 ;  /* 0x0000000c00657308 */ /* 0x0005e20000000800 */
[----:B------:R-:W-:Y:S01]  /*8180*/  LOP3.LUT R4, R16, 0xff, RZ, 0xc0, !PT ;  /* 0x000000ff10047812 */ /* 0x000fe200078ec0ff */
[----:B-1----:R-:W-:-:S06]  /*8190*/  FFMA.FTZ R5, R194, UR14, -R2 ;  /* 0x0000000ec2057c23 */ /* 0x002fcc0008010802 */
[----:B------:R1:W-:Y:S01]  /*81a0*/  MUFU.EX2 R105, R5 ;  /* 0x0000000500697308 */ /* 0x0003e20000000800 */
[----:B--2---:R-:W-:Y:S01]  /*81b0*/  FFMA.FTZ R12, R192, UR14, -R2 ;  /* 0x0000000ec00c7c23 */ /* 0x004fe20008010802 */
[----:B------:R-:W-:Y:S01]  /*81c0*/  IMAD.MOV.U32 R192, RZ, RZ, R104 ;  /* 0x000000ffffc07224 */ /* 0x000fe200078e0068 */
[----:B------:R-:W-:-:S05]  /*81d0*/  LOP3.LUT R20, R7, R20, R73, 0x96, !PT ;  /* 0x0000001407147212 */ /* 0x000fca00078e9649 */
[----:B------:R2:W-:Y:S01]  /*81e0*/  MUFU.EX2 R104, R12 ;  /* 0x0000000c00687308 */ /* 0x0005e20000000800 */
[C---:B------:R-:W-:Y:S02]  /*81f0*/  LOP3.LUT R7, R6.reuse, 0xffff, RZ, 0xc0, !PT ;  /* 0x0000ffff06077812 */ /* 0x040fe400078ec0ff */
[----:B------:R-:W-:Y:S02]  /*8200*/  LOP3.LUT R35, R6, 0xff, RZ, 0xc0, !PT ;  /* 0x000000ff06237812 */ /* 0x000fe400078ec0ff */
[----:B------:R-:W-:Y:S02]  /*8210*/  SHF.R.U32.HI R34, RZ, 0x10, R6 ;  /* 0x00000010ff227819 */ /* 0x000fe40000011606 */
[----:B-1----:R-:W-:Y:S02]  /*8220*/  SHF.R.U32.HI R5, RZ, 0x8, R15 ;  /* 0x00000008ff057819 */ /* 0x002fe4000001160f */
[----:B------:R-:W-:Y:S01]  /*8230*/  PRMT R40, R4, 0x5410, R14 ;  /* 0x0000541004287816 */ /* 0x000fe2000000000e */
[--C-:B------:R-:W-:Y:S01]  /*8240*/  FFMA.FTZ R4, R191, UR14, -R2.reuse ;  /* 0x0000000ebf047c23 */ /* 0x100fe20008010802 */
[----:B------:R-:W-:Y:S01]  /*8250*/  PRMT R41, R30, 0x5410, R5 ;  /* 0x000054101e297816 */ /* 0x000fe20000000005 */
[----:B------:R-:W-:Y:S01]  /*8260*/  FFMA.FTZ R5, R190, UR14, -R2 ;  /* 0x0000000ebe057c23 */ /* 0x000fe20008010802 */
[----:B--2---:R-:W-:Y:S01]  /*8270*/  SHF.R.U32.HI R12, RZ, 0x18, R6 ;  /* 0x00000018ff0c7819 */ /* 0x004fe20000011606 */
[----:B------:R-:W-:Y:S01]  /*8280*/  FFMA.FTZ R6, R193, UR14, -R2 ;  /* 0x0000000ec1067c23 */ /* 0x000fe20008010802 */
[----:B------:R-:W-:Y:S01]  /*8290*/  LOP3.LUT R2, R11, 0xffff, RZ, 0xc0, !PT ;  /* 0x0000ffff0b027812 */ /* 0x000fe200078ec0ff */
[----:B------:R-:W-:-:S02]  /*82a0*/  IMAD.MOV.U32 R47, RZ, RZ, R181 ;  /* 0x000000ffff2f7224 */ /* 0x000fc400078e00b5 */
[----:B------:R-:W-:Y:S02]  /*82b0*/  IMAD.MOV.U32 R181, RZ, RZ, R102 ;  /* 0x000000ffffb57224 */ /* 0x000fe400078e0066 */
[----:B------:R1:W-:Y:S01]  /*82c0*/  MUFU.EX2 R102, R4 ;  /* 0x0000000400667308 */ /* 0x0003e20000000800 */
[----:B------:R-:W-:Y:S02]  /*82d0*/  IMAD.MOV.U32 R139, RZ, RZ, R131 ;  /* 0x000000ffff8b7224 */ /* 0x000fe400078e0083 */
[----:B------:R-:W-:Y:S02]  /*82e0*/  IMAD.MOV.U32 R131, RZ, RZ, R110 ;  /* 0x000000ffff837224 */ /* 0x000fe400078e006e */
[----:B------:R-:W-:-:S03]  /*82f0*/  IMAD.MOV.U32 R59, RZ, RZ, R98 ;  /* 0x000000ffff3b7224 */ /* 0x000fc600078e0062 */
[----:B------:R2:W-:Y:S01]  /*8300*/  MUFU.EX2 R110, R5 ;  /* 0x00000005006e7308 */ /* 0x0005e20000000800 */
[----:B-1----:R-:W-:Y:S02]  /*8310*/  SHF.R.U32.HI R4, RZ, 0x8, R2 ;  /* 0x00000008ff047819 */ /* 0x002fe40000011602 */
[----:B------:R-:W-:-:S04]  /*8320*/  LOP3.LUT R2, R11, 0xff, RZ, 0xc0, !PT ;  /* 0x000000ff0b027812 */ /* 0x000fc800078ec0ff */
[----:B------:R-:W-:Y:S01]  /*8330*/  PRMT R39, R2, 0x5410, R4 ;  /* 0x0000541002277816 */ /* 0x000fe20000000004 */
[----:B------:R-:W-:Y:S01]  /*8340*/  FFMA.FTZ R2, R243, UR14, -R0 ;  /* 0x0000000ef3027c23 */ /* 0x000fe20008010800 */
[--C-:B--2---:R-:W-:Y:S02]  /*8350*/  SHF.R.U32.HI R5, RZ, 0x10, R11.reuse ;  /* 0x00000010ff057819 */ /* 0x104fe4000001160b */
[----:B------:R-:W-:Y:S01]  /*8360*/  SHF.R.U32.HI R4, RZ, 0x18, R11 ;  /* 0x00000018ff047819 */ /* 0x000fe2000001160b */
[----:B------:R1:W-:Y:S01]  /*8370*/  MUFU.EX2 R98, R2 ;  /* 0x0000000200627308 */ /* 0x0003e20000000800 */
[----:B------:R-:W-:Y:S01]  /*8380*/  IMAD.MOV.U32 R142, RZ, RZ, R94 ;  /* 0x000000ffff8e7224 */ /* 0x000fe200078e005e */
[----:B-1----:R-:W-:-:S04]  /*8390*/  LOP3.LUT R2, R5, 0xff, RZ, 0xc0, !PT ;  /* 0x000000ff05027812 */ /* 0x002fc800078ec0ff */
[----:B------:R-:W-:Y:S02]  /*83a0*/  PRMT R38, R2, 0x5410, R4 ;  /* 0x0000541002267816 */ /* 0x000fe40000000004 */
[----:B------:R-:W-:Y:S02]  /*83b0*/  SHF.R.U32.HI R4, RZ, 0x8, R31 ;  /* 0x00000008ff047819 */ /* 0x000fe4000001161f */
[----:B------:R-:W-:Y:S02]  /*83c0*/  LOP3.LUT R2, R33, 0xff, RZ, 0xc0, !PT ;  /* 0x000000ff21027812 */ /* 0x000fe400078ec0ff */
[----:B------:R-:W-:Y:S02]  /*83d0*/  PRMT R37, R36, 0x5410, R4 ;  /* 0x0000541024257816 */ /* 0x000fe40000000004 */
[----:B------:R-:W-:Y:S01]  /*83e0*/  PRMT R36, R2, 0x5410, R32 ;  /* 0x0000541002247816 */ /* 0x000fe20000000020 */
[----:B------:R-:W-:-:S04]  /*83f0*/  FFMA.FTZ R2, R220, UR14, -R0 ;  /* 0x0000000edc027c23 */ /* 0x000fc80008010800 */
[----:B------:R1:W-:Y:S02]  /*8400*/  MUFU.EX2 R94, R2 ;  /* 0x00000002005e7308 */ /* 0x0003e40000000800 */
[----:B-1----:R-:W-:-:S04]  /*8410*/  LOP3.LUT R2, R34, 0xff, RZ, 0xc0, !PT ;  /* 0x000000ff22027812 */ /* 0x002fc800078ec0ff */
[----:B------:R-:W-:Y:S01]  /*8420*/  PRMT R31, R2, 0x5410, R12 ;  /* 0x00005410021f7816 */ /* 0x000fe2000000000c */
[----:B------:R-:W-:-:S04]  /*8430*/  FFMA.FTZ R12, R251, UR14, -R24 ;  /* 0x0000000efb0c7c23 */ /* 0x000fc80008010818 */
[----:B------:R1:W-:Y:S02]  /*8440*/  MUFU.EX2 R72, R12 ;  /* 0x0000000c00487308 */ /* 0x0003e40000000800 */
[----:B-1----:R-:W-:Y:S02]  /*8450*/  FADD.FTZ R12, R213, R63 ;  /* 0x0000003fd50c7221 */ /* 0x002fe40000010000 */
[----:B------:R-:W2:Y:S01]  /*8460*/  LDL.LU R213, [R1+0xe8] ;  /* 0x0000e80001d57983 */ /* 0x000ea20000300800 */
[----:B------:R-:W-:Y:S01]  /*8470*/  SHF.R.U32.HI R4, RZ, 0x8, R7 ;  /* 0x00000008ff047819 */ /* 0x000fe20000011607 */
[----:B------:R-:W-:Y:S01]  /*8480*/  FFMA.FTZ R5, R242, UR14, -R0 ;  /* 0x0000000ef2057c23 */ /* 0x000fe20008010800 */
[----:B------:R-:W-:Y:S02]  /*8490*/  IMAD.MOV.U32 R188, RZ, RZ, R97 ;  /* 0x000000ffffbc7224 */ /* 0x000fe400078e0061 */
[----:B------:R-:W-:Y:S01]  /*84a0*/  PRMT R32, R35, 0x5410, R4 ;  /* 0x0000541023207816 */ /* 0x000fe20000000004 */
[----:B------:R-:W-:Y:S01]  /*84b0*/  FFMA.FTZ R4, R231, UR14, -R0 ;  /* 0x0000000ee7047c23 */ /* 0x000fe20008010800 */
[----:B------:R1:W-:Y:S01]  /*84c0*/  MUFU.EX2 R97, R5 ;  /* 0x0000000500617308 */ /* 0x0003e20000000800 */
[----:B------:R-:W-:Y:S01]  /*84d0*/  IMAD.MOV.U32 R185, RZ, RZ, R89 ;  /* 0x000000ffffb97224 */ /* 0x000fe200078e0059 */
[----:B------:R-:W-:Y:S01]  /*84e0*/  LOP3.LUT R2, R18, 0xffff, RZ, 0xc0, !PT ;  /* 0x0000ffff12027812 */ /* 0x000fe200078ec0ff */
[----:B------:R-:W-:-:S05]  /*84f0*/  IMAD.MOV.U32 R48, RZ, RZ, R95 ;  /* 0x000000ffff307224 */ /* 0x000fca00078e005f */
[----:B------:R3:W-:Y:S01]  /*8500*/  MUFU.EX2 R89, R4 ;  /* 0x0000000400597308 */ /* 0x0007e20000000800 */
[----:B------:R-:W-:Y:S02]  /*8510*/  IMAD.MOV.U32 R189, RZ, RZ, R180 ;  /* 0x000000ffffbd7224 */ /* 0x000fe400078e00b4 */
[----:B------:R-:W-:Y:S02]  /*8520*/  IMAD.MOV.U32 R180, RZ, RZ, R103 ;  /* 0x000000ffffb47224 */ /* 0x000fe400078e0067 */
[----:B-1----:R-:W-:-:S03]  /*8530*/  FFMA.FTZ R5, R232, UR14, -R0 ;  /* 0x0000000ee8057c23 */ /* 0x002fc60008010800 */
[----:B------:R1:W-:Y:S01]  /*8540*/  MUFU.EX2 R103, R6 ;  /* 0x0000000600677308 */ /* 0x0003e20000000800 */
[----:B---3--:R-:W-:-:S07]  /*8550*/  SHF.R.U32.HI R4, RZ, 0x10, R18 ;  /* 0x00000010ff047819 */ /* 0x008fce0000011612 */
[----:B------:R3:W4:Y:S01]  /*8560*/  MUFU.EX2 R95, R5 ;  /* 0x00000005005f7308 */ /* 0x0007220000000800 */
[----:B------:R-:W-:Y:S01]  /*8570*/  IMAD.MOV.U32 R179, RZ, RZ, R88 ;  /* 0x000000ffffb37224 */ /* 0x000fe200078e0058 */
[----:B-1----:R-:W-:Y:S02]  /*8580*/  SHF.R.U32.HI R6, RZ, 0x18, R18 ;  /* 0x00000018ff067819 */ /* 0x002fe40000011612 */
[----:B---3--:R-:W-:Y:S02]  /*8590*/  SHF.R.U32.HI R5, RZ, 0x8, R2 ;  /* 0x00000008ff057819 */ /* 0x008fe40000011602 */
[----:B------:R-:W-:Y:S01]  /*85a0*/  LOP3.LUT R2, R4, 0xff, RZ, 0xc0, !PT ;  /* 0x000000ff04027812 */ /* 0x000fe200078ec0ff */
[----:B------:R-:W-:-:S03]  /*85b0*/  FFMA.FTZ R4, R230, UR14, -R0 ;  /* 0x0000000ee6047c23 */ /* 0x000fc60008010800 */
[----:B------:R-:W-:Y:S01]  /*85c0*/  PRMT R14, R2, 0x5410, R6 ;  /* 0x00005410020e7816 */ /* 0x000fe20000000006 */
[----:B------:R1:W-:Y:S01]  /*85d0*/  MUFU.EX2 R83, R4 ;  /* 0x0000000400537308 */ /* 0x0003e20000000800 */
[----:B------:R-:W-:Y:S02]  /*85e0*/  LOP3.LUT R2, R19, 0xffff, RZ, 0xc0, !PT ;  /* 0x0000ffff13027812 */ /* 0x000fe400078ec0ff */
[----:B------:R-:W-:-:S04]  /*85f0*/  LOP3.LUT R7, R18, 0xff, RZ, 0xc0, !PT ;  /* 0x000000ff12077812 */ /* 0x000fc800078ec0ff */
[----:B------:R-:W-:Y:S01]  /*8600*/  PRMT R16, R7, 0x5410, R5 ;  /* 0x0000541007107816 */ /* 0x000fe20000000005 */
[----:B-1----:R-:W-:-:S04]  /*8610*/  FFMA.FTZ R4, R196, UR14, -R0 ;  /* 0x0000000ec4047c23 */ /* 0x002fc80008010800 */
[----:B------:R1:W-:Y:S01]  /*8620*/  MUFU.EX2 R88, R4 ;  /* 0x0000000400587308 */ /* 0x0003e20000000800 */
[----:B------:R-:W-:Y:S01]  /*8630*/  FFMA.FTZ R5, R195, UR14, -R0 ;  /* 0x0000000ec3057c23 */ /* 0x000fe20008010800 */
[----:B------:R-:W-:Y:S02]  /*8640*/  IMAD.MOV.U32 R58, RZ, RZ, R91 ;  /* 0x000000ffff3a7224 */ /* 0x000fe400078e005b */
[----:B------:R-:W-:Y:S01]  /*8650*/  IMAD.MOV.U32 R219, RZ, RZ, R93 ;  /* 0x000000ffffdb7224 */ /* 0x000fe200078e005d */
[----:B-1----:R-:W-:Y:S02]  /*8660*/  SHF.R.U32.HI R4, RZ, 0x8, R2 ;  /* 0x00000008ff047819 */ /* 0x002fe40000011602 */
[----:B------:R-:W-:-:S04]  /*8670*/  LOP3.LUT R2, R19, 0xff, RZ, 0xc0, !PT ;  /* 0x000000ff13027812 */ /* 0x000fc800078ec0ff */
[----:B------:R-:W-:Y:S01]  /*8680*/  PRMT R23, R2, 0x5410, R4 ;  /* 0x0000541002177816 */ /* 0x000fe20000000004 */
[----:B------:R-:W-:Y:S01]  /*8690*/  FFMA.FTZ R4, R224, UR14, -R0 ;  /* 0x0000000ee0047c23 */ /* 0x000fe20008010800 */
[----:B------:R-:W-:Y:S01]  /*86a0*/  SHF.R.U32.HI R2, RZ, 0x10, R19 ;  /* 0x00000010ff027819 */ /* 0x000fe20000011613 */
[----:B------:R1:W-:Y:S03]  /*86b0*/  MUFU.EX2 R91, R5 ;  /* 0x00000005005b7308 */ /* 0x0003e60000000800 */
[----:B------:R-:W-:Y:S01]  /*86c0*/  LOP3.LUT R2, R2, 0xff, RZ, 0xc0, !PT ;  /* 0x000000ff02027812 */ /* 0x000fe200078ec0ff */
[----:B------:R-:W-:-:S04]  /*86d0*/  IMAD.MOV.U32 R61, RZ, RZ, R90 ;  /* 0x000000ffff3d7224 */ /* 0x000fc800078e005a */
[----:B------:R3:W-:Y:S01]  /*86e0*/  MUFU.EX2 R93, R4 ;  /* 0x00000004005d7308 */ /* 0x0007e20000000800 */
[----:B-1----:R-:W-:-:S04]  /*86f0*/  SHF.R.U32.HI R5, RZ, 0x18, R19 ;  /* 0x00000018ff057819 */ /* 0x002fc80000011613 */
[----:B------:R-:W-:Y:S01]  /*8700*/  PRMT R28, R2, 0x5410, R5 ;  /* 0x00005410021c7816 */ /* 0x000fe20000000005 */
[--C-:B---3--:R-:W-:Y:S01]  /*8710*/  FFMA.FTZ R4, R221, UR14, -R0.reuse ;  /* 0x0000000edd047c23 */ /* 0x108fe20008010800 */
[----:B------:R-:W-:-:S03]  /*8720*/  FFMA.FTZ R5, R197, UR14, -R0 ;  /* 0x0000000ec5057c23 */ /* 0x000fc60008010800 */
[----:B------:R1:W-:Y:S01]  /*8730*/  MUFU.EX2 R90, R4 ;  /* 0x00000004005a7308 */ /* 0x0003e20000000800 */
[----:B------:R-:W-:Y:S02]  /*8740*/  IMAD.MOV.U32 R49, RZ, RZ, R92 ;  /* 0x000000ffff317224 */ /* 0x000fe400078e005c */
[----:B-1----:R-:W-:Y:S01]  /*8750*/  FFMA.FTZ R4, R199, UR14, -R0 ;  /* 0x0000000ec7047c23 */ /* 0x002fe20008010800 */
[----:B------:R-:W-:-:S04]  /*8760*/  LOP3.LUT R0, R21, 0xffff, RZ, 0xc0, !PT ;  /* 0x0000ffff15007812 */ /* 0x000fc800078ec0ff */
[----:B------:R-:W-:Y:S02]  /*8770*/  SHF.R.U32.HI R2, RZ, 0x8, R0 ;  /* 0x00000008ff027819 */ /* 0x000fe40000011600 */
[----:B------:R-:W-:-:S04]  /*8780*/  LOP3.LUT R0, R21, 0xff, RZ, 0xc0, !PT ;  /* 0x000000ff15007812 */ /* 0x000fc800078ec0ff */
[----:B------:R-:W-:Y:S02]  /*8790*/  PRMT R30, R0, 0x5410, R2 ;  /* 0x00005410001e7816 */ /* 0x000fe40000000002 */
[----:B------:R-:W-:Y:S01]  /*87a0*/  SHF.R.U32.HI R0, RZ, 0x10, R21 ;  /* 0x00000010ff007819 */ /* 0x000fe20000011615 */
[----:B------:R1:W-:Y:S01]  /*87b0*/  MUFU.EX2 R92, R4 ;  /* 0x00000004005c7308 */ /* 0x0003e20000000800 */
[----:B------:R-:W-:Y:S02]  /*87c0*/  FFMA.FTZ R2, R248, UR14, -R25 ;  /* 0x0000000ef8027c23 */ /* 0x000fe40008010819 */
[----:B------:R-:W-:-:S05]  /*87d0*/  LOP3.LUT R0, R0, 0xff, RZ, 0xc0, !PT ;  /* 0x000000ff00007812 */ /* 0x000fca00078ec0ff */
[----:B------:R3:W-:Y:S01]  /*87e0*/  MUFU.EX2 R80, R2 ;  /* 0x0000000200507308 */ /* 0x0007e20000000800 */
[----:B-1----:R-:W-:-:S04]  /*87f0*/  SHF.R.U32.HI R4, RZ, 0x18, R21 ;  /* 0x00000018ff047819 */ /* 0x002fc80000011615 */
[----:B------:R-:W-:Y:S02]  /*8800*/  PRMT R29, R0, 0x5410, R4 ;  /* 0x00005410001d7816 */ /* 0x000fe40000000004 */
[----:B------:R-:W-:Y:S02]  /*8810*/  LOP3.LUT R0, R20, 0xffff, RZ, 0xc0, !PT ;  /* 0x0000ffff14007812 */ /* 0x000fe400078ec0ff */
[----:B---3--:R-:W-:Y:S02]  /*8820*/  SHF.R.U32.HI R2, RZ, 0x10, R20 ;  /* 0x00000010ff027819 */ /* 0x008fe40000011614 */
[----:B------:R-:W-:Y:S02]  /*8830*/  SHF.R.U32.HI R4, RZ, 0x8, R0 ;  /* 0x00000008ff047819 */ /* 0x000fe40000011600 */
[----:B------:R-:W-:Y:S01]  /*8840*/  LOP3.LUT R0, R2, 0xff, RZ, 0xc0, !PT ;  /* 0x000000ff02007812 */ /* 0x000fe200078ec0ff */
[----:B------:R-:W-:Y:S01]  /*8850*/  FFMA.FTZ R2, R247, UR14, -R25 ;  /* 0x0000000ef7027c23 */ /* 0x000fe20008010819 */
[----:B------:R-:W-:-:S02]  /*8860*/  IMAD.MOV.U32 R51, RZ, RZ, R96 ;  /* 0x000000ffff337224 */ /* 0x000fc400078e0060 */
[----:B------:R1:W-:Y:S08]  /*8870*/  MUFU.EX2 R96, R5 ;  /* 0x0000000500607308 */ /* 0x0003f00000000800 */
[----:B------:R3:W2:Y:S01]  /*8880*/  MUFU.EX2 R74, R2 ;  /* 0x00000002004a7308 */ /* 0x0006a20000000800 */
[----:B-1----:R-:W-:-:S04]  /*8890*/  SHF.R.U32.HI R5, RZ, 0x18, R20 ;  /* 0x00000018ff057819 */ /* 0x002fc80000011614 */
[----:B------:R-:W-:Y:S01]  /*88a0*/  PRMT R26, R0, 0x5410, R5 ;  /* 0x00005410001a7816 */ /* 0x000fe20000000005 */
[--C-:B---3--:R-:W-:Y:S01]  /*88b0*/  FFMA.FTZ R2, R246, UR14, -R25.reuse ;  /* 0x0000000ef6027c23 */ /* 0x108fe20008010819 */
[----:B------:R-:W-:-:S03]  /*88c0*/  FFMA.FTZ R0, R245, UR14, -R25 ;  /* 0x0000000ef5007c23 */ /* 0x000fc60008010819 */
[----:B------:R1:W-:Y:S01]  /*88d0*/  MUFU.EX2 R75, R2 ;  /* 0x00000002004b7308 */ /* 0x0003e20000000800 */
[----:B------:R-:W-:-:S07]  /*88e0*/  LOP3.LUT R6, R20, 0xff, RZ, 0xc0, !PT ;  /* 0x000000ff14067812 */ /* 0x000fce00078ec0ff */
[----:B------:R3:W2:Y:S01]  /*88f0*/  MUFU.EX2 R82, R0 ;  /* 0x0000000000527308 */ /* 0x0006a20000000800 */
[----:B------:R-:W-:Y:S01]  /*8900*/  PRMT R27, R6, 0x5410, R4 ;  /* 0x00005410061b7816 */ /* 0x000fe20000000004 */
[----:B-1----:R-:W-:-:S06]  /*8910*/  FFMA.FTZ R2, R240, UR14, -R25 ;  /* 0x0000000ef0027c23 */ /* 0x002fcc0008010819 */
[----:B------:R1:W-:Y:S01]  /*8920*/  MUFU.EX2 R81, R2 ;  /* 0x0000000200517308 */ /* 0x0003e20000000800 */
[--C-:B---3--:R-:W-:Y:S02]  /*8930*/  HSET2.LE.AND R0, R22, R202.reuse, PT ;  /* 0x000000ca16007233 */ /* 0x108fe40003803000 */
[----:B------:R-:W-:Y:S02]  /*8940*/  HSET2.LE.AND R7, R17, R202, PT ;  /* 0x000000ca11077233 */ /* 0x000fe40003803000 */
[----:B----4-:R-:W-:Y:S02]  /*8950*/  F2FP.BF16.F32.PACK_AB R4, R94, R95 ;  /* 0x0000005f5e04723e */ /* 0x010fe400000010ff */
[----:B-1----:R-:W-:-:S04]  /*8960*/  F2FP.BF16.F32.PACK_AB R2, R104, R101 ;  /* 0x000000656802723e */ /* 0x002fc800000010ff */
[----:B------:R-:W-:Y:S02]  /*8970*/  LOP3.LUT R6, R0, R2, RZ, 0xc0, !PT ;  /* 0x0000000200067212 */ /* 0x000fe400078ec0ff */
[----:B------:R-:W-:Y:S02]  /*8980*/  HSET2.LE.AND R0, R16, R202, PT ;  /* 0x000000ca10007233 */ /* 0x000fe40003803000 */
[----:B------:R-:W-:Y:S02]  /*8990*/  F2FP.BF16.F32.PACK_AB R2, R100, R99 ;  /* 0x000000636402723e */ /* 0x000fe400000010ff */
[----:B------:R-:W-:Y:S01]  /*89a0*/  LOP3.LUT R7, R7, R4, RZ, 0xc0, !PT ;  /* 0x0000000407077212 */ /* 0x000fe200078ec0ff */
[----:B------:R-:W-:Y:S01]  /*89b0*/  FFMA.FTZ R15, R249, UR14, -R24 ;  /* 0x0000000ef90f7c23 */ /* 0x000fe20008010818 */
[----:B------:R-:W-:Y:S01]  /*89c0*/  LOP3.LUT R4, R0, R2, RZ, 0xc0, !PT ;  /* 0x0000000200047212 */ /* 0x000fe200078ec0ff */
[----:B------:R-:W-:Y:S01]  /*89d0*/  FADD.FTZ R2, R192, R201 ;  /* 0x000000c9c0027221 */ /* 0x000fe20000010000 */
[----:B------:R-:W-:-:S02]  /*89e0*/  IMAD.MOV.U32 R201, RZ, RZ, R200 ;  /* 0x000000ffffc97224 */ /* 0x000fc400078e00c8 */
[----:B------:R-:W-:Y:S02]  /*89f0*/  IMAD.MOV.U32 R198, RZ, RZ, R203 ;  /* 0x000000ffffc67224 */ /* 0x000fe400078e00cb */
[----:B------:R-:W-:Y:S01]  /*8a00*/  IMAD.MOV.U32 R192, RZ, RZ, R219 ;  /* 0x000000ffffc07224 */ /* 0x000fe200078e00db */
[----:B------:R1:W-:Y:S01]  /*8a10*/  MUFU.EX2 R60, R15 ;  /* 0x0000000f003c7308 */ /* 0x0003e20000000800 */
[----:B------:R-:W-:Y:S02]  /*8a20*/  IMAD.MOV.U32 R200, RZ, RZ, R50 ;  /* 0x000000ffffc87224 */ /* 0x000fe400078e0032 */
[----:B------:R-:W-:Y:S01]  /*8a30*/  FFMA.FTZ R13, R250, UR14, -R24 ;  /* 0x0000000efa0d7c23 */ /* 0x000fe20008010818 */
[----:B------:R-:W-:Y:S02]  /*8a40*/  IMAD.MOV.U32 R203, RZ, RZ, R51 ;  /* 0x000000ffffcb7224 */ /* 0x000fe400078e0033 */
[----:B------:R-:W-:Y:S02]  /*8a50*/  IMAD.MOV.U32 R219, RZ, RZ, R61 ;  /* 0x000000ffffdb7224 */ /* 0x000fe400078e003d */
[----:B------:R-:W-:-:S02]  /*8a60*/  IMAD.MOV.U32 R50, RZ, RZ, R47 ;  /* 0x000000ffff327224 */ /* 0x000fc400078e002f */
[----:B------:R-:W-:Y:S01]  /*8a70*/  FFMA.FTZ R11, R239, UR14, -R25 ;  /* 0x0000000eef0b7c23 */ /* 0x000fe20008010819 */
[----:B------:R-:W-:Y:S01]  /*8a80*/  IMAD.MOV.U32 R51, RZ, RZ, R143 ;  /* 0x000000ffff337224 */ /* 0x000fe200078e008f */
[----:B------:R3:W4:Y:S01]  /*8a90*/  MUFU.EX2 R62, R13 ;  /* 0x0000000d003e7308 */ /* 0x0007220000000800 */
[----:B------:R-:W-:Y:S02]  /*8aa0*/  IMAD.MOV.U32 R47, RZ, RZ, R140 ;  /* 0x000000ffff2f7224 */ /* 0x000fe400078e008c */
[----:B------:R-:W-:Y:S02]  /*8ab0*/  IMAD.MOV.U32 R143, RZ, RZ, R141 ;  /* 0x000000ffff8f7224 */ /* 0x000fe400078e008d */
[----:B-1----:R-:W-:Y:S01]  /*8ac0*/  FADD.FTZ R15, R201, R198 ;  /* 0x000000c6c90f7221 */ /* 0x002fe20000010000 */
[----:B------:R-:W-:Y:S02]  /*8ad0*/  IMAD.MOV.U32 R201, RZ, RZ, R192 ;  /* 0x000000ffffc97224 */ /* 0x000fe400078e00c0 */
[----:B------:R-:W-:-:S02]  /*8ae0*/  IMAD.MOV.U32 R192, RZ, RZ, R200 ;  /* 0x000000ffffc07224 */ /* 0x000fc400078e00c8 */
[----:B------:R-:W-:Y:S02]  /*8af0*/  IMAD.MOV.U32 R200, RZ, RZ, R203 ;  /* 0x000000ffffc87224 */ /* 0x000fe400078e00cb */
[----:B------:R-:W-:Y:S02]  /*8b00*/  IMAD.MOV.U32 R203, RZ, RZ, R219 ;  /* 0x000000ffffcb7224 */ /* 0x000fe400078e00db */
[----:B------:R-:W-:Y:S02]  /*8b10*/  IMAD.MOV.U32 R219, RZ, RZ, R50 ;  /* 0x000000ffffdb7224 */ /* 0x000fe400078e0032 */
[----:B---3--:R-:W-:Y:S01]  /*8b20*/  FADD.FTZ R13, R201, R2 ;  /* 0x00000002c90d7221 */ /* 0x008fe20000010000 */
[----:B------:R-:W-:Y:S01]  /*8b30*/  IMAD.MOV.U32 R50, RZ, RZ, R51 ;  /* 0x000000ffff327224 */ /* 0x000fe200078e0033 */
[----:B------:R-:W-:Y:S01]  /*8b40*/  HSET2.LE.AND R5, R14, R202, PT ;  /* 0x000000ca0e057233 */ /* 0x000fe20003803000 */
[----:B------:R-:W-:Y:S01]  /*8b50*/  IMAD.MOV.U32 R201, RZ, RZ, R192 ;  /* 0x000000ffffc97224 */ /* 0x000fe200078e00c0 */
[----:B------:R1:W-:Y:S01]  /*8b60*/  MUFU.EX2 R73, R11 ;  /* 0x0000000b00497308 */ /* 0x0003e20000000800 */
[----:B------:R-:W-:-:S02]  /*8b70*/  IMAD.MOV.U32 R51, RZ, RZ, R47 ;  /* 0x000000ffff337224 */ /* 0x000fc400078e002f */
[----:B------:R-:W-:Y:S02]  /*8b80*/  IMAD.MOV.U32 R192, RZ, RZ, R200 ;  /* 0x000000ffffc07224 */ /* 0x000fe400078e00c8 */
[----:B------:R-:W-:Y:S02]  /*8b90*/  IMAD.MOV.U32 R47, RZ, RZ, R143 ;  /* 0x000000ffff2f7224 */ /* 0x000fe400078e008f */
[----:B------:R-:W-:Y:S02]  /*8ba0*/  IMAD.MOV.U32 R200, RZ, RZ, R203 ;  /* 0x000000ffffc87224 */ /* 0x000fe400078e00cb */
[----:B------:R-:W-:Y:S01]  /*8bb0*/  FADD.FTZ R12, R201, R12 ;  /* 0x0000000cc90c7221 */ /* 0x000fe20000010000 */
[----:B------:R-:W-:Y:S02]  /*8bc0*/  IMAD.MOV.U32 R203, RZ, RZ, R219 ;  /* 0x000000ffffcb7224 */ /* 0x000fe400078e00db */
[----:B------:R-:W-:Y:S02]  /*8bd0*/  IMAD.MOV.U32 R219, RZ, RZ, R50 ;  /* 0x000000ffffdb7224 */ /* 0x000fe400078e0032 */
[----:B------:R-:W-:Y:S01]  /*8be0*/  IMAD.MOV.U32 R50, RZ, RZ, R51 ;  /* 0x000000ffff327224 */ /* 0x000fe200078e0033 */
[----:B-1----:R-:W-:Y:S01]  /*8bf0*/  F2FP.BF16.F32.PACK_AB R11, R97, R98 ;  /* 0x00000062610b723e */ /* 0x002fe200000010ff */
[----:B------:R-:W-:Y:S01]  /*8c00*/  IMAD.MOV.U32 R201, RZ, RZ, R192 ;  /* 0x000000ffffc97224 */ /* 0x000fe200078e00c0 */
[--C-:B------:R-:W-:Y:S01]  /*8c10*/  HSET2.LE.AND R0, R30, R202.reuse, PT ;  /* 0x000000ca1e007233 */ /* 0x100fe20003803000 */
[----:B------:R-:W-:Y:S01]  /*8c20*/  IMAD.MOV.U32 R51, RZ, RZ, R47 ;  /* 0x000000ffff337224 */ /* 0x000fe200078e002f */
[----:B------:R-:W-:Y:S01]  /*8c30*/  LOP3.LUT R5, R5, R11, RZ, 0xc0, !PT ;  /* 0x0000000b05057212 */ /* 0x000fe200078ec0ff */
[----:B------:R-:W-:Y:S01]  /*8c40*/  IMAD.MOV.U32 R192, RZ, RZ, R200 ;  /* 0x000000ffffc07224 */ /* 0x000fe200078e00c8 */
[----:B------:R-:W-:Y:S01]  /*8c50*/  HSET2.LE.AND R11, R29, R202, PT ;  /* 0x000000ca1d0b7233 */ /* 0x000fe20003803000 */
[----:B------:R-:W-:-:S02]  /*8c60*/  IMAD.MOV.U32 R47, RZ, RZ, R48 ;  /* 0x000000ffff2f7224 */ /* 0x000fc400078e0030 */
[----:B------:R-:W-:Y:S01]  /*8c70*/  FFMA.FTZ R34, R227, UR14, -R25 ;  /* 0x0000000ee3227c23 */ /* 0x000fe20008010819 */
[----:B------:R-:W-:Y:S02]  /*8c80*/  IMAD.MOV.U32 R200, RZ, RZ, R203 ;  /* 0x000000ffffc87224 */ /* 0x000fe400078e00cb */
[----:B------:R-:W-:Y:S01]  /*8c90*/  FFMA.FTZ R35, R225, UR14, -R25 ;  /* 0x0000000ee1237c23 */ /* 0x000fe20008010819 */
[--C-:B------:R-:W-:Y:S01]  /*8ca0*/  FFMA.FTZ R33, R244, UR14, -R24.reuse ;  /* 0x0000000ef4217c23 */ /* 0x100fe20008010818 */
[--C-:B------:R-:W-:Y:S01]  /*8cb0*/  FFMA.FTZ R42, R241, UR14, -R24.reuse ;  /* 0x0000000ef12a7c23 */ /* 0x100fe20008010818 */
[--C-:B------:R-:W-:Y:S01]  /*8cc0*/  FFMA.FTZ R43, R233, UR14, -R24.reuse ;  /* 0x0000000ee92b7c23 */ /* 0x100fe20008010818 */
[--C-:B------:R-:W-:Y:S01]  /*8cd0*/  FFMA.FTZ R44, R228, UR14, -R24.reuse ;  /* 0x0000000ee42c7c23 */ /* 0x100fe20008010818 */
[----:B------:R-:W-:Y:S01]  /*8ce0*/  FFMA.FTZ R56, R226, UR14, -R24 ;  /* 0x0000000ee2387c23 */ /* 0x000fe20008010818 */
[--C-:B------:R-:W-:Y:S01]  /*8cf0*/  HSET2.LE.AND R19, R39, R202.reuse, PT ;  /* 0x000000ca27137233 */ /* 0x100fe20003803000 */
[----:B------:R-:W-:Y:S01]  /*8d00*/  IMAD.MOV.U32 R48, RZ, RZ, R214 ;  /* 0x000000ffff307224 */ /* 0x000fe200078e00d6 */
[--C-:B------:R-:W-:Y:S01]  /*8d10*/  HSET2.LE.AND R20, R38, R202.reuse, PT ;  /* 0x000000ca26147233 */ /* 0x100fe20003803000 */
[----:B------:R-:W-:Y:S01]  /*8d20*/  IMAD.MOV.U32 R203, RZ, RZ, R219 ;  /* 0x000000ffffcb7224 */ /* 0x000fe200078e00db */
[--C-:B------:R-:W-:Y:S01]  /*8d30*/  HSET2.LE.AND R14, R37, R202.reuse, PT ;  /* 0x000000ca250e7233 */ /* 0x100fe20003803000 */
[----:B------:R-:W-:Y:S01]  /*8d40*/  IMAD.MOV.U32 R219, RZ, RZ, R50 ;  /* 0x000000ffffdb7224 */ /* 0x000fe200078e0032 */
[----:B------:R-:W-:-:S02]  /*8d50*/  HSET2.LE.AND R16, R36, R202, PT ;  /* 0x000000ca24107233 */ /* 0x000fc40003803000 */
[--C-:B------:R-:W-:Y:S01]  /*8d60*/  HSET2.LE.AND R29, R27, R202.reuse, PT ;  /* 0x000000ca1b1d7233 */ /* 0x100fe20003803000 */
[----:B------:R-:W-:Y:S01]  /*8d70*/  LDSM.16.MT88.4 R36, [R206+0x5800] ;  /* 0x00580000ce24783b */ /* 0x000fe20000004200 */
[----:B------:R-:W-:Y:S01]  /*8d80*/  HSET2.LE.AND R30, R26, R202, PT ;  /* 0x000000ca1a1e7233 */ /* 0x000fe20003803000 */
[----:B------:R-:W-:Y:S02]  /*8d90*/  IMAD.MOV.U32 R50, RZ, RZ, R51 ;  /* 0x000000ffff327224 */ /* 0x000fe400078e0033 */
[----:B------:R-:W1:Y:S01]  /*8da0*/  LDSM.16.MT88.4 R24, [R205+0x5800] ;  /* 0x00580000cd18783b */ /* 0x000e620000004200 */
[----:B------:R-:W-:Y:S01]  /*8db0*/  IMAD.MOV.U32 R51, RZ, RZ, R47 ;  /* 0x000000ffff337224 */ /* 0x000fe200078e002f */
[----:B------:R3:W-:Y:S01]  /*8dc0*/  MUFU.EX2 R63, R34 ;  /* 0x00000022003f7308 */ /* 0x0007e20000000800 */
[----:B------:R-:W-:Y:S02]  /*8dd0*/  IMAD.MOV.U32 R47, RZ, RZ, R48 ;  /* 0x000000ffff2f7224 */ /* 0x000fe400078e0030 */
[----:B------:R-:W-:-:S02]  /*8de0*/  IMAD.MOV.U32 R48, RZ, RZ, R49 ;  /* 0x000000ffff307224 */ /* 0x000fc400078e0031 */
[----:B------:R-:W-:Y:S02]  /*8df0*/  IMAD.MOV.U32 R49, RZ, RZ, R211 ;  /* 0x000000ffff317224 */ /* 0x000fe400078e00d3 */
[----:B------:R-:W-:Y:S01]  /*8e00*/  IMAD.MOV.U32 R198, RZ, RZ, R192 ;  /* 0x000000ffffc67224 */ /* 0x000fe200078e00c0 */
[--C-:B------:R-:W-:Y:S01]  /*8e10*/  HSET2.LE.AND R22, R40, R202.reuse, PT ;  /* 0x000000ca28167233 */ /* 0x100fe20003803000 */
[----:B------:R-:W-:Y:S02]  /*8e20*/  IMAD.MOV.U32 R192, RZ, RZ, R203 ;  /* 0x000000ffffc07224 */ /* 0x000fe400078e00cb */
[----:B------:R-:W-:Y:S01]  /*8e30*/  FADD.FTZ R40, R136, R133 ;  /* 0x0000008588287221 */ /* 0x000fe20000010000 */
[----:B------:R-:W-:Y:S01]  /*8e40*/  IMAD.MOV.U32 R203, RZ, RZ, R50 ;  /* 0x000000ffffcb7224 */ /* 0x000fe200078e0032 */
[----:B--2---:R-:W-:Y:S01]  /*8e50*/  F2FP.BF16.F32.PACK_AB R2, R74, R80 ;  /* 0x000000504a02723e */ /* 0x004fe200000010ff */
[----:B------:R-:W-:Y:S01]  /*8e60*/  IMAD.MOV.U32 R50, RZ, RZ, R47 ;  /* 0x000000ffff327224 */ /* 0x000fe200078e002f */
[----:B------:R2:W1:Y:S01]  /*8e70*/  MUFU.EX2 R61, R33 ;  /* 0x00000021003d7308 */ /* 0x0004620000000800 */
[----:B---3--:R-:W-:Y:S01]  /*8e80*/  FADD.FTZ R34, R201, R13 ;  /* 0x0000000dc9227221 */ /* 0x008fe20000010000 */
[----:B------:R-:W-:Y:S01]  /*8e90*/  IMAD.MOV.U32 R201, RZ, RZ, R200 ;  /* 0x000000ffffc97224 */ /* 0x000fe200078e00c8 */
[----:B------:R-:W-:Y:S01]  /*8ea0*/  HMMA.16816.F32.BF16 R160, R4, R52, R160 ;  /* 0x0000003404a0723c */ /* 0x000fe200000418a0 */
[----:B------:R-:W-:Y:S01]  /*8eb0*/  IMAD.MOV.U32 R200, RZ, RZ, R219 ;  /* 0x000000ffffc87224 */ /* 0x000fe200078e00db */
[----:B------:R-:W-:Y:S01]  /*8ec0*/  HSET2.LE.AND R18, R45, R202, PT ;  /* 0x000000ca2d127233 */ /* 0x000fe20003803000 */
[----:B------:R-:W-:-:S03]  /*8ed0*/  IMAD.MOV.U32 R219, RZ, RZ, R51 ;  /* 0x000000ffffdb7224 */ /* 0x000fc600078e0033 */
[C---:B------:R-:W-:Y:S01]  /*8ee0*/  HMMA.16816.F32.BF16 R144, R4.reuse, R64, R144 ;  /* 0x000000400490723c */ /* 0x040fe20000041890 */
[----:B------:R-:W-:Y:S01]  /*8ef0*/  IMAD.MOV.U32 R51, RZ, RZ, R48 ;  /* 0x000000ffff337224 */ /* 0x000fe200078e0030 */
[----:B------:R-:W-:Y:S01]  /*8f00*/  MUFU.EX2 R56, R56 ;  /* 0x0000003800387308 */ /* 0x000fe20000000800 */
[----:B------:R-:W-:Y:S01]  /*8f10*/  IMAD.MOV.U32 R47, RZ, RZ, R49 ;  /* 0x000000ffff2f7224 */ /* 0x000fe200078e0031 */
[--C-:B------:R-:W-:Y:S01]  /*8f20*/  HSET2.LE.AND R21, R41, R202.reuse, PT ;  /* 0x000000ca29157233 */ /* 0x100fe20003803000 */
[----:B------:R-:W-:Y:S01]  /*8f30*/  IMAD.MOV.U32 R48, RZ, RZ, R188 ;  /* 0x000000ffff307224 */ /* 0x000fe200078e00bc */
[--C-:B------:R-:W-:Y:S01]  /*8f40*/  HSET2.LE.AND R17, R46, R202.reuse, PT ;  /* 0x000000ca2e117233 */ /* 0x100fe20003803000 */
[----:B------:R-:W-:Y:S02]  /*8f50*/  IMAD.MOV.U32 R49, RZ, RZ, R59 ;  /* 0x000000ffff317224 */ /* 0x000fe400078e003b */
[----:B------:R-:W-:Y:S01]  /*8f60*/  FADD.FTZ R40, R213, R40 ;  /* 0x00000028d5287221 */ /* 0x000fe20000010000 */
[----:B--2---:R-:W-:Y:S01]  /*8f70*/  FADD.FTZ R33, R198, R12 ;  /* 0x0000000cc6217221 */ /* 0x004fe20000010000 */
[----:B------:R-:W-:Y:S01]  /*8f80*/  IMAD.MOV.U32 R191, RZ, RZ, R201 ;  /* 0x000000ffffbf7224 */ /* 0x000fe200078e00c9 */
[----:B------:R-:W-:Y:S01]  /*8f90*/  LOP3.LUT R12, R0, R2, RZ, 0xc0, !PT ;  /* 0x00000002000c7212 */ /* 0x000fe200078ec0ff */
[----:B------:R-:W-:Y:S01]  /*8fa0*/  IMAD.MOV.U32 R193, RZ, RZ, R192 ;  /* 0x000000ffffc17224 */ /* 0x000fe200078e00c0 */
[----:B------:R-:W-:Y:S01]  /*8fb0*/  F2FP.BF16.F32.PACK_AB R2, R82, R75 ;  /* 0x0000004b5202723e */ /* 0x000fe200000010ff */
[----:B------:R-:W-:Y:S01]  /*8fc0*/  IMAD.MOV.U32 R194, RZ, RZ, R200 ;  /* 0x000000ffffc27224 */ /* 0x000fe200078e00c8 */
[--C-:B------:R-:W-:Y:S01]  /*8fd0*/  HSET2.LE.AND R28, R28, R202.reuse, PT ;  /* 0x000000ca1c1c7233 */ /* 0x100fe20003803000 */
[----:B------:R-:W-:Y:S01]  /*8fe0*/  IMAD.MOV.U32 R112, RZ, RZ, R203 ;  /* 0x000000ffff707224 */ /* 0x000fe200078e00cb */
[C---:B------:R-:W-:Y:S01]  /*8ff0*/  HMMA.16816.F32.BF16 R52, R4.reuse, R54, R84 ;  /* 0x000000360434723c */ /* 0x040fe20000041854 */
[----:B------:R-:W-:Y:S01]  /*9000*/  IMAD.MOV.U32 R198, RZ, RZ, R50 ;  /* 0x000000ffffc67224 */ /* 0x000fe200078e0032 */
[--C-:B------:R-:W-:Y:S01]  /*9010*/  HSET2.LE.AND R31, R31, R202.reuse, PT ;  /* 0x000000ca1f1f7233 */ /* 0x100fe20003803000 */
[----:B------:R-:W-:Y:S01]  /*9020*/  IMAD.MOV.U32 R201, RZ, RZ, R51 ;  /* 0x000000ffffc97224 */ /* 0x000fe200078e0033 */
[--C-:B------:R-:W-:Y:S01]  /*9030*/  HSET2.LE.AND R32, R32, R202.reuse, PT ;  /* 0x000000ca20207233 */ /* 0x100fe20003803000 */
[----:B------:R-:W-:Y:S01]  /*9040*/  IMAD.MOV.U32 R200, RZ, RZ, R48 ;  /* 0x000000ffffc87224 */ /* 0x000fe200078e0030 */
[----:B------:R-:W-:Y:S01]  /*9050*/  HSET2.LE.AND R23, R23, R202, PT ;  /* 0x000000ca17177233 */ /* 0x000fe20003803000 */
[----:B------:R-:W-:Y:S01]  /*9060*/  IMAD.MOV.U32 R203, RZ, RZ, R49 ;  /* 0x000000ffffcb7224 */ /* 0x000fe200078e0031 */
[----:B------:R2:W5:Y:S01]  /*9070*/  LDL.LU R133, [R1+0xe4] ;  /* 0x0000e40001857983 */ /* 0x0005620000300800 */
[----:B------:R-:W-:Y:S01]  /*9080*/  HMMA.16816.F32.BF16 R48, R4, R66, R76 ;  /* 0x000000420430723c */ /* 0x000fe2000004184c */
[----:B----4-:R-:W-:-:S02]  /*9090*/  F2FP.BF16.F32.PACK_AB R0, R62, R72 ;  /* 0x000000483e00723e */ /* 0x010fc400000010ff */
[----:B------:R-:W-:Y:S01]  /*90a0*/  LOP3.LUT R14, R14, R2, RZ, 0xc0, !PT ;  /* 0x000000020e0e7212 */ /* 0x000fe200078ec0ff */
[----:B------:R-:W-:Y:S01]  /*90b0*/  FADD.FTZ R2, R207, R34 ;  /* 0x00000022cf027221 */ /* 0x000fe20000010000 */
[----:B------:R-:W-:Y:S01]  /*90c0*/  MUFU.EX2 R59, R35 ;  /* 0x00000023003b7308 */ /* 0x000fe20000000800 */
[----:B------:R-:W-:Y:S02]  /*90d0*/  IMAD.MOV.U32 R113, RZ, RZ, R219 ;  /* 0x000000ffff717224 */ /* 0x000fe400078e00db */
[----:B------:R-:W-:Y:S01]  /*90e0*/  FADD.FTZ R5, R191, R40 ;  /* 0x00000028bf057221 */ /* 0x000fe20000010000 */
[----:B------:R-:W-:Y:S02]  /*90f0*/  IMAD.MOV.U32 R191, RZ, RZ, R193 ;  /* 0x000000ffffbf7224 */ /* 0x000fe400078e00c1 */
[----:B------:R-:W-:Y:S01]  /*9100*/  FADD.FTZ R41, R212, R15 ;  /* 0x0000000fd4297221 */ /* 0x000fe20000010000 */
[----:B------:R-:W-:Y:S01]  /*9110*/  IMAD.MOV.U32 R193, RZ, RZ, R194 ;  /* 0x000000ffffc17224 */ /* 0x000fe200078e00c2 */
[----:B------:R2:W5:Y:S01]  /*9120*/  LDL.LU R136, [R1+0xe0] ;  /* 0x0000e00001887983 */ /* 0x0005620000300800 */
[----:B------:R-:W-:Y:S01]  /*9130*/  IMAD.MOV.U32 R194, RZ, RZ, R112 ;  /* 0x000000ffffc27224 */ /* 0x000fe200078e0070 */
[----:B------:R-:W-:Y:S01]  /*9140*/  LOP3.LUT R13, R11, R0, RZ, 0xc0, !PT ;  /* 0x000000000b0d7212 */ /* 0x000fe200078ec0ff */
[----:B------:R-:W-:Y:S01]  /*9150*/  FADD.FTZ R0, R148, R33 ;  /* 0x0000002194007221 */ /* 0x000fe20000010000 */
[----:B------:R-:W3:Y:S01]  /*9160*/  MUFU.EX2 R35, R44 ;  /* 0x0000002c00237308 */ /* 0x000ee20000000800 */
[----:B------:R-:W-:-:S02]  /*9170*/  IMAD.MOV.U32 R188, RZ, RZ, R210 ;  /* 0x000000ffffbc7224 */ /* 0x000fc400078e00d2 */
[----:B------:R-:W-:Y:S01]  /*9180*/  FADD.FTZ R33, R194, R2 ;  /* 0x00000002c2217221 */ /* 0x000fe20000010000 */
[----:B------:R-:W-:Y:S01]  /*9190*/  IMAD.MOV.U32 R192, RZ, RZ, R47 ;  /* 0x000000ffffc07224 */ /* 0x000fe200078e002f */
[----:B------:R-:W-:Y:S01]  /*91a0*/  F2FP.BF16.F32.PACK_AB R2, R91, R88 ;  /* 0x000000585b02723e */ /* 0x000fe200000010ff */
[----:B------:R-:W-:Y:S02]  /*91b0*/  IMAD.MOV.U32 R112, RZ, RZ, R113 ;  /* 0x000000ffff707224 */ /* 0x000fe400078e0071 */
[----:B------:R-:W-:Y:S02]  /*91c0*/  IMAD.MOV.U32 R113, RZ, RZ, R198 ;  /* 0x000000ffff717224 */ /* 0x000fe400078e00c6 */
[----:B------:R-:W-:Y:S01]  /*91d0*/  FADD.FTZ R34, R149, R0 ;  /* 0x0000000095227221 */ /* 0x000fe20000010000 */
[----:B------:R-:W-:Y:S01]  /*91e0*/  IMAD.MOV.U32 R219, RZ, RZ, R188 ;  /* 0x000000ffffdb7224 */ /* 0x000fe200078e00bc */
[----:B------:R-:W-:Y:S01]  /*91f0*/  LOP3.LUT R7, R18, R2, RZ, 0xc0, !PT ;  /* 0x0000000212077212 */ /* 0x000fe200078ec0ff */
[----:B------:R-:W-:Y:S01]  /*9200*/  IMAD.MOV.U32 R198, RZ, RZ, R201 ;  /* 0x000000ffffc67224 */ /* 0x000fe200078e00c9 */
[----:B-1----:R-:W-:Y:S01]  /*9210*/  F2FP.BF16.F32.PACK_AB R15, R61, R60 ;  /* 0x0000003c3d0f723e */ /* 0x002fe200000010ff */
[----:B------:R-:W-:Y:S01]  /*9220*/  IMAD.MOV.U32 R47, RZ, RZ, R58 ;  /* 0x000000ffff2f7224 */ /* 0x000fe200078e003a */
[----:B------:R-:W-:Y:S01]  /*9230*/  F2FP.BF16.F32.PACK_AB R0, R106, R107 ;  /* 0x0000006b6a00723e */ /* 0x000fe200000010ff */
[----:B------:R-:W-:Y:S01]  /*9240*/  IMAD.MOV.U32 R201, RZ, RZ, R192 ;  /* 0x000000ffffc97224 */ /* 0x000fe200078e00c0 */
[----:B------:R-:W-:Y:S01]  /*9250*/  F2FP.BF16.F32.PACK_AB R2, R110, R102 ;  /* 0x000000666e02723e */ /* 0x000fe200000010ff */
[----:B------:R-:W-:-:S02]  /*9260*/  IMAD.MOV.U32 R192, RZ, RZ, R200 ;  /* 0x000000ffffc07224 */ /* 0x000fc400078e00c8 */
[----:B------:R-:W-:Y:S02]  /*9270*/  IMAD.MOV.U32 R200, RZ, RZ, R203 ;  /* 0x000000ffffc87224 */ /* 0x000fe400078e00cb */
[----:B------:R-:W-:Y:S01]  /*9280*/  FADD.FTZ R4, R208, R41 ;  /* 0x00000029d0047221 */ /* 0x000fe20000010000 */
[----:B------:R-:W-:Y:S02]  /*9290*/  IMAD.MOV.U32 R203, RZ, RZ, R219 ;  /* 0x000000ffffcb7224 */ /* 0x000fe400078e00db */
[----:B------:R-:W-:Y:S01]  /*92a0*/  IMAD.MOV.U32 R242, RZ, RZ, R112 ;  /* 0x000000fffff27224 */ /* 0x000fe200078e0070 */
[----:B------:R-:W-:Y:S01]  /*92b0*/  LOP3.LUT R15, R16, R15, RZ, 0xc0, !PT ;  /* 0x0000000f100f7212 */ /* 0x000fe200078ec0ff */
[----:B------:R-:W-:Y:S01]  /*92c0*/  IMAD.MOV.U32 R219, RZ, RZ, R47 ;  /* 0x000000ffffdb7224 */ /* 0x000fe200078e002f */
[----:B------:R-:W-:Y:S01]  /*92d0*/  LOP3.LUT R6, R17, R0, RZ, 0xc0, !PT ;  /* 0x0000000011067212 */ /* 0x000fe200078ec0ff */
[----:B------:R-:W-:Y:S01]  /*92e0*/  IMAD.MOV.U32 R112, RZ, RZ, R142 ;  /* 0x000000ffff707224 */ /* 0x000fe200078e008e */
[----:B------:R-:W-:Y:S01]  /*92f0*/  LOP3.LUT R142, R21, R2, RZ, 0xc0, !PT ;  /* 0x00000002158e7212 */ /* 0x000fe200078ec0ff */
[----:B------:R-:W-:Y:S01]  /*9300*/  IMAD.MOV.U32 R141, RZ, RZ, R178 ;  /* 0x000000ffff8d7224 */ /* 0x000fe200078e00b2 */
[----:B------:R-:W-:Y:S01]  /*9310*/  F2FP.BF16.F32.PACK_AB R0, R96, R92 ;  /* 0x0000005c6000723e */ /* 0x000fe200000010ff */
[----:B------:R-:W-:Y:S01]  /*9320*/  IMAD.MOV.U32 R143, RZ, RZ, R215 ;  /* 0x000000ffff8f7224 */ /* 0x000fe200078e00d7 */
[----:B------:R-:W-:Y:S01]  /*9330*/  F2FP.BF16.F32.PACK_AB R2, R90, R93 ;  /* 0x0000005d5a02723e */ /* 0x000fe200000010ff */
[----:B------:R-:W-:-:S02]  /*9340*/  IMAD.MOV.U32 R47, RZ, RZ, R139 ;  /* 0x000000ffff2f7224 */ /* 0x000fc400078e008b */
[----:B------:R-:W-:Y:S01]  /*9350*/  FADD.FTZ R16, R191, R5 ;  /* 0x00000005bf107221 */ /* 0x000fe20000010000 */
[----:B------:R-:W-:Y:S01]  /*9360*/  FADD.FTZ R11, R193, R4 ;  /* 0x00000004c10b7221 */ /* 0x000fe20000010000 */
[----:B------:R-:W-:Y:S01]  /*9370*/  IMAD.MOV.U32 R140, RZ, RZ, R216 ;  /* 0x000000ffff8c7224 */ /* 0x000fe200078e00d8 */
[----:B------:R-:W-:Y:S01]  /*9380*/  F2FP.BF16.F32.PACK_AB R4, R108, R109 ;  /* 0x0000006d6c04723e */ /* 0x000fe200000010ff */
[----:B------:R-:W-:Y:S01]  /*9390*/  IMAD.MOV.U32 R191, RZ, RZ, R47 ;  /* 0x000000ffffbf7224 */ /* 0x000fe200078e002f */
[----:B------:R-:W-:Y:S01]  /*93a0*/  F2FP.BF16.F32.PACK_AB R5, R83, R89 ;  /* 0x000000595305723e */ /* 0x000fe200000010ff */
[----:B------:R-:W-:Y:S02]  /*93b0*/  IMAD.MOV.U32 R194, RZ, RZ, R151 ;  /* 0x000000ffffc27224 */ /* 0x000fe400078e0097 */
[----:B------:R-:W-:Y:S01]  /*93c0*/  IMAD.MOV.U32 R231, RZ, RZ, R143 ;  /* 0x000000ffffe77224 */ /* 0x000fe200078e008f */
[----:B------:R-:W-:Y:S01]  /*93d0*/  LOP3.LUT R143, R22, R0, RZ, 0xc0, !PT ;  /* 0x00000000168f7212 */ /* 0x000fe200078ec0ff */
[----:B------:R-:W-:Y:S01]  /*93e0*/  IMAD.MOV.U32 R232, RZ, RZ, R141 ;  /* 0x000000ffffe87224 */ /* 0x000fe200078e008d */
[----:B------:R-:W-:Y:S01]  /*93f0*/  LOP3.LUT R141, R28, R2, RZ, 0xc0, !PT ;  /* 0x000000021c8d7212 */ /* 0x000fe200078ec0ff */
[----:B------:R-:W-:Y:S01]  /*9400*/  IMAD.MOV.U32 R139, RZ, RZ, R57 ;  /* 0x000000ffff8b7224 */ /* 0x000fe200078e0039 */
[----:B------:R-:W-:Y:S01]  /*9410*/  F2FP.BF16.F32.PACK_AB R0, R73, R81 ;  /* 0x000000514900723e */ /* 0x000fe200000010ff */
[C---:B------:R-:W-:Y:S01]  /*9420*/  HMMA.16816.F32.BF16 R168, R12.reuse, R24, R168 ;  /* 0x000000180ca8723c */ /* 0x040fe200000418a8 */
[----:B---3--:R-:W-:Y:S01]  /*9430*/  F2FP.BF16.F32.PACK_AB R2, R56, R35 ;  /* 0x000000233802723e */ /* 0x008fe200000010ff */
[----:B------:R-:W-:Y:S01]  /*9440*/  IMAD.MOV.U32 R243, RZ, RZ, R194 ;  /* 0x000000fffff37224 */ /* 0x000fe200078e00c2 */
[----:B------:R-:W-:Y:S01]  /*9450*/  LOP3.LUT R4, R19, R4, RZ, 0xc0, !PT ;  /* 0x0000000413047212 */ /* 0x000fe200078ec0ff */
[----:B------:R-:W-:Y:S01]  /*9460*/  IMAD.MOV.U32 R220, RZ, RZ, R140 ;  /* 0x000000ffffdc7224 */ /* 0x000fe200078e008c */
[----:B------:R-:W-:Y:S01]  /*9470*/  LOP3.LUT R5, R20, R5, RZ, 0xc0, !PT ;  /* 0x0000000514057212 */ /* 0x000fe200078ec0ff */
[----:B------:R-:W-:Y:S01]  /*9480*/  HMMA.16816.F32.BF16 R164, R12, R26, R164 ;  /* 0x0000001a0ca4723c */ /* 0x000fe200000418a4 */
[----:B------:R-:W-:-:S02]  /*9490*/  IMAD.MOV.U32 R193, RZ, RZ, R139 ;  /* 0x000000ffffc17224 */ /* 0x000fc400078e008b */
[----:B------:R-:W-:-:S03]  /*94a0*/  IMAD.MOV.U32 R194, RZ, RZ, R155 ;  /* 0x000000ffffc27224 */ /* 0x000fc600078e009b */
[----:B------:R-:W-:Y:S01]  /*94b0*/  HMMA.16816.F32.BF16 R156, R12, R36, R156 ;  /* 0x000000240c9c723c */ /* 0x000fe2000004189c */
[----:B------:R-:W-:Y:S01]  /*94c0*/  LOP3.LUT R155, R31, R2, RZ, 0xc0, !PT ;  /* 0x000000021f9b7212 */ /* 0x000fe200078ec0ff */
[----:B------:R-:W-:-:S04]  /*94d0*/  FADD.FTZ R2, R231, R33 ;  /* 0x00000021e7027221 */ /* 0x000fc80000010000 */
[----:B------:R-:W-:Y:S01]  /*94e0*/  HMMA.16816.F32.BF16 R44, R12, R38, R68 ;  /* 0x000000260c2c723c */ /* 0x000fe20000041844 */
[----:B------:R-:W-:-:S06]  /*94f0*/  IMAD.MOV.U32 R231, RZ, RZ, R220 ;  /* 0x000000ffffe77224 */ /* 0x000fcc00078e00dc */
[----:B------:R-:W-:Y:S01]  /*9500*/  FADD.FTZ R14, R191, R16 ;  /* 0x00000010bf0e7221 */ /* 0x000fe20000010000 */
[----:B------:R-:W-:Y:S01]  /*9510*/  IMAD.MOV.U32 R191, RZ, RZ, R152 ;  /* 0x000000ffffbf7224 */ /* 0x000fe200078e0098 */
[----:B------:R-:W-:Y:S02]  /*9520*/  LOP3.LUT R152, R29, R0, RZ, 0xc0, !PT ;  /* 0x000000001d987212 */ /* 0x000fe400078ec0ff */
[----:B------:R-:W-:Y:S01]  /*9530*/  F2FP.BF16.F32.PACK_AB R0, R59, R63 ;  /* 0x0000003f3b00723e */ /* 0x000fe200000010ff */
[----:B------:R-:W-:Y:S01]  /*9540*/  FADD.FTZ R13, R193, R11 ;  /* 0x0000000bc10d7221 */ /* 0x000fe20000010000 */
[----:B------:R-:W-:Y:S01]  /*9550*/  IMAD.MOV.U32 R220, RZ, RZ, R232 ;  /* 0x000000ffffdc7224 */ /* 0x000fe200078e00e8 */
[----:B------:R-:W-:Y:S01]  /*9560*/  HMMA.16816.F32.BF16 R160, R4, R24, R160 ;  /* 0x0000001804a0723c */ /* 0x000fe200000418a0 */
[----:B------:R-:W-:Y:S01]  /*9570*/  IMAD.MOV.U32 R193, RZ, RZ, R154 ;  /* 0x000000ffffc17224 */ /* 0x000fe200078e009a */
[----:B------:R-:W-:Y:S01]  /*9580*/  LOP3.LUT R154, R32, R0, RZ, 0xc0, !PT ;  /* 0x00000000209a7212 */ /* 0x000fe200078ec0ff */
[----:B------:R-:W-:-:S02]  /*9590*/  IMAD.MOV.U32 R232, RZ, RZ, R242 ;  /* 0x000000ffffe87224 */ /* 0x000fc400078e00f2 */
[----:B------:R-:W-:Y:S01]  /*95a0*/  FADD.FTZ R0, R231, R34 ;  /* 0x00000022e7007221 */ /* 0x000fe20000010000 */
[----:B------:R-:W-:Y:S01]  /*95b0*/  IMAD.MOV.U32 R242, RZ, RZ, R243 ;  /* 0x000000fffff27224 */ /* 0x000fe200078e00f3 */
[----:B------:R-:W-:Y:S01]  /*95c0*/  HMMA.16816.F32.BF16 R144, R4, R36, R144 ;  /* 0x000000240490723c */ /* 0x000fe20000041890 */
[----:B------:R-:W-:Y:S02]  /*95d0*/  IMAD.MOV.U32 R243, RZ, RZ, R185 ;  /* 0x000000fffff37224 */ /* 0x000fe400078e00b9 */
[----:B------:R-:W-:-:S03]  /*95e0*/  IMAD.MOV.U32 R231, RZ, RZ, R220 ;  /* 0x000000ffffe77224 */ /* 0x000fc600078e00dc */
[----:B------:R-:W-:Y:S01]  /*95f0*/  HMMA.16816.F32.BF16 R24, R4, R26, R52 ;  /* 0x0000001a0418723c */ /* 0x000fe20000041834 */
[----:B------:R-:W-:Y:S02]  /*9600*/  IMAD.MOV.U32 R220, RZ, RZ, R232 ;  /* 0x000000ffffdc7224 */ /* 0x000fe400078e00e8 */
[----:B------:R-:W-:-:S03]  /*9610*/  IMAD.MOV.U32 R232, RZ, RZ, R242 ;  /* 0x000000ffffe87224 */ /* 0x000fc600078e00f2 */
[----:B------:R-:W-:Y:S01]  /*9620*/  HMMA.16816.F32.BF16 R36, R4, R38, R48 ;  /* 0x000000260424723c */ /* 0x000fe20000041830 */
[----:B------:R-:W-:Y:S01]  /*9630*/  IMAD.MOV.U32 R242, RZ, RZ, R243 ;  /* 0x000000fffff27224 */ /* 0x000fe200078e00f3 */
[----:B------:R-:W-:Y:S01]  /*9640*/  F2FP.BF16.F32.PACK_AB R11, R103, R105 ;  /* 0x00000069670b723e */ /* 0x000fe200000010ff */
[----:B------:R-:W-:-:S04]  /*9650*/  IMAD.MOV.U32 R243, RZ, RZ, R135 ;  /* 0x000000fffff37224 */ /* 0x000fc800078e0087 */
[----:B------:R-:W-:Y:S01]  /*9660*/  FADD.FTZ R4, R10, R14 ;  /* 0x0000000e0a047221 */ /* 0x000fe20000010000 */
[----:B------:R-:W-:Y:S01]  /*9670*/  FADD.FTZ R6, R9, R13 ;  /* 0x0000000d09067221 */ /* 0x000fe20000010000 */
[----:B------:R-:W-:Y:S01]  /*9680*/  FADD.FTZ R5, R8, R2 ;  /* 0x0000000208057221 */ /* 0x000fe20000010000 */
[----:B------:R-:W-:Y:S01]  /*9690*/  FADD.FTZ R2, R3, R0 ;  /* 0x0000000003027221 */ /* 0x000fe20000010000 */
[----:B------:R-:W-:Y:S01]  /*96a0*/  FADD.FTZ R0, R231, R4 ;  /* 0x00000004e7007221 */ /* 0x000fe20000010000 */
[----:B------:R-:W-:Y:S02]  /*96b0*/  IMAD.MOV.U32 R190, RZ, RZ, R153 ;  /* 0x000000ffffbe7224 */ /* 0x000fe400078e0099 */
[----:B------:R-:W-:Y:S01]  /*96c0*/  FADD.FTZ R6, R220, R6 ;  /* 0x00000006dc067221 */ /* 0x000fe20000010000 */
[----:B------:R-:W-:Y:S01]  /*96d0*/  FADD.FTZ R5, R232, R5 ;  /* 0x00000005e8057221 */ /* 0x000fe20000010000 */
[----:B------:R-:W-:Y:S01]  /*96e0*/  FADD.FTZ R4, R242, R2 ;  /* 0x00000002f2047221 */ /* 0x000fe20000010000 */
[----:B------:R-:W-:Y:S01]  /*96f0*/  FADD.FTZ R2, R243, R0 ;  /* 0x00000000f3027221 */ /* 0x000fe20000010000 */
[----:B------:R-:W-:Y:S01]  /*9700*/  LOP3.LUT R140, R23, R11, RZ, 0xc0, !PT ;  /* 0x0000000b178c7212 */ /* 0x000fe200078ec0ff */
        /* <DEDUP_REMOVED lines=8> */
[----:B------:R-:W-:-:S02]  /*9790*/  IMAD.MOV.U32 R188, RZ, RZ, R209 ;  /* 0x000000ffffbc7224 */ /* 0x000fc400078e00d1 */
[----:B------:R-:W-:Y:S01]  /*97a0*/  FADD.FTZ R5, R192, R5 ;  /* 0x00000005c0057221 */ /* 0x000fe20000010000 */
[----:B------:R-:W-:Y:S01]  /*97b0*/  FADD.FTZ R6, R200, R4 ;  /* 0x00000004c8067221 */ /* 0x000fe20000010000 */
[----:B------:R-:W-:Y:S01]  /*97c0*/  FADD.FTZ R4, R203, R2 ;  /* 0x00000002cb047221 */ /* 0x000fe20000010000 */
[----:B------:R-:W-:Y:S01]  /*97d0*/  FADD.FTZ R2, R219, R0 ;  /* 0x00000000db027221 */ /* 0x000fe20000010000 */
[----:B------:R-:W-:Y:S01]  /*97e0*/  FADD.FTZ R0, R188, R5 ;  /* 0x00000005bc007221 */ /* 0x000fe20000010000 */
[----:B------:R-:W-:Y:S02]  /*97f0*/  IMAD.MOV.U32 R139, RZ, RZ, R150 ;  /* 0x000000ffff8b7224 */ /* 0x000fe400078e0096 */
[----:B------:R-:W-:Y:S01]  /*9800*/  FADD.FTZ R5, R189, R6 ;  /* 0x00000006bd057221 */ /* 0x000fe20000010000 */
[----:B------:R-:W-:Y:S02]  /*9810*/  IMAD.MOV.U32 R185, RZ, RZ, R179 ;  /* 0x000000ffffb97224 */ /* 0x000fe400078e00b3 */
[----:B------:R-:W-:Y:S01]  /*9820*/  FADD.FTZ R4, R186, R4 ;  /* 0x00000004ba047221 */ /* 0x000fe20000010000 */
[----:B------:R-:W-:-:S02]  /*9830*/  IMAD.MOV.U32 R179, RZ, RZ, R181 ;  /* 0x000000ffffb37224 */ /* 0x000fc400078e00b5 */
[----:B------:R-:W-:Y:S01]  /*9840*/  FADD.FTZ R0, R187, R0 ;  /* 0x00000000bb007221 */ /* 0x000fe20000010000 */
[----:B------:R-:W-:Y:S02]  /*9850*/  IMAD.MOV.U32 R181, RZ, RZ, R180 ;  /* 0x000000ffffb57224 */ /* 0x000fe400078e00b4 */
[----:B------:R-:W-:Y:S01]  /*9860*/  FADD.FTZ R2, R139, R2 ;  /* 0x000000028b027221 */ /* 0x000fe20000010000 */
[----:B------:R-:W-:Y:S02]  /*9870*/  IMAD.MOV.U32 R180, RZ, RZ, R131 ;  /* 0x000000ffffb47224 */ /* 0x000fe400078e0083 */
[----:B------:R-:W-:Y:S01]  /*9880*/  FADD.FTZ R5, R184, R5 ;  /* 0x00000005b8057221 */ /* 0x000fe20000010000 */
[----:B------:R-:W-:Y:S02]  /*9890*/  IMAD.MOV.U32 R131, RZ, RZ, R182 ;  /* 0x000000ffff837224 */ /* 0x000fe400078e00b6 */
[----:B------:R-:W-:Y:S01]  /*98a0*/  FADD.FTZ R4, R177, R4 ;  /* 0x00000004b1047221 */ /* 0x000fe20000010000 */
[----:B------:R-:W-:-:S02]  /*98b0*/  IMAD.MOV.U32 R182, RZ, RZ, R183 ;  /* 0x000000ffffb67224 */ /* 0x000fc400078e00b7 */
[----:B------:R-:W-:Y:S01]  /*98c0*/  FADD.FTZ R0, R179, R0 ;  /* 0x00000000b3007221 */ /* 0x000fe20000010000 */
[----:B------:R-:W-:Y:S01]  /*98d0*/  FADD.FTZ R2, R185, R2 ;  /* 0x00000002b9027221 */ /* 0x000fe20000010000 */
[----:B------:R-:W-:Y:S02]  /*98e0*/  IMAD.MOV.U32 R183, RZ, RZ, R204 ;  /* 0x000000ffffb77224 */ /* 0x000fe400078e00cc */
[----:B------:R-:W-:Y:S01]  /*98f0*/  FADD.FTZ R5, R181, R5 ;  /* 0x00000005b5057221 */ /* 0x000fe20000010000 */
[----:B------:R-:W-:Y:S01]  /*9900*/  FADD.FTZ R4, R180, R4 ;  /* 0x00000004b4047221 */ /* 0x000fe20000010000 */
[----:B------:R-:W-:Y:S02]  /*9910*/  IMAD.MOV.U32 R178, RZ, RZ, R217 ;  /* 0x000000ffffb27224 */ /* 0x000fe400078e00d9 */
[----:B------:R-:W-:Y:S01]  /*9920*/  FADD.FTZ R0, R182, R0 ;  /* 0x00000000b6007221 */ /* 0x000fe20000010000 */
[----:B------:R-:W-:Y:S02]  /*9930*/  IMAD.MOV.U32 R135, RZ, RZ, R132 ;  /* 0x000000ffff877224 */ /* 0x000fe400078e0084 */
        /* <DEDUP_REMOVED lines=38> */
[----:B------:R-:W1:Y:S01]  /*9ba0*/  MUFU.EX2 R58, R42 ;  /* 0x0000002a003a7308 */ /* 0x000e620000000800 */
[----:B------:R-:W-:Y:S01]  /*9bb0*/  FADD.FTZ R4, R89, R4 ;  /* 0x0000000459047221 */ /* 0x000fe20000010000 */
[----:B------:R-:W-:Y:S01]  /*9bc0*/  FADD.FTZ R0, R72, R0 ;  /* 0x0000000048007221 */ /* 0x000fe20000010000 */
[----:B------:R-:W-:Y:S01]  /*9bd0*/  FADD.FTZ R2, R80, R2 ;  /* 0x0000000250027221 */ /* 0x000fe20000010000 */
[----:B------:R-:W-:Y:S01]  /*9be0*/  FADD.FTZ R5, R108, R5 ;  /* 0x000000056c057221 */ /* 0x000fe20000010000 */
[----:B------:R-:W-:Y:S01]  /*9bf0*/  FADD.FTZ R4, R83, R4 ;  /* 0x0000000453047221 */ /* 0x000fe20000010000 */
[----:B------:R-:W-:-:S02]  /*9c00*/  FADD.FTZ R0, R62, R0 ;  /* 0x000000003e007221 */ /* 0x000fc40000010000 */
[----:B------:R3:W4:Y:S01]  /*9c10*/  MUFU.EX2 R57, R43 ;  /* 0x0000002b00397308 */ /* 0x0007220000000800 */
[----:B------:R-:W-:Y:S01]  /*9c20*/  FADD.FTZ R2, R74, R2 ;  /* 0x000000024a027221 */ /* 0x000fe20000010000 */
[----:B------:R-:W-:Y:S01]  /*9c30*/  FADD.FTZ R5, R107, R5 ;  /* 0x000000056b057221 */ /* 0x000fe20000010000 */
[----:B------:R-:W-:Y:S01]  /*9c40*/  FADD.FTZ R4, R88, R4 ;  /* 0x0000000458047221 */ /* 0x000fe20000010000 */
[----:B------:R-:W-:Y:S01]  /*9c50*/  FADD.FTZ R0, R60, R0 ;  /* 0x000000003c007221 */ /* 0x000fe20000010000 */
[----:B------:R-:W2:Y:S01]  /*9c60*/  LDSM.16.MT88.4 R148, [R205+0x5c00] ;  /* 0x005c0000cd94783b */ /* 0x000ea20000004200 */
[----:B------:R-:W-:Y:S01]  /*9c70*/  FADD.FTZ R2, R75, R2 ;  /* 0x000000024b027221 */ /* 0x000fe20000010000 */
[----:B------:R-:W-:Y:S01]  /*9c80*/  FADD.FTZ R5, R106, R5 ;  /* 0x000000056a057221 */ /* 0x000fe20000010000 */
[----:B------:R-:W-:Y:S01]  /*9c90*/  FADD.FTZ R4, R91, R4 ;  /* 0x000000045b047221 */ /* 0x000fe20000010000 */
[----:B------:R-:W-:Y:S01]  /*9ca0*/  FADD.FTZ R0, R61, R0 ;  /* 0x000000003d007221 */ /* 0x000fe20000010000 */
[----:B------:R-:W-:Y:S01]  /*9cb0*/  FADD.FTZ R2, R82, R2 ;  /* 0x0000000252027221 */ /* 0x000fe20000010000 */
[----:B------:R-:W-:Y:S01]  /*9cc0*/  FADD.FTZ R5, R105, R5 ;  /* 0x0000000569057221 */ /* 0x000fe20000010000 */
[----:B------:R2:W5:Y:S01]  /*9cd0*/  LDL.LU R217, [R1+0xdc] ;  /* 0x0000dc0001d97983 */ /* 0x0005620000300800 */
[----:B------:R-:W2:Y:S03]  /*9ce0*/  LDC.U8 R132, c[0x0][0x388] ;  /* 0x0000e200ff847b82 */ /* 0x000ea60000000000 */
[----:B---3--:R-:W3:Y:S01]  /*9cf0*/  LDSM.16.MT88.4 R40, [R206+0x5c00] ;  /* 0x005c0000ce28783b */ /* 0x008ee20000004200 */
[----:B------:R-:W-:Y:S01]  /*9d00*/  FADD.FTZ R4, R93, R4 ;  /* 0x000000045d047221 */ /* 0x000fe20000010000 */
[----:B-1----:R-:W-:Y:S01]  /*9d10*/  FADD.FTZ R0, R58, R0 ;  /* 0x000000003a007221 */ /* 0x002fe20000010000 */
[----:B------:R-:W-:Y:S01]  /*9d20*/  FADD.FTZ R2, R81, R2 ;  /* 0x0000000251027221 */ /* 0x000fe20000010000 */
[----:B------:R1:W5:Y:S01]  /*9d30*/  LDL.LU R216, [R1+0xd8] ;  /* 0x0000d80001d87983 */ /* 0x0003620000300800 */
[----:B------:R-:W-:Y:S01]  /*9d40*/  FADD.FTZ R5, R103, R5 ;  /* 0x0000000567057221 */ /* 0x000fe20000010000 */
[----:B------:R-:W-:-:S02]  /*9d50*/  FADD.FTZ R4, R90, R4 ;  /* 0x000000045a047221 */ /* 0x000fc40000010000 */
[----:B------:R1:W5:Y:S01]  /*9d60*/  LDL.LU R215, [R1+0xd4] ;  /* 0x0000d40001d77983 */ /* 0x0003620000300800 */
[----:B----4-:R-:W-:-:S03]  /*9d70*/  FADD.FTZ R0, R57, R0 ;  /* 0x0000000039007221 */ /* 0x010fc60000010000 */
[----:B------:R1:W5:Y:S01]  /*9d80*/  LDL.LU R214, [R1+0xd0] ;  /* 0x0000d00001d67983 */ /* 0x0003620000300800 */
[----:B------:R-:W-:-:S03]  /*9d90*/  FADD.FTZ R2, R73, R2 ;  /* 0x0000000249027221 */ /* 0x000fc60000010000 */
        /* <DEDUP_REMOVED lines=16> */
[----:B------:R1:W5:Y:S04]  /*9ea0*/  LDL.LU R10, [R1+0xac] ;  /* 0x0000ac00010a7983 */ /* 0x0003680000300800 */
[----:B------:R1:W5:Y:S04]  /*9eb0*/  LDL.LU R9, [R1+0xa8] ;  /* 0x0000a80001097983 */ /* 0x0003680000300800 */
[----:B------:R1:W5:Y:S04]  /*9ec0*/  LDL.LU R8, [R1+0xa4] ;  /* 0x0000a40001087983 */ /* 0x0003680000300800 */
[----:B------:R1:W5:Y:S04]  /*9ed0*/  LDL.LU R3, [R1+0xa0] ;  /* 0x0000a00001037983 */ /* 0x0003680000300800 */
[----:B------:R1:W-:Y:S04]  /*9ee0*/  STL [R1+0x34], R5 ;  /* 0x0000340501007387 */ /* 0x0003e80000100800 */
[----:B------:R1:W-:Y:S04]  /*9ef0*/  STL [R1+0x38], R4 ;  /* 0x0000380401007387 */ /* 0x0003e80000100800 */
[----:B------:R1:W-:Y:S04]  /*9f00*/  STL [R1+0x40], R0 ;  /* 0x0000400001007387 */ /* 0x0003e80000100800 */
[----:B------:R1:W-:Y:S01]  /*9f10*/  STL [R1+0x3c], R2 ;  /* 0x00003c0201007387 */ /* 0x0003e20000100800 */
[----:B------:R-:W-:-:S04]  /*9f20*/  F2FP.BF16.F32.PACK_AB R12, R57, R58 ;  /* 0x0000003a390c723e */ /* 0x000fc800000010ff */
[----:B------:R-:W-:Y:S01]  /*9f30*/  LOP3.LUT R153, R30, R12, RZ, 0xc0, !PT ;  /* 0x0000000c1e997212 */ /* 0x000fe200078ec0ff */
[-C--:B--2---:R-:W-:Y:S06]  /*9f40*/  HMMA.16816.F32.BF16 R160, R140, R148.reuse, R160 ;  /* 0x000000948ca0723c */ /* 0x084fec00000418a0 */
[C---:B------:R-:W-:Y:S06]  /*9f50*/  HMMA.16816.F32.BF16 R168, R152.reuse, R148, R168 ;  /* 0x0000009498a8723c */ /* 0x040fec00000418a8 */
[C---:B------:R-:W-:Y:S06]  /*9f60*/  HMMA.16816.F32.BF16 R164, R152.reuse, R150, R164 ;  /* 0x0000009698a4723c */ /* 0x040fec00000418a4 */
[----:B---3--:R-:W-:Y:S06]  /*9f70*/  HMMA.16816.F32.BF16 R156, R152, R40, R156 ;  /* 0x00000028989c723c */ /* 0x008fec000004189c */
[C---:B------:R-:W-:Y:S06]  /*9f80*/  HMMA.16816.F32.BF16 R148, R140.reuse, R150, R24 ;  /* 0x000000968c94723c */ /* 0x040fec0000041818 */
[----:B------:R-:W-:Y:S06]  /*9f90*/  HMMA.16816.F32.BF16 R144, R140, R40, R144 ;  /* 0x000000288c90723c */ /* 0x000fec0000041890 */
[-C--:B------:R-:W-:Y:S06]  /*9fa0*/  HMMA.16816.F32.BF16 R152, R152, R42.reuse, R44 ;  /* 0x0000002a9898723c */ /* 0x080fec000004182c */
[----:B------:R-:W-:Y:S01]  /*9fb0*/  HMMA.16816.F32.BF16 R140, R140, R42, R36 ;  /* 0x0000002a8c8c723c */ /* 0x000fe20000041824 */
[----:B------:R-:W-:-:S08]  /*9fc0*/  NOP ;  /* 0x0000000000007918 */ /* 0x000fd00000000000 */
[----:B-1----:R-:W-:-:S15]  /*9fd0*/  @!P0 BRA `(.L_x_217) ;  /* 0x0000008c00e88947 */ /* 0x002fde0003800000 */
[----:B------:R-:W2:Y:S01]  /*9fe0*/  LDL.64 R180, [R1+0x70] ;  /* 0x0000700001b47983 */ /* 0x000ea20000100a00 */
[----:B------:R-:W-:Y:S01]  /*9ff0*/  ULDC UR4, c[0x0][0x2d0] ;  /* 0x0000b40000047ab9 */ /* 0x000fe20000000800 */
[----:B------:R-:W-:-:S04]  /*a000*/  DEPBAR.LE SB0, 0x0 ;  /* 0x000080000000791a */ /* 0x000fc80000000000 */
[----:B------:R-:W3:Y:S01]  /*a010*/  LDL.64 R182, [R1+0x28] ;  /* 0x0000280001b67983 */ /* 0x000ee20000100a00 */
[----:B------:R-:W-:Y:S01]  /*a020*/  IMAD.U32 R2, RZ, RZ, UR8 ;  /* 0x00000008ff027e24 */ /* 0x000fe2000f8e00ff */
[----:B------:R-:W-:Y:S01]  /*a030*/  UIADD3 UR15, UR16, -0x2, URZ ;  /* 0xfffffffe100f7890 */ /* 0x000fe2000fffe03f */
        /* <DEDUP_REMOVED lines=8> */
[----:B---3--:R-:W-:Y:S01]  /*a0c0*/  IMAD.WIDE.U32 R4, R4, UR24, R182 ;  /* 0x0000001804047c25 */ /* 0x008fe2000f8e00b6 */
[----:B------:R-:W-:Y:S01]  /*a0d0*/  UIMAD UR4, UR6, UR24, UR4 ;  /* 0x00000018060472a4 */ /* 0x000fe2000f8e0204 */
[----:B------:R-:W1:Y:S01]  /*a0e0*/  @!P1 LDC.64 R16, c[0x0][0x220] ;  /* 0x00008800ff109b82 */ /* 0x000e620000000a00 */
[----:B------:R-:W-:Y:S01]  /*a0f0*/  VOTEU.ALL UP0, P1 ;  /* 0x00000000003f7886 */ /* 0x000fe20000800000 */
[----:B-----5:R-:W-:Y:S01]  /*a100*/  @P1 STS [R217+0x4000], RZ ;  /* 0x004000ffd9001388 */ /* 0x020fe20000000800 */
        /* <DEDUP_REMOVED lines=19> */
[----:B------:R1:W-:Y:S01]  /*a240*/  @!P1 LDGSTS.E.BYPASS.LTC128B.128 [R217+0x4000], desc[UR22][R16.64] ;  /* 0x0400000010d99fae */ /* 0x0003e2000b901d56 */
[----:B------:R-:W-:Y:S01]  /*a250*/  @!P1 LEA.HI.X R15, R0, R15, R11, 0x1, P2 ;  /* 0x0000000f000f9211 */ /* 0x000fe200010f0c0b */
[----:B------:R-:W-:Y:S02]  /*a260*/  @!P1 VIADD R0, R7, UR4 ;  /* 0x0000000407009c36 */ /* 0x000fe40008000000 */
[----:B------:R-:W-:Y:S01]  /*a270*/  @P1 STS.128 [R217+0x4800], RZ ;  /* 0x004800ffd9001388 */ /* 0x000fe20000000c00 */
[----:B---3--:R-:W-:-:S03]  /*a280*/  @!P1 LEA R12, P0, R2, R18, 0x1 ;  /* 0x00000012020c9211 */ /* 0x008fc600078008ff */
[----:B------:R-:W-:Y:S01]  /*a290*/  @!PT LDS RZ, [RZ] ;  /* 0x00000000fffff984 */ /* 0x000fe20000000800 */
[----:B------:R-:W-:Y:S01]  /*a2a0*/  @!PT LDS RZ, [RZ] ;  /* 0x00000000fffff984 */ /* 0x000fe20000000800 */
[----:B------:R-:W-:Y:S01]  /*a2b0*/  @!PT LDS RZ, [RZ] ;  /* 0x00000000fffff984 */ /* 0x000fe20000000800 */
[----:B------:R-:W-:Y:S01]  /*a2c0*/  @!P1 LDGSTS.E.BYPASS.LTC128B.128 [R217+0x4800], desc[UR22][R14.64] ;  /* 0x048000000ed99fae */ /* 0x000fe2000b901d56 */
[----:B------:R-:W-:-:S03]  /*a2d0*/  @!P1 LEA.HI.X R13, R2, R19, R13, 0x1, P0 ;  /* 0x00000013020d9211 */ /* 0x000fc600000f0c0d */
[----:B------:R-:W-:Y:S01]  /*a2e0*/  @P1 STS.128 [R217+0x5000], RZ ;  /* 0x005000ffd9001388 */ /* 0x000fe20000000c00 */
[----:B----4-:R-:W-:-:S03]  /*a2f0*/  @!P1 LEA R4, P0, R6, R20, 0x1 ;  /* 0x0000001406049211 */ /* 0x010fc600078008ff */
[----:B------:R-:W-:Y:S01]  /*a300*/  @!PT LDS RZ, [RZ] ;  /* 0x00000000fffff984 */ /* 0x000fe20000000800 */
[----:B------:R-:W-:Y:S01]  /*a310*/  @!PT LDS RZ, [RZ] ;  /* 0x00000000fffff984 */ /* 0x000fe20000000800 */
[----:B------:R-:W-:Y:S01]  /*a320*/  @!PT LDS RZ, [RZ] ;  /* 0x00000000fffff984 */ /* 0x000fe20000000800 */
[----:B------:R2:W-:Y:S01]  /*a330*/  @!P1 LDGSTS.E.BYPASS.LTC128B.128 [R217+0x5000], desc[UR22][R12.64] ;  /* 0x050000000cd99fae */ /* 0x0005e2000b901d56 */
[----:B------:R-:W-:-:S03]  /*a340*/  @!P1 LEA.HI.X R5, R6, R21, R0, 0x1, P0 ;  /* 0x0000001506059211 */ /* 0x000fc600000f0c00 */
[----:B------:R-:W-:Y:S04]  /*a350*/  @P1 STS.128 [R217+0x5800], RZ ;  /* 0x005800ffd9001388 */ /* 0x000fe80000000c00 */
[----:B------:R-:W-:Y:S01]  /*a360*/  @!PT LDS RZ, [RZ] ;  /* 0x00000000fffff984 */ /* 0x000fe20000000800 */
[----:B------:R-:W-:Y:S01]  /*a370*/  @!PT LDS RZ, [RZ] ;  /* 0x00000000fffff984 */ /* 0x000fe20000000800 */
[----:B------:R-:W-:Y:S01]  /*a380*/  @!PT LDS RZ, [RZ] ;  /* 0x00000000fffff984 */ /* 0x000fe20000000800 */
[----:B------:R3:W-:Y:S04]  /*a390*/  @!P1 LDGSTS.E.BYPASS.LTC128B.128 [R217+0x5800], desc[UR22][R4.64] ;  /* 0x0580000004d99fae */ /* 0x0007e8000b901d56 */
[----:B------:R-:W-:Y:S04]  /*a3a0*/  LDSM.16.M88.4 R36, [R204+0x2c00] ;  /* 0x002c0000cc24783b */ /* 0x000fe80000000200 */
[----:B------:R-:W-:Y:S04]  /*a3b0*/  LDSM.16.M88.4 R32, [R204+0x3000] ;  /* 0x00300000cc20783b */ /* 0x000fe80000000200 */
[----:B------:R-:W-:Y:S04]  /*a3c0*/  LDSM.16.M88.4 R28, [R204+0x3400] ;  /* 0x00340000cc1c783b */ /* 0x000fe80000000200 */
[----:B-1----:R-:W-:Y:S04]  /*a3d0*/  LDSM.16.M88.4 R16, [R204+0x2000] ;  /* 0x00200000cc10783b */ /* 0x002fe80000000200 */
[----:B--2---:R-:W1:Y:S04]  /*a3e0*/  LDSM.16.M88.4 R12, [R207] ;  /* 0x00000000cf0c783b */ /* 0x004e680000000200 */
[----:B------:R-:W-:Y:S04]  /*a3f0*/  LDSM.16.M88.4 R44, [R204+0x2400] ;  /* 0x00240000cc2c783b */ /* 0x000fe80000000200 */
[----:B---3--:R-:W2:Y:S04]  /*a400*/  LDSM.16.M88.4 R4, [R207+0x1000] ;  /* 0x00100000cf04783b */ /* 0x008ea80000000200 */
[----:B------:R-:W3:Y:S04]  /*a410*/  LDSM.16.M88.4 R40, [R204+0x2800] ;  /* 0x00280000cc28783b */ /* 0x000ee80000000200 */
[----:B------:R-:W4:Y:S04]  /*a420*/  LDSM.16.M88.4 R24, [R204+0x3800] ;  /* 0x00380000cc18783b */ /* 0x000f280000000200 */
[----:B------:R-:W4:Y:S04]  /*a430*/  LDSM.16.M88.4 R48, [R204+0x3c00] ;  /* 0x003c0000cc30783b */ /* 0x000f280000000200 */
[----:B------:R-:W-:Y:S04]  /*a440*/  LDSM.16.M88.4 R20, [R208] ;  /* 0x00000000d014783b */ /* 0x000fe80000000200 */
[----:B------:R-:W4:Y:S04]  /*a450*/  LDSM.16.M88.4 R56, [R209] ;  /* 0x00000000d138783b */ /* 0x000f280000000200 */
[----:B------:R-:W4:Y:S04]  /*a460*/  LDSM.16.M88.4 R52, [R216] ;  /* 0x00000000d834783b */ /* 0x000f280000000200 */
[----:B------:R-:W0:Y:S01]  /*a470*/  LDGDEPBAR ;  /* 0x00000000000079af */ /* 0x000e220000000000 */
[C---:B-1----:R-:W-:Y:S06]  /*a480*/  HMMA.16816.F32.BF16 R84, R12.reuse, R16, RZ ;  /* 0x000000100c54723c */ /* 0x042fec00000418ff */
[----:B------:R-:W-:Y:S06]  /*a490*/  HMMA.16816.F32.BF16 R180, R12, R18, RZ ;  /* 0x000000120cb4723c */ /* 0x000fec00000418ff */
[C---:B--2---:R-:W-:Y:S06]  /*a4a0*/  HMMA.16816.F32.BF16 R60, R4.reuse, R38, RZ ;  /* 0x00000026043c723c */ /* 0x044fec00000418ff */
[C---:B------:R-:W-:Y:S06]  /*a4b0*/  HMMA.16816.F32.BF16 R80, R4.reuse, R16, RZ ;  /* 0x000000100450723c */ /* 0x040fec00000418ff */
[C---:B------:R-:W-:Y:S01]  /*a4c0*/  HMMA.16816.F32.BF16 R104, R4.reuse, R18, RZ ;  /* 0x000000120468723c */ /* 0x040fe200000418ff */
[----:B------:R-:W-:Y:S05]  /*a4d0*/  LDSM.16.M88.4 R16, [R208+0x1000] ;  /* 0x00100000d010783b */ /* 0x000fea0000000200 */
[C---:B------:R-:W-:Y:S06]  /*a4e0*/  HMMA.16816.F32.BF16 R72, R4.reuse, R44, RZ ;  /* 0x0000002c0448723c */ /* 0x040fec00000418ff */
[----:B------:R-:W-:Y:S01]  /*a4f0*/  IMAD.MOV.U32 R173, RZ, RZ, R60 ;  /* 0x000000ffffad7224 */ /* 0x000fe200078e003c */
[----:B---3--:R-:W-:Y:S01]  /*a500*/  HMMA.16816.F32.BF16 R96, R4, R40, RZ ;  /* 0x000000280460723c */ /* 0x008fe200000418ff */
[----:B------:R-:W-:-:S02]  /*a510*/  IMAD.MOV.U32 R172, RZ, RZ, R61 ;  /* 0x000000ffffac7224 */ /* 0x000fc400078e003d */
[----:B------:R-:W-:Y:S02]  /*a520*/  IMAD.MOV.U32 R127, RZ, RZ, R62 ;  /* 0x000000ffff7f7224 */ /* 0x000fe400078e003e */
[----:B------:R-:W-:Y:S01]  /*a530*/  IMAD.MOV.U32 R126, RZ, RZ, R63 ;  /* 0x000000ffff7e7224 */ /* 0x000fe200078e003f */
[C---:B------:R-:W-:Y:S06]  /*a540*/  HMMA.16816.F32.BF16 R92, R4.reuse, R36, RZ ;  /* 0x00000024045c723c */ /* 0x040fec00000418ff */
[C---:B------:R-:W-:Y:S06]  /*a550*/  HMMA.16816.F32.BF16 R60, R4.reuse, R34, RZ ;  /* 0x00000022043c723c */ /* 0x040fec00000418ff */
[C---:B------:R-:W-:Y:S06]  /*a560*/  HMMA.16816.F32.BF16 R88, R4.reuse, R32, RZ ;  /* 0x000000200458723c */ /* 0x040fec00000418ff */
[C---:B------:R-:W-:Y:S06]  /*a570*/  HMMA.16816.F32.BF16 R100, R4.reuse, R28, RZ ;  /* 0x0000001c0464723c */ /* 0x040fec00000418ff */
[C---:B----4-:R-:W-:Y:S06]  /*a580*/  HMMA.16816.F32.BF16 R112, R4.reuse, R24, RZ ;  /* 0x000000180470723c */ /* 0x050fec00000418ff */
[----:B------:R-:W-:Y:S01]  /*a590*/  IMAD.MOV.U32 R109, RZ, RZ, R61 ;  /* 0x000000ffff6d7224 */ /* 0x000fe200078e003d */
[----:B------:R-:W-:Y:S01]  /*a5a0*/  HMMA.16816.F32.BF16 R116, R4, R48, RZ ;  /* 0x000000300474723c */ /* 0x000fe200000418ff */
[----:B------:R-:W-:-:S02]  /*a5b0*/  IMAD.MOV.U32 R108, RZ, RZ, R60 ;  /* 0x000000ffff6c7224 */ /* 0x000fc400078e003c */
[----:B------:R-:W-:Y:S02]  /*a5c0*/  IMAD.MOV.U32 R175, RZ, RZ, R62 ;  /* 0x000000ffffaf7224 */ /* 0x000fe400078e003e */
[----:B------:R-:W-:Y:S01]  /*a5d0*/  IMAD.MOV.U32 R174, RZ, RZ, R63 ;  /* 0x000000ffffae7224 */ /* 0x000fe200078e003f */
[C---:B------:R-:W-:Y:S06]  /*a5e0*/  HMMA.16816.F32.BF16 R192, R4.reuse, R46, RZ ;  /* 0x0000002e04c0723c */ /* 0x040fec00000418ff */
[C---:B------:R-:W-:Y:S06]  /*a5f0*/  HMMA.16816.F32.BF16 R60, R4.reuse, R30, RZ ;  /* 0x0000001e043c723c */ /* 0x040fec00000418ff */
[----:B------:R-:W-:Y:S06]  /*a600*/  HMMA.16816.F32.BF16 R244, R4, R42, RZ ;  /* 0x0000002a04f4723c */ /* 0x000fec00000418ff */
[C---:B------:R-:W-:Y:S06]  /*a610*/  HMMA.16816.F32.BF16 R128, R12.reuse, R26, RZ ;  /* 0x0000001a0c80723c */ /* 0x040fec00000418ff */
[C---:B------:R-:W-:Y:S06]  /*a620*/  HMMA.16816.F32.BF16 R76, R12.reuse, R40, RZ ;  /* 0x000000280c4c723c */ /* 0x040fec00000418ff */
[----:B------:R-:W-:Y:S01]  /*a630*/  IMAD.MOV.U32 R125, RZ, RZ, R60 ;  /* 0x000000ffff7d7224 */ /* 0x000fe200078e003c */
[----:B------:R-:W-:Y:S01]  /*a640*/  HMMA.16816.F32.BF16 R188, R12, R42, RZ ;  /* 0x0000002a0cbc723c */ /* 0x000fe200000418ff */
[----:B------:R-:W-:-:S02]  /*a650*/  IMAD.MOV.U32 R124, RZ, RZ, R61 ;  /* 0x000000ffff7c7224 */ /* 0x000fc400078e003d */
[----:B------:R-:W-:Y:S02]  /*a660*/  IMAD.MOV.U32 R123, RZ, RZ, R62 ;  /* 0x000000ffff7b7224 */ /* 0x000fe400078e003e */
[----:B------:R-:W-:Y:S01]  /*a670*/  IMAD.MOV.U32 R122, RZ, RZ, R63 ;  /* 0x000000ffff7a7224 */ /* 0x000fe200078e003f */
[----:B------:R-:W-:Y:S05]  /*a680*/  HMMA.16816.F32.BF16 R40, R12, R24, RZ ;  /* 0x000000180c28723c */ /* 0x000fea00000418ff */
[----:B------:R-:W-:Y:S01]  /*a690*/  IMAD.MOV.U32 R0, RZ, RZ, R131 ;  /* 0x000000ffff007224 */ /* 0x000fe200078e0083 */
[----:B------:R-:W-:Y:S01]  /*a6a0*/  HMMA.16816.F32.BF16 R60, R4, R26, RZ ;  /* 0x0000001a043c723c */ /* 0x000fe200000418ff */
[----:B------:R-:W-:-:S02]  /*a6b0*/  IMAD.MOV.U32 R24, RZ, RZ, R130 ;  /* 0x000000ffff187224 */ /* 0x000fc400078e0082 */
[----:B------:R-:W-:Y:S02]  /*a6c0*/  IMAD.MOV.U32 R11, RZ, RZ, R128 ;  /* 0x000000ffff0b7224 */ /* 0x000fe400078e0080 */
[----:B------:R-:W-:Y:S01]  /*a6d0*/  IMAD.MOV.U32 R2, RZ, RZ, R129 ;  /* 0x000000ffff027224 */ /* 0x000fe200078e0081 */
[----:B------:R-:W-:Y:S06]  /*a6e0*/  HMMA.16816.F32.BF16 R4, R4, R50, RZ ;  /* 0x000000320404723c */ /* 0x000fec00000418ff */
[C---:B------:R-:W-:Y:S06]  /*a6f0*/  HMMA.16816.F32.BF16 R176, R12.reuse, R46, RZ ;  /* 0x0000002e0cb0723c */ /* 0x040fec00000418ff */
[C---:B------:R-:W-:Y:S06]  /*a700*/  HMMA.16816.F32.BF16 R64, R12.reuse, R32, RZ ;  /* 0x000000200c40723c */ /* 0x040fec00000418ff */
[----:B------:R-:W-:Y:S01]  /*a710*/  HMMA.16816.F32.BF16 R240, R12, R34, RZ ;  /* 0x000000220cf0723c */ /* 0x000fe200000418ff */
[----:B------:R-:W1:Y:S01]  /*a720*/  LDSM.16.M88.4 R32, [R215] ;  /* 0x00000000d720783b */ /* 0x000e620000000200 */
[----:B------:R-:W-:-:S02]  /*a730*/  IMAD.MOV.U32 R121, RZ, RZ, R60 ;  /* 0x000000ffff797224 */ /* 0x000fc400078e003c */
[----:B------:R-:W-:Y:S02]  /*a740*/  IMAD.MOV.U32 R120, RZ, RZ, R61 ;  /* 0x000000ffff787224 */ /* 0x000fe400078e003d */
[----:B------:R-:W-:Y:S01]  /*a750*/  IMAD.MOV.U32 R252, RZ, RZ, R4 ;  /* 0x000000fffffc7224 */ /* 0x000fe200078e0004 */
[C---:B------:R-:W-:Y:S01]  /*a760*/  HMMA.16816.F32.BF16 R68, R12.reuse, R36, RZ ;  /* 0x000000240c44723c */ /* 0x040fe200000418ff */
[----:B------:R-:W-:Y:S02]  /*a770*/  IMAD.MOV.U32 R239, RZ, RZ, R5 ;  /* 0x000000ffffef7224 */ /* 0x000fe400078e0005 */
[----:B------:R-:W-:Y:S02]  /*a780*/  IMAD.MOV.U32 R233, RZ, RZ, R6 ;  /* 0x000000ffffe97224 */ /* 0x000fe400078e0006 */
[----:B------:R-:W-:Y:S01]  /*a790*/  IMAD.MOV.U32 R232, RZ, RZ, R7 ;  /* 0x000000ffffe87224 */ /* 0x000fe200078e0007 */
[----:B------:R-:W-:Y:S01]  /*a7a0*/  HMMA.16816.F32.BF16 R200, R12, R38, RZ ;  /* 0x000000260cc8723c */ /* 0x000fe200000418ff */
[----:B------:R-:W-:-:S02]  /*a7b0*/  IMAD.MOV.U32 R111, RZ, RZ, R62 ;  /* 0x000000ffff6f7224 */ /* 0x000fc400078e003e */
[----:B------:R-:W-:-:S03]  /*a7c0*/  IMAD.MOV.U32 R110, RZ, RZ, R63 ;  /* 0x000000ffff6e7224 */ /* 0x000fc600078e003f */
[C---:B------:R-:W-:Y:S06]  /*a7d0*/  HMMA.16816.F32.BF16 R4, R12.reuse, R44, RZ ;  /* 0x0000002c0c04723c */ /* 0x040fec00000418ff */
[C---:B------:R-:W-:Y:S06]  /*a7e0*/  HMMA.16816.F32.BF16 R44, R12.reuse, R50, RZ ;  /* 0x000000320c2c723c */ /* 0x040fec00000418ff */
[----:B------:R-:W-:Y:S01]  /*a7f0*/  HMMA.16816.F32.BF16 R36, R12, R48, RZ ;  /* 0x000000300c24723c */ /* 0x000fe200000418ff */
[----:B------:R-:W-:-:S02]  /*a800*/  IMAD.MOV.U32 R50, RZ, RZ, R24 ;  /* 0x000000ffff327224 */ /* 0x000fc400078e0018 */
[----:B------:R-:W-:-:S03]  /*a810*/  IMAD.MOV.U32 R51, RZ, RZ, R0 ;  /* 0x000000ffff337224 */ /* 0x000fc600078e0000 */
[----:B------:R-:W-:Y:S01]  /*a820*/  HMMA.16816.F32.BF16 R24, R20, R56, R84 ;  /* 0x000000381418723c */ /* 0x000fe20000041854 */
[----:B------:R-:W-:Y:S02]  /*a830*/  IMAD.MOV.U32 R49, RZ, RZ, R109 ;  /* 0x000000ffff317224 */ /* 0x000fe400078e006d */
[----:B------:R-:W-:-:S03]  /*a840*/  IMAD.MOV.U32 R48, RZ, RZ, R108 ;  /* 0x000000ffff307224 */ /* 0x000fc600078e006c */
[C---:B------:R-:W-:Y:S01]  /*a850*/  HMMA.16816.F32.BF16 R60, R12.reuse, R28, RZ ;  /* 0x0000001c0c3c723c */ /* 0x040fe200000418ff */
[----:B------:R-:W-:Y:S02]  /*a860*/  IMAD.MOV.U32 R86, RZ, RZ, R11 ;  /* 0x000000ffff567224 */ /* 0x000fe400078e000b */
[----:B------:R-:W-:Y:S02]  /*a870*/  IMAD.MOV.U32 R87, RZ, RZ, R2 ;  /* 0x000000ffff577224 */ /* 0x000fe400078e0002 */
[----:B------:R-:W-:Y:S01]  /*a880*/  IMAD.MOV.U32 R84, RZ, RZ, R121 ;  /* 0x000000ffff547224 */ /* 0x000fe200078e0079 */
[----:B------:R-:W-:Y:S01]  /*a890*/  HMMA.16816.F32.BF16 R248, R12, R30, RZ ;  /* 0x0000001e0cf8723c */ /* 0x000fe200000418ff */
[----:B------:R-:W2:Y:S01]  /*a8a0*/  LDSM.16.M88.4 R28, [R214] ;  /* 0x00000000d61c783b */ /* 0x000ea20000000200 */
[----:B------:R-:W-:Y:S02]  /*a8b0*/  IMAD.MOV.U32 R85, RZ, RZ, R120 ;  /* 0x000000ffff557224 */ /* 0x000fe400078e0078 */
[----:B------:R-:W-:Y:S01]  /*a8c0*/  IMAD.MOV.U32 R231, RZ, RZ, R44 ;  /* 0x000000ffffe77224 */ /* 0x000fe200078e002c */
[----:B------:R-:W-:Y:S01]  /*a8d0*/  LDSM.16.M88.4 R12, [R213] ;  /* 0x00000000d50c783b */ /* 0x000fe20000000200 */
[----:B------:R-:W-:Y:S01]  /*a8e0*/  HMMA.16816.F32.BF16 R196, R20, R52, R4 ;  /* 0x0000003414c4723c */ /* 0x000fe20000041804 */
[----:B------:R-:W-:-:S02]  /*a8f0*/  IMAD.MOV.U32 R221, RZ, RZ, R45 ;  /* 0x000000ffffdd7224 */ /* 0x000fc400078e002d */
[----:B------:R-:W-:Y:S01]  /*a900*/  IMAD.MOV.U32 R220, RZ, RZ, R46 ;  /* 0x000000ffffdc7224 */ /* 0x000fe200078e002e */
[----:B------:R-:W-:Y:S01]  /*a910*/  LDSM.16.M88.4 R4, [R212] ;  /* 0x00000000d404783b */ /* 0x000fe20000000200 */
[----:B------:R-:W-:Y:S01]  /*a920*/  IMAD.MOV.U32 R219, RZ, RZ, R47 ;  /* 0x000000ffffdb7224 */ /* 0x000fe200078e002f */
[----:B-1----:R-:W-:Y:S01]  /*a930*/  HMMA.16816.F32.BF16 R184, R20, R32, R76 ;  /* 0x0000002014b8723c */ /* 0x002fe2000004184c */
[----:B------:R-:W-:Y:S01]  /*a940*/  IMAD.MOV.U32 R109, RZ, RZ, R27 ;  /* 0x000000ffff6d7224 */ /* 0x000fe200078e001b */
[----:B------:R-:W1:Y:S01]  /*a950*/  LDSM.16.M88.4 R44, [R210] ;  /* 0x00000000d22c783b */ /* 0x000e620000000200 */
[----:B------:R-:W-:Y:S02]  /*a960*/  IMAD.MOV.U32 R108, RZ, RZ, R24 ;  /* 0x000000ffff6c7224 */ /* 0x000fe400078e0018 */
[----:B------:R-:W-:Y:S01]  /*a970*/  IMAD.MOV.U32 R0, RZ, RZ, R26 ;  /* 0x000000ffff007224 */ /* 0x000fe200078e001a */
[----:B------:R-:W-:Y:S01]  /*a980*/  HMMA.16816.F32.BF16 R104, R16, R58, R104 ;  /* 0x0000003a1068723c */ /* 0x000fe20000041868 */
[----:B------:R-:W-:-:S05]  /*a990*/  IMAD.MOV.U32 R134, RZ, RZ, R25 ;  /* 0x000000ffff867224 */ /* 0x000fca00078e0019 */
[C---:B------:R-:W-:Y:S06]  /*a9a0*/  HMMA.16816.F32.BF16 R24, R16.reuse, R56, R80 ;  /* 0x000000381018723c */ /* 0x040fec0000041850 */
[C---:B------:R-:W-:Y:S06]  /*a9b0*/  HMMA.16816.F32.BF16 R80, R16.reuse, R32, R96 ;  /* 0x000000201050723c */ /* 0x040fec0000041860 */
[----:B------:R-:W-:Y:S06]  /*a9c0*/  HMMA.16816.F32.BF16 R96, R16, R34, R244 ;  /* 0x000000221060723c */ /* 0x000fec00000418f4 */
[-C--:B--2---:R-:W-:Y:S06]  /*a9d0*/  HMMA.16816.F32.BF16 R128, R20, R28.reuse, R68 ;  /* 0x0000001c1480723c */ /* 0x084fec0000041844 */
[----:B------:R-:W-:Y:S01]  /*a9e0*/  IMAD.MOV.U32 R56, RZ, RZ, R25 ;  /* 0x000000ffff387224 */ /* 0x000fe200078e0019 */
[----:B------:R-:W-:Y:S01]  /*a9f0*/  HMMA.16816.F32.BF16 R224, R16, R28, R92 ;  /* 0x0000001c10e0723c */ /* 0x000fe2000004185c */
[----:B------:R-:W-:-:S02]  /*aa00*/  IMAD.MOV.U32 R11, RZ, RZ, R26 ;  /* 0x000000ffff0b7224 */ /* 0x000fc400078e001a */
[----:B------:R-:W-:Y:S02]  /*aa10*/  IMAD.MOV.U32 R230, RZ, RZ, R27 ;  /* 0x000000ffffe67224 */ /* 0x000fe400078e001b */
[----:B------:R-:W-:Y:S01]  /*aa20*/  IMAD.MOV.U32 R228, RZ, RZ, R24 ;  /* 0x000000ffffe47224 */ /* 0x000fe200078e0018 */
[C---:B-1----:R-:W-:Y:S01]  /*aa30*/  HMMA.16816.F32.BF16 R116, R16.reuse, R44, R116 ;  /* 0x0000002c1074723c */ /* 0x042fe20000041874 */
[----:B------:R-:W-:Y:S02]  /*aa40*/  IMAD.MOV.U32 R2, RZ, RZ, R82 ;  /* 0x000000ffff027224 */ /* 0x000fe400078e0052 */
[----:B------:R-:W-:Y:S02]  /*aa50*/  IMAD.MOV.U32 R33, RZ, RZ, R80 ;  /* 0x000000ffff217224 */ /* 0x000fe400078e0050 */
[----:B------:R-:W-:Y:S01]  /*aa60*/  IMAD.MOV.U32 R70, RZ, RZ, R50 ;  /* 0x000000ffff467224 */ /* 0x000fe200078e0032 */
[----:B------:R-:W-:Y:S01]  /*aa70*/  HMMA.16816.F32.BF16 R24, R16, R52, R72 ;  /* 0x000000341018723c */ /* 0x000fe20000041848 */
[----:B------:R-:W-:-:S02]  /*aa80*/  IMAD.MOV.U32 R71, RZ, RZ, R51 ;  /* 0x000000ffff477224 */ /* 0x000fc400078e0033 */
[----:B------:R-:W-:Y:S02]  /*aa90*/  IMAD.MOV.U32 R50, RZ, RZ, R175 ;  /* 0x000000ffff327224 */ /* 0x000fe400078e00af */
[----:B------:R-:W-:Y:S02]  /*aaa0*/  IMAD.MOV.U32 R51, RZ, RZ, R174 ;  /* 0x000000ffff337224 */ /* 0x000fe400078e00ae */
[----:B------:R-:W-:Y:S02]  /*aab0*/  IMAD.MOV.U32 R53, RZ, RZ, R81 ;  /* 0x000000ffff357224 */ /* 0x000fe400078e0051 */
[----:B------:R-:W-:Y:S02]  /*aac0*/  IMAD.MOV.U32 R80, RZ, RZ, R173 ;  /* 0x000000ffff507224 */ /* 0x000fe400078e00ad */
[----:B------:R-:W-:Y:S02]  /*aad0*/  IMAD.MOV.U32 R81, RZ, RZ, R172 ;  /* 0x000000ffff517224 */ /* 0x000fe400078e00ac */
[----:B------:R-:W-:Y:S01]  /*aae0*/  IMAD.MOV.U32 R74, RZ, RZ, R123 ;  /* 0x000000ffff4a7224 */ /* 0x000fe200078e007b */
[----:B------:R-:W-:Y:S01]  /*aaf0*/  HMMA.16816.F32.BF16 R172, R16, R12, R88 ;  /* 0x0000000c10ac723c */ /* 0x000fe20000041858 */
[----:B------:R-:W-:-:S02]  /*ab00*/  IMAD.MOV.U32 R75, RZ, RZ, R122 ;  /* 0x000000ffff4b7224 */ /* 0x000fc400078e007a */
[----:B------:R-:W-:Y:S02]  /*ab10*/  IMAD.MOV.U32 R68, RZ, RZ, R86 ;  /* 0x000000ffff447224 */ /* 0x000fe400078e0056 */
[----:B------:R-:W-:Y:S01]  /*ab20*/  IMAD.MOV.U32 R69, RZ, RZ, R87 ;  /* 0x000000ffff457224 */ /* 0x000fe200078e0057 */
[C---:B------:R-:W-:Y:S01]  /*ab30*/  HMMA.16816.F32.BF16 R120, R20.reuse, R12, R64 ;  /* 0x0000000c1478723c */ /* 0x040fe20000041840 */
[----:B------:R-:W-:Y:S02]  /*ab40*/  IMAD.MOV.U32 R86, RZ, RZ, R111 ;  /* 0x000000ffff567224 */ /* 0x000fe400078e006f */
[----:B------:R-:W-:Y:S02]  /*ab50*/  IMAD.MOV.U32 R87, RZ, RZ, R110 ;  /* 0x000000ffff577224 */ /* 0x000fe400078e006e */
[----:B------:R-:W-:Y:S01]  /*ab60*/  IMAD.MOV.U32 R72, RZ, RZ, R27 ;  /* 0x000000ffff487224 */ /* 0x000fe200078e001b */
[----:B------:R-:W-:Y:S01]  /*ab70*/  HMMA.16816.F32.BF16 R64, R20, R58, R180 ;  /* 0x0000003a1440723c */ /* 0x000fe200000418b4 */
[----:B------:R-:W-:-:S02]  /*ab80*/  IMAD.MOV.U32 R57, RZ, RZ, R25 ;  /* 0x000000ffff397224 */ /* 0x000fc400078e0019 */
[----:B------:R-:W-:Y:S02]  /*ab90*/  IMAD.MOV.U32 R139, RZ, RZ, R24 ;  /* 0x000000ffff8b7224 */ /* 0x000fe400078e0018 */
[----:B------:R-:W-:Y:S01]  /*aba0*/  IMAD.MOV.U32 R135, RZ, RZ, R26 ;  /* 0x000000ffff877224 */ /* 0x000fe200078e001a */
[----:B------:R-:W-:Y:S01]  /*abb0*/  HMMA.16816.F32.BF16 R88, R20, R4, R60 ;  /* 0x000000041458723c */ /* 0x000fe2000004183c */
[----:B------:R-:W1:Y:S01]  /*abc0*/  LDSM.16.M88.4 R24, [R211] ;  /* 0x00000000d318783b */ /* 0x000e620000000200 */
[----:B------:R-:W-:Y:S01]  /*abd0*/  IMAD.MOV.U32 R13, RZ, RZ, R2 ;  /* 0x000000ffff0d7224 */ /* 0x000fe200078e0002 */
[----:B------:R-:W-:-:S04]  /*abe0*/  DEPBAR.LE SB0, 0x0 ;  /* 0x000080000000791a */ /* 0x000fc80000000000 */
[----:B------:R-:W2:Y:S01]  /*abf0*/  S2R R2, SR_TID.X ;  /* 0x0000000000027919 */ /* 0x000ea20000002100 */
[----:B------:R-:W-:Y:S01]  /*ac00*/  IMAD.MOV.U32 R52, RZ, RZ, R83 ;  /* 0x000000ffff347224 */ /* 0x000fe200078e0053 */
[----:B------:R-:W-:Y:S01]  /*ac10*/  HMMA.16816.F32.BF16 R60, R20, R54, R176 ;  /* 0x00000036143c723c */ /* 0x000fe200000418b0 */
        /* <DEDUP_REMOVED lines=10> */
[----:B------:R-:W-:-:S05]  /*acc0*/  IMAD.MOV.U32 R29, RZ, RZ, R53 ;  /* 0x000000ffff1d7224 */ /* 0x000fca00078e0035 */
[----:B------:R-:W-:Y:S01]  /*acd0*/  HMMA.16816.F32.BF16 R124, R16, R4, R100 ;  /* 0x00000004107c723c */ /* 0x000fe20000041864 */
[----:B------:R-:W-:Y:S02]  /*ace0*/  IMAD.MOV.U32 R189, RZ, RZ, R33 ;  /* 0x000000ffffbd7224 */ /* 0x000fe400078e0021 */
[----:B------:R-:W-:-:S03]  /*acf0*/  IMAD.MOV.U32 R190, RZ, RZ, R230 ;  /* 0x000000ffffbe7224 */ /* 0x000fc600078e00e6 */
[----:B------:R-:W-:Y:S01]  /*ad00*/  HMMA.16816.F32.BF16 R100, R16, R54, R192 ;  /* 0x000000361064723c */ /* 0x000fe200000418c0 */
[----:B--2---:R-:W-:-:S05]  /*ad10*/  IMAD.SHL.U32 R2, R2, 0x2, RZ ;  /* 0x0000000202027824 */ /* 0x004fca00078e00ff */
[----:B-1----:R-:W-:Y:S01]  /*ad20*/  HMMA.16816.F32.BF16 R76, R20, R24, R40 ;  /* 0x00000018144c723c */ /* 0x002fe20000041828 */
[----:B------:R-:W-:-:S05]  /*ad30*/  LOP3.LUT R2, R2, 0x6, RZ, 0xc0, !PT ;  /* 0x0000000602027812 */ /* 0x000fca00078ec0ff */
[----:B------:R-:W-:Y:S01]  /*ad40*/  HMMA.16816.F32.BF16 R112, R16, R24, R112 ;  /* 0x000000181070723c */ /* 0x000fe20000041870 */
[----:B------:R-:W-:Y:S02]  /*ad50*/  IMAD.MOV.U32 R41, RZ, RZ, R109 ;  /* 0x000000ffff297224 */ /* 0x000fe400078e006d */
[----:B------:R-:W-:-:S03]  /*ad60*/  IMAD.MOV.U32 R42, RZ, RZ, R52 ;  /* 0x000000ffff2a7224 */ /* 0x000fc600078e0034 */
[----:B------:R-:W-:Y:S01]  /*ad70*/  HMMA.16816.F32.BF16 R52, R20, R30, R200 ;  /* 0x0000001e1434723c */ /* 0x000fe200000418c8 */
[----:B------:R-:W-:Y:S02]  /*ad80*/  IMAD.MOV.U32 R25, RZ, RZ, R0 ;  /* 0x000000ffff197224 */ /* 0x000fe400078e0000 */
[----:B------:R-:W-:Y:S02]  /*ad90*/  IMAD.U32 R0, RZ, RZ, UR15 ;  /* 0x0000000fff007e24 */ /* 0x000fe4000f8e00ff */
[----:B------:R-:W-:Y:S01]  /*ada0*/  IMAD.MOV.U32 R24, RZ, RZ, R108 ;  /* 0x000000ffff187224 */ /* 0x000fe200078e006c */
[----:B------:R-:W-:Y:S01]  /*adb0*/  HMMA.16816.F32.BF16 R84, R16, R26, R84 ;  /* 0x0000001a1054723c */ /* 0x000fe20000041854 */
[----:B------:R-:W-:Y:S02]  /*adc0*/  IMAD R0, R0, 0x80, R2 ;  /* 0x0000008000007824 */ /* 0x000fe400078e0202 */
[----:B------:R-:W-:Y:S02]  /*add0*/  IMAD.MOV.U32 R200, RZ, RZ, R228 ;  /* 0x000000ffffc87224 */ /* 0x000fe400078e00e4 */
[C---:B------:R-:W-:Y:S01]  /*ade0*/  VIADD R43, R0.reuse, 0x1 ;  /* 0x00000001002b7836 */ /* 0x040fe20000000000 */
[C---:B------:R-:W-:Y:S01]  /*adf0*/  HMMA.16816.F32.BF16 R108, R20.reuse, R44, R36 ;  /* 0x0000002c146c723c */ /* 0x040fe20000041824 */
[CC--:B------:R-:W-:Y:S01]  /*ae00*/  ISETP.GE.AND P2, PT, R0.reuse, R8.reuse, PT ;  /* 0x000000080000720c */ /* 0x0c0fe20003f46270 */
[C---:B------:R-:W-:Y:S01]  /*ae10*/  VIADD R40, R0.reuse, 0x10 ;  /* 0x0000001000287836 */ /* 0x040fe20000000000 */
[CC--:B------:R-:W-:Y:S01]  /*ae20*/  ISETP.GE.AND P4, PT, R0.reuse, R3.reuse, PT ;  /* 0x000000030000720c */ /* 0x0c0fe20003f86270 */
[C---:B------:R-:W-:Y:S01]  /*ae30*/  VIADD R35, R0.reuse, 0x21 ;  /* 0x0000002100237836 */ /* 0x040fe20000000000 */
[-C--:B------:R-:W-:Y:S01]  /*ae40*/  ISETP.GE.AND P0, PT, R43, R8.reuse, PT ;  /* 0x000000082b00720c */ /* 0x080fe20003f06270 */
[C---:B------:R-:W-:Y:S01]  /*ae50*/  VIADD R31, R0.reuse, 0x31 ;  /* 0x00000031001f7836 */ /* 0x040fe20000000000 */
[----:B------:R-:W-:Y:S01]  /*ae60*/  FSEL R180, R25, -INF , !P2 ;  /* 0xff80000019b47808 */ /* 0x000fe20005000000 */
[C---:B------:R-:W-:Y:S01]  /*ae70*/  VIADD R39, R0.reuse, 0x11 ;  /* 0x0000001100277836 */ /* 0x040fe20000000000 */
[----:B------:R-:W-:Y:S01]  /*ae80*/  FSEL R181, R41, -INF , !P0 ;  /* 0xff80000029b57808 */ /* 0x000fe20004000000 */
[----:B------:R-:W-:Y:S01]  /*ae90*/  VIADD R36, R0, 0x20 ;  /* 0x0000002000247836 */ /* 0x000fe20000000000 */
[-C--:B------:R-:W-:Y:S01]  /*aea0*/  ISETP.GE.AND P2, PT, R40, R8.reuse, PT ;  /* 0x000000082800720c */ /* 0x080fe20003f46270 */
[----:B------:R-:W-:Y:S01]  /*aeb0*/  IMAD.MOV.U32 R25, RZ, RZ, R32 ;  /* 0x000000ffff197224 */ /* 0x000fe200078e0020 */
[-C--:B------:R-:W-:Y:S01]  /*aec0*/  ISETP.GE.AND P0, PT, R39, R8.reuse, PT ;  /* 0x000000082700720c */ /* 0x080fe20003f06270 */
[----:B------:R-:W-:Y:S01]  /*aed0*/  VIADD R32, R0, 0x30 ;  /* 0x0000003000207836 */ /* 0x000fe20000000000 */
[----:B------:R-:W-:Y:S01]  /*aee0*/  FSEL R45, R24, -INF , !P4 ;  /* 0xff800000182d7808 */ /* 0x000fe20006000000 */
[----:B------:R-:W-:Y:S01]  /*aef0*/  IMAD.MOV.U32 R37, RZ, RZ, R135 ;  /* 0x000000ffff257224 */ /* 0x000fe200078e0087 */
[----:B------:R-:W-:Y:S01]  /*af00*/  FSEL R183, R199, -INF , !P0 ;  /* 0xff800000c7b77808 */ /* 0x000fe20004000000 */
[----:B------:R-:W-:Y:S01]  /*af10*/  HMMA.16816.F32.BF16 R68, R20, R26, R68 ;  /* 0x0000001a1444723c */ /* 0x000fe20000041844 */
[-C--:B------:R-:W-:Y:S01]  /*af20*/  ISETP.GE.AND P4, PT, R40, R3.reuse, PT ;  /* 0x000000032800720c */ /* 0x080fe20003f86270 */
[----:B------:R-:W-:Y:S01]  /*af30*/  IMAD.MOV.U32 R38, RZ, RZ, R28 ;  /* 0x000000ffff267224 */ /* 0x000fe200078e001c */
[-C--:B------:R-:W-:Y:S01]  /*af40*/  ISETP.GE.AND P0, PT, R35, R8.reuse, PT ;  /* 0x000000082300720c */ /* 0x080fe20003f06270 */
[----:B------:R-:W-:Y:S01]  /*af50*/  VIADD R28, R0, 0x40 ;  /* 0x00000040001c7836 */ /* 0x000fe20000000000 */
[----:B------:R-:W-:Y:S01]  /*af60*/  FSEL R182, R198, -INF , !P2 ;  /* 0xff800000c6b67808 */ /* 0x000fe20005000000 */
[-C--:B------:R-:W-:Y:S01]  /*af70*/  HMMA.16816.F32.BF16 R80, R16, R14.reuse, R48 ;  /* 0x0000000e1050723c */ /* 0x080fe20000041830 */
        /* <DEDUP_REMOVED lines=11> */
[----:B------:R-:W-:Y:S01]  /*b030*/  IMAD.MOV.U32 R13, RZ, RZ, R29 ;  /* 0x000000ffff0d7224 */ /* 0x000fe200078e001d */
[-C--:B------:R-:W-:Y:S01]  /*b040*/  ISETP.GE.AND P2, PT, R32, R8.reuse, PT ;  /* 0x000000082000720c */ /* 0x080fe20003f46270 */
[----:B------:R-:W-:Y:S01]  /*b050*/  VIADD R15, R0, 0x51 ;  /* 0x00000051000f7836 */ /* 0x000fe20000000000 */
[-C--:B------:R-:W-:Y:S01]  /*b060*/  ISETP.GE.AND P3, PT, R43, R3.reuse, PT ;  /* 0x000000032b00720c */ /* 0x080fe20003f66270 */
[----:B------:R-:W-:Y:S01]  /*b070*/  IMAD.MOV.U32 R29, RZ, RZ, R11 ;  /* 0x000000ffff1d7224 */ /* 0x000fe200078e000b */
[----:B------:R-:W-:Y:S01]  /*b080*/  FSEL R176, R184, -INF , !P4 ;  /* 0xff800000b8b07808 */ /* 0x000fe20006000000 */
[----:B------:R-:W-:Y:S01]  /*b090*/  IMAD.MOV.U32 R41, RZ, RZ, R139 ;  /* 0x000000ffff297224 */ /* 0x000fe200078e008b */
[----:B------:R-:W-:Y:S01]  /*b0a0*/  FSEL R131, R131, -INF , !P0 ;  /* 0xff80000083837808 */ /* 0x000fe20004000000 */
[----:B------:R-:W-:Y:S01]  /*b0b0*/  VIADD R11, R0, 0x61 ;  /* 0x00000061000b7836 */ /* 0x000fe20000000000 */
[-C--:B------:R-:W-:Y:S01]  /*b0c0*/  ISETP.GE.AND P4, PT, R32, R3.reuse, PT ;  /* 0x000000032000720c */ /* 0x080fe20003f86270 */
[----:B------:R-:W-:Y:S01]  /*b0d0*/  IMAD.MOV.U32 R194, RZ, RZ, R38 ;  /* 0x000000ffffc27224 */ /* 0x000fe200078e0026 */
[-C--:B------:R-:W-:Y:S01]  /*b0e0*/  ISETP.GE.AND P0, PT, R27, R8.reuse, PT ;  /* 0x000000081b00720c */ /* 0x080fe20003f06270 */
[----:B------:R-:W-:Y:S01]  /*b0f0*/  IMAD.MOV.U32 R38, RZ, RZ, R12 ;  /* 0x000000ffff267224 */ /* 0x000fe200078e000c */
[----:B------:R-:W-:Y:S01]  /*b100*/  FSEL R130, R130, -INF , !P2 ;  /* 0xff80000082827808 */ /* 0x000fe20005000000 */
[----:B------:R-:W-:Y:S01]  /*b110*/  IMAD.MOV.U32 R193, RZ, RZ, R37 ;  /* 0x000000ffffc17224 */ /* 0x000fe200078e0025 */
[-C--:B------:R-:W-:Y:S01]  /*b120*/  ISETP.GE.AND P2, PT, R28, R8.reuse, PT ;  /* 0x000000081c00720c */ /* 0x080fe20003f46270 */
[----:B------:R-:W-:Y:S01]  /*b130*/  IMAD.MOV.U32 R44, RZ, RZ, R41 ;  /* 0x000000ffff2c7224 */ /* 0x000fe200078e0029 */
[----:B------:R-:W-:Y:S01]  /*b140*/  FSEL R134, R134, -INF , !P3 ;  /* 0xff80000086867808 */ /* 0x000fe20005800000 */
[----:B------:R-:W-:Y:S01]  /*b150*/  VIADD R12, R0, 0x60 ;  /* 0x00000060000c7836 */ /* 0x000fe20000000000 */
[-C--:B------:R-:W-:Y:S01]  /*b160*/  ISETP.GE.AND P3, PT, R39, R3.reuse, PT ;  /* 0x000000032700720c */ /* 0x080fe20003f66270 */
[----:B------:R-:W-:Y:S01]  /*b170*/  IMAD.MOV.U32 R37, RZ, RZ, R42 ;  /* 0x000000ffff257224 */ /* 0x000fe200078e002a */
[----:B------:R-:W-:Y:S01]  /*b180*/  FSEL R128, R128, -INF , !P4 ;  /* 0xff80000080807808 */ /* 0x000fe20006000000 */
[----:B------:R-:W-:Y:S01]  /*b190*/  VIADD R41, R0, 0x9 ;  /* 0x0000000900297836 */ /* 0x000fe20000000000 */
[----:B------:R-:W-:Y:S01]  /*b1a0*/  FSEL R184, R123, -INF , !P0 ;  /* 0xff8000007bb87808 */ /* 0x000fe20004000000 */
[----:B------:R-:W-:Y:S01]  /*b1b0*/  IMAD.MOV.U32 R246, RZ, RZ, R195 ;  /* 0x000000fffff67224 */ /* 0x000fe200078e00c3 */
[-C--:B------:R-:W-:Y:S01]  /*b1c0*/  ISETP.GE.AND P4, PT, R28, R3.reuse, PT ;  /* 0x000000031c00720c */ /* 0x080fe20003f86270 */
[----:B------:R-:W-:Y:S01]  /*b1d0*/  IMAD.MOV.U32 R195, RZ, RZ, R37 ;  /* 0x000000ffffc37224 */ /* 0x000fe200078e0025 */
[-C--:B------:R-:W-:Y:S01]  /*b1e0*/  ISETP.GE.AND P0, PT, R15, R8.reuse, PT ;  /* 0x000000080f00720c */ /* 0x080fe20003f06270 */
[----:B------:R-:W-:Y:S01]  /*b1f0*/  VIADD R42, R0, 0x8 ;  /* 0x00000008002a7836 */ /* 0x000fe20000000000 */
[----:B------:R-:W-:Y:S01]  /*b200*/  FSEL R2, R122, -INF , !P2 ;  /* 0xff8000007a027808 */ /* 0x000fe20005000000 */
[----:B------:R-:W-:Y:S01]  /*b210*/  VIADD R37, R0, 0x19 ;  /* 0x0000001900257836 */ /* 0x000fe20000000000 */
[----:B------:R-:W-:Y:S01]  /*b220*/  FSEL R139, R197, -INF , !P3 ;  /* 0xff800000c58b7808 */ /* 0x000fe20005800000 */
[-C--:B------:R-:W-:Y:S01]  /*b230*/  HMMA.16816.F32.BF16 R72, R16, R6.reuse, R72 ;  /* 0x000000061048723c */ /* 0x080fe20000041848 */
[-C--:B------:R-:W-:Y:S01]  /*b240*/  ISETP.GE.AND P2, PT, R24, R8.reuse, PT ;  /* 0x000000081800720c */ /* 0x080fe20003f46270 */
[----:B------:R1:W-:Y:S01]  /*b250*/  STL [R1+0x14], R2 ;  /* 0x0000140201007387 */ /* 0x0003e20000100800 */
[-C--:B------:R-:W-:Y:S01]  /*b260*/  ISETP.GE.AND P3, PT, R35, R3.reuse, PT ;  /* 0x000000032300720c */ /* 0x080fe20003f66270 */
[----:B------:R-:W-:Y:S01]  /*b270*/  IMAD.MOV.U32 R192, RZ, RZ, R38 ;  /* 0x000000ffffc07224 */ /* 0x000fe200078e0026 */
[----:B------:R-:W-:Y:S01]  /*b280*/  FSEL R243, R120, -INF , !P4 ;  /* 0xff80000078f37808 */ /* 0x000fe20006000000 */
[----:B------:R-:W-:Y:S01]  /*b290*/  HMMA.16816.F32.BF16 R4, R20, R6, R248 ;  /* 0x000000061404723c */ /* 0x000fe200000418f8 */
[----:B------:R-:W-:Y:S01]  /*b2a0*/  FSEL R188, R91, -INF , !P0 ;  /* 0xff8000005bbc7808 */ /* 0x000fe20004000000 */
[----:B------:R-:W-:Y:S01]  /*b2b0*/  VIADD R38, R0, 0x18 ;  /* 0x0000001800267836 */ /* 0x000fe20000000000 */
[-C--:B------:R-:W-:Y:S01]  /*b2c0*/  ISETP.GE.AND P4, PT, R24, R3.reuse, PT ;  /* 0x000000031800720c */ /* 0x080fe20003f86270 */
[----:B------:R-:W-:Y:S01]  /*b2d0*/  VIADD R33, R0, 0x29 ;  /* 0x0000002900217836 */ /* 0x000fe20000000000 */
[-C--:B------:R-:W-:Y:S01]  /*b2e0*/  ISETP.GE.AND P0, PT, R11, R8.reuse, PT ;  /* 0x000000080b00720c */ /* 0x080fe20003f06270 */
[----:B------:R-:W-:Y:S01]  /*b2f0*/  IMAD.MOV.U32 R191, RZ, RZ, R44 ;  /* 0x000000ffffbf7224 */ /* 0x000fe200078e002c */
[----:B------:R-:W-:Y:S01]  /*b300*/  FSEL R177, R185, -INF , !P3 ;  /* 0xff800000b9b17808 */ /* 0x000fe20005800000 */
[----:B------:R-:W-:Y:S01]  /*b310*/  IMAD.MOV.U32 R202, RZ, RZ, R29 ;  /* 0x000000ffffca7224 */ /* 0x000fe200078e001d */
[----:B------:R-:W-:Y:S01]  /*b320*/  FSEL R247, R88, -INF , !P4 ;  /* 0xff80000058f77808 */ /* 0x000fe20006000000 */
[C---:B------:R-:W-:Y:S01]  /*b330*/  VIADD R34, R0.reuse, 0x28 ;  /* 0x0000002800227836 */ /* 0x040fe20000000000 */
[----:B------:R-:W-:Y:S01]  /*b340*/  FSEL R185, R79, -INF , !P0 ;  /* 0xff8000004fb97808 */ /* 0x000fe20004000000 */
[----:B------:R-:W-:Y:S01]  /*b350*/  VIADD R29, R0, 0x39 ;  /* 0x00000039001d7836 */ /* 0x000fe20000000000 */
[-C--:B------:R-:W-:Y:S01]  /*b360*/  ISETP.GE.AND P3, PT, R31, R3.reuse, PT ;  /* 0x000000031f00720c */ /* 0x080fe20003f66270 */
[----:B------:R-:W-:Y:S01]  /*b370*/  IMAD.MOV.U32 R244, RZ, RZ, R193 ;  /* 0x000000fffff47224 */ /* 0x000fe200078e00c1 */
[-C--:B------:R-:W-:Y:S01]  /*b380*/  ISETP.GE.AND P4, PT, R12, R3.reuse, PT ;  /* 0x000000030c00720c */ /* 0x080fe20003f86270 */
[----:B------:R-:W-:Y:S01]  /*b390*/  IMAD.MOV.U32 R193, RZ, RZ, R25 ;  /* 0x000000ffffc17224 */ /* 0x000fe200078e0019 */
[-C--:B------:R-:W-:Y:S01]  /*b3a0*/  ISETP.GE.AND P0, PT, R41, R8.reuse, PT ;  /* 0x000000082900720c */ /* 0x080fe20003f06270 */
[C---:B------:R-:W-:Y:S01]  /*b3b0*/  VIADD R30, R0.reuse, 0x38 ;  /* 0x00000038001e7836 */ /* 0x040fe20000000000 */
[----:B------:R-:W-:Y:S01]  /*b3c0*/  FSEL R129, R129, -INF , !P3 ;  /* 0xff80000081817808 */ /* 0x000fe20005800000 */
[----:B------:R-:W-:Y:S01]  /*b3d0*/  VIADD R25, R0, 0x49 ;  /* 0x0000004900197836 */ /* 0x000fe20000000000 */
[----:B-1----:R-:W-:Y:S01]  /*b3e0*/  FSEL R2, R90, -INF , !P2 ;  /* 0xff8000005a027808 */ /* 0x002fe20005000000 */
[----:B------:R-:W-:Y:S01]  /*b3f0*/  IMAD.MOV.U32 R245, RZ, RZ, R194 ;  /* 0x000000fffff57224 */ /* 0x000fe200078e00c2 */
[----:B------:R-:W-:Y:S01]  /*b400*/  ISETP.GE.AND P2, PT, R12, R8, PT ;  /* 0x000000080c00720c */ /* 0x000fe20003f46270 */
[----:B------:R-:W-:Y:S01]  /*b410*/  IMAD.MOV.U32 R194, RZ, RZ, R13 ;  /* 0x000000ffffc27224 */ /* 0x000fe200078e000d */
[----:B------:R-:W-:Y:S01]  /*b420*/  FSEL R76, R76, -INF , !P4 ;  /* 0xff8000004c4c7808 */ /* 0x000fe20006000000 */
[----:B------:R1:W-:Y:S01]  /*b430*/  STL [R1+0x18], R2 ;  /* 0x0000180201007387 */ /* 0x0003e20000100800 */
[-C--:B------:R-:W-:Y:S01]  /*b440*/  ISETP.GE.AND P3, PT, R27, R3.reuse, PT ;  /* 0x000000031b00720c */ /* 0x080fe20003f66270 */
[----:B------:R-:W-:Y:S01]  /*b450*/  VIADD R26, R0, 0x48 ;  /* 0x00000048001a7836 */ /* 0x000fe20000000000 */
[-C--:B------:R-:W-:Y:S01]  /*b460*/  ISETP.GE.AND P4, PT, R42, R3.reuse, PT ;  /* 0x000000032a00720c */ /* 0x080fe20003f86270 */
[----:B------:R-:W-:Y:S01]  /*b470*/  VIADD R13, R0, 0x59 ;  /* 0x00000059000d7836 */ /* 0x000fe20000000000 */
[----:B------:R-:W-:Y:S01]  /*b480*/  FSEL R242, R121, -INF , !P3 ;  /* 0xff80000079f27808 */ /* 0x000fe20005800000 */
[----:B------:R-:W-:Y:S01]  /*b490*/  IMAD.MOV.U32 R196, RZ, RZ, R252 ;  /* 0x000000ffffc47224 */ /* 0x000fe200078e00fc */
[----:B------:R-:W-:Y:S01]  /*b4a0*/  FSEL R44, R64, -INF , !P4 ;  /* 0xff800000402c7808 */ /* 0x000fe20006000000 */
[----:B------:R-:W-:Y:S01]  /*b4b0*/  IMAD.MOV.U32 R197, RZ, RZ, R239 ;  /* 0x000000ffffc57224 */ /* 0x000fe200078e00ef */
[----:B------:R-:W-:Y:S01]  /*b4c0*/  BAR.SYNC.DEFER_BLOCKING 0x0 ;  /* 0x0000000000007b1d */ /* 0x000fe20000010000 */
[-C--:B------:R-:W-:Y:S01]  /*b4d0*/  ISETP.GE.AND P3, PT, R15, R3.reuse, PT ;  /* 0x000000030f00720c */ /* 0x080fe20003f66270 */
[----:B------:R-:W-:Y:S01]  /*b4e0*/  IMAD.MOV.U32 R198, RZ, RZ, R233 ;  /* 0x000000ffffc67224 */ /* 0x000fe200078e00e9 */
[----:B------:R-:W-:Y:S01]  /*b4f0*/  ISETP.GE.AND P4, PT, R38, R3, PT ;  /* 0x000000032600720c */ /* 0x000fe20003f86270 */
[----:B------:R-:W-:Y:S01]  /*b500*/  IMAD.MOV.U32 R199, RZ, RZ, R232 ;  /* 0x000000ffffc77224 */ /* 0x000fe200078e00e8 */
[----:B------:R-:W-:-:S02]  /*b510*/  FSEL R250, R89, -INF , !P3 ;  /* 0xff80000059fa7808 */ /* 0x000fc40005800000 */
[----:B------:R-:W-:Y:S02]  /*b520*/  FSEL R60, R60, -INF , !P4 ;  /* 0xff8000003c3c7808 */ /* 0x000fe40006000000 */
[-C--:B------:R-:W-:Y:S02]  /*b530*/  ISETP.GE.AND P3, PT, R11, R3.reuse, PT ;  /* 0x000000030b00720c */ /* 0x080fe40003f66270 */
[----:B------:R-:W-:Y:S01]  /*b540*/  ISETP.GE.AND P4, PT, R34, R3, PT ;  /* 0x000000032200720c */ /* 0x000fe20003f86270 */
[----:B------:R-:W-:Y:S01]  /*b550*/  HMMA.16816.F32.BF16 R16, R16, R46, R196 ;  /* 0x0000002e1010723c */ /* 0x000fe200000418c4 */
[----:B------:R-:W-:Y:S02]  /*b560*/  FSEL R14, R77, -INF , !P3 ;  /* 0xff8000004d0e7808 */ /* 0x000fe40005800000 */
[----:B------:R-:W-:Y:S02]  /*b570*/  FSEL R56, R56, -INF , !P4 ;  /* 0xff80000038387808 */ /* 0x000fe40006000000 */
[----:B-1----:R-:W-:Y:S01]  /*b580*/  FSEL R2, R78, -INF , !P2 ;  /* 0xff8000004e027808 */ /* 0x002fe20005000000 */
[----:B------:R1:W-:Y:S01]  /*b590*/  STL [R1+0x10], R14 ;  /* 0x0000100e01007387 */ /* 0x0003e20000100800 */
[----:B------:R-:W-:-:S02]  /*b5a0*/  FSEL R78, R67, -INF , !P0 ;  /* 0xff800000434e7808 */ /* 0x000fc40004000000 */
[-C--:B------:R-:W-:Y:S01]  /*b5b0*/  ISETP.GE.AND P0, PT, R37, R8.reuse, PT ;  /* 0x000000082500720c */ /* 0x080fe20003f06270 */
[----:B------:R2:W-:Y:S01]  /*b5c0*/  STL [R1+0x1c], R2 ;  /* 0x00001c0201007387 */ /* 0x0005e20000100800 */
[-C--:B------:R-:W-:Y:S02]  /*b5d0*/  ISETP.GE.AND P2, PT, R42, R8.reuse, PT ;  /* 0x000000082a00720c */ /* 0x080fe40003f46270 */
[----:B------:R-:W-:Y:S01]  /*b5e0*/  FSEL R88, R63, -INF , !P0 ;  /* 0xff8000003f587808 */ /* 0x000fe20004000000 */
[----:B------:R3:W-:Y:S01]  /*b5f0*/  STL [R1+0x8], R76 ;  /* 0x0000084c01007387 */ /* 0x0007e20000100800 */
[----:B------:R-:W-:Y:S02]  /*b600*/  ISETP.GE.AND P0, PT, R33, R8, PT ;  /* 0x000000082100720c */ /* 0x000fe40003f06270 */
[----:B------:R-:W-:Y:S02]  /*b610*/  FSEL R64, R66, -INF , !P2 ;  /* 0xff80000042407808 */ /* 0x000fe40005000000 */
[----:B------:R-:W-:-:S02]  /*b620*/  FSEL R59, R59, -INF , !P0 ;  /* 0xff8000003b3b7808 */ /* 0x000fc40004000000 */
[-C--:B------:R-:W-:Y:S02]  /*b630*/  ISETP.GE.AND P0, PT, R29, R8.reuse, PT ;  /* 0x000000081d00720c */ /* 0x080fe40003f06270 */
[----:B------:R-:W-:Y:S02]  /*b640*/  ISETP.GE.AND P4, PT, R30, R3, PT ;  /* 0x000000031e00720c */ /* 0x000fe40003f86270 */
[----:B------:R-:W-:Y:S02]  /*b650*/  FSEL R123, R55, -INF , !P0 ;  /* 0xff800000377b7808 */ /* 0x000fe40004000000 */
[-C--:B------:R-:W-:Y:S02]  /*b660*/  ISETP.GE.AND P0, PT, R25, R8.reuse, PT ;  /* 0x000000081900720c */ /* 0x080fe40003f06270 */
[----:B------:R-:W-:Y:S02]  /*b670*/  ISETP.GE.AND P2, PT, R38, R8, PT ;  /* 0x000000082600720c */ /* 0x000fe40003f46270 */
[----:B------:R-:W-:Y:S01]  /*b680*/  FSEL R120, R52, -INF , !P4 ;  /* 0xff80000034787808 */ /* 0x000fe20006000000 */
[----:B-1----:R-:W-:Y:S01]  /*b690*/  VIADD R14, R0, 0x58 ;  /* 0x00000058000e7836 */ /* 0x002fe20000000000 */
[----:B------:R-:W-:-:S02]  /*b6a0*/  FSEL R51, R51, -INF , !P0 ;  /* 0xff80000033337808 */ /* 0x000fc40004000000 */
[-C--:B------:R-:W-:Y:S01]  /*b6b0*/  ISETP.GE.AND P3, PT, R41, R3.reuse, PT ;  /* 0x000000032900720c */ /* 0x080fe20003f66270 */
[----:B--2---:R-:W-:Y:S01]  /*b6c0*/  VIADD R2, R0, 0x78 ;  /* 0x0000007800027836 */ /* 0x004fe20000000000 */
[----:B------:R-:W-:Y:S02]  /*b6d0*/  FSEL R79, R62, -INF , !P2 ;  /* 0xff8000003e4f7808 */ /* 0x000fe40005000000 */
[----:B------:R-:W-:Y:S02]  /*b6e0*/  ISETP.GE.AND P4, PT, R26, R3, PT ;  /* 0x000000031a00720c */ /* 0x000fe40003f86270 */
[-C--:B------:R-:W-:Y:S02]  /*b6f0*/  ISETP.GE.AND P0, PT, R13, R8.reuse, PT ;  /* 0x000000080d00720c */ /* 0x080fe40003f06270 */
[----:B------:R-:W-:Y:S02]  /*b700*/  ISETP.GE.AND P2, PT, R34, R8, PT ;  /* 0x000000082200720c */ /* 0x000fe40003f46270 */
[----:B------:R-:W-:-:S02]  /*b710*/  FSEL R65, R65, -INF , !P3 ;  /* 0xff80000041417808 */ /* 0x000fc40005800000 */
[----:B------:R-:W-:Y:S02]  /*b720*/  FSEL R201, R48, -INF , !P4 ;  /* 0xff80000030c97808 */ /* 0x000fe40006000000 */
[----:B------:R-:W-:Y:S01]  /*b730*/  FSEL R66, R7, -INF , !P0 ;  /* 0xff80000007427808 */ /* 0x000fe20004000000 */
[----:B------:R-:W-:Y:S01]  /*b740*/  VIADD R7, R0, 0x68 ;  /* 0x0000006800077836 */ /* 0x000fe20000000000 */
[-C--:B------:R-:W-:Y:S02]  /*b750*/  ISETP.GE.AND P3, PT, R37, R3.reuse, PT ;  /* 0x000000032500720c */ /* 0x080fe40003f66270 */
[----:B------:R-:W-:Y:S02]  /*b760*/  FSEL R58, R58, -INF , !P2 ;  /* 0xff8000003a3a7808 */ /* 0x000fe40005000000 */
[----:B------:R-:W-:Y:S02]  /*b770*/  ISETP.GE.AND P4, PT, R14, R3, PT ;  /* 0x000000030e00720c */ /* 0x000fe40003f86270 */
[----:B------:R-:W-:-:S02]  /*b780*/  ISETP.GE.AND P2, PT, R30, R8, PT ;  /* 0x000000081e00720c */ /* 0x000fc40003f46270 */
        /* <DEDUP_REMOVED lines=8> */
[----:B------:R-:W-:Y:S02]  /*b810*/  FSEL R241, R68, -INF , !P0 ;  /* 0xff80000044f17808 */ /* 0x000fe40004000000 */
[----:B------:R-:W-:Y:S02]  /*b820*/  ISETP.GE.AND P3, PT, R29, R3, PT ;  /* 0x000000031d00720c */ /* 0x000fe40003f66270 */
[----:B------:R-:W-:Y:S02]  /*b830*/  FSEL R63, R50, -INF , !P2 ;  /* 0xff800000323f7808 */ /* 0x000fe40005000000 */
[-C--:B------:R-:W-:Y:S02]  /*b840*/  ISETP.GE.AND P0, PT, R4, R8.reuse, PT ;  /* 0x000000080400720c */ /* 0x080fe40003f06270 */
[----:B------:R-:W-:-:S02]  /*b850*/  ISETP.GE.AND P2, PT, R14, R8, PT ;  /* 0x000000080e00720c */ /* 0x000fc40003f46270 */
[----:B------:R-:W-:Y:S02]  /*b860*/  ISETP.GE.AND P4, PT, R0, R9, PT ;  /* 0x000000090000720c */ /* 0x000fe40003f86270 */
[----:B------:R-:W-:Y:S02]  /*b870*/  FSEL R121, R53, -INF , !P3 ;  /* 0xff80000035797808 */ /* 0x000fe40005800000 */
[----:B------:R-:W-:Y:S02]  /*b880*/  FSEL R62, R111, -INF , !P0 ;  /* 0xff8000006f3e7808 */ /* 0x000fe40004000000 */
[----:B------:R-:W-:Y:S02]  /*b890*/  ISETP.GE.AND P3, PT, R25, R3, PT ;  /* 0x000000031900720c */ /* 0x000fe40003f66270 */
[----:B------:R-:W-:Y:S01]  /*b8a0*/  FSEL R53, R6, -INF , !P2 ;  /* 0xff80000006357808 */ /* 0x000fe20005000000 */
[----:B------:R-:W-:Y:S01]  /*b8b0*/  VIADD R6, R0, 0x69 ;  /* 0x0000006900067836 */ /* 0x000fe20000000000 */
[----:B------:R-:W-:-:S02]  /*b8c0*/  ISETP.GE.AND P0, PT, R43, R9, PT ;  /* 0x000000092b00720c */ /* 0x000fc40003f06270 */
[-C--:B------:R-:W-:Y:S02]  /*b8d0*/  ISETP.GE.AND P2, PT, R0, R10.reuse, PT ;  /* 0x0000000a0000720c */ /* 0x080fe40003f46270 */
[----:B------:R-:W-:Y:S02]  /*b8e0*/  FSEL R48, R200, -INF , !P4 ;  /* 0xff800000c8307808 */ /* 0x000fe40006000000 */
[----:B------:R-:W-:Y:S02]  /*b8f0*/  ISETP.GE.AND P4, PT, R43, R10, PT ;  /* 0x0000000a2b00720c */ /* 0x000fe40003f86270 */
[----:B------:R-:W-:Y:S02]  /*b900*/  FSEL R203, R49, -INF , !P3 ;  /* 0xff80000031cb7808 */ /* 0x000fe40005800000 */
        /* <DEDUP_REMOVED lines=23> */
[-C--:B------:R-:W-:Y:S02]  /*ba80*/  ISETP.GE.AND P4, PT, R37, R10.reuse, PT ;  /* 0x0000000a2500720c */ /* 0x080fe40003f86270 */
[----:B------:R-:W-:Y:S02]  /*ba90*/  FSEL R37, R101, -INF , !P0 ;  /* 0xff80000065257808 */ /* 0x000fe40004000000 */
[----:B------:R-:W-:-:S02]  /*baa0*/  ISETP.GE.AND P0, PT, R36, R10, PT ;  /* 0x0000000a2400720c */ /* 0x000fc40003f06270 */
[----:B------:R-:W-:Y:S02]  /*bab0*/  FSEL R39, R102, -INF , !P2 ;  /* 0xff80000066277808 */ /* 0x000fe40005000000 */
[-C--:B------:R-:W-:Y:S02]  /*bac0*/  ISETP.GE.AND P2, PT, R36, R9.reuse, PT ;  /* 0x000000092400720c */ /* 0x080fe40003f46270 */
[----:B------:R-:W-:Y:S02]  /*bad0*/  FSEL R36, R103, -INF , !P4 ;  /* 0xff80000067247808 */ /* 0x000fe40006000000 */
[----:B------:R-:W-:Y:S01]  /*bae0*/  FSEL R103, R193, -INF , !P0 ;  /* 0xff800000c1677808 */ /* 0x000fe20004000000 */
[----:B------:R-:W-:Y:S01]  /*baf0*/  IMAD.MOV.U32 R193, RZ, RZ, R221 ;  /* 0x000000ffffc17224 */ /* 0x000fe200078e00dd */
[-C--:B------:R-:W-:Y:S02]  /*bb00*/  ISETP.GE.AND P0, PT, R34, R9.reuse, PT ;  /* 0x000000092200720c */ /* 0x080fe40003f06270 */
[----:B------:R-:W-:Y:S01]  /*bb10*/  FSEL R101, R192, -INF , !P2 ;  /* 0xff800000c0657808 */ /* 0x000fe20005000000 */
[----:B------:R-:W-:Y:S01]  /*bb20*/  IMAD.MOV.U32 R192, RZ, RZ, R231 ;  /* 0x000000ffffc07224 */ /* 0x000fe200078e00e7 */
[----:B------:R-:W-:-:S02]  /*bb30*/  ISETP.GE.AND P4, PT, R35, R9, PT ;  /* 0x000000092300720c */ /* 0x000fc40003f86270 */
[-C--:B------:R-:W-:Y:S02]  /*bb40*/  ISETP.GE.AND P2, PT, R35, R10.reuse, PT ;  /* 0x0000000a2300720c */ /* 0x080fe40003f46270 */
[----:B------:R-:W-:Y:S02]  /*bb50*/  FSEL R35, R96, -INF , !P0 ;  /* 0xff80000060237808 */ /* 0x000fe40004000000 */
[----:B------:R-:W-:Y:S02]  /*bb60*/  ISETP.GE.AND P0, PT, R33, R10, PT ;  /* 0x0000000a2100720c */ /* 0x000fe40003f06270 */
[----:B------:R-:W-:Y:S01]  /*bb70*/  FSEL R102, R195, -INF , !P2 ;  /* 0xff800000c3667808 */ /* 0x000fe20005000000 */
[----:B------:R-:W-:Y:S01]  /*bb80*/  IMAD.MOV.U32 R195, RZ, RZ, R219 ;  /* 0x000000ffffc37224 */ /* 0x000fe200078e00db */
[----:B------:R-:W-:Y:S02]  /*bb90*/  FSEL R99, R99, -INF , !P0 ;  /* 0xff80000063637808 */ /* 0x000fe40004000000 */
[----:B------:R-:W-:-:S02]  /*bba0*/  ISETP.GE.AND P0, PT, R31, R9, PT ;  /* 0x000000091f00720c */ /* 0x000fc40003f06270 */
[----:B------:R-:W-:Y:S02]  /*bbb0*/  ISETP.GE.AND P2, PT, R33, R9, PT ;  /* 0x000000092100720c */ /* 0x000fe40003f46270 */
[----:B------:R-:W-:Y:S02]  /*bbc0*/  FSEL R225, R225, -INF , !P0 ;  /* 0xff800000e1e17808 */ /* 0x000fe40004000000 */
[-C--:B------:R-:W-:Y:S02]  /*bbd0*/  ISETP.GE.AND P0, PT, R30, R10.reuse, PT ;  /* 0x0000000a1e00720c */ /* 0x080fe40003f06270 */
[----:B------:R-:W-:Y:S01]  /*bbe0*/  FSEL R100, R194, -INF , !P4 ;  /* 0xff800000c2647808 */ /* 0x000fe20006000000 */
[----:B------:R-:W-:Y:S01]  /*bbf0*/  IMAD.MOV.U32 R194, RZ, RZ, R220 ;  /* 0x000000ffffc27224 */ /* 0x000fe200078e00dc */
[----:B------:R-:W-:Y:S02]  /*bc00*/  ISETP.GE.AND P4, PT, R34, R10, PT ;  /* 0x0000000a2200720c */ /* 0x000fe40003f86270 */
[----:B------:R-:W-:-:S02]  /*bc10*/  FSEL R34, R97, -INF , !P2 ;  /* 0xff80000061227808 */ /* 0x000fc40005000000 */
[----:B------:R-:W-:Y:S02]  /*bc20*/  FSEL R97, R94, -INF , !P0 ;  /* 0xff8000005e617808 */ /* 0x000fe40004000000 */
[-C--:B------:R-:W-:Y:S01]  /*bc30*/  ISETP.GE.AND P0, PT, R28, R9.reuse, PT ;  /* 0x000000091c00720c */ /* 0x080fe20003f06270 */
[----:B------:R-:W-:Y:S01]  /*bc40*/  HMMA.16816.F32.BF16 R20, R20, R46, R192 ;  /* 0x0000002e1414723c */ /* 0x000fe200000418c0 */
[----:B------:R-:W-:Y:S02]  /*bc50*/  FSEL R98, R98, -INF , !P4 ;  /* 0xff80000062627808 */ /* 0x000fe40006000000 */
[----:B------:R-:W-:Y:S02]  /*bc60*/  FSEL R172, R172, -INF , !P0 ;  /* 0xff800000acac7808 */ /* 0x000fe40004000000 */
[----:B------:R-:W-:Y:S02]  /*bc70*/  ISETP.GE.AND P0, PT, R27, R10, PT ;  /* 0x0000000a1b00720c */ /* 0x000fe40003f06270 */
[----:B------:R-:W-:-:S02]  /*bc80*/  ISETP.GE.AND P4, PT, R32, R9, PT ;  /* 0x000000092000720c */ /* 0x000fc40003f86270 */
[-C--:B------:R-:W-:Y:S02]  /*bc90*/  ISETP.GE.AND P2, PT, R32, R10.reuse, PT ;  /* 0x0000000a2000720c */ /* 0x080fe40003f46270 */
[----:B------:R-:W-:Y:S02]  /*bca0*/  FSEL R175, R175, -INF , !P0 ;  /* 0xff800000afaf7808 */ /* 0x000fe40004000000 */
[----:B------:R-:W-:Y:S02]  /*bcb0*/  FSEL R224, R224, -INF , !P4 ;  /* 0xff800000e0e07808 */ /* 0x000fe40006000000 */
[----:B------:R-:W-:Y:S02]  /*bcc0*/  FSEL R226, R226, -INF , !P2 ;  /* 0xff800000e2e27808 */ /* 0x000fe40005000000 */
[----:B------:R-:W-:Y:S02]  /*bcd0*/  ISETP.GE.AND P0, PT, R25, R9, PT ;  /* 0x000000091900720c */ /* 0x000fe40003f06270 */
[----:B------:R-:W-:-:S02]  /*bce0*/  ISETP.GE.AND P4, PT, R31, R10, PT ;  /* 0x0000000a1f00720c */ /* 0x000fc40003f86270 */
[----:B------:R-:W-:Y:S02]  /*bcf0*/  ISETP.GE.AND P2, PT, R30, R9, PT ;  /* 0x000000091e00720c */ /* 0x000fe40003f46270 */
[----:B------:R-:W-:Y:S02]  /*bd00*/  FSEL R107, R81, -INF , !P0 ;  /* 0xff800000516b7808 */ /* 0x000fe40004000000 */
[----:B------:R-:W-:Y:S02]  /*bd10*/  ISETP.GE.AND P3, PT, R13, R3, PT ;  /* 0x000000030d00720c */ /* 0x000fe40003f66270 */
[----:B------:R-:W-:Y:S02]  /*bd20*/  FSEL R227, R227, -INF , !P4 ;  /* 0xff800000e3e37808 */ /* 0x000fe40006000000 */
[----:B------:R-:W-:Y:S02]  /*bd30*/  FSEL R92, R92, -INF , !P2 ;  /* 0xff8000005c5c7808 */ /* 0x000fe40005000000 */
[----:B------:R-:W-:-:S02]  /*bd40*/  ISETP.GE.AND P0, PT, R24, R10, PT ;  /* 0x0000000a1800720c */ /* 0x000fc40003f06270 */
[C---:B------:R-:W-:Y:S02]  /*bd50*/  ISETP.GE.AND P4, PT, R29.reuse, R9, PT ;  /* 0x000000091d00720c */ /* 0x040fe40003f86270 */
[----:B------:R-:W-:Y:S02]  /*bd60*/  ISETP.GE.AND P2, PT, R29, R10, PT ;  /* 0x0000000a1d00720c */ /* 0x000fe40003f46270 */
[----:B------:R-:W-:Y:S01]  /*bd70*/  FSEL R230, R5, -INF , !P3 ;  /* 0xff80000005e67808 */ /* 0x000fe20005800000 */
[----:B------:R-:W-:Y:S01]  /*bd80*/  VIADD R5, R0, 0x70 ;  /* 0x0000007000057836 */ /* 0x000fe20000000000 */
[----:B------:R-:W-:Y:S01]  /*bd90*/  FSEL R50, R126, -INF , !P0 ;  /* 0xff8000007e327808 */ /* 0x000fe20004000000 */
[----:B------:R-:W-:Y:S01]  /*bda0*/  VIADD R0, R0, 0x79 ;  /* 0x0000007900007836 */ /* 0x000fe20000000000 */
[----:B------:R-:W-:Y:S02]  /*bdb0*/  FSEL R93, R93, -INF , !P4 ;  /* 0xff8000005d5d7808 */ /* 0x000fe40006000000 */
[----:B------:R-:W-:-:S02]  /*bdc0*/  FSEL R96, R95, -INF , !P2 ;  /* 0xff8000005f607808 */ /* 0x000fc40005000000 */
[-C--:B------:R-:W-:Y:S02]  /*bdd0*/  ISETP.GE.AND P0, PT, R14, R9.reuse, PT ;  /* 0x000000090e00720c */ /* 0x080fe40003f06270 */
[----:B------:R-:W-:Y:S02]  /*bde0*/  ISETP.GE.AND P4, PT, R28, R10, PT ;  /* 0x0000000a1c00720c */ /* 0x000fe40003f86270 */
[----:B------:R-:W-:Y:S02]  /*bdf0*/  ISETP.GE.AND P2, PT, R27, R9, PT ;  /* 0x000000091b00720c */ /* 0x000fe40003f46270 */
[----:B------:R-:W-:Y:S02]  /*be00*/  FSEL R244, R72, -INF , !P0 ;  /* 0xff80000048f47808 */ /* 0x000fe40004000000 */
[----:B------:R-:W-:Y:S02]  /*be10*/  ISETP.GE.AND P3, PT, R5, R3, PT ;  /* 0x000000030500720c */ /* 0x000fe40003f66270 */
[----:B------:R-:W-:-:S02]  /*be20*/  FSEL R174, R174, -INF , !P4 ;  /* 0xff800000aeae7808 */ /* 0x000fc40006000000 */
[----:B------:R-:W-:Y:S02]  /*be30*/  FSEL R173, R173, -INF , !P2 ;  /* 0xff800000adad7808 */ /* 0x000fe40005000000 */
[-C--:B------:R-:W-:Y:S02]  /*be40*/  ISETP.GE.AND P0, PT, R13, R10.reuse, PT ;  /* 0x0000000a0d00720c */ /* 0x080fe40003f06270 */
[C---:B------:R-:W-:Y:S02]  /*be50*/  ISETP.GE.AND P4, PT, R26.reuse, R9, PT ;  /* 0x000000091a00720c */ /* 0x040fe40003f86270 */
[----:B------:R-:W-:Y:S02]  /*be60*/  ISETP.GE.AND P2, PT, R26, R10, PT ;  /* 0x0000000a1a00720c */ /* 0x000fe40003f46270 */
[----:B------:R-:W-:Y:S02]  /*be70*/  ISETP.GE.AND P5, PT, R4, R3, PT ;  /* 0x000000030400720c */ /* 0x000fe40003fa6270 */
[----:B------:R-:W-:-:S02]  /*be80*/  FSEL R249, R108, -INF , !P3 ;  /* 0xff8000006cf97808 */ /* 0x000fc40005800000 */
[----:B------:R-:W-:Y:S02]  /*be90*/  FSEL R252, R75, -INF , !P0 ;  /* 0xff8000004bfc7808 */ /* 0x000fe40004000000 */
[----:B------:R-:W-:Y:S02]  /*bea0*/  FSEL R105, R80, -INF , !P4 ;  /* 0xff80000050697808 */ /* 0x000fe40006000000 */
[----:B------:R-:W-:Y:S02]  /*beb0*/  FSEL R108, R82, -INF , !P2 ;  /* 0xff800000526c7808 */ /* 0x000fe40005000000 */
[-C--:B------:R-:W-:Y:S02]  /*bec0*/  ISETP.GE.AND P0, PT, R11, R9.reuse, PT ;  /* 0x000000090b00720c */ /* 0x080fe40003f06270 */
[----:B------:R-:W-:Y:S02]  /*bed0*/  ISETP.GE.AND P4, PT, R25, R10, PT ;  /* 0x0000000a1900720c */ /* 0x000fe40003f86270 */
[----:B------:R-:W-:-:S02]  /*bee0*/  ISETP.GE.AND P2, PT, R24, R9, PT ;  /* 0x000000091800720c */ /* 0x000fc40003f46270 */
[----:B------:R-:W-:Y:S02]  /*bef0*/  FSEL R251, R109, -INF , !P5 ;  /* 0xff8000006dfb7808 */ /* 0x000fe40006800000 */
[----:B------:R-:W-:Y:S02]  /*bf00*/  ISETP.GE.AND P5, PT, R5, R8, PT ;  /* 0x000000080500720c */ /* 0x000fe40003fa6270 */
[----:B------:R-:W-:Y:S02]  /*bf10*/  FSEL R231, R113, -INF , !P0 ;  /* 0xff80000071e77808 */ /* 0x000fe40004000000 */
[----:B------:R-:W-:Y:S02]  /*bf20*/  FSEL R109, R83, -INF , !P4 ;  /* 0xff800000536d7808 */ /* 0x000fe40006000000 */
[----:B------:R-:W-:Y:S02]  /*bf30*/  FSEL R246, R124, -INF , !P2 ;  /* 0xff8000007cf67808 */ /* 0x000fe40005000000 */
[----:B------:R-:W-:-:S02]  /*bf40*/  ISETP.GE.AND P0, PT, R7, R10, PT ;  /* 0x0000000a0700720c */ /* 0x000fc40003f06270 */
[C---:B------:R-:W-:Y:S02]  /*bf50*/  ISETP.GE.AND P4, PT, R15.reuse, R9, PT ;  /* 0x000000090f00720c */ /* 0x040fe40003f86270 */
[----:B------:R-:W-:Y:S02]  /*bf60*/  ISETP.GE.AND P2, PT, R15, R10, PT ;  /* 0x0000000a0f00720c */ /* 0x000fe40003f46270 */
[----:B------:R-:W-:Y:S02]  /*bf70*/  FSEL R77, R110, -INF , !P5 ;  /* 0xff8000006e4d7808 */ /* 0x000fe40006800000 */
[-C--:B------:R-:W-:Y:S02]  /*bf80*/  ISETP.GE.AND P3, PT, R6, R3.reuse, PT ;  /* 0x000000030600720c */ /* 0x080fe40003f66270 */
[-C--:B------:R-:W-:Y:S02]  /*bf90*/  ISETP.GE.AND P6, PT, R2, R3.reuse, PT ;  /* 0x000000030200720c */ /* 0x080fe40003fc6270 */
[----:B------:R-:W-:-:S02]  /*bfa0*/  ISETP.GE.AND P5, PT, R0, R3, PT ;  /* 0x000000030000720c */ /* 0x000fc40003fa6270 */
[----:B------:R-:W-:Y:S02]  /*bfb0*/  FSEL R233, R86, -INF , !P0 ;  /* 0xff80000056e97808 */ /* 0x000fe40004000000 */
[----:B------:R-:W-:Y:S02]  /*bfc0*/  FSEL R245, R125, -INF , !P4 ;  /* 0xff8000007df57808 */ /* 0x000fe40006000000 */
[----:B------:R-:W-:Y:S02]  /*bfd0*/  FSEL R3, R127, -INF , !P2 ;  /* 0xff8000007f037808 */ /* 0x000fe40005000000 */
[-C--:B------:R-:W-:Y:S02]  /*bfe0*/  ISETP.GE.AND P0, PT, R5, R9.reuse, PT ;  /* 0x000000090500720c */ /* 0x080fe40003f06270 */
[----:B------:R-:W-:Y:S01]  /*bff0*/  ISETP.GE.AND P4, PT, R14, R10, PT ;  /* 0x0000000a0e00720c */ /* 0x000fe20003f86270 */
[----:B------:R3:W-:Y:S01]  /*c000*/  STL [R1+0x4], R3 ;  /* 0x0000040301007387 */ /* 0x0007e20000100800 */
[----:B------:R-:W-:-:S02]  /*c010*/  ISETP.GE.AND P2, PT, R13, R9, PT ;  /* 0x000000090d00720c */ /* 0x000fc40003f46270 */
[----:B------:R-:W-:Y:S02]  /*c020*/  FSEL R196, R116, -INF , !P0 ;  /* 0xff80000074c47808 */ /* 0x000fe40004000000 */
[----:B------:R-:W-:Y:S02]  /*c030*/  FSEL R26, R74, -INF , !P4 ;  /* 0xff8000004a1a7808 */ /* 0x000fe40006000000 */
[----:B------:R-:W-:Y:S02]  /*c040*/  FSEL R240, R73, -INF , !P2 ;  /* 0xff80000049f07808 */ /* 0x000fe40005000000 */
[----:B------:R-:W-:Y:S02]  /*c050*/  FSEL R189, R69, -INF , !P3 ;  /* 0xff80000045bd7808 */ /* 0x000fe40005800000 */
[-C--:B------:R-:W-:Y:S02]  /*c060*/  ISETP.GE.AND P0, PT, R2, R9.reuse, PT ;  /* 0x000000090200720c */ /* 0x080fe40003f06270 */
[----:B------:R-:W-:-:S02]  /*c070*/  ISETP.GE.AND P4, PT, R12, R9, PT ;  /* 0x000000090c00720c */ /* 0x000fc40003f86270 */
[-C--:B------:R-:W-:Y:S02]  /*c080*/  ISETP.GE.AND P2, PT, R12, R10.reuse, PT ;  /* 0x0000000a0c00720c */ /* 0x080fe40003f46270 */
[----:B------:R-:W-:Y:S02]  /*c090*/  ISETP.GE.AND P3, PT, R11, R10, PT ;  /* 0x0000000a0b00720c */ /* 0x000fe40003f66270 */
[----:B------:R-:W-:Y:S02]  /*c0a0*/  FSEL R194, R16, -INF , !P0 ;  /* 0xff80000010c27808 */ /* 0x000fe40004000000 */
[----:B------:R-:W-:Y:S02]  /*c0b0*/  FSEL R232, R112, -INF , !P4 ;  /* 0xff80000070e87808 */ /* 0x000fe40006000000 */
[----:B------:R-:W-:Y:S02]  /*c0c0*/  FSEL R248, R114, -INF , !P2 ;  /* 0xff80000072f87808 */ /* 0x000fe40005000000 */
[----:B------:R-:W-:-:S02]  /*c0d0*/  FSEL R239, R115, -INF , !P3 ;  /* 0xff80000073ef7808 */ /* 0x000fc40005800000 */
[----:B------:R-:W-:Y:S02]  /*c0e0*/  ISETP.GE.AND P0, PT, R2, R10, PT ;  /* 0x0000000a0200720c */ /* 0x000fe40003f06270 */
[C---:B------:R-:W-:Y:S02]  /*c0f0*/  ISETP.GE.AND P4, PT, R7.reuse, R8, PT ;  /* 0x000000080700720c */ /* 0x040fe40003f86270 */
[-C--:B------:R-:W-:Y:S02]  /*c100*/  ISETP.GE.AND P2, PT, R7, R9.reuse, PT ;  /* 0x000000090700720c */ /* 0x080fe40003f46270 */
[----:B------:R-:W-:Y:S02]  /*c110*/  ISETP.GE.AND P3, PT, R6, R9, PT ;  /* 0x000000090600720c */ /* 0x000fe40003f66270 */
[----:B------:R-:W-:Y:S02]  /*c120*/  FSEL R199, R18, -INF , !P0 ;  /* 0xff80000012c77808 */ /* 0x000fe40004000000 */
[----:B------:R-:W-:-:S02]  /*c130*/  FSEL R197, R70, -INF , !P4 ;  /* 0xff80000046c57808 */ /* 0x000fc40006000000 */
[----:B------:R-:W-:Y:S02]  /*c140*/  FSEL R221, R84, -INF , !P2 ;  /* 0xff80000054dd7808 */ /* 0x000fe40005000000 */
[----:B------:R-:W-:Y:S02]  /*c150*/  FSEL R219, R85, -INF , !P3 ;  /* 0xff80000055db7808 */ /* 0x000fe40005800000 */
[----:B------:R-:W-:Y:S02]  /*c160*/  PLOP3.LUT P0, PT, PT, PT, UP0, 0x80, 0x0 ;  /* 0x000000000000781c */ /* 0x000fe40003f0f008 */
[C---:B------:R-:W-:Y:S02]  /*c170*/  ISETP.GE.AND P4, PT, R6.reuse, R8, PT ;  /* 0x000000080600720c */ /* 0x040fe40003f86270 */
[-C--:B------:R-:W-:Y:S02]  /*c180*/  ISETP.GE.AND P2, PT, R6, R10.reuse, PT ;  /* 0x0000000a0600720c */ /* 0x080fe40003f46270 */
[----:B------:R-:W-:-:S02]  /*c190*/  ISETP.GE.AND P3, PT, R5, R10, PT ;  /* 0x0000000a0500720c */ /* 0x000fc40003f66270 */
[----:B------:R-:W-:Y:S02]  /*c1a0*/  FSEL R220, R87, -INF , !P2 ;  /* 0xff80000057dc7808 */ /* 0x000fe40005000000 */
[----:B------:R-:W-:Y:S02]  /*c1b0*/  FSEL R192, R71, -INF , !P4 ;  /* 0xff80000047c07808 */ /* 0x000fe40006000000 */
[----:B------:R-:W-:Y:S02]  /*c1c0*/  FSEL R202, R118, -INF , !P3 ;  /* 0xff80000076ca7808 */ /* 0x000fe40005800000 */
[CC--:B------:R-:W-:Y:S02]  /*c1d0*/  ISETP.GE.AND P4, PT, R4.reuse, R9.reuse, PT ;  /* 0x000000090400720c */ /* 0x0c0fe40003f86270 */
[----:B------:R-:W-:Y:S02]  /*c1e0*/  ISETP.GE.AND P2, PT, R4, R10, PT ;  /* 0x0000000a0400720c */ /* 0x000fe40003f46270 */
[----:B------:R-:W-:-:S02]  /*c1f0*/  ISETP.GE.AND P3, PT, R0, R9, PT ;  /* 0x000000090000720c */ /* 0x000fc40003f66270 */
[----:B------:R-:W-:Y:S02]  /*c200*/  FSEL R195, R117, -INF , !P4 ;  /* 0xff80000075c37808 */ /* 0x000fe40006000000 */
[----:B------:R-:W-:Y:S02]  /*c210*/  FSEL R193, R17, -INF , !P3 ;  /* 0xff80000011c17808 */ /* 0x000fe40005800000 */
[----:B------:R-:W-:Y:S02]  /*c220*/  FSEL R200, R119, -INF , !P2 ;  /* 0xff80000077c87808 */ /* 0x000fe40005000000 */
        /* <DEDUP_REMOVED lines=8> */
[----:B---3--:R-:W-:Y:S06]  /*c2b0*/  @!P0 BRA `(.L_x_218) ;  /* 0x0000000000f88947 */ /* 0x008fec0003800000 */
        /* <DEDUP_REMOVED lines=60> */
.L_x_220:
[----:B------:R-:W-:Y:S05]  /*c680*/  BSYNC B0 ;  /* 0x0000000000007941 */ /* 0x000fea0003800000 */
.L_x_219:
[----:B------:R-:W0:Y:S02]  /*c690*/  LDGDEPBAR ;  /* 0x00000000000079af */ /* 0x000e240000000000 */
.L_x_218:
[----:B------:R-:W3:Y:S04]  /*c6a0*/  LDL.LU R3, [R1+0x18] ;  /* 0x0000180001037983 */ /* 0x000ee80000300800 */
[----:B-12---:R-:W2:Y:S04]  /*c6b0*/  LDL.LU R4, [R1+0x10] ;  /* 0x0000100001047983 */ /* 0x006ea80000300800 */
[----:B------:R-:W4:Y:S04]  /*c6c0*/  LDL R52, [R1+0x20] ;  /* 0x0000200001347983 */ /* 0x000f280000100800 */
[----:B------:R-:W3:Y:S01]  /*c6d0*/  LDL R5, [R1+0x88] ;  /* 0x0000880001057983 */ /* 0x000ee20000100800 */
        /* <DEDUP_REMOVED lines=14> */
[----:B------:R-:W-:Y:S01]  /*c7c0*/  FMNMX.FTZ R0, R120, R0, !PT ;  /* 0x0000000078007209 */ /* 0x000fe20007810000 */
[----:B------:R-:W-:-:S03]  /*c7d0*/  IMAD.WIDE.U32 R110, R218, -0x326172a9, RZ ;  /* 0xcd9e8d57da6e7825 */ /* 0x000fc600078e00ff */
[----:B------:R-:W-:Y:S01]  /*c7e0*/  FMNMX.FTZ R0, R121, R0, !PT ;  /* 0x0000000079007209 */ /* 0x000fe20007810000 */
[----:B------:R-:W-:-:S03]  /*c7f0*/  USHF.L.U32 UR6, UR15, 0x2, URZ ;  /* 0x000000020f067899 */ /* 0x000fc6000800063f */
[----:B------:R-:W-:Y:S01]  /*c800*/  FMNMX.FTZ R0, R243, R0, !PT ;  /* 0x00000000f3007209 */ /* 0x000fe20007810000 */
[----:B------:R-:W-:-:S03]  /*c810*/  IMAD.MOV.U32 R9, RZ, RZ, R77 ;  /* 0x000000ffff097224 */ /* 0x000fc600078e004d */
[----:B------:R-:W-:Y:S01]  /*c820*/  FMNMX.FTZ R0, R242, R0, !PT ;  /* 0x00000000f2007209 */ /* 0x000fe20007810000 */
[----:B------:R-:W-:Y:S02]  /*c830*/  IMAD.MOV.U32 R14, RZ, RZ, R76 ;  /* 0x000000ffff0e7224 */ /* 0x000fe400078e004c */
[----:B------:R-:W-:Y:S01]  /*c840*/  VIADD R19, R223, 0xbb67ae85 ;  /* 0xbb67ae85df137836 */ /* 0x000fe20000000000 */
[----:B------:R-:W-:-:S04]  /*c850*/  FMNMX.FTZ R0, R201, R0, !PT ;  /* 0x00000000c9007209 */ /* 0x000fc80007810000 */
[----:B------:R-:W-:Y:S01]  /*c860*/  FMNMX.FTZ R0, R203, R0, !PT ;  /* 0x00000000cb007209 */ /* 0x000fe20007810000 */
[----:B------:R-:W-:Y:S02]  /*c870*/  IMAD.MOV.U32 R7, RZ, RZ, R66 ;  /* 0x000000ffff077224 */ /* 0x000fe400078e0042 */
[----:B------:R-:W-:Y:S01]  /*c880*/  IMAD.MOV.U32 R13, RZ, RZ, R184 ;  /* 0x000000ffff0d7224 */ /* 0x000fe200078e00b8 */
[----:B------:R-:W-:Y:S01]  /*c890*/  FMNMX.FTZ R0, R247, R0, !PT ;  /* 0x00000000f7007209 */ /* 0x000fe20007810000 */
[----:B------:R-:W-:-:S03]  /*c8a0*/  VIADD R184, R222, 0x3c6ef372 ;  /* 0x3c6ef372deb87836 */ /* 0x000fc60000000000 */
[----:B------:R-:W-:Y:S01]  /*c8b0*/  FMNMX.FTZ R0, R250, R0, !PT ;  /* 0x00000000fa007209 */ /* 0x000fe20007810000 */
[----:B------:R-:W-:Y:S02]  /*c8c0*/  IMAD.MOV.U32 R8, RZ, RZ, R185 ;  /* 0x000000ffff087224 */ /* 0x000fe400078e00b9 */
[----:B------:R-:W-:Y:S01]  /*c8d0*/  VIADD R185, R223, 0x76cf5d0a ;  /* 0x76cf5d0adfb97836 */ /* 0x000fe20000000000 */
[----:B------:R-:W-:-:S04]  /*c8e0*/  FMNMX.FTZ R0, R228, R0, !PT ;  /* 0x00000000e4007209 */ /* 0x000fc80007810000 */
[----:B------:R-:W-:Y:S01]  /*c8f0*/  FMNMX.FTZ R0, R230, R0, !PT ;  /* 0x00000000e6007209 */ /* 0x000fe20007810000 */
[----:B------:R-:W-:-:S03]  /*c900*/  UIADD3 UR4, UR6, 0x1, URZ ;  /* 0x0000000106047890 */ /* 0x000fc6000fffe03f */
[----:B------:R-:W-:Y:S01]  /*c910*/  FMNMX.FTZ R0, R14, R0, !PT ;  /* 0x000000000e007209 */ /* 0x000fe20007810000 */
[----:B------:R1:W-:Y:S01]  /*c920*/  STL [R1+0xcc], R217 ;  /* 0x0000ccd901007387 */ /* 0x0003e20000100800 */
[----:B------:R-:W-:Y:S02]  /*c930*/  IMAD.MOV.U32 R112, RZ, RZ, R13 ;  /* 0x000000ffff707224 */ /* 0x000fe400078e000d */
[----:B------:R-:W-:Y:S02]  /*c940*/  IMAD.MOV.U32 R114, RZ, RZ, R8 ;  /* 0x000000ffff727224 */ /* 0x000fe400078e0008 */
[----:B------:R-:W-:Y:S02]  /*c950*/  IMAD.MOV.U32 R113, RZ, RZ, R9 ;  /* 0x000000ffff717224 */ /* 0x000fe400078e0009 */
[----:B------:R-:W-:Y:S02]  /*c960*/  IMAD.MOV.U32 R118, RZ, RZ, R7 ;  /* 0x000000ffff767224 */ /* 0x000fe400078e0007 */
[----:B------:R-:W-:-:S02]  /*c970*/  IMAD.MOV.U32 R27, RZ, RZ, R188 ;  /* 0x000000ffff1b7224 */ /* 0x000fc400078e00bc */
[----:B------:R-:W-:Y:S02]  /*c980*/  VIADD R188, R222, 0xb54cda56 ;  /* 0xb54cda56debc7836 */ /* 0x000fe40000000000 */
[----:B-1----:R-:W-:Y:S02]  /*c990*/  IMAD.MOV.U32 R217, RZ, RZ, R50 ;  /* 0x000000ffffd97224 */ /* 0x002fe400078e0032 */
[----:B------:R-:W-:Y:S02]  /*c9a0*/  IMAD.MOV.U32 R74, RZ, RZ, R51 ;  /* 0x000000ffff4a7224 */ /* 0x000fe400078e0033 */
[----:B------:R-:W-:Y:S02]  /*c9b0*/  VIADD R51, R223, 0x646e171e ;  /* 0x646e171edf337836 */ /* 0x000fe40000000000 */
[----:B------:R-:W-:Y:S01]  /*c9c0*/  IMAD.MOV.U32 R47, RZ, RZ, R26 ;  /* 0x000000ffff2f7224 */ /* 0x000fe200078e001a */
[----:B------:R-:W-:Y:S04]  /*c9d0*/  STL [R1+0xc8], R216 ;  /* 0x0000c8d801007387 */ /* 0x000fe80000100800 */
[----:B------:R-:W-:Y:S04]  /*c9e0*/  STL [R1+0xc4], R215 ;  /* 0x0000c4d701007387 */ /* 0x000fe80000100800 */
[----:B------:R-:W-:Y:S04]  /*c9f0*/  STL [R1+0xc0], R214 ;  /* 0x0000c0d601007387 */ /* 0x000fe80000100800 */
[----:B------:R-:W-:Y:S01]  /*ca00*/  STL [R1+0xbc], R213 ;  /* 0x0000bcd501007387 */ /* 0x000fe20000100800 */
[----:B----4-:R-:W-:Y:S01]  /*ca10*/  LOP3.LUT R2, R111, R52, RZ, 0x3c, !PT ;  /* 0x000000346f027212 */ /* 0x010fe200078e3cff */
[----:B---3--:R-:W-:-:S04]  /*ca20*/  IMAD.WIDE.U32 R86, R5, -0x2daee0ad, RZ ;  /* 0xd2511f5305567825 */ /* 0x008fc800078e00ff */
[----:B------:R-:W-:Y:S01]  /*ca30*/  IMAD.WIDE.U32 R76, R2, -0x2daee0ad, RZ ;  /* 0xd2511f53024c7825 */ /* 0x000fe200078e00ff */
[----:B------:R-:W-:-:S03]  /*ca40*/  LOP3.LUT R2, R87, UR6, R223, 0x96, !PT ;  /* 0x0000000657027c12 */ /* 0x000fc6000f8e96df */
[----:B------:R-:W-:Y:S01]  /*ca50*/  IMAD.MOV.U32 R6, RZ, RZ, R3 ;  /* 0x000000ffff067224 */ /* 0x000fe200078e0003 */
[----:B------:R-:W-:Y:S01]  /*ca60*/  LOP3.LUT R3, R77, R86, R19, 0x96, !PT ;  /* 0x000000564d037212 */ /* 0x000fe200078e9613 */
[----:B------:R-:W-:-:S04]  /*ca70*/  IMAD.WIDE.U32 R24, R2, -0x326172a9, RZ ;  /* 0xcd9e8d5702187825 */ /* 0x000fc800078e00ff */
[----:B------:R-:W-:Y:S02]  /*ca80*/  VIADD R77, R222, 0x9e3779b9 ;  /* 0x9e3779b9de4d7836 */ /* 0x000fe40000000000 */
[----:B------:R-:W-:-:S03]  /*ca90*/  IMAD.WIDE.U32 R66, R3, -0x326172a9, RZ ;  /* 0xcd9e8d5703427825 */ /* 0x000fc600078e00ff */
[----:B------:R-:W-:Y:S01]  /*caa0*/  LOP3.LUT R2, R25, R110, R77, 0x96, !PT ;  /* 0x0000006e19027212 */ /* 0x000fe200078e964d */
[----:B--2---:R-:W-:Y:S01]  /*cab0*/  IMAD.MOV.U32 R116, RZ, RZ, R4 ;  /* 0x000000ffff747224 */ /* 0x004fe200078e0004 */
[----:B------:R-:W-:-:S03]  /*cac0*/  LOP3.LUT R4, R67, R24, R184, 0x96, !PT ;  /* 0x0000001843047212 */ /* 0x000fc600078e96b8 */
[----:B------:R-:W-:-:S04]  /*cad0*/  IMAD.WIDE.U32 R2, R2, -0x2daee0ad, RZ ;  /* 0xd2511f5302027825 */ /* 0x000fc800078e00ff */
[----:B------:R-:W-:Y:S01]  /*cae0*/  IMAD.WIDE.U32 R4, R4, -0x2daee0ad, RZ ;  /* 0xd2511f5304047825 */ /* 0x000fe200078e00ff */
[----:B------:R-:W-:-:S04]  /*caf0*/  LOP3.LUT R3, R3, R76, R185, 0x96, !PT ;  /* 0x0000004c03037212 */ /* 0x000fc800078e96b9 */
[----:B------:R-:W-:Y:S01]  /*cb00*/  LOP3.LUT R10, R5, R2, R238, 0x96, !PT ;  /* 0x00000002050a7212 */ /* 0x000fe200078e96ee */
[----:B------:R-:W-:Y:S01]  /*cb10*/  IMAD.WIDE.U32 R2, R3, -0x326172a9, RZ ;  /* 0xcd9e8d5703027825 */ /* 0x000fe200078e00ff */
[----:B------:R-:W-:-:S03]  /*cb20*/  FMNMX.FTZ R0, R116, R0, !PT ;  /* 0x0000000074007209 */ /* 0x000fc60007810000 */
[----:B------:R-:W-:Y:S01]  /*cb30*/  IMAD.WIDE.U32 R10, R10, -0x326172a9, RZ ;  /* 0xcd9e8d570a0a7825 */ /* 0x000fe200078e00ff */
[----:B------:R-:W-:Y:S02]  /*cb40*/  LOP3.LUT R3, R3, R66, R229, 0x96, !PT ;  /* 0x0000004203037212 */ /* 0x000fe400078e96e5 */
[----:B------:R-:W-:Y:S02]  /*cb50*/  LOP3.LUT R5, R87, UR4, R223, 0x96, !PT ;  /* 0x0000000457057c12 */ /* 0x000fe4000f8e96df */
[----:B------:R-:W-:Y:S02]  /*cb60*/  FMNMX.FTZ R0, R241, R0, !PT ;  /* 0x00000000f1007209 */ /* 0x000fe40007810000 */
[----:B------:R-:W-:Y:S01]  /*cb70*/  LOP3.LUT R12, R11, R2, R236, 0x96, !PT ;  /* 0x000000020b0c7212 */ /* 0x000fe200078e96ec */
[----:B------:R-:W-:Y:S01]  /*cb80*/  IMAD.WIDE.U32 R2, R3, -0x2daee0ad, RZ ;  /* 0xd2511f5303027825 */ /* 0x000fe200078e00ff */
[----:B------:R-:W-:-:S03]  /*cb90*/  FMNMX.FTZ R0, R189, R0, !PT ;  /* 0x00000000bd007209 */ /* 0x000fc60007810000 */
[----:B------:R-:W-:Y:S01]  /*cba0*/  IMAD.WIDE.U32 R28, R5, -0x326172a9, RZ ;  /* 0xcd9e8d57051c7825 */ /* 0x000fe200078e00ff */
[----:B------:R-:W-:-:S03]  /*cbb0*/  FMNMX.FTZ R0, R249, R0, !PT ;  /* 0x00000000f9007209 */ /* 0x000fc60007810000 */
[----:B------:R-:W-:Y:S01]  /*cbc0*/  IMAD.MOV.U32 R50, RZ, RZ, R6 ;  /* 0x000000ffff327224 */ /* 0x000fe200078e0006 */
[----:B------:R-:W-:Y:S01]  /*cbd0*/  LOP3.LUT R6, R3, R4, R237, 0x96, !PT ;  /* 0x0000000403067212 */ /* 0x000fe200078e96ed */
[----:B------:R-:W-:Y:S01]  /*cbe0*/  IMAD.WIDE.U32 R12, R12, -0x2daee0ad, RZ ;  /* 0xd2511f530c0c7825 */ /* 0x000fe200078e00ff */
[----:B------:R-:W-:Y:S02]  /*cbf0*/  LOP3.LUT R4, R29, R110, R77, 0x96, !PT ;  /* 0x0000006e1d047212 */ /* 0x000fe400078e964d */
[----:B------:R-:W-:Y:S02]  /*cc00*/  LOP3.LUT R8, R67, R28, R184, 0x96, !PT ;  /* 0x0000001c43087212 */ /* 0x000fe400078e96b8 */
[----:B------:R-:W-:Y:S01]  /*cc10*/  FMNMX.FTZ R0, R251, R0, !PT ;  /* 0x00000000fb007209 */ /* 0x000fe20007810000 */
[----:B------:R-:W-:Y:S01]  /*cc20*/  IMAD.WIDE.U32 R4, R4, -0x2daee0ad, RZ ;  /* 0xd2511f5304047825 */ /* 0x000fe200078e00ff */
[----:B------:R-:W-:Y:S02]  /*cc30*/  LOP3.LUT R2, R13, R2, R234, 0x96, !PT ;  /* 0x000000020d027212 */ /* 0x000fe400078e96ea */
[----:B------:R-:W-:Y:S01]  /*cc40*/  FMNMX.FTZ R0, R187, R0, !PT ;  /* 0x00000000bb007209 */ /* 0x000fe20007810000 */
[----:B------:R-:W-:Y:S01]  /*cc50*/  IMAD.WIDE.U32 R8, R8, -0x2daee0ad, RZ ;  /* 0xd2511f5308087825 */ /* 0x000fe200078e00ff */
[----:B------:R-:W-:-:S03]  /*cc60*/  LOP3.LUT R5, R5, R76, R185, 0x96, !PT ;  /* 0x0000004c05057212 */ /* 0x000fc600078e96b9 */
[----:B------:R-:W-:Y:S01]  /*cc70*/  IMAD.WIDE.U32 R6, R6, -0x326172a9, RZ ;  /* 0xcd9e8d5706067825 */ /* 0x000fe200078e00ff */
[----:B------:R-:W-:-:S03]  /*cc80*/  LOP3.LUT R4, R9, R4, R238, 0x96, !PT ;  /* 0x0000000409047212 */ /* 0x000fc600078e96ee */
[----:B------:R-:W-:Y:S01]  /*cc90*/  IMAD.WIDE.U32 R2, R2, -0x326172a9, RZ ;  /* 0xcd9e8d5702027825 */ /* 0x000fe200078e00ff */
[----:B------:R-:W-:-:S04]  /*cca0*/  FMNMX.FTZ R0, R186, R0, !PT ;  /* 0x00000000ba007209 */ /* 0x000fc80007810000 */
[----:B------:R-:W-:Y:S02]  /*ccb0*/  LOP3.LUT R14, R3, R6, R188, 0x96, !PT ;  /* 0x00000006030e7212 */ /* 0x000fe400078e96bc */
[C---:B------:R-:W-:Y:S02]  /*ccc0*/  LOP3.LUT R15, R2.reuse, 0xffff, RZ, 0xc0, !PT ;  /* 0x0000ffff020f7812 */ /* 0x040fe400078ec0ff */
[----:B------:R-:W-:Y:S02]  /*ccd0*/  LOP3.LUT R18, R2, 0xff, RZ, 0xc0, !PT ;  /* 0x000000ff02127812 */ /* 0x000fe400078ec0ff */
[--C-:B------:R-:W-:Y:S02]  /*cce0*/  SHF.R.U32.HI R17, RZ, 0x10, R2.reuse ;  /* 0x00000010ff117819 */ /* 0x100fe40000011602 */
[----:B------:R-:W-:Y:S01]  /*ccf0*/  SHF.R.U32.HI R16, RZ, 0x18, R2 ;  /* 0x00000018ff107819 */ /* 0x000fe20000011602 */
[----:B------:R-:W-:Y:S02]  /*cd00*/  IMAD.WIDE.U32 R2, R5, -0x326172a9, RZ ;  /* 0xcd9e8d5705027825 */ /* 0x000fe400078e00ff */
[----:B------:R-:W1:Y:S02]  /*cd10*/  SHFL.BFLY PT, R5, R0, 0x2, 0x1f ;  /* 0x0c401f0000057f89 */ /* 0x000e6400000e0000 */
[----:B------:R-:W-:Y:S01]  /*cd20*/  IMAD.WIDE.U32 R82, R4, -0x326172a9, RZ ;  /* 0xcd9e8d5704527825 */ /* 0x000fe200078e00ff */
[----:B------:R-:W-:-:S04]  /*cd30*/  LOP3.LUT R3, R3, R66, R229, 0x96, !PT ;  /* 0x0000004203037212 */ /* 0x000fc800078e96e5 */
[----:B------:R-:W-:Y:S01]  /*cd40*/  LOP3.LUT R4, R83, R2, R236, 0x96, !PT ;  /* 0x0000000253047212 */ /* 0x000fe200078e96ec */
[----:B------:R-:W-:Y:S01]  /*cd50*/  IMAD.WIDE.U32 R2, R3, -0x2daee0ad, RZ ;  /* 0xd2511f5303027825 */ /* 0x000fe200078e00ff */
[----:B------:R-:W-:-:S03]  /*cd60*/  LOP3.LUT R11, R7, R10, R235, 0x96, !PT ;  /* 0x0000000a070b7212 */ /* 0x000fc600078e96eb */
[----:B------:R-:W-:Y:S01]  /*cd70*/  IMAD.WIDE.U32 R84, R4, -0x2daee0ad, RZ ;  /* 0xd2511f5304547825 */ /* 0x000fe200078e00ff */
[----:B------:R-:W-:-:S04]  /*cd80*/  LOP3.LUT R10, R3, R8, R237, 0x96, !PT ;  /* 0x00000008030a7212 */ /* 0x000fc800078e96ed */
[----:B------:R-:W-:Y:S01]  /*cd90*/  LOP3.LUT R4, R85, R2, R234, 0x96, !PT ;  /* 0x0000000255047212 */ /* 0x000fe200078e96ea */
[----:B------:R-:W-:-:S05]  /*cda0*/  IMAD.WIDE.U32 R2, R11, -0x2daee0ad, RZ ;  /* 0xd2511f530b027825 */ /* 0x000fca00078e00ff */
[----:B------:R-:W-:Y:S02]  /*cdb0*/  LOP3.LUT R13, R3, R12, R51, 0x96, !PT ;  /* 0x0000000c030d7212 */ /* 0x000fe400078e9633 */
[C---:B------:R-:W-:Y:S02]  /*cdc0*/  LOP3.LUT R7, R2.reuse, 0xffff, RZ, 0xc0, !PT ;  /* 0x0000ffff02077812 */ /* 0x040fe400078ec0ff */
[----:B------:R-:W-:Y:S02]  /*cdd0*/  LOP3.LUT R9, R2, 0xff, RZ, 0xc0, !PT ;  /* 0x000000ff02097812 */ /* 0x000fe400078ec0ff */
[--C-:B------:R-:W-:Y:S02]  /*cde0*/  SHF.R.U32.HI R11, RZ, 0x10, R2.reuse ;  /* 0x00000010ff0b7819 */ /* 0x100fe40000011602 */
[----:B------:R-:W-:Y:S01]  /*cdf0*/  SHF.R.U32.HI R12, RZ, 0x18, R2 ;  /* 0x00000018ff0c7819 */ /* 0x000fe20000011602 */
[----:B------:R-:W-:Y:S01]  /*ce00*/  IMAD.WIDE.U32 R2, R4, -0x326172a9, RZ ;  /* 0xcd9e8d5704027825 */ /* 0x000fe200078e00ff */
[----:B-1----:R-:W-:-:S02]  /*ce10*/  FMNMX.FTZ R0, R0, R5, !PT ;  /* 0x0000000500007209 */ /* 0x002fc40007810000 */
[----:B------:R-:W-:-:S03]  /*ce20*/  LOP3.LUT R4, R2, 0xffff, RZ, 0xc0, !PT ;  /* 0x0000ffff02047812 */ /* 0x000fc600078ec0ff */
[----:B------:R-:W1:Y:S01]  /*ce30*/  SHFL.BFLY PT, R8, R0, 0x1, 0x1f ;  /* 0x0c201f0000087f89 */ /* 0x000e6200000e0000 */
[----:B------:R-:W-:Y:S02]  /*ce40*/  SHF.R.U32.HI R5, RZ, 0x10, R2 ;  /* 0x00000010ff057819 */ /* 0x000fe40000011602 */
[----:B------:R-:W-:Y:S02]  /*ce50*/  SHF.R.U32.HI R6, RZ, 0x8, R4 ;  /* 0x00000008ff067819 */ /* 0x000fe40000011604 */
[----:B------:R-:W-:Y:S01]  /*ce60*/  LOP3.LUT R4, R5, 0xff, RZ, 0xc0, !PT ;  /* 0x000000ff05047812 */ /* 0x000fe200078ec0ff */
[----:B------:R-:W-:Y:S01]  /*ce70*/  IMAD.WIDE.U32 R80, R10, -0x326172a9, RZ ;  /* 0xcd9e8d570a507825 */ /* 0x000fe200078e00ff */
[----:B------:R-:W-:Y:S02]  /*ce80*/  LOP3.LUT R5, R2, 0xff, RZ, 0xc0, !PT ;  /* 0x000000ff02057812 */ /* 0x000fe400078ec0ff */
[----:B------:R-:W-:Y:S02]  /*ce90*/  SHF.R.U32.HI R2, RZ, 0x18, R2 ;  /* 0x00000018ff027819 */ /* 0x000fe40000011602 */
[----:B------:R-:W-:-:S02]  /*cea0*/  PRMT R20, R5, 0x5410, R6 ;  /* 0x0000541005147816 */ /* 0x000fc40000000006 */
[----:B------:R-:W-:Y:S02]  /*ceb0*/  PRMT R22, R4, 0x5410, R2 ;  /* 0x0000541004167816 */ /* 0x000fe40000000002 */
[----:B------:R-:W-:Y:S02]  /*cec0*/  LOP3.LUT R5, R17, 0xff, RZ, 0xc0, !PT ;  /* 0x000000ff11057812 */ /* 0x000fe400078ec0ff */
[----:B------:R-:W-:Y:S02]  /*ced0*/  LOP3.LUT R2, R3, R80, R188, 0x96, !PT ;  /* 0x0000005003027212 */ /* 0x000fe400078e96bc */
[----:B------:R-:W-:Y:S02]  /*cee0*/  SHF.R.U32.HI R4, RZ, 0x8, R7 ;  /* 0x00000008ff047819 */ /* 0x000fe40000011607 */
[----:B------:R-:W-:Y:S02]  /*cef0*/  PRMT R23, R5, 0x5410, R16 ;  /* 0x0000541005177816 */ /* 0x000fe40000000010 */
[----:B------:R-:W-:-:S02]  /*cf00*/  SHF.R.U32.HI R5, RZ, 0x10, R2 ;  /* 0x00000010ff057819 */ /* 0x000fc40000011602 */
[----:B------:R-:W-:Y:S02]  /*cf10*/  PRMT R26, R9, 0x5410, R4 ;  /* 0x00005410091a7816 */ /* 0x000fe40000000004 */
[C---:B------:R-:W-:Y:S02]  /*cf20*/  LOP3.LUT R3, R2.reuse, 0xffff, RZ, 0xc0, !PT ;  /* 0x0000ffff02037812 */ /* 0x040fe400078ec0ff */
[----:B------:R-:W-:Y:S02]  /*cf30*/  LOP3.LUT R7, R2, 0xff, RZ, 0xc0, !PT ;  /* 0x000000ff02077812 */ /* 0x000fe400078ec0ff */
[----:B------:R-:W-:Y:S02]  /*cf40*/  SHF.R.U32.HI R4, RZ, 0x18, R2 ;  /* 0x00000018ff047819 */ /* 0x000fe40000011602 */
[----:B------:R-:W-:Y:S02]  /*cf50*/  LOP3.LUT R2, R5, 0xff, RZ, 0xc0, !PT ;  /* 0x000000ff05027812 */ /* 0x000fe400078ec0ff */
[----:B-1----:R-:W-:-:S02]  /*cf60*/  FMNMX.FTZ R106, R0, R8, !PT ;  /* 0x00000008006a7209 */ /* 0x002fc40007810000 */
[----:B------:R-:W-:Y:S02]  /*cf70*/  PRMT R17, R2, 0x5410, R4 ;  /* 0x0000541002117816 */ /* 0x000fe40000000004 */
[----:B------:R-:W-:Y:S02]  /*cf80*/  FMNMX.FTZ R2, R137, R180, !PT ;  /* 0x000000b489027209 */ /* 0x000fe40007810000 */
[----:B------:R-:W-:Y:S02]  /*cf90*/  FMNMX.FTZ R0, R136, R48, !PT ;  /* 0x0000003088007209 */ /* 0x000fe40007810000 */
[----:B------:R-:W-:Y:S02]  /*cfa0*/  FMNMX.FTZ R4, R181, R2, !PT ;  /* 0x00000002b5047209 */ /* 0x000fe40007810000 */
        /* <DEDUP_REMOVED lines=8> */
[----:B------:R-:W-:Y:S03]  /*d030*/  STL [R1+0xb8], R212 ;  /* 0x0000b8d401007387 */ /* 0x000fe60000100800 */
[----:B------:R-:W-:Y:S01]  /*d040*/  FMNMX.FTZ R2, R100, R2, !PT ;  /* 0x0000000264027209 */ /* 0x000fe20007810000 */
[----:B------:R-:W-:Y:S03]  /*d050*/  STL [R1+0xb4], R211 ;  /* 0x0000b4d301007387 */ /* 0x000fe60000100800 */
[----:B------:R-:W-:Y:S01]  /*d060*/  FMNMX.FTZ R2, R35, R2, !PT ;  /* 0x0000000223027209 */ /* 0x000fe20007810000 */
[----:B------:R-:W-:Y:S04]  /*d070*/  STL [R1+0xb0], R210 ;  /* 0x0000b0d201007387 */ /* 0x000fe80000100800 */
[----:B------:R-:W-:Y:S01]  /*d080*/  STL [R1+0xac], R209 ;  /* 0x0000acd101007387 */ /* 0x000fe20000100800 */
[----:B------:R-:W-:-:S03]  /*d090*/  FMNMX.FTZ R2, R34, R2, !PT ;  /* 0x0000000222027209 */ /* 0x000fc60007810000 */
[----:B------:R-:W-:Y:S04]  /*d0a0*/  STL [R1+0xa8], R208 ;  /* 0x0000a8d001007387 */ /* 0x000fe80000100800 */
[----:B------:R-:W-:Y:S04]  /*d0b0*/  STL [R1+0xa4], R207 ;  /* 0x0000a4cf01007387 */ /* 0x000fe80000100800 */
[----:B------:R-:W-:Y:S01]  /*d0c0*/  STL [R1+0xa0], R204 ;  /* 0x0000a0cc01007387 */ /* 0x000fe20000100800 */
[----:B------:R-:W-:-:S03]  /*d0d0*/  FMNMX.FTZ R2, R224, R2, !PT ;  /* 0x00000002e0027209 */ /* 0x000fc60007810000 */
[----:B------:R-:W-:Y:S04]  /*d0e0*/  STL [R1+0xd0], R218 ;  /* 0x0000d0da01007387 */ /* 0x000fe80000100800 */
[----:B------:R-:W2:Y:S04]  /*d0f0*/  LDL.LU R216, [R1+0x4] ;  /* 0x0000040001d87983 */ /* 0x000ea80000300800 */
[----:B------:R-:W-:Y:S04]  /*d100*/  STL [R1+0xdc], R243 ;  /* 0x0000dcf301007387 */ /* 0x000fe80000100800 */
[----:B------:R1:W-:Y:S01]  /*d110*/  STL [R1+0xd8], R249 ;  /* 0x0000d8f901007387 */ /* 0x0003e20000100800 */
[----:B------:R-:W-:-:S04]  /*d120*/  FMNMX.FTZ R2, R225, R2, !PT ;  /* 0x00000002e1027209 */ /* 0x000fc80007810000 */
[----:B------:R-:W-:-:S04]  /*d130*/  FMNMX.FTZ R2, R92, R2, !PT ;  /* 0x000000025c027209 */ /* 0x000fc80007810000 */
[----:B------:R-:W-:Y:S01]  /*d140*/  FMNMX.FTZ R2, R93, R2, !PT ;  /* 0x000000025d027209 */ /* 0x000fe20007810000 */
[----:B-1----:R-:W3:Y:S03]  /*d150*/  LDL.LU R249, [R1+0x14] ;  /* 0x0000140001f97983 */ /* 0x002ee60000300800 */
[----:B------:R-:W-:-:S04]  /*d160*/  FMNMX.FTZ R2, R172, R2, !PT ;  /* 0x00000002ac027209 */ /* 0x000fc80007810000 */
[----:B------:R-:W-:-:S04]  /*d170*/  FMNMX.FTZ R2, R173, R2, !PT ;  /* 0x00000002ad027209 */ /* 0x000fc80007810000 */
[----:B------:R-:W-:-:S04]  /*d180*/  FMNMX.FTZ R2, R105, R2, !PT ;  /* 0x0000000269027209 */ /* 0x000fc80007810000 */
[----:B------:R-:W-:Y:S01]  /*d190*/  FMNMX.FTZ R2, R107, R2, !PT ;  /* 0x000000026b027209 */ /* 0x000fe20007810000 */
[----:B------:R1:W-:Y:S03]  /*d1a0*/  STL [R1+0xd4], R246 ;  /* 0x0000d4f601007387 */ /* 0x0003e60000100800 */
[----:B------:R-:W-:Y:S02]  /*d1b0*/  FMNMX.FTZ R2, R246, R2, !PT ;  /* 0x00000002f6027209 */ /* 0x000fe40007810000 */
[----:B-1----:R-:W4:Y:S01]  /*d1c0*/  LDL.LU R246, [R1+0x1c] ;  /* 0x00001c0001f67983 */ /* 0x002f220000300800 */
[----:B------:R-:W-:-:S04]  /*d1d0*/  SHF.R.U32.HI R3, RZ, 0x8, R3 ;  /* 0x00000008ff037819 */ /* 0x000fc80000011603 */
[----:B------:R-:W-:Y:S02]  /*d1e0*/  PRMT R16, R7, 0x5410, R3 ;  /* 0x0000541007107816 */ /* 0x000fe40000000003 */
[----:B------:R-:W-:-:S04]  /*d1f0*/  FMNMX.FTZ R3, R133, R49, !PT ;  /* 0x0000003185037209 */ /* 0x000fc80007810000 */
        /* <DEDUP_REMOVED lines=28> */
[----:B------:R-:W-:Y:S01]  /*d3c0*/  FMNMX.FTZ R0, R96, R0, !PT ;  /* 0x0000000060007209 */ /* 0x000fe20007810000 */
[----:B------:R-:W-:-:S03]  /*d3d0*/  IMAD.MOV.U32 R72, RZ, RZ, R63 ;  /* 0x000000ffff487224 */ /* 0x000fc600078e003f */
[----:B------:R-:W-:-:S04]  /*d3e0*/  FMNMX.FTZ R0, R174, R0, !PT ;  /* 0x00000000ae007209 */ /* 0x000fc80007810000 */
[----:B------:R-:W-:-:S04]  /*d3f0*/  FMNMX.FTZ R0, R175, R0, !PT ;  /* 0x00000000af007209 */ /* 0x000fc80007810000 */
[----:B------:R-:W-:-:S04]  /*d400*/  FMNMX.FTZ R0, R108, R0, !PT ;  /* 0x000000006c007209 */ /* 0x000fc80007810000 */
[----:B------:R-:W-:Y:S01]  /*d410*/  FMNMX.FTZ R0, R109, R0, !PT ;  /* 0x000000006d007209 */ /* 0x000fe20007810000 */
[----:B------:R-:W-:Y:S01]  /*d420*/  IMAD.MOV.U32 R125, RZ, RZ, R53 ;  /* 0x000000ffff7d7224 */ /* 0x000fe200078e0035 */
[----:B------:R-:W-:Y:S01]  /*d430*/  FMNMX.FTZ R2, R245, R2, !PT ;  /* 0x00000002f5027209 */ /* 0x000fe20007810000 */
[----:B------:R-:W-:Y:S01]  /*d440*/  IMAD.MOV.U32 R46, RZ, RZ, R62 ;  /* 0x000000ffff2e7224 */ /* 0x000fe200078e003e */
[----:B------:R-:W-:Y:S01]  /*d450*/  FMNMX.FTZ R0, R217, R0, !PT ;  /* 0x00000000d9007209 */ /* 0x000fe20007810000 */
[----:B------:R-:W-:Y:S01]  /*d460*/  FMUL.FTZ R4, R106, UR14 ;  /* 0x0000000e6a047c20 */ /* 0x000fe20008410000 */
[----:B------:R-:W-:Y:S01]  /*d470*/  FMNMX.FTZ R2, R244, R2, !PT ;  /* 0x00000002f4027209 */ /* 0x000fe20007810000 */
[----:B------:R-:W4:Y:S03]  /*d480*/  LDL R53, [R1+0x9c] ;  /* 0x00009c0001357983 */ /* 0x000f260000100800 */
[----:B------:R-:W-:-:S04]  /*d490*/  FMNMX.FTZ R2, R240, R2, !PT ;  /* 0x00000002f0027209 */ /* 0x000fc80007810000 */
[----:B------:R-:W-:-:S04]  /*d4a0*/  FMNMX.FTZ R2, R232, R2, !PT ;  /* 0x00000002e8027209 */ /* 0x000fc80007810000 */
[----:B------:R-:W-:-:S04]  /*d4b0*/  FMNMX.FTZ R2, R231, R2, !PT ;  /* 0x00000002e7027209 */ /* 0x000fc80007810000 */
[----:B------:R-:W-:Y:S02]  /*d4c0*/  FMNMX.FTZ R2, R221, R2, !PT ;  /* 0x00000002dd027209 */ /* 0x000fe40007810000 */
[----:B------:R-:W-:Y:S02]  /*d4d0*/  FSETP.NEU.FTZ.AND P1, PT, R106, -INF , PT ;  /* 0xff8000006a00780b */ /* 0x000fe40003f3d000 */
[----:B------:R-:W-:Y:S02]  /*d4e0*/  FMNMX.FTZ R2, R219, R2, !PT ;  /* 0x00000002db027209 */ /* 0x000fe40007810000 */
[----:B------:R-:W-:Y:S02]  /*d4f0*/  FSEL R4, R4, RZ, P1 ;  /* 0x000000ff04047208 */ /* 0x000fe40000800000 */
[----:B------:R-:W-:-:S04]  /*d500*/  FMNMX.FTZ R2, R196, R2, !PT ;  /* 0x00000002c4027209 */ /* 0x000fc80007810000 */
[----:B------:R-:W-:-:S04]  /*d510*/  FMNMX.FTZ R5, R195, R2, !PT ;  /* 0x00000002c3057209 */ /* 0x000fc80007810000 */
[----:B------:R-:W-:Y:S02]  /*d520*/  FMNMX.FTZ R5, R194, R5, !PT ;  /* 0x00000005c2057209 */ /* 0x000fe40007810000 */
[----:B------:R-:W-:-:S04]  /*d530*/  SHF.R.U32.HI R6, RZ, 0x8, R15 ;  /* 0x00000008ff067819 */ /* 0x000fc8000001160f */
[----:B------:R-:W-:Y:S02]  /*d540*/  PRMT R18, R18, 0x5410, R6 ;  /* 0x0000541012127816 */ /* 0x000fe40000000006 */
[----:B------:R-:W-:-:S04]  /*d550*/  LOP3.LUT R6, R11, 0xff, RZ, 0xc0, !PT ;  /* 0x000000ff0b067812 */ /* 0x000fc800078ec0ff */
[----:B------:R-:W-:Y:S01]  /*d560*/  PRMT R21, R6, 0x5410, R12 ;  /* 0x0000541006157816 */ /* 0x000fe2000000000c */
[----:B------:R-:W-:-:S04]  /*d570*/  FFMA.FTZ R6, R134, UR14, -R4 ;  /* 0x0000000e86067c23 */ /* 0x000fc80008010804 */
[----:B------:R1:W-:Y:S02]  /*d580*/  MUFU.EX2 R134, R6 ;  /* 0x0000000600867308 */ /* 0x0003e40000000800 */
[----:B-1----:R-:W-:-:S06]  /*d590*/  FFMA.FTZ R6, R44, UR14, -R4 ;  /* 0x0000000e2c067c23 */ /* 0x002fcc0008010804 */
[----:B------:R-:W1:Y:S01]  /*d5a0*/  MUFU.EX2 R30, R6 ;  /* 0x00000006001e7308 */ /* 0x000e620000000800 */
[----:B--2---:R-:W-:-:S04]  /*d5b0*/  FMNMX.FTZ R0, R216, R0, !PT ;  /* 0x00000000d8007209 */ /* 0x004fc80007810000 */
[----:B------:R-:W-:Y:S02]  /*d5c0*/  FMNMX.FTZ R0, R47, R0, !PT ;  /* 0x000000002f007209 */ /* 0x000fe40007810000 */
[----:B---3--:R-:W-:-:S04]  /*d5d0*/  FMNMX.FTZ R3, R249, R3, !PT ;  /* 0x00000003f9037209 */ /* 0x008fc80007810000 */
[----:B------:R-:W-:-:S04]  /*d5e0*/  FMNMX.FTZ R3, R112, R3, !PT ;  /* 0x0000000370037209 */ /* 0x000fc80007810000 */
[----:B------:R-:W-:-:S04]  /*d5f0*/  FMNMX.FTZ R3, R72, R3, !PT ;  /* 0x0000000348037209 */ /* 0x000fc80007810000 */
[----:B------:R-:W-:-:S04]  /*d600*/  FMNMX.FTZ R3, R74, R3, !PT ;  /* 0x000000034a037209 */ /* 0x000fc80007810000 */
[----:B------:R-:W-:-:S04]  /*d610*/  FMNMX.FTZ R3, R50, R3, !PT ;  /* 0x0000000332037209 */ /* 0x000fc80007810000 */
[----:B------:R-:W-:-:S04]  /*d620*/  FMNMX.FTZ R3, R27, R3, !PT ;  /* 0x000000031b037209 */ /* 0x000fc80007810000 */
[----:B------:R-:W-:-:S04]  /*d630*/  FMNMX.FTZ R3, R125, R3, !PT ;  /* 0x000000037d037209 */ /* 0x000fc80007810000 */
[----:B------:R-:W-:Y:S02]  /*d640*/  FMNMX.FTZ R3, R118, R3, !PT ;  /* 0x0000000376037209 */ /* 0x000fe40007810000 */
[----:B------:R-:W-:-:S04]  /*d650*/  FMNMX.FTZ R0, R252, R0, !PT ;  /* 0x00000000fc007209 */ /* 0x000fc80007810000 */
[----:B------:R-:W-:Y:S02]  /*d660*/  FMNMX.FTZ R0, R248, R0, !PT ;  /* 0x00000000f8007209 */ /* 0x000fe40007810000 */
[----:B----4-:R-:W-:-:S04]  /*d670*/  FMNMX.FTZ R3, R246, R3, !PT ;  /* 0x00000003f6037209 */ /* 0x010fc80007810000 */
        /* <DEDUP_REMOVED lines=9> */
[----:B------:R-:W-:Y:S01]  /*d710*/  FMNMX.FTZ R2, R200, R0, !PT ;  /* 0x00000000c8027209 */ /* 0x000fe20007810000 */
[----:B------:R-:W-:Y:S01]  /*d720*/  FFMA.FTZ R0, R45, UR14, -R4 ;  /* 0x0000000e2d007c23 */ /* 0x000fe20008010804 */
[----:B------:R-:W-:Y:S02]  /*d730*/  FMNMX.FTZ R3, R191, R3, !PT ;  /* 0x00000003bf037209 */ /* 0x000fe40007810000 */
[----:B------:R-:W-:Y:S01]  /*d740*/  FMNMX.FTZ R8, R199, R2, !PT ;  /* 0x00000002c7087209 */ /* 0x000fe20007810000 */
[----:B------:R2:W-:Y:S01]  /*d750*/  MUFU.EX2 R243, R0 ;  /* 0x0000000000f37308 */ /* 0x0005e20000000800 */
[----:B------:R-:W-:-:S02]  /*d760*/  FMNMX.FTZ R2, R190, R3, !PT ;  /* 0x00000003be027209 */ /* 0x000fc40007810000 */
[----:B------:R-:W-:Y:S02]  /*d770*/  LOP3.LUT R3, R14, 0xffff, RZ, 0xc0, !PT ;  /* 0x0000ffff0e037812 */ /* 0x000fe400078ec0ff */
[----:B--2---:R-:W-:Y:S02]  /*d780*/  FMNMX.FTZ R0, R193, R5, !PT ;  /* 0x00000005c1007209 */ /* 0x004fe40007810000 */
[----:B------:R-:W-:Y:S02]  /*d790*/  FMNMX.FTZ R5, R198, R8, !PT ;  /* 0x00000008c6057209 */ /* 0x000fe40007810000 */
[----:B------:R-:W2:Y:S04]  /*d7a0*/  SHFL.BFLY PT, R8, R2, 0x2, 0x1f ;  /* 0x0c401f0002087f89 */ /* 0x000ea800000e0000 */
[----:B------:R-:W3:Y:S01]  /*d7b0*/  SHFL.BFLY PT, R9, R0, 0x2, 0x1f ;  /* 0x0c401f0000097f89 */ /* 0x000ee200000e0000 */
[----:B------:R-:W-:-:S03]  /*d7c0*/  SHF.R.U32.HI R7, RZ, 0x8, R3 ;  /* 0x00000008ff077819 */ /* 0x000fc60000011603 */
[----:B------:R-:W4:Y:S01]  /*d7d0*/  SHFL.BFLY PT, R10, R5, 0x2, 0x1f ;  /* 0x0c401f00050a7f89 */ /* 0x000f2200000e0000 */
[----:B------:R-:W-:-:S04]  /*d7e0*/  LOP3.LUT R3, R14, 0xff, RZ, 0xc0, !PT ;  /* 0x000000ff0e037812 */ /* 0x000fc800078ec0ff */
[----:B------:R-:W-:Y:S02]  /*d7f0*/  PRMT R15, R3, 0x5410, R7 ;  /* 0x00005410030f7816 */ /* 0x000fe40000000007 */
[--C-:B------:R-:W-:Y:S02]  /*d800*/  SHF.R.U32.HI R3, RZ, 0x10, R14.reuse ;  /* 0x00000010ff037819 */ /* 0x100fe4000001160e */
[----:B------:R-:W-:Y:S02]  /*d810*/  SHF.R.U32.HI R7, RZ, 0x18, R14 ;  /* 0x00000018ff077819 */ /* 0x000fe4000001160e */
[----:B------:R-:W-:Y:S01]  /*d820*/  LOP3.LUT R3, R3, 0xff, RZ, 0xc0, !PT ;  /* 0x000000ff03037812 */ /* 0x000fe200078ec0ff */
[----:B------:R-:W-:-:S03]  /*d830*/  FFMA.FTZ R6, R65, UR14, -R4 ;  /* 0x0000000e41067c23 */ /* 0x000fc60008010804 */
[----:B------:R-:W-:Y:S02]  /*d840*/  PRMT R14, R3, 0x5410, R7 ;  /* 0x00005410030e7816 */ /* 0x000fe40000000007 */
[----:B--2---:R-:W-:Y:S01]  /*d850*/  FMNMX.FTZ R3, R2, R8, !PT ;  /* 0x0000000802037209 */ /* 0x004fe20007810000 */
[----:B------:R2:W-:Y:S01]  /*d860*/  MUFU.EX2 R73, R6 ;  /* 0x0000000600497308 */ /* 0x0005e20000000800 */
[----:B---3--:R-:W-:-:S03]  /*d870*/  FMNMX.FTZ R2, R0, R9, !PT ;  /* 0x0000000900027209 */ /* 0x008fc60007810000 */
[----:B------:R-:W3:Y:S01]  /*d880*/  SHFL.BFLY PT, R11, R3, 0x1, 0x1f ;  /* 0x0c201f00030b7f89 */ /* 0x000ee200000e0000 */
[----:B----4-:R-:W-:-:S03]  /*d890*/  FMNMX.FTZ R0, R5, R10, !PT ;  /* 0x0000000a05007209 */ /* 0x010fc60007810000 */
[----:B------:R-:W4:Y:S01]  /*d8a0*/  SHFL.BFLY PT, R10, R2, 0x1, 0x1f ;  /* 0x0c201f00020a7f89 */ /* 0x000f2200000e0000 */
[--C-:B------:R-:W-:Y:S01]  /*d8b0*/  FFMA.FTZ R5, R60, UR14, -R4.reuse ;  /* 0x0000000e3c057c23 */ /* 0x100fe20008010804 */
[--C-:B--2---:R-:W-:Y:S02]  /*d8c0*/  FFMA.FTZ R6, R135, UR14, -R4.reuse ;  /* 0x0000000e87067c23 */ /* 0x104fe40008010804 */
[----:B------:R-:W2:Y:S02]  /*d8d0*/  SHFL.BFLY PT, R12, R0, 0x1, 0x1f ;  /* 0x0c201f00000c7f89 */ /* 0x000ea400000e0000 */
[----:B------:R1:W-:Y:S08]  /*d8e0*/  MUFU.EX2 R210, R6 ;  /* 0x0000000600d27308 */ /* 0x0003f00000000800 */
[----:B------:R3:W-:Y:S01]  /*d8f0*/  MUFU.EX2 R218, R5 ;  /* 0x0000000500da7308 */ /* 0x0007e20000000800 */
[----:B-1----:R-:W-:-:S07]  /*d900*/  FFMA.FTZ R6, R139, UR14, -R4 ;  /* 0x0000000e8b067c23 */ /* 0x002fce0008010804 */
[----:B------:R1:W-:Y:S01]  /*d910*/  MUFU.EX2 R204, R6 ;  /* 0x0000000600cc7308 */ /* 0x0003e20000000800 */
[----:B---3--:R-:W-:-:S04]  /*d920*/  LOP3.LUT R5, R13, 0xffff, RZ, 0xc0, !PT ;  /* 0x0000ffff0d057812 */ /* 0x008fc800078ec0ff */
[----:B------:R-:W-:Y:S02]  /*d930*/  SHF.R.U32.HI R7, RZ, 0x8, R5 ;  /* 0x00000008ff077819 */ /* 0x000fe40000011605 */
[--C-:B------:R-:W-:Y:S02]  /*d940*/  SHF.R.U32.HI R8, RZ, 0x18, R13.reuse ;  /* 0x00000018ff087819 */ /* 0x100fe4000001160d */
[----:B-1----:R-:W-:-:S04]  /*d950*/  SHF.R.U32.HI R6, RZ, 0x10, R13 ;  /* 0x00000010ff067819 */ /* 0x002fc8000001160d */
[----:B------:R-:W-:Y:S01]  /*d960*/  LOP3.LUT R5, R6, 0xff, RZ, 0xc0, !PT ;  /* 0x000000ff06057812 */ /* 0x000fe200078ec0ff */
[----:B------:R-:W-:-:S04]  /*d970*/  FFMA.FTZ R6, R61, UR14, -R4 ;  /* 0x0000000e3d067c23 */ /* 0x000fc80008010804 */
[----:B------:R1:W-:Y:S01]  /*d980*/  MUFU.EX2 R69, R6 ;  /* 0x0000000600457308 */ /* 0x0003e20000000800 */
[----:B------:R-:W-:Y:S02]  /*d990*/  FMNMX.FTZ R104, R3, R11, !PT ;  /* 0x0000000b03687209 */ /* 0x000fe40007810000 */
[----:B----4-:R-:W-:Y:S01]  /*d9a0*/  FMNMX.FTZ R95, R2, R10, !PT ;  /* 0x0000000a025f7209 */ /* 0x010fe20007810000 */
[----:B------:R-:W-:Y:S01]  /*d9b0*/  FFMA.FTZ R2, R177, UR14, -R4 ;  /* 0x0000000eb1027c23 */ /* 0x000fe20008010804 */
[----:B------:R-:W-:Y:S02]  /*d9c0*/  FSEL R3, R106, RZ, P1 ;  /* 0x000000ff6a037208 */ /* 0x000fe40000800000 */
[----:B------:R-:W-:Y:S02]  /*d9d0*/  FSETP.NEU.FTZ.AND P1, PT, R104, -INF , PT ;  /* 0xff8000006800780b */ /* 0x000fe40003f3d000 */
[----:B-1----:R-:W-:Y:S01]  /*d9e0*/  PRMT R6, R5, 0x5410, R8 ;  /* 0x0000541005067816 */ /* 0x002fe20000000008 */
[----:B------:R-:W-:-:S04]  /*d9f0*/  FFMA.FTZ R5, R176, UR14, -R4 ;  /* 0x0000000eb0057c23 */ /* 0x000fc80008010804 */
[----:B------:R-:W1:Y:S01]  /*da00*/  MUFU.EX2 R31, R5 ;  /* 0x00000005001f7308 */ /* 0x000e620000000800 */
[----:B--2---:R-:W-:Y:S01]  /*da10*/  FMNMX.FTZ R94, R0, R12, !PT ;  /* 0x0000000c005e7209 */ /* 0x004fe20007810000 */
[----:B------:R-:W-:Y:S01]  /*da20*/  FADD.FTZ R33, R138, -R3 ;  /* 0x800000038a217221 */ /* 0x000fe20000010000 */
[----:B------:R-:W-:Y:S01]  /*da30*/  FMUL.FTZ R3, R104, UR14 ;  /* 0x0000000e68037c20 */ /* 0x000fe20008410000 */
[----:B------:R-:W-:-:S04]  /*da40*/  FSETP.NEU.FTZ.AND P2, PT, R95, -INF , PT ;  /* 0xff8000005f00780b */ /* 0x000fc80003f5d000 */
[----:B------:R2:W3:Y:S01]  /*da50*/  MUFU.EX2 R0, R2 ;  /* 0x0000000200007308 */ /* 0x0004e20000000800 */
[----:B------:R-:W-:Y:S01]  /*da60*/  IMAD.MOV.U32 R139, RZ, RZ, R30 ;  /* 0x000000ffff8b7224 */ /* 0x000fe200078e001e */
[----:B------:R-:W-:Y:S02]  /*da70*/  FSEL R3, R3, RZ, P1 ;  /* 0x000000ff03037208 */ /* 0x000fe40000800000 */
[----:B--2---:R-:W-:Y:S02]  /*da80*/  FSEL R2, R104, RZ, P1 ;  /* 0x000000ff68027208 */ /* 0x004fe40000800000 */
[----:B------:R-:W-:-:S03]  /*da90*/  FSETP.NEU.FTZ.AND P1, PT, R94, -INF , PT ;  /* 0xff8000005e00780b */ /* 0x000fc60003f3d000 */
[----:B------:R-:W-:Y:S01]  /*daa0*/  FADD.FTZ R30, R137, -R2 ;  /* 0x80000002891e7221 */ /* 0x000fe20000010000 */
[----:B------:R-:W-:Y:S01]  /*dab0*/  FSEL R2, R95, RZ, P2 ;  /* 0x000000ff5f027208 */ /* 0x000fe20001000000 */
[----:B-1----:R-:W-:-:S04]  /*dac0*/  IMAD.MOV.U32 R177, RZ, RZ, R31 ;  /* 0x000000ffffb17224 */ /* 0x002fc800078e001f */
[----:B------:R-:W-:Y:S01]  /*dad0*/  FADD.FTZ R31, R136, -R2 ;  /* 0x80000002881f7221 */ /* 0x000fe20000010000 */
[----:B------:R-:W-:Y:S01]  /*dae0*/  FSEL R2, R94, RZ, P1 ;  /* 0x000000ff5e027208 */ /* 0x000fe20000800000 */
[----:B---3--:R1:W-:Y:S04]  /*daf0*/  STL [R1+0x98], R0 ;  /* 0x0000980001007387 */ /* 0x0083e80000100800 */
[----:B------:R-:W-:Y:S01]  /*db00*/  FADD.FTZ R32, R133, -R2 ;  /* 0x8000000285207221 */ /* 0x000fe20000010000 */
[----:B------:R-:W-:Y:S02]  /*db10*/  PRMT R133, R132, 0x7054, R132 ;  /* 0x0000705484857816 */ /* 0x000fe40000000084 */
[----:B------:R-:W2:Y:S01]  /*db20*/  LDL.LU R132, [R1+0x98] ;  /* 0x0000980001847983 */ /* 0x000ea20000300800 */
[----:B-1----:R-:W-:-:S04]  /*db30*/  FFMA.FTZ R0, R56, UR14, -R4 ;  /* 0x0000000e38007c23 */ /* 0x002fc80008010804 */
[----:B------:R1:W-:Y:S02]  /*db40*/  MUFU.EX2 R119, R0 ;  /* 0x0000000000777308 */ /* 0x0003e40000000800 */
[----:B-1----:R-:W-:-:S06]  /*db50*/  FFMA.FTZ R0, R57, UR14, -R4 ;  /* 0x0000000e39007c23 */ /* 0x002fcc0008010804 */
[----:B------:R1:W-:Y:S02]  /*db60*/  MUFU.EX2 R127, R0 ;  /* 0x00000000007f7308 */ /* 0x0003e40000000800 */
[----:B-1----:R-:W-:-:S06]  /*db70*/  FFMA.FTZ R0, R178, UR14, -R3 ;  /* 0x0000000eb2007c23 */ /* 0x002fcc0008010803 */
[----:B------:R1:W-:Y:S01]  /*db80*/  MUFU.EX2 R209, R0 ;  /* 0x0000000000d17308 */ /* 0x0003e20000000800 */
[--C-:B------:R-:W-:Y:S01]  /*db90*/  FFMA.FTZ R5, R59, UR14, -R3.reuse ;  /* 0x0000000e3b057c23 */ /* 0x100fe20008010803 */
[----:B-1----:R-:W-:-:S06]  /*dba0*/  FFMA.FTZ R0, R179, UR14, -R3 ;  /* 0x0000000eb3007c23 */ /* 0x002fcc0008010803 */
[----:B------:R1:W3:Y:S08]  /*dbb0*/  MUFU.EX2 R44, R0 ;  /* 0x00000000002c7308 */ /* 0x0002f00000000800 */
[----:B------:R4:W-:Y:S01]  /*dbc0*/  MUFU.EX2 R126, R5 ;  /* 0x00000005007e7308 */ /* 0x0009e20000000800 */
[----:B-1----:R-:W-:-:S07]  /*dbd0*/  FFMA.FTZ R0, R58, UR14, -R3 ;  /* 0x0000000e3a007c23 */ /* 0x002fce0008010803 */
[----:B------:R1:W3:Y:S01]  /*dbe0*/  MUFU.EX2 R124, R0 ;  /* 0x00000000007c7308 */ /* 0x0002e20000000800 */
[----:B----4-:R-:W-:-:S07]  /*dbf0*/  FFMA.FTZ R5, R64, UR14, -R3 ;  /* 0x0000000e40057c23 */ /* 0x010fce0008010803 */
[----:B------:R4:W-:Y:S01]  /*dc00*/  MUFU.EX2 R215, R5 ;  /* 0x0000000500d77308 */ /* 0x0009e20000000800 */
[----:B-1----:R-:W-:Y:S01]  /*dc10*/  HSET2.LE.AND R0, R16, R133, PT ;  /* 0x0000008510007233 */ /* 0x002fe20003803000 */
[----:B----4-:R-:W-:-:S06]  /*dc20*/  FFMA.FTZ R5, R78, UR14, -R3 ;  /* 0x0000000e4e057c23 */ /* 0x010fcc0008010803 */
[----:B------:R1:W4:Y:S02]  /*dc30*/  MUFU.EX2 R213, R5 ;  /* 0x0000000500d57308 */ /* 0x0003240000000800 */
[----:B-1----:R-:W-:-:S06]  /*dc40*/  FFMA.FTZ R5, R79, UR14, -R3 ;  /* 0x0000000e4f057c23 */ /* 0x002fcc0008010803 */
[----:B------:R1:W-:Y:S02]  /*dc50*/  MUFU.EX2 R178, R5 ;  /* 0x0000000500b27308 */ /* 0x0003e40000000800 */
[----:B-1----:R-:W-:-:S06]  /*dc60*/  FFMA.FTZ R5, R88, UR14, -R3 ;  /* 0x0000000e58057c23 */ /* 0x002fcc0008010803 */
[----:B------:R1:W4:Y:S02]  /*dc70*/  MUFU.EX2 R75, R5 ;  /* 0x00000005004b7308 */ /* 0x0003240000000800 */
[----:B-1----:R-:W-:Y:S01]  /*dc80*/  FFMA.FTZ R5, R180, UR14, -R3 ;  /* 0x0000000eb4057c23 */ /* 0x002fe20008010803 */
[----:B------:R-:W-:-:S05]  /*dc90*/  IMAD.MOV.U32 R180, RZ, RZ, R69 ;  /* 0x000000ffffb47224 */ /* 0x000fca00078e0045 */
[----:B------:R1:W-:Y:S02]  /*dca0*/  MUFU.EX2 R85, R5 ;  /* 0x0000000500557308 */ /* 0x0003e40000000800 */
[----:B-1----:R-:W-:-:S06]  /*dcb0*/  FFMA.FTZ R5, R181, UR14, -R3 ;  /* 0x0000000eb5057c23 */ /* 0x002fcc0008010803 */
[----:B------:R1:W4:Y:S01]  /*dcc0*/  MUFU.EX2 R115, R5 ;  /* 0x0000000500737308 */ /* 0x0003220000000800 */
[----:B------:R-:W-:Y:S01]  /*dcd0*/  LOP3.LUT R9, R13, 0xff, RZ, 0xc0, !PT ;  /* 0x000000ff0d097812 */ /* 0x000fe200078ec0ff */
[----:B-1----:R-:W-:-:S06]  /*dce0*/  FFMA.FTZ R5, R182, UR14, -R3 ;  /* 0x0000000eb6057c23 */ /* 0x002fcc0008010803 */
[----:B------:R1:W-:Y:S01]  /*dcf0*/  MUFU.EX2 R16, R5 ;  /* 0x0000000500107308 */ /* 0x0003e20000000800 */
[----:B------:R-:W-:Y:S01]  /*dd00*/  PRMT R7, R9, 0x5410, R7 ;  /* 0x0000541009077816 */ /* 0x000fe20000000007 */
[----:B------:R-:W-:Y:S01]  /*dd10*/  IMAD.WIDE.U32 R78, R53, -0x326172a9, RZ ;  /* 0xcd9e8d57354e7825 */ /* 0x000fe200078e00ff */
[----:B--2---:R-:W-:-:S04]  /*dd20*/  F2FP.BF16.F32.PACK_AB R2, R132, R177 ;  /* 0x000000b18402723e */ /* 0x004fc800000010ff */
[----:B------:R-:W-:Y:S02]  /*dd30*/  LOP3.LUT R60, R0, R2, RZ, 0xc0, !PT ;  /* 0x00000002003c7212 */ /* 0x000fe400078ec0ff */
[----:B------:R-:W-:Y:S02]  /*dd40*/  HSET2.LE.AND R0, R17, R133, PT ;  /* 0x0000008511007233 */ /* 0x000fe40003803000 */
[----:B---3--:R-:W-:-:S04]  /*dd50*/  F2FP.BF16.F32.PACK_AB R2, R44, R209 ;  /* 0x000000d12c02723e */ /* 0x008fc800000010ff */
[----:B------:R-:W-:Y:S02]  /*dd60*/  LOP3.LUT R61, R0, R2, RZ, 0xc0, !PT ;  /* 0x00000002003d7212 */ /* 0x000fe400078ec0ff */
[----:B------:R-:W-:Y:S02]  /*dd70*/  HSET2.LE.AND R0, R20, R133, PT ;  /* 0x0000008514007233 */ /* 0x000fe40003803000 */
[----:B------:R-:W-:-:S04]  /*dd80*/  F2FP.BF16.F32.PACK_AB R2, R127, R119 ;  /* 0x000000777f02723e */ /* 0x000fc800000010ff */
        /* <DEDUP_REMOVED lines=8> */
[----:B----4-:R-:W-:-:S04]  /*de10*/  F2FP.BF16.F32.PACK_AB R2, R213, R215 ;  /* 0x000000d7d502723e */ /* 0x010fc800000010ff */
[----:B------:R-:W-:Y:S02]  /*de20*/  LOP3.LUT R23, R0, R2, RZ, 0xc0, !PT ;  /* 0x0000000200177212 */ /* 0x000fe400078ec0ff */
[----:B------:R-:W-:Y:S02]  /*de30*/  HSET2.LE.AND R0, R26, R133, PT ;  /* 0x000000851a007233 */ /* 0x000fe40003803000 */
[----:B------:R-:W-:-:S04]  /*de40*/  F2FP.BF16.F32.PACK_AB R2, R180, R218 ;  /* 0x000000dab402723e */ /* 0x000fc800000010ff */
[----:B------:R-:W-:Y:S02]  /*de50*/  LOP3.LUT R58, R0, R2, RZ, 0xc0, !PT ;  /* 0x00000002003a7212 */ /* 0x000fe400078ec0ff */
[----:B------:R-:W-:Y:S02]  /*de60*/  HSET2.LE.AND R0, R21, R133, PT ;  /* 0x0000008515007233 */ /* 0x000fe40003803000 */
[----:B------:R-:W-:Y:S01]  /*de70*/  F2FP.BF16.F32.PACK_AB R2, R75, R178 ;  /* 0x000000b24b02723e */ /* 0x000fe200000010ff */
[----:B-1----:R-:W-:-:S03]  /*de80*/  FFMA.FTZ R5, R183, UR14, -R3 ;  /* 0x0000000eb7057c23 */ /* 0x002fc60008010803 */
[----:B------:R-:W-:Y:S02]  /*de90*/  LOP3.LUT R59, R0, R2, RZ, 0xc0, !PT ;  /* 0x00000002003b7212 */ /* 0x000fe400078ec0ff */
[----:B------:R-:W-:Y:S01]  /*dea0*/  HSET2.LE.AND R0, R15, R133, PT ;  /* 0x000000850f007233 */ /* 0x000fe20003803000 */
[----:B------:R1:W2:Y:S01]  /*deb0*/  MUFU.EX2 R176, R5 ;  /* 0x0000000500b07308 */ /* 0x0002a20000000800 */
[----:B------:R-:W-:-:S04]  /*dec0*/  F2FP.BF16.F32.PACK_AB R2, R134, R243 ;  /* 0x000000f38602723e */ /* 0x000fc800000010ff */
[----:B------:R-:W-:Y:S02]  /*ded0*/  LOP3.LUT R20, R0, R2, RZ, 0xc0, !PT ;  /* 0x0000000200147212 */ /* 0x000fe400078ec0ff */
[----:B------:R-:W-:Y:S02]  /*dee0*/  HSET2.LE.AND R0, R14, R133, PT ;  /* 0x000000850e007233 */ /* 0x000fe40003803000 */
[----:B------:R-:W-:-:S04]  /*def0*/  F2FP.BF16.F32.PACK_AB R2, R115, R85 ;  /* 0x000000557302723e */ /* 0x000fc800000010ff */
[----:B------:R-:W-:Y:S02]  /*df00*/  LOP3.LUT R21, R0, R2, RZ, 0xc0, !PT ;  /* 0x0000000200157212 */ /* 0x000fe400078ec0ff */
[--C-:B------:R-:W-:Y:S02]  /*df10*/  HSET2.LE.AND R0, R7, R133.reuse, PT ;  /* 0x0000008507007233 */ /* 0x100fe40003803000 */
[----:B------:R-:W-:Y:S02]  /*df20*/  F2FP.BF16.F32.PACK_AB R2, R204, R210 ;  /* 0x000000d2cc02723e */ /* 0x000fe400000010ff */
[----:B-1----:R-:W-:Y:S02]  /*df30*/  LOP3.LUT R5, R79, R52, RZ, 0x3c, !PT ;  /* 0x000000344f057212 */ /* 0x002fe400078e3cff */
[----:B------:R-:W-:Y:S02]  /*df40*/  LOP3.LUT R56, R0, R2, RZ, 0xc0, !PT ;  /* 0x0000000200387212 */ /* 0x000fe400078ec0ff */
[----:B------:R-:W-:Y:S01]  /*df50*/  HSET2.LE.AND R0, R6, R133, PT ;  /* 0x0000008506007233 */ /* 0x000fe20003803000 */
[----:B------:R-:W-:Y:S01]  /*df60*/  IMAD.WIDE.U32 R64, R5, -0x2daee0ad, RZ ;  /* 0xd2511f5305407825 */ /* 0x000fe200078e00ff */
[----:B--2---:R-:W-:-:S04]  /*df70*/  F2FP.BF16.F32.PACK_AB R2, R176, R16 ;  /* 0x00000010b002723e */ /* 0x004fc800000010ff */
[----:B------:R-:W-:Y:S02]  /*df80*/  LOP3.LUT R57, R0, R2, RZ, 0xc0, !PT ;  /* 0x0000000200397212 */ /* 0x000fe400078ec0ff */
[----:B------:R-:W-:-:S05]  /*df90*/  LOP3.LUT R0, R65, R86, R19, 0x96, !PT ;  /* 0x0000005641007212 */ /* 0x000fca00078e9613 */
[----:B------:R-:W-:Y:S01]  /*dfa0*/  IMAD.WIDE.U32 R52, R0, -0x326172a9, RZ ;  /* 0xcd9e8d5700347825 */ /* 0x000fe200078e00ff */
[----:B------:R-:W-:-:S05]  /*dfb0*/  LOP3.LUT R0, R25, R78, R77, 0x96, !PT ;  /* 0x0000004e19007212 */ /* 0x000fca00078e964d */
[----:B------:R-:W-:Y:S01]  /*dfc0*/  IMAD.WIDE.U32 R6, R0, -0x2daee0ad, RZ ;  /* 0xd2511f5300067825 */ /* 0x000fe200078e00ff */
[----:B------:R-:W-:-:S04]  /*dfd0*/  LOP3.LUT R2, R53, R24, R184, 0x96, !PT ;  /* 0x0000001835027212 */ /* 0x000fc800078e96b8 */
[----:B------:R-:W-:Y:S01]  /*dfe0*/  LOP3.LUT R0, R7, R64, R185, 0x96, !PT ;  /* 0x0000004007007212 */ /* 0x000fe200078e96b9 */
[----:B------:R-:W-:-:S04]  /*dff0*/  IMAD.WIDE.U32 R10, R2, -0x2daee0ad, RZ ;  /* 0xd2511f53020a7825 */ /* 0x000fc800078e00ff */
[----:B------:R-:W-:Y:S01]  /*e000*/  IMAD.WIDE.U32 R8, R0, -0x326172a9, RZ ;  /* 0xcd9e8d5700087825 */ /* 0x000fe200078e00ff */
[----:B------:R-:W-:-:S04]  /*e010*/  LOP3.LUT R2, R11, R6, R238, 0x96, !PT ;  /* 0x000000060b027212 */ /* 0x000fc800078e96ee */
[----:B------:R-:W-:-:S05]  /*e020*/  LOP3.LUT R0, R9, R52, R229, 0x96, !PT ;  /* 0x0000003409007212 */ /* 0x000fca00078e96e5 */
[----:B------:R-:W-:-:S05]  /*e030*/  IMAD.WIDE.U32 R6, R0, -0x2daee0ad, RZ ;  /* 0xd2511f5300067825 */ /* 0x000fca00078e00ff */
[----:B------:R-:W-:Y:S01]  /*e040*/  LOP3.LUT R5, R7, R10, R237, 0x96, !PT ;  /* 0x0000000a07057212 */ /* 0x000fe200078e96ed */
[----:B------:R-:W-:-:S05]  /*e050*/  IMAD.WIDE.U32 R10, R2, -0x326172a9, RZ ;  /* 0xcd9e8d57020a7825 */ /* 0x000fca00078e00ff */
[----:B------:R-:W-:-:S05]  /*e060*/  LOP3.LUT R0, R11, R8, R236, 0x96, !PT ;  /* 0x000000080b007212 */ /* 0x000fca00078e96ec */
[----:B------:R-:W-:-:S05]  /*e070*/  IMAD.WIDE.U32 R12, R0, -0x2daee0ad, RZ ;  /* 0xd2511f53000c7825 */ /* 0x000fca00078e00ff */
[----:B------:R-:W-:-:S05]  /*e080*/  LOP3.LUT R0, R13, R6, R234, 0x96, !PT ;  /* 0x000000060d007212 */ /* 0x000fca00078e96ea */
[----:B------:R-:W-:-:S03]  /*e090*/  IMAD.WIDE.U32 R6, R0, -0x326172a9, RZ ;  /* 0xcd9e8d5700067825 */ /* 0x000fc600078e00ff */
[----:B------:R-:W-:Y:S01]  /*e0a0*/  LOP3.LUT R0, R6, 0xffff, RZ, 0xc0, !PT ;  /* 0x0000ffff06007812 */ /* 0x000fe200078ec0ff */
[----:B------:R-:W-:-:S03]  /*e0b0*/  IMAD.WIDE.U32 R8, R5, -0x326172a9, RZ ;  /* 0xcd9e8d5705087825 */ /* 0x000fc600078e00ff */
[----:B------:R-:W-:Y:S02]  /*e0c0*/  SHF.R.U32.HI R2, RZ, 0x8, R0 ;  /* 0x00000008ff027819 */ /* 0x000fe40000011600 */
[----:B------:R-:W-:Y:S02]  /*e0d0*/  LOP3.LUT R0, R6, 0xff, RZ, 0xc0, !PT ;  /* 0x000000ff06007812 */ /* 0x000fe400078ec0ff */
[----:B------:R-:W-:Y:S02]  /*e0e0*/  LOP3.LUT R8, R7, R8, R188, 0x96, !PT ;  /* 0x0000000807087212 */ /* 0x000fe400078e96bc */
[----:B------:R-:W-:Y:S01]  /*e0f0*/  PRMT R7, R0, 0x5410, R2 ;  /* 0x0000541000077816 */ /* 0x000fe20000000002 */
[----:B------:R-:W-:-:S05]  /*e100*/  FMUL.FTZ R2, R95, UR14 ;  /* 0x0000000e5f027c20 */ /* 0x000fca0008410000 */
[----:B------:R-:W-:-:S05]  /*e110*/  FSEL R2, R2, RZ, P2 ;  /* 0x000000ff02027208 */ /* 0x000fca0001000000 */
[--C-:B------:R-:W-:Y:S01]  /*e120*/  FFMA.FTZ R5, R42, UR14, -R2.reuse ;  /* 0x0000000e2a057c23 */ /* 0x100fe20008010802 */
[----:B------:R-:W-:-:S03]  /*e130*/  FFMA.FTZ R0, R41, UR14, -R2 ;  /* 0x0000000e29007c23 */ /* 0x000fc60008010802 */
[----:B------:R-:W-:Y:S08]  /*e140*/  MUFU.EX2 R138, R5 ;  /* 0x00000005008a7308 */ /* 0x000ff00000000800 */
[----:B------:R1:W2:Y:S02]  /*e150*/  MUFU.EX2 R212, R0 ;  /* 0x0000000000d47308 */ /* 0x0002a40000000800 */
[----:B-1----:R-:W-:-:S02]  /*e160*/  HSET2.LE.AND R0, R7, R133, PT ;  /* 0x0000008507007233 */ /* 0x002fc40003803000 */
[----:B--2---:R-:W-:-:S04]  /*e170*/  F2FP.BF16.F32.PACK_AB R5, R212, R138 ;  /* 0x0000008ad405723e */ /* 0x004fc800000010ff */
[----:B------:R-:W-:Y:S02]  /*e180*/  LOP3.LUT R26, R0, R5, RZ, 0xc0, !PT ;  /* 0x00000005001a7212 */ /* 0x000fe400078ec0ff */
[--C-:B------:R-:W-:Y:S02]  /*e190*/  SHF.R.U32.HI R0, RZ, 0x10, R6.reuse ;  /* 0x00000010ff007819 */ /* 0x100fe40000011606 */
[----:B------:R-:W-:Y:S02]  /*e1a0*/  SHF.R.U32.HI R6, RZ, 0x18, R6 ;  /* 0x00000018ff067819 */ /* 0x000fe40000011606 */
[----:B------:R-:W-:-:S04]  /*e1b0*/  LOP3.LUT R0, R0, 0xff, RZ, 0xc0, !PT ;  /* 0x000000ff00007812 */ /* 0x000fc800078ec0ff */
[----:B------:R-:W-:Y:S01]  /*e1c0*/  PRMT R7, R0, 0x5410, R6 ;  /* 0x0000541000077816 */ /* 0x000fe20000000006 */
[----:B------:R-:W-:-:S05]  /*e1d0*/  FMUL.FTZ R0, R94, UR14 ;  /* 0x0000000e5e007c20 */ /* 0x000fca0008410000 */
[----:B------:R-:W-:-:S05]  /*e1e0*/  FSEL R0, R0, RZ, P1 ;  /* 0x000000ff00007208 */ /* 0x000fca0000800000 */
[--C-:B------:R-:W-:Y:S01]  /*e1f0*/  FFMA.FTZ R6, R43, UR14, -R0.reuse ;  /* 0x0000000e2b067c23 */ /* 0x100fe20008010800 */
[----:B------:R-:W-:-:S03]  /*e200*/  FFMA.FTZ R5, R40, UR14, -R0 ;  /* 0x0000000e28057c23 */ /* 0x000fc60008010800 */
[----:B------:R-:W-:Y:S08]  /*e210*/  MUFU.EX2 R137, R6 ;  /* 0x0000000600897308 */ /* 0x000ff00000000800 */
[----:B------:R1:W2:Y:S01]  /*e220*/  MUFU.EX2 R211, R5 ;  /* 0x0000000500d37308 */ /* 0x0002a20000000800 */
[----:B------:R-:W-:Y:S01]  /*e230*/  LOP3.LUT R10, R9, R10, R235, 0x96, !PT ;  /* 0x0000000a090a7212 */ /* 0x000fe200078e96eb */
[----:B------:R-:W-:Y:S01]  /*e240*/  IMAD.MOV.U32 R179, RZ, RZ, R27 ;  /* 0x000000ffffb37224 */ /* 0x000fe200078e001b */
[----:B-1----:R-:W-:-:S02]  /*e250*/  HSET2.LE.AND R5, R7, R133, PT ;  /* 0x0000008507057233 */ /* 0x002fc40003803000 */
[----:B--2---:R-:W-:-:S04]  /*e260*/  F2FP.BF16.F32.PACK_AB R6, R211, R137 ;  /* 0x00000089d306723e */ /* 0x004fc800000010ff */
[----:B------:R-:W-:Y:S01]  /*e270*/  LOP3.LUT R27, R5, R6, RZ, 0xc0, !PT ;  /* 0x00000006051b7212 */ /* 0x000fe200078ec0ff */
[----:B------:R-:W-:-:S05]  /*e280*/  IMAD.WIDE.U32 R6, R10, -0x2daee0ad, RZ ;  /* 0xd2511f530a067825 */ /* 0x000fca00078e00ff */
[----:B------:R-:W-:Y:S02]  /*e290*/  LOP3.LUT R5, R7, R12, R51, 0x96, !PT ;  /* 0x0000000c07057212 */ /* 0x000fe400078e9633 */
[----:B------:R-:W-:-:S04]  /*e2a0*/  LOP3.LUT R7, R6, 0xffff, RZ, 0xc0, !PT ;  /* 0x0000ffff06077812 */ /* 0x000fc800078ec0ff */
[----:B------:R-:W-:Y:S02]  /*e2b0*/  SHF.R.U32.HI R9, RZ, 0x8, R7 ;  /* 0x00000008ff097819 */ /* 0x000fe40000011607 */
[----:B------:R-:W-:Y:S01]  /*e2c0*/  LOP3.LUT R7, R6, 0xff, RZ, 0xc0, !PT ;  /* 0x000000ff06077812 */ /* 0x000fe200078ec0ff */
[----:B------:R-:W-:-:S03]  /*e2d0*/  FFMA.FTZ R10, R38, UR14, -R2 ;  /* 0x0000000e260a7c23 */ /* 0x000fc60008010802 */
[----:B------:R-:W-:Y:S01]  /*e2e0*/  PRMT R7, R7, 0x5410, R9 ;  /* 0x0000541007077816 */ /* 0x000fe20000000009 */
[----:B------:R-:W-:Y:S01]  /*e2f0*/  FFMA.FTZ R9, R37, UR14, -R2 ;  /* 0x0000000e25097c23 */ /* 0x000fe20008010802 */
[----:B------:R-:W-:Y:S08]  /*e300*/  MUFU.EX2 R183, R10 ;  /* 0x0000000a00b77308 */ /* 0x000ff00000000800 */
[----:B------:R-:W1:Y:S01]  /*e310*/  MUFU.EX2 R40, R9 ;  /* 0x0000000900287308 */ /* 0x000e620000000800 */
[----:B------:R-:W-:Y:S01]  /*e320*/  HSET2.LE.AND R7, R7, R133, PT ;  /* 0x0000008507077233 */ /* 0x000fe20003803000 */
[----:B------:R-:W-:Y:S01]  /*e330*/  IMAD.MOV.U32 R45, RZ, RZ, R50 ;  /* 0x000000ffff2d7224 */ /* 0x000fe200078e0032 */
[----:B-1----:R-:W-:-:S04]  /*e340*/  F2FP.BF16.F32.PACK_AB R9, R40, R183 ;  /* 0x000000b72809723e */ /* 0x002fc800000010ff */
[----:B------:R-:W-:Y:S02]  /*e350*/  LOP3.LUT R50, R7, R9, RZ, 0xc0, !PT ;  /* 0x0000000907327212 */ /* 0x000fe400078ec0ff */
[--C-:B------:R-:W-:Y:S02]  /*e360*/  SHF.R.U32.HI R9, RZ, 0x10, R6.reuse ;  /* 0x00000010ff097819 */ /* 0x100fe40000011606 */
[----:B------:R-:W-:Y:S02]  /*e370*/  SHF.R.U32.HI R7, RZ, 0x18, R6 ;  /* 0x00000018ff077819 */ /* 0x000fe40000011606 */
[----:B------:R-:W-:Y:S01]  /*e380*/  LOP3.LUT R6, R9, 0xff, RZ, 0xc0, !PT ;  /* 0x000000ff09067812 */ /* 0x000fe200078ec0ff */
[----:B------:R-:W-:-:S03]  /*e390*/  FFMA.FTZ R9, R39, UR14, -R0 ;  /* 0x0000000e27097c23 */ /* 0x000fc60008010800 */
[----:B------:R-:W-:Y:S01]  /*e3a0*/  PRMT R6, R6, 0x5410, R7 ;  /* 0x0000541006067816 */ /* 0x000fe20000000007 */
[----:B------:R-:W-:Y:S01]  /*e3b0*/  FFMA.FTZ R7, R36, UR14, -R0 ;  /* 0x0000000e24077c23 */ /* 0x000fe20008010800 */
[----:B------:R-:W-:Y:S08]  /*e3c0*/  MUFU.EX2 R117, R9 ;  /* 0x0000000900757308 */ /* 0x000ff00000000800 */
[----:B------:R-:W1:Y:S01]  /*e3d0*/  MUFU.EX2 R15, R7 ;  /* 0x00000007000f7308 */ /* 0x000e620000000800 */
[----:B------:R-:W-:-:S02]  /*e3e0*/  HSET2.LE.AND R6, R6, R133, PT ;  /* 0x0000008506067233 */ /* 0x000fc40003803000 */
[----:B-1----:R-:W-:-:S04]  /*e3f0*/  F2FP.BF16.F32.PACK_AB R7, R15, R117 ;  /* 0x000000750f07723e */ /* 0x002fc800000010ff */
[----:B------:R-:W-:Y:S02]  /*e400*/  LOP3.LUT R51, R6, R7, RZ, 0xc0, !PT ;  /* 0x0000000706337212 */ /* 0x000fe400078ec0ff */
        /* <DEDUP_REMOVED lines=53> */
[----:B------:R-:W-:Y:S01]  /*e760*/  LOP3.LUT R5, R69, R8, R236, 0x96, !PT ;  /* 0x0000000845057212 */ /* 0x000fe200078e96ec */
[----:B------:R-:W-:-:S04]  /*e770*/  IMAD.WIDE.U32 R6, R6, -0x2daee0ad, RZ ;  /* 0xd2511f5306067825 */ /* 0x000fc800078e00ff */
[----:B------:R-:W-:Y:S01]  /*e780*/  IMAD.WIDE.U32 R70, R5, -0x2daee0ad, RZ ;  /* 0xd2511f5305467825 */ /* 0x000fe200078e00ff */
[----:B------:R-:W-:-:S04]  /*e790*/  LOP3.LUT R10, R7, R10, R237, 0x96, !PT ;  /* 0x0000000a070a7212 */ /* 0x000fc800078e96ed */
[----:B------:R-:W-:-:S05]  /*e7a0*/  LOP3.LUT R6, R71, R6, R234, 0x96, !PT ;  /* 0x0000000647067212 */ /* 0x000fca00078e96ea */
[----:B------:R-:W-:-:S03]  /*e7b0*/  IMAD.WIDE.U32 R6, R6, -0x326172a9, RZ ;  /* 0xcd9e8d5706067825 */ /* 0x000fc600078e00ff */
        /* <DEDUP_REMOVED lines=9> */
[----:B------:R-:W-:Y:S01]  /*e850*/  IMAD.WIDE.U32 R54, R10, -0x326172a9, RZ ;  /* 0xcd9e8d570a367825 */ /* 0x000fe200078e00ff */
[----:B-1----:R-:W-:-:S04]  /*e860*/  F2FP.BF16.F32.PACK_AB R8, R17, R182 ;  /* 0x000000b61108723e */ /* 0x002fc800000010ff */
[----:B------:R-:W-:Y:S02]  /*e870*/  LOP3.LUT R18, R5, R8, RZ, 0xc0, !PT ;  /* 0x0000000805127212 */ /* 0x000fe400078ec0ff */
[----:B------:R-:W-:Y:S02]  /*e880*/  SHF.R.U32.HI R8, RZ, 0x10, R6 ;  /* 0x00000010ff087819 */ /* 0x000fe40000011606 */
[----:B------:R-:W-:Y:S02]  /*e890*/  LOP3.LUT R5, R7, R54, R188, 0x96, !PT ;  /* 0x0000003607057212 */ /* 0x000fe400078e96bc */
[----:B------:R-:W-:Y:S02]  /*e8a0*/  SHF.R.U32.HI R7, RZ, 0x18, R6 ;  /* 0x00000018ff077819 */ /* 0x000fe40000011606 */
[----:B------:R-:W-:Y:S01]  /*e8b0*/  LOP3.LUT R6, R8, 0xff, RZ, 0xc0, !PT ;  /* 0x000000ff08067812 */ /* 0x000fe200078ec0ff */
[----:B------:R-:W-:-:S03]  /*e8c0*/  FFMA.FTZ R8, R98, UR14, -R0 ;  /* 0x0000000e62087c23 */ /* 0x000fc60008010800 */
[----:B------:R-:W-:Y:S01]  /*e8d0*/  PRMT R6, R6, 0x5410, R7 ;  /* 0x0000541006067816 */ /* 0x000fe20000000007 */
[----:B------:R-:W-:Y:S01]  /*e8e0*/  FFMA.FTZ R7, R99, UR14, -R0 ;  /* 0x0000000e63077c23 */ /* 0x000fe20008010800 */
[----:B------:R-:W-:Y:S02]  /*e8f0*/  IMAD.MOV.U32 R98, RZ, RZ, R218 ;  /* 0x000000ffff627224 */ /* 0x000fe400078e00da */
        /* <DEDUP_REMOVED lines=27> */
[----:B------:R-:W-:-:S02]  /*eab0*/  IMAD.MOV.U32 R102, RZ, RZ, R17 ;  /* 0x000000ffff667224 */ /* 0x000fc400078e0011 */
[----:B------:R-:W-:Y:S02]  /*eac0*/  IMAD.MOV.U32 R101, RZ, RZ, R9 ;  /* 0x000000ffff657224 */ /* 0x000fe400078e0009 */
[----:B------:R-:W2:Y:S01]  /*ead0*/  LDSM.16.MT88.4 R8, [R205+0x4000] ;  /* 0x00400000cd08783b */ /* 0x000ea20000004200 */
[----:B-1----:R-:W-:-:S04]  /*eae0*/  F2FP.BF16.F32.PACK_AB R6, R181, R88 ;  /* 0x00000058b506723e */ /* 0x002fc800000010ff */
[----:B------:R-:W-:Y:S01]  /*eaf0*/  LOP3.LUT R17, R5, R6, RZ, 0xc0, !PT ;  /* 0x0000000605117212 */ /* 0x000fe200078ec0ff */
[----:B------:R-:W-:-:S04]  /*eb00*/  FMUL.FTZ R5, R33, UR14 ;  /* 0x0000000e21057c20 */ /* 0x000fc80008410000 */
[----:B------:R1:W3:Y:S02]  /*eb10*/  MUFU.EX2 R71, R5 ;  /* 0x0000000500477308 */ /* 0x0002e40000000800 */
[----:B-1----:R-:W-:-:S06]  /*eb20*/  FMUL.FTZ R5, R30, UR14 ;  /* 0x0000000e1e057c20 */ /* 0x002fcc0008410000 */
[----:B------:R1:W4:Y:S02]  /*eb30*/  MUFU.EX2 R69, R5 ;  /* 0x0000000500457308 */ /* 0x0003240000000800 */
[----:B-1----:R-:W-:-:S06]  /*eb40*/  FMUL.FTZ R5, R31, UR14 ;  /* 0x0000000e1f057c20 */ /* 0x002fcc0008410000 */
[----:B------:R1:W2:Y:S02]  /*eb50*/  MUFU.EX2 R65, R5 ;  /* 0x0000000500417308 */ /* 0x0002a40000000800 */
[----:B-1----:R-:W-:-:S06]  /*eb60*/  FMUL.FTZ R5, R32, UR14 ;  /* 0x0000000e20057c20 */ /* 0x002fcc0008410000 */
[----:B------:R-:W1:Y:S01]  /*eb70*/  MUFU.EX2 R54, R5 ;  /* 0x0000000500367308 */ /* 0x000e620000000800 */
[-C--:B---3--:R-:W-:Y:S01]  /*eb80*/  FMUL.FTZ R160, R160, R71.reuse ;  /* 0x00000047a0a07220 */ /* 0x088fe20000410000 */
[----:B------:R-:W-:Y:S01]  /*eb90*/  FMUL.FTZ R161, R161, R71 ;  /* 0x00000047a1a17220 */ /* 0x000fe20000410000 */
[-C--:B----4-:R-:W-:Y:S01]  /*eba0*/  FMUL.FTZ R162, R162, R69.reuse ;  /* 0x00000045a2a27220 */ /* 0x090fe20000410000 */
[----:B------:R-:W-:Y:S01]  /*ebb0*/  FMUL.FTZ R163, R163, R69 ;  /* 0x00000045a3a37220 */ /* 0x000fe20000410000 */
[-C--:B--2---:R-:W-:Y:S01]  /*ebc0*/  FMUL.FTZ R168, R168, R65.reuse ;  /* 0x00000041a8a87220 */ /* 0x084fe20000410000 */
[----:B------:R-:W-:Y:S01]  /*ebd0*/  FMUL.FTZ R169, R169, R65 ;  /* 0x00000041a9a97220 */ /* 0x000fe20000410000 */
[-C--:B------:R-:W-:Y:S01]  /*ebe0*/  FMUL.FTZ R148, R148, R71.reuse ;  /* 0x0000004794947220 */ /* 0x080fe20000410000 */
[----:B------:R-:W-:Y:S01]  /*ebf0*/  FMUL.FTZ R149, R149, R71 ;  /* 0x0000004795957220 */ /* 0x000fe20000410000 */
[-C--:B------:R-:W-:Y:S01]  /*ec00*/  FMUL.FTZ R150, R150, R69.reuse ;  /* 0x0000004596967220 */ /* 0x080fe20000410000 */
[----:B------:R-:W-:Y:S01]  /*ec10*/  FMUL.FTZ R151, R151, R69 ;  /* 0x0000004597977220 */ /* 0x000fe20000410000 */
[-C--:B------:R-:W-:Y:S01]  /*ec20*/  FMUL.FTZ R164, R164, R65.reuse ;  /* 0x00000041a4a47220 */ /* 0x080fe20000410000 */
[----:B------:R-:W-:Y:S01]  /*ec30*/  FMUL.FTZ R165, R165, R65 ;  /* 0x00000041a5a57220 */ /* 0x000fe20000410000 */
[-C--:B-1----:R-:W-:Y:S01]  /*ec40*/  FMUL.FTZ R170, R170, R54.reuse ;  /* 0x00000036aaaa7220 */ /* 0x082fe20000410000 */
[-C--:B------:R-:W-:Y:S01]  /*ec50*/  FMUL.FTZ R171, R171, R54.reuse ;  /* 0x00000036abab7220 */ /* 0x080fe20000410000 */
[-C--:B------:R-:W-:Y:S01]  /*ec60*/  FMUL.FTZ R166, R166, R54.reuse ;  /* 0x00000036a6a67220 */ /* 0x080fe20000410000 */
[----:B------:R-:W-:Y:S01]  /*ec70*/  FMUL.FTZ R167, R167, R54 ;  /* 0x00000036a7a77220 */ /* 0x000fe20000410000 */
[----:B------:R-:W-:Y:S01]  /*ec80*/  IMAD.MOV.U32 R100, RZ, RZ, R45 ;  /* 0x000000ffff647224 */ /* 0x000fe200078e002d */
[----:B------:R-:W-:Y:S01]  /*ec90*/  HMMA.16816.F32.BF16 R148, R20, R10, R148 ;  /* 0x0000000a1494723c */ /* 0x000fe20000041894 */
[----:B------:R-:W-:-:S02]  /*eca0*/  IMAD.MOV.U32 R41, RZ, RZ, R47 ;  /* 0x000000ffff297224 */ /* 0x000fc400078e002f */
[----:B------:R-:W-:Y:S02]  /*ecb0*/  IMAD.MOV.U32 R43, RZ, RZ, R46 ;  /* 0x000000ffff2b7224 */ /* 0x000fe400078e002e */
[----:B------:R-:W-:Y:S01]  /*ecc0*/  IMAD.MOV.U32 R103, RZ, RZ, R44 ;  /* 0x000000ffff677224 */ /* 0x000fe200078e002c */
[-C--:B------:R-:W-:Y:S06]  /*ecd0*/  HMMA.16816.F32.BF16 R36, R24, R8.reuse, R168 ;  /* 0x000000081824723c */ /* 0x080fec00000418a8 */
[----:B------:R-:W-:Y:S06]  /*ece0*/  HMMA.16816.F32.BF16 R44, R20, R8, R160 ;  /* 0x00000008142c723c */ /* 0x000fec00000418a0 */
[----:B------:R-:W-:Y:S01]  /*ecf0*/  HMMA.16816.F32.BF16 R32, R24, R10, R164 ;  /* 0x0000000a1820723c */ /* 0x000fe200000418a4 */
[----:B------:R-:W1:Y:S01]  /*ed00*/  LDSM.16.MT88.4 R8, [R206+0x4000] ;  /* 0x00400000ce08783b */ /* 0x000e620000004200 */
[-C--:B------:R-:W-:Y:S01]  /*ed10*/  FMUL.FTZ R144, R144, R71.reuse ;  /* 0x0000004790907220 */ /* 0x080fe20000410000 */
[----:B------:R-:W-:Y:S01]  /*ed20*/  FMUL.FTZ R145, R145, R71 ;  /* 0x0000004791917220 */ /* 0x000fe20000410000 */
[-C--:B------:R-:W-:Y:S01]  /*ed30*/  FMUL.FTZ R146, R146, R69.reuse ;  /* 0x0000004592927220 */ /* 0x080fe20000410000 */
[----:B------:R-:W-:Y:S01]  /*ed40*/  FMUL.FTZ R147, R147, R69 ;  /* 0x0000004593937220 */ /* 0x000fe20000410000 */
        /* <DEDUP_REMOVED lines=8> */
[-C--:B------:R-:W-:Y:S01]  /*edd0*/  FMUL.FTZ R140, R140, R71.reuse ;  /* 0x000000478c8c7220 */ /* 0x080fe20000410000 */
[----:B------:R-:W-:Y:S01]  /*ede0*/  FMUL.FTZ R141, R141, R71 ;  /* 0x000000478d8d7220 */ /* 0x000fe20000410000 */
[-C--:B------:R-:W-:Y:S01]  /*edf0*/  FMUL.FTZ R142, R142, R69.reuse ;  /* 0x000000458e8e7220 */ /* 0x080fe20000410000 */
[----:B------:R-:W-:Y:S01]  /*ee00*/  FMUL.FTZ R143, R143, R69 ;  /* 0x000000458f8f7220 */ /* 0x000fe20000410000 */
[----:B------:R-:W-:Y:S01]  /*ee10*/  MOV R89, R43 ;  /* 0x0000002b00597202 */ /* 0x000fe20000000f00 */
[----:B------:R-:W-:-:S02]  /*ee20*/  IMAD.MOV.U32 R160, RZ, RZ, R41 ;  /* 0x000000ffffa07224 */ /* 0x000fc400078e0029 */
[----:B------:R-:W-:Y:S02]  /*ee30*/  IMAD.MOV.U32 R171, RZ, RZ, R42 ;  /* 0x000000ffffab7224 */ /* 0x000fe400078e002a */
[----:B------:R-:W-:Y:S02]  /*ee40*/  IMAD.MOV.U32 R169, RZ, RZ, R40 ;  /* 0x000000ffffa97224 */ /* 0x000fe400078e0028 */
[----:B------:R-:W-:Y:S02]  /*ee50*/  IMAD.MOV.U32 R161, RZ, RZ, R13 ;  /* 0x000000ffffa17224 */ /* 0x000fe400078e000d */
[----:B------:R-:W-:Y:S01]  /*ee60*/  IMAD.MOV.U32 R90, RZ, RZ, R14 ;  /* 0x000000ffff5a7224 */ /* 0x000fe200078e000e */
[-C--:B-1----:R-:W-:Y:S06]  /*ee70*/  HMMA.16816.F32.BF16 R40, R20, R8.reuse, R144 ;  /* 0x000000081428723c */ /* 0x082fec0000041890 */
[----:B------:R-:W-:Y:S01]  /*ee80*/  HMMA.16816.F32.BF16 R28, R24, R8, R156 ;  /* 0x00000008181c723c */ /* 0x000fe2000004189c */
[----:B------:R-:W-:-:S05]  /*ee90*/  IMAD.MOV.U32 R146, RZ, RZ, R15 ;  /* 0x000000ffff927224 */ /* 0x000fca00078e000f */
[-C--:B------:R-:W-:Y:S06]  /*eea0*/  HMMA.16816.F32.BF16 R24, R24, R10.reuse, R152 ;  /* 0x0000000a1818723c */ /* 0x080fec0000041898 */
[----:B------:R-:W-:Y:S01]  /*eeb0*/  HMMA.16816.F32.BF16 R12, R20, R10, R140 ;  /* 0x0000000a140c723c */ /* 0x000fe2000004188c */
[----:B------:R-:W1:Y:S05]  /*eec0*/  LDSM.16.MT88.4 R8, [R205+0x4400] ;  /* 0x00440000cd08783b */ /* 0x000e6a0000004200 */
[-C--:B-1----:R-:W-:Y:S06]  /*eed0*/  HMMA.16816.F32.BF16 R44, R56, R8.reuse, R44 ;  /* 0x00000008382c723c */ /* 0x082fec000004182c */
[C---:B------:R-:W-:Y:S06]  /*eee0*/  HMMA.16816.F32.BF16 R36, R48.reuse, R8, R36 ;  /* 0x000000083024723c */ /* 0x040fec0000041824 */
[-C--:B------:R-:W-:Y:S06]  /*eef0*/  HMMA.16816.F32.BF16 R32, R48, R10.reuse, R32 ;  /* 0x0000000a3020723c */ /* 0x080fec0000041820 */
[C---:B------:R-:W-:Y:S01]  /*ef00*/  HMMA.16816.F32.BF16 R20, R56.reuse, R10, R148 ;  /* 0x0000000a3814723c */ /* 0x040fe20000041894 */
[----:B------:R-:W1:Y:S05]  /*ef10*/  LDSM.16.MT88.4 R8, [R206+0x4400] ;  /* 0x00440000ce08783b */ /* 0x000e6a0000004200 */
[-C--:B-1----:R-:W-:Y:S06]  /*ef20*/  HMMA.16816.F32.BF16 R40, R56, R8.reuse, R40 ;  /* 0x000000083828723c */ /* 0x082fec0000041828 */
[C---:B------:R-:W-:Y:S06]  /*ef30*/  HMMA.16816.F32.BF16 R28, R48.reuse, R8, R28 ;  /* 0x00000008301c723c */ /* 0x040fec000004181c */
[-C--:B------:R-:W-:Y:S06]  /*ef40*/  HMMA.16816.F32.BF16 R24, R48, R10.reuse, R24 ;  /* 0x0000000a3018723c */ /* 0x080fec0000041818 */
[----:B------:R-:W-:Y:S01]  /*ef50*/  HMMA.16816.F32.BF16 R12, R56, R10, R12 ;  /* 0x0000000a380c723c */ /* 0x000fe2000004180c */
[----:B------:R-:W1:Y:S01]  /*ef60*/  LDSM.16.MT88.4 R8, [R205+0x4800] ;  /* 0x00480000cd08783b */ /* 0x000e620000004200 */
[----:B------:R-:W-:-:S02]  /*ef70*/  IMAD.MOV.U32 R167, RZ, RZ, R75 ;  /* 0x000000ffffa77224 */ /* 0x000fc400078e004b */
[----:B------:R-:W-:Y:S02]  /*ef80*/  IMAD.MOV.U32 R147, RZ, RZ, R74 ;  /* 0x000000ffff937224 */ /* 0x000fe400078e004a */
[----:B------:R-:W-:Y:S02]  /*ef90*/  IMAD.MOV.U32 R145, RZ, RZ, R73 ;  /* 0x000000ffff917224 */ /* 0x000fe400078e0049 */
[----:B------:R-:W-:Y:S01]  /*efa0*/  IMAD.MOV.U32 R91, RZ, RZ, R72 ;  /* 0x000000ffff5b7224 */ /* 0x000fe200078e0048 */
[----:B------:R-:W-:Y:S01]  /*efb0*/  LOP3.LUT R6, R55, R68, R235, 0x96, !PT ;  /* 0x0000004437067212 */ /* 0x000fe200078e96eb */
[----:B------:R-:W-:Y:S01]  /*efc0*/  FFMA.FTZ R5, R224, UR14, -R2 ;  /* 0x0000000ee0057c23 */ /* 0x000fe20008010802 */
[-C--:B-1----:R-:W-:Y:S06]  /*efd0*/  HMMA.16816.F32.BF16 R72, R60, R8.reuse, R44 ;  /* 0x000000083c48723c */ /* 0x082fec000004182c */
[C---:B------:R-:W-:Y:S06]  /*efe0*/  HMMA.16816.F32.BF16 R36, R16.reuse, R8, R36 ;  /* 0x000000081024723c */ /* 0x040fec0000041824 */
[-C--:B------:R-:W-:Y:S06]  /*eff0*/  HMMA.16816.F32.BF16 R32, R16, R10.reuse, R32 ;  /* 0x0000000a1020723c */ /* 0x080fec0000041820 */
[----:B------:R-:W-:Y:S01]  /*f000*/  HMMA.16816.F32.BF16 R56, R60, R10, R20 ;  /* 0x0000000a3c38723c */ /* 0x000fe20000041814 */
[----:B------:R-:W1:Y:S01]  /*f010*/  LDSM.16.MT88.4 R8, [R206+0x4800] ;  /* 0x00480000ce08783b */ /* 0x000e620000004200 */
[----:B------:R2:W-:Y:S01]  /*f020*/  MUFU.EX2 R162, R5 ;  /* 0x0000000500a27308 */ /* 0x0005e20000000800 */
[----:B------:R-:W-:-:S02]  /*f030*/  VIADD R144, R223, 0x646e171e ;  /* 0x646e171edf907836 */ /* 0x000fc40000000000 */
[----:B------:R-:W-:Y:S01]  /*f040*/  IMAD.WIDE.U32 R6, R6, -0x2daee0ad, RZ ;  /* 0xd2511f5306067825 */ /* 0x000fe200078e00ff */
[----:B------:R-:W3:Y:S03]  /*f050*/  LDSM.16.MT88.4 R20, [R205+0x4c00] ;  /* 0x004c0000cd14783b */ /* 0x000ee60000004200 */
[----:B--2---:R-:W-:-:S04]  /*f060*/  FFMA.FTZ R5, R225, UR14, -R2 ;  /* 0x0000000ee1057c23 */ /* 0x004fc80008010802 */
[----:B------:R2:W-:Y:S02]  /*f070*/  MUFU.EX2 R166, R5 ;  /* 0x0000000500a67308 */ /* 0x0005e40000000800 */
[----:B--2---:R-:W-:Y:S01]  /*f080*/  LOP3.LUT R5, R7, R70, R144, 0x96, !PT ;  /* 0x0000004607057212 */ /* 0x004fe200078e9690 */
[----:B-1----:R-:W-:Y:S01]  /*f090*/  HMMA.16816.F32.BF16 R48, R60, R8, R40 ;  /* 0x000000083c30723c */ /* 0x002fe20000041828 */
[----:B------:R-:W-:-:S05]  /*f0a0*/  LOP3.LUT R7, R6, 0xffff, RZ, 0xc0, !PT ;  /* 0x0000ffff06077812 */ /* 0x000fca00078ec0ff */
[C---:B------:R-:W-:Y:S06]  /*f0b0*/  HMMA.16816.F32.BF16 R28, R16.reuse, R8, R28 ;  /* 0x00000008101c723c */ /* 0x040fec000004181c */
[----:B------:R-:W-:Y:S01]  /*f0c0*/  HMMA.16816.F32.BF16 R24, R16, R10, R24 ;  /* 0x0000000a1018723c */ /* 0x000fe20000041818 */
[----:B------:R-:W-:-:S05]  /*f0d0*/  SHF.R.U32.HI R9, RZ, 0x18, R6 ;  /* 0x00000018ff097819 */ /* 0x000fca0000011606 */
[----:B------:R-:W-:Y:S01]  /*f0e0*/  HMMA.16816.F32.BF16 R40, R60, R10, R12 ;  /* 0x0000000a3c28723c */ /* 0x000fe2000004180c */
[----:B------:R-:W-:Y:S01]  /*f0f0*/  FFMA.FTZ R8, R92, UR14, -R2 ;  /* 0x0000000e5c087c23 */ /* 0x000fe20008010802 */
[----:B------:R-:W1:Y:S05]  /*f100*/  LDSM.16.MT88.4 R16, [R206+0x4c00] ;  /* 0x004c0000ce10783b */ /* 0x000e6a0000004200 */
[----:B------:R-:W-:Y:S02]  /*f110*/  LOP3.LUT R11, R6, 0xff, RZ, 0xc0, !PT ;  /* 0x000000ff060b7812 */ /* 0x000fe400078ec0ff */
[----:B------:R-:W-:Y:S02]  /*f120*/  SHF.R.U32.HI R10, RZ, 0x10, R6 ;  /* 0x00000010ff0a7819 */ /* 0x000fe40000011606 */
[----:B------:R-:W-:-:S04]  /*f130*/  SHF.R.U32.HI R6, RZ, 0x8, R7 ;  /* 0x00000008ff067819 */ /* 0x000fc80000011607 */
[----:B------:R-:W-:Y:S02]  /*f140*/  PRMT R12, R11, 0x5410, R6 ;  /* 0x000054100b0c7816 */ /* 0x000fe40000000006 */
[----:B------:R-:W-:-:S04]  /*f150*/  LOP3.LUT R6, R10, 0xff, RZ, 0xc0, !PT ;  /* 0x000000ff0a067812 */ /* 0x000fc800078ec0ff */
[----:B------:R-:W-:Y:S02]  /*f160*/  PRMT R11, R6, 0x5410, R9 ;  /* 0x00005410060b7816 */ /* 0x000fe40000000009 */
[----:B------:R-:W-:Y:S01]  /*f170*/  LOP3.LUT R6, R5, 0xffff, RZ, 0xc0, !PT ;  /* 0x0000ffff05067812 */ /* 0x000fe200078ec0ff */
[----:B------:R2:W-:Y:S01]  /*f180*/  MUFU.EX2 R158, R8 ;  /* 0x00000008009e7308 */ /* 0x0005e20000000800 */
[----:B------:R-:W-:-:S07]  /*f190*/  FFMA.FTZ R7, R93, UR14, -R2 ;  /* 0x0000000e5d077c23 */ /* 0x000fce0008010802 */
[----:B------:R4:W3:Y:S01]  /*f1a0*/  MUFU.EX2 R142, R7 ;  /* 0x00000007008e7308 */ /* 0x0008e20000000800 */
[----:B--2---:R-:W-:Y:S01]  /*f1b0*/  SHF.R.U32.HI R8, RZ, 0x8, R6 ;  /* 0x00000008ff087819 */ /* 0x004fe20000011606 */
[----:B------:R-:W-:-:S06]  /*f1c0*/  FFMA.FTZ R6, R97, UR14, -R0 ;  /* 0x0000000e61067c23 */ /* 0x000fcc0008010800 */
[----:B------:R2:W-:Y:S01]  /*f1d0*/  MUFU.EX2 R157, R6 ;  /* 0x00000006009d7308 */ /* 0x0005e20000000800 */
[----:B----4-:R-:W-:Y:S01]  /*f1e0*/  FFMA.FTZ R7, R226, UR14, -R0 ;  /* 0x0000000ee2077c23 */ /* 0x010fe20008010800 */
[----:B------:R-:W-:-:S06]  /*f1f0*/  LOP3.LUT R10, R5, 0xff, RZ, 0xc0, !PT ;  /* 0x000000ff050a7812 */ /* 0x000fcc00078ec0ff */
[----:B------:R4:W-:Y:S01]  /*f200*/  MUFU.EX2 R163, R7 ;  /* 0x0000000700a37308 */ /* 0x0009e20000000800 */
[----:B------:R-:W-:Y:S01]  /*f210*/  SHF.R.U32.HI R9, RZ, 0x18, R5 ;  /* 0x00000018ff097819 */ /* 0x000fe20000011605 */
[----:B--2---:R-:W-:-:S06]  /*f220*/  FFMA.FTZ R6, R96, UR14, -R0 ;  /* 0x0000000e60067c23 */ /* 0x004fcc0008010800 */
[----:B------:R3:W2:Y:S01]  /*f230*/  MUFU.EX2 R141, R6 ;  /* 0x00000006008d7308 */ /* 0x0006a20000000800 */
[----:B----4-:R-:W-:-:S04]  /*f240*/  SHF.R.U32.HI R7, RZ, 0x10, R5 ;  /* 0x00000010ff077819 */ /* 0x010fc80000011605 */
[----:B------:R-:W-:Y:S01]  /*f250*/  LOP3.LUT R5, R7, 0xff, RZ, 0xc0, !PT ;  /* 0x000000ff07057812 */ /* 0x000fe200078ec0ff */
[----:B------:R-:W-:-:S03]  /*f260*/  FFMA.FTZ R7, R227, UR14, -R0 ;  /* 0x0000000ee3077c23 */ /* 0x000fc60008010800 */
[----:B------:R-:W-:Y:S02]  /*f270*/  PRMT R9, R5, 0x5410, R9 ;  /* 0x0000541005097816 */ /* 0x000fe40000000009 */
[--C-:B------:R-:W-:Y:S01]  /*f280*/  HSET2.LE.AND R5, R12, R133.reuse, PT ;  /* 0x000000850c057233 */ /* 0x100fe20003803000 */
[----:B------:R-:W4:Y:S01]  /*f290*/  MUFU.EX2 R165, R7 ;  /* 0x0000000700a57308 */ /* 0x000f220000000800 */
[----:B---3--:R-:W-:Y:S02]  /*f2a0*/  F2FP.BF16.F32.PACK_AB R6, R142, R158 ;  /* 0x0000009e8e06723e */ /* 0x008fe400000010ff */
[----:B------:R-:W-:Y:S02]  /*f2b0*/  PRMT R8, R10, 0x5410, R8 ;  /* 0x000054100a087816 */ /* 0x000fe40000000008 */
[----:B------:R-:W-:Y:S02]  /*f2c0*/  LOP3.LUT R10, R5, R6, RZ, 0xc0, !PT ;  /* 0x00000006050a7212 */ /* 0x000fe400078ec0ff */
[----:B------:R-:W-:-:S02]  /*f2d0*/  HSET2.LE.AND R5, R11, R133, PT ;  /* 0x000000850b057233 */ /* 0x000fc40003803000 */
[----:B--2---:R-:W-:-:S04]  /*f2e0*/  F2FP.BF16.F32.PACK_AB R6, R141, R157 ;  /* 0x0000009d8d06723e */ /* 0x004fc800000010ff */
[----:B------:R-:W-:Y:S02]  /*f2f0*/  LOP3.LUT R11, R5, R6, RZ, 0xc0, !PT ;  /* 0x00000006050b7212 */ /* 0x000fe400078ec0ff */
[----:B------:R-:W-:Y:S02]  /*f300*/  HSET2.LE.AND R5, R8, R133, PT ;  /* 0x0000008508057233 */ /* 0x000fe40003803000 */
[----:B------:R-:W-:-:S04]  /*f310*/  F2FP.BF16.F32.PACK_AB R6, R166, R162 ;  /* 0x000000a2a606723e */ /* 0x000fc800000010ff */
[----:B------:R-:W-:Y:S02]  /*f320*/  LOP3.LUT R8, R5, R6, RZ, 0xc0, !PT ;  /* 0x0000000605087212 */ /* 0x000fe400078ec0ff */
[----:B------:R-:W-:Y:S02]  /*f330*/  HSET2.LE.AND R5, R9, R133, PT ;  /* 0x0000008509057233 */ /* 0x000fe40003803000 */
[----:B----4-:R-:W-:-:S04]  /*f340*/  F2FP.BF16.F32.PACK_AB R6, R165, R163 ;  /* 0x000000a3a506723e */ /* 0x010fc800000010ff */
[----:B------:R-:W-:Y:S01]  /*f350*/  LOP3.LUT R9, R5, R6, RZ, 0xc0, !PT ;  /* 0x0000000605097212 */ /* 0x000fe200078ec0ff */
[----:B------:R-:W-:Y:S01]  /*f360*/  FFMA.FTZ R5, R128, UR14, -R4 ;  /* 0x0000000e80057c23 */ /* 0x000fe20008010804 */
[----:B------:R-:W-:-:S03]  /*f370*/  LOP3.LUT R6, R81, R82, R235, 0x96, !PT ;  /* 0x0000005251067212 */ /* 0x000fc600078e96eb */
[----:B------:R2:W-:Y:S02]  /*f380*/  MUFU.EX2 R170, R5 ;  /* 0x0000000500aa7308 */ /* 0x0005e40000000800 */
[----:B------:R-:W-:Y:S01]  /*f390*/  IMAD.WIDE.U32 R6, R6, -0x2daee0ad, RZ ;  /* 0xd2511f5306067825 */ /* 0x000fe200078e00ff */
[----:B------:R-:W-:Y:S03]  /*f3a0*/  HMMA.16816.F32.BF16 R44, R8, R20, R36 ;  /* 0x00000014082c723c */ /* 0x000fe60000041824 */
[----:B--2---:R-:W-:-:S04]  /*f3b0*/  FFMA.FTZ R5, R129, UR14, -R4 ;  /* 0x0000000e81057c23 */ /* 0x004fc80008010804 */
[----:B------:R2:W-:Y:S01]  /*f3c0*/  MUFU.EX2 R168, R5 ;  /* 0x0000000500a87308 */ /* 0x0005e20000000800 */
[C---:B------:R-:W-:Y:S06]  /*f3d0*/  HMMA.16816.F32.BF16 R36, R8.reuse, R22, R32 ;  /* 0x000000160824723c */ /* 0x040fec0000041820 */
[----:B-1----:R-:W-:Y:S01]  /*f3e0*/  HMMA.16816.F32.BF16 R32, R8, R16, R28 ;  /* 0x000000100820723c */ /* 0x002fe2000004181c */
[----:B--2---:R-:W-:-:S04]  /*f3f0*/  FFMA.FTZ R5, R120, UR14, -R4 ;  /* 0x0000000e78057c23 */ /* 0x004fc80008010804 */
[----:B------:R1:W-:Y:S01]  /*f400*/  MUFU.EX2 R164, R5 ;  /* 0x0000000500a47308 */ /* 0x0003e20000000800 */
[----:B------:R-:W-:Y:S07]  /*f410*/  HMMA.16816.F32.BF16 R24, R8, R18, R24 ;  /* 0x000000120818723c */ /* 0x000fee0000041818 */
[----:B------:R-:W-:Y:S02]  /*f420*/  LOP3.LUT R11, R6, 0xff, RZ, 0xc0, !PT ;  /* 0x000000ff060b7812 */ /* 0x000fe400078ec0ff */
[----:B------:R-:W-:-:S02]  /*f430*/  SHF.R.U32.HI R10, RZ, 0x10, R6 ;  /* 0x00000010ff0a7819 */ /* 0x000fc40000011606 */
[----:B------:R-:W-:Y:S02]  /*f440*/  SHF.R.U32.HI R9, RZ, 0x18, R6 ;  /* 0x00000018ff097819 */ /* 0x000fe40000011606 */
[----:B-1----:R-:W-:Y:S02]  /*f450*/  LOP3.LUT R5, R7, R84, R144, 0x96, !PT ;  /* 0x0000005407057212 */ /* 0x002fe400078e9690 */
[----:B------:R-:W-:-:S04]  /*f460*/  LOP3.LUT R7, R6, 0xffff, RZ, 0xc0, !PT ;  /* 0x0000ffff06077812 */ /* 0x000fc800078ec0ff */
[----:B------:R-:W-:Y:S01]  /*f470*/  SHF.R.U32.HI R6, RZ, 0x8, R7 ;  /* 0x00000008ff067819 */ /* 0x000fe20000011607 */
[----:B------:R-:W-:Y:S01]  /*f480*/  FFMA.FTZ R8, R121, UR14, -R4 ;  /* 0x0000000e79087c23 */ /* 0x000fe20008010804 */
[----:B------:R-:W-:Y:S02]  /*f490*/  FFMA.FTZ R7, R122, UR14, -R3 ;  /* 0x0000000e7a077c23 */ /* 0x000fe40008010803 */
[----:B------:R-:W-:Y:S02]  /*f4a0*/  PRMT R12, R11, 0x5410, R6 ;  /* 0x000054100b0c7816 */ /* 0x000fe40000000006 */
[----:B------:R-:W-:Y:S01]  /*f4b0*/  LOP3.LUT R6, R10, 0xff, RZ, 0xc0, !PT ;  /* 0x000000ff0a067812 */ /* 0x000fe200078ec0ff */
[----:B------:R1:W2:Y:S03]  /*f4c0*/  MUFU.EX2 R156, R8 ;  /* 0x00000008009c7308 */ /* 0x0002a60000000800 */
[----:B------:R-:W-:-:S02]  /*f4d0*/  PRMT R11, R6, 0x5410, R9 ;  /* 0x00005410060b7816 */ /* 0x000fc40000000009 */
[----:B------:R-:W-:-:S03]  /*f4e0*/  LOP3.LUT R6, R5, 0xffff, RZ, 0xc0, !PT ;  /* 0x0000ffff05067812 */ /* 0x000fc600078ec0ff */
[----:B------:R3:W-:Y:S01]  /*f4f0*/  MUFU.EX2 R159, R7 ;  /* 0x00000007009f7308 */ /* 0x0007e20000000800 */
[----:B------:R-:W-:Y:S01]  /*f500*/  IMAD.MOV.U32 R153, RZ, RZ, R161 ;  /* 0x000000ffff997224 */ /* 0x000fe200078e00a1 */
[----:B------:R-:W-:Y:S02]  /*f510*/  LOP3.LUT R10, R5, 0xff, RZ, 0xc0, !PT ;  /* 0x000000ff050a7812 */ /* 0x000fe400078ec0ff */
[----:B------:R-:W-:Y:S02]  /*f520*/  SHF.R.U32.HI R9, RZ, 0x18, R5 ;  /* 0x00000018ff097819 */ /* 0x000fe40000011605 */
[----:B-1----:R-:W-:Y:S01]  /*f530*/  SHF.R.U32.HI R8, RZ, 0x8, R6 ;  /* 0x00000008ff087819 */ /* 0x002fe20000011606 */
[--C-:B------:R-:W-:Y:S01]  /*f540*/  FFMA.FTZ R6, R130, UR14, -R3.reuse ;  /* 0x0000000e82067c23 */ /* 0x100fe20008010803 */
[----:B---3--:R-:W-:-:S04]  /*f550*/  FFMA.FTZ R7, R123, UR14, -R3 ;  /* 0x0000000e7b077c23 */ /* 0x008fc80008010803 */
[----:B------:R1:W3:Y:S01]  /*f560*/  MUFU.EX2 R143, R7 ;  /* 0x00000007008f7308 */ /* 0x0002e20000000800 */
[----:B------:R-:W-:-:S07]  /*f570*/  IMAD.MOV.U32 R152, RZ, RZ, R167 ;  /* 0x000000ffff987224 */ /* 0x000fce00078e00a7 */
[----:B------:R4:W-:Y:S01]  /*f580*/  MUFU.EX2 R161, R6 ;  /* 0x0000000600a17308 */ /* 0x0009e20000000800 */
[----:B-1----:R-:W-:-:S04]  /*f590*/  SHF.R.U32.HI R7, RZ, 0x10, R5 ;  /* 0x00000010ff077819 */ /* 0x002fc80000011605 */
[----:B------:R-:W-:Y:S01]  /*f5a0*/  LOP3.LUT R5, R7, 0xff, RZ, 0xc0, !PT ;  /* 0x000000ff07057812 */ /* 0x000fe200078ec0ff */
[----:B----4-:R-:W-:-:S03]  /*f5b0*/  FFMA.FTZ R6, R131, UR14, -R3 ;  /* 0x0000000e83067c23 */ /* 0x010fc60008010803 */
[----:B------:R-:W-:Y:S02]  /*f5c0*/  PRMT R7, R5, 0x5410, R9 ;  /* 0x0000541005077816 */ /* 0x000fe40000000009 */
[----:B------:R-:W-:Y:S01]  /*f5d0*/  HSET2.LE.AND R5, R12, R133, PT ;  /* 0x000000850c057233 */ /* 0x000fe20003803000 */
[----:B------:R2:W1:Y:S01]  /*f5e0*/  MUFU.EX2 R167, R6 ;  /* 0x0000000600a77308 */ /* 0x0004620000000800 */
[----:B------:R-:W-:Y:S02]  /*f5f0*/  PRMT R8, R10, 0x5410, R8 ;  /* 0x000054100a087816 */ /* 0x000fe40000000008 */
[----:B--2---:R-:W-:-:S04]  /*f600*/  F2FP.BF16.F32.PACK_AB R6, R156, R164 ;  /* 0x000000a49c06723e */ /* 0x004fc800000010ff */
[----:B------:R-:W-:Y:S02]  /*f610*/  LOP3.LUT R10, R5, R6, RZ, 0xc0, !PT ;  /* 0x00000006050a7212 */ /* 0x000fe400078ec0ff */
[----:B------:R-:W-:Y:S02]  /*f620*/  HSET2.LE.AND R5, R11, R133, PT ;  /* 0x000000850b057233 */ /* 0x000fe40003803000 */
[----:B---3--:R-:W-:-:S04]  /*f630*/  F2FP.BF16.F32.PACK_AB R6, R143, R159 ;  /* 0x0000009f8f06723e */ /* 0x008fc800000010ff */
[----:B------:R-:W-:Y:S02]  /*f640*/  LOP3.LUT R11, R5, R6, RZ, 0xc0, !PT ;  /* 0x00000006050b7212 */ /* 0x000fe400078ec0ff */
[----:B------:R-:W-:Y:S02]  /*f650*/  HSET2.LE.AND R5, R8, R133, PT ;  /* 0x0000008508057233 */ /* 0x000fe40003803000 */
[----:B------:R-:W-:Y:S01]  /*f660*/  F2FP.BF16.F32.PACK_AB R6, R168, R170 ;  /* 0x000000aaa806723e */ /* 0x000fe200000010ff */
[----:B------:R-:W-:-:S03]  /*f670*/  UIADD3 UR4, UR6, 0x2, URZ ;  /* 0x0000000206047890 */ /* 0x000fc6000fffe03f */
[----:B------:R-:W-:Y:S02]  /*f680*/  LOP3.LUT R8, R5, R6, RZ, 0xc0, !PT ;  /* 0x0000000605087212 */ /* 0x000fe400078ec0ff */
[----:B------:R-:W-:Y:S02]  /*f690*/  HSET2.LE.AND R5, R7, R133, PT ;  /* 0x0000008507057233 */ /* 0x000fe40003803000 */
[----:B-1----:R-:W-:-:S04]  /*f6a0*/  F2FP.BF16.F32.PACK_AB R6, R167, R161 ;  /* 0x000000a1a706723e */ /* 0x002fc800000010ff */
[----:B------:R-:W-:Y:S02]  /*f6b0*/  LOP3.LUT R9, R5, R6, RZ, 0xc0, !PT ;  /* 0x0000000605097212 */ /* 0x000fe400078ec0ff */
[----:B------:R-:W-:-:S05]  /*f6c0*/  LOP3.LUT R5, R87, UR4, R223, 0x96, !PT ;  /* 0x0000000457057c12 */ /* 0x000fca000f8e96df */
[----:B------:R-:W-:Y:S01]  /*f6d0*/  IMAD.WIDE.U32 R12, R5, -0x326172a9, RZ ;  /* 0xcd9e8d57050c7825 */ /* 0x000fe200078e00ff */
[----:B------:R-:W-:Y:S04]  /*f6e0*/  HMMA.16816.F32.BF16 R60, R8, R20, R72 ;  /* 0x00000014083c723c */ /* 0x000fe80000041848 */
[----:B------:R-:W-:Y:S02]  /*f6f0*/  LOP3.LUT R6, R13, R78, R77, 0x96, !PT ;  /* 0x0000004e0d067212 */ /* 0x000fe400078e964d */
[----:B------:R-:W-:Y:S01]  /*f700*/  LOP3.LUT R5, R53, R12, R184, 0x96, !PT ;  /* 0x0000000c35057212 */ /* 0x000fe200078e96b8 */
[----:B------:R-:W-:Y:S02]  /*f710*/  IMAD.MOV.U32 R68, RZ, RZ, R145 ;  /* 0x000000ffff447224 */ /* 0x000fe400078e0091 */
[----:B------:R-:W-:-:S02]  /*f720*/  IMAD.MOV.U32 R55, RZ, RZ, R146 ;  /* 0x000000ffff377224 */ /* 0x000fc400078e0092 */
[----:B------:R-:W-:Y:S02]  /*f730*/  IMAD.MOV.U32 R70, RZ, RZ, R147 ;  /* 0x000000ffff467224 */ /* 0x000fe400078e0093 */
[----:B------:R-:W-:Y:S01]  /*f740*/  IMAD.MOV.U32 R28, RZ, RZ, R179 ;  /* 0x000000ffff1c7224 */ /* 0x000fe200078e00b3 */
[----:B------:R-:W-:Y:S01]  /*f750*/  HMMA.16816.F32.BF16 R120, R8, R16, R48 ;  /* 0x000000100878723c */ /* 0x000fe20000041830 */
[----:B------:R-:W-:Y:S01]  /*f760*/  IMAD.MOV.U32 R147, RZ, RZ, R127 ;  /* 0x000000ffff937224 */ /* 0x000fe200078e007f */
[----:B------:R-:W1:Y:S01]  /*f770*/  LDSM.16.MT88.4 R48, [R205+0x5000] ;  /* 0x00500000cd30783b */ /* 0x000e620000004200 */
[----:B------:R-:W-:Y:S02]  /*f780*/  IMAD.MOV.U32 R144, RZ, RZ, R126 ;  /* 0x000000ffff907224 */ /* 0x000fe400078e007e */
[----:B------:R-:W-:Y:S02]  /*f790*/  IMAD.MOV.U32 R84, RZ, RZ, R125 ;  /* 0x000000ffff547224 */ /* 0x000fe400078e007d */
[----:B------:R-:W-:-:S02]  /*f7a0*/  IMAD.MOV.U32 R145, RZ, RZ, R124 ;  /* 0x000000ffff917224 */ /* 0x000fc400078e007c */
[----:B------:R-:W-:Y:S01]  /*f7b0*/  IMAD.MOV.U32 R146, RZ, RZ, R119 ;  /* 0x000000ffff927224 */ /* 0x000fe200078e0077 */
[C---:B------:R-:W-:Y:S01]  /*f7c0*/  HMMA.16816.F32.BF16 R124, R8.reuse, R18, R40 ;  /* 0x00000012087c723c */ /* 0x040fe20000041828 */
[----:B------:R-:W-:Y:S02]  /*f7d0*/  IMAD.MOV.U32 R179, RZ, RZ, R118 ;  /* 0x000000ffffb37224 */ /* 0x000fe400078e0076 */
[----:B------:R-:W-:Y:S02]  /*f7e0*/  IMAD.MOV.U32 R82, RZ, RZ, R117 ;  /* 0x000000ffff527224 */ /* 0x000fe400078e0075 */
[----:B------:R-:W-:Y:S02]  /*f7f0*/  IMAD.MOV.U32 R128, RZ, RZ, R116 ;  /* 0x000000ffff807224 */ /* 0x000fe400078e0074 */
[----:B------:R-:W-:Y:S01]  /*f800*/  HMMA.16816.F32.BF16 R116, R8, R22, R56 ;  /* 0x000000160874723c */ /* 0x000fe20000041838 */
[----:B------:R-:W-:Y:S01]  /*f810*/  IMAD.WIDE.U32 R6, R6, -0x2daee0ad, RZ ;  /* 0xd2511f5306067825 */ /* 0x000fe200078e00ff */
[----:B------:R-:W2:Y:S05]  /*f820*/  LDSM.16.MT88.4 R56, [R206+0x5000] ;  /* 0x00500000ce38783b */ /* 0x000eaa0000004200 */
        /* <DEDUP_REMOVED lines=11> */
[----:B------:R-:W-:-:S04]  /*f8e0*/  FFMA.FTZ R5, R173, UR14, -R2 ;  /* 0x0000000ead057c23 */ /* 0x000fc80008010802 */
[----:B------:R-:W-:Y:S01]  /*f8f0*/  IMAD.WIDE.U32 R6, R6, -0x326172a9, RZ ;  /* 0xcd9e8d5706067825 */ /* 0x000fe200078e00ff */
[----:B------:R3:W-:Y:S03]  /*f900*/  MUFU.EX2 R130, R5 ;  /* 0x0000000500827308 */ /* 0x0007e60000000800 */
[--C-:B------:R-:W-:Y:S01]  /*f910*/  FFMA.FTZ R8, R105, UR14, -R2.reuse ;  /* 0x0000000e69087c23 */ /* 0x100fe20008010802 */
[----:B------:R-:W-:Y:S01]  /*f920*/  FFMA.FTZ R9, R172, UR14, -R2 ;  /* 0x0000000eac097c23 */ /* 0x000fe20008010802 */
[----:B------:R-:W-:-:S03]  /*f930*/  IMAD.WIDE.U32 R14, R10, -0x326172a9, RZ ;  /* 0xcd9e8d570a0e7825 */ /* 0x000fc600078e00ff */
[----:B------:R4:W-:Y:S01]  /*f940*/  MUFU.EX2 R81, R8 ;  /* 0x0000000800517308 */ /* 0x0009e20000000800 */
[----:B---3--:R-:W-:-:S07]  /*f950*/  LOP3.LUT R5, R6, 0xffff, RZ, 0xc0, !PT ;  /* 0x0000ffff06057812 */ /* 0x008fce00078ec0ff */
[----:B------:R3:W-:Y:S01]  /*f960*/  MUFU.EX2 R140, R9 ;  /* 0x00000009008c7308 */ /* 0x0007e20000000800 */
[----:B------:R-:W-:Y:S01]  /*f970*/  IMAD.MOV.U32 R92, RZ, RZ, R171 ;  /* 0x000000ffff5c7224 */ /* 0x000fe200078e00ab */
[----:B----4-:R-:W-:Y:S02]  /*f980*/  SHF.R.U32.HI R8, RZ, 0x8, R5 ;  /* 0x00000008ff087819 */ /* 0x010fe40000011605 */
[----:B------:R-:W-:-:S04]  /*f990*/  LOP3.LUT R5, R6, 0xff, RZ, 0xc0, !PT ;  /* 0x000000ff06057812 */ /* 0x000fc800078ec0ff */
[----:B------:R-:W-:Y:S01]  /*f9a0*/  PRMT R17, R5, 0x5410, R8 ;  /* 0x0000541005117816 */ /* 0x000fe20000000008 */
[----:B---3--:R-:W-:Y:S01]  /*f9b0*/  FFMA.FTZ R9, R107, UR14, -R2 ;  /* 0x0000000e6b097c23 */ /* 0x008fe20008010802 */
[----:B------:R-:W-:-:S03]  /*f9c0*/  SHF.R.U32.HI R5, RZ, 0x10, R6 ;  /* 0x00000010ff057819 */ /* 0x000fc60000011606 */
[----:B------:R3:W4:Y:S01]  /*f9d0*/  MUFU.EX2 R171, R9 ;  /* 0x0000000900ab7308 */ /* 0x0007220000000800 */
[----:B------:R-:W-:Y:S01]  /*f9e0*/  LOP3.LUT R5, R5, 0xff, RZ, 0xc0, !PT ;  /* 0x000000ff05057812 */ /* 0x000fe200078ec0ff */
[----:B------:R-:W-:Y:S01]  /*f9f0*/  FFMA.FTZ R8, R108, UR14, -R0 ;  /* 0x0000000e6c087c23 */ /* 0x000fe20008010800 */
[----:B------:R-:W-:-:S05]  /*fa00*/  IMAD.MOV.U32 R93, RZ, RZ, R160 ;  /* 0x000000ffff5d7224 */ /* 0x000fca00078e00a0 */
[----:B------:R1:W-:Y:S01]  /*fa10*/  MUFU.EX2 R148, R8 ;  /* 0x0000000800947308 */ /* 0x0003e20000000800 */
[----:B---3--:R-:W-:Y:S02]  /*fa20*/  SHF.R.U32.HI R9, RZ, 0x18, R6 ;  /* 0x00000018ff097819 */ /* 0x008fe40000011606 */
[----:B------:R-:W-:Y:S01]  /*fa30*/  LOP3.LUT R6, R7, R14, R188, 0x96, !PT ;  /* 0x0000000e07067212 */ /* 0x000fe200078e96bc */
[----:B------:R-:W-:Y:S01]  /*fa40*/  FFMA.FTZ R7, R109, UR14, -R0 ;  /* 0x0000000e6d077c23 */ /* 0x000fe20008010800 */
[----:B------:R-:W-:Y:S02]  /*fa50*/  PRMT R11, R5, 0x5410, R9 ;  /* 0x00005410050b7816 */ /* 0x000fe40000000009 */
[C---:B------:R-:W-:Y:S01]  /*fa60*/  LOP3.LUT R5, R6.reuse, 0xffff, RZ, 0xc0, !PT ;  /* 0x0000ffff06057812 */ /* 0x040fe200078ec0ff */
[----:B------:R3:W2:Y:S01]  /*fa70*/  MUFU.EX2 R160, R7 ;  /* 0x0000000700a07308 */ /* 0x0006a20000000800 */
[----:B------:R-:W-:Y:S02]  /*fa80*/  LOP3.LUT R10, R6, 0xff, RZ, 0xc0, !PT ;  /* 0x000000ff060a7812 */ /* 0x000fe400078ec0ff */
[----:B------:R-:W-:-:S02]  /*fa90*/  SHF.R.U32.HI R9, RZ, 0x18, R6 ;  /* 0x00000018ff097819 */ /* 0x000fc40000011606 */
[----:B-1----:R-:W-:Y:S02]  /*faa0*/  SHF.R.U32.HI R8, RZ, 0x8, R5 ;  /* 0x00000008ff087819 */ /* 0x002fe40000011605 */
[----:B---3--:R-:W-:Y:S01]  /*fab0*/  SHF.R.U32.HI R7, RZ, 0x10, R6 ;  /* 0x00000010ff077819 */ /* 0x008fe20000011606 */
[----:B------:R-:W-:-:S03]  /*fac0*/  FFMA.FTZ R6, R174, UR14, -R0 ;  /* 0x0000000eae067c23 */ /* 0x000fc60008010800 */
[----:B------:R-:W-:Y:S01]  /*fad0*/  LOP3.LUT R5, R7, 0xff, RZ, 0xc0, !PT ;  /* 0x000000ff07057812 */ /* 0x000fe200078ec0ff */
[----:B------:R1:W-:Y:S03]  /*fae0*/  MUFU.EX2 R174, R6 ;  /* 0x0000000600ae7308 */ /* 0x0003e60000000800 */
[----:B------:R-:W-:Y:S02]  /*faf0*/  PRMT R7, R5, 0x5410, R9 ;  /* 0x0000541005077816 */ /* 0x000fe40000000009 */
[----:B------:R-:W-:Y:S02]  /*fb00*/  HSET2.LE.AND R5, R17, R133, PT ;  /* 0x0000008511057233 */ /* 0x000fe40003803000 */
[----:B------:R-:W-:Y:S01]  /*fb10*/  PRMT R8, R10, 0x5410, R8 ;  /* 0x000054100a087816 */ /* 0x000fe20000000008 */
[----:B-1----:R-:W-:-:S04]  /*fb20*/  FFMA.FTZ R6, R175, UR14, -R0 ;  /* 0x0000000eaf067c23 */ /* 0x002fc80008010800 */
[----:B------:R4:W1:Y:S02]  /*fb30*/  MUFU.EX2 R129, R6 ;  /* 0x0000000600817308 */ /* 0x0008640000000800 */
[----:B----4-:R-:W-:-:S04]  /*fb40*/  F2FP.BF16.F32.PACK_AB R6, R171, R81 ;  /* 0x00000051ab06723e */ /* 0x010fc800000010ff */
[----:B------:R-:W-:Y:S02]  /*fb50*/  LOP3.LUT R10, R5, R6, RZ, 0xc0, !PT ;  /* 0x00000006050a7212 */ /* 0x000fe400078ec0ff */
[----:B------:R-:W-:Y:S02]  /*fb60*/  HSET2.LE.AND R5, R11, R133, PT ;  /* 0x000000850b057233 */ /* 0x000fe40003803000 */
[----:B--2---:R-:W-:-:S04]  /*fb70*/  F2FP.BF16.F32.PACK_AB R6, R160, R148 ;  /* 0x00000094a006723e */ /* 0x004fc800000010ff */
        /* <DEDUP_REMOVED lines=8> */
[----:B------:R-:W-:Y:S01]  /*fc00*/  LOP3.LUT R6, R87, UR6, R223, 0x96, !PT ;  /* 0x0000000657067c12 */ /* 0x000fe2000f8e96df */
[----:B------:R-:W-:Y:S01]  /*fc10*/  IMAD.MOV.U32 R74, RZ, RZ, R110 ;  /* 0x000000ffff4a7224 */ /* 0x000fe200078e006e */
[----:B------:R-:W-:Y:S01]  /*fc20*/  MOV R225, R113 ;  /* 0x0000007100e17202 */ /* 0x000fe20000000f00 */
[----:B------:R-:W-:Y:S02]  /*fc30*/  IMAD.MOV.U32 R150, RZ, RZ, R169 ;  /* 0x000000ffff967224 */ /* 0x000fe400078e00a9 */
[----:B------:R-:W-:Y:S01]  /*fc40*/  IMAD.WIDE.U32 R6, R6, -0x326172a9, RZ ;  /* 0xcd9e8d5706067825 */ /* 0x000fe200078e00ff */
[----:B------:R-:W-:-:S03]  /*fc50*/  LOP3.LUT R5, R13, R74, R77, 0x96, !PT ;  /* 0x0000004a0d057212 */ /* 0x000fc600078e964d */
        /* <DEDUP_REMOVED lines=10> */
[----:B------:R-:W-:Y:S02]  /*fd00*/  IMAD.MOV.U32 R224, RZ, RZ, R112 ;  /* 0x000000ffffe07224 */ /* 0x000fe400078e0070 */
[----:B------:R-:W-:-:S03]  /*fd10*/  IMAD.MOV.U32 R75, RZ, RZ, R111 ;  /* 0x000000ffff4b7224 */ /* 0x000fc600078e006f */
[C---:B------:R-:W-:Y:S06]  /*fd20*/  HMMA.16816.F32.BF16 R112, R8.reuse, R56, R32 ;  /* 0x000000380870723c */ /* 0x040fec0000041820 */
[----:B------:R-:W-:Y:S07]  /*fd30*/  HMMA.16816.F32.BF16 R108, R8, R58, R24 ;  /* 0x0000003a086c723c */ /* 0x000fee0000041818 */
[----:B------:R-:W-:-:S02]  /*fd40*/  LOP3.LUT R8, R7, R74, R77, 0x96, !PT ;  /* 0x0000004a07087212 */ /* 0x000fc400078e964d */
[----:B------:R-:W2:Y:S01]  /*fd50*/  LDL.LU R74, [R1+0x34] ;  /* 0x00003400014a7983 */ /* 0x000ea20000300800 */
[----:B------:R-:W-:-:S03]  /*fd60*/  IMAD.MOV.U32 R73, RZ, RZ, R243 ;  /* 0x000000ffff497224 */ /* 0x000fc600078e00f3 */
[----:B------:R-:W3:Y:S01]  /*fd70*/  LDL.LU R243, [R1+0xdc] ;  /* 0x0000dc0001f37983 */ /* 0x000ee20000300800 */
[----:B--2---:R-:W-:-:S03]  /*fd80*/  FFMA.FTZ R42, R74, R71, R73 ;  /* 0x000000474a2a7223 */ /* 0x004fc60000010049 */
[----:B------:R-:W2:Y:S02]  /*fd90*/  LDL.LU R74, [R1+0x38] ;  /* 0x00003800014a7983 */ /* 0x000ea40000300800 */
[----:B--2---:R-:W-:Y:S02]  /*fda0*/  FFMA.FTZ R41, R74, R69, R85 ;  /* 0x000000454a297223 */ /* 0x004fe40000010055 */
[----:B------:R-:W2:Y:S01]  /*fdb0*/  LDL.LU R74, [R1+0x3c] ;  /* 0x00003c00014a7983 */ /* 0x000ea20000300800 */
[----:B------:R-:W-:Y:S02]  /*fdc0*/  MOV R37, R249 ;  /* 0x000000f900257202 */ /* 0x000fe40000000f00 */
[----:B------:R-:W-:Y:S02]  /*fdd0*/  LOP3.LUT R7, R7, R78, R77, 0x96, !PT ;  /* 0x0000004e07077212 */ /* 0x000fe400078e964d */
[-CC-:B------:R-:W-:Y:S02]  /*fde0*/  LOP3.LUT R14, R67, R6.reuse, R184.reuse, 0x96, !PT ;  /* 0x00000006430e7212 */ /* 0x180fe400078e96b8 */
[----:B------:R-:W-:Y:S01]  /*fdf0*/  LOP3.LUT R13, R53, R6, R184, 0x96, !PT ;  /* 0x00000006350d7212 */ /* 0x000fe200078e96b8 */
[----:B------:R-:W-:Y:S01]  /*fe00*/  IMAD.WIDE.U32 R6, R7, -0x2daee0ad, RZ ;  /* 0xd2511f5307067825 */ /* 0x000fe200078e00ff */
[----:B------:R-:W-:-:S02]  /*fe10*/  LOP3.LUT R31, R15, R16, R235, 0x96, !PT ;  /* 0x000000100f1f7212 */ /* 0x000fc400078e96eb */
[----:B------:R-:W-:Y:S01]  /*fe20*/  LOP3.LUT R12, R67, R12, R184, 0x96, !PT ;  /* 0x0000000c430c7212 */ /* 0x000fe200078e96b8 */
[----:B------:R-:W-:Y:S01]  /*fe30*/  IMAD.WIDE.U32 R10, R5, -0x2daee0ad, RZ ;  /* 0xd2511f53050a7825 */ /* 0x000fe200078e00ff */
[----:B------:R-:W-:-:S03]  /*fe40*/  LOP3.LUT R7, R7, R64, R185, 0x96, !PT ;  /* 0x0000004007077212 */ /* 0x000fc600078e96b9 */
[----:B------:R-:W-:-:S04]  /*fe50*/  IMAD.WIDE.U32 R8, R8, -0x2daee0ad, RZ ;  /* 0xd2511f5308087825 */ /* 0x000fc800078e00ff */
[----:B------:R-:W-:-:S04]  /*fe60*/  IMAD.WIDE.U32 R14, R14, -0x2daee0ad, RZ ;  /* 0xd2511f530e0e7825 */ /* 0x000fc800078e00ff */
[----:B------:R-:W-:Y:S01]  /*fe70*/  IMAD.WIDE.U32 R16, R13, -0x2daee0ad, RZ ;  /* 0xd2511f530d107825 */ /* 0x000fe200078e00ff */
[-CC-:B------:R-:W-:Y:S02]  /*fe80*/  LOP3.LUT R5, R11, R76.reuse, R185.reuse, 0x96, !PT ;  /* 0x0000004c0b057212 */ /* 0x180fe400078e96b9 */
[----:B------:R-:W-:Y:S01]  /*fe90*/  LOP3.LUT R9, R9, R76, R185, 0x96, !PT ;  /* 0x0000004c09097212 */ /* 0x000fe200078e96b9 */
[----:B------:R-:W-:Y:S01]  /*fea0*/  IMAD.WIDE.U32 R20, R12, -0x2daee0ad, RZ ;  /* 0xd2511f530c147825 */ /* 0x000fe200078e00ff */
[--C-:B------:R-:W-:Y:S02]  /*feb0*/  LOP3.LUT R12, R15, R8, R238.reuse, 0x96, !PT ;  /* 0x000000080f0c7212 */ /* 0x100fe400078e96ee */
[--C-:B------:R-:W-:Y:S01]  /*fec0*/  LOP3.LUT R15, R17, R6, R238.reuse, 0x96, !PT ;  /* 0x00000006110f7212 */ /* 0x100fe200078e96ee */
[----:B------:R-:W-:Y:S01]  /*fed0*/  IMAD.WIDE.U32 R6, R7, -0x326172a9, RZ ;  /* 0xcd9e8d5707067825 */ /* 0x000fe200078e00ff */
[----:B------:R-:W-:-:S03]  /*fee0*/  LOP3.LUT R18, R21, R10, R238, 0x96, !PT ;  /* 0x0000000a15127212 */ /* 0x000fc600078e96ee */
[----:B------:R-:W-:Y:S01]  /*fef0*/  IMAD.WIDE.U32 R10, R5, -0x326172a9, RZ ;  /* 0xcd9e8d57050a7825 */ /* 0x000fe200078e00ff */
[----:B------:R-:W-:-:S03]  /*ff00*/  LOP3.LUT R7, R7, R52, R229, 0x96, !PT ;  /* 0x0000003407077212 */ /* 0x000fc600078e96e5 */
[----:B------:R-:W-:-:S04]  /*ff10*/  IMAD.WIDE.U32 R8, R9, -0x326172a9, RZ ;  /* 0xcd9e8d5709087825 */ /* 0x000fc800078e00ff */
[----:B------:R-:W-:-:S04]  /*ff20*/  IMAD.WIDE.U32 R12, R12, -0x326172a9, RZ ;  /* 0xcd9e8d570c0c7825 */ /* 0x000fc800078e00ff */
[----:B------:R-:W-:-:S04]  /*ff30*/  IMAD.WIDE.U32 R22, R15, -0x326172a9, RZ ;  /* 0xcd9e8d570f167825 */ /* 0x000fc800078e00ff */
[----:B--2---:R-:W-:Y:S02]  /*ff40*/  FFMA.FTZ R40, R74, R65, R83 ;  /* 0x000000414a287223 */ /* 0x004fe40000010053 */
[----:B------:R-:W2:Y:S04]  /*ff50*/  LDL.LU R74, [R1+0x40] ;  /* 0x00004000014a7983 */ /* 0x000ea80000300800 */
[----:B------:R-:W4:Y:S04]  /*ff60*/  LDL.LU R172, [R1+0x8] ;  /* 0x0000080001ac7983 */ /* 0x000f280000300800 */
[----:B------:R-:W4:Y:S01]  /*ff70*/  LDL.LU R249, [R1+0xd8] ;  /* 0x0000d80001f97983 */ /* 0x000f220000300800 */
[----:B------:R-:W-:Y:S01]  /*ff80*/  IMAD.WIDE.U32 R18, R18, -0x326172a9, RZ ;  /* 0xcd9e8d5712127825 */ /* 0x000fe200078e00ff */
[----:B------:R-:W-:-:S02]  /*ff90*/  LOP3.LUT R5, R11, R66, R229, 0x96, !PT ;  /* 0x000000420b057212 */ /* 0x000fc400078e96e5 */
[--C-:B------:R-:W-:Y:S02]  /*ffa0*/  LOP3.LUT R15, R13, R8, R236.reuse, 0x96, !PT ;  /* 0x000000080d0f7212 */ /* 0x100fe400078e96ec */
[----:B------:R-:W-:Y:S02]  /*ffb0*/  LOP3.LUT R9, R9, R66, R229, 0x96, !PT ;  /* 0x0000004209097212 */ /* 0x000fe400078e96e5 */
[--C-:B------:R-:W-:Y:S01]  /*ffc0*/  LOP3.LUT R13, R23, R6, R236.reuse, 0x96, !PT ;  /* 0x00000006170d7212 */ /* 0x100fe200078e96ec */
        /* <DEDUP_REMOVED lines=8> */
[----:B------:R-:W-:-:S04]  /*10050*/  IMAD.WIDE.U32 R14, R5, -0x326172a9, RZ ;  /* 0xcd9e8d57050e7825 */ /* 0x000fc800078e00ff */
[----:B---3--:R-:W-:Y:S01]  /*10060*/  FFMA.FTZ R5, R243, UR14, -R4 ;  /* 0x0000000ef3057c23 */ /* 0x008fe20008010804 */
[----:B------:R-:W-:Y:S02]  /*10070*/  IMAD.MOV.U32 R72, RZ, RZ, R128 ;  /* 0x000000ffff487224 */ /* 0x000fe400078e0080 */
[----:B------:R-:W-:Y:S02]  /*10080*/  IMAD.MOV.U32 R128, RZ, RZ, R225 ;  /* 0x000000ffff807224 */ /* 0x000fe400078e00e1 */
[----:B------:R-:W-:Y:S02]  /*10090*/  IMAD.MOV.U32 R225, RZ, RZ, R224 ;  /* 0x000000ffffe17224 */ /* 0x000fe400078e00e0 */
[----:B------:R1:W-:Y:S01]  /*100a0*/  MUFU.EX2 R224, R5 ;  /* 0x0000000500e07308 */ /* 0x0003e20000000800 */
[----:B------:R-:W-:-:S04]  /*100b0*/  IMAD.WIDE.U32 R24, R17, -0x2daee0ad, RZ ;  /* 0xd2511f5311187825 */ /* 0x000fc800078e00ff */
[----:B------:R-:W-:Y:S01]  /*100c0*/  IMAD.WIDE.U32 R78, R13, -0x2daee0ad, RZ ;  /* 0xd2511f530d4e7825 */ /* 0x000fe200078e00ff */
[----:B------:R-:W-:-:S03]  /*100d0*/  LOP3.LUT R10, R25, R10, R234, 0x96, !PT ;  /* 0x0000000a190a7212 */ /* 0x000fc600078e96ea */
[----:B-1----:R-:W-:-:S04]  /*100e0*/  FFMA.FTZ R5, R242, UR14, -R4 ;  /* 0x0000000ef2057c23 */ /* 0x002fc80008010804 */
[----:B------:R1:W-:Y:S01]  /*100f0*/  MUFU.EX2 R53, R5 ;  /* 0x0000000500357308 */ /* 0x0003e20000000800 */
[----:B------:R-:W-:Y:S01]  /*10100*/  LOP3.LUT R13, R79, R6, R234, 0x96, !PT ;  /* 0x000000064f0d7212 */ /* 0x000fe200078e96ea */
[----:B------:R-:W-:-:S04]  /*10110*/  IMAD.WIDE.U32 R6, R11, -0x326172a9, RZ ;  /* 0xcd9e8d570b067825 */ /* 0x000fc800078e00ff */
[----:B------:R-:W-:-:S04]  /*10120*/  IMAD.WIDE.U32 R16, R9, -0x326172a9, RZ ;  /* 0xcd9e8d5709107825 */ /* 0x000fc800078e00ff */
[----:B-1----:R-:W-:-:S04]  /*10130*/  FFMA.FTZ R5, R201, UR14, -R4 ;  /* 0x0000000ec9057c23 */ /* 0x002fc80008010804 */
[----:B------:R1:W3:Y:S01]  /*10140*/  MUFU.EX2 R64, R5 ;  /* 0x0000000500407308 */ /* 0x0002e20000000800 */
[----:B------:R-:W-:Y:S01]  /*10150*/  IMAD.WIDE.U32 R10, R10, -0x326172a9, RZ ;  /* 0xcd9e8d570a0a7825 */ /* 0x000fe200078e00ff */
[--C-:B------:R-:W-:Y:S02]  /*10160*/  LOP3.LUT R17, R17, R12, R235.reuse, 0x96, !PT ;  /* 0x0000000c11117212 */ /* 0x100fe400078e96eb */
[----:B------:R-:W-:Y:S02]  /*10170*/  LOP3.LUT R18, R7, R18, R235, 0x96, !PT ;  /* 0x0000001207127212 */ /* 0x000fe400078e96eb */
[----:B------:R-:W-:Y:S01]  /*10180*/  LOP3.LUT R12, R11, R6, R188, 0x96, !PT ;  /* 0x000000060b0c7212 */ /* 0x000fe200078e96bc */
[----:B------:R-:W-:-:S04]  /*10190*/  IMAD.WIDE.U32 R6, R13, -0x326172a9, RZ ;  /* 0xcd9e8d570d067825 */ /* 0x000fc800078e00ff */
[----:B-1----:R-:W-:-:S04]  /*101a0*/  FFMA.FTZ R5, R203, UR14, -R4 ;  /* 0x0000000ecb057c23 */ /* 0x002fc80008010804 */
[----:B------:R1:W3:Y:S01]  /*101b0*/  MUFU.EX2 R243, R5 ;  /* 0x0000000500f37308 */ /* 0x0002e20000000800 */
[----:B------:R-:W-:Y:S01]  /*101c0*/  LOP3.LUT R8, R21, R8, R234, 0x96, !PT ;  /* 0x0000000815087212 */ /* 0x000fe200078e96ea */
[----:B------:R-:W-:Y:S01]  /*101d0*/  IMAD.MOV.U32 R131, RZ, RZ, R84 ;  /* 0x000000ffff837224 */ /* 0x000fe200078e0054 */
[----:B------:R-:W-:Y:S01]  /*101e0*/  LOP3.LUT R45, R6, 0xffff, RZ, 0xc0, !PT ;  /* 0x0000ffff062d7812 */ /* 0x000fe200078ec0ff */
[----:B------:R-:W-:Y:S01]  /*101f0*/  IMAD.MOV.U32 R84, RZ, RZ, R29 ;  /* 0x000000ffff547224 */ /* 0x000fe200078e001d */
[----:B------:R-:W-:Y:S01]  /*10200*/  LOP3.LUT R29, R7, R14, R188, 0x96, !PT ;  /* 0x0000000e071d7212 */ /* 0x000fe200078e96bc */
[----:B------:R-:W-:Y:S01]  /*10210*/  IMAD.WIDE.U32 R8, R8, -0x326172a9, RZ ;  /* 0xcd9e8d5708087825 */ /* 0x000fe200078e00ff */
[----:B------:R-:W-:-:S03]  /*10220*/  LOP3.LUT R52, R6, 0xff, RZ, 0xc0, !PT ;  /* 0x000000ff06347812 */ /* 0x000fc600078ec0ff */
[----:B-1----:R-:W-:-:S04]  /*10230*/  FFMA.FTZ R5, R247, UR14, -R4 ;  /* 0x0000000ef7057c23 */ /* 0x002fc80008010804 */
[----:B------:R1:W-:Y:S01]  /*10240*/  MUFU.EX2 R242, R5 ;  /* 0x0000000500f27308 */ /* 0x0003e20000000800 */
[--C-:B------:R-:W-:Y:S01]  /*10250*/  SHF.R.U32.HI R46, RZ, 0x10, R6.reuse ;  /* 0x00000010ff2e7819 */ /* 0x100fe20000011606 */
[----:B------:R-:W-:Y:S01]  /*10260*/  VIADD R44, R223, 0x646e171e ;  /* 0x646e171edf2c7836 */ /* 0x000fe20000000000 */
[----:B------:R-:W-:Y:S01]  /*10270*/  SHF.R.U32.HI R47, RZ, 0x18, R6 ;  /* 0x00000018ff2f7819 */ /* 0x000fe20000011606 */
[----:B------:R-:W-:Y:S01]  /*10280*/  IMAD.WIDE.U32 R6, R18, -0x2daee0ad, RZ ;  /* 0xd2511f5312067825 */ /* 0x000fe200078e00ff */
[----:B------:R-:W-:-:S03]  /*10290*/  LOP3.LUT R105, R15, R22, R235, 0x96, !PT ;  /* 0x000000160f697212 */ /* 0x000fc600078e96eb */
[----:B------:R-:W-:Y:S02]  /*102a0*/  IMAD.MOV.U32 R73, RZ, RZ, R131 ;  /* 0x000000ffff497224 */ /* 0x000fe400078e0083 */
[----:B-1----:R-:W-:-:S04]  /*102b0*/  FFMA.FTZ R5, R250, UR14, -R4 ;  /* 0x0000000efa057c23 */ /* 0x002fc80008010804 */
[----:B------:R1:W-:Y:S01]  /*102c0*/  MUFU.EX2 R247, R5 ;  /* 0x0000000500f77308 */ /* 0x0003e20000000800 */
[----:B------:R-:W-:Y:S01]  /*102d0*/  IMAD.MOV.U32 R75, RZ, RZ, R28 ;  /* 0x000000ffff4b7224 */ /* 0x000fe200078e001c */
[C---:B------:R-:W-:Y:S01]  /*102e0*/  LOP3.LUT R11, R10.reuse, 0xffff, RZ, 0xc0, !PT ;  /* 0x0000ffff0a0b7812 */ /* 0x040fe200078ec0ff */
[----:B------:R-:W-:Y:S01]  /*102f0*/  IMAD.MOV.U32 R131, RZ, RZ, R226 ;  /* 0x000000ffff837224 */ /* 0x000fe200078e00e2 */
[----:B------:R-:W-:Y:S02]  /*10300*/  LOP3.LUT R21, R10, 0xff, RZ, 0xc0, !PT ;  /* 0x000000ff0a157812 */ /* 0x000fe400078ec0ff */
[--C-:B------:R-:W-:Y:S02]  /*10310*/  SHF.R.U32.HI R14, RZ, 0x10, R10.reuse ;  /* 0x00000010ff0e7819 */ /* 0x100fe4000001160a */
[----:B------:R-:W-:Y:S02]  /*10320*/  SHF.R.U32.HI R22, RZ, 0x18, R10 ;  /* 0x00000018ff167819 */ /* 0x000fe4000001160a */
[----:B------:R-:W-:-:S02]  /*10330*/  LOP3.LUT R10, R8, 0xffff, RZ, 0xc0, !PT ;  /* 0x0000ffff080a7812 */ /* 0x000fc400078ec0ff */
[----:B------:R-:W-:Y:S01]  /*10340*/  LOP3.LUT R13, R8, 0xff, RZ, 0xc0, !PT ;  /* 0x000000ff080d7812 */ /* 0x000fe200078ec0ff */
[----:B-1----:R-:W-:Y:S01]  /*10350*/  FFMA.FTZ R5, R228, UR14, -R4 ;  /* 0x0000000ee4057c23 */ /* 0x002fe20008010804 */
[--C-:B------:R-:W-:Y:S02]  /*10360*/  SHF.R.U32.HI R26, RZ, 0x10, R8.reuse ;  /* 0x00000010ff1a7819 */ /* 0x100fe40000011608 */
[----:B------:R-:W-:Y:S01]  /*10370*/  SHF.R.U32.HI R27, RZ, 0x18, R8 ;  /* 0x00000018ff1b7819 */ /* 0x000fe20000011608 */
[----:B------:R1:W-:Y:S01]  /*10380*/  MUFU.EX2 R226, R5 ;  /* 0x0000000500e27308 */ /* 0x0003e20000000800 */
[----:B------:R-:W-:Y:S01]  /*10390*/  LOP3.LUT R8, R7, R24, R44, 0x96, !PT ;  /* 0x0000001807087212 */ /* 0x000fe200078e962c */
[----:B------:R-:W-:Y:S01]  /*103a0*/  IMAD.MOV.U32 R175, RZ, RZ, R72 ;  /* 0x000000ffffaf7224 */ /* 0x000fe200078e0048 */
[C---:B------:R-:W-:Y:S02]  /*103b0*/  LOP3.LUT R19, R6.reuse, 0xffff, RZ, 0xc0, !PT ;  /* 0x0000ffff06137812 */ /* 0x040fe400078ec0ff */
[----:B------:R-:W-:-:S02]  /*103c0*/  LOP3.LUT R25, R6, 0xff, RZ, 0xc0, !PT ;  /* 0x000000ff06197812 */ /* 0x000fc400078ec0ff */
[--C-:B------:R-:W-:Y:S02]  /*103d0*/  SHF.R.U32.HI R24, RZ, 0x10, R6.reuse ;  /* 0x00000010ff187819 */ /* 0x100fe40000011606 */
[----:B------:R-:W-:Y:S01]  /*103e0*/  SHF.R.U32.HI R23, RZ, 0x18, R6 ;  /* 0x00000018ff177819 */ /* 0x000fe20000011606 */
[----:B------:R-:W-:-:S04]  /*103f0*/  IMAD.WIDE.U32 R6, R17, -0x2daee0ad, RZ ;  /* 0xd2511f5311067825 */ /* 0x000fc800078e00ff */
[----:B-1----:R-:W-:Y:S01]  /*10400*/  FFMA.FTZ R5, R230, UR14, -R4 ;  /* 0x0000000ee6057c23 */ /* 0x002fe20008010804 */
[----:B------:R-:W-:Y:S02]  /*10410*/  IMAD.MOV.U32 R72, RZ, RZ, R73 ;  /* 0x000000ffff487224 */ /* 0x000fe400078e0049 */
[----:B------:R-:W-:Y:S02]  /*10420*/  IMAD.MOV.U32 R73, RZ, RZ, R70 ;  /* 0x000000ffff497224 */ /* 0x000fe400078e0046 */
[----:B------:R-:W-:Y:S02]  /*10430*/  IMAD.MOV.U32 R107, RZ, RZ, R84 ;  /* 0x000000ffff6b7224 */ /* 0x000fe400078e0054 */
[----:B------:R-:W-:Y:S01]  /*10440*/  IMAD.MOV.U32 R70, RZ, RZ, R55 ;  /* 0x000000ffff467224 */ /* 0x000fe200078e0037 */
[----:B------:R-:W-:Y:S01]  /*10450*/  LOP3.LUT R38, R7, R20, R44, 0x96, !PT ;  /* 0x0000001407267212 */ /* 0x000fe200078e962c */
[----:B------:R-:W-:Y:S01]  /*10460*/  IMAD.MOV.U32 R84, RZ, RZ, R92 ;  /* 0x000000ffff547224 */ /* 0x000fe200078e005c */
[----:B------:R-:W-:Y:S01]  /*10470*/  SHF.R.U32.HI R92, RZ, 0x18, R6 ;  /* 0x00000018ff5c7819 */ /* 0x000fe20000011606 */
[----:B------:R-:W-:Y:S01]  /*10480*/  IMAD.MOV.U32 R55, RZ, RZ, R90 ;  /* 0x000000ffff377224 */ /* 0x000fe200078e005a */
[----:B------:R-:W-:-:S02]  /*10490*/  LOP3.LUT R90, R6, 0xffff, RZ, 0xc0, !PT ;  /* 0x0000ffff065a7812 */ /* 0x000fc400078ec0ff */
[----:B------:R-:W-:Y:S01]  /*104a0*/  LOP3.LUT R28, R9, R16, R188, 0x96, !PT ;  /* 0x00000010091c7212 */ /* 0x000fe200078e96bc */
[----:B------:R-:W-:-:S04]  /*104b0*/  FFMA.FTZ R9, R241, UR14, -R4 ;  /* 0x0000000ef1097c23 */ /* 0x000fc80008010804 */
[----:B------:R-:W-:Y:S01]  /*104c0*/  MUFU.EX2 R201, R9 ;  /* 0x0000000900c97308 */ /* 0x000fe20000000800 */
[----:B--2---:R-:W-:Y:S01]  /*104d0*/  FFMA.FTZ R43, R74, R54, R80 ;  /* 0x000000364a2b7223 */ /* 0x004fe20000010050 */
[----:B------:R-:W-:Y:S02]  /*104e0*/  IMAD.MOV.U32 R74, RZ, RZ, R75 ;  /* 0x000000ffff4a7224 */ /* 0x000fe400078e004b */
[----:B------:R-:W-:-:S04]  /*104f0*/  IMAD.MOV.U32 R75, RZ, RZ, R227 ;  /* 0x000000ffff4b7224 */ /* 0x000fc800078e00e3 */
[----:B------:R4:W-:Y:S01]  /*10500*/  MUFU.EX2 R227, R5 ;  /* 0x0000000500e37308 */ /* 0x0009e20000000800 */
[----:B------:R-:W-:Y:S02]  /*10510*/  IMAD.MOV.U32 R173, RZ, RZ, R74 ;  /* 0x000000ffffad7224 */ /* 0x000fe400078e004a */
[----:B------:R-:W-:Y:S01]  /*10520*/  IMAD.MOV.U32 R74, RZ, RZ, R91 ;  /* 0x000000ffff4a7224 */ /* 0x000fe200078e005b */
[----:B------:R-:W-:Y:S01]  /*10530*/  SHF.R.U32.HI R91, RZ, 0x10, R6 ;  /* 0x00000010ff5b7819 */ /* 0x000fe20000011606 */
[----:B----4-:R-:W-:Y:S01]  /*10540*/  FFMA.FTZ R5, R172, UR14, -R4 ;  /* 0x0000000eac057c23 */ /* 0x010fe20008010804 */
[----:B------:R-:W-:Y:S01]  /*10550*/  IMAD.MOV.U32 R172, RZ, RZ, R93 ;  /* 0x000000ffffac7224 */ /* 0x000fe200078e005d */
[----:B------:R-:W-:Y:S01]  /*10560*/  LOP3.LUT R93, R6, 0xff, RZ, 0xc0, !PT ;  /* 0x000000ff065d7812 */ /* 0x000fe200078ec0ff */
[----:B------:R-:W-:Y:S01]  /*10570*/  IMAD.WIDE.U32 R6, R31, -0x2daee0ad, RZ ;  /* 0xd2511f531f067825 */ /* 0x000fe200078e00ff */
[----:B------:R1:W-:Y:S02]  /*10580*/  MUFU.EX2 R203, R5 ;  /* 0x0000000500cb7308 */ /* 0x0003e40000000800 */
[----:B------:R-:W-:-:S02]  /*10590*/  LOP3.LUT R15, R6, 0xffff, RZ, 0xc0, !PT ;  /* 0x0000ffff060f7812 */ /* 0x000fc400078ec0ff */
[----:B------:R-:W-:Y:S02]  /*105a0*/  LOP3.LUT R18, R6, 0xff, RZ, 0xc0, !PT ;  /* 0x000000ff06127812 */ /* 0x000fe400078ec0ff */
[--C-:B------:R-:W-:Y:S02]  /*105b0*/  SHF.R.U32.HI R17, RZ, 0x10, R6.reuse ;  /* 0x00000010ff117819 */ /* 0x100fe40000011606 */
[----:B------:R-:W-:Y:S02]  /*105c0*/  SHF.R.U32.HI R16, RZ, 0x18, R6 ;  /* 0x00000018ff107819 */ /* 0x000fe40000011606 */
[----:B------:R-:W-:Y:S01]  /*105d0*/  SHF.R.U32.HI R6, RZ, 0x8, R11 ;  /* 0x00000008ff067819 */ /* 0x000fe2000001160b */
[----:B-1----:R-:W-:Y:S01]  /*105e0*/  FFMA.FTZ R5, R175, UR14, -R4 ;  /* 0x0000000eaf057c23 */ /* 0x002fe20008010804 */
[----:B------:R-:W-:Y:S02]  /*105f0*/  IMAD.MOV.U32 R175, RZ, RZ, R73 ;  /* 0x000000ffffaf7224 */ /* 0x000fe400078e0049 */
[----:B------:R-:W-:-:S02]  /*10600*/  IMAD.MOV.U32 R73, RZ, RZ, R74 ;  /* 0x000000ffff497224 */ /* 0x000fc400078e004a */
[----:B------:R-:W-:Y:S02]  /*10610*/  IMAD.MOV.U32 R74, RZ, RZ, R75 ;  /* 0x000000ffff4a7224 */ /* 0x000fe400078e004b */
[----:B------:R-:W-:Y:S02]  /*10620*/  IMAD.MOV.U32 R75, RZ, RZ, R131 ;  /* 0x000000ffff4b7224 */ /* 0x000fe400078e0083 */
[----:B------:R-:W-:Y:S02]  /*10630*/  IMAD.MOV.U32 R131, RZ, RZ, R128 ;  /* 0x000000ffff837224 */ /* 0x000fe400078e0080 */
[----:B------:R-:W-:Y:S02]  /*10640*/  IMAD.MOV.U32 R128, RZ, RZ, R225 ;  /* 0x000000ffff807224 */ /* 0x000fe400078e00e1 */
[----:B------:R1:W-:Y:S01]  /*10650*/  MUFU.EX2 R225, R5 ;  /* 0x0000000500e17308 */ /* 0x0003e20000000800 */
[----:B------:R-:W-:Y:S02]  /*10660*/  PRMT R21, R21, 0x5410, R6 ;  /* 0x0000541015157816 */ /* 0x000fe40000000006 */
[----:B------:R-:W-:Y:S01]  /*10670*/  SHF.R.U32.HI R6, RZ, 0x8, R10 ;  /* 0x00000008ff067819 */ /* 0x000fe2000001160a */
[----:B------:R-:W-:-:S03]  /*10680*/  FFMA.FTZ R9, R249, UR14, -R4 ;  /* 0x0000000ef9097c23 */ /* 0x000fc60008010804 */
[----:B------:R-:W-:Y:S01]  /*10690*/  PRMT R83, R13, 0x5410, R6 ;  /* 0x000054100d537816 */ /* 0x000fe20000000006 */
[--C-:B------:R-:W-:Y:S01]  /*106a0*/  FFMA.FTZ R6, R251, UR14, -R4.reuse ;  /* 0x0000000efb067c23 */ /* 0x100fe20008010804 */
[----:B------:R-:W-:Y:S01]  /*106b0*/  FFMA.FTZ R13, R187, UR14, -R4 ;  /* 0x0000000ebb0d7c23 */ /* 0x000fe20008010804 */
[----:B-1----:R-:W-:Y:S01]  /*106c0*/  LOP3.LUT R5, R7, R30, R44, 0x96, !PT ;  /* 0x0000001e07057212 */ /* 0x002fe200078e962c */
[----:B------:R-:W-:-:S04]  /*106d0*/  FFMA.FTZ R7, R189, UR14, -R4 ;  /* 0x0000000ebd077c23 */ /* 0x000fc80008010804 */
[----:B------:R1:W-:Y:S01]  /*106e0*/  MUFU.EX2 R189, R7 ;  /* 0x0000000700bd7308 */ /* 0x0003e20000000800 */
[----:B------:R-:W-:Y:S01]  /*106f0*/  LOP3.LUT R11, R12, 0xff, RZ, 0xc0, !PT ;  /* 0x000000ff0c0b7812 */ /* 0x000fe200078ec0ff */
[----:B------:R-:W-:Y:S02]  /*10700*/  IMAD.MOV.U32 R39, RZ, RZ, R128 ;  /* 0x000000ffff277224 */ /* 0x000fe400078e0080 */
[----:B------:R-:W-:-:S04]  /*10710*/  IMAD.MOV.U32 R44, RZ, RZ, R73 ;  /* 0x000000ffff2c7224 */ /* 0x000fc800078e0049 */
[----:B------:R2:W-:Y:S01]  /*10720*/  MUFU.EX2 R184, R6 ;  /* 0x0000000600b87308 */ /* 0x0005e20000000800 */
[----:B-1----:R-:W-:Y:S01]  /*10730*/  LOP3.LUT R7, R14, 0xff, RZ, 0xc0, !PT ;  /* 0x000000ff0e077812 */ /* 0x002fe200078ec0ff */
[----:B------:R-:W-:Y:S01]  /*10740*/  FFMA.FTZ R14, R186, UR14, -R4 ;  /* 0x0000000eba0e7c23 */ /* 0x000fe20008010804 */
[----:B------:R-:W-:-:S04]  /*10750*/  LOP3.LUT R4, R12, 0xffff, RZ, 0xc0, !PT ;  /* 0x0000ffff0c047812 */ /* 0x000fc800078ec0ff */
[----:B--2---:R-:W-:-:S04]  /*10760*/  SHF.R.U32.HI R6, RZ, 0x8, R4 ;  /* 0x00000008ff067819 */ /* 0x004fc80000011604 */
[----:B------:R-:W-:Y:S01]  /*10770*/  PRMT R11, R11, 0x5410, R6 ;  /* 0x000054100b0b7816 */ /* 0x000fe20000000006 */
[----:B------:R-:W-:Y:S01]  /*10780*/  FFMA.FTZ R6, R37, UR14, -R3 ;  /* 0x0000000e25067c23 */ /* 0x000fe20008010803 */
[----:B------:R-:W-:Y:S02]  /*10790*/  IMAD.MOV.U32 R37, RZ, RZ, R39 ;  /* 0x000000ffff257224 */ /* 0x000fe400078e0027 */
[----:B------:R-:W-:Y:S02]  /*107a0*/  IMAD.MOV.U32 R39, RZ, RZ, R44 ;  /* 0x000000ffff277224 */ /* 0x000fe400078e002c */
[----:B------:R-:W-:Y:S02]  /*107b0*/  IMAD.MOV.U32 R44, RZ, RZ, R175 ;  /* 0x000000ffff2c7224 */ /* 0x000fe400078e00af */
[----:B------:R-:W-:Y:S02]  /*107c0*/  IMAD.MOV.U32 R175, RZ, RZ, R107 ;  /* 0x000000ffffaf7224 */ /* 0x000fe400078e006b */
[----:B------:R-:W-:-:S02]  /*107d0*/  IMAD.MOV.U32 R107, RZ, RZ, R173 ;  /* 0x000000ffff6b7224 */ /* 0x000fc400078e00ad */
[----:B------:R-:W-:Y:S02]  /*107e0*/  IMAD.MOV.U32 R173, RZ, RZ, R72 ;  /* 0x000000ffffad7224 */ /* 0x000fe400078e0048 */
[----:B------:R-:W-:Y:S02]  /*107f0*/  IMAD.MOV.U32 R36, RZ, RZ, R39 ;  /* 0x000000ffff247224 */ /* 0x000fe400078e0027 */
[----:B------:R-:W-:Y:S02]  /*10800*/  IMAD.MOV.U32 R39, RZ, RZ, R175 ;  /* 0x000000ffff277224 */ /* 0x000fe400078e00af */
[----:B------:R-:W-:Y:S02]  /*10810*/  IMAD.MOV.U32 R175, RZ, RZ, R173 ;  /* 0x000000ffffaf7224 */ /* 0x000fe400078e00ad */
[----:B------:R-:W-:Y:S02]  /*10820*/  IMAD.MOV.U32 R173, RZ, RZ, R246 ;  /* 0x000000ffffad7224 */ /* 0x000fe400078e00f6 */
[----:B------:R-:W2:Y:S01]  /*10830*/  LDL.LU R246, [R1+0xd4] ;  /* 0x0000d40001f67983 */ /* 0x000ea20000300800 */
[----:B------:R-:W-:Y:S01]  /*10840*/  IMAD.MOV.U32 R72, RZ, RZ, R179 ;  /* 0x000000ffff487224 */ /* 0x000fe200078e00b3 */
[----:B------:R-:W-:Y:S01]  /*10850*/  SHF.R.U32.HI R10, RZ, 0x10, R12 ;  /* 0x00000010ff0a7819 */ /* 0x000fe2000001160c */
[----:B------:R1:W-:Y:S03]  /*10860*/  MUFU.EX2 R179, R6 ;  /* 0x0000000600b37308 */ /* 0x0003e60000000800 */
[----:B------:R-:W-:-:S05]  /*10870*/  LOP3.LUT R4, R10, 0xff, RZ, 0xc0, !PT ;  /* 0x000000ff0a047812 */ /* 0x000fca00078ec0ff */
[----:B------:R4:W-:Y:S01]  /*10880*/  MUFU.EX2 R188, R9 ;  /* 0x0000000900bc7308 */ /* 0x0009e20000000800 */
[----:B-1----:R-:W-:Y:S01]  /*10890*/  FFMA.FTZ R6, R37, UR14, -R3 ;  /* 0x0000000e25067c23 */ /* 0x002fe20008010803 */
[----:B------:R-:W-:Y:S02]  /*108a0*/  IMAD.MOV.U32 R37, RZ, RZ, R44 ;  /* 0x000000ffff257224 */ /* 0x000fe400078e002c */
[----:B------:R-:W-:Y:S02]  /*108b0*/  IMAD.MOV.U32 R44, RZ, RZ, R107 ;  /* 0x000000ffff2c7224 */ /* 0x000fe400078e006b */
[----:B------:R-:W-:Y:S02]  /*108c0*/  IMAD.MOV.U32 R107, RZ, RZ, R72 ;  /* 0x000000ffff6b7224 */ /* 0x000fe400078e0048 */
[----:B------:R-:W-:Y:S01]  /*108d0*/  IMAD.MOV.U32 R72, RZ, RZ, R178 ;  /* 0x000000ffff487224 */ /* 0x000fe200078e00b2 */
[----:B----4-:R-:W-:Y:S01]  /*108e0*/  SHF.R.U32.HI R9, RZ, 0x18, R12 ;  /* 0x00000018ff097819 */ /* 0x010fe2000001160c */
[----:B------:R1:W4:Y:S03]  /*108f0*/  MUFU.EX2 R178, R6 ;  /* 0x0000000600b27308 */ /* 0x0003260000000800 */
[----:B------:R-:W-:-:S02]  /*10900*/  PRMT R10, R4, 0x5410, R9 ;  /* 0x00005410040a7816 */ /* 0x000fc40000000009 */
[----:B------:R-:W-:-:S04]  /*10910*/  SHF.R.U32.HI R4, RZ, 0x8, R19 ;  /* 0x00000008ff047819 */ /* 0x000fc80000011613 */
[----:B------:R-:W-:Y:S01]  /*10920*/  PRMT R25, R25, 0x5410, R4 ;  /* 0x0000541019197816 */ /* 0x000fe20000000004 */
[----:B-1----:R-:W-:Y:S01]  /*10930*/  FFMA.FTZ R6, R36, UR14, -R3 ;  /* 0x0000000e24067c23 */ /* 0x002fe20008010803 */
[----:B------:R-:W-:Y:S02]  /*10940*/  IMAD.MOV.U32 R36, RZ, RZ, R37 ;  /* 0x000000ffff247224 */ /* 0x000fe400078e0025 */
[----:B------:R-:W-:Y:S02]  /*10950*/  IMAD.MOV.U32 R37, RZ, RZ, R39 ;  /* 0x000000ffff257224 */ /* 0x000fe400078e0027 */
[----:B------:R-:W-:Y:S02]  /*10960*/  IMAD.MOV.U32 R39, RZ, RZ, R44 ;  /* 0x000000ffff277224 */ /* 0x000fe400078e002c */
[----:B------:R-:W-:Y:S02]  /*10970*/  IMAD.MOV.U32 R44, RZ, RZ, R175 ;  /* 0x000000ffff2c7224 */ /* 0x000fe400078e00af */
[----:B------:R-:W-:Y:S01]  /*10980*/  IMAD.MOV.U32 R175, RZ, RZ, R107 ;  /* 0x000000ffffaf7224 */ /* 0x000fe200078e006b */
[----:B------:R-:W-:Y:S01]  /*10990*/  LOP3.LUT R4, R24, 0xff, RZ, 0xc0, !PT ;  /* 0x000000ff18047812 */ /* 0x000fe200078ec0ff */
[----:B------:R-:W-:-:S02]  /*109a0*/  IMAD.MOV.U32 R107, RZ, RZ, R173 ;  /* 0x000000ffff6b7224 */ /* 0x000fc400078e00ad */
[----:B------:R-:W-:Y:S02]  /*109b0*/  IMAD.MOV.U32 R173, RZ, RZ, R75 ;  /* 0x000000ffffad7224 */ /* 0x000fe400078e004b */
[----:B------:R-:W-:Y:S02]  /*109c0*/  IMAD.MOV.U32 R75, RZ, RZ, R131 ;  /* 0x000000ffff4b7224 */ /* 0x000fe400078e0083 */
[----:B------:R-:W-:Y:S01]  /*109d0*/  IMAD.MOV.U32 R131, RZ, RZ, R177 ;  /* 0x000000ffff837224 */ /* 0x000fe200078e00b1 */
[----:B------:R-:W-:Y:S01]  /*109e0*/  PRMT R33, R4, 0x5410, R23 ;  /* 0x0000541004217816 */ /* 0x000fe20000000017 */
[----:B------:R1:W-:Y:S01]  /*109f0*/  MUFU.EX2 R177, R6 ;  /* 0x0000000600b17308 */ /* 0x0003e20000000800 */
[----:B------:R-:W-:-:S04]  /*10a00*/  SHF.R.U32.HI R4, RZ, 0x8, R15 ;  /* 0x00000008ff047819 */ /* 0x000fc8000001160f */
[----:B------:R-:W-:Y:S02]  /*10a10*/  PRMT R35, R18, 0x5410, R4 ;  /* 0x0000541012237816 */ /* 0x000fe40000000004 */
[----:B------:R-:W-:Y:S01]  /*10a20*/  LOP3.LUT R4, R17, 0xff, RZ, 0xc0, !PT ;  /* 0x000000ff11047812 */ /* 0x000fe200078ec0ff */
[----:B-1----:R-:W-:Y:S01]  /*10a30*/  FFMA.FTZ R6, R36, UR14, -R3 ;  /* 0x0000000e24067c23 */ /* 0x002fe20008010803 */
[----:B------:R-:W-:Y:S02]  /*10a40*/  IMAD.MOV.U32 R36, RZ, RZ, R37 ;  /* 0x000000ffff247224 */ /* 0x000fe400078e0025 */
[----:B------:R-:W-:Y:S02]  /*10a50*/  IMAD.MOV.U32 R37, RZ, RZ, R39 ;  /* 0x000000ffff257224 */ /* 0x000fe400078e0027 */
[----:B------:R-:W-:Y:S02]  /*10a60*/  IMAD.MOV.U32 R39, RZ, RZ, R44 ;  /* 0x000000ffff277224 */ /* 0x000fe400078e002c */
[----:B------:R-:W-:-:S02]  /*10a70*/  IMAD.MOV.U32 R44, RZ, RZ, R175 ;  /* 0x000000ffff2c7224 */ /* 0x000fc400078e00af */
[----:B------:R-:W-:Y:S02]  /*10a80*/  IMAD.MOV.U32 R175, RZ, RZ, R107 ;  /* 0x000000ffffaf7224 */ /* 0x000fe400078e006b */
[----:B------:R-:W-:Y:S02]  /*10a90*/  IMAD.MOV.U32 R107, RZ, RZ, R173 ;  /* 0x000000ffff6b7224 */ /* 0x000fe400078e00ad */
[----:B------:R-:W-:Y:S01]  /*10aa0*/  IMAD.MOV.U32 R173, RZ, RZ, R131 ;  /* 0x000000ffffad7224 */ /* 0x000fe200078e0083 */
[----:B------:R-:W-:Y:S01]  /*10ab0*/  PRMT R22, R7, 0x5410, R22 ;  /* 0x0000541007167816 */ /* 0x000fe20000000016 */
[----:B------:R-:W-:Y:S01]  /*10ac0*/  IMAD.MOV.U32 R131, RZ, RZ, R70 ;  /* 0x000000ffff837224 */ /* 0x000fe200078e0046 */
[----:B------:R-:W-:Y:S01]  /*10ad0*/  LOP3.LUT R7, R26, 0xff, RZ, 0xc0, !PT ;  /* 0x000000ff1a077812 */ /* 0x000fe200078ec0ff */
[----:B------:R-:W-:Y:S01]  /*10ae0*/  IMAD.MOV.U32 R70, RZ, RZ, R55 ;  /* 0x000000ffff467224 */ /* 0x000fe200078e0037 */
[----:B------:R-:W-:Y:S01]  /*10af0*/  PRMT R34, R4, 0x5410, R16 ;  /* 0x0000541004227816 */ /* 0x000fe20000000010 */
[----:B------:R-:W-:Y:S01]  /*10b00*/  IMAD.MOV.U32 R55, RZ, RZ, R176 ;  /* 0x000000ffff377224 */ /* 0x000fe200078e00b0 */
[----:B------:R-:W-:Y:S01]  /*10b10*/  LOP3.LUT R4, R8, 0xffff, RZ, 0xc0, !PT ;  /* 0x0000ffff08047812 */ /* 0x000fe200078ec0ff */
[----:B------:R1:W4:Y:S01]  /*10b20*/  MUFU.EX2 R176, R6 ;  /* 0x0000000600b07308 */ /* 0x0003220000000800 */
[----:B------:R-:W-:Y:S01]  /*10b30*/  IMAD.MOV.U32 R128, RZ, RZ, R82 ;  /* 0x000000ffff807224 */ /* 0x000fe200078e0052 */
[----:B------:R-:W-:-:S02]  /*10b40*/  PRMT R82, R7, 0x5410, R27 ;  /* 0x0000541007527816 */ /* 0x000fc4000000001b */
[----:B------:R-:W-:Y:S01]  /*10b50*/  SHF.R.U32.HI R7, RZ, 0x8, R4 ;  /* 0x00000008ff077819 */ /* 0x000fe20000011604 */
[----:B------:R-:W-:Y:S01]  /*10b60*/  IMAD.MOV.U32 R32, RZ, RZ, R37 ;  /* 0x000000ffff207224 */ /* 0x000fe200078e0025 */
[----:B------:R-:W-:Y:S01]  /*10b70*/  LOP3.LUT R9, R8, 0xff, RZ, 0xc0, !PT ;  /* 0x000000ff08097812 */ /* 0x000fe200078ec0ff */
[----:B------:R-:W-:Y:S02]  /*10b80*/  IMAD.MOV.U32 R37, RZ, RZ, R44 ;  /* 0x000000ffff257224 */ /* 0x000fe400078e002c */
[----:B------:R-:W-:Y:S01]  /*10b90*/  IMAD.MOV.U32 R44, RZ, RZ, R107 ;  /* 0x000000ffff2c7224 */ /* 0x000fe200078e006b */
[----:B-1----:R-:W-:-:S04]  /*10ba0*/  SHF.R.U32.HI R6, RZ, 0x10, R8 ;  /* 0x00000010ff067819 */ /* 0x002fc80000011608 */
[----:B------:R-:W-:Y:S01]  /*10bb0*/  LOP3.LUT R4, R6, 0xff, RZ, 0xc0, !PT ;  /* 0x000000ff06047812 */ /* 0x000fe200078ec0ff */
[----:B------:R-:W-:Y:S01]  /*10bc0*/  FFMA.FTZ R6, R36, UR14, -R3 ;  /* 0x0000000e24067c23 */ /* 0x000fe20008010803 */
[----:B------:R-:W-:Y:S01]  /*10bd0*/  MOV R36, R39 ;  /* 0x0000002700247202 */ /* 0x000fe20000000f00 */
[----:B------:R-:W-:Y:S01]  /*10be0*/  IMAD.MOV.U32 R107, RZ, RZ, R173 ;  /* 0x000000ffff6b7224 */ /* 0x000fe200078e00ad */
[----:B------:R-:W-:Y:S01]  /*10bf0*/  SHF.R.U32.HI R8, RZ, 0x18, R8 ;  /* 0x00000018ff087819 */ /* 0x000fe20000011608 */
[----:B------:R-:W-:Y:S01]  /*10c00*/  IMAD.MOV.U32 R39, RZ, RZ, R175 ;  /* 0x000000ffff277224 */ /* 0x000fe200078e00af */
[----:B------:R1:W-:Y:S01]  /*10c10*/  MUFU.EX2 R173, R6 ;  /* 0x0000000600ad7308 */ /* 0x0003e20000000800 */
[----:B------:R-:W-:Y:S01]  /*10c20*/  IMAD.MOV.U32 R175, RZ, RZ, R172 ;  /* 0x000000ffffaf7224 */ /* 0x000fe200078e00ac */
[----:B------:R-:W-:Y:S02]  /*10c30*/  PRMT R30, R4, 0x5410, R8 ;  /* 0x00005410041e7816 */ /* 0x000fe40000000008 */
[----:B------:R-:W-:Y:S01]  /*10c40*/  LOP3.LUT R4, R5, 0xffff, RZ, 0xc0, !PT ;  /* 0x0000ffff05047812 */ /* 0x000fe200078ec0ff */
[----:B------:R-:W-:-:S02]  /*10c50*/  IMAD.MOV.U32 R172, RZ, RZ, R84 ;  /* 0x000000ffffac7224 */ /* 0x000fc400078e0054 */
[----:B------:R-:W-:Y:S02]  /*10c60*/  IMAD.MOV.U32 R84, RZ, RZ, R150 ;  /* 0x000000ffff547224 */ /* 0x000fe400078e0096 */
[----:B-1----:R-:W-:Y:S01]  /*10c70*/  FFMA.FTZ R6, R32, UR14, -R3 ;  /* 0x0000000e20067c23 */ /* 0x002fe20008010803 */
[----:B------:R-:W-:Y:S02]  /*10c80*/  IMAD.MOV.U32 R32, RZ, RZ, R36 ;  /* 0x000000ffff207224 */ /* 0x000fe400078e0024 */
[----:B------:R-:W-:Y:S02]  /*10c90*/  IMAD.MOV.U32 R36, RZ, RZ, R37 ;  /* 0x000000ffff247224 */ /* 0x000fe400078e0025 */
[----:B------:R-:W-:Y:S02]  /*10ca0*/  IMAD.MOV.U32 R37, RZ, RZ, R39 ;  /* 0x000000ffff257224 */ /* 0x000fe400078e0027 */
[----:B------:R-:W-:Y:S02]  /*10cb0*/  IMAD.MOV.U32 R39, RZ, RZ, R44 ;  /* 0x000000ffff277224 */ /* 0x000fe400078e002c */
[----:B------:R-:W-:-:S02]  /*10cc0*/  IMAD.MOV.U32 R44, RZ, RZ, R175 ;  /* 0x000000ffff2c7224 */ /* 0x000fc400078e00af */
[----:B------:R1:W-:Y:S01]  /*10cd0*/  MUFU.EX2 R175, R6 ;  /* 0x0000000600af7308 */ /* 0x0003e20000000800 */
[----:B------:R-:W-:Y:S01]  /*10ce0*/  IMAD.MOV.U32 R87, RZ, RZ, R36 ;  /* 0x000000ffff577224 */ /* 0x000fe200078e0024 */
[----:B------:R-:W-:Y:S01]  /*10cf0*/  PRMT R31, R9, 0x5410, R7 ;  /* 0x00005410091f7816 */ /* 0x000fe20000000007 */
[----:B------:R-:W-:Y:S02]  /*10d00*/  IMAD.MOV.U32 R150, RZ, RZ, R152 ;  /* 0x000000ffff967224 */ /* 0x000fe400078e0098 */
[----:B------:R-:W-:Y:S02]  /*10d10*/  IMAD.MOV.U32 R36, RZ, RZ, R37 ;  /* 0x000000ffff247224 */ /* 0x000fe400078e0025 */
[----:B------:R-:W-:Y:S01]  /*10d20*/  FFMA.FTZ R7, R32, UR14, -R3 ;  /* 0x0000000e20077c23 */ /* 0x000fe20008010803 */
[----:B------:R-:W-:Y:S02]  /*10d30*/  IMAD.MOV.U32 R37, RZ, RZ, R39 ;  /* 0x000000ffff257224 */ /* 0x000fe400078e0027 */
[----:B------:R-:W-:-:S02]  /*10d40*/  IMAD.MOV.U32 R39, RZ, RZ, R44 ;  /* 0x000000ffff277224 */ /* 0x000fc400078e002c */
[----:B------:R-:W-:Y:S01]  /*10d50*/  IMAD.MOV.U32 R44, RZ, RZ, R172 ;  /* 0x000000ffff2c7224 */ /* 0x000fe200078e00ac */
[----:B-1----:R-:W-:Y:S02]  /*10d60*/  SHF.R.U32.HI R6, RZ, 0x8, R4 ;  /* 0x00000008ff067819 */ /* 0x002fe40000011604 */
[----:B------:R-:W-:Y:S01]  /*10d70*/  LOP3.LUT R4, R5, 0xff, RZ, 0xc0, !PT ;  /* 0x000000ff05047812 */ /* 0x000fe200078ec0ff */
[----:B------:R-:W-:-:S03]  /*10d80*/  IMAD.MOV.U32 R172, RZ, RZ, R150 ;  /* 0x000000ffffac7224 */ /* 0x000fc600078e0096 */
        /* <DEDUP_REMOVED lines=8> */
[----:B------:R-:W-:Y:S01]  /*10e10*/  IMAD.MOV.U32 R39, RZ, RZ, R44 ;  /* 0x000000ffff277224 */ /* 0x000fe200078e002c */
[----:B------:R-:W-:Y:S01]  /*10e20*/  SHF.R.U32.HI R6, RZ, 0x10, R5 ;  /* 0x00000010ff067819 */ /* 0x000fe20000011605 */
[----:B------:R-:W-:Y:S02]  /*10e30*/  IMAD.MOV.U32 R44, RZ, RZ, R150 ;  /* 0x000000ffff2c7224 */ /* 0x000fe400078e0096 */
[----:B------:R-:W-:Y:S02]  /*10e40*/  IMAD.MOV.U32 R150, RZ, RZ, R151 ;  /* 0x000000ffff967224 */ /* 0x000fe400078e0097 */
[----:B------:R-:W-:Y:S02]  /*10e50*/  IMAD.MOV.U32 R151, RZ, RZ, R144 ;  /* 0x000000ffff977224 */ /* 0x000fe400078e0090 */
[----:B------:R-:W-:-:S02]  /*10e60*/  IMAD.MOV.U32 R144, RZ, RZ, R182 ;  /* 0x000000ffff907224 */ /* 0x000fc400078e00b6 */
[----:B------:R1:W-:Y:S01]  /*10e70*/  MUFU.EX2 R182, R4 ;  /* 0x0000000400b67308 */ /* 0x0003e20000000800 */
[----:B------:R-:W-:Y:S01]  /*10e80*/  SHF.R.U32.HI R5, RZ, 0x18, R5 ;  /* 0x00000018ff057819 */ /* 0x000fe20000011605 */
[----:B------:R-:W-:Y:S02]  /*10e90*/  IMAD.MOV.U32 R73, RZ, RZ, R183 ;  /* 0x000000ffff497224 */ /* 0x000fe400078e00b7 */
[----:B---3--:R-:W-:Y:S02]  /*10ea0*/  IMAD.MOV.U32 R249, RZ, RZ, R64 ;  /* 0x000000fffff97224 */ /* 0x008fe400078e0040 */
[----:B------:R-:W-:Y:S02]  /*10eb0*/  IMAD.MOV.U32 R86, RZ, RZ, R74 ;  /* 0x000000ffff567224 */ /* 0x000fe400078e004a */
[----:B------:R-:W-:Y:S01]  /*10ec0*/  IMAD.MOV.U32 R186, RZ, RZ, R53 ;  /* 0x000000ffffba7224 */ /* 0x000fe200078e0035 */
[----:B-1----:R-:W-:Y:S01]  /*10ed0*/  LOP3.LUT R4, R6, 0xff, RZ, 0xc0, !PT ;  /* 0x000000ff06047812 */ /* 0x002fe200078ec0ff */
[----:B------:R-:W-:Y:S01]  /*10ee0*/  FFMA.FTZ R6, R87, UR14, -R3 ;  /* 0x0000000e57067c23 */ /* 0x000fe20008010803 */
[----:B------:R-:W-:-:S02]  /*10ef0*/  IMAD.MOV.U32 R87, RZ, RZ, R36 ;  /* 0x000000ffff577224 */ /* 0x000fc400078e0024 */
[----:B------:R-:W-:Y:S02]  /*10f00*/  IMAD.MOV.U32 R36, RZ, RZ, R37 ;  /* 0x000000ffff247224 */ /* 0x000fe400078e0025 */
[----:B------:R-:W-:Y:S01]  /*10f10*/  IMAD.MOV.U32 R37, RZ, RZ, R39 ;  /* 0x000000ffff257224 */ /* 0x000fe200078e0027 */
[----:B------:R-:W-:Y:S01]  /*10f20*/  PRMT R19, R4, 0x5410, R5 ;  /* 0x0000541004137816 */ /* 0x000fe20000000005 */
[----:B------:R-:W-:Y:S01]  /*10f30*/  FFMA.FTZ R4, R87, UR14, -R3 ;  /* 0x0000000e57047c23 */ /* 0x000fe20008010803 */
[----:B------:R-:W-:Y:S01]  /*10f40*/  IMAD.MOV.U32 R64, RZ, RZ, R134 ;  /* 0x000000ffff407224 */ /* 0x000fe200078e0086 */
[----:B------:R-:W-:Y:S01]  /*10f50*/  MOV R39, R72 ;  /* 0x0000004800277202 */ /* 0x000fe20000000f00 */
[----:B------:R-:W-:Y:S02]  /*10f60*/  IMAD.MOV.U32 R87, RZ, RZ, R37 ;  /* 0x000000ffff577224 */ /* 0x000fe400078e0025 */
[----:B------:R-:W-:Y:S02]  /*10f70*/  IMAD.MOV.U32 R53, RZ, RZ, R107 ;  /* 0x000000ffff357224 */ /* 0x000fe400078e006b */
[----:B------:R-:W-:-:S02]  /*10f80*/  IMAD.MOV.U32 R66, RZ, RZ, R131 ;  /* 0x000000ffff427224 */ /* 0x000fc400078e0083 */
[----:B------:R-:W-:Y:S01]  /*10f90*/  FFMA.FTZ R5, R245, UR14, -R2 ;  /* 0x0000000ef5057c23 */ /* 0x000fe20008010802 */
[----:B------:R-:W-:Y:S02]  /*10fa0*/  IMAD.MOV.U32 R72, RZ, RZ, R73 ;  /* 0x000000ffff487224 */ /* 0x000fe400078e0049 */
[----:B------:R-:W-:Y:S02]  /*10fb0*/  IMAD.MOV.U32 R73, RZ, RZ, R128 ;  /* 0x000000ffff497224 */ /* 0x000fe400078e0080 */
[----:B------:R-:W-:Y:S02]  /*10fc0*/  IMAD.MOV.U32 R128, RZ, RZ, R180 ;  /* 0x000000ffff807224 */ /* 0x000fe400078e00b4 */
[----:B------:R-:W-:Y:S01]  /*10fd0*/  IMAD.MOV.U32 R69, RZ, RZ, R87 ;  /* 0x000000ffff457224 */ /* 0x000fe200078e0057 */
[----:B------:R-:W-:Y:S01]  /*10fe0*/  MUFU.EX2 R180, R6 ;  /* 0x0000000600b47308 */ /* 0x000fe20000000800 */
[----:B------:R-:W-:Y:S02]  /*10ff0*/  IMAD.MOV.U32 R67, RZ, RZ, R70 ;  /* 0x000000ffff437224 */ /* 0x000fe400078e0046 */
[----:B------:R-:W-:-:S02]  /*11000*/  IMAD.MOV.U32 R251, RZ, RZ, R64 ;  /* 0x000000fffffb7224 */ /* 0x000fc400078e0040 */
[----:B------:R-:W-:Y:S02]  /*11010*/  IMAD.MOV.U32 R241, RZ, RZ, R86 ;  /* 0x000000fffff17224 */ /* 0x000fe400078e0056 */
[----:B------:R-:W-:Y:S02]  /*11020*/  IMAD.MOV.U32 R228, RZ, RZ, R53 ;  /* 0x000000ffffe47224 */ /* 0x000fe400078e0035 */
[----:B------:R-:W-:Y:S02]  /*11030*/  IMAD.MOV.U32 R230, RZ, RZ, R66 ;  /* 0x000000ffffe67224 */ /* 0x000fe400078e0042 */
[----:B------:R-:W-:Y:S01]  /*11040*/  IMAD.MOV.U32 R20, RZ, RZ, R139 ;  /* 0x000000ffff147224 */ /* 0x000fe200078e008b */
[----:B------:R1:W-:Y:S01]  /*11050*/  MUFU.EX2 R183, R14 ;  /* 0x0000000e00b77308 */ /* 0x0003e20000000800 */
[----:B------:R-:W-:Y:S02]  /*11060*/  IMAD.MOV.U32 R37, RZ, RZ, R72 ;  /* 0x000000ffff257224 */ /* 0x000fe400078e0048 */
[----:B------:R-:W-:-:S02]  /*11070*/  IMAD.MOV.U32 R85, RZ, RZ, R36 ;  /* 0x000000ffff557224 */ /* 0x000fc400078e0024 */
[----:B------:R-:W-:Y:S02]  /*11080*/  IMAD.MOV.U32 R71, RZ, RZ, R174 ;  /* 0x000000ffff477224 */ /* 0x000fe400078e00ae */
[----:B------:R-:W-:Y:S01]  /*11090*/  FADD.FTZ R15, R241, R41 ;  /* 0x00000029f10f7221 */ /* 0x000fe20000010000 */
[----:B------:R-:W-:Y:S01]  /*110a0*/  IMAD.MOV.U32 R70, RZ, RZ, R153 ;  /* 0x000000ffff467224 */ /* 0x000fe200078e0099 */
[----:B------:R3:W-:Y:S01]  /*110b0*/  MUFU.EX2 R134, R5 ;  /* 0x0000000500867308 */ /* 0x0007e20000000800 */
[----:B------:R-:W-:Y:S02]  /*110c0*/  IMAD.MOV.U32 R53, RZ, RZ, R67 ;  /* 0x000000ffff357224 */ /* 0x000fe400078e0043 */
[----:B------:R-:W-:Y:S02]  /*110d0*/  IMAD.MOV.U32 R66, RZ, RZ, R44 ;  /* 0x000000ffff427224 */ /* 0x000fe400078e002c */
[----:B------:R-:W-:Y:S01]  /*110e0*/  FFMA.FTZ R72, R197, UR14, -R3 ;  /* 0x0000000ec5487c23 */ /* 0x000fe20008010803 */
[----:B------:R-:W-:-:S02]  /*110f0*/  IMAD.MOV.U32 R153, RZ, RZ, R88 ;  /* 0x000000ffff997224 */ /* 0x000fc400078e0058 */
[----:B------:R-:W-:Y:S01]  /*11100*/  FFMA.FTZ R74, R192, UR14, -R3 ;  /* 0x0000000ec04a7c23 */ /* 0x000fe20008010803 */
[----:B------:R-:W-:Y:S02]  /*11110*/  IMAD.MOV.U32 R67, RZ, RZ, R39 ;  /* 0x000000ffff437224 */ /* 0x000fe400078e0027 */
[----:B-1----:R-:W-:Y:S01]  /*11120*/  FADD.FTZ R14, R251, R42 ;  /* 0x0000002afb0e7221 */ /* 0x002fe20000010000 */
[----:B------:R-:W-:Y:S01]  /*11130*/  IMAD.MOV.U32 R251, RZ, RZ, R20 ;  /* 0x000000fffffb7224 */ /* 0x000fe200078e0014 */
[----:B------:R1:W-:Y:S01]  /*11140*/  MUFU.EX2 R185, R13 ;  /* 0x0000000d00b97308 */ /* 0x0003e20000000800 */
[----:B------:R-:W-:Y:S02]  /*11150*/  IMAD.MOV.U32 R241, RZ, RZ, R230 ;  /* 0x000000fffff17224 */ /* 0x000fe400078e00e6 */
[----:B------:R-:W-:Y:S01]  /*11160*/  FFMA.FTZ R75, R75, UR14, -R3 ;  /* 0x0000000e4b4b7c23 */ /* 0x000fe20008010803 */
[----:B------:R-:W-:Y:S02]  /*11170*/  IMAD.MOV.U32 R147, RZ, RZ, R181 ;  /* 0x000000ffff937224 */ /* 0x000fe400078e00b5 */
[--C-:B------:R-:W-:Y:S01]  /*11180*/  FFMA.FTZ R89, R89, UR14, -R3.reuse ;  /* 0x0000000e59597c23 */ /* 0x100fe20008010803 */
[--C-:B---3--:R-:W-:Y:S01]  /*11190*/  FFMA.FTZ R5, R69, UR14, -R0.reuse ;  /* 0x0000000e45057c23 */ /* 0x108fe20008010800 */
[--C-:B------:R-:W-:Y:S01]  /*111a0*/  FFMA.FTZ R87, R191, UR14, -R3.reuse ;  /* 0x0000000ebf577c23 */ /* 0x100fe20008010803 */
[----:B------:R-:W-:Y:S01]  /*111b0*/  FFMA.FTZ R88, R190, UR14, -R3 ;  /* 0x0000000ebe587c23 */ /* 0x000fe20008010803 */
[----:B------:R-:W-:Y:S01]  /*111c0*/  FFMA.FTZ R12, R85, UR14, -R0 ;  /* 0x0000000e550c7c23 */ /* 0x000fe20008010800 */
[----:B------:R-:W-:Y:S01]  /*111d0*/  IMAD.MOV.U32 R250, RZ, RZ, R71 ;  /* 0x000000fffffa7224 */ /* 0x000fe200078e0047 */
[----:B------:R-:W-:Y:S01]  /*111e0*/  MOV R20, R228 ;  /* 0x000000e400147202 */ /* 0x000fe20000000f00 */
[----:B------:R-:W-:Y:S01]  /*111f0*/  IMAD.MOV.U32 R64, RZ, RZ, R37 ;  /* 0x000000ffff407224 */ /* 0x000fe200078e0025 */
[----:B------:R3:W4:Y:S01]  /*11200*/  MUFU.EX2 R181, R7 ;  /* 0x0000000700b57308 */ /* 0x0007220000000800 */
[----:B------:R-:W-:-:S02]  /*11210*/  IMAD.MOV.U32 R65, RZ, RZ, R84 ;  /* 0x000000ffff417224 */ /* 0x000fc400078e0054 */
[----:B------:R-:W-:Y:S01]  /*11220*/  FFMA.FTZ R3, R240, UR14, -R2 ;  /* 0x0000000ef0037c23 */ /* 0x000fe20008010802 */
[----:B------:R-:W-:Y:S02]  /*11230*/  IMAD.MOV.U32 R54, RZ, RZ, R81 ;  /* 0x000000ffff367224 */ /* 0x000fe400078e0051 */
[----:B-1----:R-:W-:Y:S01]  /*11240*/  FFMA.FTZ R13, R252, UR14, -R0 ;  /* 0x0000000efc0d7c23 */ /* 0x002fe20008010800 */
[----:B------:R-:W-:Y:S02]  /*11250*/  IMAD.MOV.U32 R230, RZ, RZ, R129 ;  /* 0x000000ffffe67224 */ /* 0x000fe400078e0081 */
[----:B--2---:R-:W-:Y:S01]  /*11260*/  FFMA.FTZ R6, R246, UR14, -R2 ;  /* 0x0000000ef6067c23 */ /* 0x004fe20008010802 */
[----:B------:R1:W-:Y:S01]  /*11270*/  MUFU.EX2 R174, R4 ;  /* 0x0000000400ae7308 */ /* 0x0003e20000000800 */
[--C-:B------:R-:W-:Y:S01]  /*11280*/  FFMA.FTZ R37, R248, UR14, -R0.reuse ;  /* 0x0000000ef8257c23 */ /* 0x100fe20008010800 */
[--C-:B------:R-:W-:Y:S01]  /*11290*/  FFMA.FTZ R39, R239, UR14, -R0.reuse ;  /* 0x0000000eef277c23 */ /* 0x100fe20008010800 */
[--C-:B------:R-:W-:Y:S01]  /*112a0*/  FFMA.FTZ R44, R233, UR14, -R0.reuse ;  /* 0x0000000ee92c7c23 */ /* 0x100fe20008010800 */
[--C-:B------:R-:W-:Y:S01]  /*112b0*/  FFMA.FTZ R71, R220, UR14, -R0.reuse ;  /* 0x0000000edc477c23 */ /* 0x100fe20008010800 */
[--C-:B------:R-:W-:Y:S01]  /*112c0*/  FFMA.FTZ R81, R202, UR14, -R0.reuse ;  /* 0x0000000eca517c23 */ /* 0x100fe20008010800 */
[--C-:B------:R-:W-:Y:S01]  /*112d0*/  FFMA.FTZ R84, R200, UR14, -R0.reuse ;  /* 0x0000000ec8547c23 */ /* 0x100fe20008010800 */
[--C-:B------:R-:W-:Y:S01]  /*112e0*/  FFMA.FTZ R85, R199, UR14, -R0.reuse ;  /* 0x0000000ec7557c23 */ /* 0x100fe20008010800 */
[----:B------:R2:W4:Y:S01]  /*112f0*/  MUFU.EX2 R131, R6 ;  /* 0x0000000600837308 */ /* 0x0005220000000800 */
[----:B------:R-:W-:Y:S01]  /*11300*/  FFMA.FTZ R86, R198, UR14, -R0 ;  /* 0x0000000ec6567c23 */ /* 0x000fe20008010800 */
[----:B------:R-:W-:-:S02]  /*11310*/  IMAD.MOV.U32 R228, RZ, RZ, R130 ;  /* 0x000000ffffe47224 */ /* 0x000fc400078e0082 */
[--C-:B---3--:R-:W-:Y:S01]  /*11320*/  FFMA.FTZ R7, R232, UR14, -R2.reuse ;  /* 0x0000000ee8077c23 */ /* 0x108fe20008010802 */
[--C-:B------:R-:W-:Y:S01]  /*11330*/  FFMA.FTZ R16, R231, UR14, -R2.reuse ;  /* 0x0000000ee7107c23 */ /* 0x100fe20008010802 */
[--C-:B------:R-:W-:Y:S01]  /*11340*/  FFMA.FTZ R18, R221, UR14, -R2.reuse ;  /* 0x0000000edd127c23 */ /* 0x100fe20008010802 */
[--C-:B------:R-:W-:Y:S01]  /*11350*/  FFMA.FTZ R36, R219, UR14, -R2.reuse ;  /* 0x0000000edb247c23 */ /* 0x100fe20008010802 */
[--C-:B------:R-:W-:Y:S01]  /*11360*/  FFMA.FTZ R76, R196, UR14, -R2.reuse ;  /* 0x0000000ec44c7c23 */ /* 0x100fe20008010802 */
[--C-:B------:R-:W-:Y:S01]  /*11370*/  FFMA.FTZ R77, R195, UR14, -R2.reuse ;  /* 0x0000000ec34d7c23 */ /* 0x100fe20008010802 */
[--C-:B-1----:R-:W-:Y:S01]  /*11380*/  FFMA.FTZ R4, R244, UR14, -R2.reuse ;  /* 0x0000000ef4047c23 */ /* 0x102fe20008010802 */
[--C-:B------:R-:W-:Y:S01]  /*11390*/  FFMA.FTZ R79, R194, UR14, -R2.reuse ;  /* 0x0000000ec24f7c23 */ /* 0x100fe20008010802 */
[----:B------:R-:W-:Y:S01]  /*113a0*/  FFMA.FTZ R80, R193, UR14, -R2 ;  /* 0x0000000ec1507c23 */ /* 0x000fe20008010802 */
[----:B------:R1:W-:Y:S01]  /*113b0*/  MUFU.EX2 R130, R5 ;  /* 0x0000000500827308 */ /* 0x0003e20000000800 */
[----:B------:R-:W-:Y:S01]  /*113c0*/  IMAD.MOV.U32 R24, RZ, RZ, R66 ;  /* 0x000000ffff187224 */ /* 0x000fe200078e0042 */
[----:B------:R-:W-:Y:S01]  /*113d0*/  F2FP.BF16.F32.PACK_AB R2, R186, R224 ;  /* 0x000000e0ba02723e */ /* 0x000fe200000010ff */
[----:B------:R-:W-:-:S02]  /*113e0*/  IMAD.MOV.U32 R27, RZ, RZ, R67 ;  /* 0x000000ffff1b7224 */ /* 0x000fc400078e0043 */
[----:B--2---:R-:W-:Y:S01]  /*113f0*/  FFMA.FTZ R6, R216, UR14, -R0 ;  /* 0x0000000ed8067c23 */ /* 0x004fe20008010800 */
[----:B------:R-:W-:Y:S01]  /*11400*/  HSET2.LE.AND R0, R11, R133, PT ;  /* 0x000000850b007233 */ /* 0x000fe20003803000 */
[----:B------:R-:W-:Y:S02]  /*11410*/  IMAD.MOV.U32 R69, RZ, RZ, R172 ;  /* 0x000000ffff457224 */ /* 0x000fe400078e00ac */
[----:B------:R-:W-:Y:S01]  /*11420*/  IMAD.MOV.U32 R187, RZ, RZ, R241 ;  /* 0x000000ffffbb7224 */ /* 0x000fe200078e00f1 */
[----:B------:R2:W-:Y:S01]  /*11430*/  MUFU.EX2 R172, R3 ;  /* 0x0000000300ac7308 */ /* 0x0005e20000000800 */
[----:B------:R-:W-:Y:S02]  /*11440*/  IMAD.MOV.U32 R26, RZ, RZ, R64 ;  /* 0x000000ffff1a7224 */ /* 0x000fe400078e0040 */
[----:B------:R-:W-:Y:S02]  /*11450*/  IMAD.MOV.U32 R241, RZ, RZ, R54 ;  /* 0x000000fffff17224 */ /* 0x000fe400078e0036 */
[----:B-1----:R-:W-:Y:S01]  /*11460*/  FADD.FTZ R5, R251, R14 ;  /* 0x0000000efb057221 */ /* 0x002fe20000010000 */
[----:B------:R-:W-:-:S02]  /*11470*/  IMAD.MOV.U32 R251, RZ, RZ, R230 ;  /* 0x000000fffffb7224 */ /* 0x000fc400078e00e6 */
[----:B------:R4:W-:Y:S01]  /*11480*/  MUFU.EX2 R139, R4 ;  /* 0x00000004008b7308 */ /* 0x0009e20000000800 */
[----:B------:R-:W-:Y:S01]  /*11490*/  IMAD.MOV.U32 R230, RZ, RZ, R73 ;  /* 0x000000ffffe67224 */ /* 0x000fe200078e0049 */
[----:B------:R-:W-:Y:S01]  /*114a0*/  LOP3.LUT R8, R0, R2, RZ, 0xc0, !PT ;  /* 0x0000000200087212 */ /* 0x000fe200078ec0ff */
[----:B------:R-:W-:Y:S02]  /*114b0*/  IMAD.MOV.U32 R54, RZ, RZ, R128 ;  /* 0x000000ffff367224 */ /* 0x000fe400078e0080 */
[----:B------:R-:W-:Y:S01]  /*114c0*/  IMAD.MOV.U32 R190, RZ, RZ, R24 ;  /* 0x000000ffffbe7224 */ /* 0x000fe200078e0018 */
[--C-:B------:R-:W-:Y:S01]  /*114d0*/  HSET2.LE.AND R0, R21, R133.reuse, PT ;  /* 0x0000008515007233 */ /* 0x100fe20003803000 */
[----:B------:R-:W-:Y:S01]  /*114e0*/  IMAD.MOV.U32 R24, RZ, RZ, R27 ;  /* 0x000000ffff187224 */ /* 0x000fe200078e001b */
[----:B--2---:R-:W-:Y:S01]  /*114f0*/  HSET2.LE.AND R3, R10, R133, PT ;  /* 0x000000850a037233 */ /* 0x004fe20003803000 */
[----:B------:R-:W-:Y:S01]  /*11500*/  IMAD.MOV.U32 R27, RZ, RZ, R26 ;  /* 0x000000ffff1b7224 */ /* 0x000fe200078e001a */
[----:B------:R-:W-:Y:S01]  /*11510*/  F2FP.BF16.F32.PACK_AB R2, R243, R249 ;  /* 0x000000f9f302723e */ /* 0x000fe200000010ff */
[----:B------:R-:W-:-:S02]  /*11520*/  IMAD.MOV.U32 R26, RZ, RZ, R230 ;  /* 0x000000ffff1a7224 */ /* 0x000fc400078e00e6 */
[----:B------:R-:W-:Y:S01]  /*11530*/  IMAD.MOV.U32 R230, RZ, RZ, R54 ;  /* 0x000000ffffe67224 */ /* 0x000fe200078e0036 */
[----:B----4-:R-:W-:Y:S01]  /*11540*/  F2FP.BF16.F32.PACK_AB R4, R178, R179 ;  /* 0x000000b3b204723e */ /* 0x010fe200000010ff */
[----:B------:R-:W-:Y:S01]  /*11550*/  IMAD.MOV.U32 R246, RZ, RZ, R24 ;  /* 0x000000fffff67224 */ /* 0x000fe200078e0018 */
[----:B------:R-:W-:Y:S01]  /*11560*/  LOP3.LUT R10, R0, R2, RZ, 0xc0, !PT ;  /* 0x00000002000a7212 */ /* 0x000fe200078ec0ff */
[----:B------:R-:W-:Y:S01]  /*11570*/  IMAD.MOV.U32 R197, RZ, RZ, R20 ;  /* 0x000000ffffc57224 */ /* 0x000fe200078e0014 */
[----:B------:R-:W-:Y:S01]  /*11580*/  LOP3.LUT R9, R3, R4, RZ, 0xc0, !PT ;  /* 0x0000000403097212 */ /* 0x000fe200078ec0ff */
[----:B------:R-:W-:Y:S01]  /*11590*/  IMAD.MOV.U32 R24, RZ, RZ, R27 ;  /* 0x000000ffff187224 */ /* 0x000fe200078e001b */
[----:B------:R-:W-:Y:S01]  /*115a0*/  HSET2.LE.AND R3, R22, R133, PT ;  /* 0x0000008516037233 */ /* 0x000fe20003803000 */
[----:B------:R-:W-:Y:S01]  /*115b0*/  IMAD.MOV.U32 R27, RZ, RZ, R26 ;  /* 0x000000ffff1b7224 */ /* 0x000fe200078e001a */
[----:B------:R-:W-:Y:S01]  /*115c0*/  F2FP.BF16.F32.PACK_AB R4, R176, R177 ;  /* 0x000000b1b004723e */ /* 0x000fe200000010ff */
[----:B------:R-:W1:Y:S01]  /*115d0*/  LDSM.16.MT88.4 R20, [R205+0x5400] ;  /* 0x00540000cd14783b */ /* 0x000e620000004200 */
[----:B------:R-:W-:Y:S01]  /*115e0*/  FADD.FTZ R0, R136, R43 ;  /* 0x0000002b88007221 */ /* 0x000fe20000010000 */
[----:B------:R-:W-:Y:S01]  /*115f0*/  IMAD.MOV.U32 R26, RZ, RZ, R230 ;  /* 0x000000ffff1a7224 */ /* 0x000fe200078e00e6 */
[----:B------:R-:W-:Y:S01]  /*11600*/  LOP3.LUT R11, R3, R4, RZ, 0xc0, !PT ;  /* 0x00000004030b7212 */ /* 0x000fe200078ec0ff */
[----:B------:R-:W-:-:S02]  /*11610*/  IMAD.MOV.U32 R240, RZ, RZ, R24 ;  /* 0x000000fffff07224 */ /* 0x000fc400078e0018 */
[----:B------:R-:W-:Y:S01]  /*11620*/  FADD.FTZ R73, R137, R0 ;  /* 0x0000000089497221 */ /* 0x000fe20000010000 */
[----:B------:R-:W-:Y:S01]  /*11630*/  HSET2.LE.AND R0, R25, R133, PT ;  /* 0x0000008519007233 */ /* 0x000fe20003803000 */
[----:B------:R-:W-:Y:S02]  /*11640*/  IMAD.MOV.U32 R244, RZ, RZ, R27 ;  /* 0x000000fffff47224 */ /* 0x000fe400078e001b */
[----:B------:R-:W-:Y:S02]  /*11650*/  IMAD.MOV.U32 R245, RZ, RZ, R26 ;  /* 0x000000fffff57224 */ /* 0x000fe400078e001a */
[----:B------:R-:W2:Y:S01]  /*11660*/  LDSM.16.MT88.4 R24, [R206+0x5400] ;  /* 0x00540000ce18783b */ /* 0x000ea20000004200 */
[----:B------:R-:W-:Y:S02]  /*11670*/  IMAD.MOV.U32 R191, RZ, RZ, R69 ;  /* 0x000000ffffbf7224 */ /* 0x000fe400078e0045 */
[----:B------:R-:W-:Y:S01]  /*11680*/  FADD.FTZ R17, R135, R40 ;  /* 0x0000002887117221 */ /* 0x000fe20000010000 */
[----:B------:R-:W-:Y:S01]  /*11690*/  IMAD.MOV.U32 R69, RZ, RZ, R214 ;  /* 0x000000ffff457224 */ /* 0x000fe200078e00d6 */
[----:B------:R3:W4:Y:S01]  /*116a0*/  MUFU.EX2 R129, R6 ;  /* 0x0000000600817308 */ /* 0x0007220000000800 */
[----:B------:R-:W-:Y:S01]  /*116b0*/  HMMA.16816.F32.BF16 R40, R8, R50, R116 ;  /* 0x000000320828723c */ /* 0x000fe20000041874 */
[----:B------:R-:W-:Y:S01]  /*116c0*/  F2FP.BF16.F32.PACK_AB R2, R227, R226 ;  /* 0x000000e2e302723e */ /* 0x000fe200000010ff */
[----:B------:R-:W-:-:S02]  /*116d0*/  IMAD.MOV.U32 R54, RZ, RZ, R69 ;  /* 0x000000ffff367224 */ /* 0x000fc400078e0045 */
[----:B------:R-:W-:Y:S01]  /*116e0*/  FADD.FTZ R3, R138, R17 ;  /* 0x000000118a037221 */ /* 0x000fe20000010000 */
[----:B------:R-:W-:Y:S02]  /*116f0*/  IMAD.MOV.U32 R107, RZ, RZ, R55 ;  /* 0x000000ffff6b7224 */ /* 0x000fe400078e0037 */
[----:B------:R4:W-:Y:S01]  /*11700*/  MUFU.EX2 R128, R12 ;  /* 0x0000000c00807308 */ /* 0x0009e20000000800 */
[----:B------:R-:W-:Y:S01]  /*11710*/  IMAD.MOV.U32 R69, RZ, RZ, R53 ;  /* 0x000000ffff457224 */ /* 0x000fe200078e0035 */
[----:B------:R-:W-:Y:S01]  /*11720*/  LOP3.LUT R14, R0, R2, RZ, 0xc0, !PT ;  /* 0x00000002000e7212 */ /* 0x000fe200078ec0ff */
[----:B------:R-:W-:-:S05]  /*11730*/  FADD.FTZ R4, R215, R15 ;  /* 0x0000000fd7047221 */ /* 0x000fca0000010000 */
[----:B------:R1:W2:Y:S01]  /*11740*/  MUFU.EX2 R117, R13 ;  /* 0x0000000d00757308 */ /* 0x0002a20000000800 */
[----:B------:R-:W-:Y:S01]  /*11750*/  HSET2.LE.AND R0, R33, R133, PT ;  /* 0x0000008521007233 */ /* 0x000fe20003803000 */
[----:B------:R-:W-:Y:S01]  /*11760*/  IMAD.MOV.U32 R230, RZ, RZ, R54 ;  /* 0x000000ffffe67224 */ /* 0x000fe200078e0036 */
[----:B------:R-:W-:Y:S01]  /*11770*/  F2FP.BF16.F32.PACK_AB R2, R182, R181 ;  /* 0x000000b5b602723e */ /* 0x000fe200000010ff */
[----:B------:R-:W-:Y:S02]  /*11780*/  IMAD.MOV.U32 R53, RZ, RZ, R107 ;  /* 0x000000ffff357224 */ /* 0x000fe400078e006b */
[----:B------:R-:W-:Y:S01]  /*11790*/  FADD.FTZ R68, R68, R5 ;  /* 0x0000000544447221 */ /* 0x000fe20000010000 */
[----:B------:R-:W-:Y:S02]  /*117a0*/  IMAD.MOV.U32 R54, RZ, RZ, R69 ;  /* 0x000000ffff367224 */ /* 0x000fe400078e0045 */
[----:B------:R-:W-:Y:S01]  /*117b0*/  FADD.FTZ R69, R212, R3 ;  /* 0x00000003d4457221 */ /* 0x000fe20000010000 */
[----:B------:R-:W-:-:S02]  /*117c0*/  IMAD.MOV.U32 R107, RZ, RZ, R70 ;  /* 0x000000ffff6b7224 */ /* 0x000fc400078e0046 */
[----:B------:R-:W-:Y:S01]  /*117d0*/  FADD.FTZ R70, R213, R4 ;  /* 0x00000004d5467221 */ /* 0x000fe20000010000 */
[--C-:B------:R-:W-:Y:S02]  /*117e0*/  HSET2.LE.AND R3, R31, R133.reuse, PT ;  /* 0x000000851f037233 */ /* 0x100fe40003803000 */
[--C-:B------:R-:W-:Y:S02]  /*117f0*/  HSET2.LE.AND R5, R30, R133.reuse, PT ;  /* 0x000000851e057233 */ /* 0x100fe40003803000 */
[----:B------:R-:W-:Y:S02]  /*11800*/  F2FP.BF16.F32.PACK_AB R4, R247, R242 ;  /* 0x000000f2f704723e */ /* 0x000fe400000010ff */
[----:B---3--:R-:W-:Y:S02]  /*11810*/  F2FP.BF16.F32.PACK_AB R6, R175, R173 ;  /* 0x000000adaf06723e */ /* 0x008fe400000010ff */
[----:B------:R-:W-:Y:S02]  /*11820*/  LOP3.LUT R15, R0, R2, RZ, 0xc0, !PT ;  /* 0x00000002000f7212 */ /* 0x000fe400078ec0ff */
[----:B------:R-:W-:-:S02]  /*11830*/  HSET2.LE.AND R0, R32, R133, PT ;  /* 0x0000008520007233 */ /* 0x000fc40003803000 */
[----:B------:R-:W-:Y:S01]  /*11840*/  F2FP.BF16.F32.PACK_AB R2, R134, R131 ;  /* 0x000000838602723e */ /* 0x000fe200000010ff */
[----:B------:R3:W-:Y:S01]  /*11850*/  MUFU.EX2 R135, R7 ;  /* 0x0000000700877308 */ /* 0x0007e20000000800 */
[----:B----4-:R-:W-:Y:S02]  /*11860*/  LOP3.LUT R12, R3, R4, RZ, 0xc0, !PT ;  /* 0x00000004030c7212 */ /* 0x010fe400078ec0ff */
[----:B-1----:R-:W-:Y:S02]  /*11870*/  LOP3.LUT R13, R5, R6, RZ, 0xc0, !PT ;  /* 0x00000006050d7212 */ /* 0x002fe400078ec0ff */
[--C-:B------:R-:W-:Y:S02]  /*11880*/  HSET2.LE.AND R6, R35, R133.reuse, PT ;  /* 0x0000008523067233 */ /* 0x100fe40003803000 */
[----:B------:R-:W-:Y:S01]  /*11890*/  HSET2.LE.AND R3, R19, R133, PT ;  /* 0x0000008513037233 */ /* 0x000fe20003803000 */
[----:B------:R1:W4:Y:S01]  /*118a0*/  MUFU.EX2 R118, R16 ;  /* 0x0000001000767308 */ /* 0x0003220000000800 */
[----:B------:R-:W-:-:S02]  /*118b0*/  F2FP.BF16.F32.PACK_AB R5, R129, R130 ;  /* 0x000000828105723e */ /* 0x000fc400000010ff */
[----:B------:R-:W-:Y:S02]  /*118c0*/  LOP3.LUT R4, R0, R2, RZ, 0xc0, !PT ;  /* 0x0000000200047212 */ /* 0x000fe400078ec0ff */
[----:B--2---:R-:W-:Y:S02]  /*118d0*/  F2FP.BF16.F32.PACK_AB R17, R117, R128 ;  /* 0x000000807511723e */ /* 0x004fe400000010ff */
[----:B------:R-:W-:Y:S02]  /*118e0*/  LOP3.LUT R0, R28, 0xffff, RZ, 0xc0, !PT ;  /* 0x0000ffff1c007812 */ /* 0x000fe400078ec0ff */
[----:B---3--:R-:W-:Y:S01]  /*118f0*/  F2FP.BF16.F32.PACK_AB R7, R172, R139 ;  /* 0x0000008bac07723e */ /* 0x008fe200000010ff */
[----:B------:R-:W-:Y:S01]  /*11900*/  IMAD.MOV.U32 R192, RZ, RZ, R65 ;  /* 0x000000ffffc07224 */ /* 0x000fe200078e0041 */
[----:B------:R-:W-:Y:S01]  /*11910*/  SHF.R.U32.HI R2, RZ, 0x10, R28 ;  /* 0x00000010ff027819 */ /* 0x000fe2000001161c */
[----:B------:R-:W-:Y:S01]  /*11920*/  HMMA.16816.F32.BF16 R64, R8, R48, R60 ;  /* 0x000000300840723c */ /* 0x000fe2000004183c */
[----:B------:R-:W-:-:S02]  /*11930*/  LOP3.LUT R5, R3, R5, RZ, 0xc0, !PT ;  /* 0x0000000503057212 */ /* 0x000fc400078ec0ff */
[----:B-1----:R-:W-:-:S03]  /*11940*/  HSET2.LE.AND R16, R34, R133, PT ;  /* 0x0000008522107233 */ /* 0x002fc60003803000 */
[C---:B------:R-:W-:Y:S01]  /*11950*/  HMMA.16816.F32.BF16 R60, R8.reuse, R56, R120 ;  /* 0x00000038083c723c */ /* 0x040fe20000041878 */
[----:B------:R-:W-:Y:S02]  /*11960*/  LOP3.LUT R6, R6, R7, RZ, 0xc0, !PT ;  /* 0x0000000706067212 */ /* 0x000fe400078ec0ff */
[----:B------:R-:W-:Y:S02]  /*11970*/  SHF.R.U32.HI R3, RZ, 0x8, R0 ;  /* 0x00000008ff037819 */ /* 0x000fe40000011600 */
[----:B------:R-:W-:Y:S01]  /*11980*/  LOP3.LUT R7, R16, R17, RZ, 0xc0, !PT ;  /* 0x0000001110077212 */ /* 0x000fe200078ec0ff */
[----:B------:R-:W-:Y:S01]  /*11990*/  HMMA.16816.F32.BF16 R32, R8, R58, R124 ;  /* 0x0000003a0820723c */ /* 0x000fe2000004187c */
[----:B------:R-:W-:Y:S01]  /*119a0*/  LOP3.LUT R0, R2, 0xff, RZ, 0xc0, !PT ;  /* 0x000000ff02007812 */ /* 0x000fe200078ec0ff */
[----:B------:R-:W-:Y:S02]  /*119b0*/  IMAD.MOV.U32 R219, RZ, RZ, R107 ;  /* 0x000000ffffdb7224 */ /* 0x000fe400078e006b */
[----:B------:R1:W-:Y:S03]  /*119c0*/  MUFU.EX2 R107, R36 ;  /* 0x00000024006b7308 */ /* 0x0003e60000000800 */
[----:B------:R-:W-:-:S02]  /*119d0*/  SHF.R.U32.HI R10, RZ, 0x18, R28 ;  /* 0x00000018ff0a7819 */ /* 0x000fc4000001161c */
[----:B------:R-:W-:Y:S01]  /*119e0*/  LOP3.LUT R11, R28, 0xff, RZ, 0xc0, !PT ;  /* 0x000000ff1c0b7812 */ /* 0x000fe200078ec0ff */
[----:B------:R-:W-:Y:S01]  /*119f0*/  HMMA.16816.F32.BF16 R56, R4, R20, R96 ;  /* 0x000000140438723c */ /* 0x000fe20000041860 */
[----:B------:R-:W-:Y:S01]  /*11a00*/  SHF.R.U32.HI R9, RZ, 0x8, R45 ;  /* 0x00000008ff097819 */ /* 0x000fe2000001162d */
[----:B------:R2:W-:Y:S01]  /*11a10*/  MUFU.EX2 R98, R37 ;  /* 0x0000002500627308 */ /* 0x0005e20000000800 */
[----:B------:R-:W-:Y:S01]  /*11a20*/  SHF.R.U32.HI R2, RZ, 0x10, R29 ;  /* 0x00000010ff027819 */ /* 0x000fe2000001161d */
[----:B------:R-:W-:Y:S01]  /*11a30*/  IMAD.MOV.U32 R55, RZ, RZ, R217 ;  /* 0x000000ffff377224 */ /* 0x000fe200078e00d9 */
[----:B------:R-:W-:Y:S02]  /*11a40*/  LOP3.LUT R8, R46, 0xff, RZ, 0xc0, !PT ;  /* 0x000000ff2e087812 */ /* 0x000fe400078ec0ff */
[----:B-1----:R-:W-:Y:S02]  /*11a50*/  PRMT R36, R0, 0x5410, R10 ;  /* 0x0000541000247816 */ /* 0x002fe4000000000a */
[----:B------:R-:W-:-:S02]  /*11a60*/  LOP3.LUT R0, R29, 0xffff, RZ, 0xc0, !PT ;  /* 0x0000ffff1d007812 */ /* 0x000fc400078ec0ff */
[----:B------:R-:W-:Y:S01]  /*11a70*/  PRMT R19, R52, 0x5410, R9 ;  /* 0x0000541034137816 */ /* 0x000fe20000000009 */
[----:B------:R-:W-:Y:S01]  /*11a80*/  IMAD.MOV.U32 R232, RZ, RZ, R230 ;  /* 0x000000ffffe87224 */ /* 0x000fe200078e00e6 */
[----:B------:R-:W-:Y:S02]  /*11a90*/  SHF.R.U32.HI R9, RZ, 0x18, R29 ;  /* 0x00000018ff097819 */ /* 0x000fe4000001161d */
[----:B--2---:R-:W-:Y:S02]  /*11aa0*/  PRMT R37, R11, 0x5410, R3 ;  /* 0x000054100b257816 */ /* 0x004fe40000000003 */
[----:B------:R-:W-:Y:S01]  /*11ab0*/  SHF.R.U32.HI R3, RZ, 0x8, R0 ;  /* 0x00000008ff037819 */ /* 0x000fe20000011600 */
[----:B------:R-:W-:Y:S01]  /*11ac0*/  IMAD.MOV.U32 R196, RZ, RZ, R211 ;  /* 0x000000ffffc47224 */ /* 0x000fe200078e00d3 */
[----:B------:R-:W-:Y:S01]  /*11ad0*/  LOP3.LUT R0, R2, 0xff, RZ, 0xc0, !PT ;  /* 0x000000ff02007812 */ /* 0x000fe200078ec0ff */
[----:B------:R1:W-:Y:S01]  /*11ae0*/  MUFU.EX2 R116, R18 ;  /* 0x0000001200747308 */ /* 0x0003e20000000800 */
[----:B------:R-:W-:Y:S01]  /*11af0*/  IMAD.MOV.U32 R231, RZ, RZ, R54 ;  /* 0x000000ffffe77224 */ /* 0x000fe200078e0036 */
[----:B------:R-:W-:Y:S01]  /*11b00*/  MOV R221, R53 ;  /* 0x0000003500dd7202 */ /* 0x000fe20000000f00 */
[----:B------:R-:W-:Y:S01]  /*11b10*/  IMAD.MOV.U32 R230, RZ, RZ, R55 ;  /* 0x000000ffffe67224 */ /* 0x000fe200078e0037 */
[C---:B------:R-:W-:Y:S04]  /*11b20*/  HMMA.16816.F32.BF16 R48, R4.reuse, R24, R112 ;  /* 0x000000180430723c */ /* 0x040fe80000041870 */
[----:B------:R2:W-:Y:S02]  /*11b30*/  MUFU.EX2 R96, R44 ;  /* 0x0000002c00607308 */ /* 0x0005e40000000800 */
[----:B------:R-:W-:Y:S01]  /*11b40*/  HMMA.16816.F32.BF16 R52, R4, R22, R100 ;  /* 0x000000160434723c */ /* 0x000fe20000041864 */
[----:B-1----:R-:W-:-:S02]  /*11b50*/  PRMT R18, R8, 0x5410, R47 ;  /* 0x0000541008127816 */ /* 0x002fc4000000002f */
[----:B------:R-:W-:-:S03]  /*11b60*/  LOP3.LUT R8, R29, 0xff, RZ, 0xc0, !PT ;  /* 0x000000ff1d087812 */ /* 0x000fc600078ec0ff */
[----:B------:R-:W1:Y:S01]  /*11b70*/  MUFU.EX2 R97, R39 ;  /* 0x0000002700617308 */ /* 0x000e620000000800 */
[----:B------:R-:W-:Y:S01]  /*11b80*/  FADD.FTZ R2, R208, R69 ;  /* 0x00000045d0027221 */ /* 0x000fe20000010000 */
[----:B------:R-:W3:Y:S01]  /*11b90*/  LDSM.16.MT88.4 R28, [R205+0x5800] ;  /* 0x00580000cd1c783b */ /* 0x000ee20000004200 */
[----:B--2---:R-:W-:Y:S07]  /*11ba0*/  HMMA.16816.F32.BF16 R44, R4, R26, R108 ;  /* 0x0000001a042c723c */ /* 0x004fee000004186c */
[----:B------:R-:W-:Y:S01]  /*11bb0*/  PRMT R5, R0, 0x5410, R9 ;  /* 0x0000541000057816 */ /* 0x000fe20000000009 */
[----:B------:R-:W-:Y:S01]  /*11bc0*/  FADD.FTZ R0, R196, R73 ;  /* 0x00000049c4007221 */ /* 0x000fe20000010000 */
[----:B------:R-:W-:Y:S01]  /*11bd0*/  IMAD.MOV.U32 R196, RZ, RZ, R219 ;  /* 0x000000ffffc47224 */ /* 0x000fe200078e00db */
[----:B------:R-:W-:Y:S01]  /*11be0*/  PRMT R7, R8, 0x5410, R3 ;  /* 0x0000541008077816 */ /* 0x000fe20000000003 */
[----:B------:R-:W-:Y:S01]  /*11bf0*/  FADD.FTZ R4, R210, R68 ;  /* 0x00000044d2047221 */ /* 0x000fe20000010000 */
[----:B------:R2:W1:Y:S01]  /*11c00*/  MUFU.EX2 R39, R71 ;  /* 0x0000004700277308 */ /* 0x0004620000000800 */
[----:B------:R-:W-:Y:S01]  /*11c10*/  FADD.FTZ R3, R196, R70 ;  /* 0x00000046c4037221 */ /* 0x000fe20000010000 */
[----:B------:R-:W-:-:S02]  /*11c20*/  IMAD.MOV.U32 R219, RZ, RZ, R221 ;  /* 0x000000ffffdb7224 */ /* 0x000fc400078e00dd */
[----:B------:R-:W-:Y:S02]  /*11c30*/  IMAD.MOV.U32 R221, RZ, RZ, R231 ;  /* 0x000000ffffdd7224 */ /* 0x000fe400078e00e7 */
[----:B------:R-:W-:Y:S02]  /*11c40*/  IMAD.MOV.U32 R231, RZ, RZ, R232 ;  /* 0x000000ffffe77224 */ /* 0x000fe400078e00e8 */
[----:B------:R-:W-:Y:S02]  /*11c50*/  IMAD.MOV.U32 R196, RZ, RZ, R219 ;  /* 0x000000ffffc47224 */ /* 0x000fe400078e00db */
[----:B------:R-:W-:Y:S01]  /*11c60*/  FADD.FTZ R0, R207, R0 ;  /* 0x00000000cf007221 */ /* 0x000fe20000010000 */
[----:B------:R-:W-:Y:S01]  /*11c70*/  IMAD.MOV.U32 R219, RZ, RZ, R221 ;  /* 0x000000ffffdb7224 */ /* 0x000fe200078e00dd */
[----:B--2---:R-:W-:Y:S01]  /*11c80*/  HMMA.16816.F32.BF16 R68, R12, R22, R40 ;  /* 0x000000160c44723c */ /* 0x004fe20000041828 */
[----:B------:R-:W2:Y:S01]  /*11c90*/  LDSM.16.MT88.4 R40, [R206+0x5800] ;  /* 0x00580000ce28783b */ /* 0x000ea20000004200 */
[----:B------:R-:W-:-:S02]  /*11ca0*/  IMAD.MOV.U32 R221, RZ, RZ, R231 ;  /* 0x000000ffffdd7224 */ /* 0x000fc400078e00e7 */
[----:B------:R-:W-:Y:S02]  /*11cb0*/  IMAD.MOV.U32 R232, RZ, RZ, R246 ;  /* 0x000000ffffe87224 */ /* 0x000fe400078e00f6 */
[----:B------:R-:W-:Y:S02]  /*11cc0*/  IMAD.MOV.U32 R246, RZ, RZ, R190 ;  /* 0x000000fffff67224 */ /* 0x000fe400078e00be */
[----:B------:R-:W-:Y:S01]  /*11cd0*/  FADD.FTZ R10, R221, R0 ;  /* 0x00000000dd0a7221 */ /* 0x000fe20000010000 */
[----:B------:R-:W-:Y:S01]  /*11ce0*/  FADD.FTZ R11, R219, R2 ;  /* 0x00000002db0b7221 */ /* 0x000fe20000010000 */
[----:B------:R-:W-:Y:S01]  /*11cf0*/  HSET2.LE.AND R0, R7, R133, PT ;  /* 0x0000008507007233 */ /* 0x000fe20003803000 */
[----:B------:R-:W-:Y:S01]  /*11d00*/  MUFU.EX2 R72, R72 ;  /* 0x0000004800487308 */ /* 0x000fe20000000800 */
[----:B----4-:R-:W-:Y:S01]  /*11d10*/  F2FP.BF16.F32.PACK_AB R2, R118, R135 ;  /* 0x000000877602723e */ /* 0x010fe200000010ff */
[----:B------:R-:W-:Y:S01]  /*11d20*/  FADD.FTZ R17, R204, R4 ;  /* 0x00000004cc117221 */ /* 0x000fe20000010000 */
[----:B------:R-:W-:-:S05]  /*11d30*/  IMAD.MOV.U32 R231, RZ, RZ, R246 ;  /* 0x000000ffffe77224 */ /* 0x000fca00078e00f6 */
[----:B------:R-:W4:Y:S01]  /*11d40*/  MUFU.EX2 R74, R74 ;  /* 0x0000004a004a7308 */ /* 0x000f220000000800 */
[----:B------:R-:W-:Y:S01]  /*11d50*/  LOP3.LUT R4, R0, R2, RZ, 0xc0, !PT ;  /* 0x0000000200047212 */ /* 0x000fe200078ec0ff */
[----:B------:R-:W-:Y:S01]  /*11d60*/  FADD.FTZ R0, R231, R17 ;  /* 0x00000011e7007221 */ /* 0x000fe20000010000 */
[----:B------:R-:W-:Y:S01]  /*11d70*/  HMMA.16816.F32.BF16 R64, R12, R20, R64 ;  /* 0x000000140c40723c */ /* 0x000fe20000041840 */
[----:B------:R-:W-:Y:S01]  /*11d80*/  FADD.FTZ R16, R196, R3 ;  /* 0x00000003c4107221 */ /* 0x000fe20000010000 */
[----:B------:R-:W-:Y:S01]  /*11d90*/  HSET2.LE.AND R3, R5, R133, PT ;  /* 0x0000008505037233 */ /* 0x000fe20003803000 */
[----:B------:R-:W-:Y:S01]  /*11da0*/  IMAD.MOV.U32 R190, RZ, RZ, R191 ;  /* 0x000000ffffbe7224 */ /* 0x000fe200078e00bf */
[----:B------:R-:W-:-:S03]  /*11db0*/  F2FP.BF16.F32.PACK_AB R2, R189, R201 ;  /* 0x000000c9bd02723e */ /* 0x000fc600000010ff */
[----:B------:R-:W-:Y:S01]  /*11dc0*/  FADD.FTZ R20, R245, R0 ;  /* 0x00000000f5147221 */ /* 0x000fe20000010000 */
[--C-:B------:R-:W-:Y:S01]  /*11dd0*/  HSET2.LE.AND R0, R83, R133.reuse, PT ;  /* 0x0000008553007233 */ /* 0x100fe20003803000 */
[----:B------:R-:W-:Y:S01]  /*11de0*/  IMAD.MOV.U32 R191, RZ, RZ, R192 ;  /* 0x000000ffffbf7224 */ /* 0x000fe200078e00c0 */
[----:B-1----:R-:W-:Y:S02]  /*11df0*/  F2FP.BF16.F32.PACK_AB R5, R97, R98 ;  /* 0x000000626105723e */ /* 0x002fe400000010ff */
[--C-:B------:R-:W-:Y:S01]  /*11e00*/  HSET2.LE.AND R6, R19, R133.reuse, PT ;  /* 0x0000008513067233 */ /* 0x100fe20003803000 */
[----:B------:R-:W-:Y:S01]  /*11e10*/  FADD.FTZ R19, R244, R10 ;  /* 0x0000000af4137221 */ /* 0x000fe20000010000 */
[----:B------:R-:W-:Y:S01]  /*11e20*/  HSET2.LE.AND R8, R18, R133, PT ;  /* 0x0000008512087233 */ /* 0x000fe20003803000 */
[----:B------:R-:W-:Y:S01]  /*11e30*/  IMAD.MOV.U32 R246, RZ, RZ, R190 ;  /* 0x000000fffff67224 */ /* 0x000fe200078e00be */
[----:B------:R-:W-:Y:S02]  /*11e40*/  F2FP.BF16.F32.PACK_AB R7, R107, R116 ;  /* 0x000000746b07723e */ /* 0x000fe400000010ff */
[----:B------:R-:W-:Y:S01]  /*11e50*/  LOP3.LUT R10, R0, R2, RZ, 0xc0, !PT ;  /* 0x00000002000a7212 */ /* 0x000fe200078ec0ff */
[----:B------:R-:W-:Y:S01]  /*11e60*/  IMAD.MOV.U32 R190, RZ, RZ, R191 ;  /* 0x000000ffffbe7224 */ /* 0x000fe200078e00bf */
[----:B------:R-:W-:-:S02]  /*11e70*/  F2FP.BF16.F32.PACK_AB R9, R39, R96 ;  /* 0x000000602709723e */ /* 0x000fc400000010ff */
[----:B------:R-:W-:Y:S01]  /*11e80*/  LOP3.LUT R5, R3, R5, RZ, 0xc0, !PT ;  /* 0x0000000503057212 */ /* 0x000fe200078ec0ff */
[----:B------:R-:W-:Y:S01]  /*11e90*/  FADD.FTZ R3, R240, R11 ;  /* 0x0000000bf0037221 */ /* 0x000fe20000010000 */
[----:B------:R-:W-:Y:S02]  /*11ea0*/  HSET2.LE.AND R0, R82, R133, PT ;  /* 0x0000008552007233 */ /* 0x000fe40003803000 */
[----:B----4-:R-:W-:Y:S01]  /*11eb0*/  F2FP.BF16.F32.PACK_AB R2, R74, R72 ;  /* 0x000000484a02723e */ /* 0x010fe200000010ff */
[----:B------:R-:W-:Y:S01]  /*11ec0*/  HMMA.16816.F32.BF16 R60, R12, R24, R60 ;  /* 0x000000180c3c723c */ /* 0x000fe2000004183c */
[----:B------:R-:W-:Y:S02]  /*11ed0*/  LOP3.LUT R6, R6, R7, RZ, 0xc0, !PT ;  /* 0x0000000706067212 */ /* 0x000fe400078ec0ff */
[----:B------:R-:W-:Y:S02]  /*11ee0*/  LOP3.LUT R7, R8, R9, RZ, 0xc0, !PT ;  /* 0x0000000908077212 */ /* 0x000fe400078ec0ff */
[----:B------:R-:W-:-:S02]  /*11ef0*/  LOP3.LUT R11, R0, R2, RZ, 0xc0, !PT ;  /* 0x00000002000b7212 */ /* 0x000fc400078ec0ff */
[----:B------:R-:W-:Y:S01]  /*11f00*/  FADD.FTZ R24, R190, R3 ;  /* 0x00000003be187221 */ /* 0x000fe20000010000 */
[----:B------:R-:W-:-:S04]  /*11f10*/  IMAD.WIDE.U32 R2, R105, -0x2daee0ad, RZ ;  /* 0xd2511f5369027825 */ /* 0x000fc800078e00ff */
[----:B------:R-:W-:Y:S01]  /*11f20*/  FADD.FTZ R8, R232, R16 ;  /* 0x00000010e8087221 */ /* 0x000fe20000010000 */
[C---:B---3--:R-:W-:Y:S01]  /*11f30*/  HMMA.16816.F32.BF16 R56, R4.reuse, R28, R56 ;  /* 0x0000001c0438723c */ /* 0x048fe20000041838 */
[----:B------:R-:W-:Y:S01]  /*11f40*/  F2FP.BF16.F32.PACK_AB R9, R225, R203 ;  /* 0x000000cbe109723e */ /* 0x000fe200000010ff */
[----:B------:R-:W-:Y:S02]  /*11f50*/  VIADD R190, R223, 0x646e171e ;  /* 0x646e171edfbe7836 */ /* 0x000fe40000000000 */
[----:B------:R-:W-:Y:S01]  /*11f60*/  FADD.FTZ R25, R246, R8 ;  /* 0x00000008f6197221 */ /* 0x000fe20000010000 */
[----:B------:R-:W-:Y:S01]  /*11f70*/  LOP3.LUT R0, R2, 0xffff, RZ, 0xc0, !PT ;  /* 0x0000ffff02007812 */ /* 0x000fe200078ec0ff */
[----:B------:R-:W-:Y:S01]  /*11f80*/  HMMA.16816.F32.BF16 R52, R4, R30, R52 ;  /* 0x0000001e0434723c */ /* 0x000fe20000041834 */
[----:B------:R-:W-:-:S05]  /*11f90*/  HSET2.LE.AND R8, R37, R133, PT ;  /* 0x0000008525087233 */ /* 0x000fca0003803000 */
[C---:B--2---:R-:W-:Y:S06]  /*11fa0*/  HMMA.16816.F32.BF16 R48, R4.reuse, R40, R48 ;  /* 0x000000280430723c */ /* 0x044fec0000041830 */
[----:B------:R-:W-:Y:S01]  /*11fb0*/  HMMA.16816.F32.BF16 R44, R4, R42, R44 ;  /* 0x0000002a042c723c */ /* 0x000fe2000004182c */
[----:B------:R-:W-:-:S05]  /*11fc0*/  LOP3.LUT R8, R8, R9, RZ, 0xc0, !PT ;  /* 0x0000000908087212 */ /* 0x000fca00078ec0ff */
[----:B------:R-:W-:Y:S01]  /*11fd0*/  HMMA.16816.F32.BF16 R32, R12, R26, R32 ;  /* 0x0000001a0c20723c */ /* 0x000fe20000041820 */
[----:B------:R-:W-:Y:S02]  /*11fe0*/  SHF.R.U32.HI R4, RZ, 0x10, R2 ;  /* 0x00000010ff047819 */ /* 0x000fe40000011602 */
[----:B------:R-:W-:-:S04]  /*11ff0*/  SHF.R.U32.HI R5, RZ, 0x8, R0 ;  /* 0x00000008ff057819 */ /* 0x000fc80000011600 */
[----:B------:R-:W-:Y:S02]  /*12000*/  HSET2.LE.AND R12, R36, R133, PT ;  /* 0x00000085240c7233 */ /* 0x000fe40003803000 */
[----:B------:R-:W-:Y:S02]  /*12010*/  F2FP.BF16.F32.PACK_AB R13, R174, R180 ;  /* 0x000000b4ae0d723e */ /* 0x000fe400000010ff */
[----:B------:R-:W-:Y:S02]  /*12020*/  LOP3.LUT R7, R2, 0xff, RZ, 0xc0, !PT ;  /* 0x000000ff02077812 */ /* 0x000fe400078ec0ff */
[----:B------:R-:W-:Y:S02]  /*12030*/  SHF.R.U32.HI R6, RZ, 0x18, R2 ;  /* 0x00000018ff067819 */ /* 0x000fe40000011602 */
[----:B------:R-:W-:Y:S01]  /*12040*/  LOP3.LUT R0, R4, 0xff, RZ, 0xc0, !PT ;  /* 0x000000ff04007812 */ /* 0x000fe200078ec0ff */
[----:B------:R-:W-:Y:S01]  /*12050*/  MUFU.EX2 R76, R76 ;  /* 0x0000004c004c7308 */ /* 0x000fe20000000800 */
[----:B------:R-:W-:-:S02]  /*12060*/  LOP3.LUT R2, R3, R78, R190, 0x96, !PT ;  /* 0x0000004e03027212 */ /* 0x000fc400078e96be */
[----:B------:R-:W-:Y:S02]  /*12070*/  LOP3.LUT R9, R12, R13, RZ, 0xc0, !PT ;  /* 0x0000000d0c097212 */ /* 0x000fe400078ec0ff */
[----:B------:R-:W-:-:S03]  /*12080*/  LOP3.LUT R12, R91, 0xff, RZ, 0xc0, !PT ;  /* 0x000000ff5b0c7812 */ /* 0x000fc600078ec0ff */
[----:B------:R-:W1:Y:S01]  /*12090*/  MUFU.EX2 R77, R77 ;  /* 0x0000004d004d7308 */ /* 0x000e620000000800 */
[----:B------:R-:W-:Y:S02]  /*120a0*/  PRMT R16, R0, 0x5410, R6 ;  /* 0x0000541000107816 */ /* 0x000fe40000000006 */
[----:B------:R-:W-:Y:S02]  /*120b0*/  LOP3.LUT R0, R2, 0xffff, RZ, 0xc0, !PT ;  /* 0x0000ffff02007812 */ /* 0x000fe400078ec0ff */
[----:B------:R-:W-:Y:S02]  /*120c0*/  SHF.R.U32.HI R13, RZ, 0x8, R90 ;  /* 0x00000008ff0d7819 */ /* 0x000fe4000001165a */
[----:B------:R-:W-:Y:S02]  /*120d0*/  PRMT R15, R12, 0x5410, R92 ;  /* 0x000054100c0f7816 */ /* 0x000fe4000000005c */
[----:B------:R-:W-:Y:S02]  /*120e0*/  PRMT R17, R7, 0x5410, R5 ;  /* 0x0000541007117816 */ /* 0x000fe40000000005 */
[----:B------:R-:W-:Y:S01]  /*120f0*/  LOP3.LUT R3, R38, 0xffff, RZ, 0xc0, !PT ;  /* 0x0000ffff26037812 */ /* 0x000fe200078ec0ff */
[----:B------:R-:W-:Y:S01]  /*12100*/  IMAD.MOV.U32 R192, RZ, RZ, R197 ;  /* 0x000000ffffc07224 */ /* 0x000fe200078e00c5 */
[----:B------:R-:W-:-:S02]  /*12110*/  SHF.R.U32.HI R4, RZ, 0x10, R38 ;  /* 0x00000010ff047819 */ /* 0x000fc40000011626 */
[----:B------:R-:W-:Y:S02]  /*12120*/  LOP3.LUT R14, R2, 0xff, RZ, 0xc0, !PT ;  /* 0x000000ff020e7812 */ /* 0x000fe400078ec0ff */
[--C-:B------:R-:W-:Y:S02]  /*12130*/  SHF.R.U32.HI R5, RZ, 0x10, R2.reuse ;  /* 0x00000010ff057819 */ /* 0x100fe40000011602 */
[----:B------:R-:W-:Y:S01]  /*12140*/  SHF.R.U32.HI R12, RZ, 0x18, R2 ;  /* 0x00000018ff0c7819 */ /* 0x000fe20000011602 */
[----:B------:R-:W-:Y:S01]  /*12150*/  IMAD.MOV.U32 R197, RZ, RZ, R187 ;  /* 0x000000ffffc57224 */ /* 0x000fe200078e00bb */
[----:B------:R-:W-:Y:S01]  /*12160*/  SHF.R.U32.HI R2, RZ, 0x8, R0 ;  /* 0x00000008ff027819 */ /* 0x000fe20000011600 */
[----:B------:R-:W-:Y:S01]  /*12170*/  IMAD.MOV.U32 R187, RZ, RZ, R209 ;  /* 0x000000ffffbb7224 */ /* 0x000fe200078e00d1 */
[----:B------:R-:W-:Y:S01]  /*12180*/  PRMT R18, R93, 0x5410, R13 ;  /* 0x000054105d127816 */ /* 0x000fe2000000000d */
[----:B------:R-:W-:Y:S01]  /*12190*/  MUFU.EX2 R79, R79 ;  /* 0x0000004f004f7308 */ /* 0x000fe20000000800 */
[----:B------:R-:W-:-:S02]  /*121a0*/  SHF.R.U32.HI R6, RZ, 0x8, R3 ;  /* 0x00000008ff067819 */ /* 0x000fc40000011603 */
[----:B------:R-:W-:Y:S02]  /*121b0*/  SHF.R.U32.HI R13, RZ, 0x18, R38 ;  /* 0x00000018ff0d7819 */ /* 0x000fe40000011626 */
[----:B------:R-:W-:Y:S01]  /*121c0*/  LOP3.LUT R3, R4, 0xff, RZ, 0xc0, !PT ;  /* 0x000000ff04037812 */ /* 0x000fe200078ec0ff */
[----:B------:R-:W-:Y:S01]  /*121d0*/  IMAD.MOV.U32 R191, RZ, RZ, R197 ;  /* 0x000000ffffbf7224 */ /* 0x000fe200078e00c5 */
[----:B------:R-:W-:Y:S01]  /*121e0*/  LOP3.LUT R0, R5, 0xff, RZ, 0xc0, !PT ;  /* 0x000000ff05007812 */ /* 0x000fe200078ec0ff */
[----:B------:R-:W2:Y:S01]  /*121f0*/  MUFU.EX2 R80, R80 ;  /* 0x0000005000507308 */ /* 0x000ea20000000800 */
[----:B------:R-:W-:Y:S01]  /*12200*/  PRMT R2, R14, 0x5410, R2 ;  /* 0x000054100e027816 */ /* 0x000fe20000000002 */
[----:B------:R-:W-:Y:S01]  /*12210*/  IMAD.MOV.U32 R197, RZ, RZ, R187 ;  /* 0x000000ffffc57224 */ /* 0x000fe200078e00bb */
[----:B------:R-:W-:Y:S01]  /*12220*/  PRMT R4, R3, 0x5410, R13 ;  /* 0x0000541003047816 */ /* 0x000fe2000000000d */
[----:B------:R-:W-:Y:S01]  /*12230*/  IMAD.MOV.U32 R187, RZ, RZ, R230 ;  /* 0x000000ffffbb7224 */ /* 0x000fe200078e00e6 */
[----:B------:R-:W-:-:S03]  /*12240*/  LOP3.LUT R7, R38, 0xff, RZ, 0xc0, !PT ;  /* 0x000000ff26077812 */ /* 0x000fc600078ec0ff */
[----:B------:R-:W-:Y:S01]  /*12250*/  MUFU.EX2 R81, R81 ;  /* 0x0000005100517308 */ /* 0x000fe20000000800 */
[----:B------:R-:W-:Y:S01]  /*12260*/  PRMT R3, R0, 0x5410, R12 ;  /* 0x0000541000037816 */ /* 0x000fe2000000000c */
[----:B------:R-:W-:Y:S01]  /*12270*/  IMAD.MOV.U32 R152, RZ, RZ, R218 ;  /* 0x000000ffff987224 */ /* 0x000fe200078e00da */
[----:B------:R-:W-:-:S05]  /*12280*/  HSET2.LE.AND R0, R2, R133, PT ;  /* 0x0000008502007233 */ /* 0x000fca0003803000 */
[----:B------:R-:W3:Y:S01]  /*12290*/  MUFU.EX2 R84, R84 ;  /* 0x0000005400547308 */ /* 0x000ee20000000800 */
[----:B------:R-:W-:Y:S01]  /*122a0*/  IMAD.MOV.U32 R230, RZ, RZ, R153 ;  /* 0x000000ffffe67224 */ /* 0x000fe200078e0099 */
[----:B-1----:R-:W-:Y:S01]  /*122b0*/  F2FP.BF16.F32.PACK_AB R2, R77, R76 ;  /* 0x0000004c4d02723e */ /* 0x002fe200000010ff */
[----:B------:R-:W-:-:S05]  /*122c0*/  IMAD.MOV.U32 R232, RZ, RZ, R187 ;  /* 0x000000ffffe87224 */ /* 0x000fca00078e00bb */
[----:B------:R-:W-:Y:S01]  /*122d0*/  MUFU.EX2 R85, R85 ;  /* 0x0000005500557308 */ /* 0x000fe20000000800 */
[----:B------:R-:W-:Y:S01]  /*122e0*/  PRMT R7, R7, 0x5410, R6 ;  /* 0x0000541007077816 */ /* 0x000fe20000000006 */
[----:B------:R-:W-:-:S06]  /*122f0*/  FADD.FTZ R12, R191, R19 ;  /* 0x00000013bf0c7221 */ /* 0x000fcc0000010000 */
[----:B------:R-:W1:Y:S01]  /*12300*/  MUFU.EX2 R86, R86 ;  /* 0x0000005600567308 */ /* 0x000e620000000800 */
[----:B------:R-:W-:Y:S02]  /*12310*/  IMAD.MOV.U32 R231, RZ, RZ, R197 ;  /* 0x000000ffffe77224 */ /* 0x000fe400078e00c5 */
[----:B------:R-:W-:Y:S01]  /*12320*/  FADD.FTZ R14, R192, R20 ;  /* 0x00000014c00e7221 */ /* 0x000fe20000010000 */
[----:B------:R-:W-:Y:S01]  /*12330*/  IMAD.MOV.U32 R191, RZ, RZ, R152 ;  /* 0x000000ffffbf7224 */ /* 0x000fe200078e0098 */
[----:B------:R-:W-:Y:S01]  /*12340*/  LOP3.LUT R152, R0, R2, RZ, 0xc0, !PT ;  /* 0x0000000200987212 */ /* 0x000fe200078ec0ff */
[----:B------:R-:W-:Y:S02]  /*12350*/  IMAD.MOV.U32 R240, RZ, RZ, R230 ;  /* 0x000000fffff07224 */ /* 0x000fe400078e00e6 */
[----:B------:R-:W-:Y:S01]  /*12360*/  FADD.FTZ R2, R232, R24 ;  /* 0x00000018e8027221 */ /* 0x000fe20000010000 */
[----:B------:R-:W-:Y:S01]  /*12370*/  IMAD.MOV.U32 R153, RZ, RZ, R132 ;  /* 0x000000ffff997224 */ /* 0x000fe200078e0084 */
[----:B------:R-:W-:Y:S01]  /*12380*/  MUFU.EX2 R87, R87 ;  /* 0x0000005700577308 */ /* 0x000fe20000000800 */
[--C-:B------:R-:W-:Y:S01]  /*12390*/  HSET2.LE.AND R6, R16, R133.reuse, PT ;  /* 0x0000008510067233 */ /* 0x100fe20003803000 */
[----:B------:R-:W-:Y:S01]  /*123a0*/  FADD.FTZ R0, R231, R25 ;  /* 0x00000019e7007221 */ /* 0x000fe20000010000 */
[----:B------:R-:W-:Y:S01]  /*123b0*/  HSET2.LE.AND R16, R7, R133, PT ;  /* 0x0000008507107233 */ /* 0x000fe20003803000 */
[----:B------:R-:W-:-:S04]  /*123c0*/  FADD.FTZ R7, R240, R12 ;  /* 0x0000000cf0077221 */ /* 0x000fc80000010000 */
[----:B------:R-:W4:Y:S01]  /*123d0*/  MUFU.EX2 R88, R88 ;  /* 0x0000005800587308 */ /* 0x000f220000000800 */
[----:B------:R-:W-:Y:S01]  /*123e0*/  HSET2.LE.AND R5, R17, R133, PT ;  /* 0x0000008511057233 */ /* 0x000fe20003803000 */
[----:B------:R-:W-:Y:S01]  /*123f0*/  FADD.FTZ R12, R155, R2 ;  /* 0x000000029b0c7221 */ /* 0x000fe20000010000 */
[----:B------:R-:W-:Y:S01]  /*12400*/  MOV R190, R144 ;  /* 0x0000009000be7202 */ /* 0x000fe20000000f00 */
[----:B------:R-:W-:Y:S01]  /*12410*/  FADD.FTZ R17, R153, R14 ;  /* 0x0000000e99117221 */ /* 0x000fe20000010000 */
[----:B--2---:R-:W-:-:S03]  /*12420*/  F2FP.BF16.F32.PACK_AB R2, R80, R79 ;  /* 0x0000004f5002723e */ /* 0x004fc600000010ff */
[----:B------:R-:W-:Y:S01]  /*12430*/  MUFU.EX2 R75, R75 ;  /* 0x0000004b004b7308 */ /* 0x000fe20000000800 */
[--C-:B------:R-:W-:Y:S01]  /*12440*/  HSET2.LE.AND R3, R3, R133.reuse, PT ;  /* 0x0000008503037233 */ /* 0x100fe20003803000 */
[----:B------:R-:W-:Y:S01]  /*12450*/  FADD.FTZ R14, R154, R0 ;  /* 0x000000009a0e7221 */ /* 0x000fe20000010000 */
[--C-:B------:R-:W-:Y:S01]  /*12460*/  HSET2.LE.AND R13, R18, R133.reuse, PT ;  /* 0x00000085120d7233 */ /* 0x100fe20003803000 */
[----:B------:R-:W-:Y:S02]  /*12470*/  IMAD.MOV.U32 R244, RZ, RZ, R147 ;  /* 0x000000fffff47224 */ /* 0x000fe400078e0093 */
[----:B------:R-:W-:Y:S02]  /*12480*/  IMAD.MOV.U32 R246, RZ, RZ, R145 ;  /* 0x000000fffff67224 */ /* 0x000fe400078e0091 */
[----:B------:R-:W-:Y:S01]  /*12490*/  IMAD.MOV.U32 R245, RZ, RZ, R146 ;  /* 0x000000fffff57224 */ /* 0x000fe200078e0092 */
[----:B------:R-:W2:Y:S01]  /*124a0*/  MUFU.EX2 R19, R89 ;  /* 0x0000005900137308 */ /* 0x000ea20000000800 */
[----:B---3--:R-:W-:Y:S01]  /*124b0*/  F2FP.BF16.F32.PACK_AB R0, R84, R81 ;  /* 0x000000515400723e */ /* 0x008fe200000010ff */
[----:B------:R-:W-:Y:S01]  /*124c0*/  IMAD.MOV.U32 R187, RZ, RZ, R149 ;  /* 0x000000ffffbb7224 */ /* 0x000fe200078e0095 */
[--C-:B------:R-:W-:Y:S01]  /*124d0*/  HSET2.LE.AND R18, R4, R133.reuse, PT ;  /* 0x0000008504127233 */ /* 0x100fe20003803000 */
[----:B------:R-:W-:Y:S01]  /*124e0*/  IMAD.MOV.U32 R197, RZ, RZ, R150 ;  /* 0x000000ffffc57224 */ /* 0x000fe200078e0096 */
[----:B-1----:R-:W-:Y:S01]  /*124f0*/  F2FP.BF16.F32.PACK_AB R4, R86, R85 ;  /* 0x000000555604723e */ /* 0x002fe200000010ff */
[----:B------:R-:W-:Y:S01]  /*12500*/  IMAD.MOV.U32 R192, RZ, RZ, R151 ;  /* 0x000000ffffc07224 */ /* 0x000fe200078e0097 */
[----:B------:R-:W-:Y:S01]  /*12510*/  LOP3.LUT R154, R5, R2, RZ, 0xc0, !PT ;  /* 0x00000002059a7212 */ /* 0x000fe200078ec0ff */
[----:B------:R-:W-:Y:S01]  /*12520*/  FADD.FTZ R2, R190, R12 ;  /* 0x0000000cbe027221 */ /* 0x000fe20000010000 */
[----:B------:R-:W-:Y:S01]  /*12530*/  LOP3.LUT R153, R3, R0, RZ, 0xc0, !PT ;  /* 0x0000000003997212 */ /* 0x000fe200078ec0ff */
[----:B------:R-:W-:Y:S01]  /*12540*/  FADD.FTZ R0, R244, R7 ;  /* 0x00000007f4007221 */ /* 0x000fe20000010000 */
[----:B------:R-:W-:Y:S01]  /*12550*/  LOP3.LUT R155, R6, R4, RZ, 0xc0, !PT ;  /* 0x00000004069b7212 */ /* 0x000fe200078ec0ff */
[----:B------:R-:W-:Y:S01]  /*12560*/  FADD.FTZ R3, R246, R14 ;  /* 0x0000000ef6037221 */ /* 0x000fe20000010000 */
[----:B------:R-:W-:Y:S01]  /*12570*/  FADD.FTZ R6, R187, R2 ;  /* 0x00000002bb067221 */ /* 0x000fe20000010000 */
[----:B------:R-:W-:Y:S01]  /*12580*/  FADD.FTZ R4, R245, R17 ;  /* 0x00000011f5047221 */ /* 0x000fe20000010000 */
[----:B------:R-:W-:Y:S01]  /*12590*/  F2FP.BF16.F32.PACK_AB R2, R183, R185 ;  /* 0x000000b9b702723e */ /* 0x000fe200000010ff */
[----:B------:R-:W-:Y:S01]  /*125a0*/  FADD.FTZ R5, R191, R0 ;  /* 0x00000000bf057221 */ /* 0x000fe20000010000 */
[----:B------:R-:W-:Y:S01]  /*125b0*/  HSET2.LE.AND R15, R15, R133, PT ;  /* 0x000000850f0f7233 */ /* 0x000fe20003803000 */
[----:B------:R-:W-:Y:S01]  /*125c0*/  FADD.FTZ R7, R197, R3 ;  /* 0x00000003c5077221 */ /* 0x000fe20000010000 */
[----:B----4-:R-:W-:Y:S01]  /*125d0*/  F2FP.BF16.F32.PACK_AB R0, R88, R87 ;  /* 0x000000575800723e */ /* 0x010fe200000010ff */
[----:B------:R-:W-:-:S02]  /*125e0*/  IMAD.MOV.U32 R190, RZ, RZ, R142 ;  /* 0x000000ffffbe7224 */ /* 0x000fc400078e008e */
[----:B------:R-:W-:Y:S01]  /*125f0*/  FADD.FTZ R4, R192, R4 ;  /* 0x00000004c0047221 */ /* 0x000fe20000010000 */
[----:B------:R-:W-:Y:S01]  /*12600*/  IMAD.MOV.U32 R239, RZ, RZ, R169 ;  /* 0x000000ffffef7224 */ /* 0x000fe200078e00a9 */
[----:B------:R-:W-:Y:S01]  /*12610*/  F2FP.BF16.F32.PACK_AB R3, R184, R188 ;  /* 0x000000bcb803723e */ /* 0x000fe200000010ff */
[----:B------:R-:W-:Y:S01]  /*12620*/  IMAD.MOV.U32 R248, RZ, RZ, R170 ;  /* 0x000000fffff87224 */ /* 0x000fe200078e00aa */
[----:B------:R-:W-:Y:S01]  /*12630*/  LOP3.LUT R142, R13, R2, RZ, 0xc0, !PT ;  /* 0x000000020d8e7212 */ /* 0x000fe200078ec0ff */
[----:B------:R-:W-:Y:S01]  /*12640*/  IMAD.MOV.U32 R246, RZ, RZ, R143 ;  /* 0x000000fffff67224 */ /* 0x000fe200078e008f */
[----:B--2---:R-:W-:Y:S01]  /*12650*/  F2FP.BF16.F32.PACK_AB R2, R19, R75 ;  /* 0x0000004b1302723e */ /* 0x004fe200000010ff */
[----:B------:R-:W-:Y:S01]  /*12660*/  IMAD.MOV.U32 R252, RZ, RZ, R161 ;  /* 0x000000fffffc7224 */ /* 0x000fe200078e00a1 */
[----:B------:R-:W-:Y:S01]  /*12670*/  LOP3.LUT R143, R15, R0, RZ, 0xc0, !PT ;  /* 0x000000000f8f7212 */ /* 0x000fe200078ec0ff */
[----:B------:R-:W-:Y:S02]  /*12680*/  IMAD.MOV.U32 R193, RZ, RZ, R162 ;  /* 0x000000ffffc17224 */ /* 0x000fe400078e00a2 */
[----:B------:R-:W-:Y:S01]  /*12690*/  FADD.FTZ R0, R239, R5 ;  /* 0x00000005ef007221 */ /* 0x000fe20000010000 */
[----:B------:R-:W-:Y:S01]  /*126a0*/  IMAD.MOV.U32 R192, RZ, RZ, R140 ;  /* 0x000000ffffc07224 */ /* 0x000fe200078e008c */
[----:B------:R-:W-:Y:S01]  /*126b0*/  LOP3.LUT R140, R16, R3, RZ, 0xc0, !PT ;  /* 0x00000003108c7212 */ /* 0x000fe200078ec0ff */
[----:B------:R-:W-:-:S02]  /*126c0*/  IMAD.MOV.U32 R194, RZ, RZ, R163 ;  /* 0x000000ffffc27224 */ /* 0x000fc400078e00a3 */
[----:B------:R-:W-:Y:S01]  /*126d0*/  FADD.FTZ R4, R248, R4 ;  /* 0x00000004f8047221 */ /* 0x000fe20000010000 */
[----:B------:R-:W-:Y:S01]  /*126e0*/  IMAD.MOV.U32 R191, RZ, RZ, R141 ;  /* 0x000000ffffbf7224 */ /* 0x000fe200078e008d */
[----:B------:R-:W-:Y:S01]  /*126f0*/  LOP3.LUT R141, R18, R2, RZ, 0xc0, !PT ;  /* 0x00000002128d7212 */ /* 0x000fe200078ec0ff */
        /* <DEDUP_REMOVED lines=72> */
[----:B------:R-:W1:Y:S01]  /*12b80*/  LDSM.16.MT88.4 R148, [R205+0x5c00] ;  /* 0x005c0000cd94783b */ /* 0x000e620000004200 */
        /* <DEDUP_REMOVED lines=11> */
[----:B------:R-:W-:Y:S01]  /*12c40*/  FADD.FTZ R4, R184, R4 ;  /* 0x00000004b8047221 */ /* 0x000fe20000010000 */
[----:B------:R-:W-:Y:S01]  /*12c50*/  FADD.FTZ R3, R19, R3 ;  /* 0x0000000313037221 */ /* 0x000fe20000010000 */
[----:B------:R-:W-:Y:S01]  /*12c60*/  FADD.FTZ R2, R77, R2 ;  /* 0x000000024d027221 */ /* 0x000fe20000010000 */
[----:B------:R3:W5:Y:S01]  /*12c70*/  LDL.LU R217, [R1+0xcc] ;  /* 0x0000cc0001d97983 */ /* 0x0007620000300800 */
[----:B------:R-:W-:Y:S01]  /*12c80*/  FADD.FTZ R0, R84, R0 ;  /* 0x0000000054007221 */ /* 0x000fe20000010000 */
[----:B------:R-:W-:Y:S01]  /*12c90*/  FADD.FTZ R4, R185, R4 ;  /* 0x00000004b9047221 */ /* 0x000fe20000010000 */
[----:B------:R-:W-:Y:S01]  /*12ca0*/  HMMA.16816.F32.BF16 R64, R8, R28, R64 ;  /* 0x0000001c0840723c */ /* 0x000fe20000041840 */
[----:B------:R3:W5:Y:S01]  /*12cb0*/  LDL.LU R216, [R1+0xc8] ;  /* 0x0000c80001d87983 */ /* 0x0007620000300800 */
[----:B------:R-:W-:Y:S01]  /*12cc0*/  FADD.FTZ R3, R87, R3 ;  /* 0x0000000357037221 */ /* 0x000fe20000010000 */
[----:B------:R-:W4:Y:S02]  /*12cd0*/  LDC.U8 R132, c[0x0][0x388] ;  /* 0x0000e200ff847b82 */ /* 0x000f240000000000 */
[----:B------:R3:W5:Y:S01]  /*12ce0*/  LDL.LU R215, [R1+0xc4] ;  /* 0x0000c40001d77983 */ /* 0x0007620000300800 */
[----:B------:R-:W-:-:S03]  /*12cf0*/  FADD.FTZ R2, R79, R2 ;  /* 0x000000024f027221 */ /* 0x000fc60000010000 */
[----:B------:R3:W5:Y:S01]  /*12d00*/  LDL.LU R214, [R1+0xc0] ;  /* 0x0000c00001d67983 */ /* 0x0007620000300800 */
[----:B------:R-:W-:-:S03]  /*12d10*/  FADD.FTZ R0, R85, R0 ;  /* 0x0000000055007221 */ /* 0x000fc60000010000 */
[----:B------:R3:W5:Y:S01]  /*12d20*/  LDL.LU R213, [R1+0xbc] ;  /* 0x0000bc0001d57983 */ /* 0x0007620000300800 */
[C---:B------:R-:W-:Y:S01]  /*12d30*/  HMMA.16816.F32.BF16 R28, R8.reuse, R30, R68 ;  /* 0x0000001e081c723c */ /* 0x040fe20000041844 */
[----:B------:R-:W-:Y:S02]  /*12d40*/  FADD.FTZ R4, R183, R4 ;  /* 0x00000004b7047221 */ /* 0x000fe40000010000 */
[----:B------:R3:W5:Y:S01]  /*12d50*/  LDL.LU R212, [R1+0xb8] ;  /* 0x0000b80001d47983 */ /* 0x0007620000300800 */
[----:B------:R-:W-:Y:S02]  /*12d60*/  FADD.FTZ R3, R88, R3 ;  /* 0x0000000358037221 */ /* 0x000fe40000010000 */
[----:B------:R-:W-:Y:S01]  /*12d70*/  HMMA.16816.F32.BF16 R144, R8, R40, R60 ;  /* 0x000000280890723c */ /* 0x000fe2000004183c */
[----:B------:R3:W5:Y:S01]  /*12d80*/  LDL.LU R211, [R1+0xb4] ;  /* 0x0000b40001d37983 */ /* 0x0007620000300800 */
[----:B------:R-:W-:-:S03]  /*12d90*/  FADD.FTZ R2, R80, R2 ;  /* 0x0000000250027221 */ /* 0x000fc60000010000 */
[----:B------:R3:W5:Y:S01]  /*12da0*/  LDL.LU R210, [R1+0xb0] ;  /* 0x0000b00001d27983 */ /* 0x0007620000300800 */
[----:B------:R-:W-:Y:S01]  /*12db0*/  HMMA.16816.F32.BF16 R8, R8, R42, R32 ;  /* 0x0000002a0808723c */ /* 0x000fe20000041820 */
[----:B------:R-:W-:Y:S02]  /*12dc0*/  FADD.FTZ R0, R86, R0 ;  /* 0x0000000056007221 */ /* 0x000fe40000010000 */
        /* <DEDUP_REMOVED lines=8> */
[----:B-1----:R-:W-:Y:S01]  /*12e50*/  HMMA.16816.F32.BF16 R168, R152, R148, R56 ;  /* 0x0000009498a8723c */ /* 0x002fe20000041838 */
[----:B------:R-:W-:Y:S01]  /*12e60*/  @UP0 UIADD3 UR16, UR16, -0x3, URZ ;  /* 0xfffffffd10100890 */ /* 0x000fe2000fffe03f */
[----:B------:R-:W-:-:S04]  /*12e70*/  IMAD.MOV.U32 R137, RZ, RZ, R104 ;  /* 0x000000ffff897224 */ /* 0x000fc800078e0068 */
[----:B------:R-:W-:Y:S01]  /*12e80*/  HMMA.16816.F32.BF16 R164, R152, R150, R52 ;  /* 0x0000009698a4723c */ /* 0x000fe20000041834 */
[----:B------:R-:W-:-:S05]  /*12e90*/  IMAD.MOV.U32 R138, RZ, RZ, R106 ;  /* 0x000000ffff8a7224 */ /* 0x000fca00078e006a */
[----:B------:R-:W-:Y:S01]  /*12ea0*/  HMMA.16816.F32.BF16 R160, R140, R148, R64 ;  /* 0x000000948ca0723c */ /* 0x000fe20000041840 */
[----:B------:R-:W-:Y:S02]  /*12eb0*/  IMAD.MOV.U32 R133, RZ, RZ, R94 ;  /* 0x000000ffff857224 */ /* 0x000fe400078e005e */
[----:B------:R-:W-:-:S03]  /*12ec0*/  IMAD.MOV.U32 R136, RZ, RZ, R95 ;  /* 0x000000ffff887224 */ /* 0x000fc600078e005f */
[----:B--2---:R-:W-:Y:S01]  /*12ed0*/  HMMA.16816.F32.BF16 R156, R152, R20, R48 ;  /* 0x00000014989c723c */ /* 0x004fe20000041830 */
[----:B------:R-:W-:-:S05]  /*12ee0*/  @P0 IMAD.MOV.U32 R137, RZ, RZ, R104 ;  /* 0x000000ffff890224 */ /* 0x000fca00078e0068 */
[----:B------:R-:W-:Y:S01]  /*12ef0*/  HMMA.16816.F32.BF16 R148, R140, R150, R28 ;  /* 0x000000968c94723c */ /* 0x000fe2000004181c */
[----:B------:R-:W-:-:S05]  /*12f00*/  @P0 IMAD.MOV.U32 R138, RZ, RZ, R106 ;  /* 0x000000ffff8a0224 */ /* 0x000fca00078e006a */
[----:B------:R-:W-:Y:S01]  /*12f10*/  HMMA.16816.F32.BF16 R144, R140, R20, R144 ;  /* 0x000000148c90723c */ /* 0x000fe20000041890 */
[----:B------:R-:W-:Y:S02]  /*12f20*/  @P0 IMAD.MOV.U32 R133, RZ, RZ, R94 ;  /* 0x000000ffff850224 */ /* 0x000fe400078e005e */
[----:B------:R-:W-:-:S03]  /*12f30*/  @P0 IMAD.MOV.U32 R136, RZ, RZ, R95 ;  /* 0x000000ffff880224 */ /* 0x000fc600078e005f */
[-C--:B------:R-:W-:Y:S06]  /*12f40*/  HMMA.16816.F32.BF16 R152, R152, R22.reuse, R44 ;  /* 0x000000169898723c */ /* 0x080fec000004182c */
[----:B------:R-:W-:Y:S01]  /*12f50*/  HMMA.16816.F32.BF16 R140, R140, R22, R8 ;  /* 0x000000168c8c723c */ /* 0x000fe20000041808 */
[----:B------:R-:W-:-:S08]  /*12f60*/  NOP ;  /* 0x0000000000007918 */ /* 0x000fd00000000000 */
[----:B---34-:R-:W-:-:S15]  /*12f70*/  @P0 BRA `(.L_x_221) ;  /* 0x0000000000040947 */ /* 0x018fde0003800000 */
.L_x_217:
[----:B------:R-:W-:-:S12]  /*12f80*/  UIADD3 UR16, UR15, -0x1, URZ ;  /* 0xffffffff0f107890 */ /* 0x000fd8000fffe03f */
.L_x_221:
[----:B------:R-:W-:-:S13]  /*12f90*/  ISETP.LE.AND P0, PT, RZ, UR16, PT ;  /* 0x00000010ff007c0c */ /* 0x000fda000bf03270 */
[----:B------:R-:W-:Y:S05]  /*12fa0*/  @!P0 BRA `(.L_x_222) ;  /* 0x0000007000d88947 */ /* 0x000fea0003800000 */
[----:B------:R-:W2:Y:S01]  /*12fb0*/  LDL.64 R4, [R1+0x70] ;  /* 0x0000700001047983 */ /* 0x000ea20000100a00 */
[----:B------:R-:W-:Y:S01]  /*12fc0*/  ULDC UR4, c[0x0][0x2d0] ;  /* 0x0000b40000047ab9 */ /* 0x000fe20000000800 */
[----:B------:R-:W-:Y:S02]  /*12fd0*/  UIMAD.WIDE.U32 UR20, UR8, 0x60, URZ ;  /* 0x00000060081478a5 */ /* 0x000fe4000f8e003f */
[----:B------:R-:W3:Y:S01]  /*12fe0*/  LDL.LU R2, [R1+0x20] ;  /* 0x0000200001027983 */ /* 0x000ee20000300800 */
[----:B------:R-:W-:Y:S01]  /*12ff0*/  UIMAD.WIDE.U32 UR30, UR10, 0x60, URZ ;  /* 0x000000600a1e78a5 */ /* 0x000fe2000f8e003f */
[----:B------:R-:W-:Y:S01]  /*13000*/  PRMT R219, R132, 0x7054, R132 ;  /* 0x0000705484db7816 */ /* 0x000fe20000000084 */
[----:B------:R-:W-:Y:S01]  /*13010*/  UIMAD UR18, UR11, 0x60, URZ ;  /* 0x000000600b1278a4 */ /* 0x000fe2000f8e023f */
[----:B------:R-:W4:Y:S01]  /*13020*/  LDL.LU R0, [R1+0x88] ;  /* 0x0000880001007983 */ /* 0x000f220000300800 */
[----:B------:R-:W-:Y:S01]  /*13030*/  USHF.L.U64.HI UR14, UR8, 0x6, UR9 ;  /* 0x00000006080e7899 */ /* 0x000fe20008010209 */
[----:B------:R-:W-:Y:S01]  /*13040*/  MOV R132, R137 ;  /* 0x0000008900847202 */ /* 0x000fe20000000f00 */
[----:B------:R-:W-:Y:S01]  /*13050*/  USHF.L.U32 UR15, UR8, 0x6, URZ ;  /* 0x00000006080f7899 */ /* 0x000fe2000800063f */
[----:B-----5:R-:W-:Y:S01]  /*13060*/  MOV R3, R138 ;  /* 0x0000008a00037202 */ /* 0x020fe20000000f00 */
[----:B------:R-:W-:Y:S01]  /*13070*/  IMAD.MOV.U32 R135, RZ, RZ, R133 ;  /* 0x000000ffff877224 */ /* 0x000fe200078e0085 */
[----:B------:R-:W-:Y:S01]  /*13080*/  MOV R134, R136 ;  /* 0x0000008800867202 */ /* 0x000fe20000000f00 */
[----:B------:R-:W-:-:S02]  /*13090*/  USHF.L.U64.HI UR8, UR10, 0x6, UR11 ;  /* 0x000000060a087899 */ /* 0x000fc4000801020b */
[----:B------:R-:W-:Y:S01]  /*130a0*/  UIADD3 UR18, UR18, UR31, URZ ;  /* 0x0000001f12127290 */ /* 0x000fe2000fffe03f */
[----:B------:R-:W-:Y:S01]  /*130b0*/  ULDC.64 UR6, c[0x0][0x248] ;  /* 0x0000920000067ab9 */ /* 0x000fe20000000a00 */
[----:B--2---:R-:W-:Y:S01]  /*130c0*/  ISETP.GE.AND P0, PT, R4, UR4, PT ;  /* 0x0000000404007c0c */ /* 0x004fe2000bf06270 */
[----:B------:R-:W-:Y:S02]  /*130d0*/  UIMAD UR4, UR9, 0x60, URZ ;  /* 0x00000060090478a4 */ /* 0x000fe4000f8e023f */
[----:B------:R-:W-:Y:S02]  /*130e0*/  USHF.L.U32 UR9, UR10, 0x6, URZ ;  /* 0x000000060a097899 */ /* 0x000fe4000800063f */
[----:B------:R-:W-:Y:S01]  /*130f0*/  UIADD3 UR11, UR4, UR21, URZ ;  /* 0x00000015040b7290 */ /* 0x000fe2000fffe03f */
[----:B----4-:R-:W-:Y:S02]  /*13100*/  IMAD.WIDE.U32 R224, R0, -0x2daee0ad, RZ ;  /* 0xd2511f5300e07825 */ /* 0x010fe400078e00ff */
[----:B------:R-:W-:-:S05]  /*13110*/  ULDC UR4, c[0x0][0x2ec] ;  /* 0x0000bb0000047ab9 */ /* 0x000fca0000000800 */
[----:B------:R-:W1:Y:S08]  /*13120*/  @!P0 LDC.64 R4, c[0x0][0x220] ;  /* 0x00008800ff048b82 */ /* 0x000e700000000a00 */
[----:B------:R-:W2:Y:S08]  /*13130*/  @!P0 LDC.64 R8, c[0x0][0x220] ;  /* 0x00008800ff088b82 */ /* 0x000eb00000000a00 */
[----:B------:R-:W4:Y:S01]  /*13140*/  @!P0 LDC.64 R6, c[0x0][0x220] ;  /* 0x00008800ff068b82 */ /* 0x000f220000000a00 */
[----:B-1----:R1:W-:Y:S04]  /*13150*/  @!P0 STL.64 [R1+0x68], R4 ;  /* 0x0000680401008387 */ /* 0x0023e80000100a00 */
[----:B--2---:R-:W-:Y:S04]  /*13160*/  @!P0 STL.64 [R1+0x60], R8 ;  /* 0x0000600801008387 */ /* 0x004fe80000100a00 */
[----:B----4-:R2:W-:Y:S01]  /*13170*/  @!P0 STL.64 [R1+0x58], R6 ;  /* 0x0000580601008387 */ /* 0x0105e20000100a00 */
[----:B-1----:R-:W1:Y:S01]  /*13180*/  @!P0 LDC.64 R4, c[0x0][0x220] ;  /* 0x00008800ff048b82 */ /* 0x002e620000000a00 */
[----:B--2---:R-:W-:-:S05]  /*13190*/  IMAD.WIDE.U32 R6, R218, -0x326172a9, RZ ;  /* 0xcd9e8d57da067825 */ /* 0x004fca00078e00ff */
[----:B---3--:R-:W-:Y:S01]  /*131a0*/  LOP3.LUT R230, R7, R2, RZ, 0x3c, !PT ;  /* 0x0000000207e67212 */ /* 0x008fe200078e3cff */
[----:B-1----:R1:W-:Y:S04]  /*131b0*/  @!P0 STL.64 [R1+0x50], R4 ;  /* 0x0000500401008387 */ /* 0x0023e80000100a00 */
[----:B------:R2:W-:Y:S01]  /*131c0*/  STL.64 [R1+0x8], R6 ;  /* 0x0000080601007387 */ /* 0x0005e20000100a00 */
[----:B-1----:R-:W-:-:S05]  /*131d0*/  IADD3 R4, R218, 0x4, RZ ;  /* 0x00000004da047810 */ /* 0x002fca0007ffe0ff */
[----:B------:R-:W-:-:S05]  /*131e0*/  IMAD.WIDE.U32 R4, R4, -0x326172a9, RZ ;  /* 0xcd9e8d5704047825 */ /* 0x000fca00078e00ff */
[----:B------:R1:W-:Y:S01]  /*131f0*/  STL.64 [R1], R4 ;  /* 0x0000000401007387 */ /* 0x0003e20000100a00 */
[----:B------:R-:W-:-:S03]  /*13200*/  LOP3.LUT R232, R5, R2, RZ, 0x3c, !PT ;  /* 0x0000000205e87212 */ /* 0x000fc600078e3cff */
[----:B--2---:R-:W2:Y:S04]  /*13210*/  LDL.LU.64 R6, [R1+0x28] ;  /* 0x0000280001067983 */ /* 0x004ea80000300a00 */
[----:B-1----:R-:W2:Y:S01]  /*13220*/  LDL.LU.64 R4, [R1+0x90] ;  /* 0x0000900001047983 */ /* 0x002ea20000300a00 */
[----:B------:R-:W-:-:S04]  /*13230*/  IMAD.WIDE.U32 R230, R230, -0x2daee0ad, RZ ;  /* 0xd2511f53e6e67825 */ /* 0x000fc800078e00ff */
[----:B------:R-:W-:-:S04]  /*13240*/  IMAD.WIDE.U32 R232, R232, -0x2daee0ad, RZ ;  /* 0xd2511f53e8e87825 */ /* 0x000fc800078e00ff */
[----:B--2---:R-:W-:-:S05]  /*13250*/  IMAD.MOV.U32 R5, RZ, RZ, R7 ;  /* 0x000000ffff057224 */ /* 0x004fca00078e0007 */
[----:B------:R1:W-:Y:S01]  /*13260*/  STL.64 [R1+0x48], R4 ;  /* 0x0000480401007387 */ /* 0x0003e20000100a00 */
[----:B------:R-:W-:Y:S05]  /*13270*/  BRA `(.L_x_223) ;  /* 0x0000000000dc7947 */ /* 0x000fea0003800000 */
.L_x_225:
        /* <DEDUP_REMOVED lines=17> */
[----:B--2---:R-:W-:Y:S04]  /*13390*/  LEA R0, P2, R0, R242, 0x7 ;  /* 0x000000f200007211 */ /* 0x004fe800078438ff */
[----:B------:R-:W-:Y:S02]  /*133a0*/  @!P0 IADD3 R136, P3, R0, UR26, RZ ;  /* 0x0000001a00888c10 */ /* 0x000fe4000ff7e0ff */
[----:B---3--:R-:W-:Y:S02]  /*133b0*/  LEA.HI.X R2, R137, R241, R2, 0x7, P2 ;  /* 0x000000f189027211 */ /* 0x008fe400010f3c02 */
[----:B-1----:R-:W-:Y:S02]  /*133c0*/  @!P0 LEA R174, P2, R136, R174, 0x1 ;  /* 0x000000ae88ae8211 */ /* 0x002fe400078408ff */
[----:B------:R-:W-:Y:S04]  /*133d0*/  @!P0 IADD3.X R137, R2, UR25, RZ, P3, !PT ;  /* 0x0000001902898c10 */ /* 0x000fe80009ffe4ff */
[----:B------:R-:W-:Y:S02]  /*133e0*/  @!P0 LEA.HI.X R175, R136, R175, R137, 0x1, P2 ;  /* 0x000000af88af8211 */ /* 0x000fe400010f0c89 */
[C---:B-----5:R-:W-:Y:S04]  /*133f0*/  @!P0 LEA R136, P2, R0.reuse, R172, 0x1 ;  /* 0x000000ac00888211 */ /* 0x060fe800078408ff */
[C---:B------:R-:W-:Y:S02]  /*13400*/  @!P0 LEA.HI.X R137, R0.reuse, R173, R2, 0x1, P2 ;  /* 0x000000ad00898211 */ /* 0x040fe400010f0c02 */
[----:B------:R-:W-:Y:S03]  /*13410*/  @!P0 IADD3 R173, P3, R0, UR9, RZ ;  /* 0x0000000900ad8c10 */ /* 0x000fe6000ff7e0ff */
[----:B------:R-:W-:Y:S01]  /*13420*/  @!PT LDS RZ, [RZ] ;  /* 0x00000000fffff984 */ /* 0x000fe20000000800 */
[----:B------:R-:W-:Y:S01]  /*13430*/  @!PT LDS RZ, [RZ] ;  /* 0x00000000fffff984 */ /* 0x000fe20000000800 */
[----:B------:R-:W-:Y:S01]  /*13440*/  @!PT LDS RZ, [RZ] ;  /* 0x00000000fffff984 */ /* 0x000fe20000000800 */
[----:B------:R1:W-:Y:S01]  /*13450*/  @!P0 LDGSTS.E.BYPASS.LTC128B.128 [R217+0x2000], desc[UR22][R136.64] ;  /* 0x0200000088d98fae */ /* 0x0003e2000b901d56 */
[C---:B----4-:R-:W-:Y:S03]  /*13460*/  @!P0 LEA R172, P2, R173.reuse, R178, 0x1 ;  /* 0x000000b2adac8211 */ /* 0x050fe600078408ff */
[----:B------:R2:W-:Y:S04]  /*13470*/  @P0 STS.128 [R217+0x2800], RZ ;  /* 0x002800ffd9000388 */ /* 0x0005e80000000c00 */
[----:B------:R-:W-:Y:S01]  /*13480*/  @!PT LDS RZ, [RZ] ;  /* 0x00000000fffff984 */ /* 0x000fe20000000800 */
[----:B------:R-:W-:Y:S01]  /*13490*/  @!PT LDS RZ, [RZ] ;  /* 0x00000000fffff984 */ /* 0x000fe20000000800 */
[----:B------:R-:W-:Y:S01]  /*134a0*/  @!PT LDS RZ, [RZ] ;  /* 0x00000000fffff984 */ /* 0x000fe20000000800 */
[----:B------:R2:W-:Y:S04]  /*134b0*/  @!P0 LDGSTS.E.BYPASS.LTC128B.128 [R217+0x2800], desc[UR22][R174.64] ;  /* 0x02800000aed98fae */ /* 0x0005e8000b901d56 */
[----:B------:R2:W-:Y:S01]  /*134c0*/  @P0 STS.128 [R217+0x3000], RZ ;  /* 0x003000ffd9000388 */ /* 0x0005e20000000c00 */
[----:B-1----:R-:W-:Y:S02]  /*134d0*/  @!P0 IADD3.X R136, R2, UR8, RZ, P3, !PT ;  /* 0x0000000802888c10 */ /* 0x002fe40009ffe4ff */
[----:B------:R-:W-:Y:S02]  /*134e0*/  @!P0 IADD3 R0, P3, R0, UR30, RZ ;  /* 0x0000001e00008c10 */ /* 0x000fe4000ff7e0ff */
[----:B------:R-:W-:Y:S02]  /*134f0*/  @!P0 LEA.HI.X R173, R173, R179, R136, 0x1, P2 ;  /* 0x000000b3adad8211 */ /* 0x000fe400010f0c88 */
[----:B------:R-:W1:Y:S01]  /*13500*/  @!P0 LDC.64 R136, c[0x0][0x218] ;  /* 0x00008600ff888b82 */ /* 0x000e620000000a00 */
[----:B------:R-:W-:Y:S02]  /*13510*/  @!P0 IADD3.X R2, R2, UR18, RZ, P3, !PT ;  /* 0x0000001202028c10 */ /* 0x000fe40009ffe4ff */
[----:B------:R-:W-:Y:S01]  /*13520*/  @!PT LDS RZ, [RZ] ;  /* 0x00000000fffff984 */ /* 0x000fe20000000800 */
[----:B------:R-:W-:Y:S01]  /*13530*/  @!PT LDS RZ, [RZ] ;  /* 0x00000000fffff984 */ /* 0x000fe20000000800 */
[----:B------:R-:W-:Y:S01]  /*13540*/  @!PT LDS RZ, [RZ] ;  /* 0x00000000fffff984 */ /* 0x000fe20000000800 */
[----:B------:R2:W-:Y:S04]  /*13550*/  @!P0 LDGSTS.E.BYPASS.LTC128B.128 [R217+0x3000], desc[UR22][R172.64] ;  /* 0x03000000acd98fae */ /* 0x0005e8000b901d56 */
[----:B------:R2:W-:Y:S01]  /*13560*/  @P0 STS.128 [R217+0x3800], RZ ;  /* 0x003800ffd9000388 */ /* 0x0005e20000000c00 */
[C---:B-1----:R-:W-:Y:S04]  /*13570*/  @!P0 LEA R136, P2, R0.reuse, R136, 0x1 ;  /* 0x0000008800888211 */ /* 0x042fe800078408ff */
[----:B------:R-:W-:Y:S05]  /*13580*/  @!P0 LEA.HI.X R137, R0, R137, R2, 0x1, P2 ;  /* 0x0000008900898211 */ /* 0x000fea00010f0c02 */
[----:B------:R-:W-:Y:S01]  /*13590*/  @!PT LDS RZ, [RZ] ;  /* 0x00000000fffff984 */ /* 0x000fe20000000800 */
[----:B------:R-:W-:Y:S01]  /*135a0*/  @!PT LDS RZ, [RZ] ;  /* 0x00000000fffff984 */ /* 0x000fe20000000800 */
[----:B------:R-:W-:Y:S01]  /*135b0*/  @!PT LDS RZ, [RZ] ;  /* 0x00000000fffff984 */ /* 0x000fe20000000800 */
[----:B------:R2:W-:Y:S04]  /*135c0*/  @!P0 LDGSTS.E.BYPASS.LTC128B.128 [R217+0x3800], desc[UR22][R136.64] ;  /* 0x0380000088d98fae */ /* 0x0005e8000b901d56 */
[----:B------:R-:W0:Y:S01]  /*135d0*/  LDGDEPBAR ;  /* 0x00000000000079af */ /* 0x000e220000000000 */
[----:B------:R-:W-:Y:S05]  /*135e0*/  BRA `(.L_x_224) ;  /* 0x0000000c002c7947 */ /* 0x000fea0003800000 */
.L_x_223:
[----:B------:R-:W2:Y:S01]  /*135f0*/  LDL.64 R12, [R1+0x48] ;  /* 0x00004800010c7983 */ /* 0x000ea20000100a00 */
[----:B------:R-:W-:Y:S04]  /*13600*/  DEPBAR.LE SB0, 0x0 ;  /* 0x000080000000791a */ /* 0x000fe80000000000 */
[----:B------:R-:W3:Y:S01]  /*13610*/  LDL R9, [R1+0x68] ;  /* 0x0000680001097983 */ /* 0x000ee20000100800 */
[----:B------:R-:W-:Y:S01]  /*13620*/  USHF.R.S32.HI UR28, URZ, 0x1f, UR16 ;  /* 0x0000001f3f1c7899 */ /* 0x000fe20008011410 */
[----:B-1----:R-:W-:Y:S01]  /*13630*/  IMAD.U32 R4, RZ, RZ, UR16 ;  /* 0x00000010ff047e24 */ /* 0x002fe2000f8e00ff */
[----:B------:R-:W-:Y:S02]  /*13640*/  UIMAD UR10, UR19, UR16, URZ ;  /* 0x00000010130a72a4 */ /* 0x000fe4000f8e023f */
[----:B----4-:R-:W4:Y:S01]  /*13650*/  LDL R19, [R1+0x6c] ;  /* 0x00006c0001137983 */ /* 0x010f220000100800 */
[----:B------:R-:W-:Y:S01]  /*13660*/  VIADD R218, R222, 0x3c6ef372 ;  /* 0x3c6ef372deda7836 */ /* 0x000fe20000000000 */
[----:B------:R-:W-:Y:S03]  /*13670*/  UIMAD UR10, UR28, UR24, UR10 ;  /* 0x000000181c0a72a4 */ /* 0x000fe6000f8e020a */
[----:B-----5:R-:W5:Y:S01]  /*13680*/  LDL R10, [R1+0x60] ;  /* 0x00006000010a7983 */ /* 0x020f620000100800 */
[----:B------:R-:W-:Y:S04]  /*13690*/  USHF.L.U32 UR28, UR16, 0x2, URZ ;  /* 0x00000002101c7899 */ /* 0x000fe8000800063f */
[----:B------:R-:W5:Y:S05]  /*136a0*/  LDL R18, [R1+0x64] ;  /* 0x0000640001127983 */ /* 0x000f6a0000100800 */
[----:B------:R-:W5:Y:S05]  /*136b0*/  LDL R8, [R1+0x58] ;  /* 0x0000580001087983 */ /* 0x000f6a0000100800 */
[----:B------:R-:W5:Y:S05]  /*136c0*/  LDL R17, [R1+0x5c] ;  /* 0x00005c0001117983 */ /* 0x000f6a0000100800 */
[----:B------:R-:W5:Y:S05]  /*136d0*/  LDL R6, [R1+0x50] ;  /* 0x0000500001067983 */ /* 0x000f6a0000100800 */
[----:B------:R-:W5:Y:S01]  /*136e0*/  LDL R16, [R1+0x54] ;  /* 0x0000540001107983 */ /* 0x000f620000100800 */
[----:B------:R-:W-:Y:S06]  /*136f0*/  BAR.SYNC.DEFER_BLOCKING 0x0 ;  /* 0x0000000000007b1d */ /* 0x000fec0000010000 */
[----:B------:R-:W-:Y:S05]  /*13700*/  @P0 STS [R217+0x4000], RZ ;  /* 0x004000ffd9000388 */ /* 0x000fea0000000800 */
[----:B------:R-:W-:Y:S05]  /*13710*/  @P0 STS [R217+0x4004], RZ ;  /* 0x004004ffd9000388 */ /* 0x000fea0000000800 */
[----:B------:R-:W-:Y:S05]  /*13720*/  @P0 STS.64 [R217+0x4008], RZ ;  /* 0x004008ffd9000388 */ /* 0x000fea0000000a00 */
[----:B------:R-:W5:Y:S05]  /*13730*/  LDL.64 R244, [R1+0x8] ;  /* 0x0000080001f47983 */ /* 0x000f6a0000100a00 */
[----:B------:R-:W5:Y:S01]  /*13740*/  LDL.64 R226, [R1] ;  /* 0x0000000001e27983 */ /* 0x000f620000100a00 */
[----:B--2---:R-:W-:Y:S04]  /*13750*/  IMAD.WIDE.U32 R4, R4, UR24, R12 ;  /* 0x0000001804047c25 */ /* 0x004fe8000f8e000c */
[----:B------:R-:W-:Y:S01]  /*13760*/  VIADD R0, R5, UR10 ;  /* 0x0000000a05007c36 */ /* 0x000fe20008000000 */
[C---:B---3--:R-:W-:Y:S02]  /*13770*/  @!P0 LEA R12, P4, R4.reuse, R9, 0x1 ;  /* 0x00000009040c8211 */ /* 0x048fe400078808ff */
[C---:B------:R-:W-:Y:S02]  /*13780*/  @!P0 IADD3 R2, P3, R4.reuse, UR27, RZ ;  /* 0x0000001b04028c10 */ /* 0x040fe4000ff7e0ff */
[----:B----4-:R-:W-:Y:S02]  /*13790*/  @!P0 LEA.HI.X R13, R4, R19, R0, 0x1, P4 ;  /* 0x00000013040d8211 */ /* 0x010fe400020f0c00 */
[----:B------:R-:W-:Y:S02]  /*137a0*/  @!P0 IADD3.X R9, R0, UR17, RZ, P3, !PT ;  /* 0x0000001100098c10 */ /* 0x000fe40009ffe4ff */
[----:B-----5:R-:W-:Y:S01]  /*137b0*/  @!P0 LEA R10, P3, R2, R10, 0x1 ;  /* 0x0000000a020a8211 */ /* 0x020fe200078608ff */
[----:B------:R-:W-:Y:S01]  /*137c0*/  @!PT LDS RZ, [RZ] ;  /* 0x00000000fffff984 */ /* 0x000fe20000000800 */
[----:B------:R-:W-:Y:S01]  /*137d0*/  @!PT LDS RZ, [RZ] ;  /* 0x00000000fffff984 */ /* 0x000fe20000000800 */
[----:B------:R-:W-:Y:S01]  /*137e0*/  @!PT LDS RZ, [RZ] ;  /* 0x00000000fffff984 */ /* 0x000fe20000000800 */
[----:B------:R-:W-:Y:S01]  /*137f0*/  @!P0 LDGSTS.E.BYPASS.LTC128B.128 [R217+0x4000], desc[UR22][R12.64] ;  /* 0x040000000cd98fae */ /* 0x000fe2000b901d56 */
[----:B------:R-:W-:Y:S02]  /*13800*/  @!P0 IADD3 R5, P2, R4, UR15, RZ ;  /* 0x0000000f04058c10 */ /* 0x000fe4000ff5e0ff */
[----:B------:R-:W-:Y:S02]  /*13810*/  @!P0 LEA.HI.X R11, R2, R18, R9, 0x1, P3 ;  /* 0x00000012020b8211 */ /* 0x000fe400018f0c09 */
[----:B------:R-:W-:Y:S01]  /*13820*/  @P0 STS.128 [R217+0x4800], RZ ;  /* 0x004800ffd9000388 */ /* 0x000fe20000000c00 */
[----:B------:R-:W-:Y:S02]  /*13830*/  @!P0 IADD3.X R14, R0, UR14, RZ, P2, !PT ;  /* 0x0000000e000e8c10 */ /* 0x000fe400097fe4ff */
[C---:B------:R-:W-:Y:S02]  /*13840*/  @!P0 LEA R8, P2, R5.reuse, R8, 0x1 ;  /* 0x0000000805088211 */ /* 0x040fe400078408ff */
[----:B------:R-:W-:Y:S01]  /*13850*/  @!PT LDS RZ, [RZ] ;  /* 0x00000000fffff984 */ /* 0x000fe20000000800 */
[----:B------:R-:W-:Y:S01]  /*13860*/  @!PT LDS RZ, [RZ] ;  /* 0x00000000fffff984 */ /* 0x000fe20000000800 */
[----:B------:R-:W-:Y:S01]  /*13870*/  @!PT LDS RZ, [RZ] ;  /* 0x00000000fffff984 */ /* 0x000fe20000000800 */
[----:B------:R-:W-:Y:S01]  /*13880*/  @!P0 LDGSTS.E.BYPASS.LTC128B.128 [R217+0x4800], desc[UR22][R10.64] ;  /* 0x048000000ad98fae */ /* 0x000fe2000b901d56 */
[----:B------:R-:W-:Y:S02]  /*13890*/  @!P0 IADD3 R7, P1, R4, UR20, RZ ;  /* 0x0000001404078c10 */ /* 0x000fe4000ff3e0ff */
[----:B------:R-:W-:Y:S02]  /*138a0*/  @!P0 LEA.HI.X R9, R5, R17, R14, 0x1, P2 ;  /* 0x0000001105098211 */ /* 0x000fe400010f0c0e */
[----:B------:R-:W-:Y:S01]  /*138b0*/  @P0 STS.128 [R217+0x5000], RZ ;  /* 0x005000ffd9000388 */ /* 0x000fe20000000c00 */
[----:B------:R-:W-:Y:S01]  /*138c0*/  @!P0 IADD3.X R15, R0, UR11, RZ, P1, !PT ;  /* 0x0000000b000f8c10 */ /* 0x000fe20008ffe4ff */
[----:B------:R-:W-:Y:S01]  /*138d0*/  VIADD R0, R223, 0xbb67ae85 ;  /* 0xbb67ae85df007836 */ /* 0x000fe20000000000 */
[C---:B------:R-:W-:Y:S02]  /*138e0*/  @!P0 LEA R6, P1, R7.reuse, R6, 0x1 ;  /* 0x0000000607068211 */ /* 0x040fe400078208ff */
[----:B------:R-:W-:Y:S01]  /*138f0*/  @!PT LDS RZ, [RZ] ;  /* 0x00000000fffff984 */ /* 0x000fe20000000800 */
[----:B------:R-:W-:Y:S01]  /*13900*/  @!PT LDS RZ, [RZ] ;  /* 0x00000000fffff984 */ /* 0x000fe20000000800 */
[----:B------:R-:W-:Y:S01]  /*13910*/  @!PT LDS RZ, [RZ] ;  /* 0x00000000fffff984 */ /* 0x000fe20000000800 */
[----:B------:R-:W-:Y:S02]  /*13920*/  @!P0 LDGSTS.E.BYPASS.LTC128B.128 [R217+0x5000], desc[UR22][R8.64] ;  /* 0x0500000008d98fae */ /* 0x000fe4000b901d56 */
[----:B------:R-:W-:Y:S03]  /*13930*/  @!P0 LEA.HI.X R7, R7, R16, R15, 0x1, P1 ;  /* 0x0000001007078211 */ /* 0x000fe600008f0c0f */
[----:B------:R-:W-:Y:S01]  /*13940*/  @P0 STS.128 [R217+0x5800], RZ ;  /* 0x005800ffd9000388 */ /* 0x000fe20000000c00 */
[----:B------:R-:W-:Y:S04]  /*13950*/  ISETP.LT.AND P1, PT, RZ, UR16, PT ;  /* 0x00000010ff007c0c */ /* 0x000fe8000bf21270 */
[----:B------:R-:W-:Y:S01]  /*13960*/  @!PT LDS RZ, [RZ] ;  /* 0x00000000fffff984 */ /* 0x000fe20000000800 */
[----:B------:R-:W-:Y:S01]  /*13970*/  @!PT LDS RZ, [RZ] ;  /* 0x00000000fffff984 */ /* 0x000fe20000000800 */
[----:B------:R-:W-:Y:S01]  /*13980*/  @!PT LDS RZ, [RZ] ;  /* 0x00000000fffff984 */ /* 0x000fe20000000800 */
[----:B------:R1:W-:Y:S05]  /*13990*/  @!P0 LDGSTS.E.BYPASS.LTC128B.128 [R217+0x5800], desc[UR22][R6.64] ;  /* 0x0580000006d98fae */ /* 0x0003ea000b901d56 */
[----:B------:R-:W-:Y:S05]  /*139a0*/  LDSM.16.M88.4 R128, [R207] ;  /* 0x00000000cf80783b */ /* 0x000fea0000000200 */
[----:B------:R-:W1:Y:S05]  /*139b0*/  LDSM.16.M88.4 R16, [R204+0x2000] ;  /* 0x00200000cc10783b */ /* 0x000e6a0000000200 */
[----:B------:R-:W2:Y:S05]  /*139c0*/  LDSM.16.M88.4 R124, [R207+0x1000] ;  /* 0x00100000cf7c783b */ /* 0x000eaa0000000200 */
[----:B------:R-:W3:Y:S05]  /*139d0*/  LDSM.16.M88.4 R32, [R204+0x2400] ;  /* 0x00240000cc20783b */ /* 0x000eea0000000200 */
[----:B------:R-:W0:Y:S05]  /*139e0*/  LDGDEPBAR ;  /* 0x00000000000079af */ /* 0x000e2a0000000000 */
[----:B------:R-:W4:Y:S05]  /*139f0*/  LDSM.16.M88.4 R48, [R204+0x2800] ;  /* 0x00280000cc30783b */ /* 0x000f2a0000000200 */
[----:B------:R-:W5:Y:S05]  /*13a00*/  LDSM.16.M88.4 R64, [R204+0x2c00] ;  /* 0x002c0000cc40783b */ /* 0x000f6a0000000200 */
[----:B------:R-:W5:Y:S05]  /*13a10*/  LDSM.16.M88.4 R80, [R204+0x3000] ;  /* 0x00300000cc50783b */ /* 0x000f6a0000000200 */
[----:B------:R-:W5:Y:S05]  /*13a20*/  LDSM.16.M88.4 R96, [R204+0x3400] ;  /* 0x00340000cc60783b */ /* 0x000f6a0000000200 */
[----:B------:R-:W5:Y:S01]  /*13a30*/  LDSM.16.M88.4 R112, [R204+0x3800] ;  /* 0x00380000cc70783b */ /* 0x000f620000000200 */
[-C--:B-1----:R-:W-:Y:S04]  /*13a40*/  HMMA.16816.F32.BF16 R4, R128, R16.reuse, RZ ;  /* 0x000000108004723c */ /* 0x082fe800000418ff */
[----:B------:R-:W1:Y:S02]  /*13a50*/  LDSM.16.M88.4 R136, [R204+0x3c00] ;  /* 0x003c0000cc88783b */ /* 0x000e640000000200 */
[C---:B--2---:R-:W-:Y:S03]  /*13a60*/  HMMA.16816.F32.BF16 R8, R124.reuse, R16, RZ ;  /* 0x000000107c08723c */ /* 0x044fe600000418ff */
[----:B------:R-:W-:Y:S03]  /*13a70*/  LDSM.16.M88.4 R172, [R208] ;  /* 0x00000000d0ac783b */ /* 0x000fe60000000200 */
[-C--:B------:R-:W-:Y:S02]  /*13a80*/  HMMA.16816.F32.BF16 R12, R124, R18.reuse, RZ ;  /* 0x000000127c0c723c */ /* 0x080fe400000418ff */
[----:B------:R-:W2:Y:S04]  /*13a90*/  LDSM.16.M88.4 R176, [R209] ;  /* 0x00000000d1b0783b */ /* 0x000ea80000000200 */
[C---:B------:R-:W-:Y:S01]  /*13aa0*/  HMMA.16816.F32.BF16 R16, R128.reuse, R18, RZ ;  /* 0x000000128010723c */ /* 0x040fe200000418ff */
[----:B------:R-:W2:Y:S05]  /*13ab0*/  LDSM.16.M88.4 R180, [R208+0x1000] ;  /* 0x00100000d0b4783b */ /* 0x000eaa0000000200 */
[-C--:B---3--:R-:W-:Y:S01]  /*13ac0*/  HMMA.16816.F32.BF16 R20, R128, R32.reuse, RZ ;  /* 0x000000208014723c */ /* 0x088fe200000418ff */
[----:B------:R-:W3:Y:S05]  /*13ad0*/  LDSM.16.M88.4 R184, [R216] ;  /* 0x00000000d8b8783b */ /* 0x000eea0000000200 */
[C---:B------:R-:W-:Y:S01]  /*13ae0*/  HMMA.16816.F32.BF16 R24, R124.reuse, R32, RZ ;  /* 0x000000207c18723c */ /* 0x040fe200000418ff */
[----:B------:R-:W3:Y:S05]  /*13af0*/  LDSM.16.M88.4 R188, [R215] ;  /* 0x00000000d7bc783b */ /* 0x000eea0000000200 */
[-C--:B------:R-:W-:Y:S01]  /*13b00*/  HMMA.16816.F32.BF16 R28, R124, R34.reuse, RZ ;  /* 0x000000227c1c723c */ /* 0x080fe200000418ff */
[----:B------:R-:W3:Y:S05]  /*13b10*/  LDSM.16.M88.4 R192, [R214] ;  /* 0x00000000d6c0783b */ /* 0x000eea0000000200 */
[C---:B------:R-:W-:Y:S01]  /*13b20*/  HMMA.16816.F32.BF16 R32, R128.reuse, R34, RZ ;  /* 0x000000228020723c */ /* 0x040fe200000418ff */
[----:B------:R-:W3:Y:S05]  /*13b30*/  LDSM.16.M88.4 R196, [R213] ;  /* 0x00000000d5c4783b */ /* 0x000eea0000000200 */
[-C--:B----4-:R-:W-:Y:S01]  /*13b40*/  HMMA.16816.F32.BF16 R36, R128, R48.reuse, RZ ;  /* 0x000000308024723c */ /* 0x090fe200000418ff */
[----:B------:R-:W4:Y:S05]  /*13b50*/  LDSM.16.M88.4 R200, [R212] ;  /* 0x00000000d4c8783b */ /* 0x000f2a0000000200 */
[C---:B------:R-:W-:Y:S06]  /*13b60*/  HMMA.16816.F32.BF16 R40, R124.reuse, R48, RZ ;  /* 0x000000307c28723c */ /* 0x040fec00000418ff */
[-C--:B------:R-:W-:Y:S06]  /*13b70*/  HMMA.16816.F32.BF16 R44, R124, R50.reuse, RZ ;  /* 0x000000327c2c723c */ /* 0x080fec00000418ff */
[C---:B------:R-:W-:Y:S06]  /*13b80*/  HMMA.16816.F32.BF16 R48, R128.reuse, R50, RZ ;  /* 0x000000328030723c */ /* 0x040fec00000418ff */
[-C--:B-----5:R-:W-:Y:S06]  /*13b90*/  HMMA.16816.F32.BF16 R52, R128, R64.reuse, RZ ;  /* 0x000000408034723c */ /* 0x0a0fec00000418ff */
[C---:B------:R-:W-:Y:S06]  /*13ba0*/  HMMA.16816.F32.BF16 R56, R124.reuse, R64, RZ ;  /* 0x000000407c38723c */ /* 0x040fec00000418ff */
[-C--:B------:R-:W-:Y:S06]  /*13bb0*/  HMMA.16816.F32.BF16 R60, R124, R66.reuse, RZ ;  /* 0x000000427c3c723c */ /* 0x080fec00000418ff */
        /* <DEDUP_REMOVED lines=13> */
[-C--:B-1----:R-:W-:Y:S06]  /*13c90*/  HMMA.16816.F32.BF16 R116, R128, R136.reuse, RZ ;  /* 0x000000888074723c */ /* 0x082fec00000418ff */
[C---:B------:R-:W-:Y:S06]  /*13ca0*/  HMMA.16816.F32.BF16 R120, R124.reuse, R136, RZ ;  /* 0x000000887c78723c */ /* 0x040fec00000418ff */
[-C--:B------:R-:W-:Y:S06]  /*13cb0*/  HMMA.16816.F32.BF16 R124, R124, R138.reuse, RZ ;  /* 0x0000008a7c7c723c */ /* 0x080fec00000418ff */
[----:B------:R-:W-:Y:S01]  /*13cc0*/  HMMA.16816.F32.BF16 R128, R128, R138, RZ ;  /* 0x0000008a8080723c */ /* 0x000fe200000418ff */
[----:B------:R-:W1:Y:S05]  /*13cd0*/  LDSM.16.M88.4 R136, [R211] ;  /* 0x00000000d388783b */ /* 0x000e6a0000000200 */
[-C--:B--2---:R-:W-:Y:S06]  /*13ce0*/  HMMA.16816.F32.BF16 R4, R172, R176.reuse, R4 ;  /* 0x000000b0ac04723c */ /* 0x084fec0000041804 */
[C---:B------:R-:W-:Y:S06]  /*13cf0*/  HMMA.16816.F32.BF16 R8, R180.reuse, R176, R8 ;  /* 0x000000b0b408723c */ /* 0x040fec0000041808 */
[-C--:B------:R-:W-:Y:S06]  /*13d00*/  HMMA.16816.F32.BF16 R12, R180, R178.reuse, R12 ;  /* 0x000000b2b40c723c */ /* 0x080fec000004180c */
[C---:B------:R-:W-:Y:S01]  /*13d10*/  HMMA.16816.F32.BF16 R16, R172.reuse, R178, R16 ;  /* 0x000000b2ac10723c */ /* 0x040fe20000041810 */
[----:B------:R-:W2:Y:S01]  /*13d20*/  LDSM.16.M88.4 R176, [R210] ;  /* 0x00000000d2b0783b */ /* 0x000ea20000000200 */
[----:B------:R-:W-:Y:S04]  /*13d30*/  DEPBAR.LE SB0, 0x0 ;  /* 0x000080000000791a */ /* 0x000fe80000000000 */
[-C--:B---3--:R-:W-:Y:S01]  /*13d40*/  HMMA.16816.F32.BF16 R20, R172, R184.reuse, R20 ;  /* 0x000000b8ac14723c */ /* 0x088fe20000041814 */
[----:B------:R-:W-:Y:S05]  /*13d50*/  BAR.SYNC.DEFER_BLOCKING 0x0 ;  /* 0x0000000000007b1d */ /* 0x000fea0000010000 */
[C---:B------:R-:W-:Y:S06]  /*13d60*/  HMMA.16816.F32.BF16 R24, R180.reuse, R184, R24 ;  /* 0x000000b8b418723c */ /* 0x040fec0000041818 */
[-C--:B------:R-:W-:Y:S05]  /*13d70*/  HMMA.16816.F32.BF16 R28, R180, R186.reuse, R28 ;  /* 0x000000bab41c723c */ /* 0x080fea000004181c */
[----:B------:R-:W-:Y:S01]  /*13d80*/  LOP3.LUT R184, R225, UR28, R223, 0x96, !PT ;  /* 0x0000001ce1b87c12 */ /* 0x000fe2000f8e96df */
[C---:B------:R-:W-:Y:S05]  /*13d90*/  HMMA.16816.F32.BF16 R32, R172.reuse, R186, R32 ;  /* 0x000000baac20723c */ /* 0x040fea0000041820 */
[----:B------:R-:W-:Y:S01]  /*13da0*/  IMAD.WIDE.U32 R184, R184, -0x326172a9, RZ ;  /* 0xcd9e8d57b8b87825 */ /* 0x000fe200078e00ff */
[-C--:B------:R-:W-:Y:S05]  /*13db0*/  HMMA.16816.F32.BF16 R36, R172, R188.reuse, R36 ;  /* 0x000000bcac24723c */ /* 0x080fea0000041824 */
[----:B------:R-:W-:Y:S01]  /*13dc0*/  LOP3.LUT R186, R231, R224, R0, 0x96, !PT ;  /* 0x000000e0e7ba7212 */ /* 0x000fe200078e9600 */
[C---:B------:R-:W-:Y:S05]  /*13dd0*/  HMMA.16816.F32.BF16 R40, R180.reuse, R188, R40 ;  /* 0x000000bcb428723c */ /* 0x040fea0000041828 */
[----:B------:R-:W-:Y:S01]  /*13de0*/  IMAD.WIDE.U32 R186, R186, -0x326172a9, RZ ;  /* 0xcd9e8d57baba7825 */ /* 0x000fe200078e00ff */
[-C--:B------:R-:W-:Y:S05]  /*13df0*/  HMMA.16816.F32.BF16 R44, R180, R190.reuse, R44 ;  /* 0x000000beb42c723c */ /* 0x080fea000004182c */
[----:B------:R-:W-:Y:S01]  /*13e00*/  LOP3.LUT R2, R187, R184, R218, 0x96, !PT ;  /* 0x000000b8bb027212 */ /* 0x000fe200078e96da */
[C---:B------:R-:W-:Y:S05]  /*13e10*/  HMMA.16816.F32.BF16 R48, R172.reuse, R190, R48 ;  /* 0x000000beac30723c */ /* 0x040fea0000041830 */
[----:B------:R-:W-:Y:S01]  /*13e20*/  IMAD.WIDE.U32 R220, R2, -0x2daee0ad, RZ ;  /* 0xd2511f5302dc7825 */ /* 0x000fe200078e00ff */
[-C--:B------:R-:W-:Y:S06]  /*13e30*/  HMMA.16816.F32.BF16 R52, R172, R192.reuse, R52 ;  /* 0x000000c0ac34723c */ /* 0x080fec0000041834 */
[C---:B------:R-:W-:Y:S06]  /*13e40*/  HMMA.16816.F32.BF16 R56, R180.reuse, R192, R56 ;  /* 0x000000c0b438723c */ /* 0x040fec0000041838 */
[-C--:B------:R-:W-:Y:S05]  /*13e50*/  HMMA.16816.F32.BF16 R60, R180, R194.reuse, R60 ;  /* 0x000000c2b43c723c */ /* 0x080fea000004183c */
[----:B------:R-:W-:Y:S01]  /*13e60*/  LOP3.LUT R192, R233, R224, R0, 0x96, !PT ;  /* 0x000000e0e9c07212 */ /* 0x000fe200078e9600 */
[C---:B------:R-:W-:Y:S05]  /*13e70*/  HMMA.16816.F32.BF16 R64, R172.reuse, R194, R64 ;  /* 0x000000c2ac40723c */ /* 0x040fea0000041840 */
[----:B------:R-:W-:Y:S01]  /*13e80*/  IMAD.WIDE.U32 R192, R192, -0x326172a9, RZ ;  /* 0xcd9e8d57c0c07825 */ /* 0x000fe200078e00ff */
[-C--:B------:R-:W-:Y:S05]  /*13e90*/  HMMA.16816.F32.BF16 R68, R172, R196.reuse, R68 ;  /* 0x000000c4ac44723c */ /* 0x080fea0000041844 */
[----:B------:R-:W-:Y:S01]  /*13ea0*/  LOP3.LUT R133, R193, R184, R218, 0x96, !PT ;  /* 0x000000b8c1857212 */ /* 0x000fe200078e96da */
[C---:B------:R-:W-:Y:S06]  /*13eb0*/  HMMA.16816.F32.BF16 R72, R180.reuse, R196, R72 ;  /* 0x000000c4b448723c */ /* 0x040fec0000041848 */
[-C--:B------:R-:W-:Y:S06]  /*13ec0*/  HMMA.16816.F32.BF16 R76, R180, R198.reuse, R76 ;  /* 0x000000c6b44c723c */ /* 0x080fec000004184c */
[C---:B------:R-:W-:Y:S06]  /*13ed0*/  HMMA.16816.F32.BF16 R80, R172.reuse, R198, R80 ;  /* 0x000000c6ac50723c */ /* 0x040fec0000041850 */
[-C--:B----4-:R-:W-:Y:S05]  /*13ee0*/  HMMA.16816.F32.BF16 R84, R172, R200.reuse, R84 ;  /* 0x000000c8ac54723c */ /* 0x090fea0000041854 */
[----:B------:R-:W-:Y:S01]  /*13ef0*/  VIADD R199, R222, 0x9e3779b9 ;  /* 0x9e3779b9dec77836 */ /* 0x000fe20000000000 */
[C---:B------:R-:W-:Y:S05]  /*13f00*/  HMMA.16816.F32.BF16 R88, R180.reuse, R200, R88 ;  /* 0x000000c8b458723c */ /* 0x040fea0000041858 */
[----:B------:R-:W-:Y:S01]  /*13f10*/  VIADD R198, R223, 0x76cf5d0a ;  /* 0x76cf5d0adfc67836 */ /* 0x000fe20000000000 */
[-C--:B------:R-:W-:Y:S05]  /*13f20*/  HMMA.16816.F32.BF16 R92, R180, R202.reuse, R92 ;  /* 0x000000cab45c723c */ /* 0x080fea000004185c */
[----:B------:R-:W-:Y:S01]  /*13f30*/  IMAD.WIDE.U32 R200, R133, -0x2daee0ad, RZ ;  /* 0xd2511f5385c87825 */ /* 0x000fe200078e00ff */
[C---:B------:R-:W-:Y:S05]  /*13f40*/  HMMA.16816.F32.BF16 R96, R172.reuse, R202, R96 ;  /* 0x000000caac60723c */ /* 0x040fea0000041860 */
[C-C-:B------:R-:W-:Y:S01]  /*13f50*/  LOP3.LUT R0, R185.reuse, R244, R199.reuse, 0x96, !PT ;  /* 0x000000f4b9007212 */ /* 0x140fe200078e96c7 */
[-C--:B-1----:R-:W-:Y:S05]  /*13f60*/  HMMA.16816.F32.BF16 R100, R172, R136.reuse, R100 ;  /* 0x00000088ac64723c */ /* 0x082fea0000041864 */
[----:B------:R-:W-:Y:S01]  /*13f70*/  LOP3.LUT R188, R185, R226, R199, 0x96, !PT ;  /* 0x000000e2b9bc7212 */ /* 0x000fe200078e96c7 */
[----:B------:R-:W-:Y:S01]  /*13f80*/  IMAD.WIDE.U32 R184, R0, -0x2daee0ad, RZ ;  /* 0xd2511f5300b87825 */ /* 0x000fe200078e00ff */
[C---:B------:R-:W-:Y:S04]  /*13f90*/  HMMA.16816.F32.BF16 R104, R180.reuse, R136, R104 ;  /* 0x00000088b468723c */ /* 0x040fe80000041868 */
[----:B------:R-:W-:Y:S01]  /*13fa0*/  IMAD.WIDE.U32 R188, R188, -0x2daee0ad, RZ ;  /* 0xd2511f53bcbc7825 */ /* 0x000fe200078e00ff */
[--C-:B------:R-:W-:Y:S01]  /*13fb0*/  LOP3.LUT R185, R185, R230, R198.reuse, 0x96, !PT ;  /* 0x000000e6b9b97212 */ /* 0x100fe200078e96c6 */
[-C--:B------:R-:W-:Y:S05]  /*13fc0*/  HMMA.16816.F32.BF16 R108, R180, R138.reuse, R108 ;  /* 0x0000008ab46c723c */ /* 0x080fea000004186c */
[----:B------:R-:W-:Y:S01]  /*13fd0*/  LOP3.LUT R189, R189, R232, R198, 0x96, !PT ;  /* 0x000000e8bdbd7212 */ /* 0x000fe200078e96c6 */
[C---:B------:R-:W-:Y:S05]  /*13fe0*/  HMMA.16816.F32.BF16 R112, R172.reuse, R138, R112 ;  /* 0x0000008aac70723c */ /* 0x040fea0000041870 */
[--C-:B------:R-:W-:Y:S01]  /*13ff0*/  LOP3.LUT R194, R221, R184, R238.reuse, 0x96, !PT ;  /* 0x000000b8ddc27212 */ /* 0x100fe200078e96ee */
[----:B------:R-:W-:Y:S01]  /*14000*/  IMAD.WIDE.U32 R184, R185, -0x326172a9, RZ ;  /* 0xcd9e8d57b9b87825 */ /* 0x000fe200078e00ff */
[----:B------:R-:W-:Y:S01]  /*14010*/  LOP3.LUT R190, R201, R188, R238, 0x96, !PT ;  /* 0x000000bcc9be7212 */ /* 0x000fe200078e96ee */
[-C--:B--2---:R-:W-:Y:S03]  /*14020*/  HMMA.16816.F32.BF16 R116, R172, R176.reuse, R116 ;  /* 0x000000b0ac74723c */ /* 0x084fe60000041874 */
[----:B------:R-:W-:Y:S01]  /*14030*/  IMAD.WIDE.U32 R188, R189, -0x326172a9, RZ ;  /* 0xcd9e8d57bdbc7825 */ /* 0x000fe200078e00ff */
[--C-:B------:R-:W-:Y:S02]  /*14040*/  LOP3.LUT R0, R185, R186, R229.reuse, 0x96, !PT ;  /* 0x000000bab9007212 */ /* 0x100fe400078e96e5 */
[C---:B------:R-:W-:Y:S05]  /*14050*/  HMMA.16816.F32.BF16 R120, R180.reuse, R176, R120 ;  /* 0x000000b0b478723c */ /* 0x040fea0000041878 */
[----:B------:R-:W-:Y:S01]  /*14060*/  IMAD.WIDE.U32 R194, R194, -0x326172a9, RZ ;  /* 0xcd9e8d57c2c27825 */ /* 0x000fe200078e00ff */
[----:B------:R-:W-:Y:S01]  /*14070*/  LOP3.LUT R185, R189, R192, R229, 0x96, !PT ;  /* 0x000000c0bdb97212 */ /* 0x000fe200078e96e5 */
[-C--:B------:R-:W-:Y:S04]  /*14080*/  HMMA.16816.F32.BF16 R124, R180, R178.reuse, R124 ;  /* 0x000000b2b47c723c */ /* 0x080fe8000004187c */
[----:B------:R-:W-:Y:S01]  /*14090*/  IMAD.WIDE.U32 R190, R190, -0x326172a9, RZ ;  /* 0xcd9e8d57bebe7825 */ /* 0x000fe200078e00ff */
[--C-:B------:R-:W-:Y:S01]  /*140a0*/  LOP3.LUT R189, R195, R184, R236.reuse, 0x96, !PT ;  /* 0x000000b8c3bd7212 */ /* 0x100fe200078e96ec */
[----:B------:R-:W-:Y:S05]  /*140b0*/  HMMA.16816.F32.BF16 R128, R172, R178, R128 ;  /* 0x000000b2ac80723c */ /* 0x000fea0000041880 */
[----:B------:R-:W-:Y:S01]  /*140c0*/  IMAD.WIDE.U32 R184, R185, -0x2daee0ad, RZ ;  /* 0xd2511f53b9b87825 */ /* 0x000fe200078e00ff */
[----:B------:R-:W-:Y:S05]  /*140d0*/  LOP3.LUT R196, R191, R188, R236, 0x96, !PT ;  /* 0x000000bcbfc47212 */ /* 0x000fea00078e96ec */
[----:B------:R-:W-:Y:S01]  /*140e0*/  IMAD.WIDE.U32 R136, R0, -0x2daee0ad, RZ ;  /* 0xd2511f5300887825 */ /* 0x000fe200078e00ff */
[--C-:B------:R-:W-:Y:S03]  /*140f0*/  LOP3.LUT R2, R185, R200, R237.reuse, 0x96, !PT ;  /* 0x000000c8b9027212 */ /* 0x100fe600078e96ed */
[----:B------:R-:W-:Y:S01]  /*14100*/  IMAD.WIDE.U32 R196, R196, -0x2daee0ad, RZ ;  /* 0xd2511f53c4c47825 */ /* 0x000fe200078e00ff */
[----:B------:R-:W-:Y:S03]  /*14110*/  LOP3.LUT R0, R137, R220, R237, 0x96, !PT ;  /* 0x000000dc89007212 */ /* 0x000fe600078e96ed */
[----:B------:R-:W-:Y:S01]  /*14120*/  IMAD.WIDE.U32 R188, R189, -0x2daee0ad, RZ ;  /* 0xd2511f53bdbc7825 */ /* 0x000fe200078e00ff */
[--C-:B------:R-:W-:Y:S03]  /*14130*/  LOP3.LUT R133, R197, R184, R234.reuse, 0x96, !PT ;  /* 0x000000b8c5857212 */ /* 0x100fe600078e96ea */
[----:B------:R-:W-:Y:S01]  /*14140*/  IMAD.WIDE.U32 R138, R2, -0x326172a9, RZ ;  /* 0xcd9e8d57028a7825 */ /* 0x000fe200078e00ff */
[----:B------:R-:W-:Y:S03]  /*14150*/  LOP3.LUT R136, R189, R136, R234, 0x96, !PT ;  /* 0x00000088bd887212 */ /* 0x000fe600078e96ea */
[----:B------:R-:W-:Y:S01]  /*14160*/  IMAD.WIDE.U32 R184, R0, -0x326172a9, RZ ;  /* 0xcd9e8d5700b87825 */ /* 0x000fe200078e00ff */
[--C-:B------:R-:W-:Y:S03]  /*14170*/  LOP3.LUT R201, R139, R190, R235.reuse, 0x96, !PT ;  /* 0x000000be8bc97212 */ /* 0x100fe600078e96eb */
[----:B------:R-:W-:Y:S01]  /*14180*/  VIADD R189, R222, 0xb54cda56 ;  /* 0xb54cda56debd7836 */ /* 0x000fe20000000000 */
[----:B------:R-:W-:Y:S01]  /*14190*/  LOP3.LUT R194, R185, R194, R235, 0x96, !PT ;  /* 0x000000c2b9c27212 */ /* 0x000fe200078e96eb */
[----:B------:R-:W-:Y:S04]  /*141a0*/  IMAD.WIDE.U32 R190, R133, -0x326172a9, RZ ;  /* 0xcd9e8d5785be7825 */ /* 0x000fe800078e00ff */
[----:B------:R-:W-:Y:S01]  /*141b0*/  IMAD.WIDE.U32 R136, R136, -0x326172a9, RZ ;  /* 0xcd9e8d5788887825 */ /* 0x000fe200078e00ff */
[--C-:B------:R-:W-:Y:S02]  /*141c0*/  LOP3.LUT R176, R191, R138, R189.reuse, 0x96, !PT ;  /* 0x0000008abfb07212 */ /* 0x100fe400078e96bd */
[----:B------:R-:W-:Y:S01]  /*141d0*/  LOP3.LUT R181, R190, 0xffff, RZ, 0xc0, !PT ;  /* 0x0000ffffbeb57812 */ /* 0x000fe200078ec0ff */
[----:B------:R-:W-:Y:S01]  /*141e0*/  VIADD R180, R223, 0x646e171e ;  /* 0x646e171edfb47836 */ /* 0x000fe20000000000 */
[----:B------:R-:W-:Y:S01]  /*141f0*/  LOP3.LUT R184, R137, R184, R189, 0x96, !PT ;  /* 0x000000b889b87212 */ /* 0x000fe200078e96bd */
[----:B------:R-:W-:Y:S01]  /*14200*/  IMAD.WIDE.U32 R138, R194, -0x2daee0ad, RZ ;  /* 0xd2511f53c28a7825 */ /* 0x000fe200078e00ff */
[C---:B------:R-:W-:Y:S02]  /*14210*/  LOP3.LUT R195, R136.reuse, 0xffff, RZ, 0xc0, !PT ;  /* 0x0000ffff88c37812 */ /* 0x040fe400078ec0ff */
[--C-:B------:R-:W-:Y:S02]  /*14220*/  SHF.R.U32.HI R200, RZ, 0x10, R136.reuse ;  /* 0x00000010ffc87819 */ /* 0x100fe40000011688 */
[----:B------:R-:W-:Y:S02]  /*14230*/  LOP3.LUT R203, R136, 0xff, RZ, 0xc0, !PT ;  /* 0x000000ff88cb7812 */ /* 0x000fe400078ec0ff */
[----:B------:R-:W-:Y:S02]  /*14240*/  SHF.R.U32.HI R202, RZ, 0x18, R136 ;  /* 0x00000018ffca7819 */ /* 0x000fe40000011688 */
[--C-:B------:R-:W-:Y:S02]  /*14250*/  SHF.R.U32.HI R182, RZ, 0x10, R190.reuse ;  /* 0x00000010ffb67819 */ /* 0x100fe400000116be */
[----:B------:R-:W-:Y:S02]  /*14260*/  LOP3.LUT R185, R190, 0xff, RZ, 0xc0, !PT ;  /* 0x000000ffbeb97812 */ /* 0x000fe400078ec0ff */
[----:B------:R-:W-:Y:S02]  /*14270*/  SHF.R.U32.HI R183, RZ, 0x18, R190 ;  /* 0x00000018ffb77819 */ /* 0x000fe400000116be */
[----:B------:R-:W-:Y:S01]  /*14280*/  LOP3.LUT R133, R139, R188, R180, 0x96, !PT ;  /* 0x000000bc8b857212 */ /* 0x000fe200078e96b4 */
[----:B------:R-:W-:Y:S06]  /*14290*/  @P1 BRA `(.L_x_225) ;  /* 0xffffffec00f81947 */ /* 0x000fec000383ffff */
.L_x_224:
[----:B------:R-:W-:Y:S01]  /*142a0*/  LOP3.LUT R0, R184, 0xffff, RZ, 0xc0, !PT ;  /* 0x0000ffffb8007812 */ /* 0x000fe200078ec0ff */
[----:B------:R-:W-:Y:S01]  /*142b0*/  STL [R1+0xd4], R205 ;  /* 0x0000d4cd01007387 */ /* 0x000fe20000100800 */
[----:B------:R-:W-:Y:S01]  /*142c0*/  LOP3.LUT R2, R182, 0xff, RZ, 0xc0, !PT ;  /* 0x000000ffb6027812 */ /* 0x000fe200078ec0ff */
[----:B--2---:R-:W-:Y:S01]  /*142d0*/  IMAD.WIDE.U32 R136, R201, -0x2daee0ad, RZ ;  /* 0xd2511f53c9887825 */ /* 0x004fe200078e00ff */
[----:B------:R-:W-:Y:S01]  /*142e0*/  LOP3.LUT R172, R184, 0xff, RZ, 0xc0, !PT ;  /* 0x000000ffb8ac7812 */ /* 0x000fe200078ec0ff */
[----:B------:R1:W-:Y:S01]  /*142f0*/  STL [R1+0xd0], R206 ;  /* 0x0000d0ce01007387 */ /* 0x0003e20000100800 */
[----:B------:R-:W-:Y:S01]  /*14300*/  SHF.R.U32.HI R0, RZ, 0x8, R0 ;  /* 0x00000008ff007819 */ /* 0x000fe20000011600 */
[----:B------:R-:W-:Y:S01]  /*14310*/  UIADD3 UR10, UR28, 0x1, URZ ;  /* 0x000000011c0a7890 */ /* 0x000fe2000fffe03f */
[C---:B------:R-:W-:Y:S01]  /*14320*/  LOP3.LUT R178, R136.reuse, 0xffff, RZ, 0xc0, !PT ;  /* 0x0000ffff88b27812 */ /* 0x040fe200078ec0ff */
[----:B------:R-:W-:Y:S01]  /*14330*/  STL [R1+0xcc], R217 ;  /* 0x0000ccd901007387 */ /* 0x000fe20000100800 */
[----:B------:R-:W-:Y:S01]  /*14340*/  LOP3.LUT R179, R136, 0xff, RZ, 0xc0, !PT ;  /* 0x000000ff88b37812 */ /* 0x000fe200078ec0ff */
[----:B------:R-:W-:Y:S01]  /*14350*/  UIADD3 UR16, UR16, -0x1, URZ ;  /* 0xffffffff10107890 */ /* 0x000fe2000fffe03f */
[--C-:B------:R-:W-:Y:S01]  /*14360*/  SHF.R.U32.HI R188, RZ, 0x10, R136.reuse ;  /* 0x00000010ffbc7819 */ /* 0x100fe20000011688 */
[----:B------:R-:W-:Y:S01]  /*14370*/  STL [R1+0xc8], R216 ;  /* 0x0000c8d801007387 */ /* 0x000fe20000100800 */
[----:B------:R-:W-:Y:S02]  /*14380*/  SHF.R.U32.HI R190, RZ, 0x18, R136 ;  /* 0x00000018ffbe7819 */ /* 0x000fe40000011688 */
[----:B------:R-:W-:Y:S01]  /*14390*/  SHF.R.U32.HI R136, RZ, 0x8, R181 ;  /* 0x00000008ff887819 */ /* 0x000fe200000116b5 */
[----:B------:R-:W-:Y:S01]  /*143a0*/  STL [R1+0xc4], R215 ;  /* 0x0000c4d701007387 */ /* 0x000fe20000100800 */
[----:B------:R-:W-:Y:S02]  /*143b0*/  PRMT R228, R2, 0x5410, R183 ;  /* 0x0000541002e47816 */ /* 0x000fe400000000b7 */
[----:B------:R-:W-:Y:S01]  /*143c0*/  SHF.R.U32.HI R2, RZ, 0x10, R184 ;  /* 0x00000010ff027819 */ /* 0x000fe200000116b8 */
[----:B------:R-:W-:Y:S01]  /*143d0*/  STL [R1+0xc0], R214 ;  /* 0x0000c0d601007387 */ /* 0x000fe20000100800 */
[C---:B------:R-:W-:Y:S02]  /*143e0*/  LOP3.LUT R173, R138.reuse, 0xffff, RZ, 0xc0, !PT ;  /* 0x0000ffff8aad7812 */ /* 0x040fe400078ec0ff */
[--C-:B------:R-:W-:Y:S01]  /*143f0*/  SHF.R.U32.HI R174, RZ, 0x10, R138.reuse ;  /* 0x00000010ffae7819 */ /* 0x100fe2000001168a */
[----:B------:R-:W-:Y:S01]  /*14400*/  STL [R1+0xbc], R213 ;  /* 0x0000bcd501007387 */ /* 0x000fe20000100800 */
[----:B------:R-:W-:Y:S02]  /*14410*/  LOP3.LUT R177, R138, 0xff, RZ, 0xc0, !PT ;  /* 0x000000ff8ab17812 */ /* 0x000fe400078ec0ff */
[----:B------:R-:W-:Y:S01]  /*14420*/  SHF.R.U32.HI R175, RZ, 0x18, R138 ;  /* 0x00000018ffaf7819 */ /* 0x000fe2000001168a */
[----:B------:R-:W-:Y:S01]  /*14430*/  STL [R1+0xb8], R212 ;  /* 0x0000b8d401007387 */ /* 0x000fe20000100800 */
[----:B------:R-:W-:Y:S02]  /*14440*/  LOP3.LUT R138, R137, R196, R180, 0x96, !PT ;  /* 0x000000c4898a7212 */ /* 0x000fe400078e96b4 */
[----:B------:R-:W-:Y:S01]  /*14450*/  SHF.R.U32.HI R139, RZ, 0x8, R195 ;  /* 0x00000008ff8b7819 */ /* 0x000fe200000116c3 */
[----:B------:R-:W-:Y:S01]  /*14460*/  STL [R1+0xb4], R211 ;  /* 0x0000b4d301007387 */ /* 0x000fe20000100800 */
[----:B------:R-:W-:Y:S02]  /*14470*/  LOP3.LUT R137, R200, 0xff, RZ, 0xc0, !PT ;  /* 0x000000ffc8897812 */ /* 0x000fe400078ec0ff */
[----:B------:R-:W-:Y:S01]  /*14480*/  PRMT R220, R203, 0x5410, R139 ;  /* 0x00005410cbdc7816 */ /* 0x000fe2000000008b */
[----:B------:R2:W-:Y:S01]  /*14490*/  STL [R1+0xb0], R210 ;  /* 0x0000b0d201007387 */ /* 0x0005e20000100800 */
[----:B------:R-:W-:Y:S02]  /*144a0*/  PRMT R221, R137, 0x5410, R202 ;  /* 0x0000541089dd7816 */ /* 0x000fe400000000ca */
[----:B------:R-:W-:Y:S01]  /*144b0*/  SHF.R.U32.HI R137, RZ, 0x10, R176 ;  /* 0x00000010ff897819 */ /* 0x000fe200000116b0 */
[----:B------:R3:W-:Y:S01]  /*144c0*/  STL [R1+0xac], R209 ;  /* 0x0000acd101007387 */ /* 0x0007e20000100800 */
[----:B------:R-:W-:Y:S02]  /*144d0*/  LOP3.LUT R139, R176, 0xff, RZ, 0xc0, !PT ;  /* 0x000000ffb08b7812 */ /* 0x000fe400078ec0ff */
[----:B------:R-:W-:Y:S01]  /*144e0*/  LOP3.LUT R137, R137, 0xff, RZ, 0xc0, !PT ;  /* 0x000000ff89897812 */ /* 0x000fe200078ec0ff */
[----:B------:R4:W-:Y:S01]  /*144f0*/  STL [R1+0xa8], R208 ;  /* 0x0000a8d001007387 */ /* 0x0009e20000100800 */
[----:B------:R-:W-:Y:S02]  /*14500*/  LOP3.LUT R174, R174, 0xff, RZ, 0xc0, !PT ;  /* 0x000000ffaeae7812 */ /* 0x000fe400078ec0ff */
[----:B------:R-:W-:Y:S01]  /*14510*/  SHF.R.U32.HI R184, RZ, 0x18, R184 ;  /* 0x00000018ffb87819 */ /* 0x000fe200000116b8 */
[----:B------:R-:W-:Y:S01]  /*14520*/  STL [R1+0xa4], R207 ;  /* 0x0000a4cf01007387 */ /* 0x000fe20000100800 */
[----:B------:R-:W-:Y:S02]  /*14530*/  SHF.R.U32.HI R173, RZ, 0x8, R173 ;  /* 0x00000008ffad7819 */ /* 0x000fe400000116ad */
[----:B------:R-:W-:Y:S01]  /*14540*/  LOP3.LUT R188, R188, 0xff, RZ, 0xc0, !PT ;  /* 0x000000ffbcbc7812 */ /* 0x000fe200078ec0ff */
[----:B------:R-:W-:Y:S01]  /*14550*/  STL [R1+0xa0], R204 ;  /* 0x0000a0cc01007387 */ /* 0x000fe20000100800 */
[----:B-1----:R-:W-:Y:S02]  /*14560*/  PRMT R206, R177, 0x5410, R173 ;  /* 0x00005410b1ce7816 */ /* 0x002fe400000000ad */
[----:B------:R-:W-:Y:S02]  /*14570*/  LOP3.LUT R173, R133, 0xff, RZ, 0xc0, !PT ;  /* 0x000000ff85ad7812 */ /* 0x000fe400078ec0ff */
[----:B------:R-:W-:Y:S02]  /*14580*/  SHF.R.U32.HI R177, RZ, 0x18, R138 ;  /* 0x00000018ffb17819 */ /* 0x000fe4000001168a */
[----:B------:R-:W-:Y:S02]  /*14590*/  PRMT R239, R188, 0x5410, R190 ;  /* 0x00005410bcef7816 */ /* 0x000fe400000000be */
[----:B--2---:R-:W-:Y:S01]  /*145a0*/  PRMT R210, R174, 0x5410, R175 ;  /* 0x00005410aed27816 */ /* 0x004fe200000000af */
[----:B---3--:R-:W-:Y:S01]  /*145b0*/  IMAD.MOV.U32 R209, RZ, RZ, R227 ;  /* 0x000000ffffd17224 */ /* 0x008fe200078e00e3 */
[----:B------:R-:W-:Y:S02]  /*145c0*/  PRMT R227, R185, 0x5410, R136 ;  /* 0x00005410b9e37816 */ /* 0x000fe40000000088 */
[----:B------:R-:W-:Y:S01]  /*145d0*/  FMNMX.FTZ R136, R4, R3, !PT ;  /* 0x0000000304887209 */ /* 0x000fe20007810000 */
[----:B----4-:R-:W-:Y:S01]  /*145e0*/  IMAD.MOV.U32 R208, RZ, RZ, R226 ;  /* 0x000000ffffd07224 */ /* 0x010fe200078e00e2 */
[----:B------:R-:W-:Y:S01]  /*145f0*/  PRMT R226, R172, 0x5410, R0 ;  /* 0x00005410ace27816 */ /* 0x000fe20000000000 */
[----:B------:R-:W-:Y:S01]  /*14600*/  STL [R1+0xdc], R227 ;  /* 0x0000dce301007387 */ /* 0x000fe20000100800 */
[----:B------:R-:W-:Y:S02]  /*14610*/  LOP3.LUT R0, R176, 0xffff, RZ, 0xc0, !PT ;  /* 0x0000ffffb0007812 */ /* 0x000fe400078ec0ff */
[----:B------:R-:W-:Y:S01]  /*14620*/  LOP3.LUT R172, R2, 0xff, RZ, 0xc0, !PT ;  /* 0x000000ff02ac7812 */ /* 0x000fe200078ec0ff */
[----:B------:R-:W-:Y:S01]  /*14630*/  STL [R1+0xd8], R228 ;  /* 0x0000d8e401007387 */ /* 0x000fe20000100800 */
[----:B------:R-:W-:Y:S02]  /*14640*/  SHF.R.U32.HI R2, RZ, 0x8, R0 ;  /* 0x00000008ff027819 */ /* 0x000fe40000011600 */
        /* <DEDUP_REMOVED lines=8> */
[----:B------:R-:W-:Y:S02]  /*146d0*/  SHF.R.U32.HI R176, RZ, 0x18, R176 ;  /* 0x00000018ffb07819 */ /* 0x000fe400000116b0 */
[----:B------:R-:W-:Y:S02]  /*146e0*/  PRMT R240, R139, 0x5410, R2 ;  /* 0x000054108bf07816 */ /* 0x000fe40000000002 */
[----:B------:R-:W-:Y:S02]  /*146f0*/  SHF.R.U32.HI R2, RZ, 0x8, R178 ;  /* 0x00000008ff027819 */ /* 0x000fe400000116b2 */
[----:B------:R-:W-:Y:S02]  /*14700*/  FMNMX.FTZ R136, R21, R136, !PT ;  /* 0x0000008815887209 */ /* 0x000fe40007810000 */
[----:B------:R-:W-:Y:S02]  /*14710*/  FMNMX.FTZ R0, R22, R0, !PT ;  /* 0x0000000016007209 */ /* 0x000fe40007810000 */
[----:B------:R-:W-:Y:S02]  /*14720*/  PRMT R212, R137, 0x5410, R176 ;  /* 0x0000541089d47816 */ /* 0x000fe400000000b0 */
[----:B------:R-:W-:Y:S02]  /*14730*/  PRMT R205, R179, 0x5410, R2 ;  /* 0x00005410b3cd7816 */ /* 0x000fe40000000002 */
[----:B------:R-:W-:Y:S02]  /*14740*/  FMNMX.FTZ R137, R32, R136, !PT ;  /* 0x0000008820897209 */ /* 0x000fe40007810000 */
[----:B------:R-:W-:Y:S01]  /*14750*/  FMNMX.FTZ R2, R23, R0, !PT ;  /* 0x0000000017027209 */ /* 0x000fe20007810000 */
[----:B------:R-:W-:Y:S01]  /*14760*/  STL [R1+0xe0], R205 ;  /* 0x0000e0cd01007387 */ /* 0x000fe20000100800 */
[----:B------:R-:W-:Y:S02]  /*14770*/  FMNMX.FTZ R0, R8, R134, !PT ;  /* 0x0000008608007209 */ /* 0x000fe40007810000 */
[----:B------:R-:W-:Y:S01]  /*14780*/  FMNMX.FTZ R139, R10, R135, !PT ;  /* 0x000000870a8b7209 */ /* 0x000fe20007810000 */
[----:B------:R-:W-:Y:S01]  /*14790*/  STL [R1+0xe4], R239 ;  /* 0x0000e4ef01007387 */ /* 0x000fe20000100800 */
        /* <DEDUP_REMOVED lines=97> */
[----:B------:R-:W1:Y:S01]  /*14db0*/  SHFL.BFLY PT, R175, R2, 0x2, 0x1f ;  /* 0x0c401f0002af7f89 */ /* 0x000e6200000e0000 */
        /* <DEDUP_REMOVED lines=10> */
[----:B------:R-:W2:Y:S01]  /*14e60*/  SHFL.BFLY PT, R174, R137, 0x2, 0x1f ;  /* 0x0c401f0089ae7f89 */ /* 0x000ea200000e0000 */
[----:B------:R-:W-:Y:S02]  /*14e70*/  FMNMX.FTZ R136, R121, R136, !PT ;  /* 0x0000008879887209 */ /* 0x000fe40007810000 */
[----:B------:R-:W-:Y:S02]  /*14e80*/  PRMT R251, R172, 0x5410, R184 ;  /* 0x00005410acfb7816 */ /* 0x000fe400000000b8 */
[----:B------:R-:W-:Y:S02]  /*14e90*/  FMNMX.FTZ R0, R123, R0, !PT ;  /* 0x000000007b007209 */ /* 0x000fe40007810000 */
[--C-:B------:R-:W-:Y:S02]  /*14ea0*/  SHF.R.U32.HI R172, RZ, 0x10, R133.reuse ;  /* 0x00000010ffac7819 */ /* 0x100fe40000011685 */
[----:B------:R-:W-:Y:S02]  /*14eb0*/  LOP3.LUT R139, R133, 0xffff, RZ, 0xc0, !PT ;  /* 0x0000ffff858b7812 */ /* 0x000fe400078ec0ff */
[----:B------:R-:W-:Y:S02]  /*14ec0*/  FMNMX.FTZ R136, R124, R136, !PT ;  /* 0x000000887c887209 */ /* 0x000fe40007810000 */
[----:B------:R-:W-:Y:S02]  /*14ed0*/  FMNMX.FTZ R0, R126, R0, !PT ;  /* 0x000000007e007209 */ /* 0x000fe40007810000 */
[----:B------:R-:W-:Y:S02]  /*14ee0*/  SHF.R.U32.HI R133, RZ, 0x18, R133 ;  /* 0x00000018ff857819 */ /* 0x000fe40000011685 */
[----:B------:R-:W-:Y:S02]  /*14ef0*/  LOP3.LUT R172, R172, 0xff, RZ, 0xc0, !PT ;  /* 0x000000ffacac7812 */ /* 0x000fe400078ec0ff */
[----:B------:R-:W-:Y:S02]  /*14f00*/  SHF.R.U32.HI R139, RZ, 0x8, R139 ;  /* 0x00000008ff8b7819 */ /* 0x000fe4000001168b */
[----:B------:R-:W-:Y:S02]  /*14f10*/  FMNMX.FTZ R136, R125, R136, !PT ;  /* 0x000000887d887209 */ /* 0x000fe40007810000 */
[----:B------:R-:W-:Y:S02]  /*14f20*/  FMNMX.FTZ R0, R127, R0, !PT ;  /* 0x000000007f007209 */ /* 0x000fe40007810000 */
[----:B------:R-:W-:Y:S02]  /*14f30*/  PRMT R241, R172, 0x5410, R133 ;  /* 0x00005410acf17816 */ /* 0x000fe40000000085 */
[----:B------:R-:W-:Y:S02]  /*14f40*/  PRMT R203, R173, 0x5410, R139 ;  /* 0x00005410adcb7816 */ /* 0x000fe4000000008b */
[----:B-1----:R-:W-:Y:S01]  /*14f50*/  FMNMX.FTZ R133, R2, R175, !PT ;  /* 0x000000af02857209 */ /* 0x002fe20007810000 */
[----:B------:R-:W1:Y:S01]  /*14f60*/  SHFL.BFLY PT, R173, R136, 0x2, 0x1f ;  /* 0x0c401f0088ad7f89 */ /* 0x000e6200000e0000 */
[----:B------:R-:W-:Y:S01]  /*14f70*/  LOP3.LUT R139, R225, UR10, R223, 0x96, !PT ;  /* 0x0000000ae18b7c12 */ /* 0x000fe2000f8e96df */
[----:B------:R-:W-:Y:S01]  /*14f80*/  UIADD3 UR10, UR28, 0x2, URZ ;  /* 0x000000021c0a7890 */ /* 0x000fe2000fffe03f */
[----:B------:R-:W-:Y:S05]  /*14f90*/  SHF.R.U32.HI R172, RZ, 0x10, R138 ;  /* 0x00000010ffac7819 */ /* 0x000fea000001168a */
[----:B------:R-:W3:Y:S01]  /*14fa0*/  SHFL.BFLY PT, R2, R0, 0x2, 0x1f ;  /* 0x0c401f0000027f89 */ /* 0x000ee200000e0000 */
[----:B--2---:R-:W-:Y:S01]  /*14fb0*/  FMNMX.FTZ R137, R137, R174, !PT ;  /* 0x000000ae89897209 */ /* 0x004fe20007810000 */
[----:B------:R-:W-:Y:S01]  /*14fc0*/  IMAD.WIDE.U32 R182, R139, -0x326172a9, RZ ;  /* 0xcd9e8d578bb67825 */ /* 0x000fe200078e00ff */
[C---:B------:R-:W-:Y:S05]  /*14fd0*/  LOP3.LUT R174, R138.reuse, 0xffff, RZ, 0xc0, !PT ;  /* 0x0000ffff8aae7812 */ /* 0x040fea00078ec0ff */
[----:B------:R-:W2:Y:S01]  /*14fe0*/  SHFL.BFLY PT, R175, R133, 0x1, 0x1f ;  /* 0x0c201f0085af7f89 */ /* 0x000ea200000e0000 */
[----:B------:R-:W-:Y:S01]  /*14ff0*/  LOP3.LUT R178, R138, 0xff, RZ, 0xc0, !PT ;  /* 0x000000ff8ab27812 */ /* 0x000fe200078ec0ff */
[----:B------:R-:W-:Y:S01]  /*15000*/  UIADD3 UR28, UR28, 0x3, URZ ;  /* 0x000000031c1c7890 */ /* 0x000fe2000fffe03f */
[----:B------:R-:W-:Y:S05]  /*15010*/  LOP3.LUT R138, R172, 0xff, RZ, 0xc0, !PT ;  /* 0x000000ffac8a7812 */ /* 0x000fea00078ec0ff */
[----:B------:R-:W4:Y:S01]  /*15020*/  SHFL.BFLY PT, R176, R137, 0x1, 0x1f ;  /* 0x0c201f0089b07f89 */ /* 0x000f2200000e0000 */
[----:B------:R-:W-:Y:S02]  /*15030*/  LOP3.LUT R139, R183, R208, R199, 0x96, !PT ;  /* 0x000000d0b78b7212 */ /* 0x000fe400078e96c7 */
[----:B------:R-:W-:Y:S02]  /*15040*/  LOP3.LUT R172, R193, R182, R218, 0x96, !PT ;  /* 0x000000b6c1ac7212 */ /* 0x000fe400078e96da */
[----:B------:R-:W-:Y:S02]  /*15050*/  SHF.R.U32.HI R174, RZ, 0x8, R174 ;  /* 0x00000008ffae7819 */ /* 0x000fe400000116ae */
[----:B------:R-:W-:Y:S01]  /*15060*/  PRMT R202, R138, 0x5410, R177 ;  /* 0x000054108aca7816 */ /* 0x000fe200000000b1 */
[----:B------:R-:W-:Y:S01]  /*15070*/  IMAD.WIDE.U32 R138, R139, -0x2daee0ad, RZ ;  /* 0xd2511f538b8a7825 */ /* 0x000fe200078e00ff */
[----:B------:R-:W-:Y:S02]  /*15080*/  PRMT R201, R178, 0x5410, R174 ;  /* 0x00005410b2c97816 */ /* 0x000fe400000000ae */
[----:B------:R-:W-:Y:S01]  /*15090*/  LOP3.LUT R194, R183, R244, R199, 0x96, !PT ;  /* 0x000000f4b7c27212 */ /* 0x000fe200078e96c7 */
[----:B------:R-:W-:Y:S01]  /*150a0*/  IMAD.WIDE.U32 R178, R172, -0x2daee0ad, RZ ;  /* 0xd2511f53acb27825 */ /* 0x000fe200078e00ff */
[----:B-1----:R-:W-:Y:S02]  /*150b0*/  FMNMX.FTZ R136, R136, R173, !PT ;  /* 0x000000ad88887209 */ /* 0x002fe40007810000 */
[----:B------:R-:W-:Y:S02]  /*150c0*/  LOP3.LUT R174, R139, R232, R198, 0x96, !PT ;  /* 0x000000e88bae7212 */ /* 0x000fe400078e96c6 */
[----:B---3--:R-:W-:Y:S02]  /*150d0*/  FMNMX.FTZ R0, R0, R2, !PT ;  /* 0x0000000200007209 */ /* 0x008fe40007810000 */
[----:B------:R-:W-:Y:S02]  /*150e0*/  LOP3.LUT R172, R179, R138, R238, 0x96, !PT ;  /* 0x0000008ab3ac7212 */ /* 0x000fe400078e96ee */
[----:B--2---:R-:W-:Y:S01]  /*150f0*/  FMNMX.FTZ R138, R133, R175, !PT ;  /* 0x000000af858a7209 */ /* 0x004fe20007810000 */
[----:B------:R-:W-:Y:S01]  /*15100*/  SHFL.BFLY PT, R2, R0, 0x1, 0x1f ;  /* 0x0c201f0000027f89 */ /* 0x000fe200000e0000 */
[----:B------:R-:W-:Y:S01]  /*15110*/  IMAD.WIDE.U32 R174, R174, -0x326172a9, RZ ;  /* 0xcd9e8d57aeae7825 */ /* 0x000fe200078e00ff */
[----:B----4-:R-:W-:Y:S06]  /*15120*/  FMNMX.FTZ R137, R137, R176, !PT ;  /* 0x000000b089897209 */ /* 0x010fec0007810000 */
[----:B------:R-:W1:Y:S01]  /*15130*/  SHFL.BFLY PT, R133, R136, 0x1, 0x1f ;  /* 0x0c201f0088857f89 */ /* 0x000e6200000e0000 */
[----:B------:R-:W-:Y:S01]  /*15140*/  IMAD.WIDE.U32 R172, R172, -0x326172a9, RZ ;  /* 0xcd9e8d57acac7825 */ /* 0x000fe200078e00ff */
[----:B------:R-:W-:Y:S02]  /*15150*/  LOP3.LUT R175, R175, R192, R229, 0x96, !PT ;  /* 0x000000c0afaf7212 */ /* 0x000fe400078e96e5 */
[----:B------:R-:W-:Y:S02]  /*15160*/  FSETP.NEU.FTZ.AND P3, PT, R138, -INF , PT ;  /* 0xff8000008a00780b */ /* 0x000fe40003f7d000 */
[----:B------:R-:W-:Y:S01]  /*15170*/  LOP3.LUT R173, R173, R174, R236, 0x96, !PT ;  /* 0x000000aeadad7212 */ /* 0x000fe200078e96ec */
[----:B------:R-:W-:Y:S01]  /*15180*/  IMAD.WIDE.U32 R174, R175, -0x2daee0ad, RZ ;  /* 0xd2511f53afae7825 */ /* 0x000fe200078e00ff */
[----:B------:R-:W-:Y:S02]  /*15190*/  LOP3.LUT R191, R187, R182, R218, 0x96, !PT ;  /* 0x000000b6bbbf7212 */ /* 0x000fe400078e96da */
[----:B------:R-:W-:Y:S02]  /*151a0*/  FSETP.NEU.FTZ.AND P2, PT, R137, -INF , PT ;  /* 0xff8000008900780b */ /* 0x000fe40003f5d000 */
[----:B------:R-:W-:Y:S05]  /*151b0*/  LOP3.LUT R176, R175, R178, R237, 0x96, !PT ;  /* 0x000000b2afb07212 */ /* 0x000fea00078e96ed */
[----:B------:R-:W-:Y:S05]  /*151c0*/  IMAD.WIDE.U32 R176, R176, -0x326172a9, RZ ;  /* 0xcd9e8d57b0b07825 */ /* 0x000fea00078e00ff */
[----:B------:R-:W-:Y:S01]  /*151d0*/  LOP3.LUT R139, R177, R172, R235, 0x96, !PT ;  /* 0x000000acb18b7212 */ /* 0x000fe200078e96eb */
[----:B------:R-:W-:Y:S01]  /*151e0*/  IMAD.WIDE.U32 R172, R173, -0x2daee0ad, RZ ;  /* 0xd2511f53adac7825 */ /* 0x000fe200078e00ff */
[----:B-1----:R-:W-:Y:S02]  /*151f0*/  FMNMX.FTZ R136, R136, R133, !PT ;  /* 0x0000008588887209 */ /* 0x002fe40007810000 */
[----:B------:R-:W-:Y:S01]  /*15200*/  FMNMX.FTZ R133, R0, R2, !PT ;  /* 0x0000000200857209 */ /* 0x000fe20007810000 */
[----:B------:R-:W-:Y:S01]  /*15210*/  FMUL.FTZ R2, R138, UR4 ;  /* 0x000000048a027c20 */ /* 0x000fe20008410000 */
[----:B------:R-:W-:Y:S01]  /*15220*/  LOP3.LUT R174, R173, R174, R234, 0x96, !PT ;  /* 0x000000aeadae7212 */ /* 0x000fe200078e96ea */
[----:B------:R-:W-:Y:S03]  /*15230*/  FMUL.FTZ R0, R137, UR4 ;  /* 0x0000000489007c20 */ /* 0x000fe60008410000 */
[----:B------:R-:W-:Y:S02]  /*15240*/  FSEL R2, R2, RZ, P3 ;  /* 0x000000ff02027208 */ /* 0x000fe40001800000 */
[----:B------:R-:W-:Y:S02]  /*15250*/  FSETP.NEU.FTZ.AND P3, PT, R136, -INF , PT ;  /* 0xff8000008800780b */ /* 0x000fe40003f7d000 */
[----:B------:R-:W-:Y:S01]  /*15260*/  FSEL R0, R0, RZ, P2 ;  /* 0x000000ff00007208 */ /* 0x000fe20001000000 */
        /* <DEDUP_REMOVED lines=35> */
[----:B------:R-:W-:Y:S01]  /*154a0*/  FMUL.FTZ R2, R136, UR4 ;  /* 0x0000000488027c20 */ /* 0x000fe20008410000 */
[----:B------:R-:W-:Y:S01]  /*154b0*/  FFMA.FTZ R64, R50, UR4, -R0 ;  /* 0x0000000432407c23 */ /* 0x000fe20008010800 */
[----:B------:R-:W-:Y:S02]  /*154c0*/  IMAD.MOV.U32 R17, RZ, RZ, R206 ;  /* 0x000000ffff117224 */ /* 0x000fe400078e00ce */
[----:B------:R-:W-:Y:S01]  /*154d0*/  FFMA.FTZ R36, R34, UR4, -R0 ;  /* 0x0000000422247c23 */ /* 0x000fe20008010800 */
[----:B------:R-:W-:Y:S01]  /*154e0*/  IMAD.MOV.U32 R116, RZ, RZ, R244 ;  /* 0x000000ffff747224 */ /* 0x000fe200078e00f4 */
[----:B------:R-:W-:Y:S01]  /*154f0*/  FSEL R2, R2, RZ, P3 ;  /* 0x000000ff02027208 */ /* 0x000fe20001800000 */
[----:B------:R-:W-:Y:S02]  /*15500*/  IMAD.MOV.U32 R117, RZ, RZ, R245 ;  /* 0x000000ffff757224 */ /* 0x000fe400078e00f5 */
[----:B------:R-:W-:Y:S01]  /*15510*/  MUFU.EX2 R185, R185 ;  /* 0x000000b900b97308 */ /* 0x000fe20000000800 */
[--C-:B------:R-:W-:Y:S01]  /*15520*/  FFMA.FTZ R248, R98, UR4, -R0.reuse ;  /* 0x0000000462f87c23 */ /* 0x100fe20008010800 */
[----:B------:R-:W-:Y:S01]  /*15530*/  FFMA.FTZ R213, R114, UR4, -R0 ;  /* 0x0000000472d57c23 */ /* 0x000fe20008010800 */
[----:B------:R-:W-:Y:S01]  /*15540*/  FFMA.FTZ R50, R40, UR4, -R2 ;  /* 0x0000000428327c23 */ /* 0x000fe20008010802 */
[----:B------:R-:W-:Y:S02]  /*15550*/  IMAD.MOV.U32 R40, RZ, RZ, R112 ;  /* 0x000000ffff287224 */ /* 0x000fe400078e0070 */
[----:B------:R-:W-:Y:S01]  /*15560*/  FFMA.FTZ R112, R73, UR4, -R2 ;  /* 0x0000000449707c23 */ /* 0x000fe20008010802 */
[--C-:B------:R-:W-:Y:S01]  /*15570*/  FFMA.FTZ R227, R115, UR4, -R0.reuse ;  /* 0x0000000473e37c23 */ /* 0x100fe20008010800 */
[----:B------:R-:W2:Y:S02]  /*15580*/  LDL.LU R73, [R1+0x34] ;  /* 0x0000340001497983 */ /* 0x000ea40000300800 */
        /* <DEDUP_REMOVED lines=30> */
[----:B------:R-:W-:Y:S01]  /*15770*/  FFMA.FTZ R69, R131, UR4, -R0 ;  /* 0x0000000483457c23 */ /* 0x000fe20008010800 */
[C---:B------:R-:W-:Y:S03]  /*15780*/  FMUL.FTZ R0, R133.reuse, UR4 ;  /* 0x0000000485007c20 */ /* 0x040fe60008410000 */
[----:B------:R-:W-:Y:S01]  /*15790*/  MUFU.EX2 R200, R200 ;  /* 0x000000c800c87308 */ /* 0x000fe20000000800 */
[----:B------:R-:W-:Y:S01]  /*157a0*/  FSETP.NEU.FTZ.AND P2, PT, R133, -INF , PT ;  /* 0xff8000008500780b */ /* 0x000fe20003f5d000 */
[----:B------:R-:W-:Y:S02]  /*157b0*/  IMAD.MOV.U32 R113, RZ, RZ, R4 ;  /* 0x000000ffff717224 */ /* 0x000fe400078e0004 */
[--C-:B------:R-:W-:Y:S01]  /*157c0*/  FFMA.FTZ R103, R72, UR4, -R2.reuse ;  /* 0x0000000448677c23 */ /* 0x100fe20008010802 */
[----:B------:R-:W-:Y:S01]  /*157d0*/  IMAD.WIDE.U32 R4, R174, -0x326172a9, RZ ;  /* 0xcd9e8d57ae047825 */ /* 0x000fe200078e00ff */
[----:B------:R-:W-:Y:S03]  /*157e0*/  FSEL R0, R0, RZ, P2 ;  /* 0x000000ff00007208 */ /* 0x000fe60001000000 */
[----:B------:R-:W-:Y:S01]  /*157f0*/  FFMA.FTZ R32, R8, UR4, -R2 ;  /* 0x0000000408207c23 */ /* 0x000fe20008010802 */
[----:B------:R-:W-:Y:S01]  /*15800*/  MUFU.EX2 R247, R247 ;  /* 0x000000f700f77308 */ /* 0x000fe20000000800 */
[----:B------:R-:W-:Y:S02]  /*15810*/  IMAD.MOV.U32 R72, RZ, RZ, R240 ;  /* 0x000000ffff487224 */ /* 0x000fe400078e00f0 */
[----:B------:R-:W-:Y:S01]  /*15820*/  FFMA.FTZ R240, R92, UR4, -R2 ;  /* 0x000000045cf07c23 */ /* 0x000fe20008010802 */
[----:B------:R-:W-:Y:S02]  /*15830*/  IMAD.MOV.U32 R38, RZ, RZ, R246 ;  /* 0x000000ffff267224 */ /* 0x000fe400078e00f6 */
[----:B------:R-:W-:Y:S01]  /*15840*/  FFMA.FTZ R246, R110, UR4, -R0 ;  /* 0x000000046ef67c23 */ /* 0x000fe20008010800 */
[----:B------:R-:W-:Y:S01]  /*15850*/  IMAD.MOV.U32 R70, RZ, RZ, R208 ;  /* 0x000000ffff467224 */ /* 0x000fe200078e00d0 */
[----:B------:R-:W-:Y:S01]  /*15860*/  LOP3.LUT R7, R5, R176, R189, 0x96, !PT ;  /* 0x000000b005077212 */ /* 0x000fe200078e96bd */
[----:B------:R-:W-:Y:S01]  /*15870*/  IMAD.MOV.U32 R92, RZ, RZ, R116 ;  /* 0x000000ffff5c7224 */ /* 0x000fe200078e0074 */
[----:B------:R-:W-:Y:S01]  /*15880*/  MUFU.EX2 R103, R103 ;  /* 0x0000006700677308 */ /* 0x000fe20000000800 */
[----:B------:R-:W-:Y:S02]  /*15890*/  IMAD.MOV.U32 R110, RZ, RZ, R251 ;  /* 0x000000ffff6e7224 */ /* 0x000fe400078e00fb */
[----:B------:R-:W-:Y:S01]  /*158a0*/  FFMA.FTZ R208, R125, UR4, -R2 ;  /* 0x000000047dd07c23 */ /* 0x000fe20008010802 */
[----:B------:R-:W-:Y:S02]  /*158b0*/  IMAD.MOV.U32 R39, RZ, RZ, R212 ;  /* 0x000000ffff277224 */ /* 0x000fe400078e00d4 */
[--C-:B------:R-:W-:Y:S01]  /*158c0*/  FFMA.FTZ R116, R94, UR4, -R0.reuse ;  /* 0x000000045e747c23 */ /* 0x100fe20008010800 */
[----:B------:R-:W-:Y:S02]  /*158d0*/  IMAD.MOV.U32 R71, RZ, RZ, R209 ;  /* 0x000000ffff477224 */ /* 0x000fe400078e00d1 */
[----:B------:R-:W-:Y:S01]  /*158e0*/  FFMA.FTZ R251, R111, UR4, -R0 ;  /* 0x000000046ffb7c23 */ /* 0x000fe20008010800 */
[--C-:B------:R-:W-:Y:S01]  /*158f0*/  FFMA.FTZ R176, R93, UR4, -R2.reuse ;  /* 0x000000045db07c23 */ /* 0x100fe20008010802 */
[----:B------:R-:W-:Y:S01]  /*15900*/  MUFU.EX2 R240, R240 ;  /* 0x000000f000f07308 */ /* 0x000fe20000000800 */
[--C-:B------:R-:W-:Y:S01]  /*15910*/  FFMA.FTZ R174, R88, UR4, -R2.reuse ;  /* 0x0000000458ae7c23 */ /* 0x100fe20008010802 */
[--C-:B------:R-:W-:Y:S01]  /*15920*/  FFMA.FTZ R131, R89, UR4, -R2.reuse ;  /* 0x0000000459837c23 */ /* 0x100fe20008010802 */
[--C-:B------:R-:W-:Y:S01]  /*15930*/  FFMA.FTZ R212, R109, UR4, -R2.reuse ;  /* 0x000000046dd47c23 */ /* 0x100fe20008010802 */
[--C-:B------:R-:W-:Y:S01]  /*15940*/  FFMA.FTZ R209, R124, UR4, -R2.reuse ;  /* 0x000000047cd17c23 */ /* 0x100fe20008010802 */
[----:B------:R-:W-:Y:S02]  /*15950*/  IMAD.MOV.U32 R66, RZ, RZ, R217 ;  /* 0x000000ffff427224 */ /* 0x000fe400078e00d9 */
[----:B------:R-:W-:Y:S01]  /*15960*/  FFMA.FTZ R53, R44, UR4, -R2 ;  /* 0x000000042c357c23 */ /* 0x000fe20008010802 */
[----:B------:R-:W-:Y:S02]  /*15970*/  IMAD.MOV.U32 R125, RZ, RZ, R204 ;  /* 0x000000ffff7d7224 */ /* 0x000fe400078e00cc */
[----:B------:R-:W-:Y:S01]  /*15980*/  MUFU.EX2 R116, R116 ;  /* 0x0000007400747308 */ /* 0x000fe20000000800 */
[----:B------:R-:W-:Y:S02]  /*15990*/  IMAD.MOV.U32 R94, RZ, RZ, R207 ;  /* 0x000000ffff5e7224 */ /* 0x000fe400078e00cf */
[----:B------:R-:W-:Y:S01]  /*159a0*/  FFMA.FTZ R54, R45, UR4, -R2 ;  /* 0x000000042d367c23 */ /* 0x000fe20008010802 */
[----:B------:R-:W-:Y:S02]  /*159b0*/  IMAD.MOV.U32 R111, RZ, RZ, R210 ;  /* 0x000000ffff6f7224 */ /* 0x000fe400078e00d2 */
[--C-:B------:R-:W-:Y:S01]  /*159c0*/  FFMA.FTZ R8, R120, UR4, -R2.reuse ;  /* 0x0000000478087c23 */ /* 0x100fe20008010802 */
[----:B------:R-:W-:Y:S02]  /*159d0*/  IMAD.MOV.U32 R88, RZ, RZ, R113 ;  /* 0x000000ffff587224 */ /* 0x000fe400078e0071 */
[----:B------:R-:W-:Y:S01]  /*159e0*/  FFMA.FTZ R82, R57, UR4, -R2 ;  /* 0x0000000439527c23 */ /* 0x000fe20008010802 */
[----:B------:R-:W-:Y:S01]  /*159f0*/  IMAD.MOV.U32 R89, RZ, RZ, R20 ;  /* 0x000000ffff597224 */ /* 0x000fe200078e0014 */
[----:B------:R-:W-:Y:S01]  /*15a00*/  MUFU.EX2 R131, R131 ;  /* 0x0000008300837308 */ /* 0x000fe20000000800 */
[----:B------:R-:W-:Y:S02]  /*15a10*/  IMAD.MOV.U32 R6, RZ, RZ, R17 ;  /* 0x000000ffff067224 */ /* 0x000fe400078e0011 */
[--C-:B------:R-:W-:Y:S01]  /*15a20*/  FFMA.FTZ R129, R76, UR4, -R2.reuse ;  /* 0x000000044c817c23 */ /* 0x100fe20008010802 */
[--C-:B------:R-:W-:Y:S01]  /*15a30*/  FFMA.FTZ R128, R77, UR4, -R2.reuse ;  /* 0x000000044d807c23 */ /* 0x100fe20008010802 */
[----:B------:R-:W-:Y:S02]  /*15a40*/  IMAD.MOV.U32 R93, RZ, RZ, R117 ;  /* 0x000000ffff5d7224 */ /* 0x000fe400078e0075 */
[----:B------:R-:W-:Y:S01]  /*15a50*/  FFMA.FTZ R130, R104, UR4, -R2 ;  /* 0x0000000468827c23 */ /* 0x000fe20008010802 */
        /* <DEDUP_REMOVED lines=33> */
[----:B------:R-:W-:Y:S03]  /*15c70*/  LOP3.LUT R0, R7, 0xffff, RZ, 0xc0, !PT ;  /* 0x0000ffff07007812 */ /* 0x000fe600078ec0ff */
[----:B------:R-:W-:Y:S01]  /*15c80*/  MUFU.EX2 R58, R178 ;  /* 0x000000b2003a7308 */ /* 0x000fe20000000800 */
[----:B------:R-:W-:Y:S01]  /*15c90*/  FFMA.FTZ R23, R9, UR4, -R2 ;  /* 0x0000000409177c23 */ /* 0x000fe20008010802 */
[----:B------:R-:W-:Y:S02]  /*15ca0*/  IMAD.MOV.U32 R67, RZ, RZ, R242 ;  /* 0x000000ffff437224 */ /* 0x000fe400078e00f2 */
[--C-:B------:R-:W-:Y:S01]  /*15cb0*/  FFMA.FTZ R21, R13, UR4, -R2.reuse ;  /* 0x000000040d157c23 */ /* 0x100fe20008010802 */
[--C-:B------:R-:W-:Y:S01]  /*15cc0*/  FFMA.FTZ R22, R12, UR4, -R2.reuse ;  /* 0x000000040c167c23 */ /* 0x100fe20008010802 */
[--C-:B------:R-:W-:Y:S01]  /*15cd0*/  FFMA.FTZ R25, R25, UR4, -R2.reuse ;  /* 0x0000000419197c23 */ /* 0x100fe20008010802 */
[--C-:B------:R-:W-:Y:S01]  /*15ce0*/  FFMA.FTZ R51, R41, UR4, -R2.reuse ;  /* 0x0000000429337c23 */ /* 0x100fe20008010802 */
[--C-:B------:R-:W-:Y:S02]  /*15cf0*/  FFMA.FTZ R55, R56, UR4, -R2.reuse ;  /* 0x0000000438377c23 */ /* 0x100fe40008010802 */
        /* <DEDUP_REMOVED lines=9> */
[----:B------:R-:W-:Y:S01]  /*15d90*/  FFMA.FTZ R9, R108, UR4, -R2 ;  /* 0x000000046c097c23 */ /* 0x000fe20008010802 */
[----:B------:R-:W-:Y:S01]  /*15da0*/  SHF.R.U32.HI R2, RZ, 0x8, R0 ;  /* 0x00000008ff027819 */ /* 0x000fe20000011600 */
[----:B------:R-:W-:Y:S01]  /*15db0*/  IMAD.MOV.U32 R126, RZ, RZ, R100 ;  /* 0x000000ffff7e7224 */ /* 0x000fe200078e0064 */
[----:B------:R-:W-:Y:S01]  /*15dc0*/  LOP3.LUT R0, R7, 0xff, RZ, 0xc0, !PT ;  /* 0x000000ff07007812 */ /* 0x000fe200078ec0ff */
[----:B------:R-:W-:Y:S01]  /*15dd0*/  IMAD.MOV.U32 R107, RZ, RZ, R9 ;  /* 0x000000ffff6b7224 */ /* 0x000fe200078e0009 */
[----:B------:R-:W-:Y:S01]  /*15de0*/  LOP3.LUT R12, R4, 0xff, RZ, 0xc0, !PT ;  /* 0x000000ff040c7812 */ /* 0x000fe200078ec0ff */
[----:B------:R-:W-:Y:S03]  /*15df0*/  IMAD.MOV.U32 R100, RZ, RZ, R16 ;  /* 0x000000ffff647224 */ /* 0x000fe600078e0010 */
[----:B------:R-:W-:Y:S01]  /*15e00*/  MUFU.EX2 R48, R32 ;  /* 0x0000002000307308 */ /* 0x000fe20000000800 */
[----:B------:R-:W-:Y:S01]  /*15e10*/  PRMT R60, R0, 0x5410, R2 ;  /* 0x00005410003c7816 */ /* 0x000fe20000000002 */
[----:B------:R-:W-:Y:S01]  /*15e20*/  IMAD.MOV.U32 R127, RZ, RZ, R6 ;  /* 0x000000ffff7f7224 */ /* 0x000fe200078e0006 */
[--C-:B------:R-:W-:Y:S01]  /*15e30*/  SHF.R.U32.HI R0, RZ, 0x10, R7.reuse ;  /* 0x00000010ff007819 */ /* 0x100fe20000011607 */
[----:B------:R-:W-:Y:S01]  /*15e40*/  IMAD.MOV.U32 R79, RZ, RZ, R38 ;  /* 0x000000ffff4f7224 */ /* 0x000fe200078e0026 */
[----:B------:R-:W-:Y:S01]  /*15e50*/  SHF.R.U32.HI R7, RZ, 0x18, R7 ;  /* 0x00000018ff077819 */ /* 0x000fe20000011607 */
[----:B------:R-:W-:Y:S01]  /*15e60*/  IMAD.MOV.U32 R38, RZ, RZ, R68 ;  /* 0x000000ffff267224 */ /* 0x000fe200078e0044 */
[----:B------:R-:W-:Y:S03]  /*15e70*/  LOP3.LUT R0, R0, 0xff, RZ, 0xc0, !PT ;  /* 0x000000ff00007812 */ /* 0x000fe600078ec0ff */
[----:B------:R-:W-:Y:S01]  /*15e80*/  MUFU.EX2 R105, R21 ;  /* 0x0000001500697308 */ /* 0x000fe20000000800 */
[----:B------:R-:W-:Y:S01]  /*15e90*/  LOP3.LUT R9, R4, 0xffff, RZ, 0xc0, !PT ;  /* 0x0000ffff04097812 */ /* 0x000fe200078ec0ff */
[----:B------:R-:W-:Y:S01]  /*15ea0*/  IMAD.MOV.U32 R90, RZ, RZ, R70 ;  /* 0x000000ffff5a7224 */ /* 0x000fe200078e0046 */
[----:B------:R-:W-:Y:S01]  /*15eb0*/  PRMT R61, R0, 0x5410, R7 ;  /* 0x00005410003d7816 */ /* 0x000fe20000000007 */
[----:B------:R-:W-:Y:S01]  /*15ec0*/  FADD.FTZ R0, -R138, R3 ;  /* 0x000000038a007221 */ /* 0x000fe20000010100 */
[--C-:B------:R-:W-:Y:S01]  /*15ed0*/  SHF.R.U32.HI R11, RZ, 0x10, R4.reuse ;  /* 0x00000010ff0b7819 */ /* 0x100fe20000011604 */
[----:B------:R-:W-:Y:S01]  /*15ee0*/  IMAD.MOV.U32 R91, RZ, RZ, R71 ;  /* 0x000000ffff5b7224 */ /* 0x000fe200078e0047 */
[----:B------:R-:W-:Y:S03]  /*15ef0*/  SHF.R.U32.HI R10, RZ, 0x18, R4 ;  /* 0x00000018ff0a7819 */ /* 0x000fe60000011604 */
[----:B------:R-:W-:Y:S01]  /*15f00*/  MUFU.EX2 R175, R26 ;  /* 0x0000001a00af7308 */ /* 0x000fe20000000800 */
[----:B------:R-:W-:Y:S04]  /*15f10*/  IMAD.WIDE.U32 R4, R139, -0x2daee0ad, RZ ;  /* 0xd2511f538b047825 */ /* 0x000fe800078e00ff */
[----:B------:R-:W-:Y:S01]  /*15f20*/  FMUL.FTZ R2, R0, UR4 ;  /* 0x0000000400027c20 */ /* 0x000fe20008410000 */
[--C-:B------:R-:W-:Y:S01]  /*15f30*/  HSET2.LE.AND R60, R60, R219.reuse, PT ;  /* 0x000000db3c3c7233 */ /* 0x100fe20003803000 */
[----:B------:R-:W-:Y:S01]  /*15f40*/  IMAD.MOV.U32 R95, RZ, RZ, R8 ;  /* 0x000000ffff5f7224 */ /* 0x000fe200078e0008 */
[C---:B------:R-:W-:Y:S01]  /*15f50*/  LOP3.LUT R16, R4.reuse, 0xff, RZ, 0xc0, !PT ;  /* 0x000000ff04107812 */ /* 0x040fe200078ec0ff */
[----:B------:R-:W-:Y:S01]  /*15f60*/  IMAD.MOV.U32 R119, RZ, RZ, R66 ;  /* 0x000000ffff777224 */ /* 0x000fe200078e0042 */
[----:B------:R1:W3:Y:S01]  /*15f70*/  MUFU.EX2 R3, R2 ;  /* 0x0000000200037308 */ /* 0x0002e20000000800 */
[----:B------:R-:W-:Y:S01]  /*15f80*/  LOP3.LUT R13, R4, 0xffff, RZ, 0xc0, !PT ;  /* 0x0000ffff040d7812 */ /* 0x000fe200078ec0ff */
[----:B------:R-:W-:Y:S01]  /*15f90*/  FADD.FTZ R0, -R137, R132 ;  /* 0x0000008489007221 */ /* 0x000fe20000010100 */
[--C-:B------:R-:W-:Y:S01]  /*15fa0*/  SHF.R.U32.HI R15, RZ, 0x10, R4.reuse ;  /* 0x00000010ff0f7819 */ /* 0x100fe20000011604 */
[----:B------:R-:W-:Y:S01]  /*15fb0*/  IMAD.MOV.U32 R139, RZ, RZ, R69 ;  /* 0x000000ffff8b7224 */ /* 0x000fe200078e0045 */
[----:B------:R-:W-:Y:S01]  /*15fc0*/  SHF.R.U32.HI R14, RZ, 0x18, R4 ;  /* 0x00000018ff0e7819 */ /* 0x000fe20000011604 */
[----:B------:R-:W-:Y:S01]  /*15fd0*/  IMAD.MOV.U32 R122, RZ, RZ, R98 ;  /* 0x000000ffff7a7224 */ /* 0x000fe200078e0062 */
[----:B------:R-:W-:Y:S03]  /*15fe0*/  SHF.R.U32.HI R4, RZ, 0x8, R9 ;  /* 0x00000008ff047819 */ /* 0x000fe60000011609 */
[----:B------:R-:W-:Y:S01]  /*15ff0*/  MUFU.EX2 R98, R181 ;  /* 0x000000b500627308 */ /* 0x000fe20000000800 */
[----:B------:R-:W-:Y:S01]  /*16000*/  LOP3.LUT R6, R5, R172, R180, 0x96, !PT ;  /* 0x000000ac05067212 */ /* 0x000fe200078e96b4 */
[----:B------:R-:W-:Y:S01]  /*16010*/  IMAD.MOV.U32 R172, RZ, RZ, R127 ;  /* 0x000000ffffac7224 */ /* 0x000fe200078e007f */
[----:B------:R-:W-:Y:S01]  /*16020*/  PRMT R62, R12, 0x5410, R4 ;  /* 0x000054100c3e7816 */ /* 0x000fe20000000004 */
[----:B------:R-:W-:Y:S01]  /*16030*/  IMAD.MOV.U32 R127, RZ, RZ, R122 ;  /* 0x000000ffff7f7224 */ /* 0x000fe200078e007a */
[----:B------:R-:W-:Y:S01]  /*16040*/  LOP3.LUT R4, R11, 0xff, RZ, 0xc0, !PT ;  /* 0x000000ff0b047812 */ /* 0x000fe200078ec0ff */
[----:B------:R-:W-:Y:S01]  /*16050*/  IMAD.MOV.U32 R122, RZ, RZ, R110 ;  /* 0x000000ffff7a7224 */ /* 0x000fe200078e006e */
[----:B------:R-:W-:Y:S03]  /*16060*/  LOP3.LUT R5, R6, 0xff, RZ, 0xc0, !PT ;  /* 0x000000ff06057812 */ /* 0x000fe600078ec0ff */
[----:B------:R-:W-:Y:S01]  /*16070*/  MUFU.EX2 R181, R23 ;  /* 0x0000001700b57308 */ /* 0x000fe20000000800 */
[----:B------:R-:W-:Y:S01]  /*16080*/  PRMT R63, R4, 0x5410, R10 ;  /* 0x00005410043f7816 */ /* 0x000fe2000000000a */
[----:B-1----:R-:W-:Y:S01]  /*16090*/  FMUL.FTZ R2, R0, UR4 ;  /* 0x0000000400027c20 */ /* 0x002fe20008410000 */
[----:B------:R-:W-:Y:S01]  /*160a0*/  LOP3.LUT R4, R6, 0xffff, RZ, 0xc0, !PT ;  /* 0x0000ffff06047812 */ /* 0x000fe200078ec0ff */
[----:B------:R-:W-:Y:S01]  /*160b0*/  FADD.FTZ R0, -R136, R134 ;  /* 0x0000008688007221 */ /* 0x000fe20000010100 */
[C---:B---3--:R-:W-:Y:S01]  /*160c0*/  FMUL.FTZ R20, R3.reuse, R144 ;  /* 0x0000009003147220 */ /* 0x048fe20000410000 */
[C---:B------:R-:W-:Y:S01]  /*160d0*/  FMUL.FTZ R21, R3.reuse, R145 ;  /* 0x0000009103157220 */ /* 0x040fe20000410000 */
[----:B------:R-:W-:Y:S03]  /*160e0*/  SHF.R.U32.HI R4, RZ, 0x8, R4 ;  /* 0x00000008ff047819 */ /* 0x000fe60000011604 */
[----:B------:R1:W-:Y:S01]  /*160f0*/  MUFU.EX2 R134, R17 ;  /* 0x0000001100867308 */ /* 0x0003e20000000800 */
[C---:B------:R-:W-:Y:S01]  /*16100*/  FMUL.FTZ R32, R3.reuse, R140 ;  /* 0x0000008c03207220 */ /* 0x040fe20000410000 */
[----:B------:R-:W-:Y:S01]  /*16110*/  FMUL.FTZ R33, R3, R141 ;  /* 0x0000008d03217220 */ /* 0x000fe20000410000 */
[----:B------:R-:W-:Y:S01]  /*16120*/  PRMT R68, R5, 0x5410, R4 ;  /* 0x0000541005447816 */ /* 0x000fe20000000004 */
[C---:B------:R-:W-:Y:S01]  /*16130*/  FMUL.FTZ R5, R3.reuse, R161 ;  /* 0x000000a103057220 */ /* 0x040fe20000410000 */
[--C-:B------:R-:W-:Y:S01]  /*16140*/  SHF.R.U32.HI R4, RZ, 0x10, R6.reuse ;  /* 0x00000010ff047819 */ /* 0x100fe20000011606 */
[----:B------:R-:W-:Y:S01]  /*16150*/  IMAD.MOV.U32 R110, RZ, RZ, R89 ;  /* 0x000000ffff6e7224 */ /* 0x000fe200078e0059 */
[----:B------:R-:W-:Y:S03]  /*16160*/  SHF.R.U32.HI R6, RZ, 0x18, R6 ;  /* 0x00000018ff067819 */ /* 0x000fe60000011606 */
[----:B------:R3:W4:Y:S01]  /*16170*/  MUFU.EX2 R8, R2 ;  /* 0x0000000200087308 */ /* 0x0007220000000800 */
[----:B------:R-:W-:Y:S01]  /*16180*/  LOP3.LUT R4, R4, 0xff, RZ, 0xc0, !PT ;  /* 0x000000ff04047812 */ /* 0x000fe200078ec0ff */
[----:B------:R-:W-:Y:S01]  /*16190*/  IMAD.MOV.U32 R89, RZ, RZ, R88 ;  /* 0x000000ffff597224 */ /* 0x000fe200078e0058 */
[--C-:B------:R-:W-:Y:S01]  /*161a0*/  HSET2.LE.AND R62, R62, R219.reuse, PT ;  /* 0x000000db3e3e7233 */ /* 0x100fe20003803000 */
[----:B------:R-:W-:Y:S01]  /*161b0*/  IMAD.MOV.U32 R88, RZ, RZ, R72 ;  /* 0x000000ffff587224 */ /* 0x000fe200078e0048 */
[----:B------:R-:W-:Y:S01]  /*161c0*/  PRMT R69, R4, 0x5410, R6 ;  /* 0x0000541004457816 */ /* 0x000fe20000000006 */
[----:B------:R-:W-:Y:S01]  /*161d0*/  IMAD.MOV.U32 R11, RZ, RZ, R105 ;  /* 0x000000ffff0b7224 */ /* 0x000fe200078e0069 */
[----:B------:R-:W-:Y:S03]  /*161e0*/  SHF.R.U32.HI R4, RZ, 0x8, R13 ;  /* 0x00000008ff047819 */ /* 0x000fe6000001160d */
[----:B------:R-:W-:Y:S01]  /*161f0*/  MUFU.EX2 R108, R22 ;  /* 0x00000016006c7308 */ /* 0x000fe20000000800 */
[C---:B-1----:R-:W-:Y:S01]  /*16200*/  FMUL.FTZ R17, R3.reuse, R149 ;  /* 0x0000009503117220 */ /* 0x042fe20000410000 */
[----:B------:R-:W-:Y:S01]  /*16210*/  IMAD.MOV.U32 R105, RZ, RZ, R119 ;  /* 0x000000ffff697224 */ /* 0x000fe200078e0077 */
[----:B------:R-:W-:Y:S01]  /*16220*/  PRMT R70, R16, 0x5410, R4 ;  /* 0x0000541010467816 */ /* 0x000fe20000000004 */
[----:B------:R-:W-:Y:S01]  /*16230*/  FMUL.FTZ R16, R3, R148 ;  /* 0x0000009403107220 */ /* 0x000fe20000410000 */
[----:B------:R-:W-:Y:S01]  /*16240*/  LOP3.LUT R4, R15, 0xff, RZ, 0xc0, !PT ;  /* 0x000000ff0f047812 */ /* 0x000fe200078ec0ff */
[----:B------:R-:W-:Y:S01]  /*16250*/  IMAD.MOV.U32 R119, RZ, RZ, R100 ;  /* 0x000000ffff777224 */ /* 0x000fe200078e0064 */
[--C-:B------:R-:W-:Y:S03]  /*16260*/  HSET2.LE.AND R61, R61, R219.reuse, PT ;  /* 0x000000db3d3d7233 */ /* 0x100fe60003803000 */
[----:B------:R1:W-:Y:S01]  /*16270*/  MUFU.EX2 R102, R18 ;  /* 0x0000001200667308 */ /* 0x0003e20000000800 */
[----:B------:R-:W-:Y:S01]  /*16280*/  PRMT R71, R4, 0x5410, R14 ;  /* 0x0000541004477816 */ /* 0x000fe2000000000e */
[----:B------:R-:W-:Y:S01]  /*16290*/  FMUL.FTZ R4, R3, R160 ;  /* 0x000000a003047220 */ /* 0x000fe20000410000 */
[----:B---3--:R-:W-:Y:S01]  /*162a0*/  FMUL.FTZ R2, R0, UR4 ;  /* 0x0000000400027c20 */ /* 0x008fe20008410000 */
[C---:B----4-:R-:W-:Y:S01]  /*162b0*/  FMUL.FTZ R6, R8.reuse, R162 ;  /* 0x000000a208067220 */ /* 0x050fe20000410000 */
[C---:B------:R-:W-:Y:S01]  /*162c0*/  FMUL.FTZ R7, R8.reuse, R163 ;  /* 0x000000a308077220 */ /* 0x040fe20000410000 */
[----:B------:R-:W-:Y:S01]  /*162d0*/  FMUL.FTZ R23, R8, R147 ;  /* 0x0000009308177220 */ /* 0x000fe20000410000 */
[----:B------:R-:W-:Y:S03]  /*162e0*/  IMAD.MOV.U32 R132, RZ, RZ, R122 ;  /* 0x000000ffff847224 */ /* 0x000fe600078e007a */
[----:B------:R3:W4:Y:S01]  /*162f0*/  MUFU.EX2 R42, R35 ;  /* 0x00000023002a7308 */ /* 0x0007220000000800 */
[--C-:B------:R-:W-:Y:S01]  /*16300*/  HSET2.LE.AND R63, R63, R219.reuse, PT ;  /* 0x000000db3f3f7233 */ /* 0x100fe20003803000 */
[----:B------:R-:W-:Y:S01]  /*16310*/  FADD.FTZ R0, -R133, R135 ;  /* 0x0000008785007221 */ /* 0x000fe20000010100 */
[--C-:B------:R-:W-:Y:S01]  /*16320*/  HSET2.LE.AND R68, R68, R219.reuse, PT ;  /* 0x000000db44447233 */ /* 0x100fe20003803000 */
[----:B------:R-:W-:Y:S01]  /*16330*/  IMAD.MOV.U32 R122, RZ, RZ, R110 ;  /* 0x000000ffff7a7224 */ /* 0x000fe200078e006e */
[--C-:B------:R-:W-:Y:S01]  /*16340*/  HSET2.LE.AND R69, R69, R219.reuse, PT ;  /* 0x000000db45457233 */ /* 0x100fe20003803000 */
[----:B------:R-:W-:Y:S01]  /*16350*/  FMUL.FTZ R0, R0, UR4 ;  /* 0x0000000400007c20 */ /* 0x000fe20008410000 */
[--C-:B------:R-:W-:Y:S03]  /*16360*/  HSET2.LE.AND R71, R71, R219.reuse, PT ;  /* 0x000000db47477233 */ /* 0x100fe60003803000 */
[----:B------:R-:W2:Y:S01]  /*16370*/  MUFU.EX2 R2, R2 ;  /* 0x0000000200027308 */ /* 0x000ea20000000800 */
[--C-:B------:R-:W-:Y:S01]  /*16380*/  HSET2.LE.AND R70, R70, R219.reuse, PT ;  /* 0x000000db46467233 */ /* 0x100fe20003803000 */
[----:B------:R-:W-:Y:S02]  /*16390*/  IMAD.MOV.U32 R110, RZ, RZ, R88 ;  /* 0x000000ffff6e7224 */ /* 0x000fe400078e0058 */
[C---:B-1----:R-:W-:Y:S01]  /*163a0*/  FMUL.FTZ R18, R8.reuse, R150 ;  /* 0x0000009608127220 */ /* 0x042fe20000410000 */
[----:B------:R-:W-:Y:S02]  /*163b0*/  IMAD.MOV.U32 R88, RZ, RZ, R211 ;  /* 0x000000ffff587224 */ /* 0x000fe400078e00d3 */
[C---:B------:R-:W-:Y:S01]  /*163c0*/  FMUL.FTZ R22, R8.reuse, R146 ;  /* 0x0000009208167220 */ /* 0x040fe20000410000 */
[----:B------:R-:W-:Y:S02]  /*163d0*/  IMAD.MOV.U32 R41, RZ, RZ, R67 ;  /* 0x000000ffff297224 */ /* 0x000fe400078e0043 */
[----:B------:R-:W1:Y:S01]  /*163e0*/  MUFU.EX2 R135, R182 ;  /* 0x000000b600877308 */ /* 0x000e620000000800 */
[----:B------:R-:W-:Y:S02]  /*163f0*/  IMAD.MOV.U32 R26, RZ, RZ, R43 ;  /* 0x000000ffff1a7224 */ /* 0x000fe400078e002b */
[----:B---3--:R-:W-:Y:S01]  /*16400*/  FMUL.FTZ R35, R8, R143 ;  /* 0x0000008f08237220 */ /* 0x008fe20000410000 */
[----:B----4-:R-:W-:Y:S02]  /*16410*/  IMAD.MOV.U32 R10, RZ, RZ, R42 ;  /* 0x000000ffff0a7224 */ /* 0x010fe400078e002a */
[----:B------:R-:W-:Y:S02]  /*16420*/  IMAD.MOV.U32 R149, RZ, RZ, R26 ;  /* 0x000000ffff957224 */ /* 0x000fe400078e001a */
[----:B------:R-:W-:Y:S02]  /*16430*/  IMAD.WIDE.U32 R42, R191, -0x2daee0ad, RZ ;  /* 0xd2511f53bf2a7825 */ /* 0x000fe400078e00ff */
[----:B------:R3:W-:Y:S02]  /*16440*/  MUFU.EX2 R182, R19 ;  /* 0x0000001300b67308 */ /* 0x0007e40000000800 */
[C---:B--2---:R-:W-:Y:S01]  /*16450*/  FMUL.FTZ R12, R2.reuse, R164 ;  /* 0x000000a4020c7220 */ /* 0x044fe20000410000 */
[----:B------:R-:W-:Y:S01]  /*16460*/  FMUL.FTZ R13, R2, R165 ;  /* 0x000000a5020d7220 */ /* 0x000fe20000410000 */
[----:B------:R-:W-:Y:S02]  /*16470*/  IMAD.MOV.U32 R148, RZ, RZ, R10 ;  /* 0x000000ffff947224 */ /* 0x000fe400078e000a */
[----:B------:R-:W-:Y:S04]  /*16480*/  IMAD.MOV.U32 R161, RZ, RZ, R11 ;  /* 0x000000ffffa17224 */ /* 0x000fe800078e000b */
[----:B------:R2:W-:Y:S01]  /*16490*/  MUFU.EX2 R123, R34 ;  /* 0x00000022007b7308 */ /* 0x0005e20000000800 */
[----:B------:R-:W-:Y:S02]  /*164a0*/  IMAD.MOV.U32 R145, RZ, RZ, R148 ;  /* 0x000000ffff917224 */ /* 0x000fe400078e0094 */
[----:B------:R-:W-:Y:S01]  /*164b0*/  IMAD.MOV.U32 R148, RZ, RZ, R39 ;  /* 0x000000ffff947224 */ /* 0x000fe200078e0027 */
[--C-:B------:R-:W-:Y:S01]  /*164c0*/  HSET2.LE.AND R39, R221, R219.reuse, PT ;  /* 0x000000dbdd277233 */ /* 0x100fe20003803000 */
[----:B------:R-:W-:Y:S02]  /*164d0*/  IMAD.MOV.U32 R144, RZ, RZ, R161 ;  /* 0x000000ffff907224 */ /* 0x000fe400078e00a1 */
[----:B------:R-:W-:Y:S03]  /*164e0*/  IMAD.MOV.U32 R221, RZ, RZ, R145 ;  /* 0x000000ffffdd7224 */ /* 0x000fe600078e0091 */
[----:B------:R4:W-:Y:S01]  /*164f0*/  MUFU.EX2 R121, R52 ;  /* 0x0000003400797308 */ /* 0x0009e20000000800 */
[C---:B---3--:R-:W-:Y:S01]  /*16500*/  FMUL.FTZ R19, R8.reuse, R151 ;  /* 0x0000009708137220 */ /* 0x048fe20000410000 */
[----:B------:R-:W-:Y:S08]  /*16510*/  IMAD.MOV.U32 R145, RZ, RZ, R148 ;  /* 0x000000ffff917224 */ /* 0x000ff000078e0094 */
[----:B------:R-:W-:Y:S01]  /*16520*/  MUFU.EX2 R211, R31 ;  /* 0x0000001f00d37308 */ /* 0x000fe20000000800 */
[----:B--2---:R-:W-:Y:S01]  /*16530*/  FMUL.FTZ R34, R8, R142 ;  /* 0x0000008e08227220 */ /* 0x004fe20000410000 */
[----:B------:R-:W-:Y:S08]  /*16540*/  IMAD.MOV.U32 R142, RZ, RZ, R58 ;  /* 0x000000ffff8e7224 */ /* 0x000ff000078e003a */
[----:B------:R-:W2:Y:S01]  /*16550*/  MUFU.EX2 R0, R0 ;  /* 0x0000000000007308 */ /* 0x000ea20000000800 */
[----:B----4-:R-:W-:Y:S02]  /*16560*/  IMAD.MOV.U32 R52, RZ, RZ, R172 ;  /* 0x000000ffff347224 */ /* 0x010fe400078e00ac */
[----:B------:R-:W-:Y:S02]  /*16570*/  IMAD.MOV.U32 R172, RZ, RZ, R127 ;  /* 0x000000ffffac7224 */ /* 0x000fe400078e007f */
[----:B------:R-:W-:Y:S02]  /*16580*/  IMAD.MOV.U32 R127, RZ, RZ, R40 ;  /* 0x000000ffff7f7224 */ /* 0x000fe400078e0028 */
[----:B------:R-:W-:Y:S03]  /*16590*/  IMAD.MOV.U32 R160, RZ, RZ, R52 ;  /* 0x000000ffffa07224 */ /* 0x000fe600078e0034 */
[----:B------:R-:W-:Y:S01]  /*165a0*/  MUFU.EX2 R75, R37 ;  /* 0x00000025004b7308 */ /* 0x000fe20000000800 */
[----:B------:R-:W-:Y:S02]  /*165b0*/  IMAD.MOV.U32 R52, RZ, RZ, R139 ;  /* 0x000000ffff347224 */ /* 0x000fe400078e008b */
[----:B------:R-:W-:Y:S01]  /*165c0*/  IMAD.MOV.U32 R139, RZ, RZ, R38 ;  /* 0x000000ffff8b7224 */ /* 0x000fe200078e0026 */
[----:B-1----:R-:W-:Y:S06]  /*165d0*/  F2FP.BF16.F32.PACK_AB R38, R98, R135 ;  /* 0x000000876226723e */ /* 0x002fec00000010ff */
[----:B------:R-:W1:Y:S01]  /*165e0*/  MUFU.EX2 R66, R177 ;  /* 0x000000b100427308 */ /* 0x000e620000000800 */
[C---:B--2---:R-:W-:Y:S01]  /*165f0*/  FMUL.FTZ R31, R0.reuse, R155 ;  /* 0x0000009b001f7220 */ /* 0x044fe20000410000 */
[----:B------:R-:W-:Y:S02]  /*16600*/  IMAD.MOV.U32 R155, RZ, RZ, R149 ;  /* 0x000000ffff9b7224 */ /* 0x000fe400078e0095 */
[C---:B------:R-:W-:Y:S01]  /*16610*/  FMUL.FTZ R10, R0.reuse, R170 ;  /* 0x000000aa000a7220 */ /* 0x040fe20000410000 */
[----:B------:R-:W-:Y:S02]  /*16620*/  IMAD.MOV.U32 R149, RZ, RZ, R132 ;  /* 0x000000ffff957224 */ /* 0x000fe400078e0084 */
[C---:B------:R-:W-:Y:S01]  /*16630*/  FMUL.FTZ R11, R0.reuse, R171 ;  /* 0x000000ab000b7220 */ /* 0x040fe20000410000 */
[----:B------:R-:W-:Y:S02]  /*16640*/  IMAD.MOV.U32 R132, RZ, RZ, R172 ;  /* 0x000000ffff847224 */ /* 0x000fe400078e00ac */
[C---:B------:R-:W-:Y:S01]  /*16650*/  FMUL.FTZ R14, R0.reuse, R166 ;  /* 0x000000a6000e7220 */ /* 0x040fe20000410000 */
[----:B------:R-:W2:Y:S01]  /*16660*/  MUFU.EX2 R59, R36 ;  /* 0x00000024003b7308 */ /* 0x000ea20000000800 */
[----:B------:R-:W-:Y:S02]  /*16670*/  IMAD.MOV.U32 R172, RZ, RZ, R41 ;  /* 0x000000ffffac7224 */ /* 0x000fe400078e0029 */
[C---:B------:R-:W-:Y:S01]  /*16680*/  FMUL.FTZ R15, R0.reuse, R167 ;  /* 0x000000a7000f7220 */ /* 0x040fe20000410000 */
[----:B------:R-:W-:Y:S01]  /*16690*/  FFMA.FTZ R73, R3, R73, R183 ;  /* 0x0000004903497223 */ /* 0x000fe200000100b7 */
[----:B------:R-:W-:Y:S01]  /*166a0*/  FMUL.FTZ R26, R0, R158 ;  /* 0x0000009e001a7220 */ /* 0x000fe20000410000 */
[----:B------:R-:W3:Y:S01]  /*166b0*/  LDL.LU R3, [R1+0x38] ;  /* 0x0000380001037983 */ /* 0x000ee20000300800 */
[----:B------:R-:W-:Y:S03]  /*166c0*/  IMAD.MOV.U32 R146, RZ, RZ, R149 ;  /* 0x000000ffff927224 */ /* 0x000fe600078e0095 */
[----:B------:R-:W-:Y:S01]  /*166d0*/  MUFU.EX2 R67, R173 ;  /* 0x000000ad00437308 */ /* 0x000fe20000000800 */
[----:B-1----:R-:W-:Y:S09]  /*166e0*/  IMAD.MOV.U32 R143, RZ, RZ, R66 ;  /* 0x000000ffff8f7224 */ /* 0x002ff200078e0042 */
[----:B------:R1:W-:Y:S01]  /*166f0*/  MUFU.EX2 R106, R25 ;  /* 0x00000019006a7308 */ /* 0x0003e20000000800 */
[----:B--2---:R-:W-:Y:S09]  /*16700*/  IMAD.MOV.U32 R147, RZ, RZ, R59 ;  /* 0x000000ffff937224 */ /* 0x004ff200078e003b */
[----:B------:R2:W-:Y:S10]  /*16710*/  MUFU.EX2 R177, R24 ;  /* 0x0000001800b17308 */ /* 0x0005f40000000800 */
[----:B------:R4:W4:Y:S01]  /*16720*/  MUFU.EX2 R173, R28 ;  /* 0x0000001c00ad7308 */ /* 0x0009220000000800 */
[C---:B-1----:R-:W-:Y:S09]  /*16730*/  FMUL.FTZ R25, R2.reuse, R157 ;  /* 0x0000009d02197220 */ /* 0x042ff20000410000 */
[----:B------:R1:W1:Y:S01]  /*16740*/  MUFU.EX2 R37, R29 ;  /* 0x0000001d00257308 */ /* 0x0002620000000800 */
[C---:B--2---:R-:W-:Y:S09]  /*16750*/  FMUL.FTZ R24, R2.reuse, R156 ;  /* 0x0000009c02187220 */ /* 0x044ff20000410000 */
[----:B------:R2:W-:Y:S01]  /*16760*/  MUFU.EX2 R49, R27 ;  /* 0x0000001b00317308 */ /* 0x0005e20000000800 */
[C---:B----4-:R-:W-:Y:S01]  /*16770*/  FMUL.FTZ R28, R2.reuse, R152 ;  /* 0x00000098021c7220 */ /* 0x050fe20000410000 */
[----:B------:R-:W-:Y:S02]  /*16780*/  IMAD.MOV.U32 R161, RZ, RZ, R173 ;  /* 0x000000ffffa17224 */ /* 0x000fe400078e00ad */
[----:B------:R-:W-:Y:S06]  /*16790*/  IMAD.MOV.U32 R173, RZ, RZ, R99 ;  /* 0x000000ffffad7224 */ /* 0x000fec00078e0063 */
[----:B------:R4:W3:Y:S01]  /*167a0*/  MUFU.EX2 R140, R30 ;  /* 0x0000001e008c7308 */ /* 0x0008e20000000800 */
[----:B-1----:R-:W-:Y:S01]  /*167b0*/  FMUL.FTZ R29, R2, R153 ;  /* 0x00000099021d7220 */ /* 0x002fe20000410000 */
[----:B------:R-:W-:Y:S02]  /*167c0*/  IMAD.MOV.U32 R148, RZ, RZ, R37 ;  /* 0x000000ffff947224 */ /* 0x000fe400078e0025 */
[----:B------:R-:W-:Y:S02]  /*167d0*/  IMAD.MOV.U32 R153, RZ, RZ, R142 ;  /* 0x000000ffff997224 */ /* 0x000fe400078e008e */
[----:B------:R-:W-:Y:S02]  /*167e0*/  IMAD.MOV.U32 R142, RZ, RZ, R147 ;  /* 0x000000ffff8e7224 */ /* 0x000fe400078e0093 */
[----:B------:R-:W-:Y:S02]  /*167f0*/  IMAD.MOV.U32 R147, RZ, RZ, R106 ;  /* 0x000000ffff937224 */ /* 0x000fe400078e006a */
[C---:B--2---:R-:W-:Y:S01]  /*16800*/  FMUL.FTZ R27, R0.reuse, R159 ;  /* 0x0000009f001b7220 */ /* 0x044fe20000410000 */
[----:B------:R-:W-:Y:S01]  /*16810*/  IMAD.MOV.U32 R106, RZ, RZ, R239 ;  /* 0x000000ffff6a7224 */ /* 0x000fe200078e00ef */
[----:B------:R-:W-:Y:S01]  /*16820*/  MUFU.EX2 R141, R44 ;  /* 0x0000002c008d7308 */ /* 0x000fe20000000800 */
[----:B----4-:R-:W-:Y:S01]  /*16830*/  FMUL.FTZ R30, R0, R154 ;  /* 0x0000009a001e7220 */ /* 0x010fe20000410000 */
[----:B------:R-:W-:Y:S08]  /*16840*/  IMAD.MOV.U32 R154, RZ, RZ, R147 ;  /* 0x000000ffff9a7224 */ /* 0x000ff000078e0093 */
[----:B------:R-:W-:Y:S01]  /*16850*/  MUFU.EX2 R167, R46 ;  /* 0x0000002e00a77308 */ /* 0x000fe20000000800 */
[----:B------:R-:W-:Y:S02]  /*16860*/  IMAD.MOV.U32 R147, RZ, RZ, R148 ;  /* 0x000000ffff937224 */ /* 0x000fe400078e0094 */
[----:B------:R-:W-:Y:S02]  /*16870*/  IMAD.MOV.U32 R148, RZ, RZ, R111 ;  /* 0x000000ffff947224 */ /* 0x000fe400078e006f */
[----:B------:R-:W-:Y:S02]  /*16880*/  IMAD.MOV.U32 R111, RZ, RZ, R79 ;  /* 0x000000ffff6f7224 */ /* 0x000fe400078e004f */
[----:B------:R-:W-:Y:S03]  /*16890*/  IMAD.MOV.U32 R79, RZ, RZ, R228 ;  /* 0x000000ffff4f7224 */ /* 0x000fe600078e00e4 */
[----:B------:R-:W-:Y:S10]  /*168a0*/  MUFU.EX2 R150, R45 ;  /* 0x0000002d00967308 */ /* 0x000ff40000000800 */
[----:B------:R-:W-:Y:S10]  /*168b0*/  MUFU.EX2 R162, R51 ;  /* 0x0000003300a27308 */ /* 0x000ff40000000800 */
[----:B------:R-:W-:Y:S10]  /*168c0*/  MUFU.EX2 R149, R50 ;  /* 0x0000003200957308 */ /* 0x000ff40000000800 */
[----:B------:R1:W-:Y:S10]  /*168d0*/  MUFU.EX2 R166, R53 ;  /* 0x0000003500a67308 */ /* 0x0003f40000000800 */
[----:B------:R-:W-:Y:S10]  /*168e0*/  MUFU.EX2 R191, R184 ;  /* 0x000000b800bf7308 */ /* 0x000ff40000000800 */
[----:B------:R-:W-:Y:S01]  /*168f0*/  MUFU.EX2 R170, R64 ;  /* 0x0000004000aa7308 */ /* 0x000fe20000000800 */
[--C-:B-1----:R-:W-:Y:S01]  /*16900*/  HSET2.LE.AND R53, R202, R219.reuse, PT ;  /* 0x000000dbca357233 */ /* 0x102fe20003803000 */
[----:B------:R-:W-:Y:S08]  /*16910*/  IMAD.MOV.U32 R202, RZ, RZ, R155 ;  /* 0x000000ffffca7224 */ /* 0x000ff000078e009b */
[----:B------:R-:W1:Y:S10]  /*16920*/  MUFU.EX2 R184, R65 ;  /* 0x0000004100b87308 */ /* 0x000e740000000800 */
[----:B------:R2:W-:Y:S10]  /*16930*/  MUFU.EX2 R165, R55 ;  /* 0x0000003700a57308 */ /* 0x0005f40000000800 */
[----:B------:R-:W-:Y:S10]  /*16940*/  MUFU.EX2 R151, R80 ;  /* 0x0000005000977308 */ /* 0x000ff40000000800 */
[----:B------:R-:W4:Y:S10]  /*16950*/  MUFU.EX2 R163, R81 ;  /* 0x0000005100a37308 */ /* 0x000f340000000800 */
[----:B------:R-:W-:Y:S10]  /*16960*/  MUFU.EX2 R164, R82 ;  /* 0x0000005200a47308 */ /* 0x000ff40000000800 */
        /* <DEDUP_REMOVED lines=16> */
[----:B------:R-:W-:Y:S01]  /*16a70*/  MUFU.EX2 R124, R124 ;  /* 0x0000007c007c7308 */ /* 0x000fe20000000800 */
[----:B---3--:R-:W-:Y:S01]  /*16a80*/  FFMA.FTZ R72, R8, R3, R56 ;  /* 0x0000000308487223 */ /* 0x008fe20000010038 */
[----:B------:R-:W-:Y:S01]  /*16a90*/  IMAD.WIDE.U32 R8, R194, -0x2daee0ad, RZ ;  /* 0xd2511f53c2087825 */ /* 0x000fe200078e00ff */
[----:B------:R-:W3:Y:S03]  /*16aa0*/  LDL.LU R3, [R1+0x3c] ;  /* 0x00003c0001037983 */ /* 0x000ee60000300800 */
[----:B------:R-:W-:Y:S01]  /*16ab0*/  IMAD.MOV.U32 R194, RZ, RZ, R146 ;  /* 0x000000ffffc27224 */ /* 0x000fe200078e0092 */
[----:B------:R-:W-:Y:S01]  /*16ac0*/  LOP3.LUT R40, R9, R230, R198, 0x96, !PT ;  /* 0x000000e609287212 */ /* 0x000fe200078e96c6 */
[C---:B------:R-:W-:Y:S01]  /*16ad0*/  FMUL.FTZ R9, R2.reuse, R169 ;  /* 0x000000a902097220 */ /* 0x040fe20000410000 */
[----:B------:R-:W-:Y:S01]  /*16ae0*/  LOP3.LUT R36, R43, R8, R238, 0x96, !PT ;  /* 0x000000082b247212 */ /* 0x000fe200078e96ee */
[----:B------:R-:W-:Y:S01]  /*16af0*/  FMUL.FTZ R8, R2, R168 ;  /* 0x000000a802087220 */ /* 0x000fe20000410000 */
[----:B------:R-:W-:Y:S01]  /*16b00*/  IMAD.MOV.U32 R146, RZ, RZ, R67 ;  /* 0x000000ffff927224 */ /* 0x000fe200078e0043 */
[----:B------:R1:W-:Y:S01]  /*16b10*/  MUFU.EX2 R168, R47 ;  /* 0x0000002f00a87308 */ /* 0x0003e20000000800 */
[----:B------:R-:W-:Y:S04]  /*16b20*/  IMAD.WIDE.U32 R40, R40, -0x326172a9, RZ ;  /* 0xcd9e8d5728287825 */ /* 0x000fe800078e00ff */
[----:B------:R-:W-:Y:S05]  /*16b30*/  IMAD.WIDE.U32 R36, R36, -0x326172a9, RZ ;  /* 0xcd9e8d5724247825 */ /* 0x000fea00078e00ff */
[----:B------:R4:W4:Y:S01]  /*16b40*/  MUFU.EX2 R169, R54 ;  /* 0x0000003600a97308 */ /* 0x0009220000000800 */
[----:B------:R-:W-:Y:S02]  /*16b50*/  IMAD.MOV.U32 R157, RZ, RZ, R146 ;  /* 0x000000ffff9d7224 */ /* 0x000fe400078e0092 */
[----:B------:R-:W-:Y:S02]  /*16b60*/  IMAD.MOV.U32 R146, RZ, RZ, R140 ;  /* 0x000000ffff927224 */ /* 0x000fe400078e008c */
[----:B------:R-:W-:Y:S02]  /*16b70*/  IMAD.MOV.U32 R140, RZ, RZ, R161 ;  /* 0x000000ffff8c7224 */ /* 0x000fe400078e00a1 */
[----:B------:R-:W-:Y:S02]  /*16b80*/  IMAD.MOV.U32 R161, RZ, RZ, R78 ;  /* 0x000000ffffa17224 */ /* 0x000fe400078e004e */
[----:B------:R-:W-:Y:S02]  /*16b90*/  IMAD.MOV.U32 R78, RZ, RZ, R227 ;  /* 0x000000ffff4e7224 */ /* 0x000fe400078e00e3 */
[----:B---3--:R-:W-:Y:S01]  /*16ba0*/  FFMA.FTZ R100, R2, R3, R48 ;  /* 0x0000000302647223 */ /* 0x008fe20000010030 */
[--C-:B------:R-:W-:Y:S01]  /*16bb0*/  HSET2.LE.AND R2, R220, R219.reuse, PT ;  /* 0x000000dbdc027233 */ /* 0x100fe20003803000 */
[----:B------:R-:W3:Y:S04]  /*16bc0*/  LDL.LU R3, [R1+0x40] ;  /* 0x0000400001037983 */ /* 0x000ee80000300800 */
[----:B------:R-:W-:Y:S01]  /*16bd0*/  LOP3.LUT R38, R2, R38, RZ, 0xc0, !PT ;  /* 0x0000002602267212 */ /* 0x000fe200078ec0ff */
[----:B------:R-:W2:Y:S01]  /*16be0*/  LDL.LU R239, [R1+0xe4] ;  /* 0x0000e40001ef7983 */ /* 0x000ea20000300800 */
[----:B------:R-:W-:Y:S01]  /*16bf0*/  LOP3.LUT R2, R41, R186, R229, 0x96, !PT ;  /* 0x000000ba29027212 */ /* 0x000fe200078e96e5 */
[----:B---3--:R-:W-:Y:S01]  /*16c00*/  FFMA.FTZ R99, R0, R3, R74 ;  /* 0x0000000300637223 */ /* 0x008fe2000001004a */
[----:B------:R-:W-:Y:S03]  /*16c10*/  F2FP.BF16.F32.PACK_AB R0, R155, R121 ;  /* 0x000000799b00723e */ /* 0x000fe600000010ff */
[----:B------:R-:W-:Y:S01]  /*16c20*/  IMAD.WIDE.U32 R2, R2, -0x2daee0ad, RZ ;  /* 0xd2511f5302027825 */ /* 0x000fe200078e00ff */
[----:B------:R-:W-:Y:S04]  /*16c30*/  LOP3.LUT R39, R39, R0, RZ, 0xc0, !PT ;  /* 0x0000000027277212 */ /* 0x000fe800078ec0ff */
[----:B------:R-:W-:Y:S02]  /*16c40*/  LOP3.LUT R41, R3, R42, R237, 0x96, !PT ;  /* 0x0000002a03297212 */ /* 0x000fe400078e96ed */
[----:B------:R-:W-:Y:S02]  /*16c50*/  LOP3.LUT R42, R37, R40, R236, 0x96, !PT ;  /* 0x00000028252a7212 */ /* 0x000fe400078e96ec */
[--C-:B------:R-:W-:Y:S01]  /*16c60*/  HSET2.LE.AND R37, R194, R219.reuse, PT ;  /* 0x000000dbc2257233 */ /* 0x100fe20003803000 */
[----:B------:R-:W-:Y:S01]  /*16c70*/  IMAD.WIDE.U32 R40, R41, -0x326172a9, RZ ;  /* 0xcd9e8d5729287825 */ /* 0x000fe200078e00ff */
[--C-:B--2---:R-:W-:Y:S03]  /*16c80*/  HSET2.LE.AND R55, R239, R219.reuse, PT ;  /* 0x000000dbef377233 */ /* 0x104fe60003803000 */
[----:B------:R-:W-:Y:S01]  /*16c90*/  IMAD.WIDE.U32 R42, R42, -0x2daee0ad, RZ ;  /* 0xd2511f532a2a7825 */ /* 0x000fe200078e00ff */
[----:B------:R-:W-:Y:S03]  /*16ca0*/  LOP3.LUT R36, R41, R36, R235, 0x96, !PT ;  /* 0x0000002429247212 */ /* 0x000fe600078e96eb */
[----:B------:R-:W-:Y:S01]  /*16cb0*/  IMAD.MOV.U32 R194, RZ, RZ, R147 ;  /* 0x000000ffffc27224 */ /* 0x000fe200078e0093 */
[----:B------:R-:W-:Y:S01]  /*16cc0*/  LOP3.LUT R2, R43, R2, R234, 0x96, !PT ;  /* 0x000000022b027212 */ /* 0x000fe200078e96ea */
[----:B------:R-:W-:Y:S02]  /*16cd0*/  IMAD.MOV.U32 R147, RZ, RZ, R140 ;  /* 0x000000ffff937224 */ /* 0x000fe400078e008c */
[----:B------:R-:W-:Y:S02]  /*16ce0*/  IMAD.MOV.U32 R140, RZ, RZ, R148 ;  /* 0x000000ffff8c7224 */ /* 0x000fe400078e0094 */
[----:B------:R-:W-:Y:S03]  /*16cf0*/  IMAD.WIDE.U32 R2, R2, -0x326172a9, RZ ;  /* 0xcd9e8d5702027825 */ /* 0x000fe600078e00ff */
[--C-:B------:R-:W-:Y:S01]  /*16d00*/  HSET2.LE.AND R51, R140, R219.reuse, PT ;  /* 0x000000db8c337233 */ /* 0x100fe20003803000 */
[----:B------:R-:W-:Y:S01]  /*16d10*/  IMAD.MOV.U32 R140, RZ, RZ, R139 ;  /* 0x000000ffff8c7224 */ /* 0x000fe200078e008b */
[C---:B------:R-:W-:Y:S01]  /*16d20*/  LOP3.LUT R0, R2.reuse, 0xffff, RZ, 0xc0, !PT ;  /* 0x0000ffff02007812 */ /* 0x040fe200078ec0ff */
[----:B------:R-:W-:Y:S01]  /*16d30*/  IMAD.MOV.U32 R139, RZ, RZ, R95 ;  /* 0x000000ffff8b7224 */ /* 0x000fe200078e005f */
[----:B------:R-:W-:Y:S01]  /*16d40*/  LOP3.LUT R40, R3, R40, R189, 0x96, !PT ;  /* 0x0000002803287212 */ /* 0x000fe200078e96bd */
[----:B------:R-:W-:Y:S01]  /*16d50*/  IMAD.MOV.U32 R95, RZ, RZ, R78 ;  /* 0x000000ffff5f7224 */ /* 0x000fe200078e004e */
[----:B------:R-:W-:Y:S02]  /*16d60*/  LOP3.LUT R3, R2, 0xff, RZ, 0xc0, !PT ;  /* 0x000000ff02037812 */ /* 0x000fe400078ec0ff */
[----:B------:R-:W-:Y:S02]  /*16d70*/  SHF.R.U32.HI R0, RZ, 0x8, R0 ;  /* 0x00000008ff007819 */ /* 0x000fe40000011600 */
[----:B------:R-:W-:Y:S02]  /*16d80*/  LOP3.LUT R41, R40, 0xff, RZ, 0xc0, !PT ;  /* 0x000000ff28297812 */ /* 0x000fe400078ec0ff */
[----:B------:R-:W-:Y:S02]  /*16d90*/  PRMT R58, R3, 0x5410, R0 ;  /* 0x00005410033a7816 */ /* 0x000fe40000000000 */
[--C-:B------:R-:W-:Y:S02]  /*16da0*/  SHF.R.U32.HI R0, RZ, 0x10, R2.reuse ;  /* 0x00000010ff007819 */ /* 0x100fe40000011602 */
[----:B------:R-:W-:Y:S02]  /*16db0*/  SHF.R.U32.HI R2, RZ, 0x18, R2 ;  /* 0x00000018ff027819 */ /* 0x000fe40000011602 */
[----:B------:R-:W-:Y:S02]  /*16dc0*/  LOP3.LUT R0, R0, 0xff, RZ, 0xc0, !PT ;  /* 0x000000ff00007812 */ /* 0x000fe400078ec0ff */
[--C-:B------:R-:W-:Y:S02]  /*16dd0*/  HSET2.LE.AND R58, R58, R219.reuse, PT ;  /* 0x000000db3a3a7233 */ /* 0x100fe40003803000 */
[----:B------:R-:W-:Y:S01]  /*16de0*/  PRMT R59, R0, 0x5410, R2 ;  /* 0x00005410003b7816 */ /* 0x000fe20000000002 */
[----:B------:R-:W-:Y:S01]  /*16df0*/  IMAD.WIDE.U32 R2, R36, -0x2daee0ad, RZ ;  /* 0xd2511f5324027825 */ /* 0x000fe200078e00ff */
[--C-:B------:R-:W-:Y:S03]  /*16e00*/  HSET2.LE.AND R36, R226, R219.reuse, PT ;  /* 0x000000dbe2247233 */ /* 0x100fe60003803000 */
[--C-:B------:R-:W-:Y:S01]  /*16e10*/  HSET2.LE.AND R59, R59, R219.reuse, PT ;  /* 0x000000db3b3b7233 */ /* 0x100fe20003803000 */
[----:B------:R-:W-:Y:S01]  /*16e20*/  IMAD.MOV.U32 R226, RZ, RZ, R143 ;  /* 0x000000ffffe27224 */ /* 0x000fe200078e008f */
[C---:B------:R-:W-:Y:S01]  /*16e30*/  LOP3.LUT R0, R2.reuse, 0xffff, RZ, 0xc0, !PT ;  /* 0x0000ffff02007812 */ /* 0x040fe200078ec0ff */
[----:B------:R-:W-:Y:S01]  /*16e40*/  IMAD.MOV.U32 R143, RZ, RZ, R110 ;  /* 0x000000ffff8f7224 */ /* 0x000fe200078e006e */
[----:B------:R-:W-:Y:S01]  /*16e50*/  LOP3.LUT R42, R3, R42, R180, 0x96, !PT ;  /* 0x0000002a032a7212 */ /* 0x000fe200078e96b4 */
[----:B------:R-:W-:Y:S01]  /*16e60*/  IMAD.MOV.U32 R110, RZ, RZ, R205 ;  /* 0x000000ffff6e7224 */ /* 0x000fe200078e00cd */
[----:B------:R-:W-:Y:S01]  /*16e70*/  LOP3.LUT R3, R2, 0xff, RZ, 0xc0, !PT ;  /* 0x000000ff02037812 */ /* 0x000fe200078ec0ff */
[----:B------:R-:W2:Y:S01]  /*16e80*/  LDL.LU R205, [R1+0xe0] ;  /* 0x0000e00001cd7983 */ /* 0x000ea20000300800 */
[----:B------:R-:W-:Y:S02]  /*16e90*/  SHF.R.U32.HI R0, RZ, 0x8, R0 ;  /* 0x00000008ff007819 */ /* 0x000fe40000011600 */
[--C-:B------:R-:W-:Y:S01]  /*16ea0*/  HSET2.LE.AND R44, R143, R219.reuse, PT ;  /* 0x000000db8f2c7233 */ /* 0x100fe20003803000 */
[----:B------:R-:W3:Y:S01]  /*16eb0*/  LDL.LU R227, [R1+0xdc] ;  /* 0x0000dc0001e37983 */ /* 0x000ee20000300800 */
[----:B------:R-:W-:Y:S01]  /*16ec0*/  PRMT R66, R3, 0x5410, R0 ;  /* 0x0000541003427816 */ /* 0x000fe20000000000 */
[----:B------:R-:W-:Y:S01]  /*16ed0*/  IMAD.MOV.U32 R143, RZ, RZ, R145 ;  /* 0x000000ffff8f7224 */ /* 0x000fe200078e0091 */
[--C-:B------:R-:W-:Y:S01]  /*16ee0*/  SHF.R.U32.HI R0, RZ, 0x10, R2.reuse ;  /* 0x00000010ff007819 */ /* 0x100fe20000011602 */
[----:B------:R-:W1:Y:S01]  /*16ef0*/  LDL.LU R228, [R1+0xd8] ;  /* 0x0000d80001e47983 */ /* 0x000e620000300800 */
[----:B------:R-:W-:Y:S01]  /*16f00*/  SHF.R.U32.HI R3, RZ, 0x18, R2 ;  /* 0x00000018ff037819 */ /* 0x000fe20000011602 */
[----:B------:R-:W-:Y:S01]  /*16f10*/  IMAD.MOV.U32 R145, RZ, RZ, R160 ;  /* 0x000000ffff917224 */ /* 0x000fe200078e00a0 */
[----:B------:R-:W-:Y:S02]  /*16f20*/  LOP3.LUT R2, R0, 0xff, RZ, 0xc0, !PT ;  /* 0x000000ff00027812 */ /* 0x000fe400078ec0ff */
[C---:B------:R-:W-:Y:S01]  /*16f30*/  F2FP.BF16.F32.PACK_AB R0, R179.reuse, R183 ;  /* 0x000000b7b300723e */ /* 0x040fe200000010ff */
[----:B------:R-:W-:Y:S01]  /*16f40*/  FADD.FTZ R179, R179, R73 ;  /* 0x00000049b3b37221 */ /* 0x000fe20000010000 */
[----:B------:R-:W-:Y:S01]  /*16f50*/  PRMT R67, R2, 0x5410, R3 ;  /* 0x0000541002437816 */ /* 0x000fe20000000003 */
[----:B------:R-:W4:Y:S01]  /*16f60*/  MUFU.EX2 R183, R85 ;  /* 0x0000005500b77308 */ /* 0x000f220000000800 */
[----:B------:R-:W-:Y:S02]  /*16f70*/  LOP3.LUT R36, R36, R0, RZ, 0xc0, !PT ;  /* 0x0000000024247212 */ /* 0x000fe400078ec0ff */
[----:B------:R-:W-:Y:S02]  /*16f80*/  LOP3.LUT R0, R40, 0xffff, RZ, 0xc0, !PT ;  /* 0x0000ffff28007812 */ /* 0x000fe400078ec0ff */
[----:B------:R-:W-:Y:S02]  /*16f90*/  F2FP.BF16.F32.PACK_AB R2, R181, R48 ;  /* 0x00000030b502723e */ /* 0x000fe400000010ff */
[----:B------:R-:W-:Y:S02]  /*16fa0*/  SHF.R.U32.HI R3, RZ, 0x8, R0 ;  /* 0x00000008ff037819 */ /* 0x000fe40000011600 */
[--C-:B------:R-:W-:Y:S01]  /*16fb0*/  HSET2.LE.AND R48, R203, R219.reuse, PT ;  /* 0x000000dbcb307233 */ /* 0x100fe20003803000 */
[----:B------:R-:W-:Y:S01]  /*16fc0*/  IMAD.MOV.U32 R203, RZ, RZ, R49 ;  /* 0x000000ffffcb7224 */ /* 0x000fe200078e0031 */
[----:B------:R-:W-:Y:S02]  /*16fd0*/  F2FP.BF16.F32.PACK_AB R0, R75, R56 ;  /* 0x000000384b00723e */ /* 0x000fe400000010ff */
[----:B------:R-:W-:Y:S01]  /*16fe0*/  LOP3.LUT R44, R44, R2, RZ, 0xc0, !PT ;  /* 0x000000022c2c7212 */ /* 0x000fe200078ec0ff */
[----:B------:R-:W-:Y:S01]  /*16ff0*/  IMAD.MOV.U32 R239, RZ, RZ, R203 ;  /* 0x000000ffffef7224 */ /* 0x000fe200078e00cb */
[----:B------:R-:W-:Y:S02]  /*17000*/  F2FP.BF16.F32.PACK_AB R2, R144, R108 ;  /* 0x0000006c9002723e */ /* 0x000fe400000010ff */
[--C-:B------:R-:W-:Y:S02]  /*17010*/  HSET2.LE.AND R49, R241, R219.reuse, PT ;  /* 0x000000dbf1317233 */ /* 0x100fe40003803000 */
[----:B------:R-:W-:Y:S02]  /*17020*/  LOP3.LUT R37, R37, R0, RZ, 0xc0, !PT ;  /* 0x0000000025257212 */ /* 0x000fe400078ec0ff */
[--C-:B------:R-:W-:Y:S02]  /*17030*/  HSET2.LE.AND R45, R143, R219.reuse, PT ;  /* 0x000000db8f2d7233 */ /* 0x100fe40003803000 */
[----:B------:R-:W-:Y:S02]  /*17040*/  F2FP.BF16.F32.PACK_AB R0, R182, R74 ;  /* 0x0000004ab600723e */ /* 0x000fe400000010ff */
[----:B------:R-:W-:Y:S02]  /*17050*/  PRMT R56, R41, 0x5410, R3 ;  /* 0x0000541029387816 */ /* 0x000fe40000000003 */
[----:B------:R-:W-:Y:S02]  /*17060*/  LOP3.LUT R45, R45, R0, RZ, 0xc0, !PT ;  /* 0x000000002d2d7212 */ /* 0x000fe400078ec0ff */
[----:B------:R-:W-:Y:S02]  /*17070*/  F2FP.BF16.F32.PACK_AB R0, R226, R153 ;  /* 0x00000099e200723e */ /* 0x000fe400000010ff */
[----:B------:R-:W-:Y:S02]  /*17080*/  F2FP.BF16.F32.PACK_AB R3, R134, R102 ;  /* 0x000000668603723e */ /* 0x000fe400000010ff */
[----:B------:R-:W-:Y:S02]  /*17090*/  SHF.R.U32.HI R41, RZ, 0x18, R40 ;  /* 0x00000018ff297819 */ /* 0x000fe40000011628 */
[--C-:B------:R-:W-:Y:S02]  /*170a0*/  HSET2.LE.AND R56, R56, R219.reuse, PT ;  /* 0x000000db38387233 */ /* 0x100fe40003803000 */
[--C-:B------:R-:W-:Y:S02]  /*170b0*/  HSET2.LE.AND R66, R66, R219.reuse, PT ;  /* 0x000000db42427233 */ /* 0x100fe40003803000 */
[--C-:B------:R-:W-:Y:S01]  /*170c0*/  HSET2.LE.AND R67, R67, R219.reuse, PT ;  /* 0x000000db43437233 */ /* 0x100fe20003803000 */
[----:B--2---:R-:W-:Y:S02]  /*170d0*/  IMAD.MOV.U32 R160, RZ, RZ, R205 ;  /* 0x000000ffffa07224 */ /* 0x004fe400078e00cd */
[----:B------:R-:W2:Y:S01]  /*170e0*/  LDL.LU R205, [R1+0xd4] ;  /* 0x0000d40001cd7983 */ /* 0x000ea20000300800 */
[--C-:B---3--:R-:W-:Y:S01]  /*170f0*/  HSET2.LE.AND R46, R227, R219.reuse, PT ;  /* 0x000000dbe32e7233 */ /* 0x108fe20003803000 */
[----:B------:R-:W-:Y:S02]  /*17100*/  IMAD.MOV.U32 R227, RZ, RZ, R146 ;  /* 0x000000ffffe37224 */ /* 0x000fe400078e0092 */
[----:B------:R-:W-:Y:S01]  /*17110*/  IMAD.MOV.U32 R146, RZ, RZ, R145 ;  /* 0x000000ffff927224 */ /* 0x000fe200078e0091 */
[--C-:B-1----:R-:W-:Y:S01]  /*17120*/  HSET2.LE.AND R47, R228, R219.reuse, PT ;  /* 0x000000dbe42f7233 */ /* 0x102fe20003803000 */
[----:B------:R-:W-:Y:S01]  /*17130*/  IMAD.MOV.U32 R145, RZ, RZ, R161 ;  /* 0x000000ffff917224 */ /* 0x000fe200078e00a1 */
[----:B------:R-:W-:Y:S01]  /*17140*/  LOP3.LUT R46, R46, R2, RZ, 0xc0, !PT ;  /* 0x000000022e2e7212 */ /* 0x000fe200078ec0ff */
[----:B------:R-:W-:Y:S01]  /*17150*/  IMAD.MOV.U32 R148, RZ, RZ, R160 ;  /* 0x000000ffff947224 */ /* 0x000fe200078e00a0 */
[----:B------:R-:W-:Y:S01]  /*17160*/  F2FP.BF16.F32.PACK_AB R2, R221, R142 ;  /* 0x0000008edd02723e */ /* 0x000fe200000010ff */
[----:B------:R-:W-:Y:S01]  /*17170*/  IMAD.MOV.U32 R161, RZ, RZ, R173 ;  /* 0x000000ffffa17224 */ /* 0x000fe200078e00ad */
[--C-:B------:R-:W-:Y:S01]  /*17180*/  HSET2.LE.AND R50, R146, R219.reuse, PT ;  /* 0x000000db92327233 */ /* 0x100fe20003803000 */
        /* <DEDUP_REMOVED lines=10> */
[----:B------:R-:W-:Y:S01]  /*17230*/  IMAD.MOV.U32 R161, RZ, RZ, R160 ;  /* 0x000000ffffa17224 */ /* 0x000fe200078e00a0 */
[--C-:B----4-:R-:W-:Y:S01]  /*17240*/  HSET2.LE.AND R54, R145, R219.reuse, PT ;  /* 0x000000db91367233 */ /* 0x110fe20003803000 */
[----:B------:R-:W-:Y:S01]  /*17250*/  IMAD.MOV.U32 R160, RZ, RZ, R173 ;  /* 0x000000ffffa07224 */ /* 0x000fe200078e00ad */
[----:B------:R-:W-:Y:S01]  /*17260*/  LOP3.LUT R49, R49, R2, RZ, 0xc0, !PT ;  /* 0x0000000231317212 */ /* 0x000fe200078ec0ff */
[----:B------:R-:W-:Y:S01]  /*17270*/  IMAD.MOV.U32 R228, RZ, RZ, R147 ;  /* 0x000000ffffe47224 */ /* 0x000fe200078e0093 */
[----:B------:R-:W-:Y:S01]  /*17280*/  SHF.R.U32.HI R3, RZ, 0x10, R40 ;  /* 0x00000010ff037819 */ /* 0x000fe20000011628 */
[----:B------:R-:W-:Y:S01]  /*17290*/  IMAD.MOV.U32 R152, RZ, RZ, R160 ;  /* 0x000000ffff987224 */ /* 0x000fe200078e00a0 */
[----:B------:R-:W-:Y:S01]  /*172a0*/  LOP3.LUT R48, R48, R0, RZ, 0xc0, !PT ;  /* 0x0000000030307212 */ /* 0x000fe200078ec0ff */
[----:B------:R1:W3:Y:S01]  /*172b0*/  MUFU.EX2 R160, R57 ;  /* 0x0000003900a07308 */ /* 0x0002e20000000800 */
[----:B------:R-:W-:Y:S01]  /*172c0*/  F2FP.BF16.F32.PACK_AB R2, R194, R228 ;  /* 0x000000e4c202723e */ /* 0x000fe200000010ff */
[----:B------:R-:W-:Y:S01]  /*172d0*/  IMAD.MOV.U32 R132, RZ, RZ, R206 ;  /* 0x000000ffff847224 */ /* 0x000fe200078e00ce */
[----:B------:R-:W-:Y:S01]  /*172e0*/  LOP3.LUT R40, R3, 0xff, RZ, 0xc0, !PT ;  /* 0x000000ff03287812 */ /* 0x000fe200078ec0ff */
[----:B------:R-:W4:Y:S01]  /*172f0*/  LDL.LU R206, [R1+0xd0] ;  /* 0x0000d00001ce7983 */ /* 0x000f220000300800 */
[----:B------:R-:W-:Y:S01]  /*17300*/  F2FP.BF16.F32.PACK_AB R0, R203, R175 ;  /* 0x000000afcb00723e */ /* 0x000fe200000010ff */
[----:B------:R-:W-:Y:S01]  /*17310*/  IMAD.MOV.U32 R143, RZ, RZ, R148 ;  /* 0x000000ffff8f7224 */ /* 0x000fe200078e0094 */
[----:B------:R-:W-:Y:S01]  /*17320*/  LOP3.LUT R54, R54, R2, RZ, 0xc0, !PT ;  /* 0x0000000236367212 */ /* 0x000fe200078ec0ff */
[----:B------:R1:W5:Y:S01]  /*17330*/  LDL.LU R217, [R1+0xcc] ;  /* 0x0000cc0001d97983 */ /* 0x0003620000300800 */
[----:B------:R-:W-:Y:S01]  /*17340*/  F2FP.BF16.F32.PACK_AB R2, R184, R170 ;  /* 0x000000aab802723e */ /* 0x000fe200000010ff */
[----:B------:R-:W-:Y:S01]  /*17350*/  IMAD.MOV.U32 R173, RZ, RZ, R52 ;  /* 0x000000ffffad7224 */ /* 0x000fe200078e0034 */
[--C-:B------:R-:W-:Y:S01]  /*17360*/  HSET2.LE.AND R52, R201, R219.reuse, PT ;  /* 0x000000dbc9347233 */ /* 0x100fe20003803000 */
[----:B------:R-:W-:Y:S01]  /*17370*/  MUFU.EX2 R148, R96 ;  /* 0x0000006000947308 */ /* 0x000fe20000000800 */
[----:B------:R-:W-:Y:S01]  /*17380*/  F2FP.BF16.F32.PACK_AB R3, R154, R177 ;  /* 0x000000b19a03723e */ /* 0x000fe200000010ff */
[----:B------:R-:W-:Y:S01]  /*17390*/  IMAD.MOV.U32 R156, RZ, RZ, R161 ;  /* 0x000000ffff9c7224 */ /* 0x000fe200078e00a1 */
[----:B------:R-:W-:Y:S01]  /*173a0*/  PRMT R40, R40, 0x5410, R41 ;  /* 0x0000541028287816 */ /* 0x000fe20000000029 */
[----:B------:R-:W-:Y:S01]  /*173b0*/  IMAD.MOV.U32 R220, RZ, RZ, R173 ;  /* 0x000000ffffdc7224 */ /* 0x000fe200078e00ad */
[----:B------:R-:W-:Y:S01]  /*173c0*/  LOP3.LUT R53, R53, R0, RZ, 0xc0, !PT ;  /* 0x0000000035357212 */ /* 0x000fe200078ec0ff */
[----:B------:R-:W-:Y:S01]  /*173d0*/  IMAD.MOV.U32 R173, RZ, RZ, R107 ;  /* 0x000000ffffad7224 */ /* 0x000fe200078e006b */
[----:B------:R-:W-:Y:S03]  /*173e0*/  F2FP.BF16.F32.PACK_AB R0, R185, R191 ;  /* 0x000000bfb900723e */ /* 0x000fe600000010ff */
[----:B------:R-:W3:Y:S01]  /*173f0*/  MUFU.EX2 R161, R97 ;  /* 0x0000006100a17308 */ /* 0x000ee20000000800 */
[----:B------:R-:W-:Y:S01]  /*17400*/  LOP3.LUT R59, R59, R2, RZ, 0xc0, !PT ;  /* 0x000000023b3b7212 */ /* 0x000fe200078ec0ff */
[----:B------:R-:W-:Y:S01]  /*17410*/  IMAD.MOV.U32 R201, RZ, RZ, R111 ;  /* 0x000000ffffc97224 */ /* 0x000fe200078e006f */
[----:B------:R-:W-:Y:S01]  /*17420*/  F2FP.BF16.F32.PACK_AB R2, R162, R149 ;  /* 0x00000095a202723e */ /* 0x000fe200000010ff */
[----:B------:R-:W-:Y:S01]  /*17430*/  IMAD.MOV.U32 R111, RZ, RZ, R79 ;  /* 0x000000ffff6f7224 */ /* 0x000fe200078e004f */
[----:B------:R-:W-:Y:S01]  /*17440*/  LOP3.LUT R52, R52, R3, RZ, 0xc0, !PT ;  /* 0x0000000334347212 */ /* 0x000fe200078ec0ff */
[----:B------:R-:W-:Y:S01]  /*17450*/  IMAD.MOV.U32 R155, RZ, RZ, R143 ;  /* 0x000000ffff9b7224 */ /* 0x000fe200078e008f */
[----:B------:R-:W-:Y:S03]  /*17460*/  F2FP.BF16.F32.PACK_AB R3, R211, R227 ;  /* 0x000000e3d303723e */ /* 0x000fe600000010ff */
[----:B------:R-:W-:Y:S01]  /*17470*/  MUFU.EX2 R145, R77 ;  /* 0x0000004d00917308 */ /* 0x000fe20000000800 */
[----:B------:R-:W-:Y:S01]  /*17480*/  LOP3.LUT R58, R58, R0, RZ, 0xc0, !PT ;  /* 0x000000003a3a7212 */ /* 0x000fe200078ec0ff */
[----:B------:R-:W-:Y:S01]  /*17490*/  IMAD.MOV.U32 R203, RZ, RZ, R142 ;  /* 0x000000ffffcb7224 */ /* 0x000fe200078e008e */
[--C-:B-1----:R-:W-:Y:S01]  /*174a0*/  HSET2.LE.AND R57, R40, R219.reuse, PT ;  /* 0x000000db28397233 */ /* 0x102fe20003803000 */
[----:B------:R-:W-:Y:S01]  /*174b0*/  IMAD.MOV.U32 R107, RZ, RZ, R94 ;  /* 0x000000ffff6b7224 */ /* 0x000fe200078e005e */
[----:B------:R-:W-:Y:S01]  /*174c0*/  F2FP.BF16.F32.PACK_AB R0, R163, R151 ;  /* 0x00000097a300723e */ /* 0x000fe200000010ff */
[----:B------:R-:W-:Y:S01]  /*174d0*/  IMAD.MOV.U32 R94, RZ, RZ, R105 ;  /* 0x000000ffff5e7224 */ /* 0x000fe200078e0069 */
[----:B------:R-:W-:Y:S03]  /*174e0*/  LOP3.LUT R60, R60, R2, RZ, 0xc0, !PT ;  /* 0x000000023c3c7212 */ /* 0x000fe600078ec0ff */
[----:B------:R-:W-:Y:S01]  /*174f0*/  MUFU.EX2 R146, R83 ;  /* 0x0000005300927308 */ /* 0x000fe20000000800 */
[----:B------:R-:W-:Y:S01]  /*17500*/  F2FP.BF16.F32.PACK_AB R2, R169, R166 ;  /* 0x000000a6a902723e */ /* 0x000fe200000010ff */
[----:B------:R-:W-:Y:S01]  /*17510*/  FADD.FTZ R105, R75, R72 ;  /* 0x000000484b697221 */ /* 0x000fe20000010000 */
[----:B------:R-:W-:Y:S01]  /*17520*/  LOP3.LUT R55, R55, R3, RZ, 0xc0, !PT ;  /* 0x0000000337377212 */ /* 0x000fe200078ec0ff */
[----:B------:R-:W-:Y:S01]  /*17530*/  IMAD.MOV.U32 R143, RZ, RZ, R140 ;  /* 0x000000ffff8f7224 */ /* 0x000fe200078e008c */
[----:B------:R-:W-:Y:S01]  /*17540*/  F2FP.BF16.F32.PACK_AB R3, R190, R188 ;  /* 0x000000bcbe03723e */ /* 0x000fe200000010ff */
[----:B------:R-:W-:Y:S01]  /*17550*/  IMAD.MOV.U32 R140, RZ, RZ, R139 ;  /* 0x000000ffff8c7224 */ /* 0x000fe200078e008b */
[----:B------:R-:W-:Y:S03]  /*17560*/  LOP3.LUT R57, R57, R0, RZ, 0xc0, !PT ;  /* 0x0000000039397212 */ /* 0x000fe600078ec0ff */
[----:B------:R-:W1:Y:S01]  /*17570*/  MUFU.EX2 R147, R87 ;  /* 0x0000005700937308 */ /* 0x000e620000000800 */
[----:B------:R-:W-:Y:S01]  /*17580*/  LOP3.LUT R0, R42, 0xffff, RZ, 0xc0, !PT ;  /* 0x0000ffff2a007812 */ /* 0x000fe200078ec0ff */
[----:B------:R-:W-:Y:S01]  /*17590*/  IMAD.MOV.U32 R139, RZ, RZ, R95 ;  /* 0x000000ffff8b7224 */ /* 0x000fe200078e005f */
[----:B------:R-:W-:Y:S02]  /*175a0*/  LOP3.LUT R62, R62, R2, RZ, 0xc0, !PT ;  /* 0x000000023e3e7212 */ /* 0x000fe400078ec0ff */
[----:B------:R-:W-:Y:S02]  /*175b0*/  F2FP.BF16.F32.PACK_AB R2, R196, R195 ;  /* 0x000000c3c402723e */ /* 0x000fe400000010ff */
[----:B------:R-:W-:Y:S02]  /*175c0*/  LOP3.LUT R56, R56, R3, RZ, 0xc0, !PT ;  /* 0x0000000338387212 */ /* 0x000fe400078ec0ff */
[----:B------:R-:W-:Y:S02]  /*175d0*/  SHF.R.U32.HI R3, RZ, 0x8, R0 ;  /* 0x00000008ff037819 */ /* 0x000fe40000011600 */
[----:B------:R-:W-:Y:S02]  /*175e0*/  LOP3.LUT R40, R42, 0xff, RZ, 0xc0, !PT ;  /* 0x000000ff2a287812 */ /* 0x000fe400078ec0ff */
[----:B------:R-:W-:Y:S02]  /*175f0*/  F2FP.BF16.F32.PACK_AB R0, R150, R141 ;  /* 0x0000008d9600723e */ /* 0x000fe400000010ff */
[----:B------:R-:W-:Y:S02]  /*17600*/  LOP3.LUT R66, R66, R2, RZ, 0xc0, !PT ;  /* 0x0000000242427212 */ /* 0x000fe400078ec0ff */
[--C-:B------:R-:W-:Y:S02]  /*17610*/  SHF.R.U32.HI R2, RZ, 0x10, R42.reuse ;  /* 0x00000010ff027819 */ /* 0x100fe4000001162a */
[----:B------:R-:W-:Y:S02]  /*17620*/  PRMT R40, R40, 0x5410, R3 ;  /* 0x0000541028287816 */ /* 0x000fe40000000003 */
[----:B------:R-:W-:Y:S02]  /*17630*/  LOP3.LUT R61, R61, R0, RZ, 0xc0, !PT ;  /* 0x000000003d3d7212 */ /* 0x000fe400078ec0ff */
[----:B------:R-:W-:Y:S02]  /*17640*/  F2FP.BF16.F32.PACK_AB R0, R168, R167 ;  /* 0x000000a7a800723e */ /* 0x000fe400000010ff */
[----:B------:R-:W-:Y:S02]  /*17650*/  LOP3.LUT R3, R2, 0xff, RZ, 0xc0, !PT ;  /* 0x000000ff02037812 */ /* 0x000fe400078ec0ff */
[----:B------:R-:W-:Y:S02]  /*17660*/  F2FP.BF16.F32.PACK_AB R2, R164, R165 ;  /* 0x000000a5a402723e */ /* 0x000fe400000010ff */
[----:B------:R-:W-:Y:S02]  /*17670*/  LOP3.LUT R63, R63, R0, RZ, 0xc0, !PT ;  /* 0x000000003f3f7212 */ /* 0x000fe400078ec0ff */
[----:B------:R-:W-:Y:S02]  /*17680*/  F2FP.BF16.F32.PACK_AB R0, R183, R171 ;  /* 0x000000abb700723e */ /* 0x000fe400000010ff */
[----:B------:R-:W-:Y:S02]  /*17690*/  SHF.R.U32.HI R42, RZ, 0x18, R42 ;  /* 0x00000018ff2a7819 */ /* 0x000fe4000001162a */
[----:B------:R-:W-:Y:S02]  /*176a0*/  LOP3.LUT R68, R68, R2, RZ, 0xc0, !PT ;  /* 0x0000000244447212 */ /* 0x000fe400078ec0ff */
[----:B---3--:R-:W-:Y:S02]  /*176b0*/  F2FP.BF16.F32.PACK_AB R2, R159, R160 ;  /* 0x000000a09f02723e */ /* 0x008fe400000010ff */
[----:B------:R-:W-:Y:S02]  /*176c0*/  LOP3.LUT R67, R67, R0, RZ, 0xc0, !PT ;  /* 0x0000000043437212 */ /* 0x000fe400078ec0ff */
[--C-:B------:R-:W-:Y:S02]  /*176d0*/  HSET2.LE.AND R64, R40, R219.reuse, PT ;  /* 0x000000db28407233 */ /* 0x100fe40003803000 */
[----:B------:R-:W-:Y:S02]  /*176e0*/  PRMT R3, R3, 0x5410, R42 ;  /* 0x0000541003037816 */ /* 0x000fe4000000002a */
[----:B------:R-:W-:Y:S02]  /*176f0*/  F2FP.BF16.F32.PACK_AB R0, R200, R197 ;  /* 0x000000c5c800723e */ /* 0x000fe400000010ff */
[----:B------:R-:W-:Y:S02]  /*17700*/  LOP3.LUT R69, R69, R2, RZ, 0xc0, !PT ;  /* 0x0000000245457212 */ /* 0x000fe400078ec0ff */
[----:B------:R-:W-:Y:S02]  /*17710*/  LOP3.LUT R2, R225, UR10, R223, 0x96, !PT ;  /* 0x0000000ae1027c12 */ /* 0x000fe4000f8e96df */
[----:B------:R-:W-:Y:S02]  /*17720*/  LOP3.LUT R64, R64, R0, RZ, 0xc0, !PT ;  /* 0x0000000040407212 */ /* 0x000fe400078ec0ff */
[--C-:B------:R-:W-:Y:S01]  /*17730*/  HSET2.LE.AND R65, R3, R219.reuse, PT ;  /* 0x000000db03417233 */ /* 0x100fe20003803000 */
[----:B------:R-:W-:Y:S01]  /*17740*/  IMAD.WIDE.U32 R40, R2, -0x326172a9, RZ ;  /* 0xcd9e8d5702287825 */ /* 0x000fe200078e00ff */
[----:B------:R-:W-:Y:S02]  /*17750*/  F2FP.BF16.F32.PACK_AB R0, R161, R148 ;  /* 0x00000094a100723e */ /* 0x000fe400000010ff */
[----:B-1----:R-:W-:Y:S02]  /*17760*/  F2FP.BF16.F32.PACK_AB R3, R147, R158 ;  /* 0x0000009e9303723e */ /* 0x002fe400000010ff */
[----:B------:R-:W-:Y:S02]  /*17770*/  LOP3.LUT R65, R65, R0, RZ, 0xc0, !PT ;  /* 0x0000000041417212 */ /* 0x000fe400078ec0ff */
[----:B------:R-:W-:Y:S02]  /*17780*/  F2FP.BF16.F32.PACK_AB R0, R146, R145 ;  /* 0x000000919200723e */ /* 0x000fe400000010ff */
[--C-:B------:R-:W-:Y:S02]  /*17790*/  LOP3.LUT R2, R41, R90, R199.reuse, 0x96, !PT ;  /* 0x0000005a29027212 */ /* 0x100fe400078e96c7 */
[----:B------:R-:W-:Y:S02]  /*177a0*/  LOP3.LUT R71, R71, R0, RZ, 0xc0, !PT ;  /* 0x0000000047477212 */ /* 0x000fe400078ec0ff */
[----:B------:R-:W-:Y:S01]  /*177b0*/  LOP3.LUT R70, R70, R3, RZ, 0xc0, !PT ;  /* 0x0000000346467212 */ /* 0x000fe200078ec0ff */
[----:B------:R-:W-:Y:S01]  /*177c0*/  IMAD.WIDE.U32 R2, R2, -0x2daee0ad, RZ ;  /* 0xd2511f5302027825 */ /* 0x000fe200078e00ff */
[--C-:B------:R-:W-:Y:S02]  /*177d0*/  LOP3.LUT R0, R193, R40, R218.reuse, 0x96, !PT ;  /* 0x00000028c1007212 */ /* 0x100fe400078e96da */
[----:B------:R-:W-:Y:S02]  /*177e0*/  LOP3.LUT R77, R41, R92, R199, 0x96, !PT ;  /* 0x0000005c294d7212 */ /* 0x000fe400078e96c7 */
[----:B------:R-:W-:Y:S01]  /*177f0*/  LOP3.LUT R78, R187, R40, R218, 0x96, !PT ;  /* 0x00000028bb4e7212 */ /* 0x000fe200078e96da */
[----:B------:R-:W-:Y:S01]  /*17800*/  IMAD.WIDE.U32 R40, R0, -0x2daee0ad, RZ ;  /* 0xd2511f5300287825 */ /* 0x000fe200078e00ff */
[----:B------:R-:W-:Y:S03]  /*17810*/  LOP3.LUT R3, R3, R232, R198, 0x96, !PT ;  /* 0x000000e803037212 */ /* 0x000fe600078e96c6 */
[----:B------:R-:W-:Y:S01]  /*17820*/  IMAD.WIDE.U32 R78, R78, -0x2daee0ad, RZ ;  /* 0xd2511f534e4e7825 */ /* 0x000fe200078e00ff */
[----:B------:R-:W-:Y:S03]  /*17830*/  LOP3.LUT R42, R41, R2, R238, 0x96, !PT ;  /* 0x00000002292a7212 */ /* 0x000fe600078e96ee */
[----:B------:R-:W-:Y:S04]  /*17840*/  IMAD.WIDE.U32 R2, R3, -0x326172a9, RZ ;  /* 0xcd9e8d5703027825 */ /* 0x000fe800078e00ff */
[----:B------:R-:W-:Y:S01]  /*17850*/  IMAD.WIDE.U32 R42, R42, -0x326172a9, RZ ;  /* 0xcd9e8d572a2a7825 */ /* 0x000fe200078e00ff */
[----:B------:R-:W-:Y:S04]  /*17860*/  LOP3.LUT R3, R3, R192, R229, 0x96, !PT ;  /* 0x000000c003037212 */ /* 0x000fe800078e96e5 */
[----:B------:R-:W-:Y:S01]  /*17870*/  LOP3.LUT R43, R43, R2, R236, 0x96, !PT ;  /* 0x000000022b2b7212 */ /* 0x000fe200078e96ec */
[----:B------:R-:W-:Y:S05]  /*17880*/  IMAD.WIDE.U32 R2, R3, -0x2daee0ad, RZ ;  /* 0xd2511f5303027825 */ /* 0x000fea00078e00ff */
[----:B------:R-:W-:Y:S05]  /*17890*/  LOP3.LUT R40, R3, R40, R237, 0x96, !PT ;  /* 0x0000002803287212 */ /* 0x000fea00078e96ed */
[----:B------:R-:W-:Y:S05]  /*178a0*/  IMAD.WIDE.U32 R40, R40, -0x326172a9, RZ ;  /* 0xcd9e8d5728287825 */ /* 0x000fea00078e00ff */
[----:B------:R-:W-:Y:S01]  /*178b0*/  LOP3.LUT R41, R41, R42, R235, 0x96, !PT ;  /* 0x0000002a29297212 */ /* 0x000fe200078e96eb */
[----:B------:R-:W-:Y:S05]  /*178c0*/  IMAD.WIDE.U32 R42, R43, -0x2daee0ad, RZ ;  /* 0xd2511f532b2a7825 */ /* 0x000fea00078e00ff */
[----:B------:R-:W-:Y:S05]  /*178d0*/  LOP3.LUT R2, R43, R2, R234, 0x96, !PT ;  /* 0x000000022b027212 */ /* 0x000fea00078e96ea */
[----:B------:R-:W-:Y:S05]  /*178e0*/  IMAD.WIDE.U32 R2, R2, -0x326172a9, RZ ;  /* 0xcd9e8d5702027825 */ /* 0x000fea00078e00ff */
[----:B------:R-:W-:Y:S02]  /*178f0*/  LOP3.LUT R0, R3, R40, R189, 0x96, !PT ;  /* 0x0000002803007212 */ /* 0x000fe400078e96bd */
[C---:B------:R-:W-:Y:S02]  /*17900*/  LOP3.LUT R73, R2.reuse, 0xffff, RZ, 0xc0, !PT ;  /* 0x0000ffff02497812 */ /* 0x040fe400078ec0ff */
[----:B------:R-:W-:Y:S02]  /*17910*/  LOP3.LUT R76, R2, 0xff, RZ, 0xc0, !PT ;  /* 0x000000ff024c7812 */ /* 0x000fe400078ec0ff */
[--C-:B------:R-:W-:Y:S02]  /*17920*/  SHF.R.U32.HI R75, RZ, 0x10, R2.reuse ;  /* 0x00000010ff4b7819 */ /* 0x100fe40000011602 */
[----:B------:R-:W-:Y:S01]  /*17930*/  SHF.R.U32.HI R74, RZ, 0x18, R2 ;  /* 0x00000018ff4a7819 */ /* 0x000fe20000011602 */
[----:B------:R-:W-:Y:S05]  /*17940*/  IMAD.WIDE.U32 R2, R41, -0x2daee0ad, RZ ;  /* 0xd2511f5329027825 */ /* 0x000fea00078e00ff */
[----:B------:R-:W-:Y:S02]  /*17950*/  LOP3.LUT R41, R3, R42, R180, 0x96, !PT ;  /* 0x0000002a03297212 */ /* 0x000fe400078e96b4 */
[C---:B------:R-:W-:Y:S02]  /*17960*/  LOP3.LUT R40, R2.reuse, 0xffff, RZ, 0xc0, !PT ;  /* 0x0000ffff02287812 */ /* 0x040fe400078ec0ff */
[----:B------:R-:W-:Y:S02]  /*17970*/  LOP3.LUT R72, R2, 0xff, RZ, 0xc0, !PT ;  /* 0x000000ff02487812 */ /* 0x000fe400078ec0ff */
[--C-:B------:R-:W-:Y:S02]  /*17980*/  SHF.R.U32.HI R43, RZ, 0x10, R2.reuse ;  /* 0x00000010ff2b7819 */ /* 0x100fe40000011602 */
[----:B------:R-:W-:Y:S02]  /*17990*/  SHF.R.U32.HI R42, RZ, 0x18, R2 ;  /* 0x00000018ff2a7819 */ /* 0x000fe40000011602 */
[C---:B------:R-:W-:Y:S04]  /*179a0*/  LOP3.LUT R2, R0.reuse, 0xffff, RZ, 0xc0, !PT ;  /* 0x0000ffff00027812 */ /* 0x040fe800078ec0ff */
[----:B------:R-:W-:Y:S02]  /*179b0*/  SHF.R.U32.HI R3, RZ, 0x8, R2 ;  /* 0x00000008ff037819 */ /* 0x000fe40000011602 */
[----:B------:R-:W-:Y:S04]  /*179c0*/  LOP3.LUT R2, R0, 0xff, RZ, 0xc0, !PT ;  /* 0x000000ff00027812 */ /* 0x000fe800078ec0ff */
[----:B------:R-:W-:Y:S02]  /*179d0*/  PRMT R86, R2, 0x5410, R3 ;  /* 0x0000541002567816 */ /* 0x000fe40000000003 */
[--C-:B------:R-:W-:Y:S02]  /*179e0*/  SHF.R.U32.HI R3, RZ, 0x10, R0.reuse ;  /* 0x00000010ff037819 */ /* 0x100fe40000011600 */
[----:B------:R-:W-:Y:S02]  /*179f0*/  SHF.R.U32.HI R2, RZ, 0x18, R0 ;  /* 0x00000018ff027819 */ /* 0x000fe40000011600 */
[----:B------:R-:W-:Y:S04]  /*17a00*/  LOP3.LUT R0, R3, 0xff, RZ, 0xc0, !PT ;  /* 0x000000ff03007812 */ /* 0x000fe800078ec0ff */
[----:B------:R-:W-:Y:S01]  /*17a10*/  PRMT R87, R0, 0x5410, R2 ;  /* 0x0000541000577816 */ /* 0x000fe20000000002 */
[----:B------:R-:W-:Y:S01]  /*17a20*/  IMAD.WIDE.U32 R2, R77, -0x2daee0ad, RZ ;  /* 0xd2511f534d027825 */ /* 0x000fe200078e00ff */
[----:B------:R-:W-:Y:S04]  /*17a30*/  SHF.R.U32.HI R0, RZ, 0x8, R73 ;  /* 0x00000008ff007819 */ /* 0x000fe80000011649 */
[----:B------:R-:W-:Y:S02]  /*17a40*/  PRMT R85, R76, 0x5410, R0 ;  /* 0x000054104c557816 */ /* 0x000fe40000000000 */
[----:B------:R-:W-:Y:S04]  /*17a50*/  LOP3.LUT R0, R75, 0xff, RZ, 0xc0, !PT ;  /* 0x000000ff4b007812 */ /* 0x000fe800078ec0ff */
[----:B------:R-:W-:Y:S02]  /*17a60*/  PRMT R84, R0, 0x5410, R74 ;  /* 0x0000541000547816 */ /* 0x000fe4000000004a */
[----:B------:R-:W-:Y:S04]  /*17a70*/  SHF.R.U32.HI R0, RZ, 0x8, R40 ;  /* 0x00000008ff007819 */ /* 0x000fe80000011628 */
[----:B------:R-:W-:Y:S02]  /*17a80*/  PRMT R97, R72, 0x5410, R0 ;  /* 0x0000541048617816 */ /* 0x000fe40000000000 */
[----:B------:R-:W-:Y:S02]  /*17a90*/  LOP3.LUT R0, R43, 0xff, RZ, 0xc0, !PT ;  /* 0x000000ff2b007812 */ /* 0x000fe400078ec0ff */
[----:B------:R-:W-:Y:S02]  /*17aa0*/  LOP3.LUT R72, R79, R2, R238, 0x96, !PT ;  /* 0x000000024f487212 */ /* 0x000fe400078e96ee */
[----:B------:R-:W-:Y:S02]  /*17ab0*/  PRMT R96, R0, 0x5410, R42 ;  /* 0x0000541000607816 */ /* 0x000fe4000000002a */
[----:B------:R-:W-:Y:S01]  /*17ac0*/  LOP3.LUT R42, R3, R230, R198, 0x96, !PT ;  /* 0x000000e6032a7212 */ /* 0x000fe200078e96c6 */
[----:B------:R-:W-:Y:S04]  /*17ad0*/  IMAD.WIDE.U32 R72, R72, -0x326172a9, RZ ;  /* 0xcd9e8d5748487825 */ /* 0x000fe800078e00ff */
[----:B------:R-:W-:Y:S05]  /*17ae0*/  IMAD.WIDE.U32 R42, R42, -0x326172a9, RZ ;  /* 0xcd9e8d572a2a7825 */ /* 0x000fea00078e00ff */
[----:B------:R-:W-:Y:S02]  /*17af0*/  LOP3.LUT R2, R43, R186, R229, 0x96, !PT ;  /* 0x000000ba2b027212 */ /* 0x000fe400078e96e5 */
[----:B------:R-:W-:Y:S01]  /*17b00*/  LOP3.LUT R74, R73, R42, R236, 0x96, !PT ;  /* 0x0000002a494a7212 */ /* 0x000fe200078e96ec */
[----:B------:R-:W-:Y:S02]  /*17b10*/  IMAD.MOV.U32 R73, RZ, RZ, R93 ;  /* 0x000000ffff497224 */ /* 0x000fe400078e005d */
[----:B------:R-:W-:Y:S04]  /*17b20*/  IMAD.WIDE.U32 R2, R2, -0x2daee0ad, RZ ;  /* 0xd2511f5302027825 */ /* 0x000fe800078e00ff */
[----:B------:R-:W-:Y:S01]  /*17b30*/  IMAD.WIDE.U32 R74, R74, -0x2daee0ad, RZ ;  /* 0xd2511f534a4a7825 */ /* 0x000fe200078e00ff */
[----:B------:R-:W-:Y:S04]  /*17b40*/  LOP3.LUT R43, R3, R78, R237, 0x96, !PT ;  /* 0x0000004e032b7212 */ /* 0x000fe800078e96ed */
[----:B------:R-:W-:Y:S01]  /*17b50*/  LOP3.LUT R2, R75, R2, R234, 0x96, !PT ;  /* 0x000000024b027212 */ /* 0x000fe200078e96ea */
[----:B------:R-:W-:Y:S04]  /*17b60*/  IMAD.WIDE.U32 R42, R43, -0x326172a9, RZ ;  /* 0xcd9e8d572b2a7825 */ /* 0x000fe800078e00ff */
[----:B------:R-:W-:Y:S01]  /*17b70*/  IMAD.WIDE.U32 R2, R2, -0x326172a9, RZ ;  /* 0xcd9e8d5702027825 */ /* 0x000fe200078e00ff */
[----:B------:R-:W-:Y:S02]  /*17b80*/  LOP3.LUT R72, R43, R72, R235, 0x96, !PT ;  /* 0x000000482b487212 */ /* 0x000fe400078e96eb */
[C---:B------:R-:W-:Y:S02]  /*17b90*/  LOP3.LUT R0, R2.reuse, 0xffff, RZ, 0xc0, !PT ;  /* 0x0000ffff02007812 */ /* 0x040fe400078ec0ff */
[----:B------:R-:W-:Y:S02]  /*17ba0*/  LOP3.LUT R40, R3, R42, R189, 0x96, !PT ;  /* 0x0000002a03287212 */ /* 0x000fe400078e96bd */
[----:B------:R-:W-:Y:S02]  /*17bb0*/  SHF.R.U32.HI R3, RZ, 0x8, R0 ;  /* 0x00000008ff037819 */ /* 0x000fe40000011600 */
[----:B------:R-:W-:Y:S04]  /*17bc0*/  LOP3.LUT R0, R2, 0xff, RZ, 0xc0, !PT ;  /* 0x000000ff02007812 */ /* 0x000fe800078ec0ff */
[----:B------:R-:W-:Y:S02]  /*17bd0*/  PRMT R79, R0, 0x5410, R3 ;  /* 0x00005410004f7816 */ /* 0x000fe40000000003 */
[--C-:B------:R-:W-:Y:S02]  /*17be0*/  SHF.R.U32.HI R0, RZ, 0x10, R2.reuse ;  /* 0x00000010ff007819 */ /* 0x100fe40000011602 */
[----:B------:R-:W-:Y:S02]  /*17bf0*/  SHF.R.U32.HI R2, RZ, 0x18, R2 ;  /* 0x00000018ff027819 */ /* 0x000fe40000011602 */
[----:B------:R-:W-:Y:S04]  /*17c00*/  LOP3.LUT R0, R0, 0xff, RZ, 0xc0, !PT ;  /* 0x000000ff00007812 */ /* 0x000fe800078ec0ff */
[----:B------:R-:W-:Y:S01]  /*17c10*/  PRMT R78, R0, 0x5410, R2 ;  /* 0x00005410004e7816 */ /* 0x000fe20000000002 */
[----:B------:R-:W-:Y:S04]  /*17c20*/  IMAD.WIDE.U32 R2, R72, -0x2daee0ad, RZ ;  /* 0xd2511f5348027825 */ /* 0x000fe800078e00ff */
[----:B------:R-:W-:Y:S01]  /*17c30*/  IMAD.MOV.U32 R72, RZ, RZ, R92 ;  /* 0x000000ffff487224 */ /* 0x000fe200078e005c */
[----:B------:R-:W-:Y:S02]  /*17c40*/  LOP3.LUT R0, R3, R74, R180, 0x96, !PT ;  /* 0x0000004a03007212 */ /* 0x000fe400078e96b4 */
[C---:B------:R-:W-:Y:S04]  /*17c50*/  LOP3.LUT R3, R2.reuse, 0xffff, RZ, 0xc0, !PT ;  /* 0x0000ffff02037812 */ /* 0x040fe800078ec0ff */
[----:B------:R-:W-:Y:S02]  /*17c60*/  SHF.R.U32.HI R42, RZ, 0x8, R3 ;  /* 0x00000008ff2a7819 */ /* 0x000fe40000011603 */
[----:B------:R-:W-:Y:S04]  /*17c70*/  LOP3.LUT R3, R2, 0xff, RZ, 0xc0, !PT ;  /* 0x000000ff02037812 */ /* 0x000fe800078ec0ff */
[----:B------:R-:W-:Y:S02]  /*17c80*/  PRMT R82, R3, 0x5410, R42 ;  /* 0x0000541003527816 */ /* 0x000fe4000000002a */
[--C-:B------:R-:W-:Y:S02]  /*17c90*/  SHF.R.U32.HI R42, RZ, 0x10, R2.reuse ;  /* 0x00000010ff2a7819 */ /* 0x100fe40000011602 */
[----:B------:R-:W-:Y:S02]  /*17ca0*/  SHF.R.U32.HI R3, RZ, 0x18, R2 ;  /* 0x00000018ff037819 */ /* 0x000fe40000011602 */
[----:B------:R-:W-:Y:S04]  /*17cb0*/  LOP3.LUT R2, R42, 0xff, RZ, 0xc0, !PT ;  /* 0x000000ff2a027812 */ /* 0x000fe800078ec0ff */
[----:B------:R-:W-:Y:S02]  /*17cc0*/  PRMT R81, R2, 0x5410, R3 ;  /* 0x0000541002517816 */ /* 0x000fe40000000003 */
        /* <DEDUP_REMOVED lines=24> */
[----:B------:R-:W-:Y:S05]  /*17e50*/  LOP3.LUT R0, R225, UR28, R223, 0x96, !PT ;  /* 0x0000001ce1007c12 */ /* 0x000fea000f8e96df */
[----:B------:R-:W-:Y:S05]  /*17e60*/  IMAD.WIDE.U32 R74, R0, -0x326172a9, RZ ;  /* 0xcd9e8d57004a7825 */ /* 0x000fea00078e00ff */
[----:B------:R-:W-:Y:S02]  /*17e70*/  LOP3.LUT R2, R75, R72, R199, 0x96, !PT ;  /* 0x000000484b027212 */ /* 0x000fe400078e96c7 */
[----:B------:R-:W-:Y:S01]  /*17e80*/  LOP3.LUT R0, R187, R74, R218, 0x96, !PT ;  /* 0x0000004abb007212 */ /* 0x000fe200078e96da */
[----:B------:R-:W-:Y:S02]  /*17e90*/  IMAD.MOV.U32 R187, RZ, RZ, R241 ;  /* 0x000000ffffbb7224 */ /* 0x000fe400078e00f1 */
[----:B------:R-:W-:Y:S04]  /*17ea0*/  IMAD.WIDE.U32 R2, R2, -0x2daee0ad, RZ ;  /* 0xd2511f5302027825 */ /* 0x000fe800078e00ff */
[----:B------:R-:W-:Y:S01]  /*17eb0*/  IMAD.WIDE.U32 R72, R0, -0x2daee0ad, RZ ;  /* 0xd2511f5300487825 */ /* 0x000fe200078e00ff */
[----:B------:R-:W-:Y:S03]  /*17ec0*/  LOP3.LUT R40, R3, R230, R198, 0x96, !PT ;  /* 0x000000e603287212 */ /* 0x000fe600078e96c6 */
[----:B------:R-:W-:Y:S01]  /*17ed0*/  IMAD.MOV.U32 R241, RZ, RZ, R155 ;  /* 0x000000fffff17224 */ /* 0x000fe200078e009b */
[----:B------:R-:W-:Y:S01]  /*17ee0*/  LOP3.LUT R42, R73, R2, R238, 0x96, !PT ;  /* 0x00000002492a7212 */ /* 0x000fe200078e96ee */
[----:B------:R-:W-:Y:S04]  /*17ef0*/  IMAD.WIDE.U32 R40, R40, -0x326172a9, RZ ;  /* 0xcd9e8d5728287825 */ /* 0x000fe800078e00ff */
[----:B------:R-:W-:Y:S01]  /*17f00*/  IMAD.WIDE.U32 R42, R42, -0x326172a9, RZ ;  /* 0xcd9e8d572a2a7825 */ /* 0x000fe200078e00ff */
[----:B------:R-:W-:Y:S03]  /*17f10*/  LOP3.LUT R3, R41, R186, R229, 0x96, !PT ;  /* 0x000000ba29037212 */ /* 0x000fe600078e96e5 */
[----:B------:R-:W-:Y:S02]  /*17f20*/  IMAD.MOV.U32 R155, RZ, RZ, R140 ;  /* 0x000000ffff9b7224 */ /* 0x000fe400078e008c */
        /* <DEDUP_REMOVED lines=9> */
[----:B------:R-:W-:Y:S02]  /*17fc0*/  IMAD.MOV.U32 R220, RZ, RZ, R152 ;  /* 0x000000ffffdc7224 */ /* 0x000fe400078e0098 */
[----:B------:R-:W-:Y:S02]  /*17fd0*/  IMAD.MOV.U32 R152, RZ, RZ, R156 ;  /* 0x000000ffff987224 */ /* 0x000fe400078e009c */
[----:B------:R-:W-:Y:S04]  /*17fe0*/  IMAD.WIDE.U32 R2, R2, -0x326172a9, RZ ;  /* 0xcd9e8d5702027825 */ /* 0x000fe800078e00ff */
[----:B------:R-:W-:Y:S01]  /*17ff0*/  IMAD.MOV.U32 R156, RZ, RZ, R94 ;  /* 0x000000ffff9c7224 */ /* 0x000fe200078e005e */
[C---:B------:R-:W-:Y:S01]  /*18000*/  LOP3.LUT R0, R2.reuse, 0xffff, RZ, 0xc0, !PT ;  /* 0x0000ffff02007812 */ /* 0x040fe200078ec0ff */
[----:B------:R-:W-:Y:S01]  /*18010*/  IMAD.MOV.U32 R186, RZ, RZ, R201 ;  /* 0x000000ffffba7224 */ /* 0x000fe200078e00c9 */
[----:B------:R-:W-:Y:S01]  /*18020*/  LOP3.LUT R40, R3, R40, R189, 0x96, !PT ;  /* 0x0000002803287212 */ /* 0x000fe200078e96bd */
[----:B------:R-:W-:Y:S01]  /*18030*/  IMAD.MOV.U32 R201, RZ, RZ, R143 ;  /* 0x000000ffffc97224 */ /* 0x000fe200078e008f */
[----:B------:R-:W-:Y:S01]  /*18040*/  SHF.R.U32.HI R3, RZ, 0x8, R0 ;  /* 0x00000008ff037819 */ /* 0x000fe20000011600 */
[----:B------:R-:W-:Y:S01]  /*18050*/  IMAD.MOV.U32 R73, RZ, RZ, R91 ;  /* 0x000000ffff497224 */ /* 0x000fe200078e005b */
        /* <DEDUP_REMOVED lines=8> */
[----:B------:R-:W-:Y:S01]  /*180e0*/  LOP3.LUT R0, R3, R72, R180, 0x96, !PT ;  /* 0x0000004803007212 */ /* 0x000fe200078e96b4 */
[----:B------:R-:W-:Y:S01]  /*180f0*/  IMAD.MOV.U32 R72, RZ, RZ, R90 ;  /* 0x000000ffff487224 */ /* 0x000fe200078e005a */
[C---:B------:R-:W-:Y:S01]  /*18100*/  LOP3.LUT R3, R2.reuse, 0xffff, RZ, 0xc0, !PT ;  /* 0x0000ffff02037812 */ /* 0x040fe200078ec0ff */
[----:B------:R-:W-:Y:S03]  /*18110*/  IMAD.MOV.U32 R202, RZ, RZ, R98 ;  /* 0x000000ffffca7224 */ /* 0x000fe600078e0062 */
[----:B------:R-:W-:Y:S02]  /*18120*/  SHF.R.U32.HI R41, RZ, 0x8, R3 ;  /* 0x00000008ff297819 */ /* 0x000fe40000011603 */
[----:B------:R-:W-:Y:S04]  /*18130*/  LOP3.LUT R3, R2, 0xff, RZ, 0xc0, !PT ;  /* 0x000000ff02037812 */ /* 0x000fe800078ec0ff */
[----:B------:R-:W-:Y:S02]  /*18140*/  PRMT R142, R3, 0x5410, R41 ;  /* 0x00005410038e7816 */ /* 0x000fe40000000029 */
[--C-:B------:R-:W-:Y:S02]  /*18150*/  SHF.R.U32.HI R41, RZ, 0x10, R2.reuse ;  /* 0x00000010ff297819 */ /* 0x100fe40000011602 */
[----:B------:R-:W-:Y:S02]  /*18160*/  SHF.R.U32.HI R3, RZ, 0x18, R2 ;  /* 0x00000018ff037819 */ /* 0x000fe40000011602 */
[----:B------:R-:W-:Y:S02]  /*18170*/  LOP3.LUT R2, R41, 0xff, RZ, 0xc0, !PT ;  /* 0x000000ff29027812 */ /* 0x000fe400078ec0ff */
[--C-:B------:R-:W-:Y:S02]  /*18180*/  HSET2.LE.AND R142, R142, R219.reuse, PT ;  /* 0x000000db8e8e7233 */ /* 0x100fe40003803000 */
[----:B------:R-:W-:Y:S02]  /*18190*/  PRMT R143, R2, 0x5410, R3 ;  /* 0x00005410028f7816 */ /* 0x000fe40000000003 */
[C---:B------:R-:W-:Y:S03]  /*181a0*/  LOP3.LUT R2, R40.reuse, 0xffff, RZ, 0xc0, !PT ;  /* 0x0000ffff28027812 */ /* 0x040fe600078ec0ff */
[--C-:B------:R-:W-:Y:S02]  /*181b0*/  HSET2.LE.AND R143, R143, R219.reuse, PT ;  /* 0x000000db8f8f7233 */ /* 0x100fe40003803000 */
        /* <DEDUP_REMOVED lines=16> */
[----:B------:R-:W-:Y:S01]  /*182c0*/  LOP3.LUT R2, R75, R72, R199, 0x96, !PT ;  /* 0x000000484b027212 */ /* 0x000fe200078e96c7 */
[----:B------:R-:W-:Y:S01]  /*182d0*/  IMAD.MOV.U32 R199, RZ, RZ, R42 ;  /* 0x000000ffffc77224 */ /* 0x000fe200078e002a */
        /* <DEDUP_REMOVED lines=19> */
[----:B------:R-:W-:Y:S01]  /*18410*/  LOP3.LUT R42, R3, R42, R235, 0x96, !PT ;  /* 0x0000002a032a7212 */ /* 0x000fe200078e96eb */
[----:B------:R-:W-:Y:S02]  /*18420*/  MUFU.EX2 R110, R110 ;  /* 0x0000006e006e7308 */ /* 0x000fe40000000800 */
[----:B------:R-:W-:Y:S01]  /*18430*/  IMAD.MOV.U32 R193, RZ, RZ, R152 ;  /* 0x000000ffffc17224 */ /* 0x000fe200078e0098 */
[----:B------:R-:W-:Y:S01]  /*18440*/  LOP3.LUT R2, R73, R2, R189, 0x96, !PT ;  /* 0x0000000249027212 */ /* 0x000fe200078e96bd */
[----:B------:R-:W-:Y:S03]  /*18450*/  IMAD.WIDE.U32 R74, R42, -0x2daee0ad, RZ ;  /* 0xd2511f532a4a7825 */ /* 0x000fe600078e00ff */
[C---:B------:R-:W-:Y:S01]  /*18460*/  LOP3.LUT R3, R2.reuse, 0xffff, RZ, 0xc0, !PT ;  /* 0x0000ffff02037812 */ /* 0x040fe200078ec0ff */
[----:B------:R-:W-:Y:S01]  /*18470*/  IMAD.MOV.U32 R189, RZ, RZ, R89 ;  /* 0x000000ffffbd7224 */ /* 0x000fe200078e0059 */
[----:B------:R-:W-:Y:S01]  /*18480*/  LOP3.LUT R0, R75, R40, R180, 0x96, !PT ;  /* 0x000000284b007212 */ /* 0x000fe200078e96b4 */
[----:B------:R-:W-:Y:S01]  /*18490*/  IMAD.MOV.U32 R180, RZ, RZ, R218 ;  /* 0x000000ffffb47224 */ /* 0x000fe200078e00da */
[----:B------:R-:W-:Y:S01]  /*184a0*/  SHF.R.U32.HI R40, RZ, 0x8, R3 ;  /* 0x00000008ff287819 */ /* 0x000fe20000011603 */
[----:B------:R-:W-:Y:S01]  /*184b0*/  IMAD.MOV.U32 R218, RZ, RZ, R186 ;  /* 0x000000ffffda7224 */ /* 0x000fe200078e00ba */
[----:B------:R-:W-:Y:S01]  /*184c0*/  LOP3.LUT R3, R2, 0xff, RZ, 0xc0, !PT ;  /* 0x000000ff02037812 */ /* 0x000fe200078ec0ff */
[----:B------:R-:W-:Y:S02]  /*184d0*/  IMAD.MOV.U32 R186, RZ, RZ, R187 ;  /* 0x000000ffffba7224 */ /* 0x000fe400078e00bb */
[----:B------:R-:W-:Y:S01]  /*184e0*/  IMAD.MOV.U32 R187, RZ, RZ, R134 ;  /* 0x000000ffffbb7224 */ /* 0x000fe200078e0086 */
[----:B------:R-:W-:Y:S01]  /*184f0*/  PRMT R89, R3, 0x5410, R40 ;  /* 0x0000541003597816 */ /* 0x000fe20000000028 */
[----:B------:R-:W-:Y:S01]  /*18500*/  IMAD.MOV.U32 R134, RZ, RZ, R172 ;  /* 0x000000ffff867224 */ /* 0x000fe200078e00ac */
[--C-:B------:R-:W-:Y:S01]  /*18510*/  SHF.R.U32.HI R40, RZ, 0x10, R2.reuse ;  /* 0x00000010ff287819 */ /* 0x100fe20000011602 */
[----:B------:R-:W-:Y:S01]  /*18520*/  IMAD.MOV.U32 R172, RZ, RZ, R139 ;  /* 0x000000ffffac7224 */ /* 0x000fe200078e008b */
[----:B------:R-:W-:Y:S01]  /*18530*/  SHF.R.U32.HI R3, RZ, 0x18, R2 ;  /* 0x00000018ff037819 */ /* 0x000fe20000011602 */
[----:B------:R-:W-:Y:S01]  /*18540*/  IMAD.MOV.U32 R139, RZ, RZ, R107 ;  /* 0x000000ffff8b7224 */ /* 0x000fe200078e006b */
[----:B------:R-:W-:Y:S01]  /*18550*/  LOP3.LUT R2, R40, 0xff, RZ, 0xc0, !PT ;  /* 0x000000ff28027812 */ /* 0x000fe200078ec0ff */
[----:B------:R-:W-:Y:S01]  /*18560*/  IMAD.MOV.U32 R192, RZ, RZ, R202 ;  /* 0x000000ffffc07224 */ /* 0x000fe200078e00ca */
[----:B--2---:R-:W1:Y:S01]  /*18570*/  LDSM.16.MT88.4 R40, [R205+0x4000] ;  /* 0x00400000cd28783b */ /* 0x004e620000004200 */
[----:B------:R-:W-:Y:S01]  /*18580*/  IMAD.MOV.U32 R202, RZ, RZ, R201 ;  /* 0x000000ffffca7224 */ /* 0x000fe200078e00c9 */
[----:B------:R-:W-:Y:S01]  /*18590*/  MUFU.EX2 R172, R172 ;  /* 0x000000ac00ac7308 */ /* 0x000fe20000000800 */
[----:B------:R-:W-:Y:S01]  /*185a0*/  IMAD.MOV.U32 R201, RZ, RZ, R153 ;  /* 0x000000ffffc97224 */ /* 0x000fe200078e0099 */
[----:B------:R-:W-:Y:S01]  /*185b0*/  PRMT R88, R2, 0x5410, R3 ;  /* 0x0000541002587816 */ /* 0x000fe20000000003 */
[----:B------:R-:W-:Y:S01]  /*185c0*/  IMAD.MOV.U32 R107, RZ, RZ, R125 ;  /* 0x000000ffff6b7224 */ /* 0x000fe200078e007d */
[C---:B------:R-:W-:Y:S06]  /*185d0*/  LOP3.LUT R2, R0.reuse, 0xffff, RZ, 0xc0, !PT ;  /* 0x0000ffff00027812 */ /* 0x040fec00078ec0ff */
[----:B------:R-:W-:Y:S01]  /*185e0*/  MUFU.EX2 R125, R101 ;  /* 0x00000065007d7308 */ /* 0x000fe20000000800 */
[----:B------:R-:W-:Y:S02]  /*185f0*/  SHF.R.U32.HI R3, RZ, 0x8, R2 ;  /* 0x00000008ff037819 */ /* 0x000fe40000011602 */
[----:B------:R-:W-:Y:S04]  /*18600*/  LOP3.LUT R2, R0, 0xff, RZ, 0xc0, !PT ;  /* 0x000000ff00027812 */ /* 0x000fe800078ec0ff */
[----:B------:R-:W-:Y:S03]  /*18610*/  PRMT R152, R2, 0x5410, R3 ;  /* 0x0000541002987816 */ /* 0x000fe60000000003 */
[----:B------:R-:W-:Y:S01]  /*18620*/  MUFU.EX2 R139, R139 ;  /* 0x0000008b008b7308 */ /* 0x000fe20000000800 */
[--C-:B------:R-:W-:Y:S02]  /*18630*/  SHF.R.U32.HI R3, RZ, 0x10, R0.reuse ;  /* 0x00000010ff037819 */ /* 0x100fe40000011600 */
[----:B------:R-:W-:Y:S02]  /*18640*/  SHF.R.U32.HI R2, RZ, 0x18, R0 ;  /* 0x00000018ff027819 */ /* 0x000fe40000011600 */
[--C-:B------:R-:W-:Y:S02]  /*18650*/  HSET2.LE.AND R152, R152, R219.reuse, PT ;  /* 0x000000db98987233 */ /* 0x100fe40003803000 */
[----:B------:R-:W-:Y:S01]  /*18660*/  LOP3.LUT R0, R3, 0xff, RZ, 0xc0, !PT ;  /* 0x000000ff03007812 */ /* 0x000fe200078ec0ff */
[----:B------:R-:W-:Y:S02]  /*18670*/  IMAD.MOV.U32 R3, RZ, RZ, R189 ;  /* 0x000000ffff037224 */ /* 0x000fe400078e00bd */
[----:B------:R-:W-:Y:S01]  /*18680*/  IMAD.MOV.U32 R189, RZ, RZ, R199 ;  /* 0x000000ffffbd7224 */ /* 0x000fe200078e00c7 */
[----:B------:R-:W-:Y:S01]  /*18690*/  PRMT R153, R0, 0x5410, R2 ;  /* 0x0000541000997816 */ /* 0x000fe20000000002 */
[----:B------:R2:W-:Y:S01]  /*186a0*/  MUFU.EX2 R101, R3 ;  /* 0x0000000300657308 */ /* 0x0005e20000000800 */
[----:B------:R-:W-:Y:S02]  /*186b0*/  IMAD.MOV.U32 R2, RZ, RZ, R218 ;  /* 0x000000ffff027224 */ /* 0x000fe400078e00da */
[----:B------:R-:W-:Y:S01]  /*186c0*/  IMAD.MOV.U32 R218, RZ, RZ, R187 ;  /* 0x000000ffffda7224 */ /* 0x000fe200078e00bb */
[--C-:B------:R-:W-:Y:S01]  /*186d0*/  HSET2.LE.AND R153, R153, R219.reuse, PT ;  /* 0x000000db99997233 */ /* 0x100fe20003803000 */
[----:B------:R-:W-:Y:S02]  /*186e0*/  IMAD.MOV.U32 R199, RZ, RZ, R157 ;  /* 0x000000ffffc77224 */ /* 0x000fe400078e009d */
[----:B------:R-:W-:Y:S02]  /*186f0*/  IMAD.MOV.U32 R157, RZ, RZ, R132 ;  /* 0x000000ffff9d7224 */ /* 0x000fe400078e0084 */
[----:B------:R-:W-:Y:S01]  /*18700*/  IMAD.MOV.U32 R132, RZ, RZ, R111 ;  /* 0x000000ffff847224 */ /* 0x000fe200078e006f */
[-C--:B-1----:R-:W-:Y:S01]  /*18710*/  HMMA.16816.F32.BF16 R4, R36, R40.reuse, R4 ;  /* 0x000000282404723c */ /* 0x082fe20000041804 */
[----:B------:R-:W1:Y:S04]  /*18720*/  MUFU.EX2 R111, R243 ;  /* 0x000000f3006f7308 */ /* 0x000e680000000800 */
[----:B------:R-:W-:Y:S01]  /*18730*/  IMAD.MOV.U32 R187, RZ, RZ, R157 ;  /* 0x000000ffffbb7224 */ /* 0x000fe200078e009d */
[C---:B------:R-:W-:Y:S05]  /*18740*/  HMMA.16816.F32.BF16 R8, R44.reuse, R40, R8 ;  /* 0x000000282c08723c */ /* 0x040fea0000041808 */
[----:B------:R-:W-:Y:S01]  /*18750*/  MUFU.EX2 R132, R132 ;  /* 0x0000008400847308 */ /* 0x000fe20000000800 */
[----:B--2---:R-:W-:Y:S01]  /*18760*/  IMAD.MOV.U32 R3, RZ, RZ, R189 ;  /* 0x000000ffff037224 */ /* 0x004fe200078e00bd */
[-C--:B------:R-:W-:Y:S04]  /*18770*/  HMMA.16816.F32.BF16 R12, R44, R42.reuse, R12 ;  /* 0x0000002a2c0c723c */ /* 0x080fe8000004180c */
[----:B------:R-:W-:Y:S02]  /*18780*/  IMAD.MOV.U32 R189, RZ, RZ, R102 ;  /* 0x000000ffffbd7224 */ /* 0x000fe400078e0066 */
[C---:B------:R-:W-:Y:S01]  /*18790*/  HMMA.16816.F32.BF16 R16, R36.reuse, R42, R16 ;  /* 0x0000002a2410723c */ /* 0x040fe20000041810 */
[----:B----4-:R-:W2:Y:S01]  /*187a0*/  LDSM.16.MT88.4 R40, [R206+0x4000] ;  /* 0x00400000ce28783b */ /* 0x010ea20000004200 */
[----:B------:R-:W-:Y:S03]  /*187b0*/  MUFU.EX2 R102, R245 ;  /* 0x000000f500667308 */ /* 0x000fe60000000800 */
[----:B------:R-:W-:Y:S02]  /*187c0*/  IMAD.MOV.U32 R157, RZ, RZ, R134 ;  /* 0x000000ffff9d7224 */ /* 0x000fe400078e0086 */
[----:B------:R-:W-:Y:S05]  /*187d0*/  IMAD.MOV.U32 R134, RZ, RZ, R107 ;  /* 0x000000ffff867224 */ /* 0x000fea00078e006b */
[----:B------:R-:W-:Y:S01]  /*187e0*/  MUFU.EX2 R107, R244 ;  /* 0x000000f4006b7308 */ /* 0x000fe20000000800 */
[----:B------:R-:W-:Y:S09]  /*187f0*/  IMAD.MOV.U32 R0, RZ, RZ, R121 ;  /* 0x000000ffff007224 */ /* 0x000ff200078e0079 */
[----:B------:R-:W-:Y:S10]  /*18800*/  MUFU.EX2 R134, R134 ;  /* 0x0000008600867308 */ /* 0x000ff40000000800 */
[----:B------:R-:W-:Y:S10]  /*18810*/  MUFU.EX2 R121, R128 ;  /* 0x0000008000797308 */ /* 0x000ff40000000800 */
[----:B------:R-:W-:Y:S01]  /*18820*/  MUFU.EX2 R157, R157 ;  /* 0x0000009d009d7308 */ /* 0x000fe20000000800 */
[-C--:B--2---:R-:W-:Y:S06]  /*18830*/  HMMA.16816.F32.BF16 R20, R36, R40.reuse, R20 ;  /* 0x000000282414723c */ /* 0x084fec0000041814 */
[C---:B------:R-:W-:Y:S06]  /*18840*/  HMMA.16816.F32.BF16 R24, R44.reuse, R40, R24 ;  /* 0x000000282c18723c */ /* 0x040fec0000041818 */
[-C--:B------:R-:W-:Y:S05]  /*18850*/  HMMA.16816.F32.BF16 R28, R44, R42.reuse, R28 ;  /* 0x0000002a2c1c723c */ /* 0x080fea000004181c */
[----:B------:R-:W-:Y:S01]  /*18860*/  IMAD.MOV.U32 R41, RZ, RZ, R180 ;  /* 0x000000ffff297224 */ /* 0x000fe200078e00b4 */
[----:B------:R-:W-:Y:S01]  /*18870*/  HMMA.16816.F32.BF16 R32, R36, R42, R32 ;  /* 0x0000002a2420723c */ /* 0x000fe20000041820 */
[----:B------:R-:W2:Y:S02]  /*18880*/  LDSM.16.MT88.4 R36, [R205+0x4400] ;  /* 0x00440000cd24783b */ /* 0x000ea40000004200 */
[----:B------:R3:W-:Y:S02]  /*18890*/  MUFU.EX2 R128, R41 ;  /* 0x0000002900807308 */ /* 0x0007e40000000800 */
[----:B------:R-:W-:Y:S08]  /*188a0*/  IMAD.MOV.U32 R180, RZ, RZ, R108 ;  /* 0x000000ffffb47224 */ /* 0x000ff000078e006c */
[----:B------:R-:W4:Y:S10]  /*188b0*/  MUFU.EX2 R108, R112 ;  /* 0x00000070006c7308 */ /* 0x000f340000000800 */
[----:B------:R-:W4:Y:S01]  /*188c0*/  MUFU.EX2 R112, R129 ;  /* 0x0000008100707308 */ /* 0x000f220000000800 */
[----:B---3--:R-:W-:Y:S02]  /*188d0*/  IMAD.MOV.U32 R41, RZ, RZ, R0 ;  /* 0x000000ffff297224 */ /* 0x008fe400078e0000 */
[----:B------:R-:W-:Y:S02]  /*188e0*/  IMAD.MOV.U32 R0, RZ, RZ, R180 ;  /* 0x000000ffff007224 */ /* 0x000fe400078e00b4 */
[----:B------:R-:W-:Y:S02]  /*188f0*/  IMAD.MOV.U32 R180, RZ, RZ, R189 ;  /* 0x000000ffffb47224 */ /* 0x000fe400078e00bd */
[----:B------:R-:W-:Y:S03]  /*18900*/  IMAD.MOV.U32 R189, RZ, RZ, R192 ;  /* 0x000000ffffbd7224 */ /* 0x000fe600078e00c0 */
[----:B------:R-:W3:Y:S01]  /*18910*/  MUFU.EX2 R129, R248 ;  /* 0x000000f800817308 */ /* 0x000ee20000000800 */
[----:B------:R-:W-:Y:S02]  /*18920*/  IMAD.MOV.U32 R192, RZ, RZ, R193 ;  /* 0x000000ffffc07224 */ /* 0x000fe400078e00c1 */
[----:B------:R-:W-:Y:S02]  /*18930*/  IMAD.MOV.U32 R193, RZ, RZ, R198 ;  /* 0x000000ffffc17224 */ /* 0x000fe400078e00c6 */
[----:B------:R-:W-:Y:S02]  /*18940*/  IMAD.MOV.U32 R198, RZ, RZ, R144 ;  /* 0x000000ffffc67224 */ /* 0x000fe400078e0090 */
[----:B------:R-:W-:Y:S03]  /*18950*/  IMAD.MOV.U32 R40, RZ, RZ, R41 ;  /* 0x000000ffff287224 */ /* 0x000fe600078e0029 */
[----:B------:R1:W3:Y:S01]  /*18960*/  MUFU.EX2 R144, R216 ;  /* 0x000000d800907308 */ /* 0x0002e20000000800 */
[----:B------:R-:W-:Y:S02]  /*18970*/  IMAD.MOV.U32 R41, RZ, RZ, R0 ;  /* 0x000000ffff297224 */ /* 0x000fe400078e0000 */
[----:B------:R-:W-:Y:S02]  /*18980*/  IMAD.MOV.U32 R0, RZ, RZ, R180 ;  /* 0x000000ffff007224 */ /* 0x000fe400078e00b4 */
[----:B------:R-:W-:Y:S01]  /*18990*/  IMAD.MOV.U32 R180, RZ, RZ, R189 ;  /* 0x000000ffffb47224 */ /* 0x000fe200078e00bd */
[-C--:B--2---:R-:W-:Y:S05]  /*189a0*/  HMMA.16816.F32.BF16 R4, R48, R36.reuse, R4 ;  /* 0x000000243004723c */ /* 0x084fea0000041804 */
[----:B------:R-:W-:Y:S01]  /*189b0*/  IMAD.MOV.U32 R189, RZ, RZ, R193 ;  /* 0x000000ffffbd7224 */ /* 0x000fe200078e00c1 */
[C---:B------:R-:W-:Y:S01]  /*189c0*/  HMMA.16816.F32.BF16 R8, R52.reuse, R36, R8 ;  /* 0x000000243408723c */ /* 0x040fe20000041808 */
[----:B-1----:R2:W5:Y:S05]  /*189d0*/  LDL.LU R216, [R1+0xc8] ;  /* 0x0000c80001d87983 */ /* 0x00256a0000300800 */
[-C--:B------:R-:W-:Y:S05]  /*189e0*/  HMMA.16816.F32.BF16 R12, R52, R38.reuse, R12 ;  /* 0x00000026340c723c */ /* 0x080fea000004180c */
[----:B------:R-:W-:Y:S01]  /*189f0*/  IMAD.MOV.U32 R193, RZ, RZ, R198 ;  /* 0x000000ffffc17224 */ /* 0x000fe200078e00c6 */
[C---:B------:R-:W-:Y:S01]  /*18a00*/  HMMA.16816.F32.BF16 R16, R48.reuse, R38, R16 ;  /* 0x000000263010723c */ /* 0x040fe20000041810 */
[----:B------:R-:W1:Y:S04]  /*18a10*/  LDSM.16.MT88.4 R36, [R206+0x4400] ;  /* 0x00440000ce24783b */ /* 0x000e680000004200 */
[----:B------:R-:W-:Y:S02]  /*18a20*/  IMAD.MOV.U32 R45, RZ, RZ, R40 ;  /* 0x000000ffff2d7224 */ /* 0x000fe400078e0028 */
[----:B------:R-:W-:Y:S04]  /*18a30*/  IMAD.MOV.U32 R40, RZ, RZ, R180 ;  /* 0x000000ffff287224 */ /* 0x000fe800078e00b4 */
[----:B------:R-:W-:Y:S02]  /*18a40*/  IMAD.MOV.U32 R180, RZ, RZ, R193 ;  /* 0x000000ffffb47224 */ /* 0x000fe400078e00c1 */
[----:B------:R-:W-:Y:S02]  /*18a50*/  IMAD.MOV.U32 R44, RZ, RZ, R45 ;  /* 0x000000ffff2c7224 */ /* 0x000fe400078e002d */
[----:B------:R-:W-:Y:S02]  /*18a60*/  IMAD.MOV.U32 R198, RZ, RZ, R135 ;  /* 0x000000ffffc67224 */ /* 0x000fe400078e0087 */
[----:B------:R-:W-:Y:S02]  /*18a70*/  IMAD.MOV.U32 R43, RZ, RZ, R44 ;  /* 0x000000ffff2b7224 */ /* 0x000fe400078e002c */
[----:B------:R-:W-:Y:S02]  /*18a80*/  IMAD.MOV.U32 R135, RZ, RZ, R127 ;  /* 0x000000ffff877224 */ /* 0x000fe400078e007f */
[----:B------:R-:W-:Y:S02]  /*18a90*/  IMAD.MOV.U32 R42, RZ, RZ, R43 ;  /* 0x000000ffff2a7224 */ /* 0x000fe400078e002b */
[----:B------:R-:W-:Y:S02]  /*18aa0*/  IMAD.MOV.U32 R127, RZ, RZ, R126 ;  /* 0x000000ffff7f7224 */ /* 0x000fe400078e007e */
[----:B------:R4:W2:Y:S01]  /*18ab0*/  MUFU.EX2 R126, R215 ;  /* 0x000000d7007e7308 */ /* 0x0008a20000000800 */
[----:B------:R-:W-:Y:S02]  /*18ac0*/  IMAD.MOV.U32 R46, RZ, RZ, R41 ;  /* 0x000000ffff2e7224 */ /* 0x000fe400078e0029 */
[----:B------:R-:W-:Y:S02]  /*18ad0*/  IMAD.MOV.U32 R41, RZ, RZ, R189 ;  /* 0x000000ffff297224 */ /* 0x000fe400078e00bd */
[----:B------:R-:W-:Y:S02]  /*18ae0*/  IMAD.MOV.U32 R189, RZ, RZ, R135 ;  /* 0x000000ffffbd7224 */ /* 0x000fe400078e0087 */
[----:B------:R-:W-:Y:S03]  /*18af0*/  IMAD.MOV.U32 R45, RZ, RZ, R46 ;  /* 0x000000ffff2d7224 */ /* 0x000fe600078e002e */
[----:B------:R-:W-:Y:S01]  /*18b00*/  MUFU.EX2 R135, R115 ;  /* 0x0000007300877308 */ /* 0x000fe20000000800 */
[----:B------:R-:W-:Y:S02]  /*18b10*/  IMAD.MOV.U32 R193, RZ, RZ, R127 ;  /* 0x000000ffffc17224 */ /* 0x000fe400078e007f */
[----:B------:R-:W-:Y:S02]  /*18b20*/  IMAD.MOV.U32 R44, RZ, RZ, R45 ;  /* 0x000000ffff2c7224 */ /* 0x000fe400078e002d */
[----:B------:R-:W-:Y:S02]  /*18b30*/  IMAD.MOV.U32 R47, RZ, RZ, R0 ;  /* 0x000000ffff2f7224 */ /* 0x000fe400078e0000 */
[----:B------:R-:W-:Y:S01]  /*18b40*/  IMAD.MOV.U32 R0, RZ, RZ, R198 ;  /* 0x000000ffff007224 */ /* 0x000fe200078e00c6 */
[-C--:B-1----:R-:W-:Y:S01]  /*18b50*/  HMMA.16816.F32.BF16 R20, R48, R36.reuse, R20 ;  /* 0x000000243014723c */ /* 0x082fe20000041814 */
[----:B----4-:R4:W5:Y:S01]  /*18b60*/  LDL.LU R215, [R1+0xc4] ;  /* 0x0000c40001d77983 */ /* 0x0109620000300800 */
[----:B------:R-:W-:Y:S01]  /*18b70*/  MUFU.EX2 R127, R249 ;  /* 0x000000f9007f7308 */ /* 0x000fe20000000800 */
[----:B------:R-:W-:Y:S02]  /*18b80*/  IMAD.MOV.U32 R46, RZ, RZ, R47 ;  /* 0x000000ffff2e7224 */ /* 0x000fe400078e002f */
[----:B------:R-:W-:Y:S01]  /*18b90*/  IMAD.MOV.U32 R47, RZ, RZ, R40 ;  /* 0x000000ffff2f7224 */ /* 0x000fe200078e0028 */
[C---:B------:R-:W-:Y:S06]  /*18ba0*/  HMMA.16816.F32.BF16 R24, R52.reuse, R36, R24 ;  /* 0x000000243418723c */ /* 0x040fec0000041818 */
[----:B------:R-:W-:Y:S01]  /*18bb0*/  MUFU.EX2 R115, R174 ;  /* 0x000000ae00737308 */ /* 0x000fe20000000800 */
[----:B------:R-:W-:Y:S01]  /*18bc0*/  IMAD.MOV.U32 R40, RZ, RZ, R41 ;  /* 0x000000ffff287224 */ /* 0x000fe200078e0029 */
[-C--:B------:R-:W-:Y:S03]  /*18bd0*/  HMMA.16816.F32.BF16 R28, R52, R38.reuse, R28 ;  /* 0x00000026341c723c */ /* 0x080fe6000004181c */
[----:B------:R-:W-:Y:S03]  /*18be0*/  IMAD.MOV.U32 R41, RZ, RZ, R0 ;  /* 0x000000ffff297224 */ /* 0x000fe600078e0000 */
[----:B------:R-:W-:Y:S01]  /*18bf0*/  HMMA.16816.F32.BF16 R32, R48, R38, R32 ;  /* 0x000000263020723c */ /* 0x000fe20000041820 */
[----:B------:R-:W1:Y:S04]  /*18c00*/  LDSM.16.MT88.4 R36, [R205+0x4800] ;  /* 0x00480000cd24783b */ /* 0x000e680000004200 */
[----:B------:R-:W-:Y:S01]  /*18c10*/  FADD.FTZ R52, R182, R99 ;  /* 0x00000063b6347221 */ /* 0x000fe20000010000 */
[----:B------:R-:W-:Y:S01]  /*18c20*/  FADD.FTZ R53, R181, R100 ;  /* 0x00000064b5357221 */ /* 0x000fe20000010000 */
[----:B------:R-:W-:Y:S01]  /*18c30*/  IMAD.MOV.U32 R55, RZ, RZ, R44 ;  /* 0x000000ffff377224 */ /* 0x000fe200078e002c */
[--C-:B------:R-:W-:Y:S02]  /*18c40*/  HSET2.LE.AND R49, R87, R219.reuse, PT ;  /* 0x000000db57317233 */ /* 0x100fe40003803000 */
[----:B------:R-:W-:Y:S01]  /*18c50*/  MUFU.EX2 R87, R212 ;  /* 0x000000d400577308 */ /* 0x000fe20000000800 */
[----:B------:R-:W-:Y:S01]  /*18c60*/  IMAD.MOV.U32 R0, RZ, RZ, R2 ;  /* 0x000000ffff007224 */ /* 0x000fe200078e0002 */
[--C-:B------:R-:W-:Y:S01]  /*18c70*/  HSET2.LE.AND R44, R77, R219.reuse, PT ;  /* 0x000000db4d2c7233 */ /* 0x100fe20003803000 */
        /* <DEDUP_REMOVED lines=9> */
[----:B------:R-:W-:Y:S01]  /*18d10*/  MUFU.EX2 R84, R246 ;  /* 0x000000f600547308 */ /* 0x000fe20000000800 */
[----:B------:R-:W-:Y:S02]  /*18d20*/  IMAD.MOV.U32 R156, RZ, RZ, R173 ;  /* 0x000000ffff9c7224 */ /* 0x000fe400078e00ad */
[----:B------:R-:W-:Y:S02]  /*18d30*/  IMAD.MOV.U32 R47, RZ, RZ, R40 ;  /* 0x000000ffff2f7224 */ /* 0x000fe400078e0028 */
[----:B------:R-:W-:Y:S02]  /*18d40*/  IMAD.MOV.U32 R40, RZ, RZ, R41 ;  /* 0x000000ffff287224 */ /* 0x000fe400078e0029 */
[----:B------:R-:W-:Y:S03]  /*18d50*/  IMAD.MOV.U32 R41, RZ, RZ, R0 ;  /* 0x000000ffff297224 */ /* 0x000fe600078e0000 */
[----:B------:R3:W-:Y:S01]  /*18d60*/  MUFU.EX2 R173, R214 ;  /* 0x000000d600ad7308 */ /* 0x0007e20000000800 */
[----:B------:R-:W-:Y:S02]  /*18d70*/  IMAD.MOV.U32 R0, RZ, RZ, R2 ;  /* 0x000000ffff007224 */ /* 0x000fe400078e0002 */
[----:B------:R-:W-:Y:S02]  /*18d80*/  IMAD.MOV.U32 R43, RZ, RZ, R41 ;  /* 0x000000ffff2b7224 */ /* 0x000fe400078e0029 */
[----:B------:R-:W-:Y:S02]  /*18d90*/  IMAD.MOV.U32 R2, RZ, RZ, R3 ;  /* 0x000000ffff027224 */ /* 0x000fe400078e0003 */
[----:B------:R-:W-:Y:S03]  /*18da0*/  IMAD.MOV.U32 R243, RZ, RZ, R43 ;  /* 0x000000fffff37224 */ /* 0x000fe600078e002b */
[----:B------:R-:W-:Y:S01]  /*18db0*/  MUFU.EX2 R77, R187 ;  /* 0x000000bb004d7308 */ /* 0x000fe20000000800 */
[----:B------:R-:W-:Y:S01]  /*18dc0*/  IMAD.MOV.U32 R41, RZ, RZ, R2 ;  /* 0x000000ffff297224 */ /* 0x000fe200078e0002 */
[----:B------:R-:W-:Y:S01]  /*18dd0*/  F2FP.BF16.F32.PACK_AB R2, R125, R111 ;  /* 0x0000006f7d02723e */ /* 0x000fe200000010ff */
[-C--:B-1----:R-:W-:Y:S05]  /*18de0*/  HMMA.16816.F32.BF16 R4, R56, R36.reuse, R4 ;  /* 0x000000243804723c */ /* 0x082fea0000041804 */
[----:B------:R-:W-:Y:S01]  /*18df0*/  IMAD.MOV.U32 R3, RZ, RZ, R156 ;  /* 0x000000ffff037224 */ /* 0x000fe200078e009c */
[C---:B------:R-:W-:Y:S01]  /*18e00*/  HMMA.16816.F32.BF16 R8, R60.reuse, R36, R8 ;  /* 0x000000243c08723c */ /* 0x040fe20000041808 */
[----:B---3--:R4:W5:Y:S01]  /*18e10*/  LDL.LU R214, [R1+0xc0] ;  /* 0x0000c00001d67983 */ /* 0x0089620000300800 */
[----:B------:R1:W-:Y:S03]  /*18e20*/  MUFU.EX2 R156, R213 ;  /* 0x000000d5009c7308 */ /* 0x0003e60000000800 */
[----:B------:R-:W-:Y:S01]  /*18e30*/  IMAD.MOV.U32 R198, RZ, RZ, R123 ;  /* 0x000000ffffc67224 */ /* 0x000fe200078e007b */
[-C--:B------:R-:W-:Y:S06]  /*18e40*/  HMMA.16816.F32.BF16 R12, R60, R38.reuse, R12 ;  /* 0x000000263c0c723c */ /* 0x080fec000004180c */
[----:B------:R-:W3:Y:S01]  /*18e50*/  MUFU.EX2 R123, R250 ;  /* 0x000000fa007b7308 */ /* 0x000ee20000000800 */
[C---:B------:R-:W-:Y:S01]  /*18e60*/  HMMA.16816.F32.BF16 R16, R56.reuse, R38, R16 ;  /* 0x000000263810723c */ /* 0x040fe20000041810 */
[----:B------:R-:W2:Y:S08]  /*18e70*/  LDSM.16.MT88.4 R36, [R206+0x4800] ;  /* 0x00480000ce24783b */ /* 0x000eb00000004200 */
[----:B-1----:R4:W5:Y:S04]  /*18e80*/  LDL.LU R213, [R1+0xbc] ;  /* 0x0000bc0001d57983 */ /* 0x0029680000300800 */
[----:B------:R4:W5:Y:S01]  /*18e90*/  LDL.LU R212, [R1+0xb8] ;  /* 0x0000b80001d47983 */ /* 0x0009620000300800 */
[-C--:B--2---:R-:W-:Y:S06]  /*18ea0*/  HMMA.16816.F32.BF16 R20, R56, R36.reuse, R20 ;  /* 0x000000243814723c */ /* 0x084fec0000041814 */
[C---:B------:R-:W-:Y:S06]  /*18eb0*/  HMMA.16816.F32.BF16 R24, R60.reuse, R36, R24 ;  /* 0x000000243c18723c */ /* 0x040fec0000041818 */
[-C--:B------:R-:W-:Y:S06]  /*18ec0*/  HMMA.16816.F32.BF16 R28, R60, R38.reuse, R28 ;  /* 0x000000263c1c723c */ /* 0x080fec000004181c */
[----:B------:R-:W-:Y:S01]  /*18ed0*/  HMMA.16816.F32.BF16 R32, R56, R38, R32 ;  /* 0x000000263820723c */ /* 0x000fe20000041820 */
[----:B------:R-:W1:Y:S04]  /*18ee0*/  LDSM.16.MT88.4 R36, [R205+0x4c00] ;  /* 0x004c0000cd24783b */ /* 0x000e680000004200 */
[----:B------:R-:W-:Y:S01]  /*18ef0*/  IMAD.MOV.U32 R60, RZ, RZ, R3 ;  /* 0x000000ffff3c7224 */ /* 0x000fe200078e0003 */
[----:B------:R-:W-:Y:S01]  /*18f00*/  F2FP.BF16.F32.PACK_AB R3, R108, R103 ;  /* 0x000000676c03723e */ /* 0x000fe200000010ff */
[----:B------:R-:W-:Y:S01]  /*18f10*/  IMAD.MOV.U32 R61, RZ, RZ, R40 ;  /* 0x000000ffff3d7224 */ /* 0x000fe200078e0028 */
[--C-:B------:R-:W-:Y:S01]  /*18f20*/  HSET2.LE.AND R59, R81, R219.reuse, PT ;  /* 0x000000db513b7233 */ /* 0x100fe20003803000 */
[----:B------:R2:W-:Y:S02]  /*18f30*/  MUFU.EX2 R99, R60 ;  /* 0x0000003c00637308 */ /* 0x0005e40000000800 */
[----:B------:R-:W-:Y:S01]  /*18f40*/  IMAD.MOV.U32 R62, RZ, RZ, R47 ;  /* 0x000000ffff3e7224 */ /* 0x000fe200078e002f */
[--C-:B------:R-:W-:Y:S01]  /*18f50*/  HSET2.LE.AND R47, R78, R219.reuse, PT ;  /* 0x000000db4e2f7233 */ /* 0x100fe20003803000 */
[----:B------:R-:W-:Y:S01]  /*18f60*/  IMAD.MOV.U32 R40, RZ, RZ, R0 ;  /* 0x000000ffff287224 */ /* 0x000fe200078e0000 */
[----:B------:R-:W-:Y:S01]  /*18f70*/  F2FP.BF16.F32.PACK_AB R0, R119, R110 ;  /* 0x0000006e7700723e */ /* 0x000fe200000010ff */
[----:B------:R-:W-:Y:S01]  /*18f80*/  IMAD.MOV.U32 R244, RZ, RZ, R61 ;  /* 0x000000fffff47224 */ /* 0x000fe200078e003d */
[----:B------:R-:W-:Y:S01]  /*18f90*/  LOP3.LUT R48, R48, R3, RZ, 0xc0, !PT ;  /* 0x0000000330307212 */ /* 0x000fe200078ec0ff */
[----:B------:R-:W-:Y:S01]  /*18fa0*/  IMAD.MOV.U32 R245, RZ, RZ, R62 ;  /* 0x000000fffff57224 */ /* 0x000fe200078e003e */
[----:B------:R-:W-:Y:S01]  /*18fb0*/  LOP3.LUT R47, R47, R2, RZ, 0xc0, !PT ;  /* 0x000000022f2f7212 */ /* 0x000fe200078ec0ff */
[----:B------:R-:W-:Y:S01]  /*18fc0*/  IMAD.MOV.U32 R62, RZ, RZ, R54 ;  /* 0x000000ffff3e7224 */ /* 0x000fe200078e0036 */
[----:B------:R-:W-:Y:S01]  /*18fd0*/  F2FP.BF16.F32.PACK_AB R2, R107, R102 ;  /* 0x000000666b02723e */ /* 0x000fe200000010ff */
[----:B------:R-:W-:Y:S01]  /*18fe0*/  IMAD.MOV.U32 R61, RZ, RZ, R55 ;  /* 0x000000ffff3d7224 */ /* 0x000fe200078e0037 */
[----:B------:R-:W-:Y:S01]  /*18ff0*/  MUFU.EX2 R81, R243 ;  /* 0x000000f300517308 */ /* 0x000fe20000000800 */
[----:B------:R-:W-:Y:S01]  /*19000*/  IMAD.MOV.U32 R55, RZ, RZ, R40 ;  /* 0x000000ffff377224 */ /* 0x000fe200078e0028 */
[----:B------:R-:W-:Y:S01]  /*19010*/  LOP3.LUT R45, R45, R2, RZ, 0xc0, !PT ;  /* 0x000000022d2d7212 */ /* 0x000fe200078ec0ff */
[----:B------:R-:W-:Y:S01]  /*19020*/  IMAD.MOV.U32 R54, RZ, RZ, R41 ;  /* 0x000000ffff367224 */ /* 0x000fe200078e0029 */
[----:B------:R-:W-:Y:S01]  /*19030*/  F2FP.BF16.F32.PACK_AB R2, R121, R112 ;  /* 0x000000707902723e */ /* 0x000fe200000010ff */
[----:B--2---:R-:W-:Y:S01]  /*19040*/  IMAD.MOV.U32 R60, RZ, RZ, R42 ;  /* 0x000000ffff3c7224 */ /* 0x004fe200078e002a */
[--C-:B------:R-:W-:Y:S01]  /*19050*/  HSET2.LE.AND R58, R82, R219.reuse, PT ;  /* 0x000000db523a7233 */ /* 0x100fe20003803000 */
[----:B------:R-:W2:Y:S01]  /*19060*/  LDSM.16.MT88.4 R40, [R206+0x4c00] ;  /* 0x004c0000ce28783b */ /* 0x000ea20000004200 */
[----:B------:R-:W-:Y:S01]  /*19070*/  IMAD.MOV.U32 R63, RZ, RZ, R46 ;  /* 0x000000ffff3f7224 */ /* 0x000fe200078e002e */
[--C-:B------:R-:W-:Y:S01]  /*19080*/  HSET2.LE.AND R46, R79, R219.reuse, PT ;  /* 0x000000db4f2e7233 */ /* 0x100fe20003803000 */
[----:B------:R3:W-:Y:S01]  /*19090*/  MUFU.EX2 R85, R54 ;  /* 0x0000003600557308 */ /* 0x0007e20000000800 */
[----:B------:R-:W-:Y:S02]  /*190a0*/  LOP3.LUT R50, R50, R2, RZ, 0xc0, !PT ;  /* 0x0000000232327212 */ /* 0x000fe400078ec0ff */
[----:B------:R-:W-:Y:S02]  /*190b0*/  F2FP.BF16.F32.PACK_AB R2, R247, R129 ;  /* 0x00000081f702723e */ /* 0x000fe400000010ff */
[----:B------:R-:W-:Y:S02]  /*190c0*/  LOP3.LUT R46, R46, R0, RZ, 0xc0, !PT ;  /* 0x000000002e2e7212 */ /* 0x000fe400078ec0ff */
[----:B------:R-:W-:Y:S03]  /*190d0*/  F2FP.BF16.F32.PACK_AB R0, R106, R101 ;  /* 0x000000656a00723e */ /* 0x000fe600000010ff */
[----:B------:R4:W-:Y:S01]  /*190e0*/  MUFU.EX2 R82, R192 ;  /* 0x000000c000527308 */ /* 0x0009e20000000800 */
[-C--:B-1----:R-:W-:Y:S05]  /*190f0*/  HMMA.16816.F32.BF16 R4, R64, R36.reuse, R4 ;  /* 0x000000244004723c */ /* 0x082fea0000041804 */
[----:B------:R-:W-:Y:S01]  /*19100*/  LOP3.LUT R44, R44, R0, RZ, 0xc0, !PT ;  /* 0x000000002c2c7212 */ /* 0x000fe200078ec0ff */
[C---:B------:R-:W-:Y:S03]  /*19110*/  HMMA.16816.F32.BF16 R8, R68.reuse, R36, R8 ;  /* 0x000000244408723c */ /* 0x040fe60000041808 */
[----:B------:R-:W-:Y:S02]  /*19120*/  MUFU.EX2 R78, R193 ;  /* 0x000000c1004e7308 */ /* 0x000fe40000000800 */
[----:B------:R-:W-:Y:S01]  /*19130*/  F2FP.BF16.F32.PACK_AB R0, R109, R104 ;  /* 0x000000686d00723e */ /* 0x000fe200000010ff */
[-C--:B------:R-:W-:Y:S07]  /*19140*/  HMMA.16816.F32.BF16 R12, R68, R38.reuse, R12 ;  /* 0x00000026440c723c */ /* 0x080fee000004180c */
[----:B------:R-:W-:Y:S01]  /*19150*/  MUFU.EX2 R86, R245 ;  /* 0x000000f500567308 */ /* 0x000fe20000000800 */
[----:B------:R-:W-:Y:S01]  /*19160*/  LOP3.LUT R49, R49, R0, RZ, 0xc0, !PT ;  /* 0x0000000031317212 */ /* 0x000fe200078ec0ff */
[C---:B------:R-:W-:Y:S01]  /*19170*/  HMMA.16816.F32.BF16 R16, R64.reuse, R38, R16 ;  /* 0x000000264010723c */ /* 0x040fe20000041810 */
[----:B------:R-:W1:Y:S03]  /*19180*/  LDSM.16.MT88.4 R36, [R205+0x5000] ;  /* 0x00500000cd24783b */ /* 0x000e660000004200 */
[----:B------:R-:W-:Y:S01]  /*19190*/  LOP3.LUT R59, R59, R2, RZ, 0xc0, !PT ;  /* 0x000000023b3b7212 */ /* 0x000fe200078ec0ff */
[----:B---3--:R-:W-:Y:S01]  /*191a0*/  IMAD.MOV.U32 R54, RZ, RZ, R55 ;  /* 0x000000ffff367224 */ /* 0x008fe200078e0037 */
[----:B------:R-:W-:Y:S01]  /*191b0*/  F2FP.BF16.F32.PACK_AB R0, R144, R128 ;  /* 0x000000809000723e */ /* 0x000fe200000010ff */
[----:B------:R-:W-:Y:S01]  /*191c0*/  IMAD.MOV.U32 R55, RZ, RZ, R180 ;  /* 0x000000ffff377224 */ /* 0x000fe200078e00b4 */
[-C--:B--2---:R-:W-:Y:S03]  /*191d0*/  HMMA.16816.F32.BF16 R20, R64, R40.reuse, R20 ;  /* 0x000000284014723c */ /* 0x084fe60000041814 */
[----:B------:R-:W-:Y:S01]  /*191e0*/  LOP3.LUT R2, R72, 0xffff, RZ, 0xc0, !PT ;  /* 0x0000ffff48027812 */ /* 0x000fe200078ec0ff */
[----:B------:R-:W-:Y:S01]  /*191f0*/  IMAD.MOV.U32 R180, RZ, RZ, R189 ;  /* 0x000000ffffb47224 */ /* 0x000fe200078e00bd */
[----:B------:R-:W-:Y:S01]  /*19200*/  LOP3.LUT R58, R58, R0, RZ, 0xc0, !PT ;  /* 0x000000003a3a7212 */ /* 0x000fe200078ec0ff */
[C---:B------:R-:W-:Y:S05]  /*19210*/  HMMA.16816.F32.BF16 R24, R68.reuse, R40, R24 ;  /* 0x000000284418723c */ /* 0x040fea0000041818 */
[----:B------:R-:W-:Y:S01]  /*19220*/  F2FP.BF16.F32.PACK_AB R3, R118, R117 ;  /* 0x000000757603723e */ /* 0x000fe200000010ff */
[-C--:B------:R-:W-:Y:S01]  /*19230*/  HMMA.16816.F32.BF16 R28, R68, R42.reuse, R28 ;  /* 0x0000002a441c723c */ /* 0x080fe2000004181c */
[----:B------:R-:W-:Y:S04]  /*19240*/  MUFU.EX2 R71, R210 ;  /* 0x000000d200477308 */ /* 0x000fe80000000800 */
[----:B------:R-:W-:Y:S01]  /*19250*/  LOP3.LUT R0, R72, 0xff, RZ, 0xc0, !PT ;  /* 0x000000ff48007812 */ /* 0x000fe200078ec0ff */
[----:B------:R-:W-:Y:S05]  /*19260*/  HMMA.16816.F32.BF16 R32, R64, R42, R32 ;  /* 0x0000002a4020723c */ /* 0x000fea0000041820 */
[----:B------:R-:W-:Y:S01]  /*19270*/  SHF.R.U32.HI R2, RZ, 0x8, R2 ;  /* 0x00000008ff027819 */ /* 0x000fe20000011602 */
[----:B------:R-:W-:Y:S01]  /*19280*/  IMAD.MOV.U32 R189, RZ, RZ, R218 ;  /* 0x000000ffffbd7224 */ /* 0x000fe200078e00da */
[----:B------:R-:W-:Y:S01]  /*19290*/  LOP3.LUT R51, R51, R3, RZ, 0xc0, !PT ;  /* 0x0000000333337212 */ /* 0x000fe200078ec0ff */
[----:B------:R-:W-:Y:S03]  /*192a0*/  IMAD.MOV.U32 R218, RZ, RZ, R199 ;  /* 0x000000ffffda7224 */ /* 0x000fe600078e00c7 */
[--C-:B------:R-:W-:Y:S01]  /*192b0*/  HSET2.LE.AND R56, R80, R219.reuse, PT ;  /* 0x000000db50387233 */ /* 0x100fe20003803000 */
[----:B------:R-:W-:Y:S01]  /*192c0*/  IMAD.MOV.U32 R199, RZ, RZ, R186 ;  /* 0x000000ffffc77224 */ /* 0x000fe200078e00ba */
[-C--:B-1----:R-:W-:Y:S01]  /*192d0*/  HMMA.16816.F32.BF16 R4, R44, R36.reuse, R4 ;  /* 0x000000242c04723c */ /* 0x082fe20000041804 */
[----:B------:R-:W-:Y:S04]  /*192e0*/  MUFU.EX2 R80, R180 ;  /* 0x000000b400507308 */ /* 0x000fe80000000800 */
[----:B------:R-:W-:Y:S01]  /*192f0*/  F2FP.BF16.F32.PACK_AB R3, R126, R122 ;  /* 0x0000007a7e03723e */ /* 0x000fe200000010ff */
[C---:B------:R-:W-:Y:S05]  /*19300*/  HMMA.16816.F32.BF16 R8, R48.reuse, R36, R8 ;  /* 0x000000243008723c */ /* 0x040fea0000041808 */
[----:B------:R-:W-:Y:S01]  /*19310*/  PRMT R76, R0, 0x5410, R2 ;  /* 0x00005410004c7816 */ /* 0x000fe20000000002 */
[-C--:B------:R-:W-:Y:S05]  /*19320*/  HMMA.16816.F32.BF16 R12, R48, R38.reuse, R12 ;  /* 0x00000026300c723c */ /* 0x080fea000004180c */
[----:B------:R-:W-:Y:S01]  /*19330*/  SHF.R.U32.HI R0, RZ, 0x10, R72 ;  /* 0x00000010ff007819 */ /* 0x000fe20000011648 */
[C---:B------:R-:W-:Y:S05]  /*19340*/  HMMA.16816.F32.BF16 R16, R44.reuse, R38, R16 ;  /* 0x000000262c10723c */ /* 0x040fea0000041810 */
[----:B------:R-:W-:Y:S01]  /*19350*/  LOP3.LUT R56, R56, R3, RZ, 0xc0, !PT ;  /* 0x0000000338387212 */ /* 0x000fe200078ec0ff */
[----:B------:R-:W-:Y:S01]  /*19360*/  IMAD.MOV.U32 R186, RZ, RZ, R154 ;  /* 0x000000ffffba7224 */ /* 0x000fe200078e009a */
[----:B------:R-:W-:Y:S01]  /*19370*/  SHF.R.U32.HI R3, RZ, 0x18, R72 ;  /* 0x00000018ff037819 */ /* 0x000fe20000011648 */
[----:B----4-:R-:W-:Y:S03]  /*19380*/  IMAD.MOV.U32 R192, RZ, RZ, R202 ;  /* 0x000000ffffc07224 */ /* 0x010fe600078e00ca */
[----:B------:R-:W-:Y:S01]  /*19390*/  LOP3.LUT R2, R0, 0xff, RZ, 0xc0, !PT ;  /* 0x000000ff00027812 */ /* 0x000fe200078ec0ff */
[----:B------:R-:W-:Y:S01]  /*193a0*/  IMAD.MOV.U32 R202, RZ, RZ, R155 ;  /* 0x000000ffffca7224 */ /* 0x000fe200078e009b */
[--C-:B------:R-:W-:Y:S01]  /*193b0*/  HSET2.LE.AND R57, R83, R219.reuse, PT ;  /* 0x000000db53397233 */ /* 0x100fe20003803000 */
[----:B------:R-:W-:Y:S01]  /*193c0*/  FADD.FTZ R72, R244, R179 ;  /* 0x000000b3f4487221 */ /* 0x000fe20000010000 */
[----:B------:R-:W-:Y:S01]  /*193d0*/  F2FP.BF16.F32.PACK_AB R0, R127, R123 ;  /* 0x0000007b7f00723e */ /* 0x000fe200000010ff */
[----:B------:R-:W1:Y:S01]  /*193e0*/  MUFU.EX2 R83, R251 ;  /* 0x000000fb00537308 */ /* 0x000e620000000800 */
[----:B------:R-:W-:Y:S01]  /*193f0*/  PRMT R73, R2, 0x5410, R3 ;  /* 0x0000541002497816 */ /* 0x000fe20000000003 */
[----:B------:R-:W-:Y:S01]  /*19400*/  FADD.FTZ R3, R60, R105 ;  /* 0x000000693c037221 */ /* 0x000fe20000010000 */
[----:B------:R-:W-:Y:S01]  /*19410*/  LOP3.LUT R2, R74, 0xffff, RZ, 0xc0, !PT ;  /* 0x0000ffff4a027812 */ /* 0x000fe200078ec0ff */
[----:B------:R-:W-:Y:S01]  /*19420*/  FADD.FTZ R72, R63, R72 ;  /* 0x000000483f487221 */ /* 0x000fe20000010000 */
[----:B------:R-:W-:Y:S01]  /*19430*/  LOP3.LUT R57, R57, R0, RZ, 0xc0, !PT ;  /* 0x0000000039397212 */ /* 0x000fe200078ec0ff */
[----:B------:R-:W-:Y:S01]  /*19440*/  FADD.FTZ R69, R54, R3 ;  /* 0x0000000336457221 */ /* 0x000fe20000010000 */
[----:B------:R-:W-:Y:S03]  /*19450*/  SHF.R.U32.HI R2, RZ, 0x8, R2 ;  /* 0x00000008ff027819 */ /* 0x000fe60000011602 */
[----:B------:R-:W-:Y:S01]  /*19460*/  MUFU.EX2 R75, R202 ;  /* 0x000000ca004b7308 */ /* 0x000fe20000000800 */
[----:B------:R-:W-:Y:S02]  /*19470*/  LOP3.LUT R0, R74, 0xff, RZ, 0xc0, !PT ;  /* 0x000000ff4a007812 */ /* 0x000fe400078ec0ff */
[--C-:B------:R-:W-:Y:S02]  /*19480*/  HSET2.LE.AND R63, R96, R219.reuse, PT ;  /* 0x000000db603f7233 */ /* 0x100fe40003803000 */
[----:B------:R-:W-:Y:S02]  /*19490*/  PRMT R154, R0, 0x5410, R2 ;  /* 0x00005410009a7816 */ /* 0x000fe40000000002 */
[--C-:B------:R-:W-:Y:S03]  /*194a0*/  SHF.R.U32.HI R0, RZ, 0x10, R74.reuse ;  /* 0x00000010ff007819 */ /* 0x100fe6000001164a */
[----:B------:R-:W2:Y:S01]  /*194b0*/  MUFU.EX2 R79, R192 ;  /* 0x000000c0004f7308 */ /* 0x000ea20000000800 */
[----:B------:R-:W-:Y:S02]  /*194c0*/  SHF.R.U32.HI R2, RZ, 0x18, R74 ;  /* 0x00000018ff027819 */ /* 0x000fe4000001164a */
[----:B------:R-:W-:Y:S02]  /*194d0*/  LOP3.LUT R0, R0, 0xff, RZ, 0xc0, !PT ;  /* 0x000000ff00007812 */ /* 0x000fe400078ec0ff */
[--C-:B------:R-:W-:Y:S02]  /*194e0*/  HSET2.LE.AND R60, R93, R219.reuse, PT ;  /* 0x000000db5d3c7233 */ /* 0x100fe40003803000 */
[----:B------:R-:W-:Y:S01]  /*194f0*/  PRMT R155, R0, 0x5410, R2 ;  /* 0x00005410009b7816 */ /* 0x000fe20000000002 */
[----:B------:R-:W-:Y:S01]  /*19500*/  FADD.FTZ R2, R61, R53 ;  /* 0x000000353d027221 */ /* 0x000fe20000010000 */
[----:B------:R-:W-:Y:S01]  /*19510*/  FADD.FTZ R0, R62, R52 ;  /* 0x000000343e007221 */ /* 0x000fe20000010000 */
[--C-:B------:R-:W-:Y:S01]  /*19520*/  HSET2.LE.AND R62, R97, R219.reuse, PT ;  /* 0x000000db613e7233 */ /* 0x100fe20003803000 */
[----:B------:R-:W3:Y:S01]  /*19530*/  MUFU.EX2 R74, R241 ;  /* 0x000000f1004a7308 */ /* 0x000ee20000000800 */
[----:B------:R-:W-:Y:S01]  /*19540*/  FADD.FTZ R68, R55, R2 ;  /* 0x0000000237447221 */ /* 0x000fe20000010000 */
[----:B------:R-:W-:Y:S01]  /*19550*/  F2FP.BF16.F32.PACK_AB R2, R135, R116 ;  /* 0x000000748702723e */ /* 0x000fe200000010ff */
[----:B------:R-:W4:Y:S01]  /*19560*/  LDSM.16.MT88.4 R52, [R206+0x5000] ;  /* 0x00500000ce34783b */ /* 0x000f220000004200 */
[----:B------:R-:W-:Y:S01]  /*19570*/  FADD.FTZ R41, R189, R0 ;  /* 0x00000000bd297221 */ /* 0x000fe20000010000 */
[----:B------:R-:W-:Y:S02]  /*19580*/  F2FP.BF16.F32.PACK_AB R40, R113, R114 ;  /* 0x000000727128723e */ /* 0x000fe400000010ff */
[----:B------:R-:W-:Y:S01]  /*19590*/  LOP3.LUT R63, R63, R2, RZ, 0xc0, !PT ;  /* 0x000000023f3f7212 */ /* 0x000fe200078ec0ff */
[----:B------:R-:W-:Y:S01]  /*195a0*/  FADD.FTZ R36, R175, R41 ;  /* 0x00000029af247221 */ /* 0x000fe20000010000 */
[--C-:B------:R-:W-:Y:S01]  /*195b0*/  HSET2.LE.AND R61, R92, R219.reuse, PT ;  /* 0x000000db5c3d7233 */ /* 0x100fe20003803000 */
[----:B------:R-:W-:Y:S01]  /*195c0*/  FADD.FTZ R2, R198, R69 ;  /* 0x00000045c6027221 */ /* 0x000fe20000010000 */
[--C-:B------:R-:W-:Y:S01]  /*195d0*/  HSET2.LE.AND R65, R90, R219.reuse, PT ;  /* 0x000000db5a417233 */ /* 0x100fe20003803000 */
[----:B------:R-:W-:Y:S01]  /*195e0*/  FADD.FTZ R37, R239, R36 ;  /* 0x00000024ef257221 */ /* 0x000fe20000010000 */
[----:B------:R-:W-:Y:S01]  /*195f0*/  F2FP.BF16.F32.PACK_AB R36, R252, R134 ;  /* 0x00000086fc24723e */ /* 0x000fe200000010ff */
[----:B------:R-:W-:Y:S01]  /*19600*/  FADD.FTZ R69, R199, R2 ;  /* 0x00000002c7457221 */ /* 0x000fe20000010000 */
[----:B------:R-:W-:Y:S02]  /*19610*/  LOP3.LUT R61, R61, R40, RZ, 0xc0, !PT ;  /* 0x000000283d3d7212 */ /* 0x000fe400078ec0ff */
[----:B------:R-:W1:Y:S01]  /*19620*/  LDSM.16.MT88.4 R40, [R205+0x5400] ;  /* 0x00540000cd28783b */ /* 0x000e620000004200 */
[----:B------:R-:W-:Y:S02]  /*19630*/  LOP3.LUT R65, R65, R36, RZ, 0xc0, !PT ;  /* 0x0000002441417212 */ /* 0x000fe400078ec0ff */
[----:B------:R-:W-:Y:S02]  /*19640*/  F2FP.BF16.F32.PACK_AB R3, R131, R115 ;  /* 0x000000738303723e */ /* 0x000fe400000010ff */
[----:B------:R-:W-:Y:S02]  /*19650*/  F2FP.BF16.F32.PACK_AB R0, R176, R240 ;  /* 0x000000f0b000723e */ /* 0x000fe400000010ff */
[----:B------:R-:W-:Y:S01]  /*19660*/  LOP3.LUT R60, R60, R3, RZ, 0xc0, !PT ;  /* 0x000000033c3c7212 */ /* 0x000fe200078ec0ff */
[----:B------:R-:W-:Y:S01]  /*19670*/  FADD.FTZ R3, R178, R72 ;  /* 0x00000048b2037221 */ /* 0x000fe20000010000 */
[----:B------:R-:W-:Y:S01]  /*19680*/  LOP3.LUT R62, R62, R0, RZ, 0xc0, !PT ;  /* 0x000000003e3e7212 */ /* 0x000fe200078ec0ff */
[----:B------:R-:W-:Y:S01]  /*19690*/  FADD.FTZ R0, R177, R68 ;  /* 0x00000044b1007221 */ /* 0x000fe20000010000 */
[----:B------:R-:W-:Y:S01]  /*196a0*/  F2FP.BF16.F32.PACK_AB R2, R172, R156 ;  /* 0x0000009cac02723e */ /* 0x000fe200000010ff */
[----:B------:R-:W-:Y:S01]  /*196b0*/  FADD.FTZ R70, R218, R3 ;  /* 0x00000003da467221 */ /* 0x000fe20000010000 */
[----:B------:R-:W-:Y:S01]  /*196c0*/  F2FP.BF16.F32.PACK_AB R3, R139, R132 ;  /* 0x000000848b03723e */ /* 0x000fe200000010ff */
[----:B------:R-:W-:Y:S01]  /*196d0*/  FADD.FTZ R68, R186, R0 ;  /* 0x00000000ba447221 */ /* 0x000fe20000010000 */
[--C-:B------:R-:W-:Y:S01]  /*196e0*/  HSET2.LE.AND R64, R91, R219.reuse, PT ;  /* 0x000000db5b407233 */ /* 0x100fe20003803000 */
[----:B------:R-:W-:Y:S01]  /*196f0*/  MUFU.EX2 R72, R220 ;  /* 0x000000dc00487308 */ /* 0x000fe20000000800 */
[--C-:B------:R-:W-:Y:S02]  /*19700*/  HSET2.LE.AND R67, R94, R219.reuse, PT ;  /* 0x000000db5e437233 */ /* 0x100fe40003803000 */
[--C-:B------:R-:W-:Y:S02]  /*19710*/  HSET2.LE.AND R66, R95, R219.reuse, PT ;  /* 0x000000db5f427233 */ /* 0x100fe40003803000 */
[----:B------:R-:W-:Y:S01]  /*19720*/  LOP3.LUT R64, R64, R3, RZ, 0xc0, !PT ;  /* 0x0000000340407212 */ /* 0x000fe200078ec0ff */
[----:B------:R-:W-:Y:S01]  /*19730*/  FADD.FTZ R3, R227, R37 ;  /* 0x00000025e3037221 */ /* 0x000fe20000010000 */
[----:B------:R-:W-:Y:S01]  /*19740*/  LOP3.LUT R67, R67, R2, RZ, 0xc0, !PT ;  /* 0x0000000243437212 */ /* 0x000fe200078ec0ff */
[----:B------:R-:W2:Y:S01]  /*19750*/  LDSM.16.MT88.4 R36, [R206+0x5400] ;  /* 0x00540000ce24783b */ /* 0x000ea20000004200 */
[----:B------:R-:W-:Y:S01]  /*19760*/  FADD.FTZ R2, R201, R70 ;  /* 0x00000046c9027221 */ /* 0x000fe20000010000 */
[-C--:B----4-:R-:W-:Y:S01]  /*19770*/  HMMA.16816.F32.BF16 R20, R44, R52.reuse, R20 ;  /* 0x000000342c14723c */ /* 0x090fe20000041814 */
[----:B------:R4:W-:Y:S02]  /*19780*/  MUFU.EX2 R70, R209 ;  /* 0x000000d100467308 */ /* 0x0009e40000000800 */
[----:B------:R-:W-:Y:S02]  /*19790*/  F2FP.BF16.F32.PACK_AB R0, R173, R157 ;  /* 0x0000009dad00723e */ /* 0x000fe400000010ff */
[--C-:B------:R-:W-:Y:S01]  /*197a0*/  HSET2.LE.AND R155, R155, R219.reuse, PT ;  /* 0x000000db9b9b7233 */ /* 0x100fe20003803000 */
[C---:B------:R-:W-:Y:S05]  /*197b0*/  HMMA.16816.F32.BF16 R24, R48.reuse, R52, R24 ;  /* 0x000000343018723c */ /* 0x040fea0000041818 */
[----:B------:R-:W-:Y:S01]  /*197c0*/  LOP3.LUT R66, R66, R0, RZ, 0xc0, !PT ;  /* 0x0000000042427212 */ /* 0x000fe200078ec0ff */
[-C--:B------:R-:W-:Y:S05]  /*197d0*/  HMMA.16816.F32.BF16 R28, R48, R54.reuse, R28 ;  /* 0x00000036301c723c */ /* 0x080fea000004181c */
[----:B------:R-:W-:Y:S01]  /*197e0*/  FADD.FTZ R0, R203, R69 ;  /* 0x00000045cb007221 */ /* 0x000fe20000010000 */
[----:B------:R-:W-:Y:S01]  /*197f0*/  HMMA.16816.F32.BF16 R32, R44, R54, R32 ;  /* 0x000000362c20723c */ /* 0x000fe20000041820 */
[----:B------:R-:W-:Y:S04]  /*19800*/  MUFU.EX2 R55, R204 ;  /* 0x000000cc00377308 */ /* 0x000fe80000000800 */
[----:B------:R-:W-:Y:S01]  /*19810*/  FADD.FTZ R69, R226, R2 ;  /* 0x00000002e2457221 */ /* 0x000fe20000010000 */
[-C--:B-1----:R-:W-:Y:S05]  /*19820*/  HMMA.16816.F32.BF16 R4, R56, R40.reuse, R4 ;  /* 0x000000283804723c */ /* 0x082fea0000041804 */
[--C-:B------:R-:W-:Y:S01]  /*19830*/  HSET2.LE.AND R49, R88, R219.reuse, PT ;  /* 0x000000db58317233 */ /* 0x100fe20003803000 */
[C---:B------:R-:W-:Y:S05]  /*19840*/  HMMA.16816.F32.BF16 R8, R60.reuse, R40, R8 ;  /* 0x000000283c08723c */ /* 0x040fea0000041808 */
[----:B------:R-:W-:Y:S01]  /*19850*/  F2FP.BF16.F32.PACK_AB R2, R124, R120 ;  /* 0x000000787c02723e */ /* 0x000fe200000010ff */
[-C--:B------:R-:W-:Y:S05]  /*19860*/  HMMA.16816.F32.BF16 R12, R60, R42.reuse, R12 ;  /* 0x0000002a3c0c723c */ /* 0x080fea000004180c */
[----:B------:R-:W-:Y:S01]  /*19870*/  FADD.FTZ R52, R228, R68 ;  /* 0x00000044e4347221 */ /* 0x000fe20000010000 */
[C---:B------:R-:W-:Y:S05]  /*19880*/  HMMA.16816.F32.BF16 R16, R56.reuse, R42, R16 ;  /* 0x0000002a3810723c */ /* 0x040fea0000041810 */
[----:B------:R-:W-:Y:S01]  /*19890*/  FADD.FTZ R68, R221, R0 ;  /* 0x00000000dd447221 */ /* 0x000fe20000010000 */
[-C--:B--2---:R-:W-:Y:S05]  /*198a0*/  HMMA.16816.F32.BF16 R20, R56, R36.reuse, R20 ;  /* 0x000000243814723c */ /* 0x084fea0000041814 */
[--C-:B------:R-:W-:Y:S01]  /*198b0*/  HSET2.LE.AND R48, R89, R219.reuse, PT ;  /* 0x000000db59307233 */ /* 0x100fe20003803000 */
[C---:B------:R-:W-:Y:S05]  /*198c0*/  HMMA.16816.F32.BF16 R24, R60.reuse, R36, R24 ;  /* 0x000000243c18723c */ /* 0x040fea0000041818 */
[----:B------:R-:W-:Y:S01]  /*198d0*/  F2FP.BF16.F32.PACK_AB R0, R242, R130 ;  /* 0x00000082f200723e */ /* 0x000fe200000010ff */
[-C--:B------:R-:W-:Y:S05]  /*198e0*/  HMMA.16816.F32.BF16 R28, R60, R38.reuse, R28 ;  /* 0x000000263c1c723c */ /* 0x080fea000004181c */
[----:B------:R-:W-:Y:S01]  /*198f0*/  LOP3.LUT R49, R49, R2, RZ, 0xc0, !PT ;  /* 0x0000000231317212 */ /* 0x000fe200078ec0ff */
[----:B------:R-:W-:Y:S05]  /*19900*/  HMMA.16816.F32.BF16 R32, R56, R38, R32 ;  /* 0x000000263820723c */ /* 0x000fea0000041820 */
[----:B------:R-:W-:Y:S01]  /*19910*/  F2FP.BF16.F32.PACK_AB R44, R83, R84 ;  /* 0x00000054532c723e */ /* 0x000fe200000010ff */
[----:B------:R-:W-:Y:S01]  /*19920*/  FADD.FTZ R2, R188, R69 ;  /* 0x00000045bc027221 */ /* 0x000fe20000010000 */
[----:B------:R-:W-:Y:S01]  /*19930*/  LOP3.LUT R48, R48, R0, RZ, 0xc0, !PT ;  /* 0x0000000030307212 */ /* 0x000fe200078ec0ff */
[----:B------:R1:W-:Y:S03]  /*19940*/  MUFU.EX2 R69, R208 ;  /* 0x000000d000457308 */ /* 0x0003e60000000800 */
[----:B------:R-:W-:Y:S01]  /*19950*/  FADD.FTZ R0, R151, R68 ;  /* 0x0000004497007221 */ /* 0x000fe20000010000 */
[----:B------:R-:W-:Y:S01]  /*19960*/  FADD.FTZ R53, R194, R52 ;  /* 0x00000034c2357221 */ /* 0x000fe20000010000 */
[----:B------:R-:W-:Y:S01]  /*19970*/  FADD.FTZ R52, R211, R3 ;  /* 0x00000003d3347221 */ /* 0x000fe20000010000 */
[--C-:B------:R-:W-:Y:S01]  /*19980*/  HSET2.LE.AND R51, R73, R219.reuse, PT ;  /* 0x000000db49337233 */ /* 0x100fe20003803000 */
[----:B------:R2:W5:Y:S03]  /*19990*/  LDL.LU R211, [R1+0xb4] ;  /* 0x0000b40001d37983 */ /* 0x0005660000300800 */
[----:B------:R3:W2:Y:S01]  /*199a0*/  MUFU.EX2 R68, R207 ;  /* 0x000000cf00447308 */ /* 0x0006a20000000800 */
[--C-:B------:R-:W-:Y:S01]  /*199b0*/  HSET2.LE.AND R50, R76, R219.reuse, PT ;  /* 0x000000db4c327233 */ /* 0x100fe20003803000 */
[----:B------:R-:W-:Y:S01]  /*199c0*/  FADD.FTZ R40, R149, R53 ;  /* 0x0000003595287221 */ /* 0x000fe20000010000 */
[----:B------:R2:W5:Y:S01]  /*199d0*/  LDL.LU R210, [R1+0xb0] ;  /* 0x0000b00001d27983 */ /* 0x0005620000300800 */
[----:B------:R-:W-:Y:S01]  /*199e0*/  LOP3.LUT R51, R51, R44, RZ, 0xc0, !PT ;  /* 0x0000002c33337212 */ /* 0x000fe200078ec0ff */
[----:B------:R-:W-:Y:S01]  /*199f0*/  FADD.FTZ R53, R190, R2 ;  /* 0x00000002be357221 */ /* 0x000fe20000010000 */
[----:B------:R-:W-:Y:S01]  /*19a00*/  F2FP.BF16.F32.PACK_AB R3, R87, R99 ;  /* 0x000000635703723e */ /* 0x000fe200000010ff */
[----:B----4-:R4:W5:Y:S01]  /*19a10*/  LDL.LU R209, [R1+0xac] ;  /* 0x0000ac0001d17983 */ /* 0x0109620000300800 */
[----:B------:R-:W-:Y:S01]  /*19a20*/  FADD.FTZ R41, R162, R40 ;  /* 0x00000028a2297221 */ /* 0x000fe20000010000 */
[--C-:B------:R-:W-:Y:S01]  /*19a30*/  HSET2.LE.AND R40, R98, R219.reuse, PT ;  /* 0x000000db62287233 */ /* 0x100fe20003803000 */
[----:B------:R-:W-:Y:S01]  /*19a40*/  FADD.FTZ R36, R191, R53 ;  /* 0x00000035bf247221 */ /* 0x000fe20000010000 */
[----:B-1----:R4:W5:Y:S01]  /*19a50*/  LDL.LU R208, [R1+0xa8] ;  /* 0x0000a80001d07983 */ /* 0x0029620000300800 */
[----:B------:R-:W-:Y:S01]  /*19a60*/  LOP3.LUT R50, R50, R3, RZ, 0xc0, !PT ;  /* 0x0000000332327212 */ /* 0x000fe200078ec0ff */
[----:B------:R-:W-:Y:S01]  /*19a70*/  FADD.FTZ R3, R141, R52 ;  /* 0x000000348d037221 */ /* 0x000fe20000010000 */
[----:B------:R-:W-:Y:S01]  /*19a80*/  F2FP.BF16.F32.PACK_AB R2, R81, R82 ;  /* 0x000000525102723e */ /* 0x000fe200000010ff */
[----:B------:R-:W1:Y:S01]  /*19a90*/  LDSM.16.MT88.4 R44, [R205+0x5800] ;  /* 0x00580000cd2c783b */ /* 0x000e620000004200 */
[----:B------:R-:W-:Y:S01]  /*19aa0*/  F2FP.BF16.F32.PACK_AB R141, R77, R78 ;  /* 0x0000004e4d8d723e */ /* 0x000fe200000010ff */
[----:B------:R-:W-:Y:S01]  /*19ab0*/  FADD.FTZ R52, R163, R0 ;  /* 0x00000000a3347221 */ /* 0x000fe20000010000 */
[----:B------:R-:W-:Y:S01]  /*19ac0*/  LOP3.LUT R143, R143, R2, RZ, 0xc0, !PT ;  /* 0x000000028f8f7212 */ /* 0x000fe200078ec0ff */
[----:B------:R-:W-:Y:S01]  /*19ad0*/  FADD.FTZ R2, R166, R41 ;  /* 0x00000029a6027221 */ /* 0x000fe20000010000 */
[----:B------:R-:W-:Y:S01]  /*19ae0*/  LOP3.LUT R141, R40, R141, RZ, 0xc0, !PT ;  /* 0x0000008d288d7212 */ /* 0x000fe200078ec0ff */
[----:B------:R-:W-:Y:S01]  /*19af0*/  FADD.FTZ R54, R150, R3 ;  /* 0x0000000396367221 */ /* 0x000fe20000010000 */
[----:B------:R-:W-:Y:S01]  /*19b00*/  F2FP.BF16.F32.PACK_AB R0, R85, R86 ;  /* 0x000000565500723e */ /* 0x000fe200000010ff */
[----:B---3--:R4:W5:Y:S01]  /*19b10*/  LDL.LU R207, [R1+0xa4] ;  /* 0x0000a40001cf7983 */ /* 0x0089620000300800 */
[----:B------:R-:W-:Y:S01]  /*19b20*/  F2FP.BF16.F32.PACK_AB R3, R79, R80 ;  /* 0x000000504f03723e */ /* 0x000fe200000010ff */
[----:B------:R-:W-:Y:S01]  /*19b30*/  FADD.FTZ R37, R185, R36 ;  /* 0x00000024b9257221 */ /* 0x000fe20000010000 */
[----:B------:R-:W-:Y:S01]  /*19b40*/  LOP3.LUT R142, R142, R0, RZ, 0xc0, !PT ;  /* 0x000000008e8e7212 */ /* 0x000fe200078ec0ff */
[----:B------:R4:W5:Y:S01]  /*19b50*/  LDL.LU R204, [R1+0xa0] ;  /* 0x0000a00001cc7983 */ /* 0x0009620000300800 */
[----:B------:R-:W-:Y:S01]  /*19b60*/  FADD.FTZ R0, R167, R54 ;  /* 0x00000036a7007221 */ /* 0x000fe20000010000 */
[----:B------:R-:W-:Y:S01]  /*19b70*/  LOP3.LUT R140, R140, R3, RZ, 0xc0, !PT ;  /* 0x000000038c8c7212 */ /* 0x000fe200078ec0ff */
[----:B------:R-:W-:Y:S01]  /*19b80*/  FADD.FTZ R3, R170, R52 ;  /* 0x00000034aa037221 */ /* 0x000fe20000010000 */
[----:B------:R-:W3:Y:S01]  /*19b90*/  LDSM.16.MT88.4 R40, [R206+0x5800] ;  /* 0x00580000ce28783b */ /* 0x000ee20000004200 */
[----:B------:R-:W-:Y:S01]  /*19ba0*/  FADD.FTZ R53, R168, R0 ;  /* 0x00000000a8357221 */ /* 0x000fe20000010000 */
[----:B------:R-:W-:Y:S01]  /*19bb0*/  F2FP.BF16.F32.PACK_AB R0, R74, R75 ;  /* 0x0000004b4a00723e */ /* 0x000fe200000010ff */
[----:B------:R-:W-:Y:S01]  /*19bc0*/  FADD.FTZ R52, R184, R3 ;  /* 0x00000003b8347221 */ /* 0x000fe20000010000 */
[----:B--2---:R-:W-:Y:S01]  /*19bd0*/  F2FP.BF16.F32.PACK_AB R36, R55, R68 ;  /* 0x000000443724723e */ /* 0x004fe200000010ff */
[----:B------:R-:W-:Y:S01]  /*19be0*/  FADD.FTZ R54, R169, R2 ;  /* 0x00000002a9367221 */ /* 0x000fe20000010000 */
[----:B------:R-:W-:Y:S01]  /*19bf0*/  LOP3.LUT R152, R152, R0, RZ, 0xc0, !PT ;  /* 0x0000000098987212 */ /* 0x000fe200078ec0ff */
[----:B------:R-:W-:Y:S01]  /*19c00*/  FADD.FTZ R0, R148, R52 ;  /* 0x0000003494007221 */ /* 0x000fe20000010000 */
[----:B------:R-:W-:Y:S01]  /*19c10*/  LOP3.LUT R155, R155, R36, RZ, 0xc0, !PT ;  /* 0x000000249b9b7212 */ /* 0x000fe200078ec0ff */
[----:B------:R-:W2:Y:S01]  /*19c20*/  LDSM.16.MT88.4 R148, [R205+0x5c00] ;  /* 0x005c0000cd94783b */ /* 0x000ea20000004200 */
[----:B------:R-:W-:Y:S01]  /*19c30*/  FADD.FTZ R36, R197, R37 ;  /* 0x00000025c5247221 */ /* 0x000fe20000010000 */
[----:B------:R-:W-:Y:S01]  /*19c40*/  FADD.FTZ R0, R161, R0 ;  /* 0x00000000a1007221 */ /* 0x000fe20000010000 */
[----:B------:R-:W-:Y:S02]  /*19c50*/  F2FP.BF16.F32.PACK_AB R2, R71, R72 ;  /* 0x000000484702723e */ /* 0x000fe400000010ff */
[----:B------:R-:W-:Y:S01]  /*19c60*/  FADD.FTZ R36, R200, R36 ;  /* 0x00000024c8247221 */ /* 0x000fe20000010000 */
[----:B------:R-:W-:Y:S01]  /*19c70*/  FADD.FTZ R37, R171, R0 ;  /* 0x00000000ab257221 */ /* 0x000fe20000010000 */
[----:B------:R-:W-:Y:S02]  /*19c80*/  F2FP.BF16.F32.PACK_AB R3, R69, R70 ;  /* 0x000000464503723e */ /* 0x000fe400000010ff */
[----:B------:R-:W-:Y:S01]  /*19c90*/  FADD.FTZ R36, R195, R36 ;  /* 0x00000024c3247221 */ /* 0x000fe20000010000 */
[----:B------:R-:W-:Y:S01]  /*19ca0*/  FADD.FTZ R37, R183, R37 ;  /* 0x00000025b7257221 */ /* 0x000fe20000010000 */
[----:B------:R-:W-:Y:S01]  /*19cb0*/  LOP3.LUT R153, R153, R2, RZ, 0xc0, !PT ;  /* 0x0000000299997212 */ /* 0x000fe200078ec0ff */
[----:B------:R-:W-:Y:S01]  /*19cc0*/  FADD.FTZ R2, R165, R54 ;  /* 0x00000036a5027221 */ /* 0x000fe20000010000 */
[----:B------:R-:W-:Y:S01]  /*19cd0*/  FADD.FTZ R36, R196, R36 ;  /* 0x00000024c4247221 */ /* 0x000fe20000010000 */
[----:B------:R-:W-:Y:S01]  /*19ce0*/  HSET2.LE.AND R154, R154, R219, PT ;  /* 0x000000db9a9a7233 */ /* 0x000fe20003803000 */
[-C--:B-1----:R-:W-:Y:S05]  /*19cf0*/  HMMA.16816.F32.BF16 R4, R64, R44.reuse, R4 ;  /* 0x0000002c4004723c */ /* 0x082fea0000041804 */
[----:B------:R-:W-:Y:S01]  /*19d00*/  FADD.FTZ R2, R164, R2 ;  /* 0x00000002a4027221 */ /* 0x000fe20000010000 */
[C---:B------:R-:W-:Y:S05]  /*19d10*/  HMMA.16816.F32.BF16 R8, R48.reuse, R44, R8 ;  /* 0x0000002c3008723c */ /* 0x040fea0000041808 */
[----:B------:R-:W-:Y:S01]  /*19d20*/  FADD.FTZ R0, R158, R2 ;  /* 0x000000029e007221 */ /* 0x000fe20000010000 */
[-C--:B------:R-:W-:Y:S05]  /*19d30*/  HMMA.16816.F32.BF16 R12, R48, R46.reuse, R12 ;  /* 0x0000002e300c723c */ /* 0x080fea000004180c */
[----:B------:R-:W-:Y:S01]  /*19d40*/  FADD.FTZ R45, R102, R37 ;  /* 0x00000025662d7221 */ /* 0x000fe20000010000 */
[C---:B------:R-:W-:Y:S05]  /*19d50*/  HMMA.16816.F32.BF16 R16, R64.reuse, R46, R16 ;  /* 0x0000002e4010723c */ /* 0x040fea0000041810 */
[----:B------:R-:W-:Y:S01]  /*19d60*/  LOP3.LUT R154, R154, R3, RZ, 0xc0, !PT ;  /* 0x000000039a9a7212 */ /* 0x000fe200078ec0ff */
[-C--:B---3--:R-:W-:Y:S05]  /*19d70*/  HMMA.16816.F32.BF16 R20, R64, R40.reuse, R20 ;  /* 0x000000284014723c */ /* 0x088fea0000041814 */
[----:B------:R-:W-:Y:S01]  /*19d80*/  FADD.FTZ R3, R160, R53 ;  /* 0x00000035a0037221 */ /* 0x000fe20000010000 */
[C---:B------:R-:W-:Y:S05]  /*19d90*/  HMMA.16816.F32.BF16 R24, R48.reuse, R40, R24 ;  /* 0x000000283018723c */ /* 0x040fea0000041818 */
[----:B------:R-:W-:Y:S01]  /*19da0*/  FADD.FTZ R3, R159, R3 ;  /* 0x000000039f037221 */ /* 0x000fe20000010000 */
[-C--:B------:R-:W-:Y:S05]  /*19db0*/  HMMA.16816.F32.BF16 R28, R48, R42.reuse, R28 ;  /* 0x0000002a301c723c */ /* 0x080fea000004181c */
[----:B------:R-:W-:Y:S01]  /*19dc0*/  FADD.FTZ R2, R145, R3 ;  /* 0x0000000391027221 */ /* 0x000fe20000010000 */
[----:B------:R-:W-:Y:S01]  /*19dd0*/  FADD.FTZ R3, R147, R0 ;  /* 0x0000000093037221 */ /* 0x000fe20000010000 */
[----:B------:R-:W-:Y:S04]  /*19de0*/  HMMA.16816.F32.BF16 R32, R64, R42, R32 ;  /* 0x0000002a4020723c */ /* 0x000fe80000041820 */
[----:B------:R-:W-:Y:S01]  /*19df0*/  FADD.FTZ R0, R146, R2 ;  /* 0x0000000292007221 */ /* 0x000fe20000010000 */
[----:B------:R-:W-:Y:S01]  /*19e00*/  FADD.FTZ R2, R101, R36 ;  /* 0x0000002465027221 */ /* 0x000fe20000010000 */
[-C--:B--2---:R-:W-:Y:S01]  /*19e10*/  HMMA.16816.F32.BF16 R160, R140, R148.reuse, R4 ;  /* 0x000000948ca0723c */ /* 0x084fe20000041804 */
[----:B------:R-:W1:Y:S04]  /*19e20*/  LDSM.16.MT88.4 R36, [R206+0x5c00] ;  /* 0x005c0000ce24783b */ /* 0x000e680000004200 */
[----:B------:R-:W-:Y:S01]  /*19e30*/  FADD.FTZ R44, R103, R3 ;  /* 0x00000003672c7221 */ /* 0x000fe20000010000 */
[----:B------:R-:W-:Y:S01]  /*19e40*/  FADD.FTZ R3, R104, R0 ;  /* 0x0000000068037221 */ /* 0x000fe20000010000 */
[----:B------:R-:W-:Y:S01]  /*19e50*/  FADD.FTZ R0, R106, R2 ;  /* 0x000000026a007221 */ /* 0x000fe20000010000 */
[----:B------:R-:W-:Y:S01]  /*19e60*/  FADD.FTZ R2, R107, R45 ;  /* 0x0000002d6b027221 */ /* 0x000fe20000010000 */
[C---:B------:R-:W-:Y:S04]  /*19e70*/  HMMA.16816.F32.BF16 R168, R152.reuse, R148, R8 ;  /* 0x0000009498a8723c */ /* 0x040fe80000041808 */
[----:B------:R-:W-:Y:S01]  /*19e80*/  FADD.FTZ R2, R111, R2 ;  /* 0x000000026f027221 */ /* 0x000fe20000010000 */
[----:B------:R-:W-:Y:S01]  /*19e90*/  FADD.FTZ R41, R108, R44 ;  /* 0x0000002c6c297221 */ /* 0x000fe20000010000 */
[----:B------:R-:W-:Y:S01]  /*19ea0*/  FADD.FTZ R40, R109, R3 ;  /* 0x000000036d287221 */ /* 0x000fe20000010000 */
[----:B------:R-:W-:Y:S01]  /*19eb0*/  FADD.FTZ R0, R110, R0 ;  /* 0x000000006e007221 */ /* 0x000fe20000010000 */
[-C--:B------:R-:W-:Y:S03]  /*19ec0*/  HMMA.16816.F32.BF16 R164, R152, R150.reuse, R12 ;  /* 0x0000009698a4723c */ /* 0x080fe6000004180c */
[----:B------:R-:W-:Y:S01]  /*19ed0*/  FADD.FTZ R3, R112, R41 ;  /* 0x0000002970037221 */ /* 0x000fe20000010000 */
[----:B------:R-:W-:Y:S01]  /*19ee0*/  FADD.FTZ R40, R117, R40 ;  /* 0x0000002875287221 */ /* 0x000fe20000010000 */
        /* <DEDUP_REMOVED lines=9> */
[----:B------:R-:W-:Y:S03]  /*19f80*/  FADD.FTZ R3, R126, R41 ;  /* 0x000000297e037221 */ /* 0x000fe60000010000 */
[----:B------:R-:W-:Y:S01]  /*19f90*/  FADD.FTZ R5, R127, R40 ;  /* 0x000000287f057221 */ /* 0x000fe20000010000 */
[----:B------:R-:W-:Y:S01]  /*19fa0*/  FADD.FTZ R3, R128, R3 ;  /* 0x0000000380037221 */ /* 0x000fe20000010000 */
        /* <DEDUP_REMOVED lines=16> */
[-C--:B-1----:R-:W-:Y:S03]  /*1a0b0*/  HMMA.16816.F32.BF16 R144, R140, R36.reuse, R20 ;  /* 0x000000248c90723c */ /* 0x082fe60000041814 */
        /* <DEDUP_REMOVED lines=15> */
[----:B------:R-:W-:Y:S04]  /*1a1b0*/  HMMA.16816.F32.BF16 R140, R140, R38, R32 ;  /* 0x000000268c8c723c */ /* 0x000fe80000041820 */
        /* <DEDUP_REMOVED lines=9> */
[----:B------:R-:W-:Y:S01]  /*1a250*/  FADD.FTZ R0, R68, R3 ;  /* 0x0000000344007221 */ /* 0x000fe20000010000 */
[----:B------:R-:W-:Y:S01]  /*1a260*/  IMAD.MOV.U32 R132, RZ, RZ, R137 ;  /* 0x000000ffff847224 */ /* 0x000fe200078e0089 */
[----:B------:R-:W-:Y:S01]  /*1a270*/  STL [R1+0x34], R5 ;  /* 0x0000340501007387 */ /* 0x000fe20000100800 */
[----:B------:R-:W-:Y:S01]  /*1a280*/  FADD.FTZ R3, R81, R4 ;  /* 0x0000000451037221 */ /* 0x000fe20000010000 */
[----:B------:R-:W-:Y:S01]  /*1a290*/  FADD.FTZ R2, R69, R2 ;  /* 0x0000000245027221 */ /* 0x000fe20000010000 */
[----:B------:R-:W-:Y:S01]  /*1a2a0*/  FADD.FTZ R0, R55, R0 ;  /* 0x0000000037007221 */ /* 0x000fe20000010000 */
[----:B------:R-:W-:Y:S02]  /*1a2b0*/  IMAD.MOV.U32 R134, RZ, RZ, R136 ;  /* 0x000000ffff867224 */ /* 0x000fe400078e0088 */
[----:B------:R1:W-:Y:S04]  /*1a2c0*/  STL [R1+0x38], R3 ;  /* 0x0000380301007387 */ /* 0x0003e80000100800 */
[----:B------:R4:W-:Y:S04]  /*1a2d0*/  STL [R1+0x3c], R2 ;  /* 0x00003c0201007387 */ /* 0x0009e80000100800 */
[----:B------:R4:W-:Y:S01]  /*1a2e0*/  STL [R1+0x40], R0 ;  /* 0x0000400001007387 */ /* 0x0009e20000100800 */
[----:B-1----:R-:W-:Y:S01]  /*1a2f0*/  IMAD.MOV.U32 R3, RZ, RZ, R138 ;  /* 0x000000ffff037224 */ /* 0x002fe200078e008a */
[----:B------:R-:W-:Y:S06]  /*1a300*/  @P1 BRA `(.L_x_223) ;  /* 0xffffff9000b81947 */ /* 0x000fec000383ffff */
.L_x_222:
[----:B------:R-:W4:Y:S01]  /*1a310*/  LDL.LU R6, [R1+0x34] ;  /* 0x0000340001067983 */ /* 0x000f220000300800 */
[----:B------:R-:W-:-:S03]  /*1a320*/  ULDC UR6, c[0x0][0x38c] ;  /* 0x0000e30000067ab9 */ /* 0x000fc60000000800 */
[----:B------:R-:W2:Y:S04]  /*1a330*/  LDL.LU R5, [R1+0x38] ;  /* 0x0000380001057983 */ /* 0x000ea80000300800 */
[----:B------:R-:W3:Y:S04]  /*1a340*/  LDL.LU R7, [R1+0x3c] ;  /* 0x00003c0001077983 */ /* 0x000ee80000300800 */
[----:B-----5:R-:W3:Y:S01]  /*1a350*/  LDL.LU R8, [R1+0x40] ;  /* 0x0000400001087983 */ /* 0x020ee20000300800 */
[----:B------:R-:W1:Y:S01]  /*1a360*/  S2UR UR4, SR_CgaCtaId ;  /* 0x00000000000479c3 */ /* 0x000e620000008800 */
[----:B------:R-:W-:Y:S01]  /*1a370*/  UISETP.NE.AND UP0, UPT, UR12, -0x1, UPT ;  /* 0xffffffff0c00788c */ /* 0x000fe2000bf05270 */
[----:B------:R-:W-:Y:S01]  /*1a380*/  MOV R15, 0x10 ;  /* 0x00000010000f7802 */ /* 0x000fe20000000f00 */
[----:B------:R-:W1:Y:S02]  /*1a390*/  S2R R22, SR_TID.X ;  /* 0x0000000000167919 */ /* 0x000e640000002100 */
[----:B-1----:R-:W-:Y:S01]  /*1a3a0*/  SHF.R.S32.HI R21, RZ, 0x1f, R22 ;  /* 0x0000001fff157819 */ /* 0x002fe20000011416 */
[----:B----4-:R-:W1:Y:S04]  /*1a3b0*/  SHFL.BFLY PT, R2, R6, 0x2, 0x1f ;  /* 0x0c401f0006027f89 */ /* 0x010e6800000e0000 */
[----:B--2---:R-:W2:Y:S04]  /*1a3c0*/  SHFL.BFLY PT, R0, R5, 0x2, 0x1f ;  /* 0x0c401f0005007f89 */ /* 0x004ea800000e0000 */
[----:B---3--:R-:W3:Y:S04]  /*1a3d0*/  SHFL.BFLY PT, R4, R7, 0x2, 0x1f ;  /* 0x0c401f0007047f89 */ /* 0x008ee800000e0000 */
[----:B------:R-:W4:Y:S01]  /*1a3e0*/  SHFL.BFLY PT, R3, R8, 0x2, 0x1f ;  /* 0x0c401f0008037f89 */ /* 0x000f2200000e0000 */
[----:B-1----:R-:W-:Y:S01]  /*1a3f0*/  FADD.FTZ R2, R2, R6 ;  /* 0x0000000602027221 */ /* 0x002fe20000010000 */
[----:B--2---:R-:W-:-:S04]  /*1a400*/  FADD.FTZ R0, R0, R5 ;  /* 0x0000000500007221 */ /* 0x004fc80000010000 */
[----:B------:R-:W1:Y:S01]  /*1a410*/  SHFL.BFLY PT, R5, R2, 0x1, 0x1f ;  /* 0x0c201f0002057f89 */ /* 0x000e6200000e0000 */
[----:B---3--:R-:W-:-:S03]  /*1a420*/  FADD.FTZ R4, R4, R7 ;  /* 0x0000000704047221 */ /* 0x008fc60000010000 */
[----:B------:R-:W2:Y:S01]  /*1a430*/  SHFL.BFLY PT, R6, R0, 0x1, 0x1f ;  /* 0x0c201f0000067f89 */ /* 0x000ea200000e0000 */
[----:B----4-:R-:W-:-:S03]  /*1a440*/  FADD.FTZ R3, R3, R8 ;  /* 0x0000000803037221 */ /* 0x010fc60000010000 */
[----:B------:R-:W3:Y:S01]  /*1a450*/  SHFL.BFLY PT, R7, R4, 0x1, 0x1f ;  /* 0x0c201f0004077f89 */ /* 0x000ee200000e0000 */
[----:B-1----:R-:W-:Y:S01]  /*1a460*/  FADD.FTZ R17, R2, R5 ;  /* 0x0000000502117221 */ /* 0x002fe20000010000 */
[----:B------:R-:W-:Y:S02]  /*1a470*/  MOV R2, 0x3f800000 ;  /* 0x3f80000000027802 */ /* 0x000fe40000000f00 */
[----:B------:R-:W1:Y:S01]  /*1a480*/  SHFL.BFLY PT, R5, R3, 0x1, 0x1f ;  /* 0x0c201f0003057f89 */ /* 0x000e6200000e0000 */
[----:B--2---:R-:W-:Y:S01]  /*1a490*/  FADD.FTZ R18, R0, R6 ;  /* 0x0000000600127221 */ /* 0x004fe20000010000 */
[----:B------:R-:W-:Y:S02]  /*1a4a0*/  FSETP.NE.FTZ.AND P4, PT, R17, RZ, PT ;  /* 0x000000ff1100720b */ /* 0x000fe40003f95000 */
[----:B------:R-:W-:Y:S01]  /*1a4b0*/  MOV R0, 0x3f800000 ;  /* 0x3f80000000007802 */ /* 0x000fe20000000f00 */
[----:B---3--:R-:W-:Y:S01]  /*1a4c0*/  FADD.FTZ R19, R4, R7 ;  /* 0x0000000704137221 */ /* 0x008fe20000010000 */
[----:B------:R-:W-:Y:S01]  /*1a4d0*/  FSETP.NE.FTZ.AND P3, PT, R18, RZ, PT ;  /* 0x000000ff1200720b */ /* 0x000fe20003f75000 */
[----:B------:R-:W-:Y:S01]  /*1a4e0*/  IMAD.MOV.U32 R4, RZ, RZ, 0x3f800000 ;  /* 0x3f800000ff047424 */ /* 0x000fe200078e00ff */
[----:B------:R-:W-:-:S02]  /*1a4f0*/  LEA.HI R7, R21, R22, RZ, 0x2 ;  /* 0x0000001615077211 */ /* 0x000fc400078f10ff */
[----:B------:R-:W-:Y:S02]  /*1a500*/  FSETP.NE.FTZ.AND P2, PT, R19, RZ, PT ;  /* 0x000000ff1300720b */ /* 0x000fe40003f55000 */
[----:B------:R-:W-:Y:S02]  /*1a510*/  SHF.R.S32.HI R26, RZ, 0x2, R7 ;  /* 0x00000002ff1a7819 */ /* 0x000fe40000011407 */
[----:B------:R-:W-:Y:S01]  /*1a520*/  LEA.HI R21, R21, R22, RZ, 0x5 ;  /* 0x0000001615157211 */ /* 0x000fe200078f28ff */
[----:B------:R-:W2:Y:S03]  /*1a530*/  @P4 MUFU.RCP R0, R17 ;  /* 0x0000001100004308 */ /* 0x000ea60000001000 */
[----:B------:R-:W-:Y:S01]  /*1a540*/  SHF.R.S32.HI R16, RZ, 0x5, R21 ;  /* 0x00000005ff107819 */ /* 0x000fe20000011415 */
[----:B-1----:R-:W-:-:S04]  /*1a550*/  FADD.FTZ R20, R3, R5 ;  /* 0x0000000503147221 */ /* 0x002fc80000010000 */
[----:B------:R-:W1:Y:S01]  /*1a560*/  @P3 MUFU.RCP R2, R18 ;  /* 0x0000001200023308 */ /* 0x000e620000001000 */
[----:B------:R-:W-:Y:S02]  /*1a570*/  MOV R5, 0x3f800000 ;  /* 0x3f80000000057802 */ /* 0x000fe40000000f00 */
[----:B------:R-:W-:Y:S02]  /*1a580*/  SHF.R.S32.HI R3, RZ, 0x1f, R26 ;  /* 0x0000001fff037819 */ /* 0x000fe4000001141a */
[----:B------:R-:W-:Y:S02]  /*1a590*/  FSETP.NE.FTZ.AND P1, PT, R20, RZ, PT ;  /* 0x000000ff1400720b */ /* 0x000fe40003f35000 */
[----:B------:R-:W-:Y:S01]  /*1a5a0*/  LEA.HI R3, R3, R26, RZ, 0x3 ;  /* 0x0000001a03037211 */ /* 0x000fe200078f18ff */
[----:B------:R-:W3:Y:S01]  /*1a5b0*/  @P2 MUFU.RCP R4, R19 ;  /* 0x0000001300042308 */ /* 0x000ee20000001000 */
[----:B--2---:R-:W-:Y:S02]  /*1a5c0*/  FMUL.FTZ R0, R0, UR6 ;  /* 0x0000000600007c20 */ /* 0x004fe40008410000 */
[----:B------:R-:W-:-:S02]  /*1a5d0*/  LOP3.LUT R3, R3, 0xfffffff8, RZ, 0xc0, !PT ;  /* 0xfffffff803037812 */ /* 0x000fc400078ec0ff */
[C---:B------:R-:W-:Y:S01]  /*1a5e0*/  FMUL.FTZ R160, R0.reuse, R160 ;  /* 0x000000a000a07220 */ /* 0x040fe20000410000 */
[C---:B------:R-:W-:Y:S01]  /*1a5f0*/  FMUL.FTZ R161, R0.reuse, R161 ;  /* 0x000000a100a17220 */ /* 0x040fe20000410000 */
[----:B------:R-:W-:Y:S01]  /*1a600*/  FMUL.FTZ R148, R0, R148 ;  /* 0x0000009400947220 */ /* 0x000fe20000410000 */
[----:B------:R-:W-:Y:S02]  /*1a610*/  IMAD.IADD R3, R26, 0x1, -R3 ;  /* 0x000000011a037824 */ /* 0x000fe400078e0a03 */
[----:B-1----:R-:W-:Y:S01]  /*1a620*/  FMUL.FTZ R2, R2, UR6 ;  /* 0x0000000602027c20 */ /* 0x002fe20008410000 */
[----:B------:R-:W1:Y:S01]  /*1a630*/  @P1 MUFU.RCP R5, R20 ;  /* 0x0000001400051308 */ /* 0x000e620000001000 */
[C---:B------:R-:W-:Y:S01]  /*1a640*/  FMUL.FTZ R149, R0.reuse, R149 ;  /* 0x0000009500957220 */ /* 0x040fe20000410000 */
[C---:B------:R-:W-:Y:S01]  /*1a650*/  FMUL.FTZ R144, R0.reuse, R144 ;  /* 0x0000009000907220 */ /* 0x040fe20000410000 */
[C---:B------:R-:W-:Y:S01]  /*1a660*/  FMUL.FTZ R9, R0.reuse, R145 ;  /* 0x0000009100097220 */ /* 0x040fe20000410000 */
[C---:B------:R-:W-:Y:S01]  /*1a670*/  FMUL.FTZ R140, R0.reuse, R140 ;  /* 0x0000008c008c7220 */ /* 0x040fe20000410000 */
[----:B------:R-:W-:Y:S01]  /*1a680*/  FMUL.FTZ R141, R0, R141 ;  /* 0x0000008d008d7220 */ /* 0x000fe20000410000 */
[----:B------:R-:W-:Y:S01]  /*1a690*/  FMUL.FTZ R162, R2, R162 ;  /* 0x000000a202a27220 */ /* 0x000fe20000410000 */
[----:B---3--:R-:W-:Y:S01]  /*1a6a0*/  FMUL.FTZ R0, R4, UR6 ;  /* 0x0000000604007c20 */ /* 0x008fe20008410000 */
[C---:B------:R-:W-:Y:S01]  /*1a6b0*/  FMUL.FTZ R6, R2.reuse, R163 ;  /* 0x000000a302067220 */ /* 0x040fe20000410000 */
[C---:B------:R-:W-:Y:S01]  /*1a6c0*/  FMUL.FTZ R150, R2.reuse, R150 ;  /* 0x0000009602967220 */ /* 0x040fe20000410000 */
[C---:B------:R-:W-:Y:S01]  /*1a6d0*/  FMUL.FTZ R151, R2.reuse, R151 ;  /* 0x0000009702977220 */ /* 0x040fe20000410000 */
[C---:B------:R-:W-:Y:S01]  /*1a6e0*/  FMUL.FTZ R146, R2.reuse, R146 ;  /* 0x0000009202927220 */ /* 0x040fe20000410000 */
[C---:B------:R-:W-:Y:S01]  /*1a6f0*/  FMUL.FTZ R147, R2.reuse, R147 ;  /* 0x0000009302937220 */ /* 0x040fe20000410000 */
[C---:B------:R-:W-:Y:S01]  /*1a700*/  FMUL.FTZ R142, R2.reuse, R142 ;  /* 0x0000008e028e7220 */ /* 0x040fe20000410000 */
[----:B------:R-:W-:Y:S01]  /*1a710*/  FMUL.FTZ R143, R2, R143 ;  /* 0x0000008f028f7220 */ /* 0x000fe20000410000 */
[----:B------:R-:W-:Y:S01]  /*1a720*/  LOP3.LUT R4, R7, 0xfffffffc, RZ, 0xc0, !PT ;  /* 0xfffffffc07047812 */ /* 0x000fe200078ec0ff */
[C---:B------:R-:W-:Y:S01]  /*1a730*/  FMUL.FTZ R168, R0.reuse, R168 ;  /* 0x000000a800a87220 */ /* 0x040fe20000410000 */
[----:B------:R-:W-:Y:S01]  /*1a740*/  LEA.HI R2, R3, R3, RZ, 0x1 ;  /* 0x0000000303027211 */ /* 0x000fe200078f08ff */
[C---:B------:R-:W-:Y:S01]  /*1a750*/  FMUL.FTZ R169, R0.reuse, R169 ;  /* 0x000000a900a97220 */ /* 0x040fe20000410000 */
[C---:B------:R-:W-:Y:S01]  /*1a760*/  FMUL.FTZ R164, R0.reuse, R164 ;  /* 0x000000a400a47220 */ /* 0x040fe20000410000 */
[C---:B------:R-:W-:Y:S01]  /*1a770*/  FMUL.FTZ R11, R0.reuse, R165 ;  /* 0x000000a5000b7220 */ /* 0x040fe20000410000 */
[C---:B------:R-:W-:Y:S01]  /*1a780*/  FMUL.FTZ R156, R0.reuse, R156 ;  /* 0x0000009c009c7220 */ /* 0x040fe20000410000 */
[C---:B------:R-:W-:Y:S01]  /*1a790*/  FMUL.FTZ R157, R0.reuse, R157 ;  /* 0x0000009d009d7220 */ /* 0x040fe20000410000 */
[C---:B------:R-:W-:Y:S01]  /*1a7a0*/  FMUL.FTZ R152, R0.reuse, R152 ;  /* 0x0000009800987220 */ /* 0x040fe20000410000 */
[----:B------:R-:W-:Y:S01]  /*1a7b0*/  FMUL.FTZ R13, R0, R153 ;  /* 0x00000099000d7220 */ /* 0x000fe20000410000 */
[----:B-1----:R-:W-:Y:S01]  /*1a7c0*/  FMUL.FTZ R0, R5, UR6 ;  /* 0x0000000605007c20 */ /* 0x002fe20008410000 */
[----:B------:R-:W-:Y:S01]  /*1a7d0*/  IADD3 R5, -R4, R22, RZ ;  /* 0x0000001604057210 */ /* 0x000fe20007ffe1ff */
[----:B------:R-:W-:Y:S01]  /*1a7e0*/  UMOV UR6, 0x400 ;  /* 0x0000040000067882 */ /* 0x000fe20000000000 */
[----:B------:R-:W-:Y:S01]  /*1a7f0*/  LOP3.LUT R4, R2, 0x3fffffe, RZ, 0xc0, !PT ;  /* 0x03fffffe02047812 */ /* 0x000fe200078ec0ff */
[----:B------:R-:W-:Y:S01]  /*1a800*/  ULEA UR4, UR4, UR6, 0x18 ;  /* 0x0000000604047291 */ /* 0x000fe2000f8ec03f */
[----:B------:R-:W-:Y:S01]  /*1a810*/  SHF.R.S32.HI R8, RZ, 0x1, R2 ;  /* 0x00000001ff087819 */ /* 0x000fe20000011402 */
[C---:B------:R-:W-:Y:S01]  /*1a820*/  FMUL.FTZ R170, R0.reuse, R170 ;  /* 0x000000aa00aa7220 */ /* 0x040fe20000410000 */
[----:B------:R-:W-:Y:S01]  /*1a830*/  FMUL.FTZ R14, R0, R171 ;  /* 0x000000ab000e7220 */ /* 0x000fe20000410000 */
[----:B------:R-:W-:Y:S01]  /*1a840*/  IMAD.IADD R4, R3, 0x1, -R4 ;  /* 0x0000000103047824 */ /* 0x000fe200078e0a04 */
[----:B------:R-:W-:Y:S01]  /*1a850*/  LEA R3, R16, R5, 0x8 ;  /* 0x0000000510037211 */ /* 0x000fe200078e40ff */
[----:B------:R-:W-:Y:S01]  /*1a860*/  FMUL.FTZ R166, R0, R166 ;  /* 0x000000a600a67220 */ /* 0x000fe20000410000 */
[----:B------:R-:W-:Y:S01]  /*1a870*/  SHF.L.U32 R2, R8, 0x6, RZ ;  /* 0x0000000608027819 */ /* 0x000fe200000006ff */
[C---:B------:R-:W-:Y:S01]  /*1a880*/  FMUL.FTZ R10, R0.reuse, R167 ;  /* 0x000000a7000a7220 */ /* 0x040fe20000410000 */
[----:B------:R-:W-:Y:S01]  /*1a890*/  FMUL.FTZ R158, R0, R158 ;  /* 0x0000009e009e7220 */ /* 0x000fe20000410000 */
[----:B------:R-:W-:Y:S01]  /*1a8a0*/  IMAD R3, R4, 0x10, R3 ;  /* 0x0000001004037824 */ /* 0x000fe200078e0203 */
[----:B------:R-:W-:Y:S01]  /*1a8b0*/  LOP3.LUT R2, R2, 0xc0, RZ, 0xc0, !PT ;  /* 0x000000c002027812 */ /* 0x000fe200078ec0ff */
[----:B------:R-:W-:Y:S01]  /*1a8c0*/  FMUL.FTZ R159, R0, R159 ;  /* 0x0000009f009f7220 */ /* 0x000fe20000410000 */
[----:B------:R-:W-:Y:S01]  /*1a8d0*/  LOP3.LUT R4, R8, 0x1, RZ, 0xc0, !PT ;  /* 0x0000000108047812 */ /* 0x000fe200078ec0ff */
[----:B------:R-:W-:Y:S01]  /*1a8e0*/  FMUL.FTZ R154, R0, R154 ;  /* 0x0000009a009a7220 */ /* 0x000fe20000410000 */
[----:B------:R-:W-:Y:S01]  /*1a8f0*/  LEA.HI R2, R2, R2, RZ, 0x1d ;  /* 0x0000000202027211 */ /* 0x000fe200078fe8ff */
[----:B------:R-:W-:Y:S01]  /*1a900*/  FMUL.FTZ R12, R0, R155 ;  /* 0x0000009b000c7220 */ /* 0x000fe20000410000 */
[----:B------:R-:W-:Y:S01]  /*1a910*/  ISETP.NE.U32.AND P0, PT, R4, 0x1, PT ;  /* 0x000000010400780c */ /* 0x000fe20003f05070 */
[----:B------:R-:W-:Y:S01]  /*1a920*/  @UP0 ULDC.64 UR6, c[0x0][0x298] ;  /* 0x0000a60000060ab9 */ /* 0x000fe20000000a00 */
[----:B------:R-:W-:Y:S01]  /*1a930*/  LEA R2, R3, R2, 0x1 ;  /* 0x0000000203027211 */ /* 0x000fe200078e08ff */
[----:B------:R-:W-:Y:S01]  /*1a940*/  @UP0 UIMAD.WIDE.U32 UR10, UR12, UR6, URZ ;  /* 0x000000060c0a02a5 */ /* 0x000fe2000f8e003f */
[----:B------:R-:W-:-:S02]  /*1a950*/  SEL R15, R15, 0xfffffff0, P0 ;  /* 0xfffffff00f0f7807 */ /* 0x000fc40000000000 */
[----:B------:R-:W-:Y:S02]  /*1a960*/  PLOP3.LUT P0, PT, PT, PT, UP0, 0x80, 0x0 ;  /* 0x000000000000781c */ /* 0x000fe40003f0f008 */
[----:B------:R-:W-:Y:S02]  /*1a970*/  LOP3.LUT P5, RZ, R8, 0x2, RZ, 0xc0, !PT ;  /* 0x0000000208ff7812 */ /* 0x000fe400078ac0ff */
[----:B------:R-:W-:Y:S01]  /*1a980*/  LEA R0, R2, UR4, 0x1 ;  /* 0x0000000402007c11 */ /* 0x000fe2000f8e08ff */
[----:B------:R-:W-:Y:S01]  /*1a990*/  @UP0 UIMAD UR4, UR12, UR7, UR11 ;  /* 0x000000070c0402a4 */ /* 0x000fe2000f8e020b */
[----:B------:R-:W-:Y:S02]  /*1a9a0*/  F2FP.BF16.F32.PACK_AB R7, R161, R160 ;  /* 0x000000a0a107723e */ /* 0x000fe400000010ff */
[----:B------:R-:W-:Y:S01]  /*1a9b0*/  F2FP.BF16.F32.PACK_AB R6, R6, R162 ;  /* 0x000000a20606723e */ /* 0x000fe200000010ff */
[----:B------:R-:W-:Y:S01]  /*1a9c0*/  IMAD.IADD R3, R0, 0x1, R15 ;  /* 0x0000000100037824 */ /* 0x000fe200078e020f */
[----:B------:R-:W-:Y:S01]  /*1a9d0*/  F2FP.BF16.F32.PACK_AB R4, R149, R148 ;  /* 0x000000949504723e */ /* 0x000fe200000010ff */
[----:B------:R1:W-:Y:S01]  /*1a9e0*/  STS [R0], R7 ;  /* 0x0000000700007388 */ /* 0x0003e20000000800 */
[----:B------:R-:W-:-:S02]  /*1a9f0*/  F2FP.BF16.F32.PACK_AB R2, R151, R150 ;  /* 0x000000969702723e */ /* 0x000fc400000010ff */
[----:B------:R-:W-:Y:S01]  /*1aa00*/  F2FP.BF16.F32.PACK_AB R5, R169, R168 ;  /* 0x000000a8a905723e */ /* 0x000fe200000010ff */
[----:B------:R2:W-:Y:S01]  /*1aa10*/  STS [R0+0x200], R6 ;  /* 0x0002000600007388 */ /* 0x0005e20000000800 */
[----:B------:R-:W-:Y:S02]  /*1aa20*/  F2FP.BF16.F32.PACK_AB R14, R14, R170 ;  /* 0x000000aa0e0e723e */ /* 0x000fe400000010ff */
[----:B------:R-:W-:Y:S01]  /*1aa30*/  F2FP.BF16.F32.PACK_AB R11, R11, R164 ;  /* 0x000000a40b0b723e */ /* 0x000fe200000010ff */
[----:B------:R3:W-:Y:S01]  /*1aa40*/  STS [R3], R4 ;  /* 0x0000000403007388 */ /* 0x0007e20000000800 */
[----:B------:R-:W-:Y:S02]  /*1aa50*/  F2FP.BF16.F32.PACK_AB R10, R10, R166 ;  /* 0x000000a60a0a723e */ /* 0x000fe400000010ff */
[----:B------:R-:W-:Y:S01]  /*1aa60*/  F2FP.BF16.F32.PACK_AB R9, R9, R144 ;  /* 0x000000900909723e */ /* 0x000fe200000010ff */
[----:B------:R4:W-:Y:S01]  /*1aa70*/  STS [R3+0x200], R2 ;  /* 0x0002000203007388 */ /* 0x0009e20000000800 */
[----:B------:R-:W-:-:S02]  /*1aa80*/  F2FP.BF16.F32.PACK_AB R8, R147, R146 ;  /* 0x000000929308723e */ /* 0x000fc400000010ff */
[----:B------:R-:W-:Y:S01]  /*1aa90*/  F2FP.BF16.F32.PACK_AB R13, R13, R152 ;  /* 0x000000980d0d723e */ /* 0x000fe200000010ff */
[----:B------:R4:W-:Y:S01]  /*1aaa0*/  STS [R0+0x1000], R5 ;  /* 0x0010000500007388 */ /* 0x0009e20000000800 */
[----:B------:R-:W-:Y:S02]  /*1aab0*/  F2FP.BF16.F32.PACK_AB R12, R12, R154 ;  /* 0x0000009a0c0c723e */ /* 0x000fe400000010ff */
[----:B-1----:R-:W-:Y:S02]  /*1aac0*/  F2FP.BF16.F32.PACK_AB R7, R157, R156 ;  /* 0x0000009c9d07723e */ /* 0x002fe400000010ff */
[----:B--2---:R-:W-:Y:S02]  /*1aad0*/  F2FP.BF16.F32.PACK_AB R6, R159, R158 ;  /* 0x0000009e9f06723e */ /* 0x004fe400000010ff */
[----:B---3--:R-:W-:Y:S02]  /*1aae0*/  F2FP.BF16.F32.PACK_AB R4, R143, R142 ;  /* 0x0000008e8f04723e */ /* 0x008fe400000010ff */
[----:B----4-:R-:W-:-:S02]  /*1aaf0*/  IADD3 R2, R0, 0x20, RZ ;  /* 0x0000002000027810 */ /* 0x010fc40007ffe0ff */
[----:B------:R-:W-:Y:S02]  /*1ab00*/  @P5 IADD3 R2, R0, -0x20, RZ ;  /* 0xffffffe000025810 */ /* 0x000fe40007ffe0ff */
[----:B------:R-:W-:Y:S01]  /*1ab10*/  F2FP.BF16.F32.PACK_AB R5, R141, R140 ;  /* 0x0000008c8d05723e */ /* 0x000fe200000010ff */
[----:B------:R-:W-:Y:S06]  /*1ab20*/  @P0 BRA `(.L_x_226) ;  /* 0x00000000001c0947 */ /* 0x000fec0003800000 */
[----:B------:R-:W1:Y:S01]  /*1ab30*/  S2UR UR8, SR_CTAID.Y ;  /* 0x00000000000879c3 */ /* 0x000e620000002600 */
[----:B------:R-:W-:Y:S01]  /*1ab40*/  ULDC.64 UR6, c[0x0][0x290] ;  /* 0x0000a40000067ab9 */ /* 0x000fe20000000a00 */
[----:B-1----:R-:W-:Y:S02]  /*1ab50*/  USHF.R.S32.HI UR4, URZ, 0x1f, UR8 ;  /* 0x0000001f3f047899 */ /* 0x002fe40008011408 */
[----:B------:R-:W-:Y:S02]  /*1ab60*/  UIMAD.WIDE.U32 UR10, UR8, UR6, URZ ;  /* 0x00000006080a72a5 */ /* 0x000fe4000f8e003f */
[----:B------:R-:W-:-:S04]  /*1ab70*/  UIMAD UR4, UR4, UR6, URZ ;  /* 0x00000006040472a4 */ /* 0x000fc8000f8e023f */
[----:B------:R-:W-:-:S04]  /*1ab80*/  UIMAD UR4, UR8, UR7, UR4 ;  /* 0x00000007080472a4 */ /* 0x000fc8000f8e0204 */
[----:B------:R-:W-:-:S12]  /*1ab90*/  UIADD3 UR4, UR11, UR4, URZ ;  /* 0x000000040b047290 */ /* 0x000fd8000fffe03f */
.L_x_226:
[----:B------:R-:W-:Y:S01]  /*1aba0*/  ULDC.U8 UR6, c[0x0][0x3d9] ;  /* 0x0000f64000067ab9 */ /* 0x000fe20000000000 */
[----:B------:R1:W-:Y:S01]  /*1abb0*/  STS [R0+0x1200], R14 ;  /* 0x0012000e00007388 */ /* 0x0003e20000000800 */
[----:B------:R-:W-:Y:S01]  /*1abc0*/  ISETP.NE.AND P0, PT, RZ, UR6, PT ;  /* 0x00000006ff007c0c */ /* 0x000fe2000bf05270 */
[----:B------:R-:W-:Y:S02]  /*1abd0*/  ULDC.U8 UR8, c[0x0][0x3d8] ;  /* 0x0000f60000087ab9 */ /* 0x000fe40000000000 */
[----:B------:R2:W-:Y:S01]  /*1abe0*/  STS [R3+0x1000], R11 ;  /* 0x0010000b03007388 */ /* 0x0005e20000000800 */
[----:B------:R-:W-:-:S03]  /*1abf0*/  ISETP.NE.AND P6, PT, RZ, UR8, PT ;  /* 0x00000008ff007c0c */ /* 0x000fc6000bfc5270 */
[----:B------:R3:W-:Y:S01]  /*1ac00*/  STS [R3+0x1200], R10 ;  /* 0x0012000a03007388 */ /* 0x0007e20000000800 */
[----:B------:R-:W-:-:S03]  /*1ac10*/  ISETP.EQ.AND P6, PT, RZ, UR6, P6 ;  /* 0x00000006ff007c0c */ /* 0x000fc6000b7c2270 */
[----:B------:R-:W-:Y:S04]  /*1ac20*/  STS [R2], R9 ;  /* 0x0000000902007388 */ /* 0x000fe80000000800 */
[----:B------:R4:W-:Y:S01]  /*1ac30*/  STS [R2+0x200], R8 ;  /* 0x0002000802007388 */ /* 0x0009e20000000800 */
[----:B------:R-:W4:Y:S05]  /*1ac40*/  S2R R32, SR_CTAID.Z ;  /* 0x0000000000207919 */ /* 0x000f2a0000002700 */
[----:B------:R-:W-:Y:S01]  /*1ac50*/  @!P6 PLOP3.LUT P5, PT, PT, PT, PT, 0x8, 0x0 ;  /* 0x000000000000e81c */ /* 0x000fe20003fae170 */
[----:B------:R-:W4:Y:S01]  /*1ac60*/  S2R R24, SR_CTAID.X ;  /* 0x0000000000187919 */ /* 0x000f220000002500 */
[----:B-1----:R-:W-:Y:S01]  /*1ac70*/  IMAD.IADD R0, R15, 0x1, R2 ;  /* 0x000000010f007824 */ /* 0x002fe200078e0202 */
[----:B------:R-:W1:Y:S01]  /*1ac80*/  S2R R27, SR_TID.X ;  /* 0x00000000001b7919 */ /* 0x000e620000002100 */
[----:B--2---:R-:W2:Y:S03]  /*1ac90*/  @P4 LDC R11, c[0x0][0x2e8] ;  /* 0x0000ba00ff0b4b82 */ /* 0x004ea60000000800 */
[----:B------:R5:W-:Y:S04]  /*1aca0*/  STS [R0], R5 ;  /* 0x0000000500007388 */ /* 0x000be80000000800 */
[----:B------:R1:W-:Y:S01]  /*1acb0*/  STS [R0+0x200], R4 ;  /* 0x0002000400007388 */ /* 0x0003e20000000800 */
[----:B---3--:R-:W3:Y:S03]  /*1acc0*/  @P3 LDC R10, c[0x0][0x2e8] ;  /* 0x0000ba00ff0a3b82 */ /* 0x008ee60000000800 */
[----:B------:R1:W-:Y:S04]  /*1acd0*/  STS [R2+0x1000], R7 ;  /* 0x0010000702007388 */ /* 0x0003e80000000800 */
[----:B------:R1:W-:Y:S01]  /*1ace0*/  STS [R2+0x1200], R6 ;  /* 0x0012000602007388 */ /* 0x0003e20000000800 */
[----:B----4-:R-:W4:Y:S03]  /*1acf0*/  S2R R8, SR_CTAID.Y ;  /* 0x0000000000087919 */ /* 0x010f260000002600 */
[----:B------:R-:W-:Y:S04]  /*1ad00*/  STS [R0+0x1000], R13 ;  /* 0x0010000d00007388 */ /* 0x000fe80000000800 */
[----:B------:R4:W-:Y:S01]  /*1ad10*/  STS [R0+0x1200], R12 ;  /* 0x0012000c00007388 */ /* 0x0009e20000000800 */
[----:B-----5:R2:W2:Y:S01]  /*1ad20*/  @P4 MUFU.LG2 R5, R17 ;  /* 0x0000001100054308 */ /* 0x0204a20000000c00 */
[----:B-1----:R-:W-:-:S07]  /*1ad30*/  @P0 IMAD.MOV.U32 R4, RZ, RZ, 0x1 ;  /* 0x00000001ff040424 */ /* 0x002fce00078e00ff */
[----:B------:R1:W1:Y:S01]  /*1ad40*/  @P3 MUFU.LG2 R7, R18 ;  /* 0x0000001200073308 */ /* 0x0002620000000c00 */
[----:B------:R-:W4:Y:S08]  /*1ad50*/  @P0 LDC.64 R2, c[0x0][0x2c0] ;  /* 0x0000b000ff020b82 */ /* 0x000f300000000a00 */
[----:B------:R-:W1:Y:S01]  /*1ad60*/  @P0 LDC R6, c[0x0][0x2c0] ;  /* 0x0000b000ff060b82 */ /* 0x000e620000000800 */
[----:B----4-:R-:W-:Y:S01]  /*1ad70*/  @P0 IMAD R0, R3, R2, RZ ;  /* 0x0000000203000224 */ /* 0x010fe200078e02ff */
[----:B------:R-:W-:Y:S01]  /*1ad80*/  @!P6 CS2R R2, SRZ ;  /* 0x000000000002e805 */ /* 0x000fe2000001ff00 */
[----:B--23--:R-:W-:Y:S06]  /*1ad90*/  @!P6 BRA `(.L_x_227) ;  /* 0x000000000020e947 */ /* 0x00cfec0003800000 */
[----:B------:R-:W2:Y:S01]  /*1ada0*/  S2UR UR6, SR_CTAID.Y ;  /* 0x00000000000679c3 */ /* 0x000ea20000002600 */
[----:B------:R-:W-:Y:S01]  /*1adb0*/  ULDC UR7, c[0x0][0x2c4] ;  /* 0x0000b10000077ab9 */ /* 0x000fe20000000800 */
[----:B------:R-:W-:Y:S01]  /*1adc0*/  PLOP3.LUT P5, PT, PT, PT, PT, 0x80, 0x0 ;  /* 0x000000000000781c */ /* 0x000fe20003faf070 */
[----:B--2---:R-:W-:-:S04]  /*1add0*/  UIMAD UR6, UR6, UR7, URZ ;  /* 0x00000007060672a4 */ /* 0x004fc8000f8e023f */
[----:B------:R-:W-:-:S04]  /*1ade0*/  USEL UR12, UR6, UR12, !UP0 ;  /* 0x0000000c060c7287 */ /* 0x000fc8000c000000 */
[----:B------:R-:W-:Y:S02]  /*1adf0*/  USHF.R.S32.HI UR6, URZ, 0x1f, UR12 ;  /* 0x0000001f3f067899 */ /* 0x000fe4000801140c */
[----:B------:R-:W-:-:S04]  /*1ae00*/  IMAD.U32 R2, RZ, RZ, UR12 ;  /* 0x0000000cff027e24 */ /* 0x000fc8000f8e00ff */
[----:B------:R-:W-:Y:S02]  /*1ae10*/  MOV R3, UR6 ;  /* 0x0000000600037c02 */ /* 0x000fe40008000f00 */
.L_x_227:
[----:B------:R-:W-:Y:S05]  /*1ae20*/  @P0 BRA `(.L_x_228) ;  /* 0x0000000000180947 */ /* 0x000fea0003800000 */
[----:B------:R-:W2:Y:S01]  /*1ae30*/  LDC R0, c[0x0][0x2c4] ;  /* 0x0000b100ff007b82 */ /* 0x000ea20000000800 */
[----:B------:R-:W-:Y:S02]  /*1ae40*/  ISETP.NE.AND P0, PT, RZ, UR8, PT ;  /* 0x00000008ff007c0c */ /* 0x000fe4000bf05270 */
[----:B-1----:R-:W-:-:S05]  /*1ae50*/  MOV R6, 0x1 ;  /* 0x0000000100067802 */ /* 0x002fca0000000f00 */
[----:B------:R-:W1:Y:S08]  /*1ae60*/  LDC R4, c[0x0][0x270] ;  /* 0x00009c00ff047b82 */ /* 0x000e700000000800 */
[----:B--2---:R-:W1:Y:S02]  /*1ae70*/  @P0 LDC R0, c[0x0][0x2e4] ;  /* 0x0000b900ff000b82 */ /* 0x004e640000000800 */
[----:B-1----:R-:W-:-:S07]  /*1ae80*/  IMAD R4, R0, R4, RZ ;  /* 0x0000000400047224 */ /* 0x002fce00078e02ff */
.L_x_228:
[----:B------:R-:W-:Y:S01]  /*1ae90*/  BAR.SYNC.DEFER_BLOCKING 0x0 ;  /* 0x0000000000007b1d */ /* 0x000fe20000010000 */
[----:B------:R-:W-:Y:S01]  /*1aea0*/  LOP3.LUT R9, R21, 0xffffffe0, RZ, 0xc0, !PT ;  /* 0xffffffe015097812 */ /* 0x000fe200078ec0ff */
[----:B------:R-:W-:Y:S02]  /*1aeb0*/  IMAD R4, R8, R4, RZ ;  /* 0x0000000408047224 */ /* 0x000fe400078e02ff */
[----:B------:R-:W-:Y:S01]  /*1aec0*/  @P4 FMUL.FTZ R8, R5, 0.69314718246459960938 ;  /* 0x3f31721805084820 */ /* 0x000fe20000410000 */
[----:B-1----:R-:W-:Y:S01]  /*1aed0*/  @P3 FMUL.FTZ R7, R7, 0.69314718246459960938 ;  /* 0x3f31721807073820 */ /* 0x002fe20000410000 */
[----:B------:R-:W-:Y:S02]  /*1aee0*/  IADD3 R9, -R9, R22, RZ ;  /* 0x0000001609097210 */ /* 0x000fe40007ffe1ff */
[----:B------:R-:W1:Y:S01]  /*1aef0*/  @P2 LDC R15, c[0x0][0x2e8] ;  /* 0x0000ba00ff0f2b82 */ /* 0x000e620000000800 */
[----:B------:R-:W2:Y:S01]  /*1af00*/  @P2 MUFU.LG2 R13, R19 ;  /* 0x00000013000d2308 */ /* 0x000ea20000000c00 */
[----:B------:R-:W-:Y:S01]  /*1af10*/  SEL R5, R4, RZ, !P5 ;  /* 0x000000ff04057207 */ /* 0x000fe20006800000 */
[----:B------:R-:W-:Y:S01]  /*1af20*/  IMAD R4, R24, R6, RZ ;  /* 0x0000000618047224 */ /* 0x000fe200078e02ff */
[----:B------:R-:W-:Y:S01]  /*1af30*/  LOP3.LUT P0, RZ, R9, 0x3, RZ, 0xc0, !PT ;  /* 0x0000000309ff7812 */ /* 0x000fe2000780c0ff */
[----:B------:R-:W-:Y:S01]  /*1af40*/  BSSY B0, `(.L_x_229) ;  /* 0x0000048000007945 */ /* 0x000fe20003800000 */
[----:B------:R-:W-:Y:S01]  /*1af50*/  MOV R23, 0x7f800000 ;  /* 0x7f80000000177802 */ /* 0x000fe20000000f00 */
[----:B------:R-:W-:Y:S01]  /*1af60*/  @P3 FFMA.FTZ R23, R137, R10, R7 ;  /* 0x0000000a89173223 */ /* 0x000fe20000010007 */
[----:B------:R-:W3:Y:S01]  /*1af70*/  @P1 LDC R14, c[0x0][0x2e8] ;  /* 0x0000ba00ff0e1b82 */ /* 0x000ee20000000800 */
[----:B------:R-:W4:Y:S01]  /*1af80*/  @P1 MUFU.LG2 R12, R20 ;  /* 0x00000014000c1308 */ /* 0x000f220000000c00 */
[----:B------:R-:W-:Y:S01]  /*1af90*/  IMAD R0, R32, R0, R5 ;  /* 0x0000000020007224 */ /* 0x000fe200078e0205 */
[----:B------:R-:W-:Y:S01]  /*1afa0*/  SHF.R.S32.HI R25, RZ, 0x1f, R27 ;  /* 0x0000001fff197819 */ /* 0x000fe2000001141b */
[----:B------:R-:W-:Y:S01]  /*1afb0*/  IMAD.SHL.U32 R7, R4, 0x80, RZ ;  /* 0x0000008004077824 */ /* 0x000fe200078e00ff */
[----:B------:R-:W-:Y:S01]  /*1afc0*/  MOV R22, 0x7f800000 ;  /* 0x7f80000000167802 */ /* 0x000fe20000000f00 */
[----:B------:R-:W-:Y:S01]  /*1afd0*/  @P4 FFMA.FTZ R22, R138, R11, R8 ;  /* 0x0000000b8a164223 */ /* 0x000fe20000010008 */
[----:B------:R-:W-:-:S02]  /*1afe0*/  LEA.HI R25, R25, R27, RZ, 0x2 ;  /* 0x0000001b19197211 */ /* 0x000fc400078f10ff */
[--C-:B------:R-:W-:Y:S01]  /*1aff0*/  IADD3 R10, P4, P3, R7, R2, R0.reuse ;  /* 0x00000002070a7210 */ /* 0x100fe20007b9e000 */
[----:B------:R1:W3:Y:S01]  /*1b000*/  LDS.128 R28, [R217+0x1800] ;  /* 0x00180000d91c7984 */ /* 0x0002e20000000c00 */
[----:B--2---:R-:W-:Y:S01]  /*1b010*/  @P2 FMUL.FTZ R5, R13, 0.69314718246459960938 ;  /* 0x3f3172180d052820 */ /* 0x004fe20000410000 */
[----:B------:R-:W-:Y:S02]  /*1b020*/  SHF.R.S32.HI R9, RZ, 0x1f, R7 ;  /* 0x0000001fff097819 */ /* 0x000fe40000011407 */
[----:B------:R-:W-:Y:S02]  /*1b030*/  SHF.R.S32.HI R0, RZ, 0x1f, R0 ;  /* 0x0000001fff007819 */ /* 0x000fe40000011400 */
[----:B------:R-:W-:Y:S01]  /*1b040*/  MOV R21, 0x7f800000 ;  /* 0x7f80000000157802 */ /* 0x000fe20000000f00 */
[----:B----4-:R-:W-:Y:S01]  /*1b050*/  @P1 FMUL.FTZ R4, R12, 0.69314718246459960938 ;  /* 0x3f3172180c041820 */ /* 0x010fe20000410000 */
[----:B------:R-:W-:Y:S02]  /*1b060*/  IMAD.MOV.U32 R20, RZ, RZ, 0x7f800000 ;  /* 0x7f800000ff147424 */ /* 0x000fe400078e00ff */
[----:B-1----:R-:W-:Y:S01]  /*1b070*/  @P2 FFMA.FTZ R20, R136, R15, R5 ;  /* 0x0000000f88142223 */ /* 0x002fe20000010005 */
[----:B------:R-:W-:-:S02]  /*1b080*/  LOP3.LUT R24, R25, 0xfffffffc, RZ, 0xc0, !PT ;  /* 0xfffffffc19187812 */ /* 0x000fc400078ec0ff */
[----:B------:R-:W-:Y:S01]  /*1b090*/  IADD3.X R9, R9, R3, R0, P4, P3 ;  /* 0x0000000309097210 */ /* 0x000fe200027e6400 */
[----:B---3--:R-:W-:Y:S01]  /*1b0a0*/  @P1 FFMA.FTZ R21, R133, R14, R4 ;  /* 0x0000000e85151223 */ /* 0x008fe20000010004 */
[----:B------:R-:W-:Y:S06]  /*1b0b0*/  @P0 BRA `(.L_x_230) ;  /* 0x0000000000c00947 */ /* 0x000fec0003800000 */
        /* <DEDUP_REMOVED lines=31> */
[----:B------:R-:W-:Y:S02]  /*1b2b0*/  @!P5 LEA.HI.X.SX32 R2, R2, R9, 0x1, P2 ;  /* 0x000000090202d211 */ /* 0x000fe400010f0eff */
[----:B------:R-:W-:-:S05]  /*1b2c0*/  @!P3 IADD3 R10, P0, R5, R10, RZ ;  /* 0x0000000a050ab210 */ /* 0x000fca0007f1e0ff */
        /* <DEDUP_REMOVED lines=15> */
.L_x_230:
[----:B------:R-:W-:Y:S05]  /*1b3c0*/  BSYNC B0 ;  /* 0x0000000000007941 */ /* 0x000fea0003800000 */
.L_x_229:
[----:B-1----:R-:W2:Y:S01]  /*1b3d0*/  LDL.LU.64 R8, [R1+0x70] ;  /* 0x0000700001087983 */ /* 0x002ea20000300a00 */
[----:B------:R-:W-:Y:S01]  /*1b3e0*/  SHF.R.S32.HI R2, RZ, 0x2, R25 ;  /* 0x00000002ff027819 */ /* 0x000fe20000011419 */
[----:B------:R-:W-:Y:S01]  /*1b3f0*/  IMAD.IADD R3, R27, 0x1, -R24 ;  /* 0x000000011b037824 */ /* 0x000fe200078e0a18 */
[----:B------:R-:W-:Y:S01]  /*1b400*/  ULDC UR6, c[0x0][0x2d0] ;  /* 0x0000b40000067ab9 */ /* 0x000fe20000000800 */
[----:B------:R1:W3:Y:S01]  /*1b410*/  LDS.128 R12, [R217] ;  /* 0x00000000d90c7984 */ /* 0x0002e20000000c00 */
[----:B------:R-:W-:Y:S01]  /*1b420*/  SHF.R.S32.HI R6, RZ, 0x1f, R32 ;  /* 0x0000001fff067819 */ /* 0x000fe20000011420 */
[C---:B------:R-:W-:Y:S01]  /*1b430*/  VIADD R0, R2.reuse, 0x20 ;  /* 0x0000002002007836 */ /* 0x040fe20000000000 */
[----:B------:R-:W-:Y:S01]  /*1b440*/  BSSY B0, `(.L_x_231) ;  /* 0x000001f000007945 */ /* 0x000fe20003800000 */
[----:B------:R-:W-:Y:S02]  /*1b450*/  IMAD.SHL.U32 R3, R3, 0x8, RZ ;  /* 0x0000000803037824 */ /* 0x000fe400078e00ff */
[----:B------:R-:W-:-:S03]  /*1b460*/  VIADD R5, R2, 0x40 ;  /* 0x0000004002057836 */ /* 0x000fc60000000000 */
[----:B------:R-:W-:Y:S02]  /*1b470*/  SHF.R.S32.HI R3, RZ, 0x1f, R3 ;  /* 0x0000001fff037819 */ /* 0x000fe40000011403 */
[C---:B--2---:R-:W-:Y:S01]  /*1b480*/  ISETP.GE.AND P4, PT, R8.reuse, UR6, PT ;  /* 0x0000000608007c0c */ /* 0x044fe2000bf86270 */
[----:B------:R-:W-:Y:S01]  /*1b490*/  ULDC.64 UR6, c[0x0][0x2a0] ;  /* 0x0000a80000067ab9 */ /* 0x000fe20000000a00 */
[----:B------:R-:W-:Y:S02]  /*1b4a0*/  IADD3 R4, P0, R8, UR10, RZ ;  /* 0x0000000a08047c10 */ /* 0x000fe4000ff1e0ff */
[----:B------:R-:W-:Y:S02]  /*1b4b0*/  ISETP.GE.OR P3, PT, R26, UR5, P4 ;  /* 0x000000051a007c0c */ /* 0x000fe4000a766670 */
[----:B------:R-:W-:Y:S01]  /*1b4c0*/  ISETP.GE.OR P2, PT, R0, UR5, P4 ;  /* 0x0000000500007c0c */ /* 0x000fe2000a746670 */
        /* <DEDUP_REMOVED lines=22> */
.L_x_232:
[----:B------:R-:W-:Y:S05]  /*1b630*/  BSYNC B0 ;  /* 0x0000000000007941 */ /* 0x000fea0003800000 */
.L_x_231:
        /* <DEDUP_REMOVED lines=16> */
.L_x_234:
[----:B------:R-:W-:Y:S05]  /*1b740*/  BSYNC B0 ;  /* 0x0000000000007941 */ /* 0x000fea0003800000 */
.L_x_233:
        /* <DEDUP_REMOVED lines=16> */
.L_x_236:
[----:B------:R-:W-:Y:S05]  /*1b850*/  BSYNC B0 ;  /* 0x0000000000007941 */ /* 0x000fea0003800000 */
.L_x_235:
        /* <DEDUP_REMOVED lines=15> */
.L_x_187:
[----:B------:R-:W-:Y:S01]  /*1b950*/  UISETP.NE.AND UP3, UPT, UR12, -0x1, UPT ;  /* 0xffffffff0c00788c */ /* 0x000fe2000bf65270 */
[----:B------:R-:W-:Y:S01]  /*1b960*/  LEA.HI R2, R17, R107, RZ, 0x2 ;  /* 0x0000006b11027211 */ /* 0x000fe200078f10ff */
[----:B------:R-:W-:Y:S01]  /*1b970*/  ULDC.U8 UR14, c[0x0][0x3d9] ;  /* 0x0000f640000e7ab9 */ /* 0x000fe20000000000 */
[----:B------:R-:W-:Y:S01]  /*1b980*/  UIADD3 UR24, -UR19, UR24, URZ ;  /* 0x0000001813187290 */ /* 0x000fe2000fffe13f */
[----:B------:R-:W-:Y:S01]  /*1b990*/  BSSY B0, `(.L_x_237) ;  /* 0x0000052000007945 */ /* 0x000fe20003800000 */
[----:B------:R-:W-:Y:S01]  /*1b9a0*/  UISETP.NE.AND UP2, UPT, UR14, URZ, UPT ;  /* 0x0000003f0e00728c */ /* 0x000fe2000bf45270 */
[----:B------:R-:W-:Y:S02]  /*1b9b0*/  LOP3.LUT R0, R2, 0xfffffffc, RZ, 0xc0, !PT ;  /* 0xfffffffc02007812 */ /* 0x000fe400078ec0ff */
[----:B------:R-:W-:-:S03]  /*1b9c0*/  SHF.R.S32.HI R2, RZ, 0x2, R2 ;  /* 0x00000002ff027819 */ /* 0x000fc60000011402 */
[----:B------:R-:W-:Y:S01]  /*1b9d0*/  @!UP3 USHF.R.S32.HI UR6, URZ, 0x1f, UR28 ;  /* 0x0000001f3f06b899 */ /* 0x000fe2000801141c */
[----:B------:R-:W-:Y:S01]  /*1b9e0*/  IMAD.IADD R0, R107, 0x1, -R0 ;  /* 0x000000016b007824 */ /* 0x000fe200078e0a00 */
[----:B------:R-:W-:Y:S01]  /*1b9f0*/  @UP3 ULDC.64 UR10, c[0x0][0x298] ;  /* 0x0000a600000a3ab9 */ /* 0x000fe20000000a00 */
[----:B------:R-:W-:Y:S01]  /*1ba00*/  @!UP3 ULDC.64 UR8, c[0x0][0x290] ;  /* 0x0000a4000008bab9 */ /* 0x000fe20000000a00 */
[----:B------:R-:W-:Y:S01]  /*1ba10*/  @UP3 UIMAD.WIDE.U32 UR16, UR12, UR10, URZ ;  /* 0x0000000a0c1032a5 */ /* 0x000fe2000f8e003f */
[----:B------:R-:W-:Y:S01]  /*1ba20*/  IMAD.SHL.U32 R4, R0, 0x8, RZ ;  /* 0x0000000800047824 */ /* 0x000fe200078e00ff */
[----:B------:R-:W-:Y:S01]  /*1ba30*/  @!UP3 UIMAD UR10, UR6, UR8, URZ ;  /* 0x00000008060ab2a4 */ /* 0x000fe2000f8e023f */
[C---:B------:R-:W-:Y:S01]  /*1ba40*/  VIADD R14, R2.reuse, 0x20 ;  /* 0x00000020020e7836 */ /* 0x040fe20000000000 */
[----:B------:R-:W-:Y:S01]  /*1ba50*/  @!UP3 UIMAD.WIDE.U32 UR20, UR28, UR8, URZ ;  /* 0x000000081c14b2a5 */ /* 0x000fe2000f8e003f */
[C---:B------:R-:W-:Y:S01]  /*1ba60*/  VIADD R15, R2.reuse, 0x40 ;  /* 0x00000040020f7836 */ /* 0x040fe20000000000 */
[----:B------:R-:W-:Y:S01]  /*1ba70*/  @!UP3 UIMAD UR10, UR28, UR9, UR10 ;  /* 0x000000091c0ab2a4 */ /* 0x000fe2000f8e020a */
[C---:B------:R-:W-:Y:S01]  /*1ba80*/  VIADD R16, R2.reuse, 0x60 ;  /* 0x0000006002107836 */ /* 0x040fe20000000000 */
[----:B------:R-:W-:Y:S01]  /*1ba90*/  @UP2 ULDC.64 UR6, c[0x0][0x2c0] ;  /* 0x0000b00000062ab9 */ /* 0x000fe20000000a00 */
[----:B------:R-:W-:Y:S01]  /*1baa0*/  ULDC.U8 UR9, c[0x0][0x3d8] ;  /* 0x0000f60000097ab9 */ /* 0x000fe20000000000 */
[----:B------:R-:W-:Y:S01]  /*1bab0*/  USHF.R.S32.HI UR8, URZ, 0x1f, UR4 ;  /* 0x0000001f3f087899 */ /* 0x000fe20008011404 */
[----:B------:R-:W-:Y:S01]  /*1bac0*/  ISETP.GE.AND P4, PT, R2, UR24, PT ;  /* 0x0000001802007c0c */ /* 0x000fe2000bf86270 */
[----:B------:R-:W-:Y:S01]  /*1bad0*/  @UP2 UIMAD UR15, UR7, UR6, URZ ;  /* 0x00000006070f22a4 */ /* 0x000fe2000f8e023f */
[----:B------:R-:W-:Y:S01]  /*1bae0*/  ISETP.GE.AND P3, PT, R14, UR24, PT ;  /* 0x000000180e007c0c */ /* 0x000fe2000bf66270 */
[----:B------:R-:W-:Y:S01]  /*1baf0*/  UISETP.NE.AND UP0, UPT, UR9, URZ, !UP2 ;  /* 0x0000003f0900728c */ /* 0x000fe2000d705270 */
[----:B------:R-:W-:Y:S01]  /*1bb00*/  ISETP.GE.AND P2, PT, R15, UR24, PT ;  /* 0x000000180f007c0c */ /* 0x000fe2000bf46270 */
[----:B------:R-:W-:Y:S01]  /*1bb10*/  ULDC.64 UR6, c[0x0][0x2a0] ;  /* 0x0000a80000067ab9 */ /* 0x000fe20000000a00 */
[----:B------:R-:W-:Y:S01]  /*1bb20*/  UISETP.NE.AND UP1, UPT, UR9, URZ, UPT ;  /* 0x0000003f0900728c */ /* 0x000fe2000bf25270 */
[----:B------:R-:W-:Y:S01]  /*1bb30*/  IMAD.U32 R3, RZ, RZ, UR6 ;  /* 0x00000006ff037e24 */ /* 0x000fe2000f8e00ff */
[----:B------:R-:W-:Y:S01]  /*1bb40*/  UIMAD UR8, UR8, UR6, URZ ;  /* 0x00000006080872a4 */ /* 0x000fe2000f8e023f */
[----:B------:R-:W-:Y:S01]  /*1bb50*/  ISETP.GE.AND P1, PT, R16, UR24, PT ;  /* 0x0000001810007c0c */ /* 0x000fe2000bf26270 */
[----:B------:R-:W-:Y:S01]  /*1bb60*/  UISETP.EQ.AND UP1, UPT, UR14, URZ, UP1 ;  /* 0x0000003f0e00728c */ /* 0x000fe20008f22270 */
[C---:B------:R-:W-:Y:S01]  /*1bb70*/  ISETP.NE.OR P4, PT, R0.reuse, RZ, P4 ;  /* 0x000000ff0000720c */ /* 0x040fe20002785670 */
[----:B------:R-:W-:Y:S01]  /*1bb80*/  UIMAD UR7, UR4, UR7, UR8 ;  /* 0x00000007040772a4 */ /* 0x000fe2000f8e0208 */
[C---:B------:R-:W-:Y:S01]  /*1bb90*/  ISETP.NE.OR P3, PT, R0.reuse, RZ, P3 ;  /* 0x000000ff0000720c */ /* 0x040fe20001f65670 */
[----:B------:R-:W-:Y:S01]  /*1bba0*/  @UP2 UMOV UR14, 0x1 ;  /* 0x00000001000e2882 */ /* 0x000fe20000000000 */
[----:B------:R-:W-:Y:S01]  /*1bbb0*/  @!UP2 ULDC UR8, c[0x0][0x2c4] ;  /* 0x0000b1000008aab9 */ /* 0x000fe20000000800 */
[----:B------:R-:W-:Y:S01]  /*1bbc0*/  @UP0 ULDC UR8, c[0x0][0x2e4] ;  /* 0x0000b90000080ab9 */ /* 0x000fe20000000800 */
[----:B------:R-:W-:Y:S01]  /*1bbd0*/  UISETP.NE.OR UP0, UPT, UR12, -0x1, !UP1 ;  /* 0xffffffff0c00788c */ /* 0x000fe2000cf05670 */
[C---:B------:R-:W-:Y:S01]  /*1bbe0*/  ISETP.NE.OR P2, PT, R0.reuse, RZ, P2 ;  /* 0x000000ff0000720c */ /* 0x040fe20001745670 */
[----:B------:R-:W-:Y:S01]  /*1bbf0*/  @!UP2 UIMAD UR14, UR8, UR5, URZ ;  /* 0x00000005080ea2a4 */ /* 0x000fe2000f8e023f */
[----:B------:R-:W-:Y:S01]  /*1bc00*/  ISETP.NE.OR P1, PT, R0, RZ, P1 ;  /* 0x000000ff0000720c */ /* 0x000fe20000f25670 */
[----:B------:R-:W-:Y:S01]  /*1bc10*/  @UP3 UIMAD UR11, UR12, UR11, UR17 ;  /* 0x0000000b0c0b32a4 */ /* 0x000fe2000f8e0211 */
[----:B------:R-:W-:Y:S01]  /*1bc20*/  ULDC UR6, c[0x0][0x2d0] ;  /* 0x0000b40000067ab9 */ /* 0x000fe20000000800 */
[----:B------:R-:W-:Y:S01]  /*1bc30*/  @!UP3 UIADD3 UR11, UR21, UR10, URZ ;  /* 0x0000000a150bb290 */ /* 0x000fe2000fffe03f */
[C---:B------:R-:W-:Y:S01]  /*1bc40*/  ISETP.GE.AND P5, PT, R4.reuse, UR6, PT ;  /* 0x0000000604007c0c */ /* 0x040fe2000bfa6270 */
[----:B------:R-:W-:Y:S01]  /*1bc50*/  @!UP3 UMOV UR16, UR20 ;  /* 0x000000140010bc82 */ /* 0x000fe20008000000 */
[----:B------:R-:W-:Y:S01]  /*1bc60*/  UIMAD UR14, UR28, UR14, URZ ;  /* 0x0000000e1c0e72a4 */ /* 0x000fe2000f8e023f */
[----:B------:R-:W-:Y:S01]  /*1bc70*/  IADD3 R8, P0, R4, UR16, RZ ;  /* 0x0000001004087c10 */ /* 0x000fe2000ff1e0ff */
[----:B------:R-:W-:Y:S01]  /*1bc80*/  @UP1 ULDC UR9, c[0x0][0x2c4] ;  /* 0x0000b10000091ab9 */ /* 0x000fe20000000800 */
[----:B------:R-:W-:Y:S01]  /*1bc90*/  @UP2 ULDC UR17, c[0x0][0x2c0] ;  /* 0x0000b00000112ab9 */ /* 0x000fe20000000800 */
[----:B------:R-:W-:Y:S01]  /*1bca0*/  @!UP0 UIMAD UR12, UR28, UR9, URZ ;  /* 0x000000091c0c82a4 */ /* 0x000fe2000f8e023f */
[----:B------:R-:W-:Y:S01]  /*1bcb0*/  ISETP.GE.OR P6, PT, R2, UR24, P5 ;  /* 0x0000001802007c0c */ /* 0x000fe2000afc6670 */
[----:B------:R-:W-:Y:S01]  /*1bcc0*/  USEL UR14, UR14, URZ, !UP1 ;  /* 0x0000003f0e0e7287 */ /* 0x000fe2000c800000 */
[----:B------:R-:W-:Y:S01]  /*1bcd0*/  LEA.HI.X.SX32 R9, R4, UR11, 0x1, P0 ;  /* 0x0000000b04097c11 */ /* 0x000fe200080f0eff */
[----:B------:R-:W-:Y:S01]  /*1bce0*/  @!UP2 UMOV UR17, 0x1 ;  /* 0x000000010011a882 */ /* 0x000fe20000000000 */
[----:B------:R-:W-:Y:S01]  /*1bcf0*/  @!UP2 UMOV UR15, UR8 ;  /* 0x00000008000fac82 */ /* 0x000fe20008000000 */
[----:B------:R-:W-:Y:S01]  /*1bd00*/  UIMAD UR19, UR19, UR17, URZ ;  /* 0x00000011131372a4 */ /* 0x000fe2000f8e023f */
[----:B------:R-:W-:Y:S01]  /*1bd10*/  IMAD.U32 R4, RZ, RZ, UR13 ;  /* 0x0000000dff047e24 */ /* 0x000fe2000f8e00ff */
[----:B------:R-:W-:Y:S01]  /*1bd20*/  UIMAD UR14, UR4, UR15, UR14 ;  /* 0x0000000f040e72a4 */ /* 0x000fe2000f8e020e */
[----:B------:R-:W-:Y:S01]  /*1bd30*/  IMAD.WIDE.U32 R8, R3, UR4, R8 ;  /* 0x0000000403087c25 */ /* 0x000fe2000f8e0008 */
[----:B------:R-:W-:Y:S01]  /*1bd40*/  @!UP1 UMOV UR26, URZ ;  /* 0x0000003f001a9c82 */ /* 0x000fe20008000000 */
[----:B------:R-:W-:Y:S01]  /*1bd50*/  @!UP1 UMOV UR27, URZ ;  /* 0x0000003f001b9c82 */ /* 0x000fe20008000000 */
[----:B------:R-:W-:Y:S01]  /*1bd60*/  @UP1 UMOV UR26, UR12 ;  /* 0x0000000c001a1c82 */ /* 0x000fe20008000000 */
[----:B------:R-:W-:Y:S01]  /*1bd70*/  @UP1 USHF.R.S32.HI UR27, URZ, 0x1f, UR12 ;  /* 0x0000001f3f1b1899 */ /* 0x000fe2000801140c */
[--C-:B------:R-:W-:Y:S01]  /*1bd80*/  SHF.R.S32.HI R3, RZ, 0x1f, R2.reuse ;  /* 0x0000001fff037819 */ /* 0x100fe20000011402 */
[----:B------:R-:W-:Y:S01]  /*1bd90*/  USHF.R.S32.HI UR4, URZ, 0x1f, UR19 ;  /* 0x0000001f3f047899 */ /* 0x000fe20008011413 */
[----:B------:R-:W-:Y:S01]  /*1bda0*/  VIADD R7, R9, UR7 ;  /* 0x0000000709077c36 */ /* 0x000fe20008000000 */
[----:B------:R-:W-:Y:S01]  /*1bdb0*/  USHF.R.S32.HI UR5, URZ, 0x1f, UR14 ;  /* 0x0000001f3f057899 */ /* 0x000fe2000801140e */
[----:B------:R-:W-:Y:S01]  /*1bdc0*/  ISETP.GE.OR P0, PT, R14, UR24, P5 ;  /* 0x000000180e007c0c */ /* 0x000fe2000af06670 */
[----:B------:R-:W-:Y:S01]  /*1bdd0*/  UIADD3 UR19, UP1, UP0, UR19, UR26, UR14 ;  /* 0x0000001a13137290 */ /* 0x000fe2000f83e00e */
[----:B------:R-:W-:-:S03]  /*1bde0*/  IMAD.WIDE R4, R4, 0x80, R2 ;  /* 0x0000008004047825 */ /* 0x000fc600078e0202 */
[----:B------:R-:W-:Y:S01]  /*1bdf0*/  UIADD3.X UR26, UR4, UR27, UR5, UP1, UP0 ;  /* 0x0000001b041a7290 */ /* 0x000fe20008fe0405 */
[----:B------:R-:W-:Y:S11]  /*1be00*/  @P6 BRA `(.L_x_238) ;  /* 0x0000000000286947 */ /* 0x000ff60003800000 */
        /* <DEDUP_REMOVED lines=10> */
.L_x_238:
[----:B------:R-:W-:Y:S05]  /*1beb0*/  BSYNC B0 ;  /* 0x0000000000007941 */ /* 0x000fea0003800000 */
.L_x_237:
        /* <DEDUP_REMOVED lines=8> */
[----:B--2---:R-:W-:Y:S02]  /*1bf40*/  IMAD R12, R10, UR4, RZ ;  /* 0x000000040a0c7c24 */ /* 0x004fe4000f8e02ff */
        /* <DEDUP_REMOVED lines=8> */
.L_x_240:
[----:B------:R-:W-:Y:S05]  /*1bfd0*/  BSYNC B0 ;  /* 0x0000000000007941 */ /* 0x000fea0003800000 */
.L_x_239:
[----:B------:R-:W-:Y:S04]  /*1bfe0*/  BSSY B0, `(.L_x_241) ;  /* 0x000000f000007945 */ /* 0x000fe80003800000 */
[----:B------:R-:W-:Y:S05]  /*1bff0*/  @P6 BRA `(.L_x_242) ;  /* 0x0000000000346947 */ /* 0x000fea0003800000 */
[----:B------:R-:W-:Y:S01]  /*1c000*/  IADD3 R0, P0, R4, 0x40, RZ ;  /* 0x0000004004007810 */ /* 0x000fe20007f1e0ff */
[----:B------:R-:W-:Y:S01]  /*1c010*/  ULDC.64 UR4, c[0x0][0x298] ;  /* 0x0000a60000047ab9 */ /* 0x000fe20000000a00 */
[----:B------:R-:W-:-:S03]  /*1c020*/  MOV R11, R7 ;  /* 0x00000007000b7202 */ /* 0x000fc60000000f00 */
[----:B------:R-:W-:-:S04]  /*1c030*/  IMAD.X R10, RZ, RZ, R5, P0 ;  /* 0x000000ffff0a7224 */ /* 0x000fc800000e0605 */
[----:B--23--:R-:W-:Y:S02]  /*1c040*/  IMAD R12, R10, UR4, RZ ;  /* 0x000000040a0c7c24 */ /* 0x00cfe4000f8e02ff */
        /* <DEDUP_REMOVED lines=8> */
.L_x_242:
[----:B------:R-:W-:Y:S05]  /*1c0d0*/  BSYNC B0 ;  /* 0x0000000000007941 */ /* 0x000fea0003800000 */
.L_x_241:
        /* <DEDUP_REMOVED lines=14> */
.L_x_244:
[----:B------:R-:W-:Y:S05]  /*1c1c0*/  BSYNC B0 ;  /* 0x0000000000007941 */ /* 0x000fea0003800000 */
.L_x_243:
        /* <DEDUP_REMOVED lines=10> */
.L_x_246:
[----:B------:R-:W-:Y:S05]  /*1c270*/  BSYNC B0 ;  /* 0x0000000000007941 */ /* 0x000fea0003800000 */
.L_x_245:
        /* <DEDUP_REMOVED lines=10> */
.L_x_248:
[----:B------:R-:W-:Y:S05]  /*1c320*/  BSYNC B0 ;  /* 0x0000000000007941 */ /* 0x000fea0003800000 */
.L_x_247:
        /* <DEDUP_REMOVED lines=10> */
.L_x_250:
[----:B------:R-:W-:Y:S05]  /*1c3d0*/  BSYNC B0 ;  /* 0x0000000000007941 */ /* 0x000fea0003800000 */
.L_x_249:
        /* <DEDUP_REMOVED lines=10> */
.L_x_251:
        /* <DEDUP_REMOVED lines=16> */
.L_x_720:


//--------------------- .text._ZN5flash16flash_fwd_kernelI23Flash_fwd_kernel_traitsILi32ELi128ELi128ELi4ELb0ELb0EN7cutlass10bfloat16_tE19Flash_kernel_traitsILi32ELi128ELi128ELi4ES3_EELb1ELb1ELb0ELb0ELb1ELb1ELb0ELb0EEEvNS_16Flash_fwd_paramsE --------------------------
	.section	.text._ZN5flash16flash_fwd_kernelI23Flash_fwd_kernel_traitsILi32ELi128ELi128ELi4ELb0ELb0EN7cutlass10bfloat16_tE19Flash_kernel_traitsILi32ELi128ELi128ELi4ES3_EELb1ELb1ELb0ELb0ELb1ELb1ELb0ELb0EEEvNS_16Flash_fwd_paramsE,"ax",@progbits
	.align	128
        .global         _ZN5flash16flash_fwd_kernelI23Flash_fwd_kernel_traitsILi32ELi128ELi128ELi4ELb0ELb0EN7cutlass10bfloat16_tE19Flash_kernel_traitsILi32ELi128ELi128ELi4ES3_EELb1ELb1ELb0ELb0ELb1ELb1ELb0ELb0EEEvNS_16Flash_fwd_paramsE
        .type           _ZN5flash16flash_fwd_kernelI23Flash_fwd_kernel_traitsILi32ELi128ELi128ELi4ELb0ELb0EN7cutlass10bfloat16_tE19Flash_kernel_traitsILi32ELi128ELi128ELi4ES3_EELb1ELb1ELb0ELb0ELb1ELb1ELb0ELb0EEEvNS_16Flash_fwd_paramsE,@function
        .size           _ZN5flash16flash_fwd_kernelI23Flash_fwd_kernel_traitsILi32ELi128ELi128ELi4ELb0ELb0EN7cutlass10bfloat16_tE19Flash_kernel_traitsILi32ELi128ELi128ELi4ES3_EELb1ELb1ELb0ELb0ELb1ELb1ELb0ELb0EEEvNS_16Flash_fwd_paramsE,(.L_x_721 - _ZN5flash16flash_fwd_kernelI23Flash_fwd_kernel_traitsILi32ELi128ELi128ELi4ELb0ELb0EN7cutlass10bfloat16_tE19Flash_kernel_traitsILi32ELi128ELi128ELi4ES3_EELb1ELb1ELb0ELb0ELb1ELb1ELb0ELb0EEEvNS_16Flash_fwd_paramsE)
        .other          _ZN5flash16flash_fwd_kernelI23Flash_fwd_kernel_traitsILi32ELi128ELi128ELi4ELb0ELb0EN7cutlass10bfloat16_tE19Flash_kernel_traitsILi32ELi128ELi128ELi4ES3_EELb1ELb1ELb0ELb0ELb1ELb1ELb0ELb0EEEvNS_16Flash_fwd_paramsE,@"STO_CUDA_ENTRY STV_DEFAULT"
_ZN5flash16flash_fwd_kernelI23Flash_fwd_kernel_traitsILi32ELi128ELi128ELi4ELb0ELb0EN7cutlass10bfloat16_tE19Flash_kernel_traitsILi32ELi128ELi128ELi4ES3_EELb1ELb1ELb0ELb0ELb1ELb1ELb0ELb0EEEvNS_16Flash_fwd_paramsE:
.text._ZN5flash16flash_fwd_kernelI23Flash_fwd_kernel_traitsILi32ELi128ELi128ELi4ELb0ELb0EN7cutlass10bfloat16_tE19Flash_kernel_traitsILi32ELi128ELi128ELi4ES3_EELb1ELb1ELb0ELb0ELb1ELb1ELb0ELb0EEEvNS_16Flash_fwd_paramsE:
[----:B------:R-:W1:Y:S08]  /*0000*/  LDC R1, c[0x0][0x28] ;  /* 0x00000a00ff017b82 */ /* 0x000e700000000800 */
[----:B------:R-:W2:Y:S01]  /*0010*/  LDC R12, c[0x0][0x3a8] ;  /* 0x0000ea00ff0c7b82 */ /* 0x000ea20000000800 */
[----:B------:R-:W-:Y:S01]  /*0020*/  ULDC.U8 UR4, c[0x0][0x3b4] ;  /* 0x0000ed0000047ab9 */ /* 0x000fe20000000000 */
[----:B------:R-:W-:Y:S01]  /*0030*/  ULDC.64 UR32, c[0x0][0x3a0] ;  /* 0x0000e80000207ab9 */ /* 0x000fe20000000a00 */
[----:B------:R-:W-:Y:S01]  /*0040*/  ISETP.NE.AND P3, PT, RZ, UR4, PT ;  /* 0x00000004ff007c0c */ /* 0x000fe2000bf65270 */
[----:B------:R-:W-:Y:S01]  /*0050*/  IMAD.U32 R2, RZ, RZ, UR32 ;  /* 0x00000020ff027e24 */ /* 0x000fe2000f8e00ff */
[----:B------:R-:W-:Y:S01]  /*0060*/  ULDC.64 UR30, c[0x0][0x208] ;  /* 0x00008200001e7ab9 */ /* 0x000fe20000000a00 */
[----:B------:R-:W-:-:S02]  /*0070*/  IMAD.U32 R3, RZ, RZ, UR33 ;  /* 0x00000021ff037e24 */ /* 0x000fc4000f8e00ff */
[----:B------:R-:W3:Y:S01]  /*0080*/  LDC R13, c[0x0][0x3ac] ;  /* 0x0000eb00ff0d7b82 */ /* 0x000ee20000000800 */
[----:B------:R-:W4:Y:S01]  /*0090*/  S2R R61, SR_CTAID.X ;  /* 0x00000000003d7919 */ /* 0x000f220000002500 */
[----:B------:R-:W-:Y:S01]  /*00a0*/  ULDC UR19, c[0x0][0x2c4] ;  /* 0x0000b10000137ab9 */ /* 0x000fe20000000800 */
[----:B-1----:R-:W-:-:S05]  /*00b0*/  VIADD R1, R1, 0xffffff98 ;  /* 0xffffff9801017836 */ /* 0x002fca0000000000 */
[----:B------:R2:W5:Y:S01]  /*00c0*/  @P3 LDG.E.64 R10, desc[UR30][R2.64] ;  /* 0x0000001e020a3981 */ /* 0x000562000c1e1b00 */
[----:B------:R-:W1:Y:S01]  /*00d0*/  LDC.64 R4, c[0x0][0x308] ;  /* 0x0000c200ff047b82 */ /* 0x000e620000000a00 */
[----:B------:R-:W4:Y:S01]  /*00e0*/  S2R R23, SR_CTAID.Y ;  /* 0x0000000000177919 */ /* 0x000f220000002600 */
[----:B------:R-:W4:Y:S06]  /*00f0*/  S2R R25, SR_CTAID.Z ;  /* 0x0000000000197919 */ /* 0x000f2c0000002700 */
[----:B------:R-:W4:Y:S01]  /*0100*/  LDC.64 R6, c[0x0][0x300] ;  /* 0x0000c000ff067b82 */ /* 0x000f220000000a00 */
[----:B--2---:R-:W-:-:S02]  /*0110*/  @P3 IMAD.MOV.U32 R2, RZ, RZ, R12 ;  /* 0x000000ffff023224 */ /* 0x004fc400078e000c */
[----:B---3--:R-:W-:-:S06]  /*0120*/  @P3 IMAD.MOV.U32 R3, RZ, RZ, R13 ;  /* 0x000000ffff033224 */ /* 0x008fcc00078e000d */
[----:B------:R-:W2:Y:S01]  /*0130*/  @P3 LDG.E.64 R2, desc[UR30][R2.64] ;  /* 0x0000001e02023981 */ /* 0x000ea2000c1e1b00 */
[----:B-1----:R-:W-:Y:S02]  /*0140*/  ISETP.NE.U32.AND P1, PT, R4, RZ, PT ;  /* 0x000000ff0400720c */ /* 0x002fe40003f25070 */
[----:B----4-:R-:W-:Y:S01]  /*0150*/  ISETP.NE.U32.AND P2, PT, R6, RZ, PT ;  /* 0x000000ff0600720c */ /* 0x010fe20003f45070 */
[----:B------:R-:W1:Y:S01]  /*0160*/  S2R R58, SR_TID.X ;  /* 0x00000000003a7919 */ /* 0x000e620000002100 */
[----:B------:R-:W-:Y:S02]  /*0170*/  ISETP.NE.AND.EX P1, PT, R5, RZ, PT, P1 ;  /* 0x000000ff0500720c */ /* 0x000fe40003f25310 */
[----:B------:R-:W-:Y:S02]  /*0180*/  LOP3.LUT R0, R25, R61, R23, 0xfe, !PT ;  /* 0x0000003d19007212 */ /* 0x000fe400078efe17 */
[----:B------:R-:W-:-:S09]  /*0190*/  ISETP.NE.AND.EX P2, PT, R7, RZ, PT, P2 ;  /* 0x000000ff0700720c */ /* 0x000fd20003f45320 */
[----:B------:R-:W3:Y:S08]  /*01a0*/  @P1 LDC.64 R6, c[0x0][0x308] ;  /* 0x0000c200ff061b82 */ /* 0x000ef00000000a00 */
[----:B------:R-:W4:Y:S01]  /*01b0*/  @P2 LDC.64 R8, c[0x0][0x300] ;  /* 0x0000c000ff082b82 */ /* 0x000f220000000a00 */
[----:B-1----:R-:W-:-:S07]  /*01c0*/  LOP3.LUT P4, RZ, R0, R58, RZ, 0xfc, !PT ;  /* 0x0000003a00ff7212 */ /* 0x002fce000788fcff */
[----:B------:R-:W2:Y:S01]  /*01d0*/  @P3 LDC R0, c[0x0][0x3b0] ;  /* 0x0000ec00ff003b82 */ /* 0x000ea20000000800 */
[----:B---3--:R-:W-:-:S07]  /*01e0*/  @P1 IMAD.WIDE R6, R23, 0x4, R6 ;  /* 0x0000000417061825 */ /* 0x008fce00078e0206 */
[----:B------:R-:W1:Y:S01]  /*01f0*/  @!P4 LDC.64 R14, c[0x0][0x3b8] ;  /* 0x0000ee00ff0ecb82 */ /* 0x000e620000000a00 */
[----:B----4-:R-:W-:Y:S01]  /*0200*/  @P2 IMAD.WIDE R8, R23, 0x4, R8 ;  /* 0x0000000417082825 */ /* 0x010fe200078e0208 */
[----:B-----5:R-:W-:-:S03]  /*0210*/  @P3 R2UR UR32, R10 ;  /* 0x000000000a2032ca */ /* 0x020fc600000e0000 */
[----:B------:R-:W-:Y:S01]  /*0220*/  IMAD.MOV.U32 R10, RZ, RZ, RZ ;  /* 0x000000ffff0a7224 */ /* 0x000fe200078e00ff */
[----:B------:R-:W-:-:S09]  /*0230*/  @P3 R2UR UR33, R11 ;  /* 0x000000000b2132ca */ /* 0x000fd200000e0000 */
[----:B------:R-:W-:-:S04]  /*0240*/  IMAD.U32 R4, RZ, RZ, UR32 ;  /* 0x00000020ff047e24 */ /* 0x000fc8000f8e00ff */
[----:B------:R-:W-:-:S05]  /*0250*/  IMAD.U32 R5, RZ, RZ, UR33 ;  /* 0x00000021ff057e24 */ /* 0x000fca000f8e00ff */
[----:B-1----:R1:W-:Y:S01]  /*0260*/  @!P4 STG.E.64 desc[UR30][R14.64], R4 ;  /* 0x000000040e00c986 */ /* 0x0023e2000c101b1e */
[----:B--2---:R-:W-:-:S05]  /*0270*/  @P3 IADD3 R12, P0, R2, R0, RZ ;  /* 0x00000000020c3210 */ /* 0x004fca0007f1e0ff */
[----:B------:R-:W-:Y:S02]  /*0280*/  @P3 IMAD.X R13, RZ, RZ, R3, P0 ;  /* 0x000000ffff0d3224 */ /* 0x000fe400000e0603 */
[----:B------:R-:W-:Y:S02]  /*0290*/  @!P4 IMAD.MOV.U32 R2, RZ, RZ, R12 ;  /* 0x000000ffff02c224 */ /* 0x000fe400078e000c */
[----:B------:R-:W-:-:S05]  /*02a0*/  @!P4 IMAD.MOV.U32 R3, RZ, RZ, R13 ;  /* 0x000000ffff03c224 */ /* 0x000fca00078e000d */
[----:B------:R2:W-:Y:S01]  /*02b0*/  @!P4 STG.E.64 desc[UR30][R14.64+0x8], R2 ;  /* 0x000008020e00c986 */ /* 0x0005e2000c101b1e */
[----:B-1----:R-:W1:Y:S03]  /*02c0*/  @!P1 LDC.64 R4, c[0x0][0x2c8] ;  /* 0x0000b200ff049b82 */ /* 0x002e660000000a00 */
[----:B------:R-:W3:Y:S04]  /*02d0*/  @P2 LDG.E R10, desc[UR30][R8.64] ;  /* 0x0000001e080a2981 */ /* 0x000ee8000c1e1900 */
[----:B------:R-:W3:Y:S01]  /*02e0*/  @P1 LDG.E R6, desc[UR30][R6.64] ;  /* 0x0000001e06061981 */ /* 0x000ee2000c1e1900 */
[----:B------:R-:W-:-:S05]  /*02f0*/  IMAD.SHL.U32 R60, R61, 0x80, RZ ;  /* 0x000000803d3c7824 */ /* 0x000fca00078e00ff */
[----:B------:R-:W-:Y:S01]  /*0300*/  ISETP.GE.AND P0, PT, R60, UR19, PT ;  /* 0x000000133c007c0c */ /* 0x000fe2000bf06270 */
[----:B--2---:R-:W2:Y:S02]  /*0310*/  @!P1 LDC.64 R2, c[0x0][0x318] ;  /* 0x0000c600ff029b82 */ /* 0x004ea40000000a00 */
[----:B--2---:R-:W-:-:S04]  /*0320*/  @!P1 ISETP.NE.U32.AND P2, PT, R2, RZ, PT ;  /* 0x000000ff0200920c */ /* 0x004fc80003f45070 */
[----:B------:R-:W-:-:S04]  /*0330*/  @!P1 ISETP.NE.AND.EX P2, PT, R3, RZ, PT, P2 ;  /* 0x000000ff0300920c */ /* 0x000fc80003f45320 */
[----:B-1----:R-:W-:Y:S01]  /*0340*/  @!P1 SEL R0, R5, RZ, P2 ;  /* 0x000000ff05009207 */ /* 0x002fe20001000000 */
[----:B---3--:R-:W-:-:S03]  /*0350*/  @P1 IMAD.IADD R45, R6, 0x1, -R10 ;  /* 0x00000001062d1824 */ /* 0x008fc600078e0a0a */
[----:B------:R-:W-:Y:S01]  /*0360*/  @!P1 IADD3 R45, R0, R4, -R10 ;  /* 0x00000004002d9210 */ /* 0x000fe20007ffe80a */
[----:B------:R-:W-:Y:S06]  /*0370*/  @P0 EXIT ;  /* 0x000000000000094d */ /* 0x000fec0003800000 */
[----:B------:R-:W-:Y:S01]  /*0380*/  VIADD R0, R60, 0xff ;  /* 0x000000ff3c007836 */ /* 0x000fe20000000000 */
[----:B------:R-:W-:Y:S01]  /*0390*/  ULDC UR18, c[0x0][0x398] ;  /* 0x0000e60000127ab9 */ /* 0x000fe20000000800 */
[C---:B------:R-:W-:Y:S01]  /*03a0*/  VIADD R2, R45.reuse, 0x7f ;  /* 0x0000007f2d027836 */ /* 0x040fe20000000000 */
[----:B------:R-:W-:Y:S01]  /*03b0*/  SHF.R.S32.HI R6, RZ, 0x1f, R58 ;  /* 0x0000001fff067819 */ /* 0x000fe2000001143a */
[----:B------:R-:W-:Y:S01]  /*03c0*/  ULDC UR8, c[0x0][0x270] ;  /* 0x00009c0000087ab9 */ /* 0x000fe20000000800 */
[----:B------:R-:W-:Y:S01]  /*03d0*/  IADD3 R0, R45, -UR19, R0 ;  /* 0x800000132d007c10 */ /* 0x000fe2000fffe000 */
[----:B------:R-:W-:Y:S01]  /*03e0*/  IMAD R5, R23, UR8, R25 ;  /* 0x0000000817057c24 */ /* 0x000fe2000f8e0219 */
[----:B------:R-:W-:-:S03]  /*03f0*/  LEA.HI R14, R6, R58, RZ, 0x5 ;  /* 0x0000003a060e7211 */ /* 0x000fc600078f28ff */
[----:B------:R-:W-:Y:S01]  /*0400*/  VIADD R3, R0, UR18 ;  /* 0x0000001200037c36 */ /* 0x000fe20008000000 */
[----:B------:R-:W-:-:S04]  /*0410*/  SHF.R.S32.HI R0, RZ, 0x1f, R2 ;  /* 0x0000001fff007819 */ /* 0x000fc80000011402 */
[----:B------:R-:W-:Y:S02]  /*0420*/  SHF.R.S32.HI R4, RZ, 0x1f, R3 ;  /* 0x0000001fff047819 */ /* 0x000fe40000011403 */
[----:B------:R-:W-:Y:S02]  /*0430*/  LEA.HI R0, R0, R2, RZ, 0x7 ;  /* 0x0000000200007211 */ /* 0x000fe400078f38ff */
[----:B------:R-:W-:Y:S02]  /*0440*/  LEA.HI R2, R4, R3, RZ, 0x7 ;  /* 0x0000000304027211 */ /* 0x000fe400078f38ff */
[----:B------:R-:W-:Y:S01]  /*0450*/  SHF.R.S32.HI R3, RZ, 0x7, R0 ;  /* 0x00000007ff037819 */ /* 0x000fe20000011400 */
[----:B------:R-:W-:Y:S01]  /*0460*/  IMAD.SHL.U32 R0, R5, 0x20, RZ ;  /* 0x0000002005007824 */ /* 0x000fe200078e00ff */
[----:B------:R-:W-:Y:S02]  /*0470*/  SHF.R.S32.HI R2, RZ, 0x7, R2 ;  /* 0x00000007ff027819 */ /* 0x000fe40000011402 */
[----:B------:R-:W-:-:S02]  /*0480*/  LOP3.LUT R4, R14, 0xffffffe0, RZ, 0xc0, !PT ;  /* 0xffffffe00e047812 */ /* 0x000fc400078ec0ff */
[----:B------:R-:W-:-:S03]  /*0490*/  VIMNMX R228, R3, R2, PT ;  /* 0x0000000203e47248 */ /* 0x000fc60003fe0100 */
[----:B------:R-:W-:Y:S01]  /*04a0*/  IMAD.IADD R46, R58, 0x1, -R4 ;  /* 0x000000013a2e7824 */ /* 0x000fe200078e0a04 */
[----:B------:R-:W-:-:S04]  /*04b0*/  ISETP.GE.AND P2, PT, R228, 0x1, PT ;  /* 0x00000001e400780c */ /* 0x000fc80003f46270 */
[----:B------:R-:W-:Y:S02]  /*04c0*/  IADD3 R249, P1, P0, R0, R12, R46 ;  /* 0x0000000c00f97210 */ /* 0x000fe4000783e02e */
[----:B------:R-:W-:Y:S02]  /*04d0*/  SHF.R.S32.HI R0, RZ, 0x1f, R0 ;  /* 0x0000001fff007819 */ /* 0x000fe40000011400 */
[----:B------:R-:W-:-:S04]  /*04e0*/  SHF.R.S32.HI R2, RZ, 0x1f, R46 ;  /* 0x0000001fff027819 */ /* 0x000fc8000001142e */
[----:B------:R-:W-:Y:S01]  /*04f0*/  IADD3.X R57, R0, R13, R2, P1, P0 ;  /* 0x0000000d00397210 */ /* 0x000fe20000fe0402 */
[----:B------:R-:W-:Y:S06]  /*0500*/  @!P2 BRA `(.L_x_252) ;  /* 0x000001000064a947 */ /* 0x000fec0003800000 */
[----:B------:R-:W1:Y:S01]  /*0510*/  LDC R26, c[0x0][0x278] ;  /* 0x00009e00ff1a7b82 */ /* 0x000e620000000800 */
[CC--:B------:R-:W-:Y:S01]  /*0520*/  LEA.HI R11, R6.reuse, R58.reuse, RZ, 0x2 ;  /* 0x0000003a060b7211 */ /* 0x0c0fe200078f10ff */
[----:B------:R-:W-:Y:S01]  /*0530*/  ULDC.64 UR4, c[0x0][0x228] ;  /* 0x00008a0000047ab9 */ /* 0x000fe20000000a00 */
[CC--:B------:R-:W-:Y:S01]  /*0540*/  LEA.HI R20, R6.reuse, R58.reuse, RZ, 0x3 ;  /* 0x0000003a06147211 */ /* 0x0c0fe200078f18ff */
[----:B------:R-:W-:Y:S01]  /*0550*/  ULDC.64 UR10, c[0x0][0x248] ;  /* 0x00009200000a7ab9 */ /* 0x000fe20000000a00 */
[----:B------:R-:W-:Y:S01]  /*0560*/  LEA.HI R8, R6, R58, RZ, 0x4 ;  /* 0x0000003a06087211 */ /* 0x000fe200078f20ff */
[----:B------:R-:W-:Y:S01]  /*0570*/  ULDC.64 UR8, c[0x0][0x250] ;  /* 0x0000940000087ab9 */ /* 0x000fe20000000a00 */
[----:B------:R-:W-:Y:S01]  /*0580*/  LOP3.LUT R2, R11, 0xfffffffc, RZ, 0xc0, !PT ;  /* 0xfffffffc0b027812 */ /* 0x000fe200078ec0ff */
[----:B------:R-:W2:Y:S01]  /*0590*/  S2UR UR15, SR_CgaCtaId ;  /* 0x00000000000f79c3 */ /* 0x000ea20000008800 */
[----:B------:R-:W-:Y:S01]  /*05a0*/  SHF.R.S32.HI R6, RZ, 0x4, R8 ;  /* 0x00000004ff067819 */ /* 0x000fe20000011408 */
[----:B------:R-:W-:Y:S01]  /*05b0*/  ULDC.64 UR12, c[0x0][0x240] ;  /* 0x00009000000c7ab9 */ /* 0x000fe20000000a00 */
[----:B------:R-:W-:Y:S01]  /*05c0*/  SHF.R.S32.HI R22, RZ, 0x1f, R23 ;  /* 0x0000001fff167819 */ /* 0x000fe20000011417 */
[----:B------:R-:W-:Y:S01]  /*05d0*/  IMAD.IADD R2, R58, 0x1, -R2 ;  /* 0x000000013a027824 */ /* 0x000fe200078e0a02 */
[----:B------:R-:W-:Y:S01]  /*05e0*/  LEA.HI R3, R8, R6, RZ, 0x1 ;  /* 0x0000000608037211 */ /* 0x000fe200078f08ff */
[----:B------:R-:W-:Y:S01]  /*05f0*/  ULDC.64 UR6, c[0x0][0x230] ;  /* 0x00008c0000067ab9 */ /* 0x000fe20000000a00 */
[----:B------:R-:W-:Y:S01]  /*0600*/  SHF.R.S32.HI R59, RZ, 0x5, R14 ;  /* 0x00000005ff3b7819 */ /* 0x000fe2000001140e */
[----:B------:R-:W-:Y:S01]  /*0610*/  IMAD.SHL.U32 R2, R2, 0x8, RZ ;  /* 0x0000000802027824 */ /* 0x000fe200078e00ff */
[----:B------:R-:W-:Y:S01]  /*0620*/  LOP3.LUT R3, R3, 0xfffffffe, RZ, 0xc0, !PT ;  /* 0xfffffffe03037812 */ /* 0x000fe200078ec0ff */
[----:B------:R-:W-:Y:S01]  /*0630*/  USHF.L.U32 UR14, UR12, 0x6, URZ ;  /* 0x000000060c0e7899 */ /* 0x000fe2000800063f */
[----:B------:R-:W-:Y:S01]  /*0640*/  IABS R24, R25 ;  /* 0x0000001900187213 */ /* 0x000fe20000000000 */
[----:B------:R-:W-:Y:S01]  /*0650*/  VIADD R56, R228, 0xffffffff ;  /* 0xffffffffe4387836 */ /* 0x000fe20000000000 */
[----:B------:R-:W-:Y:S01]  /*0660*/  USHF.L.U32 UR17, UR8, 0x6, URZ ;  /* 0x0000000608117899 */ /* 0x000fe2000800063f */
[----:B------:R-:W-:Y:S01]  /*0670*/  IMAD.IADD R17, R6, 0x1, -R3 ;  /* 0x0000000106117824 */ /* 0x000fe200078e0a03 */
[----:B------:R-:W-:Y:S01]  /*0680*/  SHF.R.S32.HI R6, RZ, 0x2, R11 ;  /* 0x00000002ff067819 */ /* 0x000fe2000001140b */
[----:B------:R-:W-:Y:S01]  /*0690*/  USHF.L.U64.HI UR16, UR8, 0x6, UR9 ;  /* 0x0000000608107899 */ /* 0x000fe20008010209 */
[----:B-1----:R-:W-:Y:S01]  /*06a0*/  IABS R0, R26 ;  /* 0x0000001a00007213 */ /* 0x002fe20000000000 */
[----:B------:R-:W-:Y:S01]  /*06b0*/  IMAD R241, R61, 0x8, R59 ;  /* 0x000000083df17824 */ /* 0x000fe200078e023b */
[----:B------:R-:W-:Y:S01]  /*06c0*/  LOP3.LUT R3, R20, 0xfffffff8, RZ, 0xc0, !PT ;  /* 0xfffffff814037812 */ /* 0x000fe200078ec0ff */
[----:B------:R-:W-:Y:S01]  /*06d0*/  UIADD3 UR27, UR32, -0x61c88647, URZ ;  /* 0x9e3779b9201b7890 */ /* 0x000fe2000fffe03f */
[----:B------:R-:W-:Y:S01]  /*06e0*/  LOP3.LUT R237, R57, UR32, RZ, 0x3c, !PT ;  /* 0x0000002039ed7c12 */ /* 0x000fe2000f8e3cff */
[----:B------:R-:W-:Y:S01]  /*06f0*/  IMAD.MOV.U32 R21, RZ, RZ, R0 ;  /* 0x000000ffff157224 */ /* 0x000fe200078e0000 */
[----:B------:R-:W-:Y:S01]  /*0700*/  UIADD3 UR26, UR33, -0x4498517b, URZ ;  /* 0xbb67ae85211a7890 */ /* 0x000fe2000fffe03f */
[----:B------:R-:W-:-:S02]  /*0710*/  IMAD.IADD R3, R58, 0x1, -R3 ;  /* 0x000000013a037824 */ /* 0x000fc400078e0a03 */
[----:B------:R-:W1:Y:S03]  /*0720*/  I2F.RP R0, R21 ;  /* 0x0000001500007306 */ /* 0x000e660000209400 */
[----:B------:R-:W-:-:S05]  /*0730*/  LEA.HI R44, R3, R3, RZ, 0x1 ;  /* 0x00000003032c7211 */ /* 0x000fca00078f08ff */
[----:B-1----:R1:W3:Y:S02]  /*0740*/  MUFU.RCP R4, R0 ;  /* 0x0000000000047308 */ /* 0x0022e40000001000 */
[----:B-1----:R-:W-:Y:S01]  /*0750*/  SHF.R.S32.HI R0, RZ, 0x3, R20 ;  /* 0x00000003ff007819 */ /* 0x002fe20000011414 */
[----:B---3--:R-:W-:-:S04]  /*0760*/  VIADD R4, R4, 0xffffffe ;  /* 0x0ffffffe04047836 */ /* 0x008fc80000000000 */
[----:B------:R-:W-:Y:S01]  /*0770*/  IMAD.SHL.U32 R0, R0, 0x40, RZ ;  /* 0x0000004000007824 */ /* 0x000fe200078e00ff */
[----:B------:R1:W3:Y:S04]  /*0780*/  F2I.FTZ.U32.TRUNC.NTZ R5, R4 ;  /* 0x0000000400057305 */ /* 0x0002e8000021f000 */
[----:B------:R-:W-:-:S04]  /*0790*/  LOP3.LUT R0, R0, 0xc0, RZ, 0xc0, !PT ;  /* 0x000000c000007812 */ /* 0x000fc800078ec0ff */
[----:B------:R-:W-:Y:S02]  /*07a0*/  LOP3.LUT R7, R0, 0x18, R2, 0xf8, !PT ;  /* 0x0000001800077812 */ /* 0x000fe400078ef802 */
[----:B-1----:R-:W-:Y:S02]  /*07b0*/  SHF.R.U32.HI R4, RZ, 0x3, R0 ;  /* 0x00000003ff047819 */ /* 0x002fe40000011600 */
[----:B------:R-:W-:Y:S02]  /*07c0*/  LOP3.LUT R0, R8, 0xfffffff0, RZ, 0xc0, !PT ;  /* 0xfffffff008007812 */ /* 0x000fe400078ec0ff */
[----:B------:R-:W-:Y:S02]  /*07d0*/  LOP3.LUT R9, R7, R4, RZ, 0x3c, !PT ;  /* 0x0000000407097212 */ /* 0x000fe400078e3cff */
[----:B------:R-:W-:Y:S01]  /*07e0*/  LEA.HI R4, R11, R6, RZ, 0x1 ;  /* 0x000000060b047211 */ /* 0x000fe200078f08ff */
[----:B------:R-:W-:-:S03]  /*07f0*/  IMAD.IADD R0, R58, 0x1, -R0 ;  /* 0x000000013a007824 */ /* 0x000fc600078e0a00 */
[----:B------:R-:W-:Y:S01]  /*0800*/  LOP3.LUT R8, R4, 0x7fffffe, RZ, 0xc0, !PT ;  /* 0x07fffffe04087812 */ /* 0x000fe200078ec0ff */
[----:B---3--:R-:W-:Y:S01]  /*0810*/  IMAD.MOV R4, RZ, RZ, -R5 ;  /* 0x000000ffff047224 */ /* 0x008fe200078e0a05 */
[-C--:B------:R-:W-:Y:S02]  /*0820*/  LEA.HI R13, R0, R0.reuse, RZ, 0x1 ;  /* 0x00000000000d7211 */ /* 0x080fe400078f08ff */
[----:B------:R-:W-:Y:S01]  /*0830*/  SHF.R.S32.HI R12, RZ, 0x1f, R0 ;  /* 0x0000001fff0c7819 */ /* 0x000fe20000011400 */
[----:B------:R-:W-:Y:S01]  /*0840*/  IMAD.MOV.U32 R11, RZ, RZ, R4 ;  /* 0x000000ffff0b7224 */ /* 0x000fe200078e0004 */
[----:B------:R-:W-:Y:S01]  /*0850*/  LOP3.LUT R7, R13, 0x7fffffe, RZ, 0xc0, !PT ;  /* 0x07fffffe0d077812 */ /* 0x000fe200078ec0ff */
[----:B------:R-:W-:Y:S01]  /*0860*/  IMAD.IADD R8, R6, 0x1, -R8 ;  /* 0x0000000106087824 */ /* 0x000fe200078e0a08 */
[----:B------:R-:W-:Y:S02]  /*0870*/  LOP3.LUT R4, R44, 0x3fffffe, RZ, 0xc0, !PT ;  /* 0x03fffffe2c047812 */ /* 0x000fe400078ec0ff */
[----:B------:R-:W-:Y:S01]  /*0880*/  LEA.HI R19, R12, R0, RZ, 0x3 ;  /* 0x000000000c137211 */ /* 0x000fe200078f18ff */
[----:B------:R-:W-:Y:S01]  /*0890*/  IMAD.IADD R197, R0, 0x1, -R7 ;  /* 0x0000000100c57824 */ /* 0x000fe200078e0a07 */
[----:B------:R-:W-:Y:S01]  /*08a0*/  SHF.R.S32.HI R7, RZ, 0x1f, R6 ;  /* 0x0000001fff077819 */ /* 0x000fe20000011406 */
[----:B------:R-:W-:Y:S01]  /*08b0*/  IMAD.IADD R18, R3, 0x1, -R4 ;  /* 0x0000000103127824 */ /* 0x000fe200078e0a04 */
[----:B------:R-:W-:Y:S01]  /*08c0*/  SHF.R.S32.HI R3, RZ, 0x1f, R2 ;  /* 0x0000001fff037819 */ /* 0x000fe20000011402 */
[----:B------:R-:W-:Y:S01]  /*08d0*/  IMAD R0, R11, R21, RZ ;  /* 0x000000150b007224 */ /* 0x000fe200078e02ff */
[----:B------:R-:W-:Y:S01]  /*08e0*/  SHF.R.S32.HI R44, RZ, 0x1, R44 ;  /* 0x00000001ff2c7819 */ /* 0x000fe2000001142c */
[----:B------:R-:W-:-:S02]  /*08f0*/  IMAD.MOV.U32 R4, RZ, RZ, RZ ;  /* 0x000000ffff047224 */ /* 0x000fc400078e00ff */
[----:B------:R-:W-:Y:S02]  /*0900*/  IMAD R8, R59, 0x8, R8 ;  /* 0x000000083b087824 */ /* 0x000fe400078e0208 */
[----:B------:R-:W-:Y:S01]  /*0910*/  IMAD.HI.U32 R12, R5, R0, R4 ;  /* 0x00000000050c7227 */ /* 0x000fe200078e0004 */
[----:B------:R-:W-:-:S03]  /*0920*/  IADD3 R0, P0, R6, R10, RZ ;  /* 0x0000000a06007210 */ /* 0x000fc60007f1e0ff */
[----:B------:R-:W-:Y:S01]  /*0930*/  IMAD R5, R22, UR4, RZ ;  /* 0x0000000416057c24 */ /* 0x000fe2000f8e02ff */
[----:B------:R-:W-:Y:S01]  /*0940*/  LEA.HI.X.SX32 R4, R10, R7, 0x1, P0 ;  /* 0x000000070a047211 */ /* 0x000fe200000f0eff */
[----:B------:R-:W-:Y:S02]  /*0950*/  IMAD.U32 R224, R8, 0x20, R9 ;  /* 0x0000002008e07824 */ /* 0x000fe400078e0009 */
[C---:B------:R-:W-:Y:S02]  /*0960*/  IMAD R14, R23.reuse, UR5, R5 ;  /* 0x00000005170e7c24 */ /* 0x040fe4000f8e0205 */
[C---:B------:R-:W-:Y:S02]  /*0970*/  IMAD R5, R4.reuse, UR10, RZ ;  /* 0x0000000a04057c24 */ /* 0x040fe4000f8e02ff */
[----:B------:R-:W-:Y:S02]  /*0980*/  IMAD R4, R4, UR8, RZ ;  /* 0x0000000804047c24 */ /* 0x000fe4000f8e02ff */
[----:B------:R-:W-:Y:S01]  /*0990*/  IMAD.WIDE.U32 R8, R23, UR4, R2 ;  /* 0x0000000417087c25 */ /* 0x000fe2000f8e0002 */
[----:B------:R-:W-:-:S03]  /*09a0*/  ULDC.64 UR4, c[0x0][0x258] ;  /* 0x0000960000047ab9 */ /* 0x000fc60000000a00 */
[C---:B------:R-:W-:Y:S02]  /*09b0*/  IMAD R15, R0.reuse, UR11, R5 ;  /* 0x0000000b000f7c24 */ /* 0x040fe4000f8e0205 */
[C---:B------:R-:W-:Y:S02]  /*09c0*/  IMAD R16, R0.reuse, UR9, R4 ;  /* 0x0000000900107c24 */ /* 0x040fe4000f8e0204 */
[----:B------:R-:W-:-:S04]  /*09d0*/  IMAD.WIDE.U32 R10, R0, UR10, R2 ;  /* 0x0000000a000a7c25 */ /* 0x000fc8000f8e0002 */
[----:B------:R-:W-:Y:S01]  /*09e0*/  IMAD.WIDE.U32 R4, R0, UR8, R2 ;  /* 0x0000000800047c25 */ /* 0x000fe2000f8e0002 */
[----:B------:R-:W-:Y:S02]  /*09f0*/  SHF.R.S32.HI R2, RZ, 0x1f, R25 ;  /* 0x0000001fff027819 */ /* 0x000fe40000011419 */
[----:B------:R-:W-:Y:S01]  /*0a00*/  SHF.R.S32.HI R0, RZ, 0x1f, R13 ;  /* 0x0000001fff007819 */ /* 0x000fe2000001140d */
[----:B------:R-:W-:-:S04]  /*0a10*/  IMAD.HI.U32 R12, R12, R24, RZ ;  /* 0x000000180c0c7227 */ /* 0x000fc800078e00ff */
[----:B------:R-:W-:Y:S01]  /*0a20*/  IMAD.IADD R3, R9, 0x1, R14 ;  /* 0x0000000109037824 */ /* 0x000fe200078e020e */
[----:B------:R-:W-:Y:S01]  /*0a30*/  SHF.R.S32.HI R14, RZ, 0x1, R13 ;  /* 0x00000001ff0e7819 */ /* 0x000fe2000001140d */
[----:B------:R-:W-:Y:S02]  /*0a40*/  IMAD.MOV R9, RZ, RZ, -R12 ;  /* 0x000000ffff097224 */ /* 0x000fe400078e0a0c */
[----:B------:R-:W-:Y:S02]  /*0a50*/  IMAD R13, R2, UR4, RZ ;  /* 0x00000004020d7c24 */ /* 0x000fe4000f8e02ff */
[----:B------:R-:W-:Y:S01]  /*0a60*/  IMAD.MOV.U32 R2, RZ, RZ, R8 ;  /* 0x000000ffff027224 */ /* 0x000fe200078e0008 */
[----:B------:R-:W-:Y:S01]  /*0a70*/  LEA.HI R8, R0, R14, RZ, 0x2 ;  /* 0x0000000e00087211 */ /* 0x000fe200078f10ff */
[----:B------:R-:W-:Y:S02]  /*0a80*/  IMAD R0, R21, R9, R24 ;  /* 0x0000000915007224 */ /* 0x000fe400078e0218 */
[----:B------:R-:W-:Y:S01]  /*0a90*/  IMAD.IADD R9, R5, 0x1, R16 ;  /* 0x0000000105097824 */ /* 0x000fe200078e0210 */
[----:B------:R-:W-:Y:S01]  /*0aa0*/  LOP3.LUT R8, R8, 0xfffffffc, RZ, 0xc0, !PT ;  /* 0xfffffffc08087812 */ /* 0x000fe200078ec0ff */
[----:B------:R-:W-:Y:S01]  /*0ab0*/  IMAD R13, R25, UR5, R13 ;  /* 0x00000005190d7c24 */ /* 0x000fe2000f8e020d */
[----:B------:R-:W-:Y:S01]  /*0ac0*/  ISETP.GT.U32.AND P2, PT, R21, R0, PT ;  /* 0x000000001500720c */ /* 0x000fe20003f44070 */
[----:B------:R-:W-:Y:S01]  /*0ad0*/  IMAD.WIDE.U32 R2, R25, UR4, R2 ;  /* 0x0000000419027c25 */ /* 0x000fe2000f8e0002 */
[----:B------:R-:W-:-:S03]  /*0ae0*/  ULDC.64 UR4, c[0x0][0x238] ;  /* 0x00008e0000047ab9 */ /* 0x000fc60000000a00 */
[----:B------:R-:W-:Y:S02]  /*0af0*/  IMAD.IADD R47, R14, 0x1, -R8 ;  /* 0x000000010e2f7824 */ /* 0x000fe400078e0a08 */
[----:B------:R-:W-:Y:S02]  /*0b00*/  IMAD.MOV.U32 R8, RZ, RZ, R4 ;  /* 0x000000ffff087224 */ /* 0x000fe400078e0004 */
[----:B------:R-:W-:-:S04]  /*0b10*/  IMAD.WIDE R4, R61, 0x80, R6 ;  /* 0x000000803d047825 */ /* 0x000fc800078e0206 */
[----:B------:R-:W-:Y:S02]  /*0b20*/  IMAD.IADD R3, R3, 0x1, R13 ;  /* 0x0000000103037824 */ /* 0x000fe400078e020d */
[----:B------:R-:W-:Y:S02]  /*0b30*/  IMAD R5, R5, UR12, RZ ;  /* 0x0000000c05057c24 */ /* 0x000fe4000f8e02ff */
[----:B------:R-:W-:Y:S02]  /*0b40*/  @!P2 IMAD.IADD R0, R0, 0x1, -R21 ;  /* 0x000000010000a824 */ /* 0x000fe400078e0a15 */
[----:B------:R-:W-:Y:S02]  /*0b50*/  IMAD.IADD R11, R11, 0x1, R15 ;  /* 0x000000010b0b7824 */ /* 0x000fe400078e020f */
[----:B------:R-:W-:Y:S01]  /*0b60*/  IMAD R5, R4, UR13, R5 ;  /* 0x0000000d04057c24 */ /* 0x000fe2000f8e0205 */
[----:B------:R-:W-:Y:S01]  /*0b70*/  ISETP.GE.U32.AND P3, PT, R0, R21, PT ;  /* 0x000000150000720c */ /* 0x000fe20003f66070 */
[----:B------:R-:W-:-:S04]  /*0b80*/  IMAD.WIDE.U32 R2, R4, UR12, R2 ;  /* 0x0000000c04027c25 */ /* 0x000fc8000f8e0002 */
[----:B------:R-:W-:Y:S02]  /*0b90*/  IMAD R4, R22, UR4, RZ ;  /* 0x0000000416047c24 */ /* 0x000fe4000f8e02ff */
[----:B------:R-:W-:Y:S01]  /*0ba0*/  IMAD.WIDE.U32 R6, R23, UR6, R10 ;  /* 0x0000000617067c25 */ /* 0x000fe2000f8e000a */
[----:B------:R-:W-:-:S03]  /*0bb0*/  LOP3.LUT R11, R25, R26, RZ, 0x3c, !PT ;  /* 0x0000001a190b7212 */ /* 0x000fc600078e3cff */
[----:B------:R-:W-:Y:S01]  /*0bc0*/  IMAD R10, R23, UR5, R4 ;  /* 0x00000005170a7c24 */ /* 0x000fe2000f8e0204 */
[----:B------:R-:W-:Y:S01]  /*0bd0*/  ISETP.GE.AND P1, PT, R11, RZ, PT ;  /* 0x000000ff0b00720c */ /* 0x000fe20003f26270 */
[----:B------:R-:W-:Y:S01]  /*0be0*/  IMAD.WIDE.U32 R8, R23, UR4, R8 ;  /* 0x0000000417087c25 */ /* 0x000fe2000f8e0008 */
[----:B------:R-:W-:Y:S01]  /*0bf0*/  ULDC.64 UR4, c[0x0][0x210] ;  /* 0x0000840000047ab9 */ /* 0x000fe20000000a00 */
[----:B------:R-:W-:Y:S02]  /*0c00*/  SHF.R.S32.HI R11, RZ, 0x1f, R56 ;  /* 0x0000001fff0b7819 */ /* 0x000fe40000011438 */
[----:B------:R-:W-:Y:S01]  /*0c10*/  IMAD.IADD R0, R3, 0x1, R5 ;  /* 0x0000000103007824 */ /* 0x000fe200078e0205 */
[----:B------:R-:W-:Y:S01]  /*0c20*/  LEA R4, P0, R2, UR4, 0x1 ;  /* 0x0000000402047c11 */ /* 0x000fe2000f8008ff */
[----:B------:R-:W-:Y:S01]  /*0c30*/  @!P2 VIADD R12, R12, 0x1 ;  /* 0x000000010c0ca836 */ /* 0x000fe20000000000 */
[----:B------:R-:W-:Y:S01]  /*0c40*/  USHF.L.U64.HI UR4, UR12, 0x6, UR13 ;  /* 0x000000060c047899 */ /* 0x000fe2000801020d */
[----:B------:R-:W-:Y:S01]  /*0c50*/  IMAD R13, R22, UR6, RZ ;  /* 0x00000006160d7c24 */ /* 0x000fe2000f8e02ff */
[----:B------:R-:W-:Y:S01]  /*0c60*/  LEA.HI.X R5, R2, UR5, R0, 0x1, P0 ;  /* 0x0000000502057c11 */ /* 0x000fe200080f0c00 */
[----:B------:R-:W-:Y:S01]  /*0c70*/  UMOV UR5, 0x400 ;  /* 0x0000040000057882 */ /* 0x000fe20000000000 */
[----:B------:R-:W-:Y:S01]  /*0c80*/  ISETP.NE.AND P0, PT, R26, RZ, PT ;  /* 0x000000ff1a00720c */ /* 0x000fe20003f05270 */
[----:B------:R-:W-:Y:S01]  /*0c90*/  @P3 VIADD R12, R12, 0x1 ;  /* 0x000000010c0c3836 */ /* 0x000fe20000000000 */
[----:B--2---:R-:W-:Y:S01]  /*0ca0*/  ULEA UR5, UR15, UR5, 0x18 ;  /* 0x000000050f057291 */ /* 0x004fe2000f8ec03f */
[----:B------:R-:W-:Y:S01]  /*0cb0*/  IADD3 R2, P2, R4, UR14, RZ ;  /* 0x0000000e04027c10 */ /* 0x000fe2000ff5e0ff */
[----:B------:R-:W-:Y:S01]  /*0cc0*/  IMAD R13, R23, UR7, R13 ;  /* 0x00000007170d7c24 */ /* 0x000fe2000f8e020d */
[----:B------:R-:W-:Y:S01]  /*0cd0*/  ULDC.64 UR6, c[0x0][0x260] ;  /* 0x0000980000067ab9 */ /* 0x000fe20000000a00 */
[----:B------:R-:W-:Y:S01]  /*0ce0*/  IMAD.MOV.U32 R0, RZ, RZ, R12 ;  /* 0x000000ffff007224 */ /* 0x000fe200078e000c */
[----:B------:R-:W-:Y:S01]  /*0cf0*/  IADD3.X R3, R5, UR4, RZ, P2, !PT ;  /* 0x0000000405037c10 */ /* 0x000fe200097fe4ff */
[----:B------:R-:W-:Y:S01]  /*0d00*/  IMAD.IADD R7, R7, 0x1, R13 ;  /* 0x0000000107077824 */ /* 0x000fe200078e020d */
[----:B------:R-:W-:Y:S01]  /*0d10*/  LEA R224, R224, UR5, 0x1 ;  /* 0x00000005e0e07c11 */ /* 0x000fe2000f8e08ff */
[----:B------:R-:W-:Y:S01]  /*0d20*/  @!P1 IMAD.MOV R0, RZ, RZ, -R0 ;  /* 0x000000ffff009224 */ /* 0x000fe200078e0a00 */
[----:B------:R-:W-:Y:S01]  /*0d30*/  USHF.L.U64.HI UR12, UR10, 0x7, UR11 ;  /* 0x000000070a0c7899 */ /* 0x000fe2000801020b */
[----:B------:R-:W-:Y:S01]  /*0d40*/  IMAD.IADD R9, R9, 0x1, R10 ;  /* 0x0000000109097824 */ /* 0x000fe200078e020a */
[----:B------:R-:W-:Y:S01]  /*0d50*/  @!P0 LOP3.LUT R0, RZ, R26, RZ, 0x33, !PT ;  /* 0x0000001aff008212 */ /* 0x000fe200078e33ff */
[----:B------:R-:W-:Y:S01]  /*0d60*/  @!PT LDS RZ, [RZ] ;  /* 0x00000000fffff984 */ /* 0x000fe20000000800 */
[----:B------:R-:W-:Y:S01]  /*0d70*/  @!PT LDS RZ, [RZ] ;  /* 0x00000000fffff984 */ /* 0x000fe20000000800 */
[----:B------:R-:W-:Y:S01]  /*0d80*/  @!PT LDS RZ, [RZ] ;  /* 0x00000000fffff984 */ /* 0x000fe20000000800 */
[----:B------:R1:W-:Y:S01]  /*0d90*/  LDGSTS.E.BYPASS.LTC128B.128 [R224], desc[UR30][R4.64] ;  /* 0x0000000004e07fae */ /* 0x0003e2000b901d5e */
[----:B------:R-:W-:-:S02]  /*0da0*/  USHF.L.U32 UR13, UR10, 0x7, URZ ;  /* 0x000000070a0d7899 */ /* 0x000fc4000800063f */
[----:B------:R-:W-:Y:S01]  /*0db0*/  USHF.L.U32 UR15, UR10, 0x6, URZ ;  /* 0x000000060a0f7899 */ /* 0x000fe2000800063f */
[----:B------:R-:W-:Y:S01]  /*0dc0*/  IMAD.WIDE.U32 R28, R0, UR6, R6 ;  /* 0x00000006001c7c25 */ /* 0x000fe2000f8e0006 */
[----:B------:R2:W-:Y:S03]  /*0dd0*/  LDGSTS.E.BYPASS.LTC128B.128 [R224+0x800], desc[UR30][R2.64] ;  /* 0x0080000002e07fae */ /* 0x0005e6000b901d5e */
[----:B------:R-:W-:Y:S01]  /*0de0*/  IMAD R7, R56, UR12, RZ ;  /* 0x0000000c38077c24 */ /* 0x000fe2000f8e02ff */
[----:B------:R-:W-:Y:S01]  /*0df0*/  STL.64 [R1+0x20], R28 ;  /* 0x0000201c01007387 */ /* 0x000fe20000100a00 */
[----:B------:R-:W-:Y:S02]  /*0e00*/  IMAD.MOV.U32 R238, RZ, RZ, R28 ;  /* 0x000000ffffee7224 */ /* 0x000fe400078e001c */
[----:B------:R-:W-:Y:S01]  /*0e10*/  IMAD R7, R11, UR13, R7 ;  /* 0x0000000d0b077c24 */ /* 0x000fe2000f8e0207 */
[----:B-1----:R-:W-:-:S05]  /*0e20*/  SHF.R.S32.HI R5, RZ, 0x1f, R0 ;  /* 0x0000001fff057819 */ /* 0x002fca0000011400 */
[----:B------:R-:W-:Y:S01]  /*0e30*/  IMAD R4, R5, UR6, RZ ;  /* 0x0000000605047c24 */ /* 0x000fe2000f8e02ff */
[----:B--2---:R-:W-:-:S03]  /*0e40*/  IADD3 R2, P0, R2, UR14, RZ ;  /* 0x0000000e02027c10 */ /* 0x004fc6000ff1e0ff */
[C---:B------:R-:W-:Y:S01]  /*0e50*/  IMAD R4, R0.reuse, UR7, R4 ;  /* 0x0000000700047c24 */ /* 0x040fe2000f8e0204 */
[----:B------:R-:W-:Y:S01]  /*0e60*/  ULDC.64 UR6, c[0x0][0x268] ;  /* 0x00009a0000067ab9 */ /* 0x000fe20000000a00 */
[----:B------:R-:W-:Y:S01]  /*0e70*/  IADD3.X R3, R3, UR4, RZ, P0, !PT ;  /* 0x0000000403037c10 */ /* 0x000fe200087fe4ff */
[----:B------:R-:W-:Y:S02]  /*0e80*/  IMAD R6, R5, UR6, RZ ;  /* 0x0000000605067c24 */ /* 0x000fe4000f8e02ff */
[----:B------:R-:W-:Y:S02]  /*0e90*/  IMAD.IADD R239, R29, 0x1, R4 ;  /* 0x000000011def7824 */ /* 0x000fe400078e0204 */
[----:B------:R-:W-:Y:S01]  /*0ea0*/  IMAD.WIDE.U32 R12, R0, UR6, R8 ;  /* 0x00000006000c7c25 */ /* 0x000fe2000f8e0008 */
[----:B------:R1:W-:Y:S03]  /*0eb0*/  LDGSTS.E.BYPASS.LTC128B.128 [R224+0x1000], desc[UR30][R2.64] ;  /* 0x0100000002e07fae */ /* 0x0003e6000b901d5e */
[----:B------:R-:W-:Y:S01]  /*0ec0*/  IMAD.WIDE.U32 R4, R56, UR13, R238 ;  /* 0x0000000d38047c25 */ /* 0x000fe2000f8e00ee */
[----:B------:R-:W-:Y:S03]  /*0ed0*/  STL.64 [R1+0x10], R238 ;  /* 0x000010ee01007387 */ /* 0x000fe60000100a00 */
[----:B------:R-:W-:Y:S01]  /*0ee0*/  IMAD R10, R0, UR7, R6 ;  /* 0x00000007000a7c24 */ /* 0x000fe2000f8e0206 */
[----:B------:R-:W-:Y:S01]  /*0ef0*/  ULDC.64 UR6, c[0x0][0x218] ;  /* 0x0000860000067ab9 */ /* 0x000fe20000000a00 */
[----:B------:R-:W-:Y:S01]  /*0f00*/  IMAD R0, R11, UR8, RZ ;  /* 0x000000080b007c24 */ /* 0x000fe2000f8e02ff */
[----:B------:R-:W-:Y:S01]  /*0f10*/  LEA R6, P0, R4, UR6, 0x1 ;  /* 0x0000000604067c11 */ /* 0x000fe2000f8008ff */
[----:B------:R-:W-:Y:S01]  /*0f20*/  IMAD.IADD R7, R5, 0x1, R7 ;  /* 0x0000000105077824 */ /* 0x000fe200078e0207 */
[----:B------:R-:W-:Y:S01]  /*0f30*/  STL.64 [R1+0x18], R12 ;  /* 0x0000180c01007387 */ /* 0x000fe20000100a00 */
[----:B------:R-:W-:-:S03]  /*0f40*/  IMAD.WIDE.U32 R8, R56, UR8, RZ ;  /* 0x0000000838087c25 */ /* 0x000fc6000f8e00ff */
[----:B------:R-:W-:Y:S01]  /*0f50*/  LEA.HI.X R7, R4, UR7, R7, 0x1, P0 ;  /* 0x0000000704077c11 */ /* 0x000fe200080f0c07 */
[----:B------:R-:W-:Y:S02]  /*0f60*/  IMAD R0, R56, UR9, R0 ;  /* 0x0000000938007c24 */ /* 0x000fe4000f8e0200 */
[----:B------:R-:W-:Y:S02]  /*0f70*/  IMAD.IADD R10, R13, 0x1, R10 ;  /* 0x000000010d0a7824 */ /* 0x000fe400078e020a */
[----:B------:R-:W-:Y:S01]  /*0f80*/  IMAD.IADD R0, R9, 0x1, R0 ;  /* 0x0000000109007824 */ /* 0x000fe200078e0200 */
[C---:B------:R-:W-:Y:S02]  /*0f90*/  LEA R9, P0, R8.reuse, R12, 0x7 ;  /* 0x0000000c08097211 */ /* 0x040fe400078038ff */
[----:B------:R2:W-:Y:S02]  /*0fa0*/  STL [R1+0xc], R10 ;  /* 0x00000c0a01007387 */ /* 0x0005e40000100800 */
[----:B------:R-:W-:Y:S01]  /*0fb0*/  LEA.HI.X R8, R8, R10, R0, 0x7, P0 ;  /* 0x0000000a08087211 */ /* 0x000fe200000f3c00 */
[----:B------:R-:W-:Y:S01]  /*0fc0*/  IMAD.SHL.U32 R0, R44, 0x40, RZ ;  /* 0x000000402c007824 */ /* 0x000fe200078e00ff */
[----:B-1----:R-:W-:Y:S01]  /*0fd0*/  IADD3 R2, P1, R2, UR14, RZ ;  /* 0x0000000e02027c10 */ /* 0x002fe2000ff3e0ff */
[----:B------:R-:W-:-:S03]  /*0fe0*/  USHF.L.U64.HI UR14, UR10, 0x6, UR11 ;  /* 0x000000060a0e7899 */ /* 0x000fc6000801020b */
[----:B------:R-:W-:Y:S01]  /*0ff0*/  IADD3.X R3, R3, UR4, RZ, P1, !PT ;  /* 0x0000000403037c10 */ /* 0x000fe20008ffe4ff */
[----:B------:R-:W-:Y:S01]  /*1000*/  ULDC.64 UR10, c[0x0][0x220] ;  /* 0x00008800000a7ab9 */ /* 0x000fe20000000a00 */
[----:B------:R-:W-:Y:S01]  /*1010*/  IADD3 R4, P1, R6, UR15, RZ ;  /* 0x0000000f06047c10 */ /* 0x000fe2000ff3e0ff */
[----:B------:R-:W-:Y:S01]  /*1020*/  UIADD3 UR4, UR5, 0x2000, URZ ;  /* 0x0000200005047890 */ /* 0x000fe2000fffe03f */
[----:B------:R-:W-:Y:S01]  /*1030*/  LOP3.LUT R0, R0, 0xc0, RZ, 0xc0, !PT ;  /* 0x000000c000007812 */ /* 0x000fe200078ec0ff */
[----:B------:R1:W-:Y:S01]  /*1040*/  LDGSTS.E.BYPASS.LTC128B.128 [R224+0x1800], desc[UR30][R2.64] ;  /* 0x0180000002e07fae */ /* 0x0003e2000b901d5e */
[----:B------:R-:W-:-:S03]  /*1050*/  IADD3.X R5, R7, UR14, RZ, P1, !PT ;  /* 0x0000000e07057c10 */ /* 0x000fc60008ffe4ff */
[----:B------:R-:W-:Y:S04]  /*1060*/  LDGSTS.E.BYPASS.LTC128B.128 [R224+0x2000], desc[UR30][R6.64] ;  /* 0x0200000006e07fae */ /* 0x000fe8000b901d5e */
[----:B------:R3:W-:Y:S01]  /*1070*/  LDGSTS.E.BYPASS.LTC128B.128 [R224+0x2800], desc[UR30][R4.64] ;  /* 0x0280000004e07fae */ /* 0x0007e2000b901d5e */
[----:B-1----:R-:W-:-:S04]  /*1080*/  IADD3 R2, P0, R4, UR15, RZ ;  /* 0x0000000f04027c10 */ /* 0x002fc8000ff1e0ff */
[----:B------:R-:W-:Y:S02]  /*1090*/  IADD3.X R3, R5, UR14, RZ, P0, !PT ;  /* 0x0000000e05037c10 */ /* 0x000fe400087fe4ff */
[----:B---3--:R-:W-:-:S03]  /*10a0*/  IADD3 R4, P0, R2, UR15, RZ ;  /* 0x0000000f02047c10 */ /* 0x008fc6000ff1e0ff */
[----:B------:R1:W-:Y:S01]  /*10b0*/  LDGSTS.E.BYPASS.LTC128B.128 [R224+0x3000], desc[UR30][R2.64] ;  /* 0x0300000002e07fae */ /* 0x0003e2000b901d5e */
[----:B------:R-:W-:-:S05]  /*10c0*/  IADD3.X R5, R3, UR14, RZ, P0, !PT ;  /* 0x0000000e03057c10 */ /* 0x000fca00087fe4ff */
[----:B------:R3:W-:Y:S04]  /*10d0*/  LDGSTS.E.BYPASS.LTC128B.128 [R224+0x3800], desc[UR30][R4.64] ;  /* 0x0380000004e07fae */ /* 0x0007e8000b901d5e */
[----:B------:R-:W0:Y:S01]  /*10e0*/  LDGDEPBAR ;  /* 0x00000000000079af */ /* 0x000e220000000000 */
[----:B-1----:R-:W-:Y:S02]  /*10f0*/  LOP3.LUT R3, R0, 0x8, R20, 0xf8, !PT ;  /* 0x0000000800037812 */ /* 0x002fe400078ef814 */
[----:B------:R-:W-:Y:S02]  /*1100*/  SHF.R.U32.HI R0, RZ, 0x3, R0 ;  /* 0x00000003ff007819 */ /* 0x000fe40000011600 */
[----:B------:R-:W-:Y:S02]  /*1110*/  LEA R2, P0, R9, UR10, 0x1 ;  /* 0x0000000a09027c11 */ /* 0x000fe4000f8008ff */
[----:B--2---:R-:W-:Y:S01]  /*1120*/  LOP3.LUT R10, R3, R0, RZ, 0x3c, !PT ;  /* 0x00000000030a7212 */ /* 0x004fe200078e3cff */
[----:B------:R-:W-:Y:S01]  /*1130*/  IMAD.SHL.U32 R0, R47, 0x40, RZ ;  /* 0x000000402f007824 */ /* 0x000fe200078e00ff */
[----:B------:R-:W-:Y:S01]  /*1140*/  LEA.HI.X R3, R9, UR11, R8, 0x1, P0 ;  /* 0x0000000b09037c11 */ /* 0x000fe200080f0c08 */
[----:B------:R-:W-:-:S04]  /*1150*/  DEPBAR.LE SB0, 0x0 ;  /* 0x000080000000791a */ /* 0x000fc80000000000 */
[----:B------:R-:W-:Y:S01]  /*1160*/  BAR.SYNC.DEFER_BLOCKING 0x0 ;  /* 0x0000000000007b1d */ /* 0x000fe20000010000 */
[----:B---3--:R-:W-:Y:S01]  /*1170*/  IMAD.SHL.U32 R4, R19, 0x20, RZ ;  /* 0x0000002013047824 */ /* 0x008fe200078e00ff */
        /* <DEDUP_REMOVED lines=33> */
[----:B--2---:R-:W-:Y:S01]  /*1390*/  LDSM.16.M88.4 R4, [R211+0x1000] ;  /* 0x00100000d304783b */ /* 0x004fe20000000200 */
[----:B------:R-:W-:-:S03]  /*13a0*/  SHF.R.S32.HI R2, RZ, 0x1f, R46 ;  /* 0x0000001fff027819 */ /* 0x000fc6000001142e */
[----:B------:R-:W2:Y:S01]  /*13b0*/  LDSM.16.M88.4 R20, [R3+0x2800] ;  /* 0x002800000314783b */ /* 0x000ea20000000200 */
[----:B------:R-:W-:Y:S01]  /*13c0*/  IMAD.IADD R212, R211, 0x1, R0 ;  /* 0x00000001d3d47824 */ /* 0x000fe200078e0200 */
[----:B------:R-:W-:Y:S01]  /*13d0*/  LEA.HI R2, R2, R46, RZ, 0x2 ;  /* 0x0000002e02027211 */ /* 0x000fe200078f10ff */
[----:B------:R-:W-:Y:S01]  /*13e0*/  @P0 VIADD R213, R210, 0xffffffe0 ;  /* 0xffffffe0d2d50836 */ /* 0x000fe20000000000 */
[----:B------:R-:W3:Y:S02]  /*13f0*/  LDSM.16.M88.4 R12, [R3+0x2c00] ;  /* 0x002c0000030c783b */ /* 0x000ee40000000200 */
[----:B------:R-:W-:Y:S02]  /*1400*/  SHF.R.S32.HI R2, RZ, 0x2, R2 ;  /* 0x00000002ff027819 */ /* 0x000fe40000011402 */
[----:B------:R-:W-:Y:S04]  /*1410*/  LDSM.16.M88.4 R28, [R3+0x2000] ;  /* 0x00200000031c783b */ /* 0x000fe80000000200 */
[----:B------:R-:W-:Y:S04]  /*1420*/  LDSM.16.M88.4 R24, [R3+0x2400] ;  /* 0x002400000318783b */ /* 0x000fe80000000200 */
[----:B-1----:R-:W1:Y:S04]  /*1430*/  LDSM.16.M88.4 R8, [R3+0x3000] ;  /* 0x003000000308783b */ /* 0x002e680000000200 */
[----:B------:R-:W4:Y:S04]  /*1440*/  LDSM.16.M88.4 R32, [R3+0x3400] ;  /* 0x003400000320783b */ /* 0x000f280000000200 */
[----:B------:R-:W5:Y:S04]  /*1450*/  LDSM.16.M88.4 R36, [R3+0x3800] ;  /* 0x003800000324783b */ /* 0x000f680000000200 */
[----:B------:R3:W5:Y:S04]  /*1460*/  LDSM.16.M88.4 R40, [R3+0x3c00] ;  /* 0x003c00000328783b */ /* 0x0007680000000200 */
[----:B------:R-:W0:Y:S01]  /*1470*/  LDGDEPBAR ;  /* 0x00000000000079af */ /* 0x000e220000000000 */
[C---:B--2---:R-:W-:Y:S06]  /*1480*/  HMMA.16816.F32.BF16 R96, R4.reuse, R20, RZ ;  /* 0x000000140460723c */ /* 0x044fec00000418ff */
[----:B------:R-:W-:Y:S01]  /*1490*/  HMMA.16816.F32.BF16 R108, R4, R22, RZ ;  /* 0x00000016046c723c */ /* 0x000fe200000418ff */
[----:B---3--:R-:W-:-:S05]  /*14a0*/  IMAD R3, R59, 0x10, R60 ;  /* 0x000000103b037824 */ /* 0x008fca00078e023c */
[C---:B------:R-:W-:Y:S06]  /*14b0*/  HMMA.16816.F32.BF16 R116, R4.reuse, R12, RZ ;  /* 0x0000000c0474723c */ /* 0x040fec00000418ff */
[----:B------:R-:W-:Y:S06]  /*14c0*/  HMMA.16816.F32.BF16 R140, R4, R14, RZ ;  /* 0x0000000e048c723c */ /* 0x000fec00000418ff */
[C---:B------:R-:W-:Y:S06]  /*14d0*/  HMMA.16816.F32.BF16 R92, R16.reuse, R20, RZ ;  /* 0x00000014105c723c */ /* 0x040fec00000418ff */
[C---:B------:R-:W-:Y:S01]  /*14e0*/  HMMA.16816.F32.BF16 R100, R16.reuse, R22, RZ ;  /* 0x000000161064723c */ /* 0x040fe200000418ff */
[----:B------:R-:W-:Y:S05]  /*14f0*/  LDSM.16.M88.4 R20, [R213] ;  /* 0x00000000d514783b */ /* 0x000fea0000000200 */
[C---:B------:R-:W-:Y:S06]  /*1500*/  HMMA.16816.F32.BF16 R104, R16.reuse, R12, RZ ;  /* 0x0000000c1068723c */ /* 0x040fec00000418ff */
[----:B------:R-:W-:Y:S01]  /*1510*/  HMMA.16816.F32.BF16 R112, R16, R14, RZ ;  /* 0x0000000e1070723c */ /* 0x000fe200000418ff */
[----:B------:R-:W2:Y:S05]  /*1520*/  LDSM.16.M88.4 R12, [R212] ;  /* 0x00000000d40c783b */ /* 0x000eaa0000000200 */
[C---:B-1----:R-:W-:Y:S06]  /*1530*/  HMMA.16816.F32.BF16 R168, R4.reuse, R8, RZ ;  /* 0x0000000804a8723c */ /* 0x042fec00000418ff */
[----:B------:R-:W-:Y:S06]  /*1540*/  HMMA.16816.F32.BF16 R176, R4, R10, RZ ;  /* 0x0000000a04b0723c */ /* 0x000fec00000418ff */
[C---:B------:R-:W-:Y:S06]  /*1550*/  HMMA.16816.F32.BF16 R120, R16.reuse, R8, RZ ;  /* 0x000000081078723c */ /* 0x040fec00000418ff */
[C---:B------:R-:W-:Y:S01]  /*1560*/  HMMA.16816.F32.BF16 R132, R16.reuse, R10, RZ ;  /* 0x0000000a1084723c */ /* 0x040fe200000418ff */
[----:B------:R-:W1:Y:S05]  /*1570*/  LDSM.16.M88.4 R8, [R212+0x1000] ;  /* 0x00100000d408783b */ /* 0x000e6a0000000200 */
[-C--:B------:R-:W-:Y:S06]  /*1580*/  HMMA.16816.F32.BF16 R48, R16, R28.reuse, RZ ;  /* 0x0000001c1030723c */ /* 0x080fec00000418ff */
[C---:B------:R-:W-:Y:S06]  /*1590*/  HMMA.16816.F32.BF16 R52, R4.reuse, R28, RZ ;  /* 0x0000001c0434723c */ /* 0x040fec00000418ff */
[----:B------:R-:W-:Y:S01]  /*15a0*/  HMMA.16816.F32.BF16 R80, R4, R24, RZ ;  /* 0x000000180450723c */ /* 0x000fe200000418ff */
[----:B------:R-:W-:Y:S01]  /*15b0*/  IADD3 R28, R3, 0x1, R2 ;  /* 0x00000001031c7810 */ /* 0x000fe20007ffe002 */
[----:B------:R-:W-:-:S02]  /*15c0*/  IMAD.SHL.U32 R2, R56, 0x4, RZ ;  /* 0x0000000438027824 */ /* 0x000fc400078e00ff */
[----:B------:R-:W-:Y:S02]  /*15d0*/  VIADD R29, R241, 0x4 ;  /* 0x00000004f11d7836 */ /* 0x000fe40000000000 */
[----:B------:R-:W-:Y:S01]  /*15e0*/  HMMA.16816.F32.BF16 R88, R4, R26, RZ ;  /* 0x0000001a0458723c */ /* 0x000fe200000418ff */
[----:B------:R-:W-:-:S05]  /*15f0*/  VIADD R3, R2, 0x1 ;  /* 0x0000000102037836 */ /* 0x000fca0000000000 */
[C---:B------:R-:W-:Y:S06]  /*1600*/  HMMA.16816.F32.BF16 R68, R16.reuse, R24, RZ ;  /* 0x000000181044723c */ /* 0x040fec00000418ff */
[----:B------:R-:W-:Y:S01]  /*1610*/  HMMA.16816.F32.BF16 R84, R16, R26, RZ ;  /* 0x0000001a1054723c */ /* 0x000fe200000418ff */
[----:B------:R-:W3:Y:S05]  /*1620*/  LDSM.16.M88.4 R24, [R213+0x400] ;  /* 0x00040000d518783b */ /* 0x000eea0000000200 */
[-C--:B------:R-:W-:Y:S06]  /*1630*/  HMMA.16816.F32.BF16 R72, R4, R30.reuse, RZ ;  /* 0x0000001e0448723c */ /* 0x080fec00000418ff */
[C---:B------:R-:W-:Y:S06]  /*1640*/  HMMA.16816.F32.BF16 R76, R16.reuse, R30, RZ ;  /* 0x0000001e104c723c */ /* 0x040fec00000418ff */
[C---:B----4-:R-:W-:Y:S06]  /*1650*/  HMMA.16816.F32.BF16 R124, R16.reuse, R32, RZ ;  /* 0x00000020107c723c */ /* 0x050fec00000418ff */
[C---:B------:R-:W-:Y:S06]  /*1660*/  HMMA.16816.F32.BF16 R136, R16.reuse, R34, RZ ;  /* 0x000000221088723c */ /* 0x040fec00000418ff */
[C---:B-----5:R-:W-:Y:S06]  /*1670*/  HMMA.16816.F32.BF16 R152, R16.reuse, R36, RZ ;  /* 0x000000241098723c */ /* 0x060fec00000418ff */
[C---:B------:R-:W-:Y:S06]  /*1680*/  HMMA.16816.F32.BF16 R156, R16.reuse, R38, RZ ;  /* 0x00000026109c723c */ /* 0x040fec00000418ff */
[C---:B------:R-:W-:Y:S06]  /*1690*/  HMMA.16816.F32.BF16 R148, R16.reuse, R40, RZ ;  /* 0x000000281094723c */ /* 0x040fec00000418ff */
[----:B------:R-:W-:Y:S06]  /*16a0*/  HMMA.16816.F32.BF16 R144, R16, R42, RZ ;  /* 0x0000002a1090723c */ /* 0x000fec00000418ff */
[----:B------:R-:W-:Y:S01]  /*16b0*/  HMMA.16816.F32.BF16 R180, R4, R32, RZ ;  /* 0x0000002004b4723c */ /* 0x000fe200000418ff */
[----:B------:R-:W-:-:S04]  /*16c0*/  IMAD.WIDE.U32 R18, R249, -0x2daee0ad, RZ ;  /* 0xd2511f53f9127825 */ /* 0x000fc800078e00ff */
[C---:B------:R-:W-:Y:S01]  /*16d0*/  VIADD R17, R2.reuse, 0x2 ;  /* 0x0000000202117836 */ /* 0x040fe20000000000 */
[C---:B------:R-:W-:Y:S01]  /*16e0*/  LOP3.LUT R16, R19.reuse, UR33, R2, 0x96, !PT ;  /* 0x0000002113107c12 */ /* 0x040fe2000f8e9602 */
[----:B------:R-:W-:Y:S01]  /*16f0*/  VIADD R2, R2, 0x3 ;  /* 0x0000000302027836 */ /* 0x000fe20000000000 */
[C---:B------:R-:W-:Y:S03]  /*1700*/  HMMA.16816.F32.BF16 R188, R4.reuse, R34, RZ ;  /* 0x0000002204bc723c */ /* 0x040fe600000418ff */
[----:B------:R-:W-:Y:S01]  /*1710*/  IMAD.WIDE.U32 R60, R16, -0x326172a9, RZ ;  /* 0xcd9e8d57103c7825 */ /* 0x000fe200078e00ff */
[----:B------:R-:W-:Y:S02]  /*1720*/  LOP3.LUT R2, R19, UR33, R2, 0x96, !PT ;  /* 0x0000002113027c12 */ /* 0x000fe4000f8e9602 */
[----:B------:R-:W-:Y:S03]  /*1730*/  HMMA.16816.F32.BF16 R192, R4, R36, RZ ;  /* 0x0000002404c0723c */ /* 0x000fe600000418ff */
[----:B------:R-:W-:-:S03]  /*1740*/  IMAD.WIDE.U32 R66, R2, -0x326172a9, RZ ;  /* 0xcd9e8d5702427825 */ /* 0x000fc600078e00ff */
[C---:B------:R-:W-:Y:S06]  /*1750*/  HMMA.16816.F32.BF16 R200, R4.reuse, R40, RZ ;  /* 0x0000002804c8723c */ /* 0x040fec00000418ff */
[C---:B------:R-:W-:Y:S06]  /*1760*/  HMMA.16816.F32.BF16 R216, R4.reuse, R38, RZ ;  /* 0x0000002604d8723c */ /* 0x040fec00000418ff */
[----:B------:R-:W-:Y:S06]  /*1770*/  HMMA.16816.F32.BF16 R220, R4, R42, RZ ;  /* 0x0000002a04dc723c */ /* 0x000fec00000418ff */
[----:B--2---:R-:W-:Y:S01]  /*1780*/  HMMA.16816.F32.BF16 R32, R12, R20, R48 ;  /* 0x000000140c20723c */ /* 0x004fe20000041830 */
[C---:B------:R-:W-:Y:S01]  /*1790*/  LOP3.LUT R4, R19.reuse, UR33, R3, 0x96, !PT ;  /* 0x0000002113047c12 */ /* 0x040fe2000f8e9603 */
[----:B------:R-:W-:Y:S01]  /*17a0*/  IMAD.SHL.U32 R5, R58, 0x2, RZ ;  /* 0x000000023a057824 */ /* 0x000fe200078e00ff */
[----:B------:R-:W-:Y:S01]  /*17b0*/  LOP3.LUT R3, R19, UR33, R17, 0x96, !PT ;  /* 0x0000002113037c12 */ /* 0x000fe2000f8e9611 */
[----:B------:R-:W-:-:S02]  /*17c0*/  IMAD.WIDE.U32 R6, R241, -0x326172a9, RZ ;  /* 0xcd9e8d57f1067825 */ /* 0x000fc400078e00ff */
[C---:B-1----:R-:W-:Y:S01]  /*17d0*/  HMMA.16816.F32.BF16 R36, R8.reuse, R20, R52 ;  /* 0x000000140824723c */ /* 0x042fe20000041834 */
[----:B------:R-:W-:Y:S01]  /*17e0*/  LOP3.LUT R5, R5, 0x6, RZ, 0xc0, !PT ;  /* 0x0000000605057812 */ /* 0x000fe200078ec0ff */
[----:B------:R-:W-:Y:S01]  /*17f0*/  IMAD.WIDE.U32 R62, R3, -0x326172a9, RZ ;  /* 0xcd9e8d57033e7825 */ /* 0x000fe200078e00ff */
[--C-:B------:R-:W-:Y:S02]  /*1800*/  LOP3.LUT R206, R61, UR27, R6.reuse, 0x96, !PT ;  /* 0x0000001b3dce7c12 */ /* 0x100fe4000f8e9606 */
[----:B------:R-:W-:Y:S01]  /*1810*/  LOP3.LUT R225, R67, UR27, R6, 0x96, !PT ;  /* 0x0000001b43e17c12 */ /* 0x000fe2000f8e9606 */
[----:B------:R-:W-:Y:S01]  /*1820*/  IMAD.WIDE.U32 R64, R4, -0x326172a9, RZ ;  /* 0xcd9e8d5704407825 */ /* 0x000fe200078e00ff */
[----:B------:R-:W-:Y:S01]  /*1830*/  IADD3 R4, R45, -UR19, R28 ;  /* 0x800000132d047c10 */ /* 0x000fe2000fffe01c */
[----:B------:R-:W-:Y:S01]  /*1840*/  HMMA.16816.F32.BF16 R40, R8, R22, R72 ;  /* 0x000000160828723c */ /* 0x000fe20000041848 */
[--C-:B------:R-:W-:Y:S01]  /*1850*/  LOP3.LUT R246, R63, UR27, R6.reuse, 0x96, !PT ;  /* 0x0000001b3ff67c12 */ /* 0x100fe2000f8e9606 */
[----:B------:R-:W-:Y:S01]  /*1860*/  IMAD.WIDE.U32 R2, R29, -0x326172a9, RZ ;  /* 0xcd9e8d571d027825 */ /* 0x000fe200078e00ff */
[----:B------:R-:W-:-:S02]  /*1870*/  LOP3.LUT R208, R65, UR27, R6, 0x96, !PT ;  /* 0x0000001b41d07c12 */ /* 0x000fc4000f8e9606 */
[-C--:B------:R-:W-:Y:S01]  /*1880*/  LOP3.LUT R7, R7, R237.reuse, RZ, 0x3c, !PT ;  /* 0x000000ed07077212 */ /* 0x080fe200078e3cff */
[----:B------:R-:W-:Y:S01]  /*1890*/  IMAD R5, R56, 0x80, R5 ;  /* 0x0000008038057824 */ /* 0x000fe200078e0205 */
[----:B------:R-:W-:Y:S01]  /*18a0*/  LOP3.LUT R3, R3, R237, RZ, 0x3c, !PT ;  /* 0x000000ed03037212 */ /* 0x000fe200078e3cff */
[----:B------:R-:W-:Y:S01]  /*18b0*/  VIADD R4, R4, UR18 ;  /* 0x0000001204047c36 */ /* 0x000fe20008000000 */
[C---:B------:R-:W-:Y:S01]  /*18c0*/  HMMA.16816.F32.BF16 R28, R12.reuse, R22, R76 ;  /* 0x000000160c1c723c */ /* 0x040fe2000004184c */
[----:B------:R-:W1:Y:S01]  /*18d0*/  LDSM.16.M88.4 R20, [R213+0x800] ;  /* 0x00080000d514783b */ /* 0x000e620000000200 */
[----:B------:R-:W-:Y:S01]  /*18e0*/  VIADD R16, R5, 0x1 ;  /* 0x0000000105107836 */ /* 0x000fe20000000000 */
[--C-:B------:R-:W-:Y:S01]  /*18f0*/  LOP3.LUT R209, R61, UR27, R2.reuse, 0x96, !PT ;  /* 0x0000001b3dd17c12 */ /* 0x100fe2000f8e9602 */
[----:B------:R-:W-:Y:S01]  /*1900*/  IMAD.WIDE.U32 R166, R3, -0x2daee0ad, RZ ;  /* 0xd2511f5303a67825 */ /* 0x000fe200078e00ff */
[--C-:B------:R-:W-:Y:S01]  /*1910*/  LOP3.LUT R245, R65, UR27, R2.reuse, 0x96, !PT ;  /* 0x0000001b41f57c12 */ /* 0x100fe2000f8e9602 */
[----:B---3--:R-:W-:Y:S01]  /*1920*/  HMMA.16816.F32.BF16 R48, R12, R24, R68 ;  /* 0x000000180c30723c */ /* 0x008fe20000041844 */
[--C-:B------:R-:W-:Y:S01]  /*1930*/  LOP3.LUT R247, R63, UR27, R2.reuse, 0x96, !PT ;  /* 0x0000001b3ff77c12 */ /* 0x100fe2000f8e9602 */
[----:B------:R-:W-:Y:S01]  /*1940*/  IMAD.WIDE.U32 R128, R7, -0x2daee0ad, RZ ;  /* 0xd2511f5307807825 */ /* 0x000fe200078e00ff */
[----:B------:R-:W-:-:S02]  /*1950*/  LOP3.LUT R248, R67, UR27, R2, 0x96, !PT ;  /* 0x0000001b43f87c12 */ /* 0x000fc4000f8e9602 */
[C---:B------:R-:W-:Y:S01]  /*1960*/  VIMNMX R6, R4.reuse, R45, PT ;  /* 0x0000002d04067248 */ /* 0x040fe20003fe0100 */
[C---:B------:R-:W-:Y:S01]  /*1970*/  VIADD R7, R5.reuse, 0x8 ;  /* 0x0000000805077836 */ /* 0x040fe20000000000 */
[C-C-:B------:R-:W-:Y:S02]  /*1980*/  VIADDMNMX R3, R4.reuse, 0x8, R45.reuse, PT ;  /* 0x0000000804037846 */ /* 0x140fe4000380012d */
[----:B------:R-:W-:Y:S02]  /*1990*/  VIADDMNMX R2, R4, 0x40, R45, PT ;  /* 0x0000004004027846 */ /* 0x000fe4000380012d */
[CC--:B------:R-:W-:Y:S02]  /*19a0*/  ISETP.GE.AND P2, PT, R16.reuse, R6.reuse, PT ;  /* 0x000000061000720c */ /* 0x0c0fe40003f46270 */
[----:B------:R-:W-:Y:S02]  /*19b0*/  ISETP.GE.AND P5, PT, R16, R3, PT ;  /* 0x000000031000720c */ /* 0x000fe40003fa6270 */
[----:B------:R-:W-:-:S02]  /*19c0*/  ISETP.GE.AND P6, PT, R5, R6, PT ;  /* 0x000000060500720c */ /* 0x000fc40003fc6270 */
[----:B------:R-:W-:Y:S02]  /*19d0*/  ISETP.GE.AND P3, PT, R5, R3, PT ;  /* 0x000000030500720c */ /* 0x000fe40003f66270 */
[----:B------:R-:W-:Y:S02]  /*19e0*/  ISETP.GE.AND P0, PT, R16, R2, PT ;  /* 0x000000021000720c */ /* 0x000fe40003f06270 */
[----:B------:R-:W-:Y:S02]  /*19f0*/  VIADDMNMX R4, R4, 0x48, R45, PT ;  /* 0x0000004804047846 */ /* 0x000fe4000380012d */
[----:B------:R-:W-:Y:S01]  /*1a00*/  FSEL R131, R32, -INF , !P6 ;  /* 0xff80000020837808 */ /* 0x000fe20007000000 */
[----:B------:R-:W-:Y:S01]  /*1a10*/  HMMA.16816.F32.BF16 R44, R12, R26, R84 ;  /* 0x0000001a0c2c723c */ /* 0x000fe20000041854 */
[----:B------:R-:W-:Y:S02]  /*1a20*/  FSEL R163, R33, -INF , !P2 ;  /* 0xff80000021a37808 */ /* 0x000fe40005000000 */
[----:B------:R-:W-:-:S02]  /*1a30*/  FSEL R172, R34, -INF , !P3 ;  /* 0xff80000022ac7808 */ /* 0x000fc40005800000 */
[----:B------:R-:W-:Y:S02]  /*1a40*/  FSEL R215, R35, -INF , !P5 ;  /* 0xff80000023d77808 */ /* 0x000fe40006800000 */
[----:B------:R-:W-:Y:S01]  /*1a50*/  HMMA.16816.F32.BF16 R32, R8, R24, R80 ;  /* 0x000000180820723c */ /* 0x000fe20000041850 */
[----:B------:R-:W-:Y:S02]  /*1a60*/  FSEL R174, R37, -INF , !P0 ;  /* 0xff80000025ae7808 */ /* 0x000fe40004000000 */
[----:B------:R-:W-:Y:S01]  /*1a70*/  ISETP.GE.AND P1, PT, R16, R4, PT ;  /* 0x000000041000720c */ /* 0x000fe20003f26270 */
[C---:B------:R-:W-:Y:S01]  /*1a80*/  VIADD R16, R5.reuse, 0x9 ;  /* 0x0000000905107836 */ /* 0x040fe20000000000 */
[C---:B------:R-:W-:Y:S01]  /*1a90*/  ISETP.GE.AND P5, PT, R5.reuse, R2, PT ;  /* 0x000000020500720c */ /* 0x040fe20003fa6270 */
[----:B-1----:R-:W-:Y:S01]  /*1aa0*/  HMMA.16816.F32.BF16 R56, R12, R20, R92 ;  /* 0x000000140c38723c */ /* 0x002fe2000004185c */
[----:B------:R-:W-:Y:S02]  /*1ab0*/  ISETP.GE.AND P0, PT, R5, R4, PT ;  /* 0x000000040500720c */ /* 0x000fe40003f06270 */
[----:B------:R-:W-:-:S02]  /*1ac0*/  ISETP.GE.AND P2, PT, R7, R2, PT ;  /* 0x000000020700720c */ /* 0x000fc40003f46270 */
[----:B------:R-:W-:Y:S01]  /*1ad0*/  FSEL R173, R36, -INF , !P5 ;  /* 0xff80000024ad7808 */ /* 0x000fe20006800000 */
[C---:B------:R-:W-:Y:S01]  /*1ae0*/  HMMA.16816.F32.BF16 R72, R8.reuse, R20, R96 ;  /* 0x000000140848723c */ /* 0x040fe20000041860 */
[----:B------:R-:W-:Y:S02]  /*1af0*/  FSEL R196, R38, -INF , !P0 ;  /* 0xff80000026c47808 */ /* 0x000fe40004000000 */
[----:B------:R-:W-:Y:S02]  /*1b00*/  FSEL R198, R39, -INF , !P1 ;  /* 0xff80000027c67808 */ /* 0x000fe40004800000 */
[C---:B------:R-:W-:Y:S01]  /*1b10*/  ISETP.GE.AND P4, PT, R7.reuse, R6, PT ;  /* 0x000000060700720c */ /* 0x040fe20003f86270 */
[C---:B------:R-:W-:Y:S01]  /*1b20*/  HMMA.16816.F32.BF16 R36, R8.reuse, R26, R88 ;  /* 0x0000001a0824723c */ /* 0x040fe20000041858 */
[C---:B------:R-:W-:Y:S01]  /*1b30*/  ISETP.GE.AND P6, PT, R7.reuse, R3, PT ;  /* 0x000000030700720c */ /* 0x040fe20003fc6270 */
[----:B------:R-:W-:Y:S01]  /*1b40*/  LDSM.16.M88.4 R24, [R213+0x1000] ;  /* 0x00100000d518783b */ /* 0x000fe20000000200 */
[----:B------:R-:W-:Y:S01]  /*1b50*/  ISETP.GE.AND P3, PT, R7, R4, PT ;  /* 0x000000040700720c */ /* 0x000fe20003f66270 */
[----:B------:R-:W-:Y:S01]  /*1b60*/  VIADD R7, R5, 0x10 ;  /* 0x0000001005077836 */ /* 0x000fe20000000000 */
[----:B------:R-:W-:Y:S01]  /*1b70*/  FSEL R184, R40, -INF , !P2 ;  /* 0xff80000028b87808 */ /* 0x000fe20005000000 */
[----:B------:R-:W-:Y:S01]  /*1b80*/  HMMA.16816.F32.BF16 R68, R8, R22, R108 ;  /* 0x000000160844723c */ /* 0x000fe2000004186c */
[----:B------:R-:W-:-:S02]  /*1b90*/  ISETP.GE.AND P2, PT, R16, R6, PT ;  /* 0x000000061000720c */ /* 0x000fc40003f46270 */
[----:B------:R-:W-:Y:S02]  /*1ba0*/  ISETP.GE.AND P5, PT, R16, R2, PT ;  /* 0x000000021000720c */ /* 0x000fe40003fa6270 */
[----:B------:R-:W-:Y:S01]  /*1bb0*/  FSEL R161, R28, -INF , !P4 ;  /* 0xff8000001ca17808 */ /* 0x000fe20006000000 */
[----:B------:R-:W-:Y:S01]  /*1bc0*/  HMMA.16816.F32.BF16 R52, R12, R22, R100 ;  /* 0x000000160c34723c */ /* 0x000fe20000041864 */
[----:B------:R-:W-:Y:S01]  /*1bd0*/  FSEL R162, R29, -INF , !P2 ;  /* 0xff8000001da27808 */ /* 0x000fe20005000000 */
[----:B------:R-:W1:Y:S01]  /*1be0*/  LDSM.16.M88.4 R20, [R213+0x1400] ;  /* 0x00140000d514783b */ /* 0x000e620000000200 */
[----:B------:R-:W-:Y:S02]  /*1bf0*/  FSEL R204, R42, -INF , !P3 ;  /* 0xff8000002acc7808 */ /* 0x000fe40005800000 */
[----:B------:R-:W-:Y:S02]  /*1c00*/  FSEL R185, R41, -INF , !P5 ;  /* 0xff80000029b97808 */ /* 0x000fe40006800000 */
[----:B------:R-:W-:-:S02]  /*1c10*/  ISETP.GE.AND P1, PT, R7, R6, PT ;  /* 0x000000060700720c */ /* 0x000fc40003f26270 */
[CC--:B------:R-:W-:Y:S02]  /*1c20*/  ISETP.GE.AND P4, PT, R7.reuse, R3.reuse, PT ;  /* 0x000000030700720c */ /* 0x0c0fe40003f86270 */
[C---:B------:R-:W-:Y:S02]  /*1c30*/  ISETP.GE.AND P2, PT, R7.reuse, R2, PT ;  /* 0x000000020700720c */ /* 0x040fe40003f46270 */
[-C--:B------:R-:W-:Y:S01]  /*1c40*/  ISETP.GE.AND P3, PT, R7, R4.reuse, PT ;  /* 0x000000040700720c */ /* 0x080fe20003f66270 */
[----:B------:R-:W-:Y:S01]  /*1c50*/  VIADD R7, R5, 0x11 ;  /* 0x0000001105077836 */ /* 0x000fe20000000000 */
[C---:B------:R-:W-:Y:S02]  /*1c60*/  ISETP.GE.AND P5, PT, R16.reuse, R3, PT ;  /* 0x000000031000720c */ /* 0x040fe40003fa6270 */
[----:B------:R-:W-:Y:S02]  /*1c70*/  ISETP.GE.AND P0, PT, R16, R4, PT ;  /* 0x000000041000720c */ /* 0x000fe40003f06270 */
[----:B------:R-:W-:-:S02]  /*1c80*/  LOP3.LUT R187, R129, UR26, R18, 0x96, !PT ;  /* 0x0000001a81bb7c12 */ /* 0x000fc4000f8e9612 */
[----:B------:R-:W-:Y:S02]  /*1c90*/  LOP3.LUT R186, R167, UR26, R18, 0x96, !PT ;  /* 0x0000001aa7ba7c12 */ /* 0x000fe4000f8e9612 */
[----:B------:R-:W2:Y:S01]  /*1ca0*/  LDSM.16.M88.4 R16, [R213+0xc00] ;  /* 0x000c0000d510783b */ /* 0x000ea20000000200 */
[----:B------:R-:W-:Y:S02]  /*1cb0*/  FSEL R199, R43, -INF , !P0 ;  /* 0xff8000002bc77808 */ /* 0x000fe40004000000 */
[----:B------:R-:W-:Y:S02]  /*1cc0*/  FSEL R165, R30, -INF , !P6 ;  /* 0xff8000001ea57808 */ /* 0x000fe40007000000 */
[----:B------:R-:W-:Y:S02]  /*1cd0*/  FSEL R207, R31, -INF , !P5 ;  /* 0xff8000001fcf7808 */ /* 0x000fe40006800000 */
[----:B------:R-:W-:Y:S02]  /*1ce0*/  FSEL R160, R48, -INF , !P1 ;  /* 0xff80000030a07808 */ /* 0x000fe40004800000 */
[----:B------:R-:W-:-:S02]  /*1cf0*/  ISETP.GE.AND P5, PT, R7, R6, PT ;  /* 0x000000060700720c */ /* 0x000fc40003fa6270 */
[C---:B------:R-:W-:Y:S02]  /*1d00*/  ISETP.GE.AND P0, PT, R7.reuse, R3, PT ;  /* 0x000000030700720c */ /* 0x040fe40003f06270 */
[C---:B------:R-:W-:Y:S02]  /*1d10*/  ISETP.GE.AND P6, PT, R7.reuse, R2, PT ;  /* 0x000000020700720c */ /* 0x040fe40003fc6270 */
[----:B------:R-:W-:Y:S01]  /*1d20*/  ISETP.GE.AND P1, PT, R7, R4, PT ;  /* 0x000000040700720c */ /* 0x000fe20003f26270 */
[----:B------:R-:W-:Y:S01]  /*1d30*/  VIADD R7, R5, 0x18 ;  /* 0x0000001805077836 */ /* 0x000fe20000000000 */
[----:B------:R-:W-:Y:S02]  /*1d40*/  FSEL R164, R49, -INF , !P5 ;  /* 0xff80000031a47808 */ /* 0x000fe40006800000 */
[----:B------:R-:W-:Y:S01]  /*1d50*/  FSEL R214, R50, -INF , !P4 ;  /* 0xff80000032d67808 */ /* 0x000fe20006000000 */
[----:B-1----:R-:W-:Y:S01]  /*1d60*/  HMMA.16816.F32.BF16 R76, R12, R20, R124 ;  /* 0x000000140c4c723c */ /* 0x002fe2000004187c */
[----:B------:R-:W-:-:S02]  /*1d70*/  FSEL R226, R51, -INF , !P0 ;  /* 0xff80000033e27808 */ /* 0x000fc40004000000 */
[----:B------:R-:W-:Y:S02]  /*1d80*/  FSEL R175, R32, -INF , !P2 ;  /* 0xff80000020af7808 */ /* 0x000fe40005000000 */
[C---:B------:R-:W-:Y:S01]  /*1d90*/  ISETP.GE.AND P0, PT, R7.reuse, R2, PT ;  /* 0x000000020700720c */ /* 0x040fe20003f06270 */
[----:B------:R-:W-:Y:S01]  /*1da0*/  HMMA.16816.F32.BF16 R84, R12, R22, R136 ;  /* 0x000000160c54723c */ /* 0x000fe20000041888 */
[C---:B------:R-:W-:Y:S02]  /*1db0*/  ISETP.GE.AND P4, PT, R7.reuse, R6, PT ;  /* 0x000000060700720c */ /* 0x040fe40003f86270 */
[C---:B------:R-:W-:Y:S02]  /*1dc0*/  ISETP.GE.AND P5, PT, R7.reuse, R3, PT ;  /* 0x000000030700720c */ /* 0x040fe40003fa6270 */
[----:B------:R-:W-:Y:S01]  /*1dd0*/  ISETP.GE.AND P2, PT, R7, R4, PT ;  /* 0x000000040700720c */ /* 0x000fe20003f46270 */
[----:B------:R-:W-:Y:S01]  /*1de0*/  VIADD R7, R5, 0x19 ;  /* 0x0000001905077836 */ /* 0x000fe20000000000 */
[----:B------:R-:W-:-:S02]  /*1df0*/  FSEL R96, R33, -INF , !P6 ;  /* 0xff80000021607808 */ /* 0x000fc40007000000 */
[----:B------:R-:W-:Y:S02]  /*1e00*/  FSEL R97, R34, -INF , !P3 ;  /* 0xff80000022617808 */ /* 0x000fe40005800000 */
[----:B------:R-:W-:Y:S02]  /*1e10*/  FSEL R99, R35, -INF , !P1 ;  /* 0xff80000023637808 */ /* 0x000fe40004800000 */
[----:B------:R-:W-:Y:S01]  /*1e20*/  FSEL R95, R36, -INF , !P0 ;  /* 0xff800000245f7808 */ /* 0x000fe20004000000 */
[C---:B--2---:R-:W-:Y:S01]  /*1e30*/  HMMA.16816.F32.BF16 R28, R8.reuse, R16, R116 ;  /* 0x00000010081c723c */ /* 0x044fe20000041874 */
[C---:B------:R-:W-:Y:S02]  /*1e40*/  ISETP.GE.AND P3, PT, R7.reuse, R2, PT ;  /* 0x000000020700720c */ /* 0x040fe40003f66270 */
[C---:B------:R-:W-:Y:S02]  /*1e50*/  ISETP.GE.AND P6, PT, R7.reuse, R6, PT ;  /* 0x000000060700720c */ /* 0x040fe40003fc6270 */
[C---:B------:R-:W-:Y:S01]  /*1e60*/  ISETP.GE.AND P1, PT, R7.reuse, R3, PT ;  /* 0x000000030700720c */ /* 0x040fe20003f26270 */
[----:B------:R-:W-:Y:S01]  /*1e70*/  HMMA.16816.F32.BF16 R40, R8, R18, R140 ;  /* 0x000000120828723c */ /* 0x000fe2000004188c */
[----:B------:R-:W-:Y:S01]  /*1e80*/  ISETP.GE.AND P0, PT, R7, R4, PT ;  /* 0x000000040700720c */ /* 0x000fe20003f06270 */
[----:B------:R-:W-:Y:S01]  /*1e90*/  VIADD R7, R5, 0x20 ;  /* 0x0000002005077836 */ /* 0x000fe20000000000 */
[----:B------:R-:W-:-:S02]  /*1ea0*/  FSEL R98, R38, -INF , !P2 ;  /* 0xff80000026627808 */ /* 0x000fc40005000000 */
[----:B------:R-:W-:Y:S01]  /*1eb0*/  FSEL R94, R37, -INF , !P3 ;  /* 0xff800000255e7808 */ /* 0x000fe20005800000 */
[C---:B------:R-:W-:Y:S01]  /*1ec0*/  HMMA.16816.F32.BF16 R48, R12.reuse, R18, R112 ;  /* 0x000000120c30723c */ /* 0x040fe20000041870 */
[----:B------:R-:W-:Y:S02]  /*1ed0*/  FSEL R100, R39, -INF , !P0 ;  /* 0xff80000027647808 */ /* 0x000fe40004000000 */
[----:B------:R-:W-:Y:S01]  /*1ee0*/  FSEL R93, R44, -INF , !P4 ;  /* 0xff8000002c5d7808 */ /* 0x000fe20006000000 */
[----:B------:R-:W1:Y:S01]  /*1ef0*/  LDSM.16.M88.4 R36, [R213+0x1800] ;  /* 0x00180000d524783b */ /* 0x000e620000000200 */
[----:B------:R-:W-:Y:S01]  /*1f00*/  FSEL R92, R45, -INF , !P6 ;  /* 0xff8000002d5c7808 */ /* 0x000fe20007000000 */
[----:B------:R-:W-:Y:S01]  /*1f10*/  HMMA.16816.F32.BF16 R32, R12, R16, R104 ;  /* 0x000000100c20723c */ /* 0x000fe20000041868 */
[----:B------:R-:W-:Y:S02]  /*1f20*/  FSEL R101, R46, -INF , !P5 ;  /* 0xff8000002e657808 */ /* 0x000fe40006800000 */
[----:B------:R-:W-:-:S02]  /*1f30*/  FSEL R102, R47, -INF , !P1 ;  /* 0xff8000002f667808 */ /* 0x000fc40004800000 */
[----:B------:R-:W2:Y:S01]  /*1f40*/  LDSM.16.M88.4 R44, [R213+0x1c00] ;  /* 0x001c0000d52c783b */ /* 0x000ea20000000200 */
[C---:B------:R-:W-:Y:S01]  /*1f50*/  ISETP.GE.AND P0, PT, R7.reuse, R6, PT ;  /* 0x000000060700720c */ /* 0x040fe20003f06270 */
[----:B------:R-:W-:Y:S01]  /*1f60*/  HMMA.16816.F32.BF16 R16, R8, R24, R168 ;  /* 0x000000180810723c */ /* 0x000fe200000418a8 */
[----:B------:R-:W-:Y:S01]  /*1f70*/  ISETP.GE.AND P3, PT, R7, R3, PT ;  /* 0x000000030700720c */ /* 0x000fe20003f66270 */
[----:B------:R-:W-:-:S04]  /*1f80*/  DEPBAR.LE SB0, 0x0 ;  /* 0x000080000000791a */ /* 0x000fc80000000000 */
[----:B------:R-:W-:Y:S01]  /*1f90*/  BAR.SYNC.DEFER_BLOCKING 0x0 ;  /* 0x0000000000007b1d */ /* 0x000fe20000010000 */
[C---:B------:R-:W-:Y:S02]  /*1fa0*/  ISETP.GE.AND P2, PT, R7.reuse, R2, PT ;  /* 0x000000020700720c */ /* 0x040fe40003f46270 */
[----:B------:R-:W-:Y:S01]  /*1fb0*/  ISETP.GE.AND P4, PT, R7, R4, PT ;  /* 0x000000040700720c */ /* 0x000fe20003f86270 */
[----:B------:R-:W-:Y:S01]  /*1fc0*/  VIADD R7, R5, 0x21 ;  /* 0x0000002105077836 */ /* 0x000fe20000000000 */
[----:B------:R-:W-:Y:S02]  /*1fd0*/  FSEL R116, R56, -INF , !P0 ;  /* 0xff80000038747808 */ /* 0x000fe40004000000 */
[----:B------:R-:W-:Y:S02]  /*1fe0*/  FSEL R140, R58, -INF , !P3 ;  /* 0xff8000003a8c7808 */ /* 0x000fe40005800000 */
[C---:B------:R-:W-:Y:S02]  /*1ff0*/  ISETP.GE.AND P5, PT, R7.reuse, R6, PT ;  /* 0x000000060700720c */ /* 0x040fe40003fa6270 */
[----:B------:R-:W-:-:S02]  /*2000*/  ISETP.GE.AND P1, PT, R7, R3, PT ;  /* 0x000000030700720c */ /* 0x000fc40003f26270 */
[C---:B------:R-:W-:Y:S02]  /*2010*/  ISETP.GE.AND P6, PT, R7.reuse, R2, PT ;  /* 0x000000020700720c */ /* 0x040fe40003fc6270 */
[----:B------:R-:W-:Y:S01]  /*2020*/  ISETP.GE.AND P0, PT, R7, R4, PT ;  /* 0x000000040700720c */ /* 0x000fe20003f06270 */
[----:B------:R-:W-:Y:S01]  /*2030*/  VIADD R7, R5, 0x28 ;  /* 0x0000002805077836 */ /* 0x000fe20000000000 */
[----:B------:R-:W-:Y:S02]  /*2040*/  FSEL R112, R57, -INF , !P5 ;  /* 0xff80000039707808 */ /* 0x000fe40006800000 */
[----:B------:R-:W-:Y:S02]  /*2050*/  FSEL R141, R59, -INF , !P1 ;  /* 0xff8000003b8d7808 */ /* 0x000fe40004800000 */
[----:B------:R-:W-:Y:S01]  /*2060*/  FSEL R117, R72, -INF , !P2 ;  /* 0xff80000048757808 */ /* 0x000fe20005000000 */
[----:B------:R-:W-:Y:S01]  /*2070*/  HMMA.16816.F32.BF16 R56, R12, R24, R120 ;  /* 0x000000180c38723c */ /* 0x000fe20000041878 */
[----:B------:R-:W-:-:S02]  /*2080*/  ISETP.GE.AND P1, PT, R7, R2, PT ;  /* 0x000000020700720c */ /* 0x000fc40003f26270 */
[C---:B------:R-:W-:Y:S02]  /*2090*/  ISETP.GE.AND P3, PT, R7.reuse, R6, PT ;  /* 0x000000060700720c */ /* 0x040fe40003f66270 */
[C---:B------:R-:W-:Y:S01]  /*20a0*/  ISETP.GE.AND P5, PT, R7.reuse, R3, PT ;  /* 0x000000030700720c */ /* 0x040fe20003fa6270 */
[C---:B-1----:R-:W-:Y:S01]  /*20b0*/  HMMA.16816.F32.BF16 R80, R12.reuse, R36, R152 ;  /* 0x000000240c50723c */ /* 0x042fe20000041898 */
[----:B------:R-:W-:Y:S01]  /*20c0*/  ISETP.GE.AND P2, PT, R7, R4, PT ;  /* 0x000000040700720c */ /* 0x000fe20003f46270 */
[----:B------:R-:W-:Y:S01]  /*20d0*/  VIADD R7, R5, 0x29 ;  /* 0x0000002905077836 */ /* 0x000fe20000000000 */
[----:B------:R-:W-:Y:S02]  /*20e0*/  FSEL R118, R73, -INF , !P6 ;  /* 0xff80000049767808 */ /* 0x000fe40007000000 */
[----:B------:R-:W-:Y:S01]  /*20f0*/  FSEL R122, R74, -INF , !P4 ;  /* 0xff8000004a7a7808 */ /* 0x000fe20006000000 */
[----:B--2---:R-:W-:Y:S01]  /*2100*/  HMMA.16816.F32.BF16 R88, R12, R44, R148 ;  /* 0x0000002c0c58723c */ /* 0x004fe20000041894 */
[----:B------:R-:W-:-:S02]  /*2110*/  FSEL R123, R75, -INF , !P0 ;  /* 0xff8000004b7b7808 */ /* 0x000fc40004000000 */
[----:B------:R-:W-:Y:S02]  /*2120*/  FSEL R114, R68, -INF , !P1 ;  /* 0xff80000044727808 */ /* 0x000fe40004800000 */
[C---:B------:R-:W-:Y:S01]  /*2130*/  ISETP.GE.AND P4, PT, R7.reuse, R2, PT ;  /* 0x000000020700720c */ /* 0x040fe20003f86270 */
[-C--:B------:R-:W-:Y:S01]  /*2140*/  HMMA.16816.F32.BF16 R72, R12, R26.reuse, R132 ;  /* 0x0000001a0c48723c */ /* 0x080fe20000041884 */
[C---:B------:R-:W-:Y:S02]  /*2150*/  ISETP.GE.AND P6, PT, R7.reuse, R6, PT ;  /* 0x000000060700720c */ /* 0x040fe40003fc6270 */
[C---:B------:R-:W-:Y:S02]  /*2160*/  ISETP.GE.AND P0, PT, R7.reuse, R3, PT ;  /* 0x000000030700720c */ /* 0x040fe40003f06270 */
[----:B------:R-:W-:Y:S01]  /*2170*/  ISETP.GE.AND P1, PT, R7, R4, PT ;  /* 0x000000040700720c */ /* 0x000fe20003f26270 */
[----:B------:R-:W-:Y:S01]  /*2180*/  VIADD R7, R5, 0x30 ;  /* 0x0000003005077836 */ /* 0x000fe20000000000 */
[----:B------:R-:W-:Y:S01]  /*2190*/  FSEL R115, R70, -INF , !P2 ;  /* 0xff80000046737808 */ /* 0x000fe20005000000 */
[----:B------:R-:W-:Y:S01]  /*21a0*/  HMMA.16816.F32.BF16 R24, R8, R26, R176 ;  /* 0x0000001a0818723c */ /* 0x000fe200000418b0 */
[----:B------:R-:W-:-:S02]  /*21b0*/  FSEL R113, R69, -INF , !P4 ;  /* 0xff80000045717808 */ /* 0x000fc40006000000 */
[----:B------:R-:W-:Y:S02]  /*21c0*/  FSEL R119, R71, -INF , !P1 ;  /* 0xff80000047777808 */ /* 0x000fe40004800000 */
[----:B------:R-:W-:Y:S01]  /*21d0*/  FSEL R107, R52, -INF , !P3 ;  /* 0xff800000346b7808 */ /* 0x000fe20005800000 */
[C---:B------:R-:W-:Y:S01]  /*21e0*/  HMMA.16816.F32.BF16 R68, R12.reuse, R38, R156 ;  /* 0x000000260c44723c */ /* 0x040fe2000004189c */
[----:B------:R-:W-:Y:S02]  /*21f0*/  FSEL R103, R53, -INF , !P6 ;  /* 0xff80000035677808 */ /* 0x000fe40007000000 */
[----:B------:R-:W-:Y:S02]  /*2200*/  FSEL R124, R54, -INF , !P5 ;  /* 0xff800000367c7808 */ /* 0x000fe40006800000 */
[----:B------:R-:W-:Y:S02]  /*2210*/  FSEL R126, R55, -INF , !P0 ;  /* 0xff800000377e7808 */ /* 0x000fe40004000000 */
[----:B------:R-:W-:Y:S01]  /*2220*/  HMMA.16816.F32.BF16 R52, R12, R46, R144 ;  /* 0x0000002e0c34723c */ /* 0x000fe20000041890 */
[----:B------:R-:W-:-:S02]  /*2230*/  ISETP.GE.AND P1, PT, R7, R6, PT ;  /* 0x000000060700720c */ /* 0x000fc40003f26270 */
[C---:B------:R-:W-:Y:S02]  /*2240*/  ISETP.GE.AND P4, PT, R7.reuse, R3, PT ;  /* 0x000000030700720c */ /* 0x040fe40003f86270 */
[----:B------:R-:W-:Y:S02]  /*2250*/  ISETP.GE.AND P2, PT, R7, R2, PT ;  /* 0x000000020700720c */ /* 0x000fe40003f46270 */
[----:B------:R-:W-:Y:S01]  /*2260*/  FMNMX.FTZ R12, R131, R163, !PT ;  /* 0x000000a3830c7209 */ /* 0x000fe20007810000 */
[----:B------:R-:W-:Y:S01]  /*2270*/  VIADD R15, R5, 0x60 ;  /* 0x00000060050f7836 */ /* 0x000fe20000000000 */
[----:B------:R-:W-:Y:S01]  /*2280*/  ISETP.GE.AND P3, PT, R7, R4, PT ;  /* 0x000000040700720c */ /* 0x000fe20003f66270 */
[----:B------:R-:W-:Y:S01]  /*2290*/  VIADD R7, R5, 0x31 ;  /* 0x0000003105077836 */ /* 0x000fe20000000000 */
[----:B------:R-:W-:Y:S01]  /*22a0*/  FMNMX.FTZ R12, R161, R12, !PT ;  /* 0x0000000ca10c7209 */ /* 0x000fe20007810000 */
[----:B------:R-:W-:Y:S01]  /*22b0*/  VIADD R14, R5, 0x61 ;  /* 0x00000061050e7836 */ /* 0x000fe20000000000 */
[----:B------:R-:W-:-:S02]  /*22c0*/  FSEL R120, R32, -INF , !P1 ;  /* 0xff80000020787808 */ /* 0x000fc40004800000 */
[----:B------:R-:W-:Y:S02]  /*22d0*/  FMNMX.FTZ R12, R162, R12, !PT ;  /* 0x0000000ca20c7209 */ /* 0x000fe40007810000 */
[C---:B------:R-:W-:Y:S02]  /*22e0*/  ISETP.GE.AND P5, PT, R7.reuse, R6, PT ;  /* 0x000000060700720c */ /* 0x040fe40003fa6270 */
[----:B------:R-:W-:Y:S02]  /*22f0*/  FMNMX.FTZ R12, R160, R12, !PT ;  /* 0x0000000ca00c7209 */ /* 0x000fe40007810000 */
[C---:B------:R-:W-:Y:S02]  /*2300*/  ISETP.GE.AND P0, PT, R7.reuse, R3, PT ;  /* 0x000000030700720c */ /* 0x040fe40003f06270 */
[----:B------:R-:W-:Y:S02]  /*2310*/  FMNMX.FTZ R12, R164, R12, !PT ;  /* 0x0000000ca40c7209 */ /* 0x000fe40007810000 */
[----:B------:R-:W-:-:S02]  /*2320*/  ISETP.GE.AND P6, PT, R7, R2, PT ;  /* 0x000000020700720c */ /* 0x000fc40003fc6270 */
[----:B------:R-:W-:Y:S01]  /*2330*/  ISETP.GE.AND P1, PT, R7, R4, PT ;  /* 0x000000040700720c */ /* 0x000fe20003f26270 */
[----:B------:R-:W-:Y:S01]  /*2340*/  VIADD R7, R5, 0x38 ;  /* 0x0000003805077836 */ /* 0x000fe20000000000 */
[----:B------:R-:W-:Y:S02]  /*2350*/  FMNMX.FTZ R12, R93, R12, !PT ;  /* 0x0000000c5d0c7209 */ /* 0x000fe40007810000 */
[----:B------:R-:W-:Y:S02]  /*2360*/  FSEL R121, R33, -INF , !P5 ;  /* 0xff80000021797808 */ /* 0x000fe40006800000 */
[----:B------:R-:W-:Y:S02]  /*2370*/  FSEL R233, R34, -INF , !P4 ;  /* 0xff80000022e97808 */ /* 0x000fe40006000000 */
[----:B------:R-:W-:Y:S02]  /*2380*/  FSEL R234, R35, -INF , !P0 ;  /* 0xff80000023ea7808 */ /* 0x000fe40004000000 */
[----:B------:R-:W-:Y:S01]  /*2390*/  FSEL R132, R28, -INF , !P2 ;  /* 0xff8000001c847808 */ /* 0x000fe20005000000 */
[----:B------:R-:W-:Y:S01]  /*23a0*/  HMMA.16816.F32.BF16 R32, R8, R22, R188 ;  /* 0x000000160820723c */ /* 0x000fe200000418bc */
[----:B------:R-:W-:-:S02]  /*23b0*/  FMNMX.FTZ R12, R92, R12, !PT ;  /* 0x0000000c5c0c7209 */ /* 0x000fc40007810000 */
[C---:B------:R-:W-:Y:S02]  /*23c0*/  ISETP.GE.AND P0, PT, R7.reuse, R2, PT ;  /* 0x000000020700720c */ /* 0x040fe40003f06270 */
[C---:B------:R-:W-:Y:S02]  /*23d0*/  ISETP.GE.AND P5, PT, R7.reuse, R6, PT ;  /* 0x000000060700720c */ /* 0x040fe40003fa6270 */
[----:B------:R-:W-:Y:S01]  /*23e0*/  ISETP.GE.AND P4, PT, R7, R3, PT ;  /* 0x000000030700720c */ /* 0x000fe20003f86270 */
[----:B------:R-:W-:Y:S01]  /*23f0*/  VIADD R22, R5, 0x78 ;  /* 0x0000007805167836 */ /* 0x000fe20000000000 */
[----:B------:R-:W-:Y:S01]  /*2400*/  ISETP.GE.AND P2, PT, R7, R4, PT ;  /* 0x000000040700720c */ /* 0x000fe20003f46270 */
[C---:B------:R-:W-:Y:S01]  /*2410*/  VIADD R7, R5.reuse, 0x39 ;  /* 0x0000003905077836 */ /* 0x040fe20000000000 */
[----:B------:R-:W-:Y:S01]  /*2420*/  FMNMX.FTZ R12, R116, R12, !PT ;  /* 0x0000000c740c7209 */ /* 0x000fe20007810000 */
[----:B------:R-:W-:Y:S01]  /*2430*/  VIADD R23, R5, 0x79 ;  /* 0x0000007905177836 */ /* 0x000fe20000000000 */
[----:B------:R-:W-:-:S02]  /*2440*/  FSEL R125, R29, -INF , !P6 ;  /* 0xff8000001d7d7808 */ /* 0x000fc40007000000 */
[----:B------:R-:W-:Y:S02]  /*2450*/  FSEL R149, R30, -INF , !P3 ;  /* 0xff8000001e957808 */ /* 0x000fe40005800000 */
[----:B------:R-:W-:Y:S02]  /*2460*/  FSEL R227, R31, -INF , !P1 ;  /* 0xff8000001fe37808 */ /* 0x000fe40004800000 */
[----:B------:R-:W-:Y:S01]  /*2470*/  FSEL R133, R40, -INF , !P0 ;  /* 0xff80000028857808 */ /* 0x000fe20004000000 */
[C---:B------:R-:W-:Y:S01]  /*2480*/  HMMA.16816.F32.BF16 R28, R8.reuse, R36, R192 ;  /* 0x00000024081c723c */ /* 0x040fe200000418c0 */
[C---:B------:R-:W-:Y:S02]  /*2490*/  ISETP.GE.AND P3, PT, R7.reuse, R2, PT ;  /* 0x000000020700720c */ /* 0x040fe40003f66270 */
[C---:B------:R-:W-:Y:S02]  /*24a0*/  ISETP.GE.AND P6, PT, R7.reuse, R6, PT ;  /* 0x000000060700720c */ /* 0x040fe40003fc6270 */
[C---:B------:R-:W-:Y:S01]  /*24b0*/  ISETP.GE.AND P1, PT, R7.reuse, R3, PT ;  /* 0x000000030700720c */ /* 0x040fe20003f26270 */
[----:B------:R-:W-:Y:S01]  /*24c0*/  HMMA.16816.F32.BF16 R36, R8, R38, R216 ;  /* 0x000000260824723c */ /* 0x000fe200000418d8 */
[----:B------:R-:W-:Y:S01]  /*24d0*/  ISETP.GE.AND P0, PT, R7, R4, PT ;  /* 0x000000040700720c */ /* 0x000fe20003f06270 */
[----:B------:R-:W-:Y:S01]  /*24e0*/  VIADD R7, R5, 0x40 ;  /* 0x0000004005077836 */ /* 0x000fe20000000000 */
[----:B------:R-:W-:-:S02]  /*24f0*/  FMNMX.FTZ R12, R112, R12, !PT ;  /* 0x0000000c700c7209 */ /* 0x000fc40007810000 */
[----:B------:R-:W-:Y:S02]  /*2500*/  FSEL R134, R42, -INF , !P2 ;  /* 0xff8000002a867808 */ /* 0x000fe40005000000 */
[----:B------:R-:W-:Y:S02]  /*2510*/  FSEL R127, R41, -INF , !P3 ;  /* 0xff800000297f7808 */ /* 0x000fe40005800000 */
[----:B------:R-:W-:Y:S02]  /*2520*/  FSEL R139, R43, -INF , !P0 ;  /* 0xff8000002b8b7808 */ /* 0x000fe40004000000 */
[----:B------:R-:W-:Y:S01]  /*2530*/  FSEL R157, R48, -INF , !P5 ;  /* 0xff800000309d7808 */ /* 0x000fe20006800000 */
[----:B------:R-:W-:Y:S01]  /*2540*/  HMMA.16816.F32.BF16 R40, R8, R20, R180 ;  /* 0x000000140828723c */ /* 0x000fe200000418b4 */
[----:B------:R-:W-:Y:S02]  /*2550*/  FMNMX.FTZ R12, R107, R12, !PT ;  /* 0x0000000c6b0c7209 */ /* 0x000fe40007810000 */
[----:B------:R-:W-:-:S02]  /*2560*/  ISETP.GE.AND P0, PT, R7, R6, PT ;  /* 0x000000060700720c */ /* 0x000fc40003f06270 */
[C---:B------:R-:W-:Y:S02]  /*2570*/  ISETP.GE.AND P2, PT, R7.reuse, R3, PT ;  /* 0x000000030700720c */ /* 0x040fe40003f46270 */
[----:B------:R-:W-:Y:S01]  /*2580*/  ISETP.GE.AND P3, PT, R7, R2, PT ;  /* 0x000000020700720c */ /* 0x000fe20003f66270 */
[----:B------:R-:W-:Y:S01]  /*2590*/  VIADD R21, R5, 0x68 ;  /* 0x0000006805157836 */ /* 0x000fe20000000000 */
[----:B------:R-:W-:Y:S01]  /*25a0*/  ISETP.GE.AND P5, PT, R7, R4, PT ;  /* 0x000000040700720c */ /* 0x000fe20003fa6270 */
[----:B------:R-:W-:Y:S01]  /*25b0*/  VIADD R7, R5, 0x41 ;  /* 0x0000004105077836 */ /* 0x000fe20000000000 */
[----:B------:R-:W-:Y:S01]  /*25c0*/  FMNMX.FTZ R12, R103, R12, !PT ;  /* 0x0000000c670c7209 */ /* 0x000fe20007810000 */
[----:B------:R-:W-:Y:S01]  /*25d0*/  VIADD R20, R5, 0x69 ;  /* 0x0000006905147836 */ /* 0x000fe20000000000 */
[----:B------:R-:W-:Y:S02]  /*25e0*/  FSEL R159, R49, -INF , !P6 ;  /* 0xff800000319f7808 */ /* 0x000fe40007000000 */
[----:B------:R-:W-:-:S02]  /*25f0*/  FSEL R229, R50, -INF , !P4 ;  /* 0xff80000032e57808 */ /* 0x000fc40006000000 */
        /* <DEDUP_REMOVED lines=14> */
[----:B------:R-:W-:Y:S01]  /*26e0*/  VIADD R16, R5, 0x59 ;  /* 0x0000005905107836 */ /* 0x000fe20000000000 */
[----:B------:R-:W-:Y:S02]  /*26f0*/  FMNMX.FTZ R12, R121, R12, !PT ;  /* 0x0000000c790c7209 */ /* 0x000fe40007810000 */
[----:B------:R-:W-:-:S02]  /*2700*/  ISETP.GE.AND P1, PT, R7, R2, PT ;  /* 0x000000020700720c */ /* 0x000fc40003f26270 */
[C---:B------:R-:W-:Y:S02]  /*2710*/  ISETP.GE.AND P4, PT, R7.reuse, R6, PT ;  /* 0x000000060700720c */ /* 0x040fe40003f86270 */
[C---:B------:R-:W-:Y:S02]  /*2720*/  ISETP.GE.AND P2, PT, R7.reuse, R3, PT ;  /* 0x000000030700720c */ /* 0x040fe40003f46270 */
[----:B------:R-:W-:Y:S01]  /*2730*/  ISETP.GE.AND P3, PT, R7, R4, PT ;  /* 0x000000040700720c */ /* 0x000fe20003f66270 */
[----:B------:R-:W-:Y:S01]  /*2740*/  VIADD R7, R5, 0x49 ;  /* 0x0000004905077836 */ /* 0x000fe20000000000 */
[----:B------:R-:W-:Y:S02]  /*2750*/  FMNMX.FTZ R12, R157, R12, !PT ;  /* 0x0000000c9d0c7209 */ /* 0x000fe40007810000 */
[----:B------:R-:W-:Y:S01]  /*2760*/  FSEL R191, R17, -INF , !P6 ;  /* 0xff80000011bf7808 */ /* 0x000fe20007000000 */
[C---:B------:R-:W-:Y:S01]  /*2770*/  VIADD R17, R5.reuse, 0x58 ;  /* 0x0000005805117836 */ /* 0x040fe20000000000 */
[----:B------:R-:W-:Y:S01]  /*2780*/  FSEL R235, R18, -INF , !P5 ;  /* 0xff80000012eb7808 */ /* 0x000fe20006800000 */
[----:B------:R-:W-:Y:S01]  /*2790*/  VIADD R18, R5, 0x70 ;  /* 0x0000007005127836 */ /* 0x000fe20000000000 */
[----:B------:R-:W-:Y:S01]  /*27a0*/  FSEL R236, R19, -INF , !P0 ;  /* 0xff80000013ec7808 */ /* 0x000fe20004000000 */
[----:B------:R-:W-:Y:S01]  /*27b0*/  VIADD R19, R5, 0x71 ;  /* 0x0000007105137836 */ /* 0x000fe20000000000 */
[----:B------:R-:W-:-:S02]  /*27c0*/  FSEL R231, R24, -INF , !P1 ;  /* 0xff80000018e77808 */ /* 0x000fc40004800000 */
[C---:B------:R-:W-:Y:S02]  /*27d0*/  ISETP.GE.AND P6, PT, R7.reuse, R2, PT ;  /* 0x000000020700720c */ /* 0x040fe40003fc6270 */
[C---:B------:R-:W-:Y:S02]  /*27e0*/  ISETP.GE.AND P5, PT, R7.reuse, R6, PT ;  /* 0x000000060700720c */ /* 0x040fe40003fa6270 */
[C---:B------:R-:W-:Y:S02]  /*27f0*/  ISETP.GE.AND P0, PT, R7.reuse, R3, PT ;  /* 0x000000030700720c */ /* 0x040fe40003f06270 */
[----:B------:R-:W-:Y:S01]  /*2800*/  ISETP.GE.AND P1, PT, R7, R4, PT ;  /* 0x000000040700720c */ /* 0x000fe20003f26270 */
[----:B------:R-:W-:Y:S01]  /*2810*/  VIADD R7, R5, 0x50 ;  /* 0x0000005005077836 */ /* 0x000fe20000000000 */
[----:B------:R-:W-:Y:S02]  /*2820*/  FMNMX.FTZ R12, R159, R12, !PT ;  /* 0x0000000c9f0c7209 */ /* 0x000fe40007810000 */
[----:B------:R-:W-:-:S02]  /*2830*/  FSEL R193, R26, -INF , !P3 ;  /* 0xff8000001ac17808 */ /* 0x000fc40005800000 */
[----:B------:R-:W-:Y:S02]  /*2840*/  FSEL R190, R25, -INF , !P6 ;  /* 0xff80000019be7808 */ /* 0x000fe40007000000 */
[----:B------:R-:W-:Y:S02]  /*2850*/  FSEL R194, R27, -INF , !P1 ;  /* 0xff8000001bc27808 */ /* 0x000fe40004800000 */
[----:B------:R-:W-:Y:S02]  /*2860*/  FSEL R145, R72, -INF , !P4 ;  /* 0xff80000048917808 */ /* 0x000fe40006000000 */
[----:B------:R-:W-:Y:S02]  /*2870*/  FMNMX.FTZ R12, R168, R12, !PT ;  /* 0x0000000ca80c7209 */ /* 0x000fe40007810000 */
[C---:B------:R-:W-:Y:S02]  /*2880*/  ISETP.GE.AND P3, PT, R7.reuse, R6, PT ;  /* 0x000000060700720c */ /* 0x040fe40003f66270 */
[----:B------:R-:W-:-:S02]  /*2890*/  ISETP.GE.AND P1, PT, R7, R3, PT ;  /* 0x000000030700720c */ /* 0x000fc40003f26270 */
[C---:B------:R-:W-:Y:S02]  /*28a0*/  ISETP.GE.AND P6, PT, R7.reuse, R2, PT ;  /* 0x000000020700720c */ /* 0x040fe40003fc6270 */
[----:B------:R-:W-:Y:S01]  /*28b0*/  ISETP.GE.AND P4, PT, R7, R4, PT ;  /* 0x000000040700720c */ /* 0x000fe20003f86270 */
[----:B------:R-:W-:Y:S01]  /*28c0*/  VIADD R7, R5, 0x51 ;  /* 0x0000005105077836 */ /* 0x000fe20000000000 */
[----:B------:R-:W-:Y:S02]  /*28d0*/  FMNMX.FTZ R12, R158, R12, !PT ;  /* 0x0000000c9e0c7209 */ /* 0x000fe40007810000 */
[----:B------:R-:W-:Y:S02]  /*28e0*/  FSEL R142, R73, -INF , !P5 ;  /* 0xff800000498e7808 */ /* 0x000fe40006800000 */
[----:B------:R-:W-:Y:S02]  /*28f0*/  FSEL R177, R74, -INF , !P2 ;  /* 0xff8000004ab17808 */ /* 0x000fe40005000000 */
[----:B------:R-:W-:-:S02]  /*2900*/  FSEL R178, R75, -INF , !P0 ;  /* 0xff8000004bb27808 */ /* 0x000fc40004000000 */
[----:B------:R-:W-:Y:S02]  /*2910*/  FSEL R148, R76, -INF , !P3 ;  /* 0xff8000004c947808 */ /* 0x000fe40005800000 */
[C---:B------:R-:W-:Y:S02]  /*2920*/  ISETP.GE.AND P2, PT, R7.reuse, R6, PT ;  /* 0x000000060700720c */ /* 0x040fe40003f46270 */
[C---:B------:R-:W-:Y:S02]  /*2930*/  ISETP.GE.AND P0, PT, R7.reuse, R3, PT ;  /* 0x000000030700720c */ /* 0x040fe40003f06270 */
[C---:B------:R-:W-:Y:S02]  /*2940*/  ISETP.GE.AND P5, PT, R7.reuse, R2, PT ;  /* 0x000000020700720c */ /* 0x040fe40003fa6270 */
[----:B------:R-:W-:Y:S02]  /*2950*/  ISETP.GE.AND P3, PT, R7, R4, PT ;  /* 0x000000040700720c */ /* 0x000fe40003f66270 */
[----:B------:R-:W-:-:S02]  /*2960*/  FMNMX.FTZ R7, R145, R12, !PT ;  /* 0x0000000c91077209 */ /* 0x000fc40007810000 */
[----:B------:R-:W-:Y:S02]  /*2970*/  FSEL R146, R77, -INF , !P2 ;  /* 0xff8000004d927808 */ /* 0x000fe40005000000 */
[----:B------:R-:W-:Y:S02]  /*2980*/  FMNMX.FTZ R7, R142, R7, !PT ;  /* 0x000000078e077209 */ /* 0x000fe40007810000 */
[-C--:B------:R-:W-:Y:S02]  /*2990*/  ISETP.GE.AND P2, PT, R17, R6.reuse, PT ;  /* 0x000000061100720c */ /* 0x080fe40003f46270 */
[----:B------:R-:W-:Y:S02]  /*29a0*/  FMNMX.FTZ R7, R148, R7, !PT ;  /* 0x0000000794077209 */ /* 0x000fe40007810000 */
[----:B------:R-:W-:Y:S02]  /*29b0*/  FSEL R176, R78, -INF , !P1 ;  /* 0xff8000004eb07808 */ /* 0x000fe40004800000 */
        /* <DEDUP_REMOVED lines=20> */
[----:B------:R-:W-:Y:S02]  /*2b00*/  FMNMX.FTZ R7, R153, R7, !PT ;  /* 0x0000000799077209 */ /* 0x000fe40007810000 */
[----:B------:R-:W-:Y:S02]  /*2b10*/  FSEL R171, R79, -INF , !P0 ;  /* 0xff8000004fab7808 */ /* 0x000fe40004000000 */
[----:B------:R-:W-:Y:S02]  /*2b20*/  ISETP.NE.AND P0, PT, R228, 0x1, PT ;  /* 0x00000001e400780c */ /* 0x000fe40003f05270 */
[----:B------:R-:W-:Y:S02]  /*2b30*/  ISETP.GE.AND P2, PT, R22, R6, PT ;  /* 0x000000061600720c */ /* 0x000fe40003f46270 */
[----:B------:R-:W-:-:S02]  /*2b40*/  FSEL R150, R89, -INF , !P1 ;  /* 0xff80000059967808 */ /* 0x000fc40004800000 */
[----:B------:R-:W-:Y:S02]  /*2b50*/  FMNMX.FTZ R5, R152, R7, !PT ;  /* 0x0000000798057209 */ /* 0x000fe40007810000 */
[----:B------:R-:W-:Y:S02]  /*2b60*/  ISETP.GE.AND P1, PT, R23, R6, PT ;  /* 0x000000061700720c */ /* 0x000fe40003f26270 */
[----:B------:R-:W-:Y:S02]  /*2b70*/  FSEL R144, R52, -INF , !P2 ;  /* 0xff80000034907808 */ /* 0x000fe40005000000 */
        /* <DEDUP_REMOVED lines=27> */
.L_x_253:
[----:B------:R-:W2:Y:S01]  /*2d30*/  SHFL.BFLY PT, R5, R24, 0x2, 0x1f ;  /* 0x0c401f0018057f89 */ /* 0x000ea200000e0000 */
[----:B------:R-:W-:Y:S01]  /*2d40*/  FSEL R183, R41, -INF , !P5 ;  /* 0xff80000029b77808 */ /* 0x000fe20006800000 */
[----:B------:R-:W-:Y:S01]  /*2d50*/  ULDC UR4, c[0x0][0x2ec] ;  /* 0x0000bb0000047ab9 */ /* 0x000fe20000000800 */
[----:B------:R-:W-:Y:S01]  /*2d60*/  FSEL R195, R43, -INF , !P3 ;  /* 0xff8000002bc37808 */ /* 0x000fe20005800000 */
[----:B------:R-:W-:Y:S01]  /*2d70*/  UIADD3 UR25, UR32, 0x3c6ef372, URZ ;  /* 0x3c6ef37220197890 */ /* 0x000fe2000fffe03f */
[CC--:B------:R-:W-:Y:S01]  /*2d80*/  ISETP.GE.AND P5, PT, R16.reuse, R3.reuse, PT ;  /* 0x000000031000720c */ /* 0x0c0fe20003fa6270 */
[----:B------:R-:W-:Y:S01]  /*2d90*/  UIADD3 UR24, UR33, 0x76cf5d0a, URZ ;  /* 0x76cf5d0a21187890 */ /* 0x000fe2000fffe03f */
[----:B------:R-:W-:Y:S01]  /*2da0*/  ISETP.GE.AND P3, PT, R16, R4, PT ;  /* 0x000000041000720c */ /* 0x000fe20003f66270 */
[----:B------:R-:W-:Y:S01]  /*2db0*/  UIADD3 UR22, UR33, 0x32370b8f, URZ ;  /* 0x32370b8f21167890 */ /* 0x000fe2000fffe03f */
[----:B------:R-:W-:Y:S01]  /*2dc0*/  FSEL R169, R87, -INF , !P5 ;  /* 0xff80000057a97808 */ /* 0x000fe20006800000 */
[----:B------:R-:W-:Y:S01]  /*2dd0*/  UIADD3 UR23, UR32, -0x255992d5, URZ ;  /* 0xdaa66d2b20177890 */ /* 0x000fe2000fffe03f */
[----:B------:R-:W-:Y:S01]  /*2de0*/  FSEL R202, R35, -INF , !P3 ;  /* 0xff80000023ca7808 */ /* 0x000fe20005800000 */
[----:B------:R-:W-:Y:S01]  /*2df0*/  IMAD.WIDE.U32 R68, R186, -0x326172a9, RZ ;  /* 0xcd9e8d57ba447825 */ /* 0x000fe200078e00ff */
[C---:B------:R-:W-:Y:S01]  /*2e00*/  ISETP.GE.AND P5, PT, R14.reuse, R3, PT ;  /* 0x000000030e00720c */ /* 0x040fe20003fa6270 */
[----:B------:R-:W-:Y:S01]  /*2e10*/  UIADD3 UR20, UR33, -0x126145ec, URZ ;  /* 0xed9eba1421147890 */ /* 0x000fe2000fffe03f */
[-C--:B------:R-:W-:Y:S01]  /*2e20*/  ISETP.GE.AND P3, PT, R14, R2.reuse, PT ;  /* 0x000000020e00720c */ /* 0x080fe20003f66270 */
[----:B------:R-:W-:Y:S01]  /*2e30*/  UIADD3 UR21, UR32, 0x78dde6e4, URZ ;  /* 0x78dde6e420157890 */ /* 0x000fe2000fffe03f */
[----:B------:R-:W-:Y:S01]  /*2e40*/  FSEL R192, R42, -INF , !P4 ;  /* 0xff8000002ac07808 */ /* 0x000fe20006000000 */
[----:B------:R-:W-:Y:S01]  /*2e50*/  UIADD3 UR19, UR32, 0x1715609d, URZ ;  /* 0x1715609d20137890 */ /* 0x000fe2000fffe03f */
[----:B------:R-:W-:Y:S01]  /*2e60*/  FSEL R179, R83, -INF , !P5 ;  /* 0xff80000053b37808 */ /* 0x000fe20006800000 */
[----:B------:R-:W-:Y:S01]  /*2e70*/  STL [R1+0x48], R213 ;  /* 0x000048d501007387 */ /* 0x000fe20000100800 */
[----:B------:R-:W-:Y:S01]  /*2e80*/  FSEL R218, R29, -INF , !P3 ;  /* 0xff8000001dda7808 */ /* 0x000fe20005800000 */
[----:B------:R-:W-:Y:S01]  /*2e90*/  UIADD3 UR18, UR33, -0x56f99767, URZ ;  /* 0xa906689921127890 */ /* 0x000fe2000fffe03f */
[-C--:B------:R-:W-:Y:S01]  /*2ea0*/  ISETP.GE.AND P4, PT, R16, R2.reuse, PT ;  /* 0x000000021000720c */ /* 0x080fe20003f86270 */
[----:B------:R-:W-:Y:S01]  /*2eb0*/  STL [R1+0x44], R249 ;  /* 0x000044f901007387 */ /* 0x000fe20000100800 */
[----:B--2---:R-:W-:Y:S01]  /*2ec0*/  FMNMX.FTZ R5, R24, R5, !PT ;  /* 0x0000000518057209 */ /* 0x004fe20007810000 */
[----:B------:R-:W-:Y:S01]  /*2ed0*/  UIADD3 UR28, UR33, 0x646e171e, URZ ;  /* 0x646e171e211c7890 */ /* 0x000fe2000fffe03f */
[----:B------:R-:W-:Y:S01]  /*2ee0*/  ISETP.GE.AND P5, PT, R18, R3, PT ;  /* 0x000000031200720c */ /* 0x000fe20003fa6270 */
[----:B------:R-:W-:Y:S01]  /*2ef0*/  STL [R1+0x40], R241 ;  /* 0x000040f101007387 */ /* 0x000fe20000100800 */
[----:B------:R-:W-:Y:S01]  /*2f00*/  ISETP.GE.AND P3, PT, R19, R2, PT ;  /* 0x000000021300720c */ /* 0x000fe20003f66270 */
[----:B------:R-:W-:Y:S01]  /*2f10*/  UIADD3 UR29, UR32, -0x4ab325aa, URZ ;  /* 0xb54cda56201d7890 */ /* 0x000fe2000fffe03f */
[----:B------:R-:W-:Y:S01]  /*2f20*/  FSEL R189, R33, -INF , !P4 ;  /* 0xff80000021bd7808 */ /* 0x000fe20006000000 */
[----:B-1----:R-:W1:Y:S01]  /*2f30*/  SHFL.BFLY PT, R6, R5, 0x1, 0x1f ;  /* 0x0c201f0005067f89 */ /* 0x002e6200000e0000 */
[----:B------:R-:W-:-:S02]  /*2f40*/  FSEL R216, R90, -INF , !P5 ;  /* 0xff8000005ad87808 */ /* 0x000fc40006800000 */
[----:B------:R-:W-:Y:S01]  /*2f50*/  FSEL R240, R49, -INF , !P3 ;  /* 0xff80000031f07808 */ /* 0x000fe20005800000 */
[----:B------:R-:W-:Y:S01]  /*2f60*/  STL [R1+0x3c], R237 ;  /* 0x00003ced01007387 */ /* 0x000fe20000100800 */
[----:B------:R-:W-:Y:S02]  /*2f70*/  ISETP.GE.AND P1, PT, R17, R2, PT ;  /* 0x000000021100720c */ /* 0x000fe40003f26270 */
[----:B------:R-:W-:Y:S01]  /*2f80*/  ISETP.GE.AND P4, PT, R15, R4, PT ;  /* 0x000000040f00720c */ /* 0x000fe20003f86270 */
[----:B------:R-:W-:Y:S01]  /*2f90*/  STL [R1+0x38], R228 ;  /* 0x000038e401007387 */ /* 0x000fe20000100800 */
[-C--:B------:R-:W-:Y:S02]  /*2fa0*/  ISETP.GE.AND P5, PT, R21, R3.reuse, PT ;  /* 0x000000031500720c */ /* 0x080fe40003fa6270 */
[----:B------:R-:W-:Y:S01]  /*2fb0*/  ISETP.GE.AND P3, PT, R20, R3, PT ;  /* 0x000000031400720c */ /* 0x000fe20003f66270 */
[----:B------:R-:W-:Y:S01]  /*2fc0*/  STL [R1+0x34], R224 ;  /* 0x000034e001007387 */ /* 0x000fe20000100800 */
[----:B------:R-:W-:-:S02]  /*2fd0*/  FSEL R181, R40, -INF , !P6 ;  /* 0xff80000028b57808 */ /* 0x000fc40007000000 */
[----:B------:R-:W-:Y:S01]  /*2fe0*/  FSEL R188, R32, -INF , !P1 ;  /* 0xff80000020bc7808 */ /* 0x000fe20004800000 */
[----:B------:R-:W-:Y:S01]  /*2ff0*/  STL [R1+0x30], R212 ;  /* 0x000030d401007387 */ /* 0x000fe20000100800 */
[----:B------:R-:W-:Y:S02]  /*3000*/  FSEL R221, R30, -INF , !P4 ;  /* 0xff8000001edd7808 */ /* 0x000fe40006000000 */
[----:B------:R-:W-:Y:S01]  /*3010*/  FSEL R200, R70, -INF , !P5 ;  /* 0xff80000046c87808 */ /* 0x000fe20006800000 */
[----:B------:R-:W-:Y:S01]  /*3020*/  STL [R1+0x2c], R211 ;  /* 0x00002cd301007387 */ /* 0x000fe20000100800 */
[----:B------:R-:W-:Y:S02]  /*3030*/  FSEL R203, R71, -INF , !P3 ;  /* 0xff80000047cb7808 */ /* 0x000fe40005800000 */
[----:B------:R-:W-:Y:S01]  /*3040*/  ISETP.GE.AND P6, PT, R17, R4, PT ;  /* 0x000000041100720c */ /* 0x000fe20003fc6270 */
[----:B------:R-:W-:Y:S01]  /*3050*/  STL [R1+0x28], R210 ;  /* 0x000028d201007387 */ /* 0x000fe20000100800 */
[----:B------:R-:W-:-:S02]  /*3060*/  ISETP.GE.AND P1, PT, R15, R3, PT ;  /* 0x000000030f00720c */ /* 0x000fc40003f26270 */
[-C--:B------:R-:W-:Y:S02]  /*3070*/  ISETP.GE.AND P4, PT, R19, R3.reuse, PT ;  /* 0x000000031300720c */ /* 0x080fe40003f86270 */
[----:B------:R-:W-:Y:S02]  /*3080*/  ISETP.GE.AND P5, PT, R23, R3, PT ;  /* 0x000000031700720c */ /* 0x000fe40003fa6270 */
[----:B------:R-:W-:Y:S02]  /*3090*/  ISETP.GE.AND P3, PT, R20, R2, PT ;  /* 0x000000021400720c */ /* 0x000fe40003f66270 */
[----:B------:R-:W-:Y:S01]  /*30a0*/  FSEL R201, R34, -INF , !P6 ;  /* 0xff80000022c97808 */ /* 0x000fe20007000000 */
[----:B------:R-:W-:Y:S01]  /*30b0*/  IMAD R34, R197, 0x20, R130 ;  /* 0x00000020c5227824 */ /* 0x000fe200078e0282 */
[----:B------:R-:W-:Y:S02]  /*30c0*/  FSEL R170, R82, -INF , !P1 ;  /* 0xff80000052aa7808 */ /* 0x000fe40004800000 */
[----:B------:R-:W-:-:S02]  /*30d0*/  FSEL R244, R91, -INF , !P4 ;  /* 0xff8000005bf47808 */ /* 0x000fc40006000000 */
[----:B------:R-:W-:Y:S02]  /*30e0*/  FSEL R243, R55, -INF , !P5 ;  /* 0xff80000037f37808 */ /* 0x000fe40006800000 */
[----:B------:R-:W-:Y:S02]  /*30f0*/  FSEL R220, R37, -INF , !P3 ;  /* 0xff80000025dc7808 */ /* 0x000fe40005800000 */
[-C--:B------:R-:W-:Y:S02]  /*3100*/  ISETP.GE.AND P6, PT, R15, R2.reuse, PT ;  /* 0x000000020f00720c */ /* 0x080fe40003fc6270 */
[-C--:B------:R-:W-:Y:S02]  /*3110*/  ISETP.GE.AND P1, PT, R18, R2.reuse, PT ;  /* 0x000000021200720c */ /* 0x080fe40003f26270 */
[-C--:B------:R-:W-:Y:S02]  /*3120*/  ISETP.GE.AND P4, PT, R21, R2.reuse, PT ;  /* 0x000000021500720c */ /* 0x080fe40003f86270 */
[----:B------:R-:W-:-:S02]  /*3130*/  ISETP.GE.AND P5, PT, R22, R2, PT ;  /* 0x000000021600720c */ /* 0x000fc40003fa6270 */
[----:B------:R-:W-:Y:S02]  /*3140*/  ISETP.GE.AND P3, PT, R23, R2, PT ;  /* 0x000000021700720c */ /* 0x000fe40003f66270 */
[----:B------:R-:W-:Y:S02]  /*3150*/  FMNMX.FTZ R2, R172, R215, !PT ;  /* 0x000000d7ac027209 */ /* 0x000fe40007810000 */
[----:B-1----:R-:W-:Y:S02]  /*3160*/  FMNMX.FTZ R138, R5, R6, !PT ;  /* 0x00000006058a7209 */ /* 0x002fe40007810000 */
[----:B------:R-:W-:Y:S02]  /*3170*/  FMNMX.FTZ R2, R165, R2, !PT ;  /* 0x00000002a5027209 */ /* 0x000fe40007810000 */
[----:B------:R-:W-:Y:S01]  /*3180*/  FSEL R219, R36, -INF , !P4 ;  /* 0xff80000024db7808 */ /* 0x000fe20006000000 */
[----:B------:R-:W-:Y:S01]  /*3190*/  STL [R1+0x4c], R138 ;  /* 0x00004c8a01007387 */ /* 0x000fe20000100800 */
[----:B------:R-:W-:-:S02]  /*31a0*/  ISETP.GE.AND P2, PT, R17, R3, PT ;  /* 0x000000031100720c */ /* 0x000fc40003f46270 */
[----:B------:R-:W-:Y:S01]  /*31b0*/  ISETP.GE.AND P4, PT, R22, R3, PT ;  /* 0x000000031600720c */ /* 0x000fe20003f86270 */
[C---:B------:R-:W-:Y:S01]  /*31c0*/  FMUL.FTZ R3, R138.reuse, UR4 ;  /* 0x000000048a037c20 */ /* 0x040fe20008410000 */
[----:B------:R-:W-:Y:S02]  /*31d0*/  FMNMX.FTZ R2, R207, R2, !PT ;  /* 0x00000002cf027209 */ /* 0x000fe40007810000 */
[----:B------:R-:W-:Y:S02]  /*31e0*/  FSEL R223, R45, -INF , !P3 ;  /* 0xff8000002ddf7808 */ /* 0x000fe40005800000 */
[----:B------:R-:W-:Y:S02]  /*31f0*/  FSETP.NEU.FTZ.AND P3, PT, R138, -INF , PT ;  /* 0xff8000008a00780b */ /* 0x000fe40003f7d000 */
[----:B------:R-:W-:Y:S02]  /*3200*/  FMNMX.FTZ R2, R214, R2, !PT ;  /* 0x00000002d6027209 */ /* 0x000fe40007810000 */
[----:B------:R-:W-:-:S02]  /*3210*/  FSEL R16, R3, RZ, P3 ;  /* 0x000000ff03107208 */ /* 0x000fc40001800000 */
[----:B------:R-:W-:Y:S02]  /*3220*/  FMNMX.FTZ R3, R173, R174, !PT ;  /* 0x000000aead037209 */ /* 0x000fe40007810000 */
[----:B------:R-:W-:Y:S02]  /*3230*/  FMNMX.FTZ R2, R226, R2, !PT ;  /* 0x00000002e2027209 */ /* 0x000fe40007810000 */
[----:B------:R-:W-:Y:S02]  /*3240*/  FSEL R167, R86, -INF , !P2 ;  /* 0xff80000056a77808 */ /* 0x000fe40005000000 */
[----:B------:R-:W-:Y:S02]  /*3250*/  ISETP.GE.AND P2, PT, R14, R4, PT ;  /* 0x000000040e00720c */ /* 0x000fe40003f46270 */
[----:B------:R-:W-:Y:S02]  /*3260*/  FMNMX.FTZ R3, R184, R3, !PT ;  /* 0x00000003b8037209 */ /* 0x000fe40007810000 */
[----:B------:R-:W-:-:S02]  /*3270*/  FMNMX.FTZ R6, R101, R2, !PT ;  /* 0x0000000265067209 */ /* 0x000fc40007810000 */
[----:B------:R-:W-:Y:S02]  /*3280*/  FSEL R217, R28, -INF , !P6 ;  /* 0xff8000001cd97808 */ /* 0x000fe40007000000 */
[----:B------:R-:W-:Y:S02]  /*3290*/  FSEL R222, R31, -INF , !P2 ;  /* 0xff8000001fde7808 */ /* 0x000fe40005000000 */
[----:B------:R-:W-:Y:S01]  /*32a0*/  FSEL R239, R48, -INF , !P1 ;  /* 0xff80000030ef7808 */ /* 0x000fe20004800000 */
[----:B------:R-:W-:Y:S01]  /*32b0*/  IMAD.WIDE.U32 R48, R187, -0x326172a9, RZ ;  /* 0xcd9e8d57bb307825 */ /* 0x000fe200078e00ff */
[----:B------:R-:W-:Y:S02]  /*32c0*/  FSEL R242, R54, -INF , !P4 ;  /* 0xff80000036f27808 */ /* 0x000fe40006000000 */
[----:B------:R-:W-:Y:S02]  /*32d0*/  FSEL R238, R44, -INF , !P5 ;  /* 0xff8000002cee7808 */ /* 0x000fe40006800000 */
[----:B------:R-:W-:-:S02]  /*32e0*/  FMNMX.FTZ R2, R185, R3, !PT ;  /* 0x00000003b9027209 */ /* 0x000fc40007810000 */
[-C--:B------:R-:W-:Y:S02]  /*32f0*/  ISETP.GE.AND P6, PT, R18, R4.reuse, PT ;  /* 0x000000041200720c */ /* 0x080fe40003fc6270 */
[-C--:B------:R-:W-:Y:S02]  /*3300*/  ISETP.GE.AND P2, PT, R19, R4.reuse, PT ;  /* 0x000000041300720c */ /* 0x080fe40003f46270 */
[-C--:B------:R-:W-:Y:S02]  /*3310*/  ISETP.GE.AND P1, PT, R21, R4.reuse, PT ;  /* 0x000000041500720c */ /* 0x080fe40003f26270 */
[-C--:B------:R-:W-:Y:S02]  /*3320*/  ISETP.GE.AND P4, PT, R20, R4.reuse, PT ;  /* 0x000000041400720c */ /* 0x080fe40003f86270 */
[-C--:B------:R-:W-:Y:S02]  /*3330*/  ISETP.GE.AND P5, PT, R22, R4.reuse, PT ;  /* 0x000000041600720c */ /* 0x080fe40003fa6270 */
[----:B------:R-:W-:Y:S01]  /*3340*/  ISETP.GE.AND P3, PT, R23, R4, PT ;  /* 0x000000041700720c */ /* 0x000fe20003f66270 */
[----:B------:R-:W-:Y:S01]  /*3350*/  IMAD.WIDE.U32 R4, R206, -0x2daee0ad, RZ ;  /* 0xd2511f53ce047825 */ /* 0x000fe200078e00ff */
[----:B------:R-:W-:-:S02]  /*3360*/  FMNMX.FTZ R3, R102, R6, !PT ;  /* 0x0000000666037209 */ /* 0x000fc40007810000 */
[----:B------:R-:W-:Y:S02]  /*3370*/  FMNMX.FTZ R2, R175, R2, !PT ;  /* 0x00000002af027209 */ /* 0x000fe40007810000 */
[----:B------:R-:W-:Y:S02]  /*3380*/  FMNMX.FTZ R3, R140, R3, !PT ;  /* 0x000000038c037209 */ /* 0x000fe40007810000 */
[----:B------:R-:W-:Y:S02]  /*3390*/  LOP3.LUT R7, R49, UR25, R60, 0x96, !PT ;  /* 0x0000001931077c12 */ /* 0x000fe4000f8e963c */
[----:B------:R-:W-:Y:S02]  /*33a0*/  LOP3.LUT R10, R5, UR24, R128, 0x96, !PT ;  /* 0x00000018050a7c12 */ /* 0x000fe4000f8e9680 */
[----:B------:R-:W-:Y:S01]  /*33b0*/  FMNMX.FTZ R5, R96, R2, !PT ;  /* 0x0000000260057209 */ /* 0x000fe20007810000 */
[----:B------:R-:W-:Y:S01]  /*33c0*/  IMAD.WIDE.U32 R14, R7, -0x2daee0ad, RZ ;  /* 0xd2511f53070e7825 */ /* 0x000fe200078e00ff */
[----:B------:R-:W-:-:S02]  /*33d0*/  LOP3.LUT R8, R49, UR25, R64, 0x96, !PT ;  /* 0x0000001931087c12 */ /* 0x000fc4000f8e9640 */
[----:B------:R-:W-:Y:S01]  /*33e0*/  FMNMX.FTZ R6, R141, R3, !PT ;  /* 0x000000038d067209 */ /* 0x000fe20007810000 */
[----:B------:R-:W-:Y:S01]  /*33f0*/  IMAD.WIDE.U32 R2, R208, -0x2daee0ad, RZ ;  /* 0xd2511f53d0027825 */ /* 0x000fe200078e00ff */
[----:B------:R-:W-:Y:S02]  /*3400*/  FMNMX.FTZ R5, R95, R5, !PT ;  /* 0x000000055f057209 */ /* 0x000fe40007810000 */
[----:B------:R-:W-:Y:S01]  /*3410*/  FMNMX.FTZ R6, R124, R6, !PT ;  /* 0x000000067c067209 */ /* 0x000fe20007810000 */
[----:B------:R-:W-:Y:S01]  /*3420*/  IMAD.WIDE.U32 R30, R8, -0x2daee0ad, RZ ;  /* 0xd2511f53081e7825 */ /* 0x000fe200078e00ff */
[----:B------:R-:W-:Y:S02]  /*3430*/  LOP3.LUT R13, R3, UR24, R128, 0x96, !PT ;  /* 0x00000018030d7c12 */ /* 0x000fe4000f8e9680 */
[----:B------:R-:W-:Y:S01]  /*3440*/  LOP3.LUT R15, R15, UR22, R4, 0x96, !PT ;  /* 0x000000160f0f7c12 */ /* 0x000fe2000f8e9604 */
[----:B------:R-:W-:Y:S01]  /*3450*/  IMAD.WIDE.U32 R22, R10, -0x326172a9, RZ ;  /* 0xcd9e8d570a167825 */ /* 0x000fe200078e00ff */
[----:B------:R-:W-:-:S02]  /*3460*/  FMNMX.FTZ R3, R94, R5, !PT ;  /* 0x000000055e037209 */ /* 0x000fc40007810000 */
[----:B------:R-:W-:Y:S01]  /*3470*/  FMNMX.FTZ R4, R126, R6, !PT ;  /* 0x000000067e047209 */ /* 0x000fe20007810000 */
[----:B------:R-:W-:Y:S01]  /*3480*/  IMAD.WIDE.U32 R8, R209, -0x2daee0ad, RZ ;  /* 0xd2511f53d1087825 */ /* 0x000fe200078e00ff */
[----:B------:R-:W-:Y:S02]  /*3490*/  LOP3.LUT R26, R31, UR22, R2, 0x96, !PT ;  /* 0x000000161f1a7c12 */ /* 0x000fe4000f8e9602 */
[----:B------:R-:W-:Y:S01]  /*34a0*/  FMNMX.FTZ R2, R117, R3, !PT ;  /* 0x0000000375027209 */ /* 0x000fe20007810000 */
[----:B------:R-:W-:Y:S01]  /*34b0*/  IMAD.WIDE.U32 R6, R225, -0x2daee0ad, RZ ;  /* 0xd2511f53e1067825 */ /* 0x000fe200078e00ff */
[----:B------:R-:W-:Y:S02]  /*34c0*/  FMNMX.FTZ R4, R233, R4, !PT ;  /* 0x00000004e9047209 */ /* 0x000fe40007810000 */
[----:B------:R-:W-:Y:S01]  /*34d0*/  FMNMX.FTZ R2, R118, R2, !PT ;  /* 0x0000000276027209 */ /* 0x000fe20007810000 */
[----:B------:R-:W-:Y:S01]  /*34e0*/  IMAD.WIDE.U32 R26, R26, -0x326172a9, RZ ;  /* 0xcd9e8d571a1a7825 */ /* 0x000fe200078e00ff */
        /* <DEDUP_REMOVED lines=9> */
[----:B------:R-:W-:Y:S02]  /*3580*/  LOP3.LUT R3, R23, UR23, R48, 0x96, !PT ;  /* 0x0000001717037c12 */ /* 0x000fe4000f8e9630 */
[----:B------:R-:W-:Y:S02]  /*3590*/  FMNMX.FTZ R2, R133, R2, !PT ;  /* 0x0000000285027209 */ /* 0x000fe40007810000 */
[----:B------:R-:W-:Y:S01]  /*35a0*/  FMNMX.FTZ R4, R177, R4, !PT ;  /* 0x00000004b1047209 */ /* 0x000fe20007810000 */
[----:B------:R-:W-:Y:S01]  /*35b0*/  IMAD.WIDE.U32 R24, R3, -0x2daee0ad, RZ ;  /* 0xd2511f5303187825 */ /* 0x000fe200078e00ff */
        /* <DEDUP_REMOVED lines=9> */
[----:B------:R-:W-:Y:S02]  /*3650*/  LOP3.LUT R11, R49, UR25, R66, 0x96, !PT ;  /* 0x00000019310b7c12 */ /* 0x000fe4000f8e9642 */
[----:B------:R-:W-:Y:S02]  /*3660*/  FMNMX.FTZ R4, R171, R4, !PT ;  /* 0x00000004ab047209 */ /* 0x000fe40007810000 */
[----:B------:R-:W-:Y:S01]  /*3670*/  FMNMX.FTZ R2, R199, R2, !PT ;  /* 0x00000002c7027209 */ /* 0x000fe20007810000 */
[----:B------:R-:W-:Y:S01]  /*3680*/  IMAD.WIDE.U32 R32, R11, -0x2daee0ad, RZ ;  /* 0xd2511f530b207825 */ /* 0x000fe200078e00ff */
[----:B------:R-:W-:Y:S02]  /*3690*/  FMNMX.FTZ R3, R231, R3, !PT ;  /* 0x00000003e7037209 */ /* 0x000fe40007810000 */
[----:B------:R-:W-:-:S02]  /*36a0*/  FMNMX.FTZ R4, R167, R4, !PT ;  /* 0x00000004a7047209 */ /* 0x000fc40007810000 */
[----:B------:R-:W-:Y:S02]  /*36b0*/  LOP3.LUT R5, R19, UR23, R68, 0x96, !PT ;  /* 0x0000001713057c12 */ /* 0x000fe4000f8e9644 */
[----:B------:R-:W-:Y:S02]  /*36c0*/  LOP3.LUT R12, R69, UR25, R60, 0x96, !PT ;  /* 0x00000019450c7c12 */ /* 0x000fe4000f8e963c */
[----:B------:R-:W-:Y:S01]  /*36d0*/  FMNMX.FTZ R2, R97, R2, !PT ;  /* 0x0000000261027209 */ /* 0x000fe20007810000 */
[----:B------:R-:W-:Y:S01]  /*36e0*/  IMAD.WIDE.U32 R28, R5, -0x2daee0ad, RZ ;  /* 0xd2511f53051c7825 */ /* 0x000fe200078e00ff */
[----:B------:R-:W-:Y:S02]  /*36f0*/  FMNMX.FTZ R3, R190, R3, !PT ;  /* 0x00000003be037209 */ /* 0x000fe40007810000 */
[----:B------:R-:W-:Y:S02]  /*3700*/  FMNMX.FTZ R4, R169, R4, !PT ;  /* 0x00000004a9047209 */ /* 0x000fe40007810000 */
[----:B------:R-:W-:-:S02]  /*3710*/  LOP3.LUT R17, R7, UR24, R128, 0x96, !PT ;  /* 0x0000001807117c12 */ /* 0x000fc4000f8e9680 */
[----:B------:R-:W-:Y:S01]  /*3720*/  LOP3.LUT R20, R33, UR22, R6, 0x96, !PT ;  /* 0x0000001621147c12 */ /* 0x000fe2000f8e9606 */
[----:B------:R-:W-:Y:S01]  /*3730*/  IMAD.WIDE.U32 R6, R12, -0x2daee0ad, RZ ;  /* 0xd2511f530c067825 */ /* 0x000fe200078e00ff */
[----:B------:R-:W-:Y:S02]  /*3740*/  FMNMX.FTZ R2, R99, R2, !PT ;  /* 0x0000000263027209 */ /* 0x000fe40007810000 */
        /* <DEDUP_REMOVED lines=11> */
[----:B------:R-:W-:Y:S01]  /*3800*/  FMNMX.FTZ R3, R200, R3, !PT ;  /* 0x00000003c8037209 */ /* 0x000fe20007810000 */
[----:B------:R-:W-:Y:S01]  /*3810*/  IMAD.WIDE.U32 R20, R21, -0x326172a9, RZ ;  /* 0xcd9e8d5715147825 */ /* 0x000fe200078e00ff */
[----:B------:R-:W-:-:S02]  /*3820*/  FMNMX.FTZ R5, R188, R5, !PT ;  /* 0x00000005bc057209 */ /* 0x000fc40007810000 */
[----:B------:R-:W-:Y:S02]  /*3830*/  LOP3.LUT R4, R9, UR23, R48, 0x96, !PT ;  /* 0x0000001709047c12 */ /* 0x000fe4000f8e9630 */
[----:B------:R-:W-:Y:S02]  /*3840*/  FMNMX.FTZ R2, R122, R2, !PT ;  /* 0x000000027a027209 */ /* 0x000fe40007810000 */
[----:B------:R-:W-:Y:S01]  /*3850*/  FMNMX.FTZ R3, R203, R3, !PT ;  /* 0x00000003cb037209 */ /* 0x000fe20007810000 */
[----:B------:R-:W-:Y:S01]  /*3860*/  IMAD.WIDE.U32 R10, R4, -0x2daee0ad, RZ ;  /* 0xd2511f53040a7825 */ /* 0x000fe200078e00ff */
        /* <DEDUP_REMOVED lines=10> */
[----:B------:R-:W-:Y:S01]  /*3910*/  LOP3.LUT R23, R29, UR20, R6, 0x96, !PT ;  /* 0x000000141d177c12 */ /* 0x000fe2000f8e9606 */
[----:B------:R-:W-:Y:S01]  /*3920*/  IMAD.WIDE.U32 R6, R17, -0x326172a9, RZ ;  /* 0xcd9e8d5711067825 */ /* 0x000fe200078e00ff */
[----:B------:R-:W-:Y:S02]  /*3930*/  FMNMX.FTZ R2, R149, R2, !PT ;  /* 0x0000000295027209 */ /* 0x000fe40007810000 */
[----:B------:R-:W-:Y:S01]  /*3940*/  FMNMX.FTZ R137, R243, R4, !PT ;  /* 0x00000004f3897209 */ /* 0x000fe20007810000 */
[----:B------:R-:W-:Y:S01]  /*3950*/  FFMA.FTZ R4, R131, UR4, -R16 ;  /* 0x0000000483047c23 */ /* 0x000fe20008010810 */
[----:B------:R-:W-:Y:S02]  /*3960*/  FMNMX.FTZ R3, R220, R3, !PT ;  /* 0x00000003dc037209 */ /* 0x000fe40007810000 */
[----:B------:R-:W-:Y:S01]  /*3970*/  FMNMX.FTZ R2, R227, R2, !PT ;  /* 0x00000002e3027209 */ /* 0x000fe20007810000 */
[----:B------:R1:W-:Y:S01]  /*3980*/  MUFU.EX2 R250, R4 ;  /* 0x0000000400fa7308 */ /* 0x0003e20000000800 */
[----:B------:R-:W-:-:S02]  /*3990*/  LOP3.LUT R5, R7, UR23, R48, 0x96, !PT ;  /* 0x0000001707057c12 */ /* 0x000fc4000f8e9630 */
[----:B------:R-:W-:Y:S01]  /*39a0*/  FMNMX.FTZ R3, R239, R3, !PT ;  /* 0x00000003ef037209 */ /* 0x000fe20007810000 */
[----:B------:R-:W2:Y:S01]  /*39b0*/  SHFL.BFLY PT, R7, R137, 0x2, 0x1f ;  /* 0x0c401f0089077f89 */ /* 0x000ea200000e0000 */
[----:B------:R-:W-:Y:S02]  /*39c0*/  FMNMX.FTZ R2, R134, R2, !PT ;  /* 0x0000000286027209 */ /* 0x000fe40007810000 */
[----:B------:R-:W-:Y:S02]  /*39d0*/  FMNMX.FTZ R3, R240, R3, !PT ;  /* 0x00000003f0037209 */ /* 0x000fe40007810000 */
[----:B------:R-:W-:Y:S02]  /*39e0*/  FMNMX.FTZ R2, R139, R2, !PT ;  /* 0x000000028b027209 */ /* 0x000fe40007810000 */
[----:B------:R-:W-:Y:S02]  /*39f0*/  FMNMX.FTZ R3, R238, R3, !PT ;  /* 0x00000003ee037209 */ /* 0x000fe40007810000 */
[----:B------:R-:W-:-:S02]  /*3a00*/  FMNMX.FTZ R2, R235, R2, !PT ;  /* 0x00000002eb027209 */ /* 0x000fc40007810000 */
[----:B------:R-:W-:Y:S02]  /*3a10*/  LOP3.LUT R187, R69, UR25, R66, 0x96, !PT ;  /* 0x0000001945bb7c12 */ /* 0x000fe4000f8e9642 */
[----:B------:R-:W-:Y:S02]  /*3a20*/  LOP3.LUT R66, R73, UR21, R6, 0x96, !PT ;  /* 0x0000001549427c12 */ /* 0x000fe4000f8e9606 */
[----:B------:R-:W-:Y:S02]  /*3a30*/  FMNMX.FTZ R6, R223, R3, !PT ;  /* 0x00000003df067209 */ /* 0x000fe40007810000 */
[----:B------:R-:W-:Y:S01]  /*3a40*/  FMNMX.FTZ R3, R236, R2, !PT ;  /* 0x00000002ec037209 */ /* 0x000fe20007810000 */
[----:B------:R-:W-:Y:S01]  /*3a50*/  FFMA.FTZ R2, R163, UR4, -R16 ;  /* 0x00000004a3027c23 */ /* 0x000fe20008010810 */
[----:B------:R-:W-:Y:S01]  /*3a60*/  LOP3.LUT R25, R11, UR20, R30, 0x96, !PT ;  /* 0x000000140b197c12 */ /* 0x000fe2000f8e961e */
[----:B------:R-:W3:Y:S01]  /*3a70*/  SHFL.BFLY PT, R9, R6, 0x2, 0x1f ;  /* 0x0c401f0006097f89 */ /* 0x000ee200000e0000 */
[----:B------:R-:W-:Y:S01]  /*3a80*/  FMNMX.FTZ R3, R193, R3, !PT ;  /* 0x00000003c1037209 */ /* 0x000fe20007810000 */
[----:B------:R-:W-:Y:S01]  /*3a90*/  MUFU.EX2 R251, R2 ;  /* 0x0000000200fb7308 */ /* 0x000fe20000000800 */
[----:B------:R-:W-:-:S02]  /*3aa0*/  LOP3.LUT R129, R49, UR25, R62, 0x96, !PT ;  /* 0x0000001931817c12 */ /* 0x000fc4000f8e963e */
[----:B-1----:R-:W-:Y:S01]  /*3ab0*/  FMNMX.FTZ R4, R194, R3, !PT ;  /* 0x00000003c2047209 */ /* 0x002fe20007810000 */
[----:B------:R-:W-:Y:S01]  /*3ac0*/  FFMA.FTZ R3, R161, UR4, -R16 ;  /* 0x00000004a1037c23 */ /* 0x000fe20008010810 */
[----:B--2---:R-:W-:Y:S02]  /*3ad0*/  FMNMX.FTZ R137, R137, R7, !PT ;  /* 0x0000000789897209 */ /* 0x004fe40007810000 */
[----:B------:R-:W-:Y:S01]  /*3ae0*/  FMNMX.FTZ R7, R192, R4, !PT ;  /* 0x00000004c0077209 */ /* 0x000fe20007810000 */
[----:B------:R1:W-:Y:S01]  /*3af0*/  MUFU.EX2 R252, R3 ;  /* 0x0000000300fc7308 */ /* 0x0003e20000000800 */
[----:B------:R-:W-:Y:S01]  /*3b00*/  LOP3.LUT R186, R69, UR25, R62, 0x96, !PT ;  /* 0x0000001945ba7c12 */ /* 0x000fe2000f8e963e */
[----:B------:R-:W-:Y:S01]  /*3b10*/  IMAD.WIDE.U32 R62, R5, -0x2daee0ad, RZ ;  /* 0xd2511f53053e7825 */ /* 0x000fe200078e00ff */
[----:B------:R-:W-:Y:S02]  /*3b20*/  LOP3.LUT R11, R27, UR21, R8, 0x96, !PT ;  /* 0x000000151b0b7c12 */ /* 0x000fe4000f8e9608 */
[----:B------:R-:W-:Y:S01]  /*3b30*/  FMNMX.FTZ R7, R195, R7, !PT ;  /* 0x00000007c3077209 */ /* 0x000fe20007810000 */
[----:B------:R-:W2:Y:S01]  /*3b40*/  SHFL.BFLY PT, R8, R137, 0x1, 0x1f ;  /* 0x0c201f0089087f89 */ /* 0x000ea200000e0000 */
[----:B------:R-:W-:Y:S01]  /*3b50*/  LOP3.LUT R13, R13, UR21, R22, 0x96, !PT ;  /* 0x000000150d0d7c12 */ /* 0x000fe2000f8e9616 */
[----:B------:R-:W-:Y:S01]  /*3b60*/  IMAD.WIDE.U32 R4, R14, -0x326172a9, RZ ;  /* 0xcd9e8d570e047825 */ /* 0x000fe200078e00ff */
[----:B------:R-:W-:-:S02]  /*3b70*/  FMNMX.FTZ R7, R201, R7, !PT ;  /* 0x00000007c9077209 */ /* 0x000fc40007810000 */
[----:B------:R-:W-:Y:S01]  /*3b80*/  FSEL R130, R38, -INF , !P1 ;  /* 0xff80000026827808 */ /* 0x000fe20004800000 */
[----:B------:R-:W-:Y:S01]  /*3b90*/  IMAD.WIDE.U32 R22, R23, -0x326172a9, RZ ;  /* 0xcd9e8d5717167825 */ /* 0x000fe200078e00ff */
[----:B------:R-:W-:Y:S02]  /*3ba0*/  FSEL R131, R39, -INF , !P4 ;  /* 0xff80000027837808 */ /* 0x000fe40006000000 */
[----:B------:R-:W-:Y:S01]  /*3bb0*/  LOP3.LUT R17, R21, UR19, R12, 0x96, !PT ;  /* 0x0000001315117c12 */ /* 0x000fe2000f8e960c */
[----:B------:R-:W-:-:S04]  /*3bc0*/  IMAD.WIDE.U32 R12, R13, -0x2daee0ad, RZ ;  /* 0xd2511f530d0c7825 */ /* 0x000fc800078e00ff */
[----:B-1----:R-:W-:Y:S01]  /*3bd0*/  FFMA.FTZ R3, R162, UR4, -R16 ;  /* 0x00000004a2037c23 */ /* 0x002fe20008010810 */
[----:B------:R-:W-:Y:S02]  /*3be0*/  LOP3.LUT R14, R23, UR19, R4, 0x96, !PT ;  /* 0x00000013170e7c12 */ /* 0x000fe4000f8e9604 */
[----:B------:R-:W-:Y:S01]  /*3bf0*/  FMNMX.FTZ R4, R202, R7, !PT ;  /* 0x00000007ca047209 */ /* 0x000fe20007810000 */
[----:B------:R1:W-:Y:S01]  /*3c00*/  MUFU.EX2 R241, R3 ;  /* 0x0000000300f17308 */ /* 0x0003e20000000800 */
[----:B------:R-:W-:Y:S01]  /*3c10*/  FSEL R161, R51, -INF , !P2 ;  /* 0xff80000033a17808 */ /* 0x000fe20005000000 */
[----:B------:R-:W-:Y:S01]  /*3c20*/  IMAD.IADD R2, R205, 0x1, R34 ;  /* 0x00000001cd027824 */ /* 0x000fe200078e0222 */
[----:B------:R-:W-:Y:S02]  /*3c30*/  FMNMX.FTZ R4, R221, R4, !PT ;  /* 0x00000004dd047209 */ /* 0x000fe40007810000 */
[----:B---3--:R-:W-:Y:S02]  /*3c40*/  FMNMX.FTZ R6, R6, R9, !PT ;  /* 0x0000000906067209 */ /* 0x008fe40007810000 */
[----:B------:R-:W-:-:S02]  /*3c50*/  FMNMX.FTZ R4, R222, R4, !PT ;  /* 0x00000004de047209 */ /* 0x000fc40007810000 */
[----:B--2---:R-:W-:Y:S01]  /*3c60*/  FMNMX.FTZ R137, R137, R8, !PT ;  /* 0x0000000889897209 */ /* 0x004fe20007810000 */
[----:B------:R-:W2:Y:S01]  /*3c70*/  SHFL.BFLY PT, R136, R6, 0x1, 0x1f ;  /* 0x0c201f0006887f89 */ /* 0x000ea200000e0000 */
[----:B------:R-:W-:Y:S01]  /*3c80*/  LOP3.LUT R74, R69, UR25, R64, 0x96, !PT ;  /* 0x00000019454a7c12 */ /* 0x000fe2000f8e9640 */
[----:B------:R-:W-:Y:S01]  /*3c90*/  IMAD.WIDE.U32 R64, R11, -0x2daee0ad, RZ ;  /* 0xd2511f530b407825 */ /* 0x000fe200078e00ff */
[----:B------:R-:W-:Y:S01]  /*3ca0*/  FSETP.NEU.FTZ.AND P1, PT, R137, -INF , PT ;  /* 0xff8000008900780b */ /* 0x000fe20003f3d000 */
[----:B------:R-:W-:Y:S01]  /*3cb0*/  STL [R1+0x50], R137 ;  /* 0x0000508901007387 */ /* 0x000fe20000100800 */
[----:B------:R-:W-:Y:S01]  /*3cc0*/  FSEL R162, R46, -INF , !P5 ;  /* 0xff8000002ea27808 */ /* 0x000fe20006800000 */
[----:B-1----:R-:W-:Y:S01]  /*3cd0*/  FFMA.FTZ R3, R160, UR4, -R16 ;  /* 0x00000004a0037c23 */ /* 0x002fe20008010810 */
[----:B------:R-:W-:Y:S02]  /*3ce0*/  FSEL R160, R50, -INF , !P6 ;  /* 0xff80000032a07808 */ /* 0x000fe40007000000 */
[----:B------:R-:W-:Y:S01]  /*3cf0*/  LOP3.LUT R19, R13, UR18, R24, 0x96, !PT ;  /* 0x000000120d137c12 */ /* 0x000fe2000f8e9618 */
[----:B------:R1:W-:Y:S01]  /*3d00*/  MUFU.EX2 R212, R3 ;  /* 0x0000000300d47308 */ /* 0x0003e20000000800 */
[----:B------:R-:W-:-:S02]  /*3d10*/  FSEL R163, R47, -INF , !P3 ;  /* 0xff8000002fa37808 */ /* 0x000fc40005800000 */
[----:B------:R-:W-:Y:S01]  /*3d20*/  LOP3.LUT R27, R65, UR18, R10, 0x96, !PT ;  /* 0x00000012411b7c12 */ /* 0x000fe2000f8e960a */
[----:B------:R-:W-:Y:S01]  /*3d30*/  IMAD.WIDE.U32 R10, R25, -0x326172a9, RZ ;  /* 0xcd9e8d57190a7825 */ /* 0x000fe200078e00ff */
[----:B------:R-:W-:Y:S02]  /*3d40*/  LOP3.LUT R69, R63, UR20, R32, 0x96, !PT ;  /* 0x000000143f457c12 */ /* 0x000fe4000f8e9620 */
[----:B------:R-:W-:Y:S01]  /*3d50*/  LOP3.LUT R15, R5, UR21, R18, 0x96, !PT ;  /* 0x00000015050f7c12 */ /* 0x000fe2000f8e9612 */
[----:B------:R-:W-:Y:S01]  /*3d60*/  FFMA.FTZ R5, R92, UR4, -R16 ;  /* 0x000000045c057c23 */ /* 0x000fe20008010810 */
[----:B------:R-:W-:-:S03]  /*3d70*/  LOP3.LUT R63, R11, UR19, R26, 0x96, !PT ;  /* 0x000000130b3f7c12 */ /* 0x000fc6000f8e961a */
[----:B------:R-:W-:Y:S01]  /*3d80*/  MUFU.EX2 R52, R5 ;  /* 0x0000000500347308 */ /* 0x000fe20000000800 */
[----:B--2---:R-:W-:Y:S01]  /*3d90*/  FMNMX.FTZ R136, R6, R136, !PT ;  /* 0x0000008806887209 */ /* 0x004fe20007810000 */
[----:B------:R-:W-:-:S04]  /*3da0*/  IMAD.WIDE.U32 R6, R17, -0x2daee0ad, RZ ;  /* 0xd2511f5311067825 */ /* 0x000fc800078e00ff */
[----:B-1----:R-:W-:Y:S01]  /*3db0*/  FFMA.FTZ R3, R164, UR4, -R16 ;  /* 0x00000004a4037c23 */ /* 0x002fe20008010810 */
[----:B------:R-:W-:Y:S01]  /*3dc0*/  IMAD.WIDE.U32 R8, R15, -0x2daee0ad, RZ ;  /* 0xd2511f530f087825 */ /* 0x000fe200078e00ff */
[----:B------:R-:W-:Y:S02]  /*3dd0*/  LOP3.LUT R26, R7, UR28, R12, 0x96, !PT ;  /* 0x0000001c071a7c12 */ /* 0x000fe4000f8e960c */
[----:B------:R1:W-:Y:S01]  /*3de0*/  MUFU.EX2 R206, R3 ;  /* 0x0000000300ce7308 */ /* 0x0003e20000000800 */
[C---:B------:R-:W-:Y:S02]  /*3df0*/  LOP3.LUT R12, R6.reuse, 0xffff, RZ, 0xc0, !PT ;  /* 0x0000ffff060c7812 */ /* 0x040fe400078ec0ff */
[----:B------:R-:W-:Y:S02]  /*3e00*/  LOP3.LUT R25, R6, 0xff, RZ, 0xc0, !PT ;  /* 0x000000ff06197812 */ /* 0x000fe400078ec0ff */
[----:B------:R-:W-:Y:S02]  /*3e10*/  SHF.R.U32.HI R21, RZ, 0x18, R6 ;  /* 0x00000018ff157819 */ /* 0x000fe40000011606 */
[----:B------:R-:W-:-:S02]  /*3e20*/  LOP3.LUT R13, R9, UR18, R28, 0x96, !PT ;  /* 0x00000012090d7c12 */ /* 0x000fc4000f8e961c */
[----:B-1----:R-:W-:Y:S01]  /*3e30*/  FMNMX.FTZ R3, R130, R4, !PT ;  /* 0x0000000482037209 */ /* 0x002fe20007810000 */
[----:B------:R-:W-:-:S03]  /*3e40*/  FFMA.FTZ R4, R93, UR4, -R16 ;  /* 0x000000045d047c23 */ /* 0x000fc60008010810 */
[----:B------:R-:W-:Y:S01]  /*3e50*/  FMNMX.FTZ R3, R131, R3, !PT ;  /* 0x0000000383037209 */ /* 0x000fe20007810000 */
[----:B------:R1:W-:Y:S03]  /*3e60*/  MUFU.EX2 R197, R4 ;  /* 0x0000000400c57308 */ /* 0x0003e60000000800 */
[----:B------:R-:W-:-:S04]  /*3e70*/  FMNMX.FTZ R3, R160, R3, !PT ;  /* 0x00000003a0037209 */ /* 0x000fc80007810000 */
[----:B------:R-:W-:Y:S01]  /*3e80*/  FMNMX.FTZ R3, R161, R3, !PT ;  /* 0x00000003a1037209 */ /* 0x000fe20007810000 */
[----:B-1----:R-:W-:-:S05]  /*3e90*/  FMUL.FTZ R4, R137, UR4 ;  /* 0x0000000489047c20 */ /* 0x002fca0008410000 */
[----:B------:R-:W-:Y:S02]  /*3ea0*/  FSEL R24, R4, RZ, P1 ;  /* 0x000000ff04187208 */ /* 0x000fe40000800000 */
[----:B------:R-:W-:Y:S02]  /*3eb0*/  FMNMX.FTZ R4, R162, R3, !PT ;  /* 0x00000003a2047209 */ /* 0x000fe40007810000 */
[----:B------:R-:W-:Y:S01]  /*3ec0*/  FSETP.NEU.FTZ.AND P1, PT, R136, -INF , PT ;  /* 0xff8000008800780b */ /* 0x000fe20003f3d000 */
[----:B------:R-:W-:Y:S01]  /*3ed0*/  FFMA.FTZ R3, R172, UR4, -R24 ;  /* 0x00000004ac037c23 */ /* 0x000fe20008010818 */
[----:B------:R-:W-:-:S03]  /*3ee0*/  FMNMX.FTZ R135, R163, R4, !PT ;  /* 0x00000004a3877209 */ /* 0x000fc60007810000 */
[----:B------:R1:W2:Y:S02]  /*3ef0*/  MUFU.EX2 R4, R3 ;  /* 0x0000000300047308 */ /* 0x0002a40000000800 */
[----:B------:R-:W3:Y:S01]  /*3f00*/  SHFL.BFLY PT, R11, R135, 0x2, 0x1f ;  /* 0x0c401f00870b7f89 */ /* 0x000ee200000e0000 */
[----:B-1----:R-:W-:-:S03]  /*3f10*/  FMUL.FTZ R3, R136, UR4 ;  /* 0x0000000488037c20 */ /* 0x002fc60008410000 */
[----:B--2---:R1:W-:Y:S02]  /*3f20*/  STL [R1+0x8], R4 ;  /* 0x0000080401007387 */ /* 0x0043e40000100800 */
[----:B------:R-:W-:Y:S02]  /*3f30*/  FSEL R18, R3, RZ, P1 ;  /* 0x000000ff03127208 */ /* 0x000fe40000800000 */
[----:B------:R2:W-:Y:S01]  /*3f40*/  STL [R1+0x54], R136 ;  /* 0x0000548801007387 */ /* 0x0005e20000100800 */
[----:B---3--:R-:W-:Y:S02]  /*3f50*/  FMNMX.FTZ R135, R135, R11, !PT ;  /* 0x0000000b87877209 */ /* 0x008fe40007810000 */
[----:B------:R-:W-:-:S03]  /*3f60*/  FFMA.FTZ R3, R173, UR4, -R18 ;  /* 0x00000004ad037c23 */ /* 0x000fc60008010812 */
[----:B------:R-:W3:Y:S01]  /*3f70*/  SHFL.BFLY PT, R11, R135, 0x1, 0x1f ;  /* 0x0c201f00870b7f89 */ /* 0x000ee200000e0000 */
[----:B-1----:R-:W-:-:S04]  /*3f80*/  FFMA.FTZ R4, R165, UR4, -R24 ;  /* 0x00000004a5047c23 */ /* 0x002fc80008010818 */
[----:B------:R1:W-:Y:S08]  /*3f90*/  MUFU.EX2 R31, R4 ;  /* 0x00000004001f7308 */ /* 0x0003f00000000800 */
[----:B--2---:R2:W-:Y:S01]  /*3fa0*/  MUFU.EX2 R136, R3 ;  /* 0x0000000300887308 */ /* 0x0045e20000000800 */
[----:B---3--:R-:W-:-:S04]  /*3fb0*/  FMNMX.FTZ R135, R135, R11, !PT ;  /* 0x0000000b87877209 */ /* 0x008fc80007810000 */
[----:B------:R-:W-:Y:S01]  /*3fc0*/  FSETP.NEU.FTZ.AND P1, PT, R135, -INF , PT ;  /* 0xff8000008700780b */ /* 0x000fe20003f3d000 */
[----:B-1----:R-:W-:Y:S01]  /*3fd0*/  IMAD.WIDE.U32 R4, R14, -0x2daee0ad, RZ ;  /* 0xd2511f530e047825 */ /* 0x002fe200078e00ff */
[----:B------:R-:W-:-:S03]  /*3fe0*/  SHF.R.U32.HI R14, RZ, 0x10, R6 ;  /* 0x00000010ff0e7819 */ /* 0x000fc60000011606 */
[----:B------:R-:W-:Y:S01]  /*3ff0*/  IMAD.WIDE.U32 R6, R19, -0x326172a9, RZ ;  /* 0xcd9e8d5713067825 */ /* 0x000fe200078e00ff */
[----:B------:R-:W-:Y:S02]  /*4000*/  LOP3.LUT R9, R5, UR28, R8, 0x96, !PT ;  /* 0x0000001c05097c12 */ /* 0x000fe4000f8e9608 */
[----:B------:R-:W-:Y:S01]  /*4010*/  LOP3.LUT R15, R4, 0xffff, RZ, 0xc0, !PT ;  /* 0x0000ffff040f7812 */ /* 0x000fe200078ec0ff */
[----:B--2---:R-:W-:Y:S01]  /*4020*/  FFMA.FTZ R3, R174, UR4, -R18 ;  /* 0x00000004ae037c23 */ /* 0x004fe20008010812 */
[----:B------:R-:W-:Y:S02]  /*4030*/  LOP3.LUT R23, R4, 0xff, RZ, 0xc0, !PT ;  /* 0x000000ff04177812 */ /* 0x000fe400078ec0ff */
[--C-:B------:R-:W-:Y:S02]  /*4040*/  SHF.R.U32.HI R19, RZ, 0x10, R4.reuse ;  /* 0x00000010ff137819 */ /* 0x100fe40000011604 */
[----:B------:R-:W-:Y:S01]  /*4050*/  SHF.R.U32.HI R17, RZ, 0x18, R4 ;  /* 0x00000018ff117819 */ /* 0x000fe20000011604 */
[----:B------:R-:W1:Y:S01]  /*4060*/  MUFU.EX2 R3, R3 ;  /* 0x0000000300037308 */ /* 0x000e620000000800 */
[----:B------:R-:W-:Y:S01]  /*4070*/  IMAD.WIDE.U32 R4, R27, -0x326172a9, RZ ;  /* 0xcd9e8d571b047825 */ /* 0x000fe200078e00ff */
[----:B------:R-:W-:-:S02]  /*4080*/  LOP3.LUT R8, R7, UR29, R20, 0x96, !PT ;  /* 0x0000001d07087c12 */ /* 0x000fc4000f8e9614 */
[----:B------:R-:W-:Y:S02]  /*4090*/  LOP3.LUT R27, R6, 0xffff, RZ, 0xc0, !PT ;  /* 0x0000ffff061b7812 */ /* 0x000fe400078ec0ff */
[C---:B------:R-:W-:Y:S02]  /*40a0*/  LOP3.LUT R67, R4.reuse, 0xffff, RZ, 0xc0, !PT ;  /* 0x0000ffff04437812 */ /* 0x040fe400078ec0ff */
[----:B------:R-:W-:Y:S02]  /*40b0*/  LOP3.LUT R71, R4, 0xff, RZ, 0xc0, !PT ;  /* 0x000000ff04477812 */ /* 0x000fe400078ec0ff */
[--C-:B------:R-:W-:Y:S02]  /*40c0*/  SHF.R.U32.HI R89, RZ, 0x10, R4.reuse ;  /* 0x00000010ff597819 */ /* 0x100fe40000011604 */
[----:B------:R-:W-:Y:S01]  /*40d0*/  SHF.R.U32.HI R70, RZ, 0x18, R4 ;  /* 0x00000018ff467819 */ /* 0x000fe20000011604 */
[----:B------:R-:W-:Y:S01]  /*40e0*/  FFMA.FTZ R4, R96, UR4, -R18 ;  /* 0x0000000460047c23 */ /* 0x000fe20008010812 */
[----:B------:R-:W-:Y:S01]  /*40f0*/  LOP3.LUT R51, R5, UR29, R10, 0x96, !PT ;  /* 0x0000001d05337c12 */ /* 0x000fe2000f8e960a */
[----:B------:R-:W-:Y:S01]  /*4100*/  FFMA.FTZ R5, R175, UR4, -R18 ;  /* 0x00000004af057c23 */ /* 0x000fe20008010812 */
[----:B------:R-:W-:Y:S01]  /*4110*/  SHF.R.U32.HI R10, RZ, 0x8, R12 ;  /* 0x00000008ff0a7819 */ /* 0x000fe2000001160c */
[----:B------:R2:W-:Y:S01]  /*4120*/  MUFU.EX2 R213, R4 ;  /* 0x0000000400d57308 */ /* 0x0005e20000000800 */
[----:B-1----:R1:W-:Y:S01]  /*4130*/  STL [R1+0x4], R3 ;  /* 0x0000040301007387 */ /* 0x0023e20000100800 */
[----:B------:R-:W-:-:S02]  /*4140*/  LOP3.LUT R30, R6, 0xff, RZ, 0xc0, !PT ;  /* 0x000000ff061e7812 */ /* 0x000fc400078ec0ff */
[----:B------:R-:W-:Y:S01]  /*4150*/  PRMT R60, R25, 0x5410, R10 ;  /* 0x00005410193c7816 */ /* 0x000fe2000000000a */
[----:B------:R3:W-:Y:S01]  /*4160*/  STL [R1+0x58], R135 ;  /* 0x0000588701007387 */ /* 0x0007e20000100800 */
[----:B------:R-:W-:Y:S02]  /*4170*/  SHF.R.U32.HI R10, RZ, 0x8, R15 ;  /* 0x00000008ff0a7819 */ /* 0x000fe4000001160f */
[--C-:B------:R-:W-:Y:S02]  /*4180*/  SHF.R.U32.HI R28, RZ, 0x10, R6.reuse ;  /* 0x00000010ff1c7819 */ /* 0x100fe40000011606 */
[----:B------:R-:W-:Y:S01]  /*4190*/  SHF.R.U32.HI R29, RZ, 0x18, R6 ;  /* 0x00000018ff1d7819 */ /* 0x000fe20000011606 */
[----:B------:R-:W-:Y:S01]  /*41a0*/  IMAD.WIDE.U32 R6, R13, -0x326172a9, RZ ;  /* 0xcd9e8d570d067825 */ /* 0x000fe200078e00ff */
[----:B------:R-:W-:-:S03]  /*41b0*/  PRMT R23, R23, 0x5410, R10 ;  /* 0x0000541017177816 */ /* 0x000fc6000000000a */
[----:B--2---:R-:W-:Y:S01]  /*41c0*/  FFMA.FTZ R4, R95, UR4, -R18 ;  /* 0x000000045f047c23 */ /* 0x004fe20008010812 */
[----:B------:R-:W-:Y:S02]  /*41d0*/  LOP3.LUT R12, R9, 0xff, RZ, 0xc0, !PT ;  /* 0x000000ff090c7812 */ /* 0x000fe400078ec0ff */
[--C-:B------:R-:W-:Y:S01]  /*41e0*/  SHF.R.U32.HI R15, RZ, 0x10, R6.reuse ;  /* 0x00000010ff0f7819 */ /* 0x100fe20000011606 */
[----:B------:R2:W-:Y:S01]  /*41f0*/  MUFU.EX2 R210, R4 ;  /* 0x0000000400d27308 */ /* 0x0005e20000000800 */
[----:B------:R-:W-:Y:S01]  /*4200*/  SHF.R.U32.HI R20, RZ, 0x18, R6 ;  /* 0x00000018ff147819 */ /* 0x000fe20000011606 */
[----:B-1----:R-:W-:-:S06]  /*4210*/  FFMA.FTZ R3, R184, UR4, -R18 ;  /* 0x00000004b8037c23 */ /* 0x002fcc0008010812 */
[----:B------:R1:W-:Y:S01]  /*4220*/  MUFU.EX2 R174, R3 ;  /* 0x0000000300ae7308 */ /* 0x0003e20000000800 */
[----:B--2---:R-:W-:Y:S02]  /*4230*/  FMUL.FTZ R4, R135, UR4 ;  /* 0x0000000487047c20 */ /* 0x004fe40008410000 */
[----:B---3--:R-:W2:Y:S01]  /*4240*/  LDL.LU R135, [R1+0x4] ;  /* 0x0000040001877983 */ /* 0x008ea20000300800 */
[----:B-1----:R-:W-:Y:S01]  /*4250*/  FFMA.FTZ R3, R185, UR4, -R18 ;  /* 0x00000004b9037c23 */ /* 0x002fe20008010812 */
[----:B------:R-:W-:-:S03]  /*4260*/  IMAD.MOV.U32 R185, RZ, RZ, R31 ;  /* 0x000000ffffb97224 */ /* 0x000fc600078e001f */
[----:B------:R1:W-:Y:S01]  /*4270*/  MUFU.EX2 R31, R5 ;  /* 0x00000005001f7308 */ /* 0x0003e20000000800 */
[----:B------:R-:W-:-:S07]  /*4280*/  SHF.R.U32.HI R10, RZ, 0x10, R9 ;  /* 0x00000010ff0a7819 */ /* 0x000fce0000011609 */
[----:B------:R3:W4:Y:S01]  /*4290*/  MUFU.EX2 R228, R3 ;  /* 0x0000000300e47308 */ /* 0x0007220000000800 */
[----:B-1----:R-:W-:Y:S02]  /*42a0*/  LOP3.LUT R5, R19, 0xff, RZ, 0xc0, !PT ;  /* 0x000000ff13057812 */ /* 0x002fe400078ec0ff */
[----:B------:R-:W-:Y:S02]  /*42b0*/  LOP3.LUT R19, R6, 0xff, RZ, 0xc0, !PT ;  /* 0x000000ff06137812 */ /* 0x000fe400078ec0ff */
[----:B------:R-:W-:Y:S02]  /*42c0*/  PRMT R25, R5, 0x5410, R17 ;  /* 0x0000541005197816 */ /* 0x000fe40000000011 */
[----:B---3--:R-:W-:Y:S01]  /*42d0*/  LOP3.LUT R3, R14, 0xff, RZ, 0xc0, !PT ;  /* 0x000000ff0e037812 */ /* 0x008fe200078ec0ff */
[----:B------:R-:W-:Y:S01]  /*42e0*/  FFMA.FTZ R5, R94, UR4, -R18 ;  /* 0x000000045e057c23 */ /* 0x000fe20008010812 */
[----:B------:R-:W-:Y:S02]  /*42f0*/  LOP3.LUT R14, R6, 0xffff, RZ, 0xc0, !PT ;  /* 0x0000ffff060e7812 */ /* 0x000fe400078ec0ff */
[----:B------:R-:W-:-:S02]  /*4300*/  PRMT R61, R3, 0x5410, R21 ;  /* 0x00005410033d7816 */ /* 0x000fc40000000015 */
[----:B------:R-:W-:Y:S02]  /*4310*/  LOP3.LUT R3, R7, UR29, R22, 0x96, !PT ;  /* 0x0000001d07037c12 */ /* 0x000fe4000f8e9616 */
[----:B------:R-:W-:Y:S02]  /*4320*/  LOP3.LUT R7, R9, 0xffff, RZ, 0xc0, !PT ;  /* 0x0000ffff09077812 */ /* 0x000fe400078ec0ff */
[----:B------:R-:W-:Y:S02]  /*4330*/  FSEL R17, R4, RZ, P1 ;  /* 0x000000ff04117208 */ /* 0x000fe40000800000 */
[----:B------:R-:W-:Y:S02]  /*4340*/  SHF.R.U32.HI R9, RZ, 0x18, R9 ;  /* 0x00000018ff097819 */ /* 0x000fe40000011609 */
[----:B------:R-:W-:Y:S01]  /*4350*/  LOP3.LUT R4, R10, 0xff, RZ, 0xc0, !PT ;  /* 0x000000ff0a047812 */ /* 0x000fe200078ec0ff */
[----:B------:R1:W-:Y:S01]  /*4360*/  MUFU.EX2 R205, R5 ;  /* 0x0000000500cd7308 */ /* 0x0003e20000000800 */
[----:B------:R-:W-:-:S02]  /*4370*/  FFMA.FTZ R6, R196, UR4, -R17 ;  /* 0x00000004c4067c23 */ /* 0x000fc40008010811 */
[----:B------:R-:W-:Y:S02]  /*4380*/  PRMT R22, R4, 0x5410, R9 ;  /* 0x0000541004167816 */ /* 0x000fe40000000009 */
[----:B------:R-:W-:Y:S02]  /*4390*/  LOP3.LUT R4, R8, 0xffff, RZ, 0xc0, !PT ;  /* 0x0000ffff08047812 */ /* 0x000fe400078ec0ff */
[----:B------:R-:W-:Y:S01]  /*43a0*/  LEA R208, R2, UR5, 0x1 ;  /* 0x0000000502d07c11 */ /* 0x000fe2000f8e08ff */
[----:B------:R3:W-:Y:S01]  /*43b0*/  MUFU.EX2 R225, R6 ;  /* 0x0000000600e17308 */ /* 0x0007e20000000800 */
[----:B------:R-:W-:Y:S01]  /*43c0*/  LOP3.LUT R9, R8, 0xff, RZ, 0xc0, !PT ;  /* 0x000000ff08097812 */ /* 0x000fe200078ec0ff */
[----:B------:R-:W-:Y:S01]  /*43d0*/  FFMA.FTZ R2, R199, UR4, -R17 ;  /* 0x00000004c7027c23 */ /* 0x000fe20008010811 */
[----:B------:R-:W-:Y:S01]  /*43e0*/  SHF.R.U32.HI R13, RZ, 0x8, R27 ;  /* 0x00000008ff0d7819 */ /* 0x000fe2000001161b */
[----:B----4-:R4:W-:Y:S01]  /*43f0*/  STL [R1+0x5c], R228 ;  /* 0x00005ce401007387 */ /* 0x0109e20000100800 */
[----:B------:R-:W-:Y:S01]  /*4400*/  ULDC.U8 UR5, c[0x0][0x388] ;  /* 0x0000e20000057ab9 */ /* 0x000fe20000000000 */
[----:B-1----:R-:W-:-:S02]  /*4410*/  SHF.R.U32.HI R5, RZ, 0x8, R7 ;  /* 0x00000008ff057819 */ /* 0x002fc40000011607 */
[----:B------:R-:W1:Y:S01]  /*4420*/  LDSM.16.MT88.4 R40, [R208+0x4000] ;  /* 0x00400000d028783b */ /* 0x000e620000004200 */
[----:B------:R-:W-:Y:S02]  /*4430*/  SHF.R.U32.HI R7, RZ, 0x8, R4 ;  /* 0x00000008ff077819 */ /* 0x000fe40000011604 */
[----:B------:R-:W-:Y:S01]  /*4440*/  PRMT R21, R12, 0x5410, R5 ;  /* 0x000054100c157816 */ /* 0x000fe20000000005 */
[----:B------:R-:W-:Y:S01]  /*4450*/  FFMA.FTZ R5, R198, UR4, -R17 ;  /* 0x00000004c6057c23 */ /* 0x000fe20008010811 */
[----:B---3--:R-:W-:-:S03]  /*4460*/  SHF.R.U32.HI R6, RZ, 0x10, R8 ;  /* 0x00000010ff067819 */ /* 0x008fc60000011608 */
[----:B------:R3:W-:Y:S01]  /*4470*/  MUFU.EX2 R165, R5 ;  /* 0x0000000500a57308 */ /* 0x0007e20000000800 */
[----:B------:R-:W-:Y:S02]  /*4480*/  SHF.R.U32.HI R8, RZ, 0x18, R8 ;  /* 0x00000018ff087819 */ /* 0x000fe40000011608 */
[----:B------:R-:W-:Y:S02]  /*4490*/  LOP3.LUT R4, R6, 0xff, RZ, 0xc0, !PT ;  /* 0x000000ff06047812 */ /* 0x000fe400078ec0ff */
[----:B------:R-:W-:Y:S02]  /*44a0*/  PRMT R27, R9, 0x5410, R7 ;  /* 0x00005410091b7816 */ /* 0x000fe40000000007 */
[----:B------:R-:W-:Y:S01]  /*44b0*/  LOP3.LUT R7, R15, 0xff, RZ, 0xc0, !PT ;  /* 0x000000ff0f077812 */ /* 0x000fe200078ec0ff */
[----:B------:R4:W-:Y:S01]  /*44c0*/  MUFU.EX2 R224, R2 ;  /* 0x0000000200e07308 */ /* 0x0009e20000000800 */
[----:B------:R-:W-:Y:S01]  /*44d0*/  PRMT R50, R4, 0x5410, R8 ;  /* 0x0000541004327816 */ /* 0x000fe20000000008 */
[----:B------:R-:W-:Y:S01]  /*44e0*/  IMAD.IADD R209, R0, 0x1, R208 ;  /* 0x0000000100d17824 */ /* 0x000fe200078e02d0 */
[----:B------:R-:W-:Y:S01]  /*44f0*/  PRMT R8, R7, 0x5410, R20 ;  /* 0x0000541007087816 */ /* 0x000fe20000000014 */
[----:B---3--:R-:W-:Y:S01]  /*4500*/  FFMA.FTZ R5, R204, UR4, -R17 ;  /* 0x00000004cc057c23 */ /* 0x008fe20008010811 */
[----:B------:R-:W-:-:S02]  /*4510*/  LOP3.LUT R0, R3, 0xffff, RZ, 0xc0, !PT ;  /* 0x0000ffff03007812 */ /* 0x000fc400078ec0ff */
[----:B------:R-:W3:Y:S01]  /*4520*/  LDSM.16.MT88.4 R44, [R209+0x4000] ;  /* 0x00400000d12c783b */ /* 0x000ee20000004200 */
[----:B------:R-:W-:Y:S01]  /*4530*/  SHF.R.U32.HI R7, RZ, 0x18, R3 ;  /* 0x00000018ff077819 */ /* 0x000fe20000011603 */
[----:B------:R1:W3:Y:S01]  /*4540*/  MUFU.EX2 R249, R5 ;  /* 0x0000000500f97308 */ /* 0x0002e20000000800 */
[----:B------:R-:W-:Y:S02]  /*4550*/  SHF.R.U32.HI R6, RZ, 0x8, R14 ;  /* 0x00000008ff067819 */ /* 0x000fe4000001160e */
[----:B------:R-:W-:Y:S01]  /*4560*/  LOP3.LUT R11, R28, 0xff, RZ, 0xc0, !PT ;  /* 0x000000ff1c0b7812 */ /* 0x000fe200078ec0ff */
[----:B----4-:R-:W-:Y:S01]  /*4570*/  FFMA.FTZ R2, R97, UR4, -R17 ;  /* 0x0000000461027c23 */ /* 0x010fe20008010811 */
[----:B------:R-:W-:Y:S01]  /*4580*/  PRMT R13, R30, 0x5410, R13 ;  /* 0x000054101e0d7816 */ /* 0x000fe2000000000d */
[----:B------:R-:W-:Y:S01]  /*4590*/  IMAD.MOV.U32 R196, RZ, RZ, R52 ;  /* 0x000000ffffc47224 */ /* 0x000fe200078e0034 */
[----:B------:R-:W-:Y:S01]  /*45a0*/  LDSM.16.MT88.4 R56, [R209+0x4400] ;  /* 0x00440000d138783b */ /* 0x000fe20000004200 */
[----:B------:R4:W-:Y:S01]  /*45b0*/  MUFU.EX2 R96, R2 ;  /* 0x0000000200607308 */ /* 0x0009e20000000800 */
[----:B-1----:R-:W-:-:S02]  /*45c0*/  LOP3.LUT R5, R3, 0xff, RZ, 0xc0, !PT ;  /* 0x000000ff03057812 */ /* 0x002fc400078ec0ff */
[----:B------:R-:W1:Y:S01]  /*45d0*/  LDSM.16.MT88.4 R52, [R208+0x4400] ;  /* 0x00440000d034783b */ /* 0x000e620000004200 */
[----:B----4-:R-:W-:Y:S02]  /*45e0*/  SHF.R.U32.HI R2, RZ, 0x10, R3 ;  /* 0x00000010ff027819 */ /* 0x010fe40000011603 */
[----:B------:R-:W-:Y:S02]  /*45f0*/  F2FP.BF16.F32.PACK_AB R3, R228, R174 ;  /* 0x000000aee403723e */ /* 0x000fe400000010ff */
[----:B------:R-:W4:Y:S01]  /*4600*/  LDL.LU R228, [R1+0x8] ;  /* 0x0000080001e47983 */ /* 0x000f220000300800 */
[----:B------:R-:W-:Y:S01]  /*4610*/  PRMT R9, R19, 0x5410, R6 ;  /* 0x0000541013097816 */ /* 0x000fe20000000006 */
[----:B------:R-:W-:Y:S01]  /*4620*/  IMAD.U32 R6, RZ, RZ, UR5 ;  /* 0x00000005ff067e24 */ /* 0x000fe2000f8e00ff */
[----:B------:R-:W-:-:S04]  /*4630*/  SHF.R.U32.HI R4, RZ, 0x8, R0 ;  /* 0x00000008ff047819 */ /* 0x000fc80000011600 */
[----:B------:R-:W-:Y:S01]  /*4640*/  PRMT R12, R5, 0x5410, R4 ;  /* 0x00005410050c7816 */ /* 0x000fe20000000004 */
[----:B------:R-:W-:Y:S01]  /*4650*/  FFMA.FTZ R4, R99, UR4, -R17 ;  /* 0x0000000463047c23 */ /* 0x000fe20008010811 */
[----:B------:R-:W-:Y:S02]  /*4660*/  LEA R0, R6, UR5, 0x10 ;  /* 0x0000000506007c11 */ /* 0x000fe4000f8e80ff */
[----:B------:R-:W-:Y:S01]  /*4670*/  LOP3.LUT R6, R2, 0xff, RZ, 0xc0, !PT ;  /* 0x000000ff02067812 */ /* 0x000fe200078ec0ff */
[----:B------:R1:W2:Y:S01]  /*4680*/  MUFU.EX2 R184, R4 ;  /* 0x0000000400b87308 */ /* 0x0002a20000000800 */
[----:B---3--:R-:W-:Y:S02]  /*4690*/  F2FP.BF16.F32.PACK_AB R5, R224, R249 ;  /* 0x000000f9e005723e */ /* 0x008fe400000010ff */
[----:B------:R-:W-:Y:S02]  /*46a0*/  PRMT R6, R6, 0x5410, R7 ;  /* 0x0000541006067816 */ /* 0x000fe40000000007 */
[----:B------:R-:W-:-:S02]  /*46b0*/  PRMT R49, R11, 0x5410, R29 ;  /* 0x000054100b317816 */ /* 0x000fc4000000001d */
[--C-:B------:R-:W-:Y:S02]  /*46c0*/  HSET2.LE.AND R2, R9, R0.reuse, PT ;  /* 0x0000000009027233 */ /* 0x100fe40003803000 */
[----:B-1----:R-:W-:Y:S01]  /*46d0*/  HSET2.LE.AND R4, R8, R0, PT ;  /* 0x0000000008047233 */ /* 0x002fe20003803000 */
[----:B------:R-:W-:-:S04]  /*46e0*/  FFMA.FTZ R8, R98, UR4, -R17 ;  /* 0x0000000462087c23 */ /* 0x000fc80008010811 */
[----:B------:R-:W-:Y:S02]  /*46f0*/  LOP3.LUT R11, R4, R5, RZ, 0xc0, !PT ;  /* 0x00000005040b7212 */ /* 0x000fe400078ec0ff */
[--C-:B------:R-:W-:Y:S01]  /*4700*/  HSET2.LE.AND R4, R6, R0.reuse, PT ;  /* 0x0000000006047233 */ /* 0x100fe20003803000 */
[----:B------:R-:W-:Y:S01]  /*4710*/  FFMA.FTZ R6, R100, UR4, -R17 ;  /* 0x0000000464067c23 */ /* 0x000fe20008010811 */
[----:B------:R-:W-:Y:S01]  /*4720*/  LOP3.LUT R10, R2, R3, RZ, 0xc0, !PT ;  /* 0x00000003020a7212 */ /* 0x000fe200078ec0ff */
[----:B------:R-:W-:Y:S01]  /*4730*/  MUFU.EX2 R198, R8 ;  /* 0x0000000800c67308 */ /* 0x000fe20000000800 */
[----:B------:R-:W-:Y:S02]  /*4740*/  HSET2.LE.AND R2, R12, R0, PT ;  /* 0x000000000c027233 */ /* 0x000fe40003803000 */
[----:B------:R-:W-:-:S05]  /*4750*/  F2FP.BF16.F32.PACK_AB R5, R165, R225 ;  /* 0x000000e1a505723e */ /* 0x000fca00000010ff */
[----:B------:R1:W3:Y:S01]  /*4760*/  MUFU.EX2 R237, R6 ;  /* 0x0000000600ed7308 */ /* 0x0002e20000000800 */
[----:B------:R-:W-:Y:S01]  /*4770*/  LOP3.LUT R9, R4, R5, RZ, 0xc0, !PT ;  /* 0x0000000504097212 */ /* 0x000fe200078ec0ff */
[----:B------:R-:W-:Y:S01]  /*4780*/  FFMA.FTZ R5, R207, UR4, -R24 ;  /* 0x00000004cf057c23 */ /* 0x000fe20008010818 */
[----:B------:R-:W-:-:S05]  /*4790*/  F2FP.BF16.F32.PACK_AB R4, R241, R252 ;  /* 0x000000fcf104723e */ /* 0x000fca00000010ff */
[----:B------:R3:W2:Y:S01]  /*47a0*/  MUFU.EX2 R172, R5 ;  /* 0x0000000500ac7308 */ /* 0x0006a20000000800 */
[----:B-1----:R-:W-:Y:S01]  /*47b0*/  F2FP.BF16.F32.PACK_AB R6, R205, R210 ;  /* 0x000000d2cd06723e */ /* 0x002fe200000010ff */
[----:B------:R-:W-:Y:S01]  /*47c0*/  IMAD.MOV.U32 R207, RZ, RZ, R31 ;  /* 0x000000ffffcf7224 */ /* 0x000fe200078e001f */
[--C-:B------:R-:W-:Y:S02]  /*47d0*/  HSET2.LE.AND R12, R22, R0.reuse, PT ;  /* 0x00000000160c7233 */ /* 0x100fe40003803000 */
[----:B------:R-:W-:Y:S02]  /*47e0*/  HSET2.LE.AND R15, R49, R0, PT ;  /* 0x00000000310f7233 */ /* 0x000fe40003803000 */
[----:B---3--:R-:W-:Y:S02]  /*47f0*/  F2FP.BF16.F32.PACK_AB R5, R213, R207 ;  /* 0x000000cfd505723e */ /* 0x008fe400000010ff */
[----:B------:R-:W-:Y:S01]  /*4800*/  SHF.R.U32.HI R19, RZ, 0x18, R26 ;  /* 0x00000018ff137819 */ /* 0x000fe2000001161a */
[----:B------:R-:W-:Y:S01]  /*4810*/  IMAD.WIDE.U32 R90, R66, -0x2daee0ad, RZ ;  /* 0xd2511f53425a7825 */ /* 0x000fe200078e00ff */
[----:B--2---:R-:W-:-:S04]  /*4820*/  F2FP.BF16.F32.PACK_AB R3, R135, R136 ;  /* 0x000000888703723e */ /* 0x004fc800000010ff */
[----:B------:R-:W-:Y:S02]  /*4830*/  LOP3.LUT R8, R2, R3, RZ, 0xc0, !PT ;  /* 0x0000000302087212 */ /* 0x000fe400078ec0ff */
[--C-:B------:R-:W-:Y:S02]  /*4840*/  HSET2.LE.AND R3, R13, R0.reuse, PT ;  /* 0x000000000d037233 */ /* 0x100fe40003803000 */
[----:B------:R-:W-:-:S03]  /*4850*/  HSET2.LE.AND R2, R23, R0, PT ;  /* 0x0000000017027233 */ /* 0x000fc60003803000 */
[----:B------:R-:W-:Y:S01]  /*4860*/  LOP3.LUT R14, R3, R4, RZ, 0xc0, !PT ;  /* 0x00000004030e7212 */ /* 0x000fe200078ec0ff */
[----:B------:R-:W-:Y:S01]  /*4870*/  FFMA.FTZ R3, R215, UR4, -R24 ;  /* 0x00000004d7037c23 */ /* 0x000fe20008010818 */
[----:B------:R-:W-:Y:S02]  /*4880*/  LOP3.LUT R6, R2, R6, RZ, 0xc0, !PT ;  /* 0x0000000602067212 */ /* 0x000fe400078ec0ff */
[--C-:B------:R-:W-:Y:S01]  /*4890*/  HSET2.LE.AND R2, R25, R0.reuse, PT ;  /* 0x0000000019027233 */ /* 0x100fe20003803000 */
[----:B------:R1:W-:Y:S01]  /*48a0*/  MUFU.EX2 R164, R3 ;  /* 0x0000000300a47308 */ /* 0x0003e20000000800 */
[----:B------:R-:W-:Y:S01]  /*48b0*/  HSET2.LE.AND R4, R21, R0, PT ;  /* 0x0000000015047233 */ /* 0x000fe20003803000 */
[----:B------:R-:W-:Y:S01]  /*48c0*/  HMMA.16816.F32.BF16 R32, R8, R40, RZ ;  /* 0x000000280820723c */ /* 0x000fe200000418ff */
[----:B------:R-:W-:-:S05]  /*48d0*/  F2FP.BF16.F32.PACK_AB R13, R184, R96 ;  /* 0x00000060b80d723e */ /* 0x000fca00000010ff */
[----:B------:R-:W-:Y:S01]  /*48e0*/  HMMA.16816.F32.BF16 R28, R8, R44, RZ ;  /* 0x0000002c081c723c */ /* 0x000fe200000418ff */
[----:B-1----:R-:W-:-:S05]  /*48f0*/  F2FP.BF16.F32.PACK_AB R3, R237, R198 ;  /* 0x000000c6ed03723e */ /* 0x002fca00000010ff */
[----:B------:R-:W-:Y:S01]  /*4900*/  HMMA.16816.F32.BF16 R36, R8, R42, RZ ;  /* 0x0000002a0824723c */ /* 0x000fe200000418ff */
[----:B------:R-:W-:Y:S01]  /*4910*/  LOP3.LUT R7, R2, R3, RZ, 0xc0, !PT ;  /* 0x0000000302077212 */ /* 0x000fe200078ec0ff */
[----:B------:R-:W-:-:S04]  /*4920*/  FFMA.FTZ R2, R214, UR4, -R24 ;  /* 0x00000004d6027c23 */ /* 0x000fc80008010818 */
[----:B------:R-:W-:Y:S01]  /*4930*/  HMMA.16816.F32.BF16 R20, R8, R46, RZ ;  /* 0x0000002e0814723c */ /* 0x000fe200000418ff */
[----:B------:R1:W-:Y:S01]  /*4940*/  MUFU.EX2 R211, R2 ;  /* 0x0000000200d37308 */ /* 0x0003e20000000800 */
[----:B------:R-:W-:Y:S02]  /*4950*/  F2FP.BF16.F32.PACK_AB R3, R172, R185 ;  /* 0x000000b9ac03723e */ /* 0x000fe400000010ff */
[----:B------:R-:W-:-:S03]  /*4960*/  LOP3.LUT R4, R4, R5, RZ, 0xc0, !PT ;  /* 0x0000000504047212 */ /* 0x000fc600078ec0ff */
[----:B------:R-:W-:Y:S01]  /*4970*/  F2FP.BF16.F32.PACK_AB R8, R251, R250 ;  /* 0x000000fafb08723e */ /* 0x000fe200000010ff */
[--C-:B------:R-:W-:Y:S01]  /*4980*/  FFMA.FTZ R9, R101, UR4, -R24.reuse ;  /* 0x0000000465097c23 */ /* 0x100fe20008010818 */
[----:B------:R-:W-:Y:S02]  /*4990*/  LOP3.LUT R5, R12, R13, RZ, 0xc0, !PT ;  /* 0x0000000d0c057212 */ /* 0x000fe400078ec0ff */
[----:B------:R-:W-:Y:S01]  /*49a0*/  LOP3.LUT R15, R15, R3, RZ, 0xc0, !PT ;  /* 0x000000030f0f7212 */ /* 0x000fe200078ec0ff */
[----:B------:R2:W-:Y:S01]  /*49b0*/  MUFU.EX2 R215, R9 ;  /* 0x0000000900d77308 */ /* 0x0005e20000000800 */
[----:B-1----:R-:W-:Y:S01]  /*49c0*/  HSET2.LE.AND R2, R27, R0, PT ;  /* 0x000000001b027233 */ /* 0x002fe20003803000 */
[----:B------:R-:W-:-:S04]  /*49d0*/  FFMA.FTZ R3, R102, UR4, -R24 ;  /* 0x0000000466037c23 */ /* 0x000fc80008010818 */
[----:B------:R-:W-:Y:S02]  /*49e0*/  LOP3.LUT R12, R2, R8, RZ, 0xc0, !PT ;  /* 0x00000008020c7212 */ /* 0x000fe400078ec0ff */
[----:B------:R-:W-:Y:S02]  /*49f0*/  LOP3.LUT R8, R26, 0xffff, RZ, 0xc0, !PT ;  /* 0x0000ffff1a087812 */ /* 0x000fe400078ec0ff */
[----:B--2---:R-:W-:Y:S01]  /*4a00*/  SHF.R.U32.HI R9, RZ, 0x10, R26 ;  /* 0x00000010ff097819 */ /* 0x004fe2000001161a */
[----:B------:R-:W1:Y:S01]  /*4a10*/  MUFU.EX2 R199, R3 ;  /* 0x0000000300c77308 */ /* 0x000e620000000800 */
[----:B------:R-:W-:Y:S02]  /*4a20*/  SHF.R.U32.HI R10, RZ, 0x8, R8 ;  /* 0x00000008ff0a7819 */ /* 0x000fe40000011608 */
[----:B------:R-:W-:Y:S01]  /*4a30*/  LOP3.LUT R8, R9, 0xff, RZ, 0xc0, !PT ;  /* 0x000000ff09087812 */ /* 0x000fe200078ec0ff */
[----:B------:R-:W-:Y:S01]  /*4a40*/  FFMA.FTZ R9, R226, UR4, -R24 ;  /* 0x00000004e2097c23 */ /* 0x000fe20008010818 */
[----:B------:R-:W-:-:S03]  /*4a50*/  LOP3.LUT R11, R26, 0xff, RZ, 0xc0, !PT ;  /* 0x000000ff1a0b7812 */ /* 0x000fc600078ec0ff */
[----:B------:R-:W2:Y:S01]  /*4a60*/  MUFU.EX2 R204, R9 ;  /* 0x0000000900cc7308 */ /* 0x000ea20000000800 */
[----:B------:R-:W-:Y:S01]  /*4a70*/  HMMA.16816.F32.BF16 R92, R4, R52, R32 ;  /* 0x00000034045c723c */ /* 0x000fe20000041820 */
[----:B------:R-:W-:-:S05]  /*4a80*/  HSET2.LE.AND R2, R50, R0, PT ;  /* 0x0000000032027233 */ /* 0x000fca0003803000 */
[C---:B------:R-:W-:Y:S06]  /*4a90*/  HMMA.16816.F32.BF16 R84, R4.reuse, R56, R28 ;  /* 0x000000380454723c */ /* 0x040fec000004181c */
[C---:B------:R-:W-:Y:S06]  /*4aa0*/  HMMA.16816.F32.BF16 R36, R4.reuse, R54, R36 ;  /* 0x000000360424723c */ /* 0x040fec0000041824 */
[----:B------:R-:W-:Y:S01]  /*4ab0*/  HMMA.16816.F32.BF16 R80, R4, R58, R20 ;  /* 0x0000003a0450723c */ /* 0x000fe20000041814 */
[----:B------:R-:W-:-:S06]  /*4ac0*/  PRMT R8, R8, 0x5410, R19 ;  /* 0x0000541008087816 */ /* 0x000fcc0000000013 */
[----:B------:R-:W-:Y:S02]  /*4ad0*/  PRMT R4, R11, 0x5410, R10 ;  /* 0x000054100b047816 */ /* 0x000fe4000000000a */
[----:B------:R-:W-:-:S03]  /*4ae0*/  F2FP.BF16.F32.PACK_AB R7, R206, R212 ;  /* 0x000000d4ce07723e */ /* 0x000fc600000010ff */
[----:B------:R-:W-:Y:S02]  /*4af0*/  HSET2.LE.AND R4, R4, R0, PT ;  /* 0x0000000004047233 */ /* 0x000fe40003803000 */
[----:B-1----:R-:W-:Y:S02]  /*4b00*/  F2FP.BF16.F32.PACK_AB R5, R199, R215 ;  /* 0x000000d7c705723e */ /* 0x002fe400000010ff */
[----:B------:R-:W-:Y:S02]  /*4b10*/  F2FP.BF16.F32.PACK_AB R6, R196, R197 ;  /* 0x000000c5c406723e */ /* 0x000fe400000010ff */
[----:B------:R-:W-:Y:S02]  /*4b20*/  LOP3.LUT R20, R4, R7, RZ, 0xc0, !PT ;  /* 0x0000000704147212 */ /* 0x000fe400078ec0ff */
[----:B----4-:R-:W-:-:S04]  /*4b30*/  F2FP.BF16.F32.PACK_AB R3, R164, R228 ;  /* 0x000000e4a403723e */ /* 0x010fc800000010ff */
[----:B------:R-:W-:Y:S02]  /*4b40*/  LOP3.LUT R13, R2, R3, RZ, 0xc0, !PT ;  /* 0x00000003020d7212 */ /* 0x000fe400078ec0ff */
[--C-:B------:R-:W-:Y:S02]  /*4b50*/  HSET2.LE.AND R2, R61, R0.reuse, PT ;  /* 0x000000003d027233 */ /* 0x100fe40003803000 */
[--C-:B------:R-:W-:Y:S02]  /*4b60*/  HSET2.LE.AND R3, R60, R0.reuse, PT ;  /* 0x000000003c037233 */ /* 0x100fe40003803000 */
[----:B------:R-:W-:Y:S02]  /*4b70*/  HSET2.LE.AND R4, R8, R0, PT ;  /* 0x0000000008047233 */ /* 0x000fe40003803000 */
[----:B------:R-:W-:Y:S02]  /*4b80*/  LOP3.LUT R23, R2, R5, RZ, 0xc0, !PT ;  /* 0x0000000502177212 */ /* 0x000fe400078ec0ff */
[----:B--2---:R-:W-:-:S02]  /*4b90*/  F2FP.BF16.F32.PACK_AB R5, R204, R211 ;  /* 0x000000d3cc05723e */ /* 0x004fc400000010ff */
[----:B------:R-:W-:Y:S01]  /*4ba0*/  LOP3.LUT R22, R3, R6, RZ, 0xc0, !PT ;  /* 0x0000000603167212 */ /* 0x000fe200078ec0ff */
[----:B------:R-:W-:Y:S01]  /*4bb0*/  IMAD.WIDE.U32 R2, R63, -0x2daee0ad, RZ ;  /* 0xd2511f533f027825 */ /* 0x000fe200078e00ff */
[----:B------:R-:W-:Y:S02]  /*4bc0*/  LOP3.LUT R9, R91, UR18, R62, 0x96, !PT ;  /* 0x000000125b097c12 */ /* 0x000fe4000f8e963e */
[----:B------:R-:W-:Y:S01]  /*4bd0*/  LOP3.LUT R21, R4, R5, RZ, 0xc0, !PT ;  /* 0x0000000504157212 */ /* 0x000fe200078ec0ff */
[----:B------:R-:W-:Y:S01]  /*4be0*/  IMAD.WIDE.U32 R4, R245, -0x2daee0ad, RZ ;  /* 0xd2511f53f5047825 */ /* 0x000fe200078e00ff */
[----:B------:R-:W-:-:S03]  /*4bf0*/  LOP3.LUT R49, R3, UR28, R64, 0x96, !PT ;  /* 0x0000001c03317c12 */ /* 0x000fc6000f8e9640 */
[----:B------:R-:W-:Y:S01]  /*4c00*/  IMAD.WIDE.U32 R10, R74, -0x2daee0ad, RZ ;  /* 0xd2511f534a0a7825 */ /* 0x000fe200078e00ff */
[C---:B------:R-:W-:Y:S02]  /*4c10*/  LOP3.LUT R91, R2.reuse, 0xffff, RZ, 0xc0, !PT ;  /* 0x0000ffff025b7812 */ /* 0x040fe400078ec0ff */
[----:B------:R-:W-:Y:S01]  /*4c20*/  LOP3.LUT R104, R2, 0xff, RZ, 0xc0, !PT ;  /* 0x000000ff02687812 */ /* 0x000fe200078ec0ff */
[----:B------:R-:W-:Y:S01]  /*4c30*/  IMAD.WIDE.U32 R6, R69, -0x326172a9, RZ ;  /* 0xcd9e8d5745067825 */ /* 0x000fe200078e00ff */
[--C-:B------:R-:W-:Y:S02]  /*4c40*/  SHF.R.U32.HI R106, RZ, 0x10, R2.reuse ;  /* 0x00000010ff6a7819 */ /* 0x100fe40000011602 */
[----:B------:R-:W-:Y:S01]  /*4c50*/  SHF.R.U32.HI R105, RZ, 0x18, R2 ;  /* 0x00000018ff697819 */ /* 0x000fe20000011602 */
[----:B------:R-:W-:Y:S01]  /*4c60*/  IMAD.WIDE.U32 R2, R9, -0x326172a9, RZ ;  /* 0xcd9e8d5709027825 */ /* 0x000fe200078e00ff */
[----:B------:R-:W-:Y:S02]  /*4c70*/  LOP3.LUT R5, R5, UR24, R166, 0x96, !PT ;  /* 0x0000001805057c12 */ /* 0x000fe4000f8e96a6 */
[----:B------:R-:W-:-:S02]  /*4c80*/  LOP3.LUT R4, R11, UR22, R4, 0x96, !PT ;  /* 0x000000160b047c12 */ /* 0x000fc4000f8e9604 */
[----:B------:R-:W-:Y:S02]  /*4c90*/  LOP3.LUT R69, R7, UR19, R72, 0x96, !PT ;  /* 0x0000001307457c12 */ /* 0x000fe4000f8e9648 */
[----:B------:R-:W-:Y:S01]  /*4ca0*/  LOP3.LUT R88, R3, UR29, R6, 0x96, !PT ;  /* 0x0000001d03587c12 */ /* 0x000fe2000f8e9606 */
[----:B------:R-:W-:-:S04]  /*4cb0*/  IMAD.WIDE.U32 R6, R5, -0x326172a9, RZ ;  /* 0xcd9e8d5705067825 */ /* 0x000fc800078e00ff */
[----:B------:R-:W-:Y:S01]  /*4cc0*/  IMAD.WIDE.U32 R8, R4, -0x326172a9, RZ ;  /* 0xcd9e8d5704087825 */ /* 0x000fe200078e00ff */
[C---:B------:R-:W-:Y:S02]  /*4cd0*/  LOP3.LUT R108, R2.reuse, 0xffff, RZ, 0xc0, !PT ;  /* 0x0000ffff026c7812 */ /* 0x040fe400078ec0ff */
[----:B------:R-:W-:Y:S02]  /*4ce0*/  LOP3.LUT R109, R2, 0xff, RZ, 0xc0, !PT ;  /* 0x000000ff026d7812 */ /* 0x000fe400078ec0ff */
[----:B------:R-:W-:Y:S02]  /*4cf0*/  LOP3.LUT R3, R9, UR21, R6, 0x96, !PT ;  /* 0x0000001509037c12 */ /* 0x000fe4000f8e9606 */
[--C-:B------:R-:W-:Y:S02]  /*4d00*/  SHF.R.U32.HI R111, RZ, 0x10, R2.reuse ;  /* 0x00000010ff6f7819 */ /* 0x100fe40000011602 */
[----:B------:R-:W-:Y:S02]  /*4d10*/  SHF.R.U32.HI R110, RZ, 0x18, R2 ;  /* 0x00000018ff6e7819 */ /* 0x000fe40000011602 */
[----:B------:R-:W-:Y:S01]  /*4d20*/  LOP3.LUT R2, R7, UR23, R68, 0x96, !PT ;  /* 0x0000001707027c12 */ /* 0x000fe2000f8e9644 */
[----:B------:R-:W-:-:S04]  /*4d30*/  IMAD.WIDE.U32 R64, R3, -0x2daee0ad, RZ ;  /* 0xd2511f5303407825 */ /* 0x000fc800078e00ff */
[----:B------:R-:W-:Y:S01]  /*4d40*/  FFMA.FTZ R3, R112, UR4, -R16 ;  /* 0x0000000470037c23 */ /* 0x000fe20008010810 */
[----:B------:R-:W-:-:S04]  /*4d50*/  IMAD.WIDE.U32 R4, R2, -0x2daee0ad, RZ ;  /* 0xd2511f5302047825 */ /* 0x000fc800078e00ff */
[----:B------:R-:W-:Y:S01]  /*4d60*/  FFMA.FTZ R2, R116, UR4, -R16 ;  /* 0x0000000474027c23 */ /* 0x000fe20008010810 */
[----:B------:R1:W2:Y:S01]  /*4d70*/  MUFU.EX2 R137, R3 ;  /* 0x0000000300897308 */ /* 0x0002a20000000800 */
[----:B------:R-:W-:Y:S01]  /*4d80*/  HMMA.16816.F32.BF16 R32, R12, R44, RZ ;  /* 0x0000002c0c20723c */ /* 0x000fe200000418ff */
[----:B------:R-:W-:-:S06]  /*4d90*/  LOP3.LUT R6, R5, UR20, R10, 0x96, !PT ;  /* 0x0000001405067c12 */ /* 0x000fcc000f8e960a */
[----:B------:R3:W-:Y:S01]  /*4da0*/  MUFU.EX2 R98, R2 ;  /* 0x0000000200627308 */ /* 0x0007e20000000800 */
[----:B------:R-:W-:-:S04]  /*4db0*/  IMAD.WIDE.U32 R6, R6, -0x326172a9, RZ ;  /* 0xcd9e8d5706067825 */ /* 0x000fc800078e00ff */
[----:B-1----:R-:W-:-:S04]  /*4dc0*/  FFMA.FTZ R3, R107, UR4, -R16 ;  /* 0x000000046b037c23 */ /* 0x002fc80008010810 */
[----:B------:R1:W-:Y:S01]  /*4dd0*/  MUFU.EX2 R97, R3 ;  /* 0x0000000300617308 */ /* 0x0003e20000000800 */
[----:B---3--:R-:W-:-:S05]  /*4de0*/  LOP3.LUT R2, R65, UR18, R4, 0x96, !PT ;  /* 0x0000001241027c12 */ /* 0x008fca000f8e9604 */
[----:B------:R-:W-:-:S04]  /*4df0*/  IMAD.WIDE.U32 R4, R2, -0x326172a9, RZ ;  /* 0xcd9e8d5702047825 */ /* 0x000fc800078e00ff */
[----:B-1----:R-:W-:-:S04]  /*4e00*/  FFMA.FTZ R3, R103, UR4, -R16 ;  /* 0x0000000467037c23 */ /* 0x002fc80008010810 */
[----:B------:R1:W-:Y:S01]  /*4e10*/  MUFU.EX2 R99, R3 ;  /* 0x0000000300637308 */ /* 0x0003e20000000800 */
[----:B------:R-:W-:Y:S02]  /*4e20*/  LOP3.LUT R50, R7, UR19, R8, 0x96, !PT ;  /* 0x0000001307327c12 */ /* 0x000fe4000f8e9608 */
[----:B------:R-:W-:Y:S02]  /*4e30*/  LOP3.LUT R2, R5, UR29, R6, 0x96, !PT ;  /* 0x0000001d05027c12 */ /* 0x000fe4000f8e9606 */
[C---:B------:R-:W-:Y:S02]  /*4e40*/  LOP3.LUT R6, R4.reuse, 0xffff, RZ, 0xc0, !PT ;  /* 0x0000ffff04067812 */ /* 0x040fe400078ec0ff */
[----:B------:R-:W-:Y:S02]  /*4e50*/  LOP3.LUT R7, R4, 0xff, RZ, 0xc0, !PT ;  /* 0x000000ff04077812 */ /* 0x000fe400078ec0ff */
[--C-:B------:R-:W-:Y:S02]  /*4e60*/  SHF.R.U32.HI R8, RZ, 0x10, R4.reuse ;  /* 0x00000010ff087819 */ /* 0x100fe40000011604 */
[----:B------:R-:W-:Y:S01]  /*4e70*/  SHF.R.U32.HI R9, RZ, 0x18, R4 ;  /* 0x00000018ff097819 */ /* 0x000fe20000011604 */
[----:B-1----:R-:W-:Y:S01]  /*4e80*/  FFMA.FTZ R3, R117, UR4, -R18 ;  /* 0x0000000475037c23 */ /* 0x002fe20008010812 */
[----:B------:R-:W-:-:S03]  /*4e90*/  SHF.R.U32.HI R4, RZ, 0x8, R67 ;  /* 0x00000008ff047819 */ /* 0x000fc60000011643 */
[----:B------:R1:W-:Y:S01]  /*4ea0*/  MUFU.EX2 R100, R3 ;  /* 0x0000000300647308 */ /* 0x0003e20000000800 */
[C---:B------:R-:W-:Y:S06]  /*4eb0*/  HMMA.16816.F32.BF16 R28, R12.reuse, R40, RZ ;  /* 0x000000280c1c723c */ /* 0x040fec00000418ff */
[C---:B------:R-:W-:Y:S06]  /*4ec0*/  HMMA.16816.F32.BF16 R40, R12.reuse, R42, RZ ;  /* 0x0000002a0c28723c */ /* 0x040fec00000418ff */
[----:B------:R-:W-:Y:S01]  /*4ed0*/  HMMA.16816.F32.BF16 R44, R12, R46, RZ ;  /* 0x0000002e0c2c723c */ /* 0x000fe200000418ff */
[----:B-1----:R-:W-:-:S06]  /*4ee0*/  FFMA.FTZ R3, R118, UR4, -R18 ;  /* 0x0000000476037c23 */ /* 0x002fcc0008010812 */
[----:B------:R-:W-:Y:S01]  /*4ef0*/  PRMT R15, R71, 0x5410, R4 ;  /* 0x00005410470f7816 */ /* 0x000fe20000000004 */
[----:B------:R1:W-:Y:S01]  /*4f00*/  MUFU.EX2 R116, R3 ;  /* 0x0000000300747308 */ /* 0x0003e20000000800 */
[----:B------:R-:W-:Y:S01]  /*4f10*/  LOP3.LUT R4, R89, 0xff, RZ, 0xc0, !PT ;  /* 0x000000ff59047812 */ /* 0x000fe200078ec0ff */
[----:B------:R-:W-:Y:S01]  /*4f20*/  HMMA.16816.F32.BF16 R72, R20, R56, R32 ;  /* 0x000000381448723c */ /* 0x000fe20000041820 */
[----:B------:R-:W-:Y:S02]  /*4f30*/  SHF.R.U32.HI R6, RZ, 0x8, R6 ;  /* 0x00000008ff067819 */ /* 0x000fe40000011606 */
[----:B------:R-:W-:Y:S01]  /*4f40*/  PRMT R25, R4, 0x5410, R70 ;  /* 0x0000541004197816 */ /* 0x000fe20000000046 */
[----:B------:R-:W-:-:S04]  /*4f50*/  IMAD.WIDE.U32 R4, R246, -0x2daee0ad, RZ ;  /* 0xd2511f53f6047825 */ /* 0x000fc800078e00ff */
[----:B------:R-:W-:-:S04]  /*4f60*/  IMAD.WIDE.U32 R32, R129, -0x2daee0ad, RZ ;  /* 0xd2511f5381207825 */ /* 0x000fc800078e00ff */
[----:B-1----:R-:W-:-:S04]  /*4f70*/  FFMA.FTZ R3, R114, UR4, -R18 ;  /* 0x0000000472037c23 */ /* 0x002fc80008010812 */
[----:B------:R1:W-:Y:S01]  /*4f80*/  MUFU.EX2 R66, R3 ;  /* 0x0000000300427308 */ /* 0x0003e20000000800 */
[----:B------:R-:W-:Y:S02]  /*4f90*/  PRMT R10, R7, 0x5410, R6 ;  /* 0x00005410070a7816 */ /* 0x000fe40000000006 */
[----:B------:R-:W-:Y:S01]  /*4fa0*/  LOP3.LUT R11, R33, UR22, R4, 0x96, !PT ;  /* 0x00000016210b7c12 */ /* 0x000fe2000f8e9604 */
[----:B------:R-:W-:Y:S01]  /*4fb0*/  FFMA.FTZ R4, R119, UR4, -R17 ;  /* 0x0000000477047c23 */ /* 0x000fe20008010811 */
[----:B------:R-:W-:Y:S02]  /*4fc0*/  LOP3.LUT R6, R8, 0xff, RZ, 0xc0, !PT ;  /* 0x000000ff08067812 */ /* 0x000fe400078ec0ff */
[----:B------:R-:W-:Y:S01]  /*4fd0*/  LOP3.LUT R5, R5, UR24, R128, 0x96, !PT ;  /* 0x0000001805057c12 */ /* 0x000fe2000f8e9680 */
[----:B-1----:R-:W-:-:S04]  /*4fe0*/  FFMA.FTZ R3, R113, UR4, -R18 ;  /* 0x0000000471037c23 */ /* 0x002fc80008010812 */
[----:B------:R1:W3:Y:S01]  /*4ff0*/  MUFU.EX2 R67, R3 ;  /* 0x0000000300437308 */ /* 0x0002e20000000800 */
[----:B------:R-:W-:Y:S02]  /*5000*/  PRMT R9, R6, 0x5410, R9 ;  /* 0x0000541006097816 */ /* 0x000fe40000000009 */
[----:B------:R-:W-:Y:S01]  /*5010*/  SHF.R.U32.HI R6, RZ, 0x10, R2 ;  /* 0x00000010ff067819 */ /* 0x000fe20000011602 */
[----:B------:R-:W-:-:S04]  /*5020*/  IMAD.WIDE.U32 R26, R5, -0x326172a9, RZ ;  /* 0xcd9e8d57051a7825 */ /* 0x000fc800078e00ff */
[----:B------:R4:W-:Y:S01]  /*5030*/  MUFU.EX2 R71, R4 ;  /* 0x0000000400477308 */ /* 0x0009e20000000800 */
[----:B------:R-:W-:Y:S01]  /*5040*/  LOP3.LUT R7, R2, 0xff, RZ, 0xc0, !PT ;  /* 0x000000ff02077812 */ /* 0x000fe200078ec0ff */
[----:B-1----:R-:W-:-:S06]  /*5050*/  FFMA.FTZ R3, R115, UR4, -R17 ;  /* 0x0000000473037c23 */ /* 0x002fcc0008010811 */
[----:B------:R1:W3:Y:S01]  /*5060*/  MUFU.EX2 R114, R3 ;  /* 0x0000000300727308 */ /* 0x0002e20000000800 */
[----:B------:R-:W-:Y:S01]  /*5070*/  SHF.R.U32.HI R5, RZ, 0x18, R2 ;  /* 0x00000018ff057819 */ /* 0x000fe20000011602 */
[----:B----4-:R-:W-:Y:S01]  /*5080*/  FFMA.FTZ R4, R122, UR4, -R17 ;  /* 0x000000047a047c23 */ /* 0x010fe20008010811 */
[----:B--2---:R-:W-:-:S05]  /*5090*/  IMAD.MOV.U32 R70, RZ, RZ, R137 ;  /* 0x000000ffff467224 */ /* 0x004fca00078e0089 */
[----:B------:R2:W-:Y:S01]  /*50a0*/  MUFU.EX2 R137, R4 ;  /* 0x0000000400897308 */ /* 0x0005e20000000800 */
[----:B-1----:R-:W-:Y:S02]  /*50b0*/  LOP3.LUT R3, R2, 0xffff, RZ, 0xc0, !PT ;  /* 0x0000ffff02037812 */ /* 0x002fe400078ec0ff */
[----:B------:R-:W-:Y:S02]  /*50c0*/  LOP3.LUT R2, R6, 0xff, RZ, 0xc0, !PT ;  /* 0x000000ff06027812 */ /* 0x000fe400078ec0ff */
[----:B------:R-:W-:Y:S02]  /*50d0*/  SHF.R.U32.HI R3, RZ, 0x8, R3 ;  /* 0x00000008ff037819 */ /* 0x000fe40000011603 */
[----:B------:R-:W-:Y:S01]  /*50e0*/  PRMT R5, R2, 0x5410, R5 ;  /* 0x0000541002057816 */ /* 0x000fe20000000005 */
[----:B--2---:R-:W-:Y:S01]  /*50f0*/  FFMA.FTZ R4, R123, UR4, -R17 ;  /* 0x000000047b047c23 */ /* 0x004fe20008010811 */
[----:B------:R-:W-:Y:S02]  /*5100*/  PRMT R8, R7, 0x5410, R3 ;  /* 0x0000541007087816 */ /* 0x000fe40000000003 */
[----:B------:R-:W-:-:S02]  /*5110*/  HSET2.LE.AND R2, R10, R0, PT ;  /* 0x000000000a027233 */ /* 0x000fc40003803000 */
[----:B---3--:R-:W-:Y:S01]  /*5120*/  F2FP.BF16.F32.PACK_AB R3, R67, R66 ;  /* 0x000000424303723e */ /* 0x008fe200000010ff */
[----:B------:R-:W-:Y:S01]  /*5130*/  HMMA.16816.F32.BF16 R76, R20, R52, R28 ;  /* 0x00000034144c723c */ /* 0x000fe2000004181c */
[----:B------:R1:W2:Y:S01]  /*5140*/  MUFU.EX2 R175, R4 ;  /* 0x0000000400af7308 */ /* 0x0002a20000000800 */
[----:B------:R-:W-:Y:S01]  /*5150*/  LDSM.16.MT88.4 R28, [R209+0x4800] ;  /* 0x00480000d11c783b */ /* 0x000fe20000004200 */
[----:B------:R-:W-:-:S03]  /*5160*/  LOP3.LUT R6, R2, R3, RZ, 0xc0, !PT ;  /* 0x0000000302067212 */ /* 0x000fc600078ec0ff */
[----:B------:R-:W-:Y:S01]  /*5170*/  HMMA.16816.F32.BF16 R52, R20, R54, R40 ;  /* 0x000000361434723c */ /* 0x000fe20000041828 */
[----:B------:R-:W-:Y:S01]  /*5180*/  HSET2.LE.AND R2, R9, R0, PT ;  /* 0x0000000009027233 */ /* 0x000fe20003803000 */
[----:B------:R-:W-:Y:S01]  /*5190*/  IMAD.MOV.U32 R118, RZ, RZ, R100 ;  /* 0x000000ffff767224 */ /* 0x000fe200078e0064 */
[----:B------:R-:W-:-:S03]  /*51a0*/  F2FP.BF16.F32.PACK_AB R3, R71, R114 ;  /* 0x000000724703723e */ /* 0x000fc600000010ff */
[----:B------:R-:W-:Y:S01]  /*51b0*/  HMMA.16816.F32.BF16 R44, R20, R58, R44 ;  /* 0x0000003a142c723c */ /* 0x000fe2000004182c */
[----:B------:R-:W3:Y:S01]  /*51c0*/  LDSM.16.MT88.4 R20, [R208+0x4800] ;  /* 0x00480000d014783b */ /* 0x000ee20000004200 */
[----:B------:R-:W-:Y:S01]  /*51d0*/  LOP3.LUT R7, R2, R3, RZ, 0xc0, !PT ;  /* 0x0000000302077212 */ /* 0x000fe200078ec0ff */
[----:B-1----:R-:W-:Y:S01]  /*51e0*/  FFMA.FTZ R4, R120, UR4, -R16 ;  /* 0x0000000478047c23 */ /* 0x002fe20008010810 */
[----:B------:R-:W-:-:S03]  /*51f0*/  HSET2.LE.AND R2, R8, R0, PT ;  /* 0x0000000008027233 */ /* 0x000fc60003803000 */
[----:B------:R1:W-:Y:S01]  /*5200*/  MUFU.EX2 R173, R4 ;  /* 0x0000000400ad7308 */ /* 0x0003e20000000800 */
[----:B------:R-:W-:Y:S02]  /*5210*/  F2FP.BF16.F32.PACK_AB R3, R116, R118 ;  /* 0x000000767403723e */ /* 0x000fe400000010ff */
[----:B------:R-:W-:Y:S01]  /*5220*/  LOP3.LUT R14, R27, UR23, R48, 0x96, !PT ;  /* 0x000000171b0e7c12 */ /* 0x000fe2000f8e9630 */
[----:B------:R-:W-:-:S04]  /*5230*/  IMAD.WIDE.U32 R12, R11, -0x326172a9, RZ ;  /* 0xcd9e8d570b0c7825 */ /* 0x000fc800078e00ff */
[----:B-1----:R-:W-:-:S04]  /*5240*/  FFMA.FTZ R4, R121, UR4, -R16 ;  /* 0x0000000479047c23 */ /* 0x002fc80008010810 */
[----:B------:R1:W-:Y:S01]  /*5250*/  MUFU.EX2 R48, R4 ;  /* 0x0000000400307308 */ /* 0x0003e20000000800 */
[----:B------:R-:W-:Y:S01]  /*5260*/  IMAD.WIDE.U32 R10, R14, -0x2daee0ad, RZ ;  /* 0xd2511f530e0a7825 */ /* 0x000fe200078e00ff */
[----:B-1----:R-:W-:Y:S02]  /*5270*/  LOP3.LUT R4, R2, R3, RZ, 0xc0, !PT ;  /* 0x0000000302047212 */ /* 0x002fe400078ec0ff */
[----:B------:R-:W-:Y:S01]  /*5280*/  HSET2.LE.AND R2, R5, R0, PT ;  /* 0x0000000005027233 */ /* 0x000fe20003803000 */
[----:B------:R-:W-:Y:S01]  /*5290*/  FFMA.FTZ R5, R140, UR4, -R24 ;  /* 0x000000048c057c23 */ /* 0x000fe20008010818 */
[----:B--2---:R-:W-:-:S03]  /*52a0*/  F2FP.BF16.F32.PACK_AB R3, R175, R137 ;  /* 0x00000089af03723e */ /* 0x004fc600000010ff */
[----:B------:R1:W-:Y:S01]  /*52b0*/  MUFU.EX2 R89, R5 ;  /* 0x0000000500597308 */ /* 0x0003e20000000800 */
[----:B------:R-:W-:Y:S01]  /*52c0*/  FFMA.FTZ R8, R126, UR4, -R24 ;  /* 0x000000047e087c23 */ /* 0x000fe20008010818 */
[----:B-1----:R-:W-:Y:S02]  /*52d0*/  LOP3.LUT R5, R2, R3, RZ, 0xc0, !PT ;  /* 0x0000000302057212 */ /* 0x002fe400078ec0ff */
[----:B------:R-:W-:Y:S01]  /*52e0*/  LOP3.LUT R3, R13, UR21, R26, 0x96, !PT ;  /* 0x000000150d037c12 */ /* 0x000fe2000f8e961a */
[----:B------:R-:W-:-:S04]  /*52f0*/  FFMA.FTZ R2, R141, UR4, -R24 ;  /* 0x000000048d027c23 */ /* 0x000fc80008010818 */
[----:B------:R-:W-:Y:S01]  /*5300*/  IMAD.WIDE.U32 R26, R3, -0x2daee0ad, RZ ;  /* 0xd2511f53031a7825 */ /* 0x000fe200078e00ff */
[----:B------:R1:W2:Y:S03]  /*5310*/  MUFU.EX2 R138, R2 ;  /* 0x00000002008a7308 */ /* 0x0002a60000000800 */
[----:B------:R-:W-:Y:S01]  /*5320*/  FFMA.FTZ R3, R124, UR4, -R24 ;  /* 0x000000047c037c23 */ /* 0x000fe20008010818 */
[----:B------:R-:W-:-:S04]  /*5330*/  LOP3.LUT R10, R27, UR18, R10, 0x96, !PT ;  /* 0x000000121b0a7c12 */ /* 0x000fc8000f8e960a */
[----:B------:R4:W-:Y:S01]  /*5340*/  MUFU.EX2 R124, R3 ;  /* 0x00000003007c7308 */ /* 0x0009e20000000800 */
[----:B-1----:R-:W-:Y:S01]  /*5350*/  LOP3.LUT R2, R11, UR20, R32, 0x96, !PT ;  /* 0x000000140b027c12 */ /* 0x002fe2000f8e9620 */
[----:B------:R-:W-:-:S06]  /*5360*/  IMAD.WIDE.U32 R10, R10, -0x326172a9, RZ ;  /* 0xcd9e8d570a0a7825 */ /* 0x000fcc00078e00ff */
[----:B------:R1:W2:Y:S01]  /*5370*/  MUFU.EX2 R120, R8 ;  /* 0x0000000800787308 */ /* 0x0002a20000000800 */
[----:B---3--:R-:W-:Y:S01]  /*5380*/  HMMA.16816.F32.BF16 R56, R4, R20, R92 ;  /* 0x000000140438723c */ /* 0x008fe2000004185c */
[----:B----4-:R-:W-:-:S05]  /*5390*/  IMAD.WIDE.U32 R2, R2, -0x326172a9, RZ ;  /* 0xcd9e8d5702027825 */ /* 0x010fca00078e00ff */
[----:B------:R-:W-:Y:S01]  /*53a0*/  HMMA.16816.F32.BF16 R60, R4, R28, R84 ;  /* 0x0000001c043c723c */ /* 0x000fe20000041854 */
[----:B------:R-:W-:-:S05]  /*53b0*/  LOP3.LUT R40, R11, UR29, R2, 0x96, !PT ;  /* 0x0000001d0b287c12 */ /* 0x000fca000f8e9602 */
[----:B------:R-:W-:Y:S01]  /*53c0*/  HMMA.16816.F32.BF16 R36, R4, R22, R36 ;  /* 0x000000160424723c */ /* 0x000fe20000041824 */
[----:B------:R-:W-:Y:S02]  /*53d0*/  LOP3.LUT R19, R3, UR19, R12, 0x96, !PT ;  /* 0x0000001303137c12 */ /* 0x000fe4000f8e960c */
[----:B------:R-:W-:-:S03]  /*53e0*/  LOP3.LUT R2, R51, 0xffff, RZ, 0xc0, !PT ;  /* 0x0000ffff33027812 */ /* 0x000fc600078ec0ff */
[----:B------:R-:W-:Y:S01]  /*53f0*/  HMMA.16816.F32.BF16 R32, R4, R30, R80 ;  /* 0x0000001e0420723c */ /* 0x000fe20000041850 */
[----:B------:R-:W-:Y:S01]  /*5400*/  SHF.R.U32.HI R3, RZ, 0x10, R51 ;  /* 0x00000010ff037819 */ /* 0x000fe20000011633 */
[----:B------:R-:W-:Y:S01]  /*5410*/  IMAD.MOV.U32 R226, RZ, RZ, R237 ;  /* 0x000000ffffe27224 */ /* 0x000fe200078e00ed */
[----:B-1----:R-:W-:-:S04]  /*5420*/  SHF.R.U32.HI R8, RZ, 0x18, R51 ;  /* 0x00000018ff087819 */ /* 0x002fc80000011633 */
[----:B------:R-:W-:Y:S01]  /*5430*/  FFMA.FTZ R4, R132, UR4, -R18 ;  /* 0x0000000484047c23 */ /* 0x000fe20008010812 */
[----:B------:R-:W-:Y:S01]  /*5440*/  LOP3.LUT R7, R51, 0xff, RZ, 0xc0, !PT ;  /* 0x000000ff33077812 */ /* 0x000fe200078ec0ff */
[----:B------:R-:W-:Y:S01]  /*5450*/  IMAD.MOV.U32 R119, RZ, RZ, R99 ;  /* 0x000000ffff777224 */ /* 0x000fe200078e0063 */
[----:B------:R-:W-:Y:S01]  /*5460*/  SHF.R.U32.HI R6, RZ, 0x8, R2 ;  /* 0x00000008ff067819 */ /* 0x000fe20000011602 */
[----:B------:R-:W-:Y:S01]  /*5470*/  IMAD.MOV.U32 R51, RZ, RZ, R97 ;  /* 0x000000ffff337224 */ /* 0x000fe200078e0061 */
[----:B------:R1:W-:Y:S01]  /*5480*/  MUFU.EX2 R237, R4 ;  /* 0x0000000400ed7308 */ /* 0x0003e20000000800 */
[----:B------:R-:W-:Y:S01]  /*5490*/  HSET2.LE.AND R2, R15, R0, PT ;  /* 0x000000000f027233 */ /* 0x000fe20003803000 */
[----:B------:R-:W-:Y:S01]  /*54a0*/  IMAD.MOV.U32 R121, RZ, RZ, R98 ;  /* 0x000000ffff797224 */ /* 0x000fe200078e0062 */
[----:B------:R-:W-:Y:S01]  /*54b0*/  PRMT R7, R7, 0x5410, R6 ;  /* 0x0000541007077816 */ /* 0x000fe20000000006 */
[----:B------:R-:W-:Y:S01]  /*54c0*/  FFMA.FTZ R5, R125, UR4, -R18 ;  /* 0x000000047d057c23 */ /* 0x000fe20008010812 */
[----:B--2---:R-:W-:-:S03]  /*54d0*/  F2FP.BF16.F32.PACK_AB R9, R138, R89 ;  /* 0x000000598a09723e */ /* 0x004fc600000010ff */
[----:B------:R2:W-:Y:S01]  /*54e0*/  MUFU.EX2 R14, R5 ;  /* 0x00000005000e7308 */ /* 0x0005e20000000800 */
[----:B-1----:R-:W-:Y:S02]  /*54f0*/  LOP3.LUT R4, R3, 0xff, RZ, 0xc0, !PT ;  /* 0x000000ff03047812 */ /* 0x002fe400078ec0ff */
[----:B------:R-:W-:Y:S02]  /*5500*/  F2FP.BF16.F32.PACK_AB R3, R119, R51 ;  /* 0x000000337703723e */ /* 0x000fe400000010ff */
[----:B------:R-:W-:Y:S02]  /*5510*/  PRMT R8, R4, 0x5410, R8 ;  /* 0x0000541004087816 */ /* 0x000fe40000000008 */
[----:B------:R-:W-:Y:S02]  /*5520*/  LOP3.LUT R6, R2, R3, RZ, 0xc0, !PT ;  /* 0x0000000302067212 */ /* 0x000fe400078ec0ff */
[--C-:B------:R-:W-:Y:S01]  /*5530*/  HSET2.LE.AND R4, R7, R0.reuse, PT ;  /* 0x0000000007047233 */ /* 0x100fe20003803000 */
[----:B------:R-:W-:Y:S01]  /*5540*/  FFMA.FTZ R7, R133, UR4, -R18 ;  /* 0x0000000485077c23 */ /* 0x000fe20008010812 */
[----:B------:R-:W-:-:S02]  /*5550*/  HSET2.LE.AND R2, R25, R0, PT ;  /* 0x0000000019027233 */ /* 0x000fc40003803000 */
[----:B------:R-:W-:Y:S02]  /*5560*/  HSET2.LE.AND R8, R8, R0, PT ;  /* 0x0000000008087233 */ /* 0x000fe40003803000 */
[----:B--2---:R-:W-:Y:S02]  /*5570*/  F2FP.BF16.F32.PACK_AB R5, R70, R121 ;  /* 0x000000794605723e */ /* 0x004fe400000010ff */
[----:B------:R-:W-:Y:S01]  /*5580*/  F2FP.BF16.F32.PACK_AB R3, R120, R124 ;  /* 0x0000007c7803723e */ /* 0x000fe200000010ff */
[----:B------:R-:W-:Y:S01]  /*5590*/  IMAD.MOV.U32 R214, RZ, RZ, R252 ;  /* 0x000000ffffd67224 */ /* 0x000fe200078e00fc */
[----:B------:R-:W-:Y:S01]  /*55a0*/  LOP3.LUT R4, R4, R5, RZ, 0xc0, !PT ;  /* 0x0000000504047212 */ /* 0x000fe200078ec0ff */
[----:B------:R1:W-:Y:S01]  /*55b0*/  MUFU.EX2 R252, R7 ;  /* 0x0000000700fc7308 */ /* 0x0003e20000000800 */
[----:B------:R-:W-:Y:S01]  /*55c0*/  LOP3.LUT R5, R8, R9, RZ, 0xc0, !PT ;  /* 0x0000000908057212 */ /* 0x000fe200078ec0ff */
[----:B------:R-:W-:Y:S01]  /*55d0*/  IMAD.WIDE.U32 R8, R50, -0x2daee0ad, RZ ;  /* 0xd2511f5332087825 */ /* 0x000fe200078e00ff */
[----:B------:R-:W-:-:S03]  /*55e0*/  LOP3.LUT R41, R10, 0xffff, RZ, 0xc0, !PT ;  /* 0x0000ffff0a297812 */ /* 0x000fc600078ec0ff */
[----:B------:R-:W-:Y:S01]  /*55f0*/  IMAD.MOV.U32 R112, RZ, RZ, R251 ;  /* 0x000000ffff707224 */ /* 0x000fe200078e00fb */
[----:B------:R-:W-:Y:S02]  /*5600*/  LOP3.LUT R42, R10, 0xff, RZ, 0xc0, !PT ;  /* 0x000000ff0a2a7812 */ /* 0x000fe400078ec0ff */
[--C-:B------:R-:W-:Y:S02]  /*5610*/  SHF.R.U32.HI R50, RZ, 0x10, R10.reuse ;  /* 0x00000010ff327819 */ /* 0x100fe4000001160a */
[----:B------:R-:W-:Y:S02]  /*5620*/  SHF.R.U32.HI R43, RZ, 0x18, R10 ;  /* 0x00000018ff2b7819 */ /* 0x000fe4000001160a */
[----:B-1----:R-:W-:Y:S01]  /*5630*/  LOP3.LUT R7, R2, R3, RZ, 0xc0, !PT ;  /* 0x0000000302077212 */ /* 0x002fe200078ec0ff */
[----:B------:R-:W-:Y:S01]  /*5640*/  FFMA.FTZ R2, R127, UR4, -R18 ;  /* 0x000000047f027c23 */ /* 0x000fe20008010812 */
[----:B------:R-:W-:-:S03]  /*5650*/  LOP3.LUT R13, R8, 0xff, RZ, 0xc0, !PT ;  /* 0x000000ff080d7812 */ /* 0x000fc600078ec0ff */
[----:B------:R1:W2:Y:S01]  /*5660*/  MUFU.EX2 R251, R2 ;  /* 0x0000000200fb7308 */ /* 0x0002a20000000800 */
[--C-:B------:R-:W-:Y:S01]  /*5670*/  SHF.R.U32.HI R10, RZ, 0x10, R8.reuse ;  /* 0x00000010ff0a7819 */ /* 0x100fe20000011608 */
[----:B------:R-:W-:Y:S01]  /*5680*/  FFMA.FTZ R3, R134, UR4, -R17 ;  /* 0x0000000486037c23 */ /* 0x000fe20008010811 */
[----:B------:R-:W-:Y:S01]  /*5690*/  SHF.R.U32.HI R12, RZ, 0x18, R8 ;  /* 0x00000018ff0c7819 */ /* 0x000fe20000011608 */
[----:B------:R-:W-:-:S04]  /*56a0*/  IMAD.MOV.U32 R117, RZ, RZ, R250 ;  /* 0x000000ffff757224 */ /* 0x000fc800078e00fa */
[----:B------:R3:W-:Y:S01]  /*56b0*/  MUFU.EX2 R250, R3 ;  /* 0x0000000300fa7308 */ /* 0x0007e20000000800 */
[----:B-1----:R-:W-:Y:S02]  /*56c0*/  LOP3.LUT R2, R9, UR28, R64, 0x96, !PT ;  /* 0x0000001c09027c12 */ /* 0x002fe4000f8e9640 */
[----:B------:R-:W-:Y:S01]  /*56d0*/  LOP3.LUT R9, R8, 0xffff, RZ, 0xc0, !PT ;  /* 0x0000ffff08097812 */ /* 0x000fe200078ec0ff */
[----:B------:R-:W-:-:S04]  /*56e0*/  FFMA.FTZ R8, R139, UR4, -R17 ;  /* 0x000000048b087c23 */ /* 0x000fc80008010811 */
[----:B------:R1:W4:Y:S01]  /*56f0*/  MUFU.EX2 R246, R8 ;  /* 0x0000000800f67308 */ /* 0x0003220000000800 */
[----:B---3--:R-:W-:Y:S02]  /*5700*/  LOP3.LUT R3, R2, 0xffff, RZ, 0xc0, !PT ;  /* 0x0000ffff02037812 */ /* 0x008fe400078ec0ff */
[----:B------:R-:W-:Y:S01]  /*5710*/  SHF.R.U32.HI R11, RZ, 0x8, R9 ;  /* 0x00000008ff0b7819 */ /* 0x000fe20000011609 */
[----:B------:R-:W-:Y:S01]  /*5720*/  IMAD.MOV.U32 R107, RZ, RZ, R96 ;  /* 0x000000ffff6b7224 */ /* 0x000fe200078e0060 */
[----:B------:R-:W-:Y:S02]  /*5730*/  LOP3.LUT R10, R10, 0xff, RZ, 0xc0, !PT ;  /* 0x000000ff0a0a7812 */ /* 0x000fe400078ec0ff */
[----:B------:R-:W-:Y:S02]  /*5740*/  LOP3.LUT R9, R2, 0xff, RZ, 0xc0, !PT ;  /* 0x000000ff02097812 */ /* 0x000fe400078ec0ff */
[----:B------:R-:W-:Y:S01]  /*5750*/  SHF.R.U32.HI R3, RZ, 0x8, R3 ;  /* 0x00000008ff037819 */ /* 0x000fe20000011603 */
[----:B------:R-:W-:Y:S01]  /*5760*/  HMMA.16816.F32.BF16 R84, R4, R20, R76 ;  /* 0x000000140454723c */ /* 0x000fe2000004184c */
[----:B------:R-:W-:-:S02]  /*5770*/  PRMT R13, R13, 0x5410, R11 ;  /* 0x000054100d0d7816 */ /* 0x000fc4000000000b */
[----:B------:R-:W-:-:S03]  /*5780*/  PRMT R12, R10, 0x5410, R12 ;  /* 0x000054100a0c7816 */ /* 0x000fc6000000000c */
[C---:B------:R-:W-:Y:S01]  /*5790*/  HMMA.16816.F32.BF16 R92, R4.reuse, R22, R52 ;  /* 0x00000016045c723c */ /* 0x040fe20000041834 */
[----:B-1----:R-:W-:Y:S01]  /*57a0*/  FFMA.FTZ R8, R149, UR4, -R17 ;  /* 0x0000000495087c23 */ /* 0x002fe20008010811 */
[----:B------:R-:W-:Y:S01]  /*57b0*/  PRMT R9, R9, 0x5410, R3 ;  /* 0x0000541009097816 */ /* 0x000fe20000000003 */
[----:B------:R-:W1:Y:S03]  /*57c0*/  LDSM.16.MT88.4 R52, [R208+0x4c00] ;  /* 0x004c0000d034783b */ /* 0x000e660000004200 */
[----:B------:R-:W-:Y:S01]  /*57d0*/  HMMA.16816.F32.BF16 R100, R4, R28, R72 ;  /* 0x0000001c0464723c */ /* 0x000fe20000041848 */
[----:B------:R-:W-:-:S05]  /*57e0*/  SHF.R.U32.HI R3, RZ, 0x10, R2 ;  /* 0x00000010ff037819 */ /* 0x000fca0000011602 */
[----:B------:R-:W-:Y:S01]  /*57f0*/  HMMA.16816.F32.BF16 R96, R4, R30, R44 ;  /* 0x0000001e0460723c */ /* 0x000fe2000004182c */
[----:B------:R-:W3:Y:S01]  /*5800*/  LDSM.16.MT88.4 R44, [R209+0x4c00] ;  /* 0x004c0000d12c783b */ /* 0x000ee20000004200 */
[----:B------:R4:W-:Y:S05]  /*5810*/  MUFU.EX2 R245, R8 ;  /* 0x0000000800f57308 */ /* 0x0009ea0000000800 */
[----:B------:R-:W-:Y:S01]  /*5820*/  FFMA.FTZ R4, R227, UR4, -R17 ;  /* 0x00000004e3047c23 */ /* 0x000fe20008010811 */
[----:B------:R-:W-:Y:S01]  /*5830*/  LOP3.LUT R5, R3, 0xff, RZ, 0xc0, !PT ;  /* 0x000000ff03057812 */ /* 0x000fe200078ec0ff */
[----:B------:R-:W-:Y:S02]  /*5840*/  FFMA.FTZ R6, R157, UR4, -R16 ;  /* 0x000000049d067c23 */ /* 0x000fe40008010810 */
[----:B------:R1:W3:Y:S01]  /*5850*/  MUFU.EX2 R227, R4 ;  /* 0x0000000400e37308 */ /* 0x0002e20000000800 */
[----:B------:R-:W-:Y:S01]  /*5860*/  HSET2.LE.AND R7, R12, R0, PT ;  /* 0x000000000c077233 */ /* 0x000fe20003803000 */
[----:B------:R-:W-:Y:S01]  /*5870*/  IMAD.WIDE.U32 R10, R247, -0x2daee0ad, RZ ;  /* 0xd2511f53f70a7825 */ /* 0x000fe200078e00ff */
[----:B--2---:R-:W-:-:S02]  /*5880*/  F2FP.BF16.F32.PACK_AB R3, R251, R252 ;  /* 0x000000fcfb03723e */ /* 0x004fc400000010ff */
[----:B----4-:R-:W-:Y:S02]  /*5890*/  SHF.R.U32.HI R8, RZ, 0x18, R2 ;  /* 0x00000018ff087819 */ /* 0x010fe40000011602 */
[----:B------:R-:W-:Y:S01]  /*58a0*/  HSET2.LE.AND R2, R13, R0, PT ;  /* 0x000000000d027233 */ /* 0x000fe20003803000 */
[----:B------:R-:W-:Y:S02]  /*58b0*/  IMAD.MOV.U32 R126, RZ, RZ, R226 ;  /* 0x000000ffff7e7224 */ /* 0x000fe400078e00e2 */
[----:B------:R2:W-:Y:S01]  /*58c0*/  MUFU.EX2 R226, R6 ;  /* 0x0000000600e27308 */ /* 0x0005e20000000800 */
[----:B-1----:R-:W-:Y:S01]  /*58d0*/  F2FP.BF16.F32.PACK_AB R4, R246, R250 ;  /* 0x000000faf604723e */ /* 0x002fe200000010ff */
[----:B------:R-:W-:-:S03]  /*58e0*/  IMAD.MOV.U32 R247, RZ, RZ, R14 ;  /* 0x000000fffff77224 */ /* 0x000fc600078e000e */
[----:B------:R-:W-:Y:S02]  /*58f0*/  LOP3.LUT R7, R7, R4, RZ, 0xc0, !PT ;  /* 0x0000000407077212 */ /* 0x000fe400078ec0ff */
[----:B------:R-:W-:Y:S01]  /*5900*/  LOP3.LUT R4, R11, UR24, R166, 0x96, !PT ;  /* 0x000000180b047c12 */ /* 0x000fe2000f8e96a6 */
[----:B------:R-:W-:Y:S01]  /*5910*/  IMAD.MOV.U32 R122, RZ, RZ, R215 ;  /* 0x000000ffff7a7224 */ /* 0x000fe200078e00d7 */
[----:B------:R-:W-:Y:S02]  /*5920*/  PRMT R5, R5, 0x5410, R8 ;  /* 0x0000541005057816 */ /* 0x000fe40000000008 */
[----:B--2---:R-:W-:Y:S01]  /*5930*/  LOP3.LUT R6, R2, R3, RZ, 0xc0, !PT ;  /* 0x0000000302067212 */ /* 0x004fe200078ec0ff */
[----:B------:R-:W-:Y:S01]  /*5940*/  FFMA.FTZ R3, R159, UR4, -R16 ;  /* 0x000000049f037c23 */ /* 0x000fe20008010810 */
[--C-:B------:R-:W-:Y:S01]  /*5950*/  HSET2.LE.AND R2, R9, R0.reuse, PT ;  /* 0x0000000009027233 */ /* 0x100fe20003803000 */
[----:B------:R-:W-:Y:S02]  /*5960*/  IMAD.WIDE.U32 R12, R4, -0x326172a9, RZ ;  /* 0xcd9e8d57040c7825 */ /* 0x000fe400078e00ff */
[----:B------:R1:W2:Y:S01]  /*5970*/  MUFU.EX2 R215, R3 ;  /* 0x0000000300d77308 */ /* 0x0002a20000000800 */
[----:B------:R-:W-:Y:S01]  /*5980*/  HSET2.LE.AND R5, R5, R0, PT ;  /* 0x0000000005057233 */ /* 0x000fe20003803000 */
[----:B------:R-:W-:Y:S01]  /*5990*/  IMAD.WIDE.U32 R14, R186, -0x2daee0ad, RZ ;  /* 0xd2511f53ba0e7825 */ /* 0x000fe200078e00ff */
[----:B---3--:R-:W-:-:S04]  /*59a0*/  F2FP.BF16.F32.PACK_AB R8, R227, R245 ;  /* 0x000000f5e308723e */ /* 0x008fc800000010ff */
[----:B------:R-:W-:Y:S02]  /*59b0*/  LOP3.LUT R5, R5, R8, RZ, 0xc0, !PT ;  /* 0x0000000805057212 */ /* 0x000fe400078ec0ff */
[----:B-1----:R-:W-:-:S04]  /*59c0*/  F2FP.BF16.F32.PACK_AB R3, R247, R237 ;  /* 0x000000edf703723e */ /* 0x002fc800000010ff */
[----:B------:R-:W-:Y:S02]  /*59d0*/  LOP3.LUT R4, R2, R3, RZ, 0xc0, !PT ;  /* 0x0000000302047212 */ /* 0x000fe400078ec0ff */
[----:B------:R-:W-:Y:S01]  /*59e0*/  LOP3.LUT R2, R13, UR23, R68, 0x96, !PT ;  /* 0x000000170d027c12 */ /* 0x000fe2000f8e9644 */
[----:B------:R-:W-:Y:S01]  /*59f0*/  FFMA.FTZ R3, R158, UR4, -R16 ;  /* 0x000000049e037c23 */ /* 0x000fe20008010810 */
[----:B------:R-:W-:Y:S01]  /*5a00*/  LOP3.LUT R8, R15, UR22, R10, 0x96, !PT ;  /* 0x000000160f087c12 */ /* 0x000fe2000f8e960a */
[----:B------:R-:W-:Y:S02]  /*5a10*/  IMAD.MOV.U32 R141, RZ, RZ, R71 ;  /* 0x000000ffff8d7224 */ /* 0x000fe400078e0047 */
[----:B------:R-:W-:-:S04]  /*5a20*/  IMAD.WIDE.U32 R10, R2, -0x2daee0ad, RZ ;  /* 0xd2511f53020a7825 */ /* 0x000fc800078e00ff */
[----:B------:R-:W-:Y:S01]  /*5a30*/  FFMA.FTZ R2, R145, UR4, -R16 ;  /* 0x0000000491027c23 */ /* 0x000fe20008010810 */
[----:B------:R-:W-:Y:S02]  /*5a40*/  IMAD.MOV.U32 R71, RZ, RZ, R112 ;  /* 0x000000ffff477224 */ /* 0x000fe400078e0070 */
[----:B------:R-:W-:Y:S02]  /*5a50*/  IMAD.MOV.U32 R129, RZ, RZ, R207 ;  /* 0x000000ffff817224 */ /* 0x000fe400078e00cf */
[----:B------:R-:W-:Y:S01]  /*5a60*/  IMAD.MOV.U32 R112, RZ, RZ, R206 ;  /* 0x000000ffff707224 */ /* 0x000fe200078e00ce */
[----:B------:R1:W-:Y:S01]  /*5a70*/  MUFU.EX2 R207, R3 ;  /* 0x0000000300cf7308 */ /* 0x0003e20000000800 */
[----:B------:R-:W-:Y:S02]  /*5a80*/  IMAD.MOV.U32 R125, RZ, RZ, R107 ;  /* 0x000000ffff7d7224 */ /* 0x000fe400078e006b */
[----:B------:R-:W-:-:S05]  /*5a90*/  IMAD.MOV.U32 R107, RZ, RZ, R205 ;  /* 0x000000ffff6b7224 */ /* 0x000fca00078e00cd */
[----:B------:R3:W-:Y:S01]  /*5aa0*/  MUFU.EX2 R206, R2 ;  /* 0x0000000200ce7308 */ /* 0x0007e20000000800 */
[----:B-1----:R-:W-:Y:S01]  /*5ab0*/  LOP3.LUT R3, R11, UR20, R14, 0x96, !PT ;  /* 0x000000140b037c12 */ /* 0x002fe2000f8e960e */
[----:B------:R-:W-:-:S04]  /*5ac0*/  IMAD.WIDE.U32 R14, R8, -0x326172a9, RZ ;  /* 0xcd9e8d57080e7825 */ /* 0x000fc800078e00ff */
[----:B---3--:R-:W-:Y:S01]  /*5ad0*/  FFMA.FTZ R2, R142, UR4, -R16 ;  /* 0x000000048e027c23 */ /* 0x008fe20008010810 */
[----:B------:R-:W-:-:S03]  /*5ae0*/  IMAD.WIDE.U32 R20, R3, -0x326172a9, RZ ;  /* 0xcd9e8d5703147825 */ /* 0x000fc600078e00ff */
[----:B------:R1:W-:Y:S01]  /*5af0*/  MUFU.EX2 R205, R2 ;  /* 0x0000000200cd7308 */ /* 0x0003e20000000800 */
[----:B------:R-:W-:Y:S01]  /*5b00*/  IMAD.MOV.U32 R132, RZ, RZ, R67 ;  /* 0x000000ffff847224 */ /* 0x000fe200078e0043 */
[----:B------:R-:W-:Y:S01]  /*5b10*/  LOP3.LUT R11, R21, UR19, R14, 0x96, !PT ;  /* 0x00000013150b7c12 */ /* 0x000fe2000f8e960e */
[----:B------:R-:W-:Y:S01]  /*5b20*/  IMAD.MOV.U32 R140, RZ, RZ, R66 ;  /* 0x000000ffff8c7224 */ /* 0x000fe200078e0042 */
[----:B------:R-:W-:Y:S01]  /*5b30*/  HMMA.16816.F32.BF16 R56, R4, R52, R56 ;  /* 0x000000340438723c */ /* 0x000fe20000041838 */
[----:B------:R-:W-:Y:S01]  /*5b40*/  IMAD.MOV.U32 R127, RZ, RZ, R48 ;  /* 0x000000ffff7f7224 */ /* 0x000fe200078e0030 */
[----:B------:R-:W-:-:S04]  /*5b50*/  LOP3.LUT R12, R15, UR21, R12, 0x96, !PT ;  /* 0x000000150f0c7c12 */ /* 0x000fc8000f8e960c */
[----:B------:R-:W-:Y:S01]  /*5b60*/  HMMA.16816.F32.BF16 R80, R4, R54, R36 ;  /* 0x000000360450723c */ /* 0x000fe20000041824 */
[----:B-1----:R-:W-:-:S05]  /*5b70*/  IMAD.WIDE.U32 R2, R69, -0x2daee0ad, RZ ;  /* 0xd2511f5345027825 */ /* 0x002fca00078e00ff */
[----:B------:R-:W-:Y:S01]  /*5b80*/  HMMA.16816.F32.BF16 R64, R4, R44, R60 ;  /* 0x0000002c0440723c */ /* 0x000fe2000004183c */
[----:B------:R-:W-:-:S05]  /*5b90*/  LOP3.LUT R48, R3, UR28, R90, 0x96, !PT ;  /* 0x0000001c03307c12 */ /* 0x000fca000f8e965a */
[----:B------:R-:W-:Y:S01]  /*5ba0*/  HMMA.16816.F32.BF16 R76, R4, R46, R32 ;  /* 0x0000002e044c723c */ /* 0x000fe20000041820 */
[----:B------:R-:W-:Y:S01]  /*5bb0*/  LOP3.LUT R21, R2, 0xffff, RZ, 0xc0, !PT ;  /* 0x0000ffff02157812 */ /* 0x000fe200078ec0ff */
[----:B------:R-:W-:Y:S01]  /*5bc0*/  FFMA.FTZ R3, R146, UR4, -R16 ;  /* 0x0000000492037c23 */ /* 0x000fe20008010810 */
[----:B------:R-:W-:-:S04]  /*5bd0*/  IMAD.MOV.U32 R115, RZ, RZ, R199 ;  /* 0x000000ffff737224 */ /* 0x000fc800078e00c7 */
[----:B------:R-:W-:Y:S01]  /*5be0*/  FFMA.FTZ R4, R148, UR4, -R16 ;  /* 0x0000000494047c23 */ /* 0x000fe20008010810 */
[----:B------:R-:W-:Y:S01]  /*5bf0*/  IMAD.MOV.U32 R113, RZ, RZ, R204 ;  /* 0x000000ffff717224 */ /* 0x000fe200078e00cc */
[----:B------:R-:W-:Y:S01]  /*5c00*/  LOP3.LUT R27, R2, 0xff, RZ, 0xc0, !PT ;  /* 0x000000ff021b7812 */ /* 0x000fe200078ec0ff */
[----:B------:R1:W-:Y:S01]  /*5c10*/  MUFU.EX2 R199, R3 ;  /* 0x0000000300c77308 */ /* 0x0003e20000000800 */
[--C-:B------:R-:W-:Y:S02]  /*5c20*/  SHF.R.U32.HI R22, RZ, 0x10, R2.reuse ;  /* 0x00000010ff167819 */ /* 0x100fe40000011602 */
[----:B------:R-:W-:-:S05]  /*5c30*/  SHF.R.U32.HI R23, RZ, 0x18, R2 ;  /* 0x00000018ff177819 */ /* 0x000fca0000011602 */
[----:B------:R3:W-:Y:S01]  /*5c40*/  MUFU.EX2 R204, R4 ;  /* 0x0000000400cc7308 */ /* 0x0007e20000000800 */
[----:B-1----:R-:W-:-:S04]  /*5c50*/  IMAD.WIDE.U32 R2, R11, -0x2daee0ad, RZ ;  /* 0xd2511f530b027825 */ /* 0x002fc800078e00ff */
[----:B---3--:R-:W-:Y:S01]  /*5c60*/  IMAD.WIDE.U32 R4, R12, -0x2daee0ad, RZ ;  /* 0xd2511f530c047825 */ /* 0x008fe200078e00ff */
[C---:B------:R-:W-:Y:S02]  /*5c70*/  LOP3.LUT R28, R2.reuse, 0xffff, RZ, 0xc0, !PT ;  /* 0x0000ffff021c7812 */ /* 0x040fe400078ec0ff */
[----:B------:R-:W-:Y:S02]  /*5c80*/  LOP3.LUT R31, R2, 0xff, RZ, 0xc0, !PT ;  /* 0x000000ff021f7812 */ /* 0x000fe400078ec0ff */
[----:B------:R-:W-:Y:S02]  /*5c90*/  LOP3.LUT R25, R3, UR28, R4, 0x96, !PT ;  /* 0x0000001c03197c12 */ /* 0x000fe4000f8e9604 */
[--C-:B------:R-:W-:Y:S02]  /*5ca0*/  SHF.R.U32.HI R29, RZ, 0x10, R2.reuse ;  /* 0x00000010ff1d7819 */ /* 0x100fe40000011602 */
[----:B------:R-:W-:Y:S01]  /*5cb0*/  SHF.R.U32.HI R30, RZ, 0x18, R2 ;  /* 0x00000018ff1e7819 */ /* 0x000fe20000011602 */
[----:B------:R-:W-:-:S04]  /*5cc0*/  IMAD.WIDE.U32 R2, R248, -0x2daee0ad, RZ ;  /* 0xd2511f53f8027825 */ /* 0x000fc800078e00ff */
[--C-:B------:R-:W-:Y:S01]  /*5cd0*/  FFMA.FTZ R4, R151, UR4, -R16.reuse ;  /* 0x0000000497047c23 */ /* 0x100fe20008010810 */
[----:B------:R-:W-:Y:S01]  /*5ce0*/  FFMA.FTZ R9, R168, UR4, -R16 ;  /* 0x00000004a8097c23 */ /* 0x000fe20008010810 */
[----:B------:R-:W-:Y:S01]  /*5cf0*/  IMAD.MOV.U32 R133, RZ, RZ, R114 ;  /* 0x000000ffff857224 */ /* 0x000fe200078e0072 */
[----:B------:R-:W-:Y:S01]  /*5d00*/  LOP3.LUT R3, R3, UR24, R166, 0x96, !PT ;  /* 0x0000001803037c12 */ /* 0x000fe2000f8e96a6 */
[----:B------:R-:W-:Y:S02]  /*5d10*/  IMAD.MOV.U32 R114, RZ, RZ, R196 ;  /* 0x000000ffff727224 */ /* 0x000fe400078e00c4 */
[----:B------:R1:W-:Y:S01]  /*5d20*/  MUFU.EX2 R196, R4 ;  /* 0x0000000400c47308 */ /* 0x0003e20000000800 */
[----:B------:R-:W-:Y:S02]  /*5d30*/  IMAD.MOV.U32 R123, RZ, RZ, R214 ;  /* 0x000000ffff7b7224 */ /* 0x000fe400078e00d6 */
[----:B------:R-:W-:Y:S02]  /*5d40*/  IMAD.MOV.U32 R75, RZ, RZ, R197 ;  /* 0x000000ffff4b7224 */ /* 0x000fe400078e00c5 */
[----:B------:R-:W-:-:S03]  /*5d50*/  IMAD.WIDE.U32 R14, R3, -0x326172a9, RZ ;  /* 0xcd9e8d57030e7825 */ /* 0x000fc600078e00ff */
[----:B------:R3:W-:Y:S01]  /*5d60*/  MUFU.EX2 R214, R9 ;  /* 0x0000000900d67308 */ /* 0x0007e20000000800 */
[----:B------:R-:W-:Y:S02]  /*5d70*/  IMAD.MOV.U32 R248, RZ, RZ, R127 ;  /* 0x000000fffff87224 */ /* 0x000fe400078e007f */
[----:B-1----:R-:W-:Y:S01]  /*5d80*/  FFMA.FTZ R4, R154, UR4, -R16 ;  /* 0x000000049a047c23 */ /* 0x002fe20008010810 */
[----:B------:R-:W-:-:S04]  /*5d90*/  IMAD.MOV.U32 R127, RZ, RZ, R89 ;  /* 0x000000ffff7f7224 */ /* 0x000fc800078e0059 */
[----:B------:R1:W-:Y:S01]  /*5da0*/  MUFU.EX2 R197, R4 ;  /* 0x0000000400c57308 */ /* 0x0003e20000000800 */
[----:B---3--:R-:W-:Y:S01]  /*5db0*/  IMAD.WIDE.U32 R8, R19, -0x2daee0ad, RZ ;  /* 0xd2511f5313087825 */ /* 0x008fe200078e00ff */
[----:B------:R-:W-:-:S03]  /*5dc0*/  LOP3.LUT R19, R5, UR18, R10, 0x96, !PT ;  /* 0x0000001205137c12 */ /* 0x000fc6000f8e960a */
[----:B------:R-:W-:Y:S01]  /*5dd0*/  FFMA.FTZ R5, R156, UR4, -R16 ;  /* 0x000000049c057c23 */ /* 0x000fe20008010810 */
[----:B------:R-:W-:Y:S01]  /*5de0*/  LOP3.LUT R3, R15, UR23, R68, 0x96, !PT ;  /* 0x000000170f037c12 */ /* 0x000fe2000f8e9644 */
[----:B------:R-:W-:Y:S02]  /*5df0*/  IMAD.MOV.U32 R89, RZ, RZ, R185 ;  /* 0x000000ffff597224 */ /* 0x000fe400078e00b9 */
[----:B------:R-:W-:Y:S01]  /*5e00*/  MUFU.EX2 R186, R5 ;  /* 0x0000000500ba7308 */ /* 0x000fe20000000800 */
[----:B-1----:R-:W-:Y:S01]  /*5e10*/  FFMA.FTZ R4, R155, UR4, -R16 ;  /* 0x000000049b047c23 */ /* 0x002fe20008010810 */
[----:B------:R-:W-:-:S06]  /*5e20*/  LOP3.LUT R26, R9, UR28, R26, 0x96, !PT ;  /* 0x0000001c091a7c12 */ /* 0x000fcc000f8e961a */
[----:B------:R1:W-:Y:S01]  /*5e30*/  MUFU.EX2 R185, R4 ;  /* 0x0000000400b97308 */ /* 0x0003e20000000800 */
[C---:B------:R-:W-:Y:S02]  /*5e40*/  LOP3.LUT R32, R8.reuse, 0xffff, RZ, 0xc0, !PT ;  /* 0x0000ffff08207812 */ /* 0x040fe400078ec0ff */
[----:B------:R-:W-:Y:S02]  /*5e50*/  LOP3.LUT R35, R8, 0xff, RZ, 0xc0, !PT ;  /* 0x000000ff08237812 */ /* 0x000fe400078ec0ff */
[--C-:B------:R-:W-:Y:S02]  /*5e60*/  SHF.R.U32.HI R34, RZ, 0x10, R8.reuse ;  /* 0x00000010ff227819 */ /* 0x100fe40000011608 */
[----:B------:R-:W-:Y:S01]  /*5e70*/  SHF.R.U32.HI R33, RZ, 0x18, R8 ;  /* 0x00000018ff217819 */ /* 0x000fe20000011608 */
[----:B------:R-:W-:-:S04]  /*5e80*/  IMAD.WIDE.U32 R8, R3, -0x2daee0ad, RZ ;  /* 0xd2511f5303087825 */ /* 0x000fc800078e00ff */
[----:B------:R-:W-:Y:S01]  /*5e90*/  FFMA.FTZ R10, R150, UR4, -R16 ;  /* 0x00000004960a7c23 */ /* 0x000fe20008010810 */
[----:B-1----:R-:W-:-:S05]  /*5ea0*/  IMAD.WIDE.U32 R4, R187, -0x2daee0ad, RZ ;  /* 0xd2511f53bb047825 */ /* 0x002fca00078e00ff */
[----:B------:R-:W-:Y:S02]  /*5eb0*/  LOP3.LUT R2, R5, UR22, R2, 0x96, !PT ;  /* 0x0000001605027c12 */ /* 0x000fe4000f8e9602 */
[----:B------:R-:W-:Y:S01]  /*5ec0*/  LOP3.LUT R3, R9, UR20, R4, 0x96, !PT ;  /* 0x0000001409037c12 */ /* 0x000fe2000f8e9604 */
[----:B------:R-:W-:Y:S02]  /*5ed0*/  IMAD.MOV.U32 R149, RZ, RZ, R174 ;  /* 0x000000ffff957224 */ /* 0x000fe400078e00ae */
[----:B------:R-:W-:Y:S01]  /*5ee0*/  IMAD.WIDE.U32 R4, R2, -0x326172a9, RZ ;  /* 0xcd9e8d5702047825 */ /* 0x000fe200078e00ff */
[----:B------:R1:W-:Y:S03]  /*5ef0*/  MUFU.EX2 R174, R10 ;  /* 0x0000000a00ae7308 */ /* 0x0003e60000000800 */
[----:B------:R-:W-:Y:S01]  /*5f00*/  FFMA.FTZ R6, R147, UR4, -R16 ;  /* 0x0000000493067c23 */ /* 0x000fe20008010810 */
[----:B------:R-:W-:Y:S01]  /*5f10*/  LOP3.LUT R2, R5, UR21, R14, 0x96, !PT ;  /* 0x0000001505027c12 */ /* 0x000fe2000f8e960e */
[----:B------:R-:W-:-:S03]  /*5f20*/  IMAD.MOV.U32 R128, RZ, RZ, R198 ;  /* 0x000000ffff807224 */ /* 0x000fc600078e00c6 */
[----:B------:R3:W-:Y:S01]  /*5f30*/  MUFU.EX2 R198, R6 ;  /* 0x0000000600c67308 */ /* 0x0007e20000000800 */
[----:B-1----:R-:W-:-:S05]  /*5f40*/  IMAD.WIDE.U32 R10, R3, -0x326172a9, RZ ;  /* 0xcd9e8d57030a7825 */ /* 0x002fca00078e00ff */
[----:B------:R-:W-:Y:S01]  /*5f50*/  LOP3.LUT R3, R11, UR19, R4, 0x96, !PT ;  /* 0x000000130b037c12 */ /* 0x000fe2000f8e9604 */
[----:B------:R-:W-:-:S04]  /*5f60*/  IMAD.WIDE.U32 R4, R2, -0x2daee0ad, RZ ;  /* 0xd2511f5302047825 */ /* 0x000fc800078e00ff */
[----:B---3--:R-:W-:Y:S01]  /*5f70*/  FFMA.FTZ R6, R153, UR4, -R16 ;  /* 0x0000000499067c23 */ /* 0x008fe20008010810 */
[----:B------:R-:W-:Y:S02]  /*5f80*/  IMAD.MOV.U32 R139, RZ, RZ, R184 ;  /* 0x000000ffff8b7224 */ /* 0x000fe400078e00b8 */
[----:B------:R-:W-:Y:S01]  /*5f90*/  IMAD.MOV.U32 R73, RZ, RZ, R173 ;  /* 0x000000ffff497224 */ /* 0x000fe200078e00ad */
[----:B------:R1:W-:Y:S01]  /*5fa0*/  MUFU.EX2 R184, R6 ;  /* 0x0000000600b87308 */ /* 0x0003e20000000800 */
[----:B------:R-:W-:Y:S02]  /*5fb0*/  IMAD.MOV.U32 R74, RZ, RZ, R172 ;  /* 0x000000ffff4a7224 */ /* 0x000fe400078e00ac */
[----:B------:R-:W-:-:S04]  /*5fc0*/  IMAD.WIDE.U32 R2, R3, -0x2daee0ad, RZ ;  /* 0xd2511f5303027825 */ /* 0x000fc800078e00ff */
[--C-:B------:R-:W-:Y:S01]  /*5fd0*/  FFMA.FTZ R12, R144, UR4, -R16.reuse ;  /* 0x00000004900c7c23 */ /* 0x100fe20008010810 */
[----:B------:R-:W-:Y:S01]  /*5fe0*/  FFMA.FTZ R13, R143, UR4, -R16 ;  /* 0x000000048f0d7c23 */ /* 0x000fe20008010810 */
[----:B------:R-:W-:Y:S01]  /*5ff0*/  IMAD.MOV.U32 R36, RZ, RZ, R74 ;  /* 0x000000ffff247224 */ /* 0x000fe200078e004a */
[----:B------:R-:W-:Y:S02]  /*6000*/  LOP3.LUT R72, R3, UR28, R4, 0x96, !PT ;  /* 0x0000001c03487c12 */ /* 0x000fe4000f8e9604 */
[C---:B------:R-:W-:Y:S02]  /*6010*/  LOP3.LUT R68, R2.reuse, 0xffff, RZ, 0xc0, !PT ;  /* 0x0000ffff02447812 */ /* 0x040fe400078ec0ff */
[----:B------:R-:W-:Y:S02]  /*6020*/  LOP3.LUT R74, R2, 0xff, RZ, 0xc0, !PT ;  /* 0x000000ff024a7812 */ /* 0x000fe400078ec0ff */
[----:B------:R-:W-:Y:S02]  /*6030*/  SHF.R.U32.HI R69, RZ, 0x10, R2 ;  /* 0x00000010ff457819 */ /* 0x000fe40000011602 */
[----:B-1----:R-:W-:Y:S01]  /*6040*/  LOP3.LUT R6, R5, UR18, R8, 0x96, !PT ;  /* 0x0000001205067c12 */ /* 0x002fe2000f8e9608 */
[----:B------:R-:W-:Y:S01]  /*6050*/  FFMA.FTZ R5, R233, UR4, -R24 ;  /* 0x00000004e9057c23 */ /* 0x000fe20008010818 */
[----:B------:R-:W-:Y:S01]  /*6060*/  IMAD.MOV.U32 R233, RZ, RZ, R73 ;  /* 0x000000ffffe97224 */ /* 0x000fe200078e0049 */
[----:B------:R-:W-:Y:S01]  /*6070*/  SHF.R.U32.HI R73, RZ, 0x18, R2 ;  /* 0x00000018ff497819 */ /* 0x000fe20000011602 */
[----:B------:R-:W-:-:S04]  /*6080*/  IMAD.WIDE.U32 R2, R19, -0x326172a9, RZ ;  /* 0xcd9e8d5713027825 */ /* 0x000fc800078e00ff */
[----:B------:R-:W-:Y:S01]  /*6090*/  FFMA.FTZ R7, R152, UR4, -R16 ;  /* 0x0000000498077c23 */ /* 0x000fe20008010810 */
[----:B------:R1:W-:Y:S01]  /*60a0*/  MUFU.EX2 R173, R12 ;  /* 0x0000000c00ad7308 */ /* 0x0003e20000000800 */
[----:B------:R-:W-:Y:S02]  /*60b0*/  LOP3.LUT R16, R2, 0xff, RZ, 0xc0, !PT ;  /* 0x000000ff02107812 */ /* 0x000fe400078ec0ff */
[--C-:B------:R-:W-:Y:S02]  /*60c0*/  SHF.R.U32.HI R14, RZ, 0x10, R2.reuse ;  /* 0x00000010ff0e7819 */ /* 0x100fe40000011602 */
[----:B------:R-:W-:-:S03]  /*60d0*/  SHF.R.U32.HI R15, RZ, 0x18, R2 ;  /* 0x00000018ff0f7819 */ /* 0x000fc60000011602 */
[----:B------:R3:W-:Y:S01]  /*60e0*/  MUFU.EX2 R172, R13 ;  /* 0x0000000d00ac7308 */ /* 0x0007e20000000800 */
[----:B------:R-:W-:Y:S02]  /*60f0*/  IMAD.MOV.U32 R158, RZ, RZ, R124 ;  /* 0x000000ffff9e7224 */ /* 0x000fe400078e007c */
[----:B------:R-:W-:Y:S01]  /*6100*/  IMAD.MOV.U32 R124, RZ, RZ, R112 ;  /* 0x000000ffff7c7224 */ /* 0x000fe200078e0070 */
[----:B-1----:R-:W-:Y:S01]  /*6110*/  LOP3.LUT R12, R2, 0xffff, RZ, 0xc0, !PT ;  /* 0x0000ffff020c7812 */ /* 0x002fe200078ec0ff */
[----:B------:R-:W-:Y:S01]  /*6120*/  IMAD.MOV.U32 R168, RZ, RZ, R140 ;  /* 0x000000ffffa87224 */ /* 0x000fe200078e008c */
[----:B---3--:R-:W-:Y:S01]  /*6130*/  LOP3.LUT R13, R3, UR29, R20, 0x96, !PT ;  /* 0x0000001d030d7c12 */ /* 0x008fe2000f8e9614 */
[----:B------:R-:W-:-:S05]  /*6140*/  IMAD.WIDE.U32 R2, R6, -0x326172a9, RZ ;  /* 0xcd9e8d5706027825 */ /* 0x000fca00078e00ff */
[----:B------:R-:W-:Y:S02]  /*6150*/  LOP3.LUT R19, R3, UR29, R10, 0x96, !PT ;  /* 0x0000001d03137c12 */ /* 0x000fe4000f8e960a */
[C---:B------:R-:W-:Y:S01]  /*6160*/  LOP3.LUT R112, R2.reuse, 0xffff, RZ, 0xc0, !PT ;  /* 0x0000ffff02707812 */ /* 0x040fe200078ec0ff */
[----:B------:R-:W-:Y:S01]  /*6170*/  FFMA.FTZ R3, R177, UR4, -R24 ;  /* 0x00000004b1037c23 */ /* 0x000fe20008010818 */
[----:B------:R-:W-:Y:S02]  /*6180*/  IMAD.MOV.U32 R140, RZ, RZ, R123 ;  /* 0x000000ffff8c7224 */ /* 0x000fe400078e007b */
[----:B------:R-:W-:Y:S01]  /*6190*/  IMAD.MOV.U32 R61, RZ, RZ, R115 ;  /* 0x000000ffff3d7224 */ /* 0x000fe200078e0073 */
[----:B------:R-:W-:Y:S01]  /*61a0*/  LOP3.LUT R115, R2, 0xff, RZ, 0xc0, !PT ;  /* 0x000000ff02737812 */ /* 0x000fe200078ec0ff */
[----:B------:R-:W-:Y:S01]  /*61b0*/  IMAD.MOV.U32 R142, RZ, RZ, R113 ;  /* 0x000000ffff8e7224 */ /* 0x000fe200078e0071 */
[----:B------:R-:W-:Y:S01]  /*61c0*/  SHF.R.U32.HI R113, RZ, 0x10, R2 ;  /* 0x00000010ff717819 */ /* 0x000fe20000011602 */
[----:B------:R-:W-:Y:S01]  /*61d0*/  IMAD.MOV.U32 R123, RZ, RZ, R114 ;  /* 0x000000ffff7b7224 */ /* 0x000fe200078e0072 */
[----:B------:R-:W-:Y:S01]  /*61e0*/  SHF.R.U32.HI R114, RZ, 0x18, R2 ;  /* 0x00000018ff727819 */ /* 0x000fe20000011602 */
[----:B------:R-:W-:Y:S01]  /*61f0*/  IMAD.MOV.U32 R63, RZ, RZ, R127 ;  /* 0x000000ffff3f7224 */ /* 0x000fe200078e007f */
[----:B------:R-:W-:Y:S01]  /*6200*/  SHF.R.U32.HI R2, RZ, 0x8, R91 ;  /* 0x00000008ff027819 */ /* 0x000fe2000001165b */
[----:B------:R1:W-:Y:S01]  /*6210*/  MUFU.EX2 R127, R3 ;  /* 0x00000003007f7308 */ /* 0x0003e20000000800 */
[----:B------:R-:W-:-:S02]  /*6220*/  IMAD.MOV.U32 R62, RZ, RZ, R126 ;  /* 0x000000ffff3e7224 */ /* 0x000fc400078e007e */
[----:B------:R-:W-:Y:S02]  /*6230*/  PRMT R8, R104, 0x5410, R2 ;  /* 0x0000541068087816 */ /* 0x000fe40000000002 */
[----:B------:R-:W-:Y:S01]  /*6240*/  LOP3.LUT R2, R106, 0xff, RZ, 0xc0, !PT ;  /* 0x000000ff6a027812 */ /* 0x000fe200078ec0ff */
[----:B------:R-:W-:-:S03]  /*6250*/  FFMA.FTZ R4, R234, UR4, -R24 ;  /* 0x00000004ea047c23 */ /* 0x000fc60008010818 */
[----:B------:R-:W-:Y:S01]  /*6260*/  PRMT R9, R2, 0x5410, R105 ;  /* 0x0000541002097816 */ /* 0x000fe20000000069 */
[----:B-1----:R-:W-:-:S04]  /*6270*/  FFMA.FTZ R3, R178, UR4, -R24 ;  /* 0x00000004b2037c23 */ /* 0x002fc80008010818 */
[----:B------:R1:W-:Y:S01]  /*6280*/  MUFU.EX2 R126, R3 ;  /* 0x00000003007e7308 */ /* 0x0003e20000000800 */
[----:B------:R-:W-:Y:S01]  /*6290*/  FFMA.FTZ R2, R176, UR4, -R24 ;  /* 0x00000004b0027c23 */ /* 0x000fe20008010818 */
[----:B------:R-:W-:Y:S02]  /*62a0*/  IMAD.MOV.U32 R134, RZ, RZ, R175 ;  /* 0x000000ffff867224 */ /* 0x000fe400078e00af */
[----:B------:R-:W-:Y:S02]  /*62b0*/  IMAD.MOV.U32 R145, RZ, RZ, R75 ;  /* 0x000000ffff917224 */ /* 0x000fe400078e004b */
[----:B------:R-:W-:Y:S02]  /*62c0*/  IMAD.MOV.U32 R157, RZ, RZ, R133 ;  /* 0x000000ffff9d7224 */ /* 0x000fe400078e0085 */
[----:B------:R-:W-:Y:S01]  /*62d0*/  IMAD.MOV.U32 R75, RZ, RZ, R125 ;  /* 0x000000ffff4b7224 */ /* 0x000fe200078e007d */
[----:B------:R3:W-:Y:S01]  /*62e0*/  MUFU.EX2 R133, R4 ;  /* 0x0000000400857308 */ /* 0x0007e20000000800 */
[----:B-1----:R-:W-:-:S04]  /*62f0*/  SHF.R.U32.HI R3, RZ, 0x8, R108 ;  /* 0x00000008ff037819 */ /* 0x002fc8000001166c */
[----:B------:R-:W-:Y:S02]  /*6300*/  PRMT R105, R109, 0x5410, R3 ;  /* 0x000054106d697816 */ /* 0x000fe40000000003 */
[----:B------:R-:W-:Y:S01]  /*6310*/  LOP3.LUT R3, R111, 0xff, RZ, 0xc0, !PT ;  /* 0x000000ff6f037812 */ /* 0x000fe200078ec0ff */
[----:B------:R1:W-:Y:S01]  /*6320*/  MUFU.EX2 R125, R2 ;  /* 0x00000002007d7308 */ /* 0x0003e20000000800 */
[----:B---3--:R-:W-:Y:S02]  /*6330*/  FFMA.FTZ R4, R229, UR4, -R24 ;  /* 0x00000004e5047c23 */ /* 0x008fe40008010818 */
[----:B------:R-:W-:Y:S01]  /*6340*/  PRMT R109, R3, 0x5410, R110 ;  /* 0x00005410036d7816 */ /* 0x000fe2000000006e */
[----:B------:R-:W-:Y:S01]  /*6350*/  IMAD.MOV.U32 R39, RZ, RZ, R134 ;  /* 0x000000ffff277224 */ /* 0x000fe200078e0086 */
[----:B------:R-:W-:-:S03]  /*6360*/  SHF.R.U32.HI R3, RZ, 0x8, R41 ;  /* 0x00000008ff037819 */ /* 0x000fc60000011629 */
[----:B------:R3:W-:Y:S01]  /*6370*/  MUFU.EX2 R134, R4 ;  /* 0x0000000400867308 */ /* 0x0007e20000000800 */
[----:B------:R-:W-:Y:S01]  /*6380*/  PRMT R41, R42, 0x5410, R3 ;  /* 0x000054102a297816 */ /* 0x000fe20000000003 */
[----:B------:R-:W-:Y:S01]  /*6390*/  IMAD.MOV.U32 R159, RZ, RZ, R122 ;  /* 0x000000ffff9f7224 */ /* 0x000fe200078e007a */
[----:B------:R-:W-:Y:S01]  /*63a0*/  LOP3.LUT R3, R50, 0xff, RZ, 0xc0, !PT ;  /* 0x000000ff32037812 */ /* 0x000fe200078ec0ff */
[----:B-1----:R-:W-:Y:S01]  /*63b0*/  FFMA.FTZ R2, R171, UR4, -R24 ;  /* 0x00000004ab027c23 */ /* 0x002fe20008010818 */
[----:B------:R-:W-:-:S03]  /*63c0*/  IMAD.MOV.U32 R171, RZ, RZ, R124 ;  /* 0x000000ffffab7224 */ /* 0x000fc600078e007c */
[----:B------:R1:W-:Y:S01]  /*63d0*/  MUFU.EX2 R124, R2 ;  /* 0x00000002007c7308 */ /* 0x0003e20000000800 */
[----:B------:R-:W-:Y:S02]  /*63e0*/  IMAD.MOV.U32 R122, RZ, RZ, R129 ;  /* 0x000000ffff7a7224 */ /* 0x000fe400078e0081 */
[----:B---3--:R-:W-:Y:S01]  /*63f0*/  FFMA.FTZ R4, R230, UR4, -R24 ;  /* 0x00000004e6047c23 */ /* 0x008fe20008010818 */
[----:B------:R-:W-:-:S04]  /*6400*/  PRMT R42, R3, 0x5410, R43 ;  /* 0x00005410032a7816 */ /* 0x000fc8000000002b */
[----:B------:R3:W4:Y:S01]  /*6410*/  MUFU.EX2 R129, R4 ;  /* 0x0000000400817308 */ /* 0x0007220000000800 */
[----:B------:R-:W-:Y:S01]  /*6420*/  IMAD.MOV.U32 R37, RZ, RZ, R149 ;  /* 0x000000ffff257224 */ /* 0x000fe200078e0095 */
[----:B------:R-:W-:Y:S01]  /*6430*/  SHF.R.U32.HI R3, RZ, 0x8, R32 ;  /* 0x00000008ff037819 */ /* 0x000fe20000011620 */
[----:B-1----:R-:W-:Y:S01]  /*6440*/  FFMA.FTZ R2, R167, UR4, -R24 ;  /* 0x00000004a7027c23 */ /* 0x002fe20008010818 */
[----:B------:R-:W-:-:S04]  /*6450*/  IMAD.MOV.U32 R149, RZ, RZ, R132 ;  /* 0x000000ffff957224 */ /* 0x000fc800078e0084 */
[----:B------:R1:W-:Y:S01]  /*6460*/  MUFU.EX2 R108, R2 ;  /* 0x00000002006c7308 */ /* 0x0003e20000000800 */
[----:B---3--:R-:W-:Y:S01]  /*6470*/  FFMA.FTZ R4, R180, UR4, -R24 ;  /* 0x00000004b4047c23 */ /* 0x008fe20008010818 */
[----:B------:R-:W-:-:S06]  /*6480*/  PRMT R50, R35, 0x5410, R3 ;  /* 0x0000541023327816 */ /* 0x000fcc0000000003 */
[----:B------:R3:W-:Y:S01]  /*6490*/  MUFU.EX2 R132, R4 ;  /* 0x0000000400847308 */ /* 0x0007e20000000800 */
[----:B------:R-:W-:Y:S01]  /*64a0*/  LOP3.LUT R3, R22, 0xff, RZ, 0xc0, !PT ;  /* 0x000000ff16037812 */ /* 0x000fe200078ec0ff */
[----:B------:R-:W-:Y:S02]  /*64b0*/  IMAD.MOV.U32 R60, RZ, RZ, R128 ;  /* 0x000000ffff3c7224 */ /* 0x000fe400078e0080 */
[--C-:B-1----:R-:W-:Y:S01]  /*64c0*/  FFMA.FTZ R2, R169, UR4, -R24.reuse ;  /* 0x00000004a9027c23 */ /* 0x102fe20008010818 */
[----:B------:R-:W-:Y:S02]  /*64d0*/  IMAD.MOV.U32 R169, RZ, RZ, R123 ;  /* 0x000000ffffa97224 */ /* 0x000fe400078e007b */
[----:B------:R-:W-:Y:S02]  /*64e0*/  IMAD.MOV.U32 R123, RZ, RZ, R107 ;  /* 0x000000ffff7b7224 */ /* 0x000fe400078e006b */
[----:B------:R1:W-:Y:S01]  /*64f0*/  MUFU.EX2 R107, R2 ;  /* 0x00000002006b7308 */ /* 0x0003e20000000800 */
[----:B---3--:R-:W-:Y:S01]  /*6500*/  FFMA.FTZ R4, R182, UR4, -R24 ;  /* 0x00000004b6047c23 */ /* 0x008fe20008010818 */
[----:B------:R-:W-:Y:S01]  /*6510*/  PRMT R110, R3, 0x5410, R23 ;  /* 0x00005410036e7816 */ /* 0x000fe20000000017 */
[----:B------:R-:W-:-:S05]  /*6520*/  FFMA.FTZ R3, R191, UR4, -R18 ;  /* 0x00000004bf037c23 */ /* 0x000fca0008010812 */
[----:B------:R3:W-:Y:S01]  /*6530*/  MUFU.EX2 R128, R4 ;  /* 0x0000000400807308 */ /* 0x0007e20000000800 */
[----:B-1----:R-:W-:Y:S01]  /*6540*/  FFMA.FTZ R2, R170, UR4, -R24 ;  /* 0x00000004aa027c23 */ /* 0x002fe20008010818 */
[----:B------:R-:W-:Y:S02]  /*6550*/  IMAD.MOV.U32 R170, RZ, RZ, R61 ;  /* 0x000000ffffaa7224 */ /* 0x000fe400078e003d */
[----:B------:R-:W-:-:S04]  /*6560*/  IMAD.MOV.U32 R61, RZ, RZ, R62 ;  /* 0x000000ffff3d7224 */ /* 0x000fc800078e003e */
[----:B------:R1:W-:Y:S01]  /*6570*/  MUFU.EX2 R106, R2 ;  /* 0x00000002006a7308 */ /* 0x0003e20000000800 */
[----:B------:R-:W-:Y:S02]  /*6580*/  IMAD.MOV.U32 R62, RZ, RZ, R63 ;  /* 0x000000ffff3e7224 */ /* 0x000fe400078e003f */
[----:B------:R-:W-:Y:S01]  /*6590*/  IMAD.MOV.U32 R63, RZ, RZ, R142 ;  /* 0x000000ffff3f7224 */ /* 0x000fe200078e008e */
[----:B---3--:R-:W-:Y:S01]  /*65a0*/  SHF.R.U32.HI R4, RZ, 0x8, R21 ;  /* 0x00000008ff047819 */ /* 0x008fe20000011615 */
[----:B------:R-:W-:Y:S01]  /*65b0*/  IMAD.MOV.U32 R142, RZ, RZ, R51 ;  /* 0x000000ffff8e7224 */ /* 0x000fe200078e0033 */
[----:B------:R-:W-:Y:S01]  /*65c0*/  LOP3.LUT R6, R49, 0xff, RZ, 0xc0, !PT ;  /* 0x000000ff31067812 */ /* 0x000fe200078ec0ff */
[----:B------:R-:W-:Y:S01]  /*65d0*/  IMAD.MOV.U32 R191, RZ, RZ, R61 ;  /* 0x000000ffffbf7224 */ /* 0x000fe200078e003d */
[----:B------:R-:W-:Y:S01]  /*65e0*/  PRMT R111, R27, 0x5410, R4 ;  /* 0x000054101b6f7816 */ /* 0x000fe20000000004 */
[----:B------:R-:W-:Y:S02]  /*65f0*/  IMAD.MOV.U32 R61, RZ, RZ, R62 ;  /* 0x000000ffff3d7224 */ /* 0x000fe400078e003e */
[----:B------:R-:W-:Y:S01]  /*6600*/  IMAD.MOV.U32 R38, RZ, RZ, R139 ;  /* 0x000000ffff267224 */ /* 0x000fe200078e008b */
[----:B------:R3:W-:Y:S01]  /*6610*/  MUFU.EX2 R175, R7 ;  /* 0x0000000700af7308 */ /* 0x0007e20000000800 */
[----:B------:R-:W-:Y:S01]  /*6620*/  IMAD.MOV.U32 R62, RZ, RZ, R63 ;  /* 0x000000ffff3e7224 */ /* 0x000fe200078e003f */
[----:B------:R-:W4:Y:S01]  /*6630*/  LDSM.16.MT88.4 R20, [R208+0x5000] ;  /* 0x00500000d014783b */ /* 0x000f220000004200 */
[----:B-1----:R-:W-:Y:S01]  /*6640*/  LOP3.LUT R2, R49, 0xffff, RZ, 0xc0, !PT ;  /* 0x0000ffff31027812 */ /* 0x002fe200078ec0ff */
[----:B------:R-:W-:-:S04]  /*6650*/  IMAD.MOV.U32 R63, RZ, RZ, R142 ;  /* 0x000000ffff3f7224 */ /* 0x000fc800078e008e */
[----:B------:R1:W4:Y:S01]  /*6660*/  MUFU.EX2 R139, R5 ;  /* 0x00000005008b7308 */ /* 0x0003220000000800 */
[----:B------:R-:W-:Y:S01]  /*6670*/  SHF.R.U32.HI R4, RZ, 0x8, R2 ;  /* 0x00000008ff047819 */ /* 0x000fe20000011602 */
[----:B------:R-:W-:Y:S01]  /*6680*/  IMAD.MOV.U32 R142, RZ, RZ, R158 ;  /* 0x000000ffff8e7224 */ /* 0x000fe200078e009e */
[----:B------:R-:W-:Y:S01]  /*6690*/  SHF.R.U32.HI R2, RZ, 0x10, R49 ;  /* 0x00000010ff027819 */ /* 0x000fe20000011631 */
[----:B------:R-:W-:Y:S02]  /*66a0*/  IMAD.MOV.U32 R158, RZ, RZ, R168 ;  /* 0x000000ffff9e7224 */ /* 0x000fe400078e00a8 */
[----:B------:R-:W-:Y:S02]  /*66b0*/  IMAD.MOV.U32 R168, RZ, RZ, R159 ;  /* 0x000000ffffa87224 */ /* 0x000fe400078e009f */
[----:B------:R-:W-:Y:S01]  /*66c0*/  IMAD.MOV.U32 R159, RZ, RZ, R122 ;  /* 0x000000ffff9f7224 */ /* 0x000fe200078e007a */
[----:B---3--:R-:W-:Y:S01]  /*66d0*/  PRMT R7, R6, 0x5410, R4 ;  /* 0x0000541006077816 */ /* 0x008fe20000000004 */
[----:B------:R2:W-:Y:S01]  /*66e0*/  MUFU.EX2 R122, R3 ;  /* 0x00000003007a7308 */ /* 0x0005e20000000800 */
[----:B------:R-:W-:-:S02]  /*66f0*/  LOP3.LUT R4, R2, 0xff, RZ, 0xc0, !PT ;  /* 0x000000ff02047812 */ /* 0x000fc400078ec0ff */
[----:B------:R-:W-:Y:S02]  /*6700*/  HSET2.LE.AND R2, R8, R0, PT ;  /* 0x0000000008027233 */ /* 0x000fe40003803000 */
[----:B-1----:R-:W-:-:S04]  /*6710*/  LOP3.LUT R5, R34, 0xff, RZ, 0xc0, !PT ;  /* 0x000000ff22057812 */ /* 0x002fc800078ec0ff */
[----:B------:R-:W-:Y:S01]  /*6720*/  PRMT R51, R5, 0x5410, R33 ;  /* 0x0000541005337816 */ /* 0x000fe20000000021 */
[----:B------:R-:W-:Y:S01]  /*6730*/  FFMA.FTZ R5, R232, UR4, -R18 ;  /* 0x00000004e8057c23 */ /* 0x000fe20008010812 */
[----:B------:R-:W-:Y:S01]  /*6740*/  IMAD.MOV.U32 R232, RZ, RZ, R123 ;  /* 0x000000ffffe87224 */ /* 0x000fe200078e007b */
[----:B--2---:R-:W-:Y:S02]  /*6750*/  F2FP.BF16.F32.PACK_AB R3, R215, R226 ;  /* 0x000000e2d703723e */ /* 0x004fe400000010ff */
[----:B------:R1:W-:Y:S01]  /*6760*/  MUFU.EX2 R123, R5 ;  /* 0x00000005007b7308 */ /* 0x0003e20000000800 */
[----:B------:R-:W-:Y:S02]  /*6770*/  SHF.R.U32.HI R6, RZ, 0x18, R49 ;  /* 0x00000018ff067819 */ /* 0x000fe40000011631 */
[----:B------:R-:W-:Y:S02]  /*6780*/  LOP3.LUT R10, R2, R3, RZ, 0xc0, !PT ;  /* 0x00000003020a7212 */ /* 0x000fe400078ec0ff */
[----:B------:R-:W-:-:S02]  /*6790*/  HSET2.LE.AND R2, R9, R0, PT ;  /* 0x0000000009027233 */ /* 0x000fc40003803000 */
[----:B----4-:R-:W-:Y:S01]  /*67a0*/  F2FP.BF16.F32.PACK_AB R3, R129, R134 ;  /* 0x000000868103723e */ /* 0x010fe200000010ff */
[----:B------:R-:W-:Y:S01]  /*67b0*/  FFMA.FTZ R8, R190, UR4, -R18 ;  /* 0x00000004be087c23 */ /* 0x000fe20008010812 */
[----:B------:R-:W-:Y:S01]  /*67c0*/  PRMT R6, R4, 0x5410, R6 ;  /* 0x0000541004067816 */ /* 0x000fe20000000006 */
[----:B------:R-:W-:Y:S01]  /*67d0*/  IMAD.MOV.U32 R167, RZ, RZ, R60 ;  /* 0x000000ffffa77224 */ /* 0x000fe200078e003c */
[--C-:B------:R-:W-:Y:S01]  /*67e0*/  HSET2.LE.AND R4, R7, R0.reuse, PT ;  /* 0x0000000007047233 */ /* 0x100fe20003803000 */
[----:B-1----:R-:W-:Y:S01]  /*67f0*/  FFMA.FTZ R5, R231, UR4, -R18 ;  /* 0x00000004e7057c23 */ /* 0x002fe20008010812 */
[----:B------:R-:W-:Y:S01]  /*6800*/  IMAD.MOV.U32 R231, RZ, RZ, R121 ;  /* 0x000000ffffe77224 */ /* 0x000fe200078e0079 */
[----:B------:R-:W-:Y:S02]  /*6810*/  LOP3.LUT R11, R2, R3, RZ, 0xc0, !PT ;  /* 0x00000003020b7212 */ /* 0x000fe400078ec0ff */
[----:B------:R1:W-:Y:S01]  /*6820*/  MUFU.EX2 R121, R5 ;  /* 0x0000000500797308 */ /* 0x0003e20000000800 */
[----:B------:R-:W-:Y:S01]  /*6830*/  IMAD.MOV.U32 R60, RZ, RZ, R75 ;  /* 0x000000ffff3c7224 */ /* 0x000fe200078e004b */
[----:B------:R-:W-:Y:S01]  /*6840*/  LOP3.LUT R2, R29, 0xff, RZ, 0xc0, !PT ;  /* 0x000000ff1d027812 */ /* 0x000fe200078ec0ff */
[----:B------:R-:W-:Y:S01]  /*6850*/  IMAD.MOV.U32 R75, RZ, RZ, R120 ;  /* 0x000000ffff4b7224 */ /* 0x000fe200078e0078 */
[----:B------:R-:W-:Y:S01]  /*6860*/  SHF.R.U32.HI R3, RZ, 0x8, R28 ;  /* 0x00000008ff037819 */ /* 0x000fe2000001161c */
[----:B------:R-:W-:Y:S01]  /*6870*/  IMAD.MOV.U32 R190, RZ, RZ, R61 ;  /* 0x000000ffffbe7224 */ /* 0x000fe200078e003d */
[----:B------:R-:W-:-:S02]  /*6880*/  HSET2.LE.AND R6, R6, R0, PT ;  /* 0x0000000006067233 */ /* 0x000fc40003803000 */
[----:B------:R2:W3:Y:S01]  /*6890*/  MUFU.EX2 R120, R8 ;  /* 0x0000000800787308 */ /* 0x0004e20000000800 */
[----:B------:R-:W-:Y:S01]  /*68a0*/  IMAD.MOV.U32 R61, RZ, RZ, R63 ;  /* 0x000000ffff3d7224 */ /* 0x000fe200078e003f */
[----:B------:R-:W-:Y:S01]  /*68b0*/  F2FP.BF16.F32.PACK_AB R7, R133, R139 ;  /* 0x0000008b8507723e */ /* 0x000fe200000010ff */
[----:B------:R-:W-:Y:S01]  /*68c0*/  IMAD.MOV.U32 R63, RZ, RZ, R159 ;  /* 0x000000ffff3f7224 */ /* 0x000fe200078e009f */
[----:B------:R-:W-:Y:S02]  /*68d0*/  PRMT R27, R2, 0x5410, R30 ;  /* 0x00005410021b7816 */ /* 0x000fe4000000001e */
[----:B-1----:R-:W-:Y:S01]  /*68e0*/  F2FP.BF16.F32.PACK_AB R5, R248, R233 ;  /* 0x000000e9f805723e */ /* 0x002fe200000010ff */
[----:B------:R-:W-:Y:S01]  /*68f0*/  IMAD.MOV.U32 R159, RZ, RZ, R157 ;  /* 0x000000ffff9f7224 */ /* 0x000fe200078e009d */
[----:B------:R-:W-:Y:S01]  /*6900*/  PRMT R49, R31, 0x5410, R3 ;  /* 0x000054101f317816 */ /* 0x000fe20000000003 */
[----:B------:R-:W-:Y:S01]  /*6910*/  FFMA.FTZ R3, R193, UR4, -R17 ;  /* 0x00000004c1037c23 */ /* 0x000fe20008010811 */
[----:B------:R-:W-:-:S02]  /*6920*/  LOP3.LUT R2, R40, 0xffff, RZ, 0xc0, !PT ;  /* 0x0000ffff28027812 */ /* 0x000fc400078ec0ff */
[----:B--2---:R-:W-:Y:S01]  /*6930*/  LOP3.LUT R8, R4, R5, RZ, 0xc0, !PT ;  /* 0x0000000504087212 */ /* 0x004fe200078ec0ff */
[----:B------:R-:W-:Y:S01]  /*6940*/  FFMA.FTZ R4, R235, UR4, -R17 ;  /* 0x00000004eb047c23 */ /* 0x000fe20008010811 */
[----:B------:R-:W-:Y:S01]  /*6950*/  IMAD.MOV.U32 R157, RZ, RZ, R119 ;  /* 0x000000ffff9d7224 */ /* 0x000fe200078e0077 */
[----:B------:R-:W-:Y:S01]  /*6960*/  LOP3.LUT R9, R6, R7, RZ, 0xc0, !PT ;  /* 0x0000000706097212 */ /* 0x000fe200078ec0ff */
[----:B------:R-:W-:Y:S01]  /*6970*/  IMAD.MOV.U32 R193, RZ, RZ, R118 ;  /* 0x000000ffffc17224 */ /* 0x000fe200078e0076 */
[----:B------:R1:W-:Y:S01]  /*6980*/  MUFU.EX2 R119, R4 ;  /* 0x0000000400777308 */ /* 0x0003e20000000800 */
[----:B------:R-:W-:Y:S01]  /*6990*/  SHF.R.U32.HI R7, RZ, 0x8, R2 ;  /* 0x00000008ff077819 */ /* 0x000fe20000011602 */
[----:B------:R-:W-:Y:S01]  /*69a0*/  IMAD.MOV.U32 R154, RZ, RZ, R89 ;  /* 0x000000ffff9a7224 */ /* 0x000fe200078e0059 */
[----:B------:R-:W-:Y:S01]  /*69b0*/  SHF.R.U32.HI R5, RZ, 0x8, R12 ;  /* 0x00000008ff057819 */ /* 0x000fe2000001160c */
[----:B------:R-:W-:Y:S01]  /*69c0*/  IMAD.MOV.U32 R151, RZ, RZ, R116 ;  /* 0x000000ffff977224 */ /* 0x000fe200078e0074 */
[----:B------:R-:W-:Y:S01]  /*69d0*/  LOP3.LUT R2, R13, 0xffff, RZ, 0xc0, !PT ;  /* 0x0000ffff0d027812 */ /* 0x000fe200078ec0ff */
[----:B------:R-:W-:Y:S01]  /*69e0*/  IMAD.MOV.U32 R89, RZ, RZ, R117 ;  /* 0x000000ffff597224 */ /* 0x000fe200078e0075 */
[----:B------:R-:W2:Y:S01]  /*69f0*/  LDSM.16.MT88.4 R28, [R209+0x5000] ;  /* 0x00500000d11c783b */ /* 0x000ea20000004200 */
[----:B------:R4:W-:Y:S01]  /*6a00*/  MUFU.EX2 R118, R3 ;  /* 0x0000000300767308 */ /* 0x0009e20000000800 */
[----:B------:R-:W-:-:S02]  /*6a10*/  LOP3.LUT R6, R14, 0xff, RZ, 0xc0, !PT ;  /* 0x000000ff0e067812 */ /* 0x000fc400078ec0ff */
[----:B------:R-:W-:Y:S01]  /*6a20*/  PRMT R14, R16, 0x5410, R5 ;  /* 0x00005410100e7816 */ /* 0x000fe20000000005 */
[----:B-1----:R-:W-:Y:S01]  /*6a30*/  FFMA.FTZ R4, R194, UR4, -R17 ;  /* 0x00000004c2047c23 */ /* 0x002fe20008010811 */
[----:B------:R-:W-:-:S03]  /*6a40*/  SHF.R.U32.HI R5, RZ, 0x18, R13 ;  /* 0x00000018ff057819 */ /* 0x000fc6000001160d */
[----:B------:R1:W2:Y:S01]  /*6a50*/  MUFU.EX2 R117, R4 ;  /* 0x0000000400757308 */ /* 0x0002a20000000800 */
[----:B----4-:R-:W-:Y:S02]  /*6a60*/  SHF.R.U32.HI R3, RZ, 0x10, R13 ;  /* 0x00000010ff037819 */ /* 0x010fe4000001160d */
[----:B------:R-:W-:Y:S02]  /*6a70*/  PRMT R15, R6, 0x5410, R15 ;  /* 0x00005410060f7816 */ /* 0x000fe4000000000f */
[----:B------:R-:W-:Y:S02]  /*6a80*/  LOP3.LUT R12, R40, 0xff, RZ, 0xc0, !PT ;  /* 0x000000ff280c7812 */ /* 0x000fe400078ec0ff */
[----:B------:R-:W-:Y:S02]  /*6a90*/  LOP3.LUT R6, R13, 0xff, RZ, 0xc0, !PT ;  /* 0x000000ff0d067812 */ /* 0x000fe400078ec0ff */
[----:B-1----:R-:W-:Y:S02]  /*6aa0*/  SHF.R.U32.HI R4, RZ, 0x8, R2 ;  /* 0x00000008ff047819 */ /* 0x002fe40000011602 */
[----:B------:R-:W-:Y:S01]  /*6ab0*/  LOP3.LUT R2, R3, 0xff, RZ, 0xc0, !PT ;  /* 0x000000ff03027812 */ /* 0x000fe200078ec0ff */
[----:B------:R-:W-:-:S03]  /*6ac0*/  FFMA.FTZ R3, R236, UR4, -R17 ;  /* 0x00000004ec037c23 */ /* 0x000fc60008010811 */
[----:B------:R-:W-:Y:S01]  /*6ad0*/  PRMT R5, R2, 0x5410, R5 ;  /* 0x0000541002057816 */ /* 0x000fe20000000005 */
[----:B------:R3:W1:Y:S01]  /*6ae0*/  MUFU.EX2 R116, R3 ;  /* 0x0000000300747308 */ /* 0x0006620000000800 */
[----:B------:R-:W-:Y:S02]  /*6af0*/  HSET2.LE.AND R2, R14, R0, PT ;  /* 0x000000000e027233 */ /* 0x000fe40003803000 */
[----:B------:R-:W-:Y:S02]  /*6b00*/  PRMT R16, R12, 0x5410, R7 ;  /* 0x000054100c107816 */ /* 0x000fe40000000007 */
[----:B------:R-:W-:Y:S01]  /*6b10*/  PRMT R7, R6, 0x5410, R4 ;  /* 0x0000541006077816 */ /* 0x000fe20000000004 */
[----:B------:R-:W-:Y:S01]  /*6b20*/  FFMA.FTZ R4, R179, UR4, -R24 ;  /* 0x00000004b3047c23 */ /* 0x000fe20008010818 */
[----:B------:R-:W-:Y:S02]  /*6b30*/  IMAD.MOV.U32 R194, RZ, RZ, R60 ;  /* 0x000000ffffc27224 */ /* 0x000fe400078e003c */
[----:B------:R-:W-:Y:S01]  /*6b40*/  IMAD.MOV.U32 R148, RZ, RZ, R61 ;  /* 0x000000ffff947224 */ /* 0x000fe200078e003d */
[----:B---3--:R-:W-:Y:S01]  /*6b50*/  F2FP.BF16.F32.PACK_AB R3, R120, R121 ;  /* 0x000000797803723e */ /* 0x008fe200000010ff */
[----:B------:R-:W-:-:S03]  /*6b60*/  IMAD.MOV.U32 R90, RZ, RZ, R62 ;  /* 0x000000ffff5a7224 */ /* 0x000fc600078e003e */
[----:B------:R-:W-:Y:S01]  /*6b70*/  LOP3.LUT R6, R2, R3, RZ, 0xc0, !PT ;  /* 0x0000000302067212 */ /* 0x000fe200078ec0ff */
[----:B------:R-:W-:Y:S01]  /*6b80*/  FFMA.FTZ R3, R181, UR4, -R18 ;  /* 0x00000004b5037c23 */ /* 0x000fe20008010812 */
[----:B------:R-:W-:Y:S01]  /*6b90*/  IMAD.MOV.U32 R179, RZ, RZ, R63 ;  /* 0x000000ffffb37224 */ /* 0x000fe200078e003f */
[----:B------:R-:W-:Y:S01]  /*6ba0*/  HSET2.LE.AND R2, R15, R0, PT ;  /* 0x000000000f027233 */ /* 0x000fe20003803000 */
[----:B------:R-:W-:Y:S01]  /*6bb0*/  HMMA.16816.F32.BF16 R60, R8, R44, R100 ;  /* 0x0000002c083c723c */ /* 0x000fe20000041864 */
[----:B------:R2:W-:Y:S01]  /*6bc0*/  MUFU.EX2 R101, R3 ;  /* 0x0000000300657308 */ /* 0x0005e20000000800 */
[----:B------:R-:W-:Y:S02]  /*6bd0*/  IMAD.MOV.U32 R156, RZ, RZ, R36 ;  /* 0x000000ffff9c7224 */ /* 0x000fe400078e0024 */
[----:B------:R-:W-:-:S05]  /*6be0*/  IMAD.MOV.U32 R166, RZ, RZ, R37 ;  /* 0x000000ffffa67224 */ /* 0x000fca00078e0025 */
[----:B------:R3:W-:Y:S01]  /*6bf0*/  MUFU.EX2 R104, R4 ;  /* 0x0000000400687308 */ /* 0x0007e20000000800 */
[----:B------:R-:W-:Y:S01]  /*6c00*/  IMAD.MOV.U32 R146, RZ, RZ, R38 ;  /* 0x000000ffff927224 */ /* 0x000fe200078e0026 */
[----:B--2---:R-:W-:Y:S01]  /*6c10*/  F2FP.BF16.F32.PACK_AB R3, R117, R118 ;  /* 0x000000767503723e */ /* 0x004fe200000010ff */
[----:B------:R-:W-:Y:S01]  /*6c20*/  IMAD.MOV.U32 R147, RZ, RZ, R39 ;  /* 0x000000ffff937224 */ /* 0x000fe200078e0027 */
[C---:B------:R-:W-:Y:S01]  /*6c30*/  HMMA.16816.F32.BF16 R32, R8.reuse, R52, R84 ;  /* 0x000000340820723c */ /* 0x040fe20000041854 */
[----:B---3--:R-:W-:Y:S02]  /*6c40*/  HSET2.LE.AND R4, R7, R0, PT ;  /* 0x0000000007047233 */ /* 0x008fe40003803000 */
[----:B------:R-:W-:Y:S02]  /*6c50*/  LOP3.LUT R7, R2, R3, RZ, 0xc0, !PT ;  /* 0x0000000302077212 */ /* 0x000fe400078ec0ff */
[----:B------:R-:W-:Y:S01]  /*6c60*/  SHF.R.U32.HI R2, RZ, 0x10, R40 ;  /* 0x00000010ff027819 */ /* 0x000fe20000011628 */
[----:B------:R-:W-:Y:S01]  /*6c70*/  HMMA.16816.F32.BF16 R36, R8, R54, R92 ;  /* 0x000000360824723c */ /* 0x000fe2000004185c */
[----:B------:R-:W-:-:S05]  /*6c80*/  F2FP.BF16.F32.PACK_AB R3, R205, R206 ;  /* 0x000000cecd03723e */ /* 0x000fca00000010ff */
[----:B------:R-:W-:Y:S01]  /*6c90*/  HMMA.16816.F32.BF16 R44, R8, R46, R96 ;  /* 0x0000002e082c723c */ /* 0x000fe20000041860 */
[----:B------:R-:W-:-:S06]  /*6ca0*/  HSET2.LE.AND R12, R5, R0, PT ;  /* 0x00000000050c7233 */ /* 0x000fcc0003803000 */
[----:B------:R-:W-:Y:S01]  /*6cb0*/  LOP3.LUT R8, R2, 0xff, RZ, 0xc0, !PT ;  /* 0x000000ff02087812 */ /* 0x000fe200078ec0ff */
[----:B------:R-:W-:Y:S01]  /*6cc0*/  FFMA.FTZ R10, R188, UR4, -R18 ;  /* 0x00000004bc0a7c23 */ /* 0x000fe20008010812 */
[----:B------:R-:W-:-:S03]  /*6cd0*/  HSET2.LE.AND R2, R41, R0, PT ;  /* 0x0000000029027233 */ /* 0x000fc60003803000 */
[----:B------:R2:W-:Y:S01]  /*6ce0*/  MUFU.EX2 R99, R10 ;  /* 0x0000000a00637308 */ /* 0x0005e20000000800 */
[----:B------:R-:W-:Y:S02]  /*6cf0*/  F2FP.BF16.F32.PACK_AB R5, R122, R123 ;  /* 0x0000007b7a05723e */ /* 0x000fe400000010ff */
[----:B------:R-:W-:Y:S02]  /*6d00*/  SHF.R.U32.HI R9, RZ, 0x18, R40 ;  /* 0x00000018ff097819 */ /* 0x000fe40000011628 */
[----:B-1----:R-:W-:Y:S02]  /*6d10*/  F2FP.BF16.F32.PACK_AB R13, R116, R119 ;  /* 0x00000077740d723e */ /* 0x002fe400000010ff */
[----:B------:R-:W-:Y:S02]  /*6d20*/  LOP3.LUT R4, R4, R5, RZ, 0xc0, !PT ;  /* 0x0000000504047212 */ /* 0x000fe400078ec0ff */
[----:B------:R-:W-:Y:S01]  /*6d30*/  PRMT R9, R8, 0x5410, R9 ;  /* 0x0000541008097816 */ /* 0x000fe20000000009 */
[----:B------:R-:W-:Y:S01]  /*6d40*/  FFMA.FTZ R14, R183, UR4, -R18 ;  /* 0x00000004b70e7c23 */ /* 0x000fe20008010812 */
[----:B------:R-:W-:-:S02]  /*6d50*/  LOP3.LUT R5, R12, R13, RZ, 0xc0, !PT ;  /* 0x0000000d0c057212 */ /* 0x000fc400078ec0ff */
[----:B--2---:R-:W-:Y:S01]  /*6d60*/  LOP3.LUT R10, R2, R3, RZ, 0xc0, !PT ;  /* 0x00000003020a7212 */ /* 0x004fe200078ec0ff */
[----:B------:R-:W-:Y:S01]  /*6d70*/  FFMA.FTZ R3, R189, UR4, -R18 ;  /* 0x00000004bd037c23 */ /* 0x000fe20008010812 */
[----:B------:R-:W-:-:S03]  /*6d80*/  HSET2.LE.AND R2, R42, R0, PT ;  /* 0x000000002a027233 */ /* 0x000fc60003803000 */
[----:B------:R1:W-:Y:S01]  /*6d90*/  MUFU.EX2 R98, R3 ;  /* 0x0000000300627308 */ /* 0x0003e20000000800 */
[--C-:B------:R-:W-:Y:S02]  /*6da0*/  HSET2.LE.AND R8, R16, R0.reuse, PT ;  /* 0x0000000010087233 */ /* 0x100fe40003803000 */
[----:B------:R-:W-:Y:S02]  /*6db0*/  HSET2.LE.AND R12, R9, R0, PT ;  /* 0x00000000090c7233 */ /* 0x000fe40003803000 */
[----:B------:R-:W-:Y:S01]  /*6dc0*/  F2FP.BF16.F32.PACK_AB R9, R207, R214 ;  /* 0x000000d6cf09723e */ /* 0x000fe200000010ff */
[----:B------:R-:W-:Y:S01]  /*6dd0*/  HMMA.16816.F32.BF16 R56, R4, R20, R56 ;  /* 0x000000140438723c */ /* 0x000fe20000041838 */
[----:B------:R-:W-:Y:S01]  /*6de0*/  F2FP.BF16.F32.PACK_AB R13, R128, R132 ;  /* 0x00000084800d723e */ /* 0x000fe200000010ff */
[----:B------:R2:W3:Y:S01]  /*6df0*/  MUFU.EX2 R100, R14 ;  /* 0x0000000e00647308 */ /* 0x0004e20000000800 */
[----:B-1----:R-:W-:-:S03]  /*6e00*/  F2FP.BF16.F32.PACK_AB R3, R126, R127 ;  /* 0x0000007f7e03723e */ /* 0x002fc600000010ff */
[----:B------:R-:W-:Y:S01]  /*6e10*/  HMMA.16816.F32.BF16 R52, R4, R22, R80 ;  /* 0x000000160434723c */ /* 0x000fe20000041850 */
[----:B------:R-:W-:Y:S02]  /*6e20*/  LOP3.LUT R11, R2, R3, RZ, 0xc0, !PT ;  /* 0x00000003020b7212 */ /* 0x000fe400078ec0ff */
[----:B------:R-:W-:-:S03]  /*6e30*/  LOP3.LUT R2, R25, 0xffff, RZ, 0xc0, !PT ;  /* 0x0000ffff19027812 */ /* 0x000fc600078ec0ff */
[C---:B------:R-:W-:Y:S01]  /*6e40*/  HMMA.16816.F32.BF16 R64, R4.reuse, R28, R64 ;  /* 0x0000001c0440723c */ /* 0x040fe20000041840 */
[----:B------:R-:W-:Y:S01]  /*6e50*/  FFMA.FTZ R3, R195, UR4, -R17 ;  /* 0x00000004c3037c23 */ /* 0x000fe20008010811 */
[----:B------:R-:W-:Y:S02]  /*6e60*/  LOP3.LUT R8, R8, R9, RZ, 0xc0, !PT ;  /* 0x0000000908087212 */ /* 0x000fe400078ec0ff */
[----:B------:R-:W-:Y:S02]  /*6e70*/  SHF.R.U32.HI R2, RZ, 0x8, R2 ;  /* 0x00000008ff027819 */ /* 0x000fe40000011602 */
[----:B------:R-:W-:Y:S01]  /*6e80*/  HMMA.16816.F32.BF16 R40, R4, R30, R76 ;  /* 0x0000001e0428723c */ /* 0x000fe2000004184c */
[----:B------:R-:W-:Y:S01]  /*6e90*/  LOP3.LUT R9, R12, R13, RZ, 0xc0, !PT ;  /* 0x0000000d0c097212 */ /* 0x000fe200078ec0ff */
[----:B------:R-:W-:Y:S02]  /*6ea0*/  IMAD.MOV.U32 R188, RZ, RZ, R89 ;  /* 0x000000ffffbc7224 */ /* 0x000fe400078e0059 */
[----:B--2---:R-:W-:Y:S01]  /*6eb0*/  FFMA.FTZ R14, R192, UR4, -R17 ;  /* 0x00000004c00e7c23 */ /* 0x004fe20008010811 */
[----:B------:R1:W-:Y:S02]  /*6ec0*/  MUFU.EX2 R96, R3 ;  /* 0x0000000300607308 */ /* 0x0003e40000000800 */
[----:B------:R-:W-:-:S02]  /*6ed0*/  LOP3.LUT R5, R69, 0xff, RZ, 0xc0, !PT ;  /* 0x000000ff45057812 */ /* 0x000fc400078ec0ff */
[----:B------:R-:W-:Y:S02]  /*6ee0*/  LOP3.LUT R4, R25, 0xff, RZ, 0xc0, !PT ;  /* 0x000000ff19047812 */ /* 0x000fe400078ec0ff */
[----:B------:R-:W-:Y:S02]  /*6ef0*/  PRMT R89, R5, 0x5410, R73 ;  /* 0x0000541005597816 */ /* 0x000fe40000000049 */
[----:B------:R-:W-:Y:S02]  /*6f00*/  SHF.R.U32.HI R6, RZ, 0x8, R68 ;  /* 0x00000008ff067819 */ /* 0x000fe40000011644 */
[----:B------:R-:W-:Y:S01]  /*6f10*/  PRMT R5, R4, 0x5410, R2 ;  /* 0x0000541004057816 */ /* 0x000fe20000000002 */
[----:B------:R-:W-:Y:S01]  /*6f20*/  IMAD.MOV.U32 R102, RZ, RZ, R166 ;  /* 0x000000ffff667224 */ /* 0x000fe200078e00a6 */
[----:B------:R-:W-:Y:S01]  /*6f30*/  LOP3.LUT R2, R26, 0xffff, RZ, 0xc0, !PT ;  /* 0x0000ffff1a027812 */ /* 0x000fe200078ec0ff */
[----:B------:R2:W4:Y:S01]  /*6f40*/  MUFU.EX2 R97, R14 ;  /* 0x0000000e00617308 */ /* 0x0005220000000800 */
[----:B-1----:R-:W-:Y:S01]  /*6f50*/  FFMA.FTZ R3, R201, UR4, -R17 ;  /* 0x00000004c9037c23 */ /* 0x002fe20008010811 */
[----:B------:R-:W-:-:S02]  /*6f60*/  IMAD.MOV.U32 R166, RZ, RZ, R70 ;  /* 0x000000ffffa67224 */ /* 0x000fc400078e0046 */
[----:B------:R-:W-:Y:S01]  /*6f70*/  FFMA.FTZ R4, R202, UR4, -R17 ;  /* 0x00000004ca047c23 */ /* 0x000fe20008010811 */
[----:B------:R-:W-:Y:S01]  /*6f80*/  IMAD.MOV.U32 R189, RZ, RZ, R71 ;  /* 0x000000ffffbd7224 */ /* 0x000fe200078e0047 */
[----:B------:R-:W-:Y:S02]  /*6f90*/  PRMT R91, R74, 0x5410, R6 ;  /* 0x000054104a5b7816 */ /* 0x000fe40000000006 */
[----:B------:R1:W-:Y:S01]  /*6fa0*/  MUFU.EX2 R94, R3 ;  /* 0x00000003005e7308 */ /* 0x0003e20000000800 */
[C---:B------:R-:W-:Y:S01]  /*6fb0*/  HMMA.16816.F32.BF16 R68, R8.reuse, R20, R32 ;  /* 0x000000140844723c */ /* 0x040fe20000041820 */
[----:B------:R-:W4:Y:S01]  /*6fc0*/  LDSM.16.MT88.4 R32, [R208+0x5400] ;  /* 0x00540000d020783b */ /* 0x000f220000004200 */
[----:B------:R-:W-:Y:S02]  /*6fd0*/  SHF.R.U32.HI R6, RZ, 0x8, R2 ;  /* 0x00000008ff067819 */ /* 0x000fe40000011602 */
[----:B------:R-:W-:Y:S02]  /*6fe0*/  HSET2.LE.AND R2, R5, R0, PT ;  /* 0x0000000005027233 */ /* 0x000fe40003803000 */
[----:B------:R-:W-:Y:S01]  /*6ff0*/  HMMA.16816.F32.BF16 R80, R8, R22, R36 ;  /* 0x000000160850723c */ /* 0x000fe20000041824 */
[----:B------:R-:W4:Y:S01]  /*7000*/  LDSM.16.MT88.4 R36, [R209+0x5400] ;  /* 0x00540000d124783b */ /* 0x000f220000004200 */
[----:B------:R3:W4:Y:S01]  /*7010*/  MUFU.EX2 R93, R4 ;  /* 0x00000004005d7308 */ /* 0x0007220000000800 */
[----:B------:R-:W-:Y:S01]  /*7020*/  FFMA.FTZ R5, R200, UR4, -R24 ;  /* 0x00000004c8057c23 */ /* 0x000fe20008010818 */
[----:B------:R-:W-:-:S02]  /*7030*/  SHF.R.U32.HI R7, RZ, 0x18, R25 ;  /* 0x00000018ff077819 */ /* 0x000fc40000011619 */
[----:B------:R-:W-:Y:S01]  /*7040*/  HMMA.16816.F32.BF16 R76, R8, R28, R60 ;  /* 0x0000001c084c723c */ /* 0x000fe2000004183c */
[----:B------:R-:W-:Y:S01]  /*7050*/  LOP3.LUT R12, R26, 0xff, RZ, 0xc0, !PT ;  /* 0x000000ff1a0c7812 */ /* 0x000fe200078ec0ff */
[----:B--2---:R-:W-:Y:S01]  /*7060*/  FFMA.FTZ R14, R216, UR4, -R24 ;  /* 0x00000004d80e7c23 */ /* 0x004fe20008010818 */
[----:B------:R-:W-:Y:S01]  /*7070*/  IMAD.MOV.U32 R177, RZ, RZ, R90 ;  /* 0x000000ffffb17224 */ /* 0x000fe200078e005a */
[----:B-1----:R-:W-:Y:S01]  /*7080*/  SHF.R.U32.HI R3, RZ, 0x10, R25 ;  /* 0x00000010ff037819 */ /* 0x002fe20000011619 */
[----:B------:R1:W-:Y:S01]  /*7090*/  MUFU.EX2 R95, R5 ;  /* 0x00000005005f7308 */ /* 0x0003e20000000800 */
[----:B------:R-:W-:Y:S01]  /*70a0*/  IMAD.MOV.U32 R181, RZ, RZ, R154 ;  /* 0x000000ffffb57224 */ /* 0x000fe200078e009a */
[----:B------:R-:W2:Y:S01]  /*70b0*/  LDSM.16.MT88.4 R20, [R208+0x5800] ;  /* 0x00580000d014783b */ /* 0x000ea20000004200 */
[----:B---3--:R-:W-:Y:S02]  /*70c0*/  LOP3.LUT R4, R3, 0xff, RZ, 0xc0, !PT ;  /* 0x000000ff03047812 */ /* 0x008fe400078ec0ff */
[----:B------:R-:W-:-:S02]  /*70d0*/  F2FP.BF16.F32.PACK_AB R3, R100, R101 ;  /* 0x000000656403723e */ /* 0x000fc400000010ff */
[----:B-1----:R-:W-:Y:S02]  /*70e0*/  PRMT R5, R4, 0x5410, R7 ;  /* 0x0000541004057816 */ /* 0x002fe40000000007 */
[----:B------:R-:W-:Y:S01]  /*70f0*/  LOP3.LUT R4, R2, R3, RZ, 0xc0, !PT ;  /* 0x0000000302047212 */ /* 0x000fe200078ec0ff */
[----:B------:R-:W-:Y:S02]  /*7100*/  FFMA.FTZ R3, R203, UR4, -R24 ;  /* 0x00000004cb037c23 */ /* 0x000fe40008010818 */
[----:B------:R-:W-:Y:S02]  /*7110*/  HSET2.LE.AND R2, R5, R0, PT ;  /* 0x0000000005027233 */ /* 0x000fe40003803000 */
[----:B------:R4:W-:Y:S01]  /*7120*/  MUFU.EX2 R92, R3 ;  /* 0x00000003005c7308 */ /* 0x0009e20000000800 */
[----:B------:R-:W-:Y:S01]  /*7130*/  HMMA.16816.F32.BF16 R60, R8, R30, R44 ;  /* 0x0000001e083c723c */ /* 0x000fe2000004182c */
[----:B------:R-:W-:Y:S01]  /*7140*/  PRMT R15, R12, 0x5410, R6 ;  /* 0x000054100c0f7816 */ /* 0x000fe20000000006 */
[----:B------:R-:W-:-:S05]  /*7150*/  FFMA.FTZ R16, R219, UR4, -R18 ;  /* 0x00000004db107c23 */ /* 0x000fca0008010812 */
[----:B------:R-:W-:Y:S01]  /*7160*/  FFMA.FTZ R10, R217, UR4, -R18 ;  /* 0x00000004d90a7c23 */ /* 0x000fe20008010812 */
[----:B----4-:R-:W-:Y:S01]  /*7170*/  F2FP.BF16.F32.PACK_AB R3, R96, R97 ;  /* 0x000000616003723e */ /* 0x010fe200000010ff */
[----:B------:R1:W-:Y:S01]  /*7180*/  MUFU.EX2 R90, R14 ;  /* 0x0000000e005a7308 */ /* 0x0003e20000000800 */
[--C-:B------:R-:W-:Y:S01]  /*7190*/  SHF.R.U32.HI R9, RZ, 0x18, R26.reuse ;  /* 0x00000018ff097819 */ /* 0x100fe2000001161a */
[----:B------:R-:W-:Y:S01]  /*71a0*/  IMAD.MOV.U32 R187, RZ, RZ, R75 ;  /* 0x000000ffffbb7224 */ /* 0x000fe200078e004b */
[----:B------:R-:W-:Y:S01]  /*71b0*/  LOP3.LUT R5, R2, R3, RZ, 0xc0, !PT ;  /* 0x0000000302057212 */ /* 0x000fe200078ec0ff */
[----:B------:R-:W3:Y:S01]  /*71c0*/  LDSM.16.MT88.4 R28, [R209+0x5800] ;  /* 0x00580000d11c783b */ /* 0x000ee20000004200 */
[----:B------:R-:W-:-:S04]  /*71d0*/  SHF.R.U32.HI R2, RZ, 0x10, R26 ;  /* 0x00000010ff027819 */ /* 0x000fc8000001161a */
[----:B------:R-:W-:Y:S01]  /*71e0*/  LOP3.LUT R8, R2, 0xff, RZ, 0xc0, !PT ;  /* 0x000000ff02087812 */ /* 0x000fe200078ec0ff */
[----:B------:R4:W-:Y:S01]  /*71f0*/  MUFU.EX2 R87, R10 ;  /* 0x0000000a00577308 */ /* 0x0009e20000000800 */
[--C-:B------:R-:W-:Y:S02]  /*7200*/  HSET2.LE.AND R2, R50, R0.reuse, PT ;  /* 0x0000000032027233 */ /* 0x100fe40003803000 */
[--C-:B------:R-:W-:Y:S02]  /*7210*/  HSET2.LE.AND R6, R49, R0.reuse, PT ;  /* 0x0000000031067233 */ /* 0x100fe40003803000 */
[----:B------:R-:W-:Y:S02]  /*7220*/  F2FP.BF16.F32.PACK_AB R3, R196, R198 ;  /* 0x000000c6c403723e */ /* 0x000fe400000010ff */
[----:B------:R-:W-:Y:S02]  /*7230*/  HSET2.LE.AND R12, R27, R0, PT ;  /* 0x000000001b0c7233 */ /* 0x000fe40003803000 */
[----:B------:R-:W-:-:S02]  /*7240*/  F2FP.BF16.F32.PACK_AB R7, R98, R99 ;  /* 0x000000636207723e */ /* 0x000fc400000010ff */
[----:B------:R-:W-:Y:S02]  /*7250*/  F2FP.BF16.F32.PACK_AB R13, R93, R94 ;  /* 0x0000005e5d0d723e */ /* 0x000fe400000010ff */
[----:B-1----:R-:W-:Y:S02]  /*7260*/  LOP3.LUT R14, R2, R3, RZ, 0xc0, !PT ;  /* 0x00000003020e7212 */ /* 0x002fe400078ec0ff */
[----:B----4-:R-:W-:Y:S01]  /*7270*/  PRMT R10, R8, 0x5410, R9 ;  /* 0x00005410080a7816 */ /* 0x010fe20000000009 */
[----:B------:R-:W-:Y:S01]  /*7280*/  FFMA.FTZ R9, R218, UR4, -R18 ;  /* 0x00000004da097c23 */ /* 0x000fe20008010812 */
[----:B------:R-:W-:Y:S02]  /*7290*/  LOP3.LUT R6, R6, R7, RZ, 0xc0, !PT ;  /* 0x0000000706067212 */ /* 0x000fe400078ec0ff */
[----:B------:R-:W-:Y:S01]  /*72a0*/  HSET2.LE.AND R2, R51, R0, PT ;  /* 0x0000000033027233 */ /* 0x000fe20003803000 */
[----:B------:R1:W4:Y:S01]  /*72b0*/  MUFU.EX2 R86, R9 ;  /* 0x0000000900567308 */ /* 0x0003220000000800 */
[----:B------:R-:W-:-:S02]  /*72c0*/  LOP3.LUT R7, R12, R13, RZ, 0xc0, !PT ;  /* 0x0000000d0c077212 */ /* 0x000fc400078ec0ff */
[--C-:B------:R-:W-:Y:S02]  /*72d0*/  HSET2.LE.AND R3, R10, R0.reuse, PT ;  /* 0x000000000a037233 */ /* 0x100fe40003803000 */
[----:B------:R-:W-:Y:S02]  /*72e0*/  F2FP.BF16.F32.PACK_AB R10, R124, R125 ;  /* 0x0000007d7c0a723e */ /* 0x000fe400000010ff */
[----:B------:R-:W-:Y:S02]  /*72f0*/  HSET2.LE.AND R8, R15, R0, PT ;  /* 0x000000000f087233 */ /* 0x000fe40003803000 */
[----:B------:R-:W-:Y:S02]  /*7300*/  F2FP.BF16.F32.PACK_AB R11, R199, R204 ;  /* 0x000000ccc70b723e */ /* 0x000fe400000010ff */
[----:B------:R-:W-:Y:S02]  /*7310*/  LOP3.LUT R13, R3, R10, RZ, 0xc0, !PT ;  /* 0x0000000a030d7212 */ /* 0x000fe400078ec0ff */
[----:B-1----:R-:W-:Y:S01]  /*7320*/  F2FP.BF16.F32.PACK_AB R9, R107, R108 ;  /* 0x0000006c6b09723e */ /* 0x002fe200000010ff */
[----:B------:R-:W-:Y:S01]  /*7330*/  HMMA.16816.F32.BF16 R152, R4, R34, R52 ;  /* 0x000000220498723c */ /* 0x000fe20000041834 */
[----:B------:R-:W-:-:S02]  /*7340*/  SHF.R.U32.HI R3, RZ, 0x10, R88 ;  /* 0x00000010ff037819 */ /* 0x000fc40000011658 */
[----:B------:R-:W-:Y:S02]  /*7350*/  LOP3.LUT R15, R2, R9, RZ, 0xc0, !PT ;  /* 0x00000009020f7212 */ /* 0x000fe400078ec0ff */
[----:B------:R-:W-:Y:S01]  /*7360*/  LOP3.LUT R2, R88, 0xffff, RZ, 0xc0, !PT ;  /* 0x0000ffff58027812 */ /* 0x000fe200078ec0ff */
[----:B------:R-:W-:Y:S01]  /*7370*/  HMMA.16816.F32.BF16 R56, R4, R32, R56 ;  /* 0x000000200438723c */ /* 0x000fe20000041838 */
[----:B------:R-:W-:Y:S02]  /*7380*/  LOP3.LUT R12, R8, R11, RZ, 0xc0, !PT ;  /* 0x0000000b080c7212 */ /* 0x000fe400078ec0ff */
[----:B------:R-:W-:-:S03]  /*7390*/  SHF.R.U32.HI R11, RZ, 0x18, R88 ;  /* 0x00000018ff0b7819 */ /* 0x000fc60000011658 */
[C---:B------:R-:W-:Y:S06]  /*73a0*/  HMMA.16816.F32.BF16 R64, R4.reuse, R36, R64 ;  /* 0x000000240440723c */ /* 0x040fec0000041840 */
[----:B------:R-:W-:Y:S01]  /*73b0*/  HMMA.16816.F32.BF16 R52, R4, R38, R40 ;  /* 0x000000260434723c */ /* 0x000fe20000041828 */
[----:B------:R-:W-:-:S06]  /*73c0*/  SHF.R.U32.HI R9, RZ, 0x18, R48 ;  /* 0x00000018ff097819 */ /* 0x000fcc0000011630 */
[----:B------:R-:W-:Y:S02]  /*73d0*/  SHF.R.U32.HI R7, RZ, 0x8, R2 ;  /* 0x00000008ff077819 */ /* 0x000fe40000011602 */
[----:B------:R-:W-:Y:S02]  /*73e0*/  LOP3.LUT R2, R3, 0xff, RZ, 0xc0, !PT ;  /* 0x000000ff03027812 */ /* 0x000fe400078ec0ff */
[----:B------:R-:W-:Y:S01]  /*73f0*/  SHF.R.U32.HI R6, RZ, 0x10, R48 ;  /* 0x00000010ff067819 */ /* 0x000fe20000011630 */
[----:B------:R-:W-:Y:S01]  /*7400*/  FFMA.FTZ R4, R220, UR4, -R18 ;  /* 0x00000004dc047c23 */ /* 0x000fe20008010812 */
[----:B------:R-:W-:Y:S01]  /*7410*/  PRMT R25, R2, 0x5410, R11 ;  /* 0x0000541002197816 */ /* 0x000fe2000000000b */
[----:B------:R-:W-:Y:S01]  /*7420*/  FFMA.FTZ R2, R222, UR4, -R17 ;  /* 0x00000004de027c23 */ /* 0x000fe20008010811 */
[----:B------:R-:W-:Y:S02]  /*7430*/  LOP3.LUT R5, R48, 0xffff, RZ, 0xc0, !PT ;  /* 0x0000ffff30057812 */ /* 0x000fe400078ec0ff */
[----:B------:R-:W-:Y:S01]  /*7440*/  LOP3.LUT R3, R6, 0xff, RZ, 0xc0, !PT ;  /* 0x000000ff06037812 */ /* 0x000fe200078ec0ff */
[----:B------:R1:W-:Y:S01]  /*7450*/  MUFU.EX2 R84, R4 ;  /* 0x0000000400547308 */ /* 0x0003e20000000800 */
[----:B------:R-:W-:-:S02]  /*7460*/  SHF.R.U32.HI R6, RZ, 0x18, R19 ;  /* 0x00000018ff067819 */ /* 0x000fc40000011613 */
[----:B------:R-:W-:Y:S02]  /*7470*/  PRMT R26, R3, 0x5410, R9 ;  /* 0x00005410031a7816 */ /* 0x000fe40000000009 */
[----:B------:R-:W-:-:S03]  /*7480*/  SHF.R.U32.HI R3, RZ, 0x10, R19 ;  /* 0x00000010ff037819 */ /* 0x000fc60000011613 */
[----:B------:R2:W-:Y:S01]  /*7490*/  MUFU.EX2 R73, R2 ;  /* 0x0000000200497308 */ /* 0x0005e20000000800 */
[----:B-1----:R-:W-:Y:S02]  /*74a0*/  SHF.R.U32.HI R4, RZ, 0x8, R5 ;  /* 0x00000008ff047819 */ /* 0x002fe40000011605 */
[C---:B------:R-:W-:Y:S02]  /*74b0*/  LOP3.LUT R5, R19.reuse, 0xff, RZ, 0xc0, !PT ;  /* 0x000000ff13057812 */ /* 0x040fe400078ec0ff */
[----:B--2---:R-:W-:Y:S01]  /*74c0*/  LOP3.LUT R2, R19, 0xffff, RZ, 0xc0, !PT ;  /* 0x0000ffff13027812 */ /* 0x004fe200078ec0ff */
[----:B------:R-:W-:Y:S02]  /*74d0*/  FADD.FTZ R19, R228, R164 ;  /* 0x000000a4e4137221 */ /* 0x000fe40000010000 */
[----:B------:R-:W2:Y:S01]  /*74e0*/  LDL.LU R228, [R1+0x5c] ;  /* 0x00005c0001e47983 */ /* 0x000ea20000300800 */
[----:B------:R-:W-:-:S04]  /*74f0*/  LOP3.LUT R10, R48, 0xff, RZ, 0xc0, !PT ;  /* 0x000000ff300a7812 */ /* 0x000fc800078ec0ff */
[----:B------:R-:W-:Y:S01]  /*7500*/  PRMT R27, R10, 0x5410, R4 ;  /* 0x000054100a1b7816 */ /* 0x000fe20000000004 */
[--C-:B------:R-:W-:Y:S01]  /*7510*/  FFMA.FTZ R4, R130, UR4, -R17.reuse ;  /* 0x0000000482047c23 */ /* 0x100fe20008010811 */
[----:B------:R-:W-:Y:S01]  /*7520*/  FFMA.FTZ R8, R221, UR4, -R17 ;  /* 0x00000004dd087c23 */ /* 0x000fe20008010811 */
[----:B------:R1:W-:Y:S01]  /*7530*/  MUFU.EX2 R85, R16 ;  /* 0x0000001000557308 */ /* 0x0003e20000000800 */
[----:B------:R-:W-:Y:S07]  /*7540*/  HMMA.16816.F32.BF16 R44, R12, R32, R68 ;  /* 0x000000200c2c723c */ /* 0x000fee0000041844 */
[----:B------:R3:W-:Y:S08]  /*7550*/  MUFU.EX2 R74, R4 ;  /* 0x00000004004a7308 */ /* 0x0007f00000000800 */
[----:B------:R4:W4:Y:S01]  /*7560*/  MUFU.EX2 R75, R8 ;  /* 0x00000008004b7308 */ /* 0x0009220000000800 */
[----:B-1----:R-:W-:-:S02]  /*7570*/  LOP3.LUT R16, R88, 0xff, RZ, 0xc0, !PT ;  /* 0x000000ff58107812 */ /* 0x002fc400078ec0ff */
[----:B---3--:R-:W-:Y:S02]  /*7580*/  SHF.R.U32.HI R4, RZ, 0x8, R2 ;  /* 0x00000008ff047819 */ /* 0x008fe40000011602 */
[----:B------:R-:W-:Y:S01]  /*7590*/  LOP3.LUT R2, R3, 0xff, RZ, 0xc0, !PT ;  /* 0x000000ff03027812 */ /* 0x000fe200078ec0ff */
[----:B------:R-:W-:Y:S01]  /*75a0*/  FFMA.FTZ R3, R131, UR4, -R17 ;  /* 0x0000000483037c23 */ /* 0x000fe20008010811 */
[----:B------:R-:W-:Y:S02]  /*75b0*/  PRMT R16, R16, 0x5410, R7 ;  /* 0x0000541010107816 */ /* 0x000fe40000000007 */
[----:B------:R-:W-:Y:S01]  /*75c0*/  LOP3.LUT R7, R113, 0xff, RZ, 0xc0, !PT ;  /* 0x000000ff71077812 */ /* 0x000fe200078ec0ff */
[----:B------:R1:W3:Y:S01]  /*75d0*/  MUFU.EX2 R71, R3 ;  /* 0x0000000300477308 */ /* 0x0002e20000000800 */
[----:B----4-:R-:W-:Y:S02]  /*75e0*/  SHF.R.U32.HI R8, RZ, 0x8, R112 ;  /* 0x00000008ff087819 */ /* 0x010fe40000011670 */
[----:B------:R-:W-:-:S02]  /*75f0*/  PRMT R9, R7, 0x5410, R114 ;  /* 0x0000541007097816 */ /* 0x000fc40000000072 */
[----:B------:R-:W-:Y:S02]  /*7600*/  PRMT R7, R2, 0x5410, R6 ;  /* 0x0000541002077816 */ /* 0x000fe40000000006 */
[----:B------:R-:W-:Y:S02]  /*7610*/  PRMT R4, R5, 0x5410, R4 ;  /* 0x0000541005047816 */ /* 0x000fe40000000004 */
[----:B------:R-:W-:Y:S01]  /*7620*/  HSET2.LE.AND R2, R105, R0, PT ;  /* 0x0000000069027233 */ /* 0x000fe20003803000 */
[--C-:B------:R-:W-:Y:S01]  /*7630*/  FFMA.FTZ R6, R240, UR4, -R18.reuse ;  /* 0x00000004f0067c23 */ /* 0x100fe20008010812 */
[----:B-1----:R-:W-:Y:S01]  /*7640*/  FFMA.FTZ R3, R239, UR4, -R18 ;  /* 0x00000004ef037c23 */ /* 0x002fe20008010812 */
[----:B------:R-:W-:-:S03]  /*7650*/  PRMT R8, R115, 0x5410, R8 ;  /* 0x0000541073087816 */ /* 0x000fc60000000008 */
[----:B------:R1:W-:Y:S01]  /*7660*/  MUFU.EX2 R70, R3 ;  /* 0x0000000300467308 */ /* 0x0003e20000000800 */
[----:B------:R-:W-:Y:S02]  /*7670*/  HSET2.LE.AND R4, R4, R0, PT ;  /* 0x0000000004047233 */ /* 0x000fe40003803000 */
[----:B------:R-:W-:-:S05]  /*7680*/  F2FP.BF16.F32.PACK_AB R5, R86, R87 ;  /* 0x000000575605723e */ /* 0x000fca00000010ff */
[----:B------:R4:W-:Y:S01]  /*7690*/  MUFU.EX2 R69, R6 ;  /* 0x0000000600457308 */ /* 0x0009e20000000800 */
[----:B-1----:R-:W-:-:S04]  /*76a0*/  F2FP.BF16.F32.PACK_AB R3, R184, R185 ;  /* 0x000000b9b803723e */ /* 0x002fc800000010ff */
[----:B------:R-:W-:Y:S02]  /*76b0*/  LOP3.LUT R10, R2, R3, RZ, 0xc0, !PT ;  /* 0x00000003020a7212 */ /* 0x000fe400078ec0ff */
[--C-:B------:R-:W-:Y:S02]  /*76c0*/  HSET2.LE.AND R2, R7, R0.reuse, PT ;  /* 0x0000000007027233 */ /* 0x100fe40003803000 */
[----:B------:R-:W-:Y:S02]  /*76d0*/  F2FP.BF16.F32.PACK_AB R3, R73, R75 ;  /* 0x0000004b4903723e */ /* 0x000fe400000010ff */
[--C-:B----4-:R-:W-:Y:S02]  /*76e0*/  HSET2.LE.AND R6, R8, R0.reuse, PT ;  /* 0x0000000008067233 */ /* 0x110fe40003803000 */
[----:B------:R-:W-:Y:S02]  /*76f0*/  HSET2.LE.AND R8, R9, R0, PT ;  /* 0x0000000009087233 */ /* 0x000fe40003803000 */
[----:B------:R-:W-:-:S02]  /*7700*/  F2FP.BF16.F32.PACK_AB R7, R84, R85 ;  /* 0x000000555407723e */ /* 0x000fc400000010ff */
[----:B------:R-:W-:Y:S02]  /*7710*/  LOP3.LUT R4, R4, R5, RZ, 0xc0, !PT ;  /* 0x0000000504047212 */ /* 0x000fe400078ec0ff */
[----:B---3--:R-:W-:Y:S01]  /*7720*/  F2FP.BF16.F32.PACK_AB R9, R71, R74 ;  /* 0x0000004a4709723e */ /* 0x008fe200000010ff */
[----:B------:R-:W-:Y:S01]  /*7730*/  FFMA.FTZ R11, R238, UR4, -R18 ;  /* 0x00000004ee0b7c23 */ /* 0x000fe20008010812 */
[----:B------:R-:W-:Y:S02]  /*7740*/  LOP3.LUT R5, R2, R3, RZ, 0xc0, !PT ;  /* 0x0000000302057212 */ /* 0x000fe400078ec0ff */
[----:B------:R-:W-:Y:S02]  /*7750*/  HSET2.LE.AND R2, R109, R0, PT ;  /* 0x000000006d027233 */ /* 0x000fe40003803000 */
[----:B------:R-:W-:Y:S02]  /*7760*/  LOP3.LUT R6, R6, R7, RZ, 0xc0, !PT ;  /* 0x0000000706067212 */ /* 0x000fe400078ec0ff */
[----:B------:R-:W-:-:S02]  /*7770*/  F2FP.BF16.F32.PACK_AB R3, R92, R95 ;  /* 0x0000005f5c03723e */ /* 0x000fc400000010ff */
[----:B------:R-:W-:Y:S01]  /*7780*/  LOP3.LUT R7, R8, R9, RZ, 0xc0, !PT ;  /* 0x0000000908077212 */ /* 0x000fe200078ec0ff */
[----:B------:R1:W-:Y:S01]  /*7790*/  MUFU.EX2 R68, R11 ;  /* 0x0000000b00447308 */ /* 0x0003e20000000800 */
[----:B------:R-:W-:Y:S01]  /*77a0*/  HSET2.LE.AND R8, R16, R0, PT ;  /* 0x0000000010087233 */ /* 0x000fe20003803000 */
[----:B------:R-:W-:Y:S01]  /*77b0*/  IMAD.MOV.U32 R178, RZ, RZ, R147 ;  /* 0x000000ffffb27224 */ /* 0x000fe200078e0093 */
[----:B------:R-:W-:Y:S01]  /*77c0*/  F2FP.BF16.F32.PACK_AB R9, R186, R197 ;  /* 0x000000c5ba09723e */ /* 0x000fe200000010ff */
[----:B------:R-:W-:Y:S01]  /*77d0*/  IMAD.MOV.U32 R180, RZ, RZ, R142 ;  /* 0x000000ffffb47224 */ /* 0x000fe200078e008e */
[----:B------:R-:W-:Y:S01]  /*77e0*/  HMMA.16816.F32.BF16 R40, R12, R36, R76 ;  /* 0x000000240c28723c */ /* 0x000fe2000004184c */
[----:B------:R-:W-:Y:S02]  /*77f0*/  IMAD.MOV.U32 R147, RZ, RZ, R141 ;  /* 0x000000ffff937224 */ /* 0x000fe400078e008d */
[----:B------:R-:W-:Y:S01]  /*7800*/  IMAD.MOV.U32 R183, RZ, RZ, R140 ;  /* 0x000000ffffb77224 */ /* 0x000fe200078e008c */
[----:B------:R-:W-:-:S02]  /*7810*/  LOP3.LUT R8, R8, R9, RZ, 0xc0, !PT ;  /* 0x0000000908087212 */ /* 0x000fc400078ec0ff */
[----:B------:R-:W-:Y:S01]  /*7820*/  HMMA.16816.F32.BF16 R48, R12, R34, R80 ;  /* 0x000000220c30723c */ /* 0x000fe20000041850 */
[----:B-1----:R-:W-:Y:S01]  /*7830*/  LOP3.LUT R11, R2, R3, RZ, 0xc0, !PT ;  /* 0x00000003020b7212 */ /* 0x002fe200078ec0ff */
[----:B------:R-:W-:-:S04]  /*7840*/  FFMA.FTZ R2, R160, UR4, -R17 ;  /* 0x00000004a0027c23 */ /* 0x000fc80008010811 */
[----:B------:R-:W-:Y:S01]  /*7850*/  HMMA.16816.F32.BF16 R36, R12, R38, R60 ;  /* 0x000000260c24723c */ /* 0x000fe2000004183c */
[----:B------:R-:W-:Y:S01]  /*7860*/  SHF.R.U32.HI R9, RZ, 0x10, R72 ;  /* 0x00000010ff097819 */ /* 0x000fe20000011648 */
[----:B------:R-:W-:Y:S01]  /*7870*/  IMAD.MOV.U32 R103, RZ, RZ, R156 ;  /* 0x000000ffff677224 */ /* 0x000fe200078e009c */
[----:B------:R-:W-:Y:S01]  /*7880*/  F2FP.BF16.F32.PACK_AB R3, R104, R106 ;  /* 0x0000006a6803723e */ /* 0x000fe200000010ff */
[----:B------:R-:W-:Y:S02]  /*7890*/  IMAD.MOV.U32 R230, RZ, RZ, R158 ;  /* 0x000000ffffe67224 */ /* 0x000fe400078e009e */
[----:B------:R-:W-:Y:S01]  /*78a0*/  IMAD.MOV.U32 R229, RZ, RZ, R159 ;  /* 0x000000ffffe57224 */ /* 0x000fe200078e009f */
[----:B------:R-:W-:Y:S01]  /*78b0*/  HMMA.16816.F32.BF16 R140, R4, R20, R56 ;  /* 0x00000014048c723c */ /* 0x000fe20000041838 */
[----:B------:R1:W-:Y:S01]  /*78c0*/  MUFU.EX2 R57, R2 ;  /* 0x0000000200397308 */ /* 0x0003e20000000800 */
[----:B------:R-:W-:Y:S01]  /*78d0*/  FFMA.FTZ R12, R161, UR4, -R17 ;  /* 0x00000004a10c7c23 */ /* 0x000fe20008010811 */
[----:B------:R-:W-:Y:S01]  /*78e0*/  LOP3.LUT R13, R72, 0xffff, RZ, 0xc0, !PT ;  /* 0x0000ffff480d7812 */ /* 0x000fe200078ec0ff */
[----:B------:R-:W-:-:S02]  /*78f0*/  IMAD.MOV.U32 R234, RZ, RZ, R157 ;  /* 0x000000ffffea7224 */ /* 0x000fc400078e009d */
[C---:B------:R-:W-:Y:S06]  /*7900*/  HMMA.16816.F32.BF16 R152, R4.reuse, R22, R152 ;  /* 0x000000160498723c */ /* 0x040fec0000041898 */
[C---:B------:R-:W-:Y:S01]  /*7910*/  HMMA.16816.F32.BF16 R52, R4.reuse, R30, R52 ;  /* 0x0000001e0434723c */ /* 0x040fe20000041834 */
[----:B------:R3:W4:Y:S01]  /*7920*/  MUFU.EX2 R56, R12 ;  /* 0x0000000c00387308 */ /* 0x0007220000000800 */
[----:B------:R-:W-:Y:S01]  /*7930*/  FFMA.FTZ R18, R223, UR4, -R18 ;  /* 0x00000004df127c23 */ /* 0x000fe20008010812 */
[--C-:B------:R-:W-:Y:S01]  /*7940*/  HSET2.LE.AND R16, R26, R0.reuse, PT ;  /* 0x000000001a107233 */ /* 0x100fe20003803000 */
[----:B------:R-:W-:Y:S01]  /*7950*/  IMAD.MOV.U32 R176, RZ, RZ, R151 ;  /* 0x000000ffffb07224 */ /* 0x000fe200078e0097 */
[----:B------:R-:W-:Y:S01]  /*7960*/  LDSM.16.MT88.4 R32, [R209+0x5c00] ;  /* 0x005c0000d120783b */ /* 0x000fe20000004200 */
[----:B-1----:R-:W-:Y:S01]  /*7970*/  HSET2.LE.AND R2, R25, R0, PT ;  /* 0x0000000019027233 */ /* 0x002fe20003803000 */
[----:B------:R-:W-:Y:S01]  /*7980*/  HMMA.16816.F32.BF16 R156, R4, R28, R64 ;  /* 0x0000001c049c723c */ /* 0x000fe20000041840 */
[----:B------:R-:W-:-:S02]  /*7990*/  LOP3.LUT R15, R72, 0xff, RZ, 0xc0, !PT ;  /* 0x000000ff480f7812 */ /* 0x000fc400078ec0ff */
[----:B------:R-:W-:Y:S02]  /*79a0*/  SHF.R.U32.HI R13, RZ, 0x8, R13 ;  /* 0x00000008ff0d7819 */ /* 0x000fe4000001160d */
[----:B---3--:R-:W-:Y:S02]  /*79b0*/  LOP3.LUT R12, R9, 0xff, RZ, 0xc0, !PT ;  /* 0x000000ff090c7812 */ /* 0x008fe400078ec0ff */
[----:B------:R-:W-:Y:S01]  /*79c0*/  LOP3.LUT R9, R2, R3, RZ, 0xc0, !PT ;  /* 0x0000000302097212 */ /* 0x000fe200078ec0ff */
[----:B------:R-:W-:Y:S01]  /*79d0*/  FFMA.FTZ R2, R162, UR4, -R17 ;  /* 0x00000004a2027c23 */ /* 0x000fe20008010811 */
[----:B------:R-:W-:-:S03]  /*79e0*/  FFMA.FTZ R4, R242, UR4, -R24 ;  /* 0x00000004f2047c23 */ /* 0x000fc60008010818 */
[----:B------:R1:W-:Y:S01]  /*79f0*/  MUFU.EX2 R25, R2 ;  /* 0x0000000200197308 */ /* 0x0003e20000000800 */
[----:B------:R-:W-:Y:S01]  /*7a00*/  PRMT R3, R15, 0x5410, R13 ;  /* 0x000054100f037816 */ /* 0x000fe2000000000d */
[----:B------:R-:W-:Y:S01]  /*7a10*/  FFMA.FTZ R13, R244, UR4, -R24 ;  /* 0x00000004f40d7c23 */ /* 0x000fe20008010818 */
[----:B------:R-:W-:-:S04]  /*7a20*/  SHF.R.U32.HI R14, RZ, 0x18, R72 ;  /* 0x00000018ff0e7819 */ /* 0x000fc80000011648 */
[----:B------:R-:W-:Y:S01]  /*7a30*/  PRMT R5, R12, 0x5410, R14 ;  /* 0x000054100c057816 */ /* 0x000fe2000000000e */
[----:B-1----:R-:W-:-:S04]  /*7a40*/  FFMA.FTZ R2, R163, UR4, -R17 ;  /* 0x00000004a3027c23 */ /* 0x002fc80008010811 */
[----:B------:R1:W3:Y:S01]  /*7a50*/  MUFU.EX2 R236, R2 ;  /* 0x0000000200ec7308 */ /* 0x0002e20000000800 */
[--C-:B------:R-:W-:Y:S02]  /*7a60*/  HSET2.LE.AND R14, R111, R0.reuse, PT ;  /* 0x000000006f0e7233 */ /* 0x100fe40003803000 */
[--C-:B------:R-:W-:Y:S02]  /*7a70*/  HSET2.LE.AND R15, R110, R0.reuse, PT ;  /* 0x000000006e0f7233 */ /* 0x100fe40003803000 */
[--C-:B------:R-:W-:Y:S02]  /*7a80*/  HSET2.LE.AND R6, R91, R0.reuse, PT ;  /* 0x000000005b067233 */ /* 0x100fe40003803000 */
[----:B------:R-:W-:Y:S01]  /*7a90*/  HSET2.LE.AND R12, R89, R0, PT ;  /* 0x00000000590c7233 */ /* 0x000fe20003803000 */
[----:B------:R-:W3:Y:S01]  /*7aa0*/  MUFU.EX2 R235, R18 ;  /* 0x0000001200eb7308 */ /* 0x000ee20000000800 */
[----:B-1----:R-:W-:-:S07]  /*7ab0*/  FFMA.FTZ R2, R243, UR4, -R24 ;  /* 0x00000004f3027c23 */ /* 0x002fce0008010818 */
[----:B------:R1:W-:Y:S01]  /*7ac0*/  MUFU.EX2 R24, R4 ;  /* 0x0000000400187308 */ /* 0x0003e20000000800 */
[--C-:B------:R-:W-:Y:S02]  /*7ad0*/  HSET2.LE.AND R17, R27, R0.reuse, PT ;  /* 0x000000001b117233 */ /* 0x100fe40003803000 */
[--C-:B------:R-:W-:Y:S02]  /*7ae0*/  HSET2.LE.AND R3, R3, R0.reuse, PT ;  /* 0x0000000003037233 */ /* 0x100fe40003803000 */
[----:B------:R-:W-:Y:S01]  /*7af0*/  HSET2.LE.AND R0, R5, R0, PT ;  /* 0x0000000005007233 */ /* 0x000fe20003803000 */
[----:B------:R-:W-:Y:S01]  /*7b00*/  HMMA.16816.F32.BF16 R44, R8, R20, R44 ;  /* 0x00000014082c723c */ /* 0x000fe2000004182c */
[----:B-1----:R-:W-:Y:S01]  /*7b10*/  FADD.FTZ R4, R188, R189 ;  /* 0x000000bdbc047221 */ /* 0x002fe20000010000 */
[----:B------:R-:W-:Y:S02]  /*7b20*/  IMAD.MOV.U32 R188, RZ, RZ, R183 ;  /* 0x000000ffffbc7224 */ /* 0x000fe400078e00b7 */
[----:B------:R-:W-:-:S02]  /*7b30*/  IMAD.MOV.U32 R183, RZ, RZ, R181 ;  /* 0x000000ffffb77224 */ /* 0x000fc400078e00b5 */
[----:B------:R-:W-:Y:S02]  /*7b40*/  IMAD.MOV.U32 R181, RZ, RZ, R102 ;  /* 0x000000ffffb57224 */ /* 0x000fe400078e0066 */
[----:B------:R-:W-:Y:S02]  /*7b50*/  IMAD.MOV.U32 R102, RZ, RZ, R103 ;  /* 0x000000ffff667224 */ /* 0x000fe400078e0067 */
[----:B------:R-:W-:Y:S02]  /*7b60*/  IMAD.MOV.U32 R103, RZ, RZ, R179 ;  /* 0x000000ffff677224 */ /* 0x000fe400078e00b3 */
[----:B------:R-:W-:Y:S02]  /*7b70*/  IMAD.MOV.U32 R179, RZ, RZ, R194 ;  /* 0x000000ffffb37224 */ /* 0x000fe400078e00c2 */
[----:B------:R-:W-:Y:S01]  /*7b80*/  FADD.FTZ R18, R188, R4 ;  /* 0x00000004bc127221 */ /* 0x000fe20000010000 */
[----:B------:R-:W-:Y:S01]  /*7b90*/  IMAD.MOV.U32 R194, RZ, RZ, R193 ;  /* 0x000000ffffc27224 */ /* 0x000fe200078e00c1 */
[----:B----4-:R-:W-:Y:S01]  /*7ba0*/  F2FP.BF16.F32.PACK_AB R4, R56, R57 ;  /* 0x000000393804723e */ /* 0x010fe200000010ff */
[----:B------:R-:W-:-:S02]  /*7bb0*/  IMAD.MOV.U32 R193, RZ, RZ, R190 ;  /* 0x000000ffffc17224 */ /* 0x000fc400078e00be */
[----:B------:R-:W-:Y:S02]  /*7bc0*/  IMAD.MOV.U32 R190, RZ, RZ, R231 ;  /* 0x000000ffffbe7224 */ /* 0x000fe400078e00e7 */
[----:B------:R-:W-:Y:S02]  /*7bd0*/  IMAD.MOV.U32 R231, RZ, RZ, R191 ;  /* 0x000000ffffe77224 */ /* 0x000fe400078e00bf */
[----:B------:R-:W-:Y:S02]  /*7be0*/  IMAD.MOV.U32 R192, RZ, RZ, R183 ;  /* 0x000000ffffc07224 */ /* 0x000fe400078e00b7 */
[----:B------:R-:W-:Y:S01]  /*7bf0*/  FADD.FTZ R21, R225, R165 ;  /* 0x000000a5e1157221 */ /* 0x000fe20000010000 */
[----:B------:R-:W-:Y:S02]  /*7c00*/  IMAD.MOV.U32 R191, RZ, RZ, R232 ;  /* 0x000000ffffbf7224 */ /* 0x000fe400078e00e8 */
[----:B------:R-:W-:Y:S01]  /*7c10*/  IMAD.MOV.U32 R189, RZ, RZ, R181 ;  /* 0x000000ffffbd7224 */ /* 0x000fe200078e00b5 */
[----:B------:R-:W-:Y:S01]  /*7c20*/  LOP3.LUT R165, R0, R4, RZ, 0xc0, !PT ;  /* 0x0000000400a57212 */ /* 0x000fe200078ec0ff */
[----:B------:R-:W-:-:S02]  /*7c30*/  IMAD.MOV.U32 R232, RZ, RZ, R170 ;  /* 0x000000ffffe87224 */ /* 0x000fc400078e00aa */
[----:B------:R-:W-:Y:S02]  /*7c40*/  IMAD.MOV.U32 R188, RZ, RZ, R102 ;  /* 0x000000ffffbc7224 */ /* 0x000fe400078e0066 */
[----:B------:R-:W-:Y:S01]  /*7c50*/  FADD.FTZ R0, R192, R19 ;  /* 0x00000013c0007221 */ /* 0x000fe20000010000 */
[----:B------:R-:W-:Y:S02]  /*7c60*/  IMAD.MOV.U32 R170, RZ, RZ, R169 ;  /* 0x000000ffffaa7224 */ /* 0x000fe400078e00a9 */
[----:B------:R-:W-:Y:S02]  /*7c70*/  IMAD.MOV.U32 R183, RZ, RZ, R103 ;  /* 0x000000ffffb77224 */ /* 0x000fe400078e0067 */
[----:B------:R-:W-:Y:S02]  /*7c80*/  IMAD.MOV.U32 R181, RZ, RZ, R179 ;  /* 0x000000ffffb57224 */ /* 0x000fe400078e00b3 */
[----:B------:R-:W-:Y:S02]  /*7c90*/  IMAD.MOV.U32 R169, RZ, RZ, R167 ;  /* 0x000000ffffa97224 */ /* 0x000fe400078e00a7 */
[----:B------:R-:W-:-:S02]  /*7ca0*/  IMAD.MOV.U32 R179, RZ, RZ, R193 ;  /* 0x000000ffffb37224 */ /* 0x000fc400078e00c1 */
[----:B------:R-:W-:Y:S01]  /*7cb0*/  FADD.FTZ R20, R136, R135 ;  /* 0x0000008788147221 */ /* 0x000fe20000010000 */
[----:B------:R-:W-:Y:S02]  /*7cc0*/  IMAD.MOV.U32 R167, RZ, RZ, R171 ;  /* 0x000000ffffa77224 */ /* 0x000fe400078e00ab */
[----:B------:R-:W-:Y:S02]  /*7cd0*/  IMAD.MOV.U32 R182, RZ, RZ, R148 ;  /* 0x000000ffffb67224 */ /* 0x000fe400078e0094 */
[----:B------:R-:W-:Y:S01]  /*7ce0*/  IMAD.MOV.U32 R144, RZ, RZ, R149 ;  /* 0x000000ffff907224 */ /* 0x000fe200078e0095 */
[----:B------:R1:W4:Y:S01]  /*7cf0*/  MUFU.EX2 R225, R2 ;  /* 0x0000000200e17308 */ /* 0x0003220000000800 */
[----:B------:R-:W-:Y:S01]  /*7d00*/  IMAD.MOV.U32 R103, RZ, RZ, R190 ;  /* 0x000000ffff677224 */ /* 0x000fe200078e00be */
[----:B------:R1:W5:Y:S01]  /*7d10*/  LDL.LU R135, [R1+0x58] ;  /* 0x0000580001877983 */ /* 0x0003620000300800 */
[----:B------:R-:W-:Y:S02]  /*7d20*/  IMAD.MOV.U32 R193, RZ, RZ, R191 ;  /* 0x000000ffffc17224 */ /* 0x000fe400078e00bf */
[----:B------:R-:W-:Y:S01]  /*7d30*/  IMAD.MOV.U32 R192, RZ, RZ, R189 ;  /* 0x000000ffffc07224 */ /* 0x000fe200078e00bd */
[----:B------:R1:W5:Y:S01]  /*7d40*/  LDL.LU R136, [R1+0x54] ;  /* 0x0000540001887983 */ /* 0x0003620000300800 */
[----:B------:R-:W-:-:S02]  /*7d50*/  IMAD.MOV.U32 R171, RZ, RZ, R137 ;  /* 0x000000ffffab7224 */ /* 0x000fc400078e0089 */
[----:B------:R-:W-:Y:S01]  /*7d60*/  IMAD.MOV.U32 R102, RZ, RZ, R231 ;  /* 0x000000ffff667224 */ /* 0x000fe200078e00e7 */
[----:B---3--:R-:W-:Y:S01]  /*7d70*/  F2FP.BF16.F32.PACK_AB R7, R236, R25 ;  /* 0x00000019ec07723e */ /* 0x008fe200000010ff */
[----:B------:R-:W-:Y:S01]  /*7d80*/  IMAD.MOV.U32 R190, RZ, RZ, R232 ;  /* 0x000000ffffbe7224 */ /* 0x000fe200078e00e8 */
[----:B------:R-:W-:Y:S01]  /*7d90*/  HMMA.16816.F32.BF16 R48, R8, R22, R48 ;  /* 0x000000160830723c */ /* 0x000fe20000041830 */
[----:B------:R-:W-:-:S05]  /*7da0*/  IMAD.MOV.U32 R189, RZ, RZ, R188 ;  /* 0x000000ffffbd7224 */ /* 0x000fca00078e00bc */
[----:B------:R-:W-:Y:S01]  /*7db0*/  HMMA.16816.F32.BF16 R40, R8, R28, R40 ;  /* 0x0000001c0828723c */ /* 0x000fe20000041828 */
[----:B------:R-:W-:-:S05]  /*7dc0*/  IMAD.MOV.U32 R231, RZ, RZ, R170 ;  /* 0x000000ffffe77224 */ /* 0x000fca00078e00aa */
[----:B------:R-:W-:Y:S01]  /*7dd0*/  HMMA.16816.F32.BF16 R36, R8, R30, R36 ;  /* 0x0000001e0824723c */ /* 0x000fe20000041824 */
[----:B------:R-:W-:Y:S01]  /*7de0*/  IMAD.MOV.U32 R188, RZ, RZ, R183 ;  /* 0x000000ffffbc7224 */ /* 0x000fe200078e00b7 */
[----:B------:R-:W-:Y:S01]  /*7df0*/  F2FP.BF16.F32.PACK_AB R5, R235, R68 ;  /* 0x00000044eb05723e */ /* 0x000fe200000010ff */
[----:B------:R-:W-:Y:S02]  /*7e00*/  IMAD.MOV.U32 R191, RZ, RZ, R169 ;  /* 0x000000ffffbf7224 */ /* 0x000fe400078e00a9 */
[----:B------:R-:W-:Y:S01]  /*7e10*/  FADD.FTZ R4, R192, R20 ;  /* 0x00000014c0047221 */ /* 0x000fe20000010000 */
[----:B------:R-:W-:Y:S01]  /*7e20*/  IMAD.MOV.U32 R183, RZ, RZ, R181 ;  /* 0x000000ffffb77224 */ /* 0x000fe200078e00b5 */
[----:B-1----:R-:W-:Y:S01]  /*7e30*/  F2FP.BF16.F32.PACK_AB R2, R69, R70 ;  /* 0x000000464502723e */ /* 0x002fe200000010ff */
[----:B------:R-:W-:Y:S01]  /*7e40*/  IMAD.MOV.U32 R232, RZ, RZ, R167 ;  /* 0x000000ffffe87224 */ /* 0x000fe200078e00a7 */
[----:B------:R1:W5:Y:S01]  /*7e50*/  LDL.LU R137, [R1+0x50] ;  /* 0x0000500001897983 */ /* 0x0003620000300800 */
[----:B------:R-:W-:-:S02]  /*7e60*/  IMAD.MOV.U32 R181, RZ, RZ, R193 ;  /* 0x000000ffffb57224 */ /* 0x000fc400078e00c1 */
[----:B------:R-:W-:Y:S01]  /*7e70*/  IMAD.MOV.U32 R170, RZ, RZ, R171 ;  /* 0x000000ffffaa7224 */ /* 0x000fe200078e00ab */
[----:B------:R-:W3:Y:S01]  /*7e80*/  LDSM.16.MT88.4 R148, [R208+0x5c00] ;  /* 0x005c0000d094783b */ /* 0x000ee20000004200 */
[----:B------:R-:W-:Y:S02]  /*7e90*/  IMAD.MOV.U32 R193, RZ, RZ, R190 ;  /* 0x000000ffffc17224 */ /* 0x000fe400078e00be */
[----:B------:R-:W-:Y:S02]  /*7ea0*/  IMAD.MOV.U32 R169, RZ, RZ, R166 ;  /* 0x000000ffffa97224 */ /* 0x000fe400078e00a6 */
[----:B------:R-:W-:Y:S02]  /*7eb0*/  IMAD.MOV.U32 R190, RZ, RZ, R231 ;  /* 0x000000ffffbe7224 */ /* 0x000fe400078e00e7 */
[----:B------:R-:W-:Y:S02]  /*7ec0*/  IMAD.MOV.U32 R192, RZ, RZ, R189 ;  /* 0x000000ffffc07224 */ /* 0x000fe400078e00bd */
[----:B------:R-:W-:-:S02]  /*7ed0*/  IMAD.MOV.U32 R171, RZ, RZ, R138 ;  /* 0x000000ffffab7224 */ /* 0x000fc400078e008a */
[----:B------:R-:W-:Y:S02]  /*7ee0*/  IMAD.MOV.U32 R231, RZ, RZ, R191 ;  /* 0x000000ffffe77224 */ /* 0x000fe400078e00bf */
[----:B------:R-:W-:Y:S02]  /*7ef0*/  IMAD.MOV.U32 R189, RZ, RZ, R188 ;  /* 0x000000ffffbd7224 */ /* 0x000fe400078e00bc */
[----:B------:R-:W-:Y:S01]  /*7f00*/  FADD.FTZ R0, R192, R0 ;  /* 0x00000000c0007221 */ /* 0x000fe20000010000 */
[----:B------:R-:W-:Y:S01]  /*7f10*/  IMAD.MOV.U32 R191, RZ, RZ, R232 ;  /* 0x000000ffffbf7224 */ /* 0x000fe200078e00e8 */
[----:B------:R1:W5:Y:S01]  /*7f20*/  LDL.LU R138, [R1+0x4c] ;  /* 0x00004c00018a7983 */ /* 0x0003620000300800 */
        /* <DEDUP_REMOVED lines=30> */
[----:B------:R-:W-:Y:S01]  /*8110*/  IMAD.MOV.U32 R230, RZ, RZ, R229 ;  /* 0x000000ffffe67224 */ /* 0x000fe200078e00e5 */
[----:B------:R-:W-:Y:S01]  /*8120*/  LOP3.LUT R164, R3, R2, RZ, 0xc0, !PT ;  /* 0x0000000203a47212 */ /* 0x000fe200078ec0ff */
[----:B------:R-:W-:Y:S01]  /*8130*/  IMAD.MOV.U32 R229, RZ, RZ, R234 ;  /* 0x000000ffffe57224 */ /* 0x000fe200078e00ea */
[----:B------:R-:W3:Y:S01]  /*8140*/  LDL.LU R213, [R1+0x48] ;  /* 0x0000480001d57983 */ /* 0x000ee20000300800 */
[----:B------:R-:W-:-:S02]  /*8150*/  IMAD.MOV.U32 R192, RZ, RZ, R189 ;  /* 0x000000ffffc07224 */ /* 0x000fc400078e00bd */
[----:B------:R-:W-:Y:S02]  /*8160*/  IMAD.MOV.U32 R234, RZ, RZ, R187 ;  /* 0x000000ffffea7224 */ /* 0x000fe400078e00bb */
[----:B------:R-:W-:Y:S02]  /*8170*/  IMAD.MOV.U32 R189, RZ, RZ, R188 ;  /* 0x000000ffffbd7224 */ /* 0x000fe400078e00bc */
[----:B------:R-:W-:Y:S01]  /*8180*/  FADD.FTZ R3, R249, R21 ;  /* 0x00000015f9037221 */ /* 0x000fe20000010000 */
[----:B------:R-:W-:Y:S01]  /*8190*/  IMAD.MOV.U32 R187, RZ, RZ, R144 ;  /* 0x000000ffffbb7224 */ /* 0x000fe200078e0090 */
[----:B------:R1:W5:Y:S01]  /*81a0*/  LDL.LU R249, [R1+0x44] ;  /* 0x0000440001f97983 */ /* 0x0003620000300800 */
[----:B------:R-:W-:Y:S02]  /*81b0*/  IMAD.MOV.U32 R188, RZ, RZ, R193 ;  /* 0x000000ffffbc7224 */ /* 0x000fe400078e00c1 */
[----:B------:R-:W-:Y:S01]  /*81c0*/  FADD.FTZ R2, R241, R18 ;  /* 0x00000012f1027221 */ /* 0x000fe20000010000 */
[----:B------:R-:W-:Y:S01]  /*81d0*/  IMAD.MOV.U32 R144, RZ, RZ, R147 ;  /* 0x000000ffff907224 */ /* 0x000fe200078e0093 */
[----:B------:R1:W5:Y:S01]  /*81e0*/  LDL.LU R241, [R1+0x40] ;  /* 0x0000400001f17983 */ /* 0x0003620000300800 */
[----:B------:R-:W-:-:S02]  /*81f0*/  IMAD.MOV.U32 R193, RZ, RZ, R190 ;  /* 0x000000ffffc17224 */ /* 0x000fc400078e00be */
[----:B------:R-:W-:Y:S02]  /*8200*/  IMAD.MOV.U32 R147, RZ, RZ, R146 ;  /* 0x000000ffff937224 */ /* 0x000fe400078e0092 */
[----:B------:R-:W-:Y:S02]  /*8210*/  IMAD.MOV.U32 R190, RZ, RZ, R231 ;  /* 0x000000ffffbe7224 */ /* 0x000fe400078e00e7 */
[----:B--2---:R-:W-:Y:S01]  /*8220*/  FADD.FTZ R4, R228, R4 ;  /* 0x00000004e4047221 */ /* 0x004fe20000010000 */
[----:B------:R-:W-:Y:S02]  /*8230*/  IMAD.MOV.U32 R146, RZ, RZ, R237 ;  /* 0x000000ffff927224 */ /* 0x000fe400078e00ed */
[----:B------:R-:W-:Y:S01]  /*8240*/  IMAD.MOV.U32 R231, RZ, RZ, R191 ;  /* 0x000000ffffe77224 */ /* 0x000fe200078e00bf */
[----:B------:R1:W5:Y:S01]  /*8250*/  LDL.LU R237, [R1+0x3c] ;  /* 0x00003c0001ed7983 */ /* 0x0003620000300800 */
[----:B------:R-:W-:Y:S02]  /*8260*/  IMAD.MOV.U32 R191, RZ, RZ, R232 ;  /* 0x000000ffffbf7224 */ /* 0x000fe400078e00e8 */
[----:B------:R-:W-:Y:S01]  /*8270*/  FADD.FTZ R3, R224, R3 ;  /* 0x00000003e0037221 */ /* 0x000fe20000010000 */
[----:B------:R-:W-:Y:S01]  /*8280*/  IMAD.MOV.U32 R232, RZ, RZ, R170 ;  /* 0x000000ffffe87224 */ /* 0x000fe200078e00aa */
[----:B------:R1:W5:Y:S01]  /*8290*/  LDL.LU R228, [R1+0x38] ;  /* 0x0000380001e47983 */ /* 0x0003620000300800 */
[----:B------:R-:W-:Y:S01]  /*82a0*/  LOP3.LUT R167, R12, R7, RZ, 0xc0, !PT ;  /* 0x000000070ca77212 */ /* 0x000fe200078ec0ff */
[----:B------:R-:W-:Y:S01]  /*82b0*/  FADD.FTZ R8, R212, R2 ;  /* 0x00000002d4087221 */ /* 0x000fe20000010000 */
[----:B------:R-:W-:Y:S01]  /*82c0*/  IMAD.MOV.U32 R170, RZ, RZ, R169 ;  /* 0x000000ffffaa7224 */ /* 0x000fe200078e00a9 */
[----:B------:R1:W5:Y:S01]  /*82d0*/  LDL.LU R224, [R1+0x34] ;  /* 0x0000340001e07983 */ /* 0x0003620000300800 */
[----:B------:R-:W-:Y:S01]  /*82e0*/  FADD.FTZ R7, R211, R0 ;  /* 0x00000000d3077221 */ /* 0x000fe20000010000 */
[----:B------:R-:W-:-:S02]  /*82f0*/  IMAD.MOV.U32 R169, RZ, RZ, R171 ;  /* 0x000000ffffa97224 */ /* 0x000fc400078e00ab */
[----:B------:R1:W5:Y:S01]  /*8300*/  LDL.LU R212, [R1+0x30] ;  /* 0x0000300001d47983 */ /* 0x0003620000300800 */
[----:B------:R-:W-:-:S03]  /*8310*/  IMAD.MOV.U32 R171, RZ, RZ, R210 ;  /* 0x000000ffffab7224 */ /* 0x000fc600078e00d2 */
[----:B------:R1:W5:Y:S04]  /*8320*/  LDL.LU R211, [R1+0x2c] ;  /* 0x00002c0001d37983 */ /* 0x0003680000300800 */
[----:B------:R1:W5:Y:S01]  /*8330*/  LDL.LU R210, [R1+0x28] ;  /* 0x0000280001d27983 */ /* 0x0003620000300800 */
[----:B------:R-:W2:Y:S01]  /*8340*/  MUFU.EX2 R9, R13 ;  /* 0x0000000d00097308 */ /* 0x000ea20000000800 */
[----:B------:R-:W-:Y:S01]  /*8350*/  F2FP.BF16.F32.PACK_AB R0, R172, R173 ;  /* 0x000000adac00723e */ /* 0x000fe200000010ff */
[----:B------:R-:W-:Y:S01]  /*8360*/  IMAD.MOV.U32 R201, RZ, RZ, R190 ;  /* 0x000000ffffc97224 */ /* 0x000fe200078e00be */
[----:B------:R-:W-:Y:S01]  /*8370*/  LOP3.LUT R166, R6, R5, RZ, 0xc0, !PT ;  /* 0x0000000506a67212 */ /* 0x000fe200078ec0ff */
[----:B------:R-:W-:Y:S01]  /*8380*/  FADD.FTZ R5, R192, R4 ;  /* 0x00000004c0057221 */ /* 0x000fe20000010000 */
[----:B----4-:R-:W-:Y:S01]  /*8390*/  F2FP.BF16.F32.PACK_AB R2, R225, R24 ;  /* 0x00000018e102723e */ /* 0x010fe200000010ff */
[----:B------:R-:W-:Y:S01]  /*83a0*/  FADD.FTZ R6, R189, R3 ;  /* 0x00000003bd067221 */ /* 0x000fe20000010000 */
[----:B------:R-:W-:Y:S01]  /*83b0*/  IMAD.MOV.U32 R190, RZ, RZ, R191 ;  /* 0x000000ffffbe7224 */ /* 0x000fe200078e00bf */
[----:B------:R-:W-:Y:S01]  /*83c0*/  F2FP.BF16.F32.PACK_AB R3, R174, R175 ;  /* 0x000000afae03723e */ /* 0x000fe200000010ff */
[----:B------:R-:W-:-:S02]  /*83d0*/  IMAD.MOV.U32 R189, RZ, RZ, R193 ;  /* 0x000000ffffbd7224 */ /* 0x000fc400078e00c1 */
[----:B------:R-:W-:Y:S01]  /*83e0*/  IMAD.MOV.U32 R191, RZ, RZ, R170 ;  /* 0x000000ffffbf7224 */ /* 0x000fe200078e00aa */
[----:B------:R-:W-:Y:S01]  /*83f0*/  LOP3.LUT R170, R14, R0, RZ, 0xc0, !PT ;  /* 0x000000000eaa7212 */ /* 0x000fe200078ec0ff */
[----:B------:R-:W-:Y:S02]  /*8400*/  IMAD.MOV.U32 R193, RZ, RZ, R231 ;  /* 0x000000ffffc17224 */ /* 0x000fe400078e00e7 */
[----:B------:R-:W-:Y:S01]  /*8410*/  FADD.FTZ R0, R201, R8 ;  /* 0x00000008c9007221 */ /* 0x000fe20000010000 */
        /* <DEDUP_REMOVED lines=116> */
[----:B---3--:R-:W-:Y:S01]  /*8b60*/  HMMA.16816.F32.BF16 R140, R164, R148, R140 ;  /* 0x00000094a48c723c */ /* 0x008fe2000004188c */
[----:B------:R-:W-:Y:S01]  /*8b70*/  FADD.FTZ R4, R173, R4 ;  /* 0x00000004ad047221 */ /* 0x000fe20000010000 */
[----:B------:R-:W-:Y:S01]  /*8b80*/  FADD.FTZ R3, R24, R3 ;  /* 0x0000000318037221 */ /* 0x000fe20000010000 */
[----:B------:R-:W-:Y:S01]  /*8b90*/  FADD.FTZ R2, R68, R2 ;  /* 0x0000000244027221 */ /* 0x000fe20000010000 */
[----:B------:R-:W-:-:S02]  /*8ba0*/  FADD.FTZ R0, R25, R0 ;  /* 0x0000000019007221 */ /* 0x000fc40000010000 */
[----:B------:R-:W-:Y:S01]  /*8bb0*/  HMMA.16816.F32.BF16 R152, R164, R150, R152 ;  /* 0x00000096a498723c */ /* 0x000fe20000041898 */
[----:B------:R-:W-:-:S05]  /*8bc0*/  FADD.FTZ R234, R172, R4 ;  /* 0x00000004acea7221 */ /* 0x000fca0000010000 */
[----:B------:R-:W-:Y:S01]  /*8bd0*/  HMMA.16816.F32.BF16 R144, R168, R148, R44 ;  /* 0x00000094a890723c */ /* 0x000fe2000004182c */
[----:B------:R-:W-:Y:S01]  /*8be0*/  FADD.FTZ R225, R225, R3 ;  /* 0x00000003e1e17221 */ /* 0x000fe20000010000 */
[----:B------:R-:W-:-:S04]  /*8bf0*/  FADD.FTZ R235, R235, R2 ;  /* 0x00000002ebeb7221 */ /* 0x000fc80000010000 */
[----:B------:R-:W-:Y:S01]  /*8c00*/  HMMA.16816.F32.BF16 R156, R164, R32, R156 ;  /* 0x00000020a49c723c */ /* 0x000fe2000004189c */
[----:B------:R-:W-:-:S05]  /*8c10*/  FADD.FTZ R236, R236, R0 ;  /* 0x00000000ecec7221 */ /* 0x000fca0000010000 */
[C---:B------:R-:W-:Y:S06]  /*8c20*/  HMMA.16816.F32.BF16 R148, R168.reuse, R150, R48 ;  /* 0x00000096a894723c */ /* 0x040fec0000041830 */
[----:B------:R-:W-:Y:S06]  /*8c30*/  HMMA.16816.F32.BF16 R160, R168, R32, R40 ;  /* 0x00000020a8a0723c */ /* 0x000fec0000041828 */
[-C--:B------:R-:W-:Y:S06]  /*8c40*/  HMMA.16816.F32.BF16 R164, R164, R34.reuse, R52 ;  /* 0x00000022a4a4723c */ /* 0x080fec0000041834 */
[----:B------:R-:W-:Y:S01]  /*8c50*/  HMMA.16816.F32.BF16 R168, R168, R34, R36 ;  /* 0x00000022a8a8723c */ /* 0x000fe20000041824 */
[----:B------:R-:W-:-:S02]  /*8c60*/  VIADD R220, R213, 0x400 ;  /* 0x00000400d5dc7836 */ /* 0x000fc40000000000 */
[C---:B------:R-:W-:Y:S02]  /*8c70*/  VIADD R219, R213.reuse, 0x800 ;  /* 0x00000800d5db7836 */ /* 0x040fe40000000000 */
[C---:B------:R-:W-:Y:S02]  /*8c80*/  VIADD R218, R213.reuse, 0xc00 ;  /* 0x00000c00d5da7836 */ /* 0x040fe40000000000 */
[C---:B------:R-:W-:Y:S02]  /*8c90*/  VIADD R217, R213.reuse, 0x1000 ;  /* 0x00001000d5d97836 */ /* 0x040fe40000000000 */
[C---:B------:R-:W-:Y:S02]  /*8ca0*/  VIADD R216, R213.reuse, 0x1400 ;  /* 0x00001400d5d87836 */ /* 0x040fe40000000000 */
[C---:B------:R-:W-:Y:S02]  /*8cb0*/  VIADD R215, R213.reuse, 0x1800 ;  /* 0x00001800d5d77836 */ /* 0x040fe40000000000 */
[----:B------:R-:W-:Y:S01]  /*8cc0*/  VIADD R214, R213, 0x1c00 ;  /* 0x00001c00d5d67836 */ /* 0x000fe20000000000 */
[----:B-1----:R-:W-:Y:S10]  /*8cd0*/  @!P0 BRA `(.L_x_254) ;  /* 0x0000006400e88947 */ /* 0x002ff40003800000 */
[C---:B-----5:R-:W-:Y:S01]  /*8ce0*/  IADD3 R247, R241.reuse, 0x4, RZ ;  /* 0x00000004f1f77810 */ /* 0x060fe20007ffe0ff */
[----:B------:R-:W-:Y:S01]  /*8cf0*/  IMAD.WIDE.U32 R232, R241, -0x326172a9, RZ ;  /* 0xcd9e8d57f1e87825 */ /* 0x000fe200078e00ff */
[----:B------:R-:W-:Y:S01]  /*8d00*/  IADD3 R221, R228, -0x2, RZ ;  /* 0xfffffffee4dd7810 */ /* 0x000fe20007ffe0ff */
[----:B------:R-:W-:Y:S01]  /*8d10*/  ULDC UR4, c[0x0][0x2ec] ;  /* 0x0000bb0000047ab9 */ /* 0x000fe20000000800 */
[----:B------:R-:W-:Y:S01]  /*8d20*/  MOV R132, R137 ;  /* 0x0000008900847202 */ /* 0x000fe20000000f00 */
[----:B------:R-:W-:Y:S01]  /*8d30*/  IMAD.WIDE.U32 R230, R247, -0x326172a9, RZ ;  /* 0xcd9e8d57f7e67825 */ /* 0x000fe200078e00ff */
[-C--:B------:R-:W-:Y:S01]  /*8d40*/  LOP3.LUT R228, R233, R237.reuse, RZ, 0x3c, !PT ;  /* 0x000000ede9e47212 */ /* 0x080fe200078e3cff */
[----:B------:R-:W-:Y:S01]  /*8d50*/  ULDC.64 UR10, c[0x0][0x220] ;  /* 0x00008800000a7ab9 */ /* 0x000fe20000000a00 */
[----:B------:R-:W-:Y:S01]  /*8d60*/  MOV R3, R138 ;  /* 0x0000008a00037202 */ /* 0x000fe20000000f00 */
[----:B------:R-:W-:Y:S01]  /*8d70*/  IMAD.WIDE.U32 R222, R249, -0x2daee0ad, RZ ;  /* 0xd2511f53f9de7825 */ /* 0x000fe200078e00ff */
[----:B------:R-:W-:Y:S01]  /*8d80*/  LOP3.LUT R226, R231, R237, RZ, 0x3c, !PT ;  /* 0x000000ede7e27212 */ /* 0x000fe200078e3cff */
[----:B------:R-:W-:Y:S01]  /*8d90*/  ULDC.64 UR12, c[0x0][0x250] ;  /* 0x00009400000c7ab9 */ /* 0x000fe20000000a00 */
[----:B------:R-:W-:Y:S01]  /*8da0*/  MOV R134, R135 ;  /* 0x0000008700867202 */ /* 0x000fe20000000f00 */
[----:B------:R-:W-:Y:S01]  /*8db0*/  IMAD.WIDE.U32 R228, R228, -0x2daee0ad, RZ ;  /* 0xd2511f53e4e47825 */ /* 0x000fe200078e00ff */
[----:B------:R-:W-:Y:S01]  /*8dc0*/  MOV R133, R136 ;  /* 0x0000008800857202 */ /* 0x000fe20000000f00 */
[----:B------:R-:W-:Y:S01]  /*8dd0*/  ULDC.64 UR6, c[0x0][0x218] ;  /* 0x0000860000067ab9 */ /* 0x000fe20000000a00 */
[----:B------:R-:W-:Y:S01]  /*8de0*/  ULDC.64 UR8, c[0x0][0x248] ;  /* 0x0000920000087ab9 */ /* 0x000fe20000000a00 */
[----:B------:R-:W-:Y:S01]  /*8df0*/  IMAD.WIDE.U32 R226, R226, -0x2daee0ad, RZ ;  /* 0xd2511f53e2e27825 */ /* 0x000fe200078e00ff */
[----:B------:R-:W-:Y:S06]  /*8e00*/  BRA `(.L_x_255) ;  /* 0x00000000006c7947 */ /* 0x000fec0003800000 */
.L_x_257:
[----:B------:R-:W2:Y:S01]  /*8e10*/  LDL.64 R240, [R1+0x20] ;  /* 0x0000200001f07983 */ /* 0x000ea20000100a00 */
[----:B------:R-:W-:Y:S03]  /*8e20*/  VIADD R0, R221, 0xffffffff ;  /* 0xffffffffdd007836 */ /* 0x000fe60000000000 */
[----:B------:R-:W3:Y:S01]  /*8e30*/  LDL.64 R238, [R1+0x10] ;  /* 0x0000100001ee7983 */ /* 0x000ee20000100a00 */
[C---:B------:R-:W-:Y:S01]  /*8e40*/  IMAD.WIDE.U32 R136, R0.reuse, UR8, RZ ;  /* 0x0000000800887c25 */ /* 0x040fe2000f8e00ff */
[----:B------:R-:W-:Y:S05]  /*8e50*/  SHF.R.S32.HI R135, RZ, 0x1f, R0 ;  /* 0x0000001fff877819 */ /* 0x000fea0000011400 */
[----:B------:R-:W-:Y:S04]  /*8e60*/  IMAD R135, R135, UR8, RZ ;  /* 0x0000000887877c24 */ /* 0x000fe8000f8e02ff */
[----:B------:R-:W-:Y:S04]  /*8e70*/  IMAD R135, R0, UR9, R135 ;  /* 0x0000000900877c24 */ /* 0x000fe8000f8e0287 */
[----:B------:R-:W-:Y:S01]  /*8e80*/  IMAD.IADD R135, R137, 0x1, R135 ;  /* 0x0000000189877824 */ /* 0x000fe200078e0287 */
[----:B--2---:R-:W-:Y:S04]  /*8e90*/  LEA R0, P1, R136, R240, 0x7 ;  /* 0x000000f088007211 */ /* 0x004fe800078238ff */
[----:B------:R-:W-:Y:S02]  /*8ea0*/  LEA R172, P2, R0, UR6, 0x1 ;  /* 0x0000000600ac7c11 */ /* 0x000fe4000f8408ff */
[----:B---3--:R-:W-:Y:S02]  /*8eb0*/  LEA.HI.X R135, R136, R239, R135, 0x7, P1 ;  /* 0x000000ef88877211 */ /* 0x008fe400008f3c87 */
        /* <DEDUP_REMOVED lines=16> */
.L_x_255:
[----:B------:R-:W2:Y:S01]  /*8fc0*/  LDL.64 R10, [R1+0x18] ;  /* 0x00001800010a7983 */ /* 0x000ea20000100a00 */
[----:B------:R-:W-:Y:S01]  /*8fd0*/  SHF.R.S32.HI R0, RZ, 0x1f, R221 ;  /* 0x0000001fff007819 */ /* 0x000fe200000114dd */
[----:B------:R-:W-:Y:S04]  /*8fe0*/  DEPBAR.LE SB0, 0x0 ;  /* 0x000080000000791a */ /* 0x000fe80000000000 */
[----:B------:R-:W3:Y:S01]  /*8ff0*/  LDL R6, [R1+0xc] ;  /* 0x00000c0001067983 */ /* 0x000ee20000100800 */
[----:B------:R-:W-:Y:S02]  /*9000*/  IMAD R0, R0, UR12, RZ ;  /* 0x0000000c00007c24 */ /* 0x000fe4000f8e02ff */
[C---:B------:R-:W-:Y:S01]  /*9010*/  IMAD.WIDE.U32 R4, R221.reuse, UR12, RZ ;  /* 0x0000000cdd047c25 */ /* 0x040fe2000f8e00ff */
[----:B------:R-:W-:Y:S03]  /*9020*/  BAR.SYNC.DEFER_BLOCKING 0x0 ;  /* 0x0000000000007b1d */ /* 0x000fe60000010000 */
        /* <DEDUP_REMOVED lines=12> */
[----:B-----5:R-:W-:Y:S01]  /*90f0*/  LDGSTS.E.BYPASS.LTC128B.128 [R224+0x4000], desc[UR30][R8.64] ;  /* 0x0400000008e07fae */ /* 0x020fe2000b901d5e */
        /* <DEDUP_REMOVED lines=44> */
[C---:B------:R-:W-:Y:S06]  /*93c0*/  HMMA.16816.F32.BF16 R72, R124.reuse, R80, RZ ;  /* 0x000000507c48723c */ /* 0x040fec00000418ff */
[-C--:B------:R-:W-:Y:S06]  /*93d0*/  HMMA.16816.F32.BF16 R76, R124, R82.reuse, RZ ;  /* 0x000000527c4c723c */ /* 0x080fec00000418ff */
[C---:B------:R-:W-:Y:S06]  /*93e0*/  HMMA.16816.F32.BF16 R80, R128.reuse, R82, RZ ;  /* 0x000000528050723c */ /* 0x040fec00000418ff */
        /* <DEDUP_REMOVED lines=11> */
[----:B------:R-:W-:Y:S01]  /*94a0*/  HMMA.16816.F32.BF16 R128, R128, R138, RZ ;  /* 0x0000008a8080723c */ /* 0x000fe200000418ff */
[----:B------:R-:W2:Y:S01]  /*94b0*/  LDSM.16.M88.4 R136, [R214] ;  /* 0x00000000d688783b */ /* 0x000ea20000000200 */
[----:B------:R-:W-:Y:S04]  /*94c0*/  DEPBAR.LE SB0, 0x0 ;  /* 0x000080000000791a */ /* 0x000fe80000000000 */
[-C--:B------:R-:W-:Y:S01]  /*94d0*/  HMMA.16816.F32.BF16 R4, R172, R176.reuse, R4 ;  /* 0x000000b0ac04723c */ /* 0x080fe20000041804 */
[----:B------:R-:W-:Y:S05]  /*94e0*/  BAR.SYNC.DEFER_BLOCKING 0x0 ;  /* 0x0000000000007b1d */ /* 0x000fea0000010000 */
        /* <DEDUP_REMOVED lines=53> */
[-C--:B--2---:R-:W-:Y:S05]  /*9840*/  HMMA.16816.F32.BF16 R116, R172, R136.reuse, R116 ;  /* 0x00000088ac74723c */ /* 0x084fea0000041874 */
        /* <DEDUP_REMOVED lines=80> */
.L_x_256:
[----:B-1----:R-:W-:Y:S01]  /*9d50*/  FMNMX.FTZ R136, R89, R176, !PT ;  /* 0x000000b059887209 */ /* 0x002fe20007810000 */
[----:B------:R-:W1:Y:S01]  /*9d60*/  SHFL.BFLY PT, R138, R2, 0x2, 0x1f ;  /* 0x0c401f00028a7f89 */ /* 0x000e6200000e0000 */
[----:B------:R-:W-:Y:S01]  /*9d70*/  FMNMX.FTZ R135, R78, R178, !PT ;  /* 0x000000b24e877209 */ /* 0x000fe20007810000 */
[----:B------:R-:W-:Y:S01]  /*9d80*/  IMAD.SHL.U32 R192, R221, 0x4, RZ ;  /* 0x00000004ddc07824 */ /* 0x000fe200078e00ff */
[----:B------:R-:W-:Y:S05]  /*9d90*/  FMNMX.FTZ R136, R92, R136, !PT ;  /* 0x000000885c887209 */ /* 0x000fea0007810000 */
[----:B------:R-:W-:Y:S01]  /*9da0*/  STL [R1+0x60], R235 ;  /* 0x000060eb01007387 */ /* 0x000fe20000100800 */
[----:B------:R-:W-:Y:S02]  /*9db0*/  FMNMX.FTZ R0, R131, R177, !PT ;  /* 0x000000b183007209 */ /* 0x000fe40007810000 */
        /* <DEDUP_REMOVED lines=12> */
[----:B------:R-:W-:Y:S01]  /*9e80*/  LOP3.LUT R180, R227, UR26, R222, 0x96, !PT ;  /* 0x0000001ae3b47c12 */ /* 0x000fe2000f8e96de */
[----:B------:R-:W-:Y:S01]  /*9e90*/  STL [R1+0x48], R218 ;  /* 0x000048da01007387 */ /* 0x000fe20000100800 */
[----:B-1----:R-:W-:Y:S02]  /*9ea0*/  FMNMX.FTZ R138, R2, R138, !PT ;  /* 0x0000008a028a7209 */ /* 0x002fe40007810000 */
[----:B------:R-:W-:Y:S01]  /*9eb0*/  FMNMX.FTZ R2, R95, R135, !PT ;  /* 0x000000875f027209 */ /* 0x000fe20007810000 */
[----:B------:R-:W1:Y:S01]  /*9ec0*/  SHFL.BFLY PT, R137, R0, 0x2, 0x1f ;  /* 0x0c401f0000897f89 */ /* 0x000e6200000e0000 */
[----:B------:R-:W-:Y:S01]  /*9ed0*/  FMNMX.FTZ R135, R109, R136, !PT ;  /* 0x000000886d877209 */ /* 0x000fe20007810000 */
[----:B------:R-:W-:Y:S01]  /*9ee0*/  IMAD.WIDE.U32 R180, R180, -0x326172a9, RZ ;  /* 0xcd9e8d57b4b47825 */ /* 0x000fe200078e00ff */
[----:B------:R-:W-:Y:S05]  /*9ef0*/  FMNMX.FTZ R2, R106, R2, !PT ;  /* 0x000000026a027209 */ /* 0x000fea0007810000 */
[----:B------:R-:W2:Y:S01]  /*9f00*/  SHFL.BFLY PT, R172, R138, 0x1, 0x1f ;  /* 0x0c201f008aac7f89 */ /* 0x000ea200000e0000 */
[----:B------:R-:W-:Y:S07]  /*9f10*/  FMNMX.FTZ R135, R120, R135, !PT ;  /* 0x0000008778877209 */ /* 0x000fee0007810000 */
[----:B------:R-:W-:Y:S01]  /*9f20*/  STL [R1+0x44], R217 ;  /* 0x000044d901007387 */ /* 0x000fe20000100800 */
[----:B------:R-:W-:Y:S03]  /*9f30*/  FMNMX.FTZ R136, R121, R135, !PT ;  /* 0x0000008779887209 */ /* 0x000fe60007810000 */
[----:B------:R-:W-:Y:S01]  /*9f40*/  STL [R1+0x40], R216 ;  /* 0x000040d801007387 */ /* 0x000fe20000100800 */
[----:B------:R-:W-:Y:S03]  /*9f50*/  FMNMX.FTZ R136, R124, R136, !PT ;  /* 0x000000887c887209 */ /* 0x000fe60007810000 */
[----:B------:R-:W-:Y:S01]  /*9f60*/  STL [R1+0x3c], R215 ;  /* 0x00003cd701007387 */ /* 0x000fe20000100800 */
[----:B------:R-:W-:Y:S03]  /*9f70*/  FMNMX.FTZ R136, R125, R136, !PT ;  /* 0x000000887d887209 */ /* 0x000fe60007810000 */
[----:B------:R3:W-:Y:S01]  /*9f80*/  STL [R1+0x38], R214 ;  /* 0x000038d601007387 */ /* 0x0007e20000100800 */
[----:B-1----:R-:W-:Y:S03]  /*9f90*/  FMNMX.FTZ R137, R0, R137, !PT ;  /* 0x0000008900897209 */ /* 0x002fe60007810000 */
[----:B------:R-:W-:Y:S01]  /*9fa0*/  STL [R1+0x34], R213 ;  /* 0x000034d501007387 */ /* 0x000fe20000100800 */
[----:B------:R-:W-:Y:S02]  /*9fb0*/  FMNMX.FTZ R0, R107, R2, !PT ;  /* 0x000000026b007209 */ /* 0x000fe40007810000 */
[----:B--2---:R-:W-:Y:S01]  /*9fc0*/  FMNMX.FTZ R138, R138, R172, !PT ;  /* 0x000000ac8a8a7209 */ /* 0x004fe20007810000 */
[----:B------:R-:W-:Y:S01]  /*9fd0*/  STL [R1+0x30], R212 ;  /* 0x000030d401007387 */ /* 0x000fe20000100800 */
[----:B------:R-:W-:Y:S02]  /*9fe0*/  FMNMX.FTZ R0, R110, R0, !PT ;  /* 0x000000006e007209 */ /* 0x000fe40007810000 */
[C---:B------:R-:W-:Y:S01]  /*9ff0*/  FSETP.NEU.FTZ.AND P1, PT, R138.reuse, -INF , PT ;  /* 0xff8000008a00780b */ /* 0x040fe20003f3d000 */
[----:B------:R-:W-:Y:S01]  /*a000*/  FMUL.FTZ R179, R138, UR4 ;  /* 0x000000048ab37c20 */ /* 0x000fe20008410000 */
[----:B------:R-:W-:Y:S01]  /*a010*/  FMNMX.FTZ R0, R111, R0, !PT ;  /* 0x000000006f007209 */ /* 0x000fe20007810000 */
[----:B------:R-:W1:Y:S03]  /*a020*/  SHFL.BFLY PT, R139, R136, 0x2, 0x1f ;  /* 0x0c401f00888b7f89 */ /* 0x000e6600000e0000 */
[----:B------:R-:W-:Y:S05]  /*a030*/  FSEL R179, R179, RZ, P1 ;  /* 0x000000ffb3b37208 */ /* 0x000fea0000800000 */
[----:B------:R2:W-:Y:S01]  /*a040*/  STL [R1+0x2c], R211 ;  /* 0x00002cd301007387 */ /* 0x0005e20000100800 */
[----:B------:R-:W-:Y:S03]  /*a050*/  FMNMX.FTZ R0, R122, R0, !PT ;  /* 0x000000007a007209 */ /* 0x000fe60007810000 */
[----:B------:R4:W-:Y:S01]  /*a060*/  STL [R1+0x28], R210 ;  /* 0x000028d201007387 */ /* 0x0009e20000100800 */
[----:B------:R-:W-:Y:S01]  /*a070*/  FMNMX.FTZ R0, R123, R0, !PT ;  /* 0x000000007b007209 */ /* 0x000fe20007810000 */
[--C-:B------:R-:W-:Y:S01]  /*a080*/  FFMA.FTZ R16, R16, UR4, -R179.reuse ;  /* 0x0000000410107c23 */ /* 0x100fe200080108b3 */
[--C-:B------:R-:W-:Y:S01]  /*a090*/  FFMA.FTZ R17, R17, UR4, -R179.reuse ;  /* 0x0000000411117c23 */ /* 0x100fe200080108b3 */
[----:B------:R-:W-:Y:S01]  /*a0a0*/  STL [R1+0x58], R221 ;  /* 0x000058dd01007387 */ /* 0x000fe20000100800 */
[----:B------:R-:W-:Y:S01]  /*a0b0*/  FMNMX.FTZ R0, R126, R0, !PT ;  /* 0x000000007e007209 */ /* 0x000fe20007810000 */
[----:B------:R2:W-:Y:S01]  /*a0c0*/  MUFU.EX2 R199, R16 ;  /* 0x0000001000c77308 */ /* 0x0005e20000000800 */
[--C-:B------:R-:W-:Y:S01]  /*a0d0*/  FFMA.FTZ R64, R64, UR4, -R179.reuse ;  /* 0x0000000440407c23 */ /* 0x100fe200080108b3 */
[--C-:B------:R-:W-:Y:S01]  /*a0e0*/  FFMA.FTZ R65, R65, UR4, -R179.reuse ;  /* 0x0000000441417c23 */ /* 0x100fe200080108b3 */
[----:B------:R-:W-:Y:S01]  /*a0f0*/  FMNMX.FTZ R0, R127, R0, !PT ;  /* 0x000000007f007209 */ /* 0x000fe20007810000 */
[--C-:B------:R-:W-:Y:S01]  /*a100*/  FFMA.FTZ R84, R84, UR4, -R179.reuse ;  /* 0x0000000454547c23 */ /* 0x100fe200080108b3 */
[--C-:B------:R-:W-:Y:S01]  /*a110*/  FFMA.FTZ R85, R85, UR4, -R179.reuse ;  /* 0x0000000455557c23 */ /* 0x100fe200080108b3 */
[--C-:B------:R-:W-:Y:S01]  /*a120*/  FFMA.FTZ R4, R4, UR4, -R179.reuse ;  /* 0x0000000404047c23 */ /* 0x100fe200080108b3 */
[--C-:B------:R-:W-:Y:S01]  /*a130*/  FFMA.FTZ R20, R20, UR4, -R179.reuse ;  /* 0x0000000414147c23 */ /* 0x100fe200080108b3 */
[----:B------:R-:W4:Y:S02]  /*a140*/  SHFL.BFLY PT, R2, R0, 0x2, 0x1f ;  /* 0x0c401f0000027f89 */ /* 0x000f2400000e0000 */
[----:B---3--:R-:W-:Y:S01]  /*a150*/  MUFU.EX2 R214, R17 ;  /* 0x0000001100d67308 */ /* 0x008fe20000000800 */
[----:B-1----:R-:W-:Y:S01]  /*a160*/  FMNMX.FTZ R136, R136, R139, !PT ;  /* 0x0000008b88887209 */ /* 0x002fe20007810000 */
[--C-:B------:R-:W-:Y:S04]  /*a170*/  FFMA.FTZ R21, R21, UR4, -R179.reuse ;  /* 0x0000000415157c23 */ /* 0x100fe800080108b3 */
[----:B------:R-:W1:Y:S01]  /*a180*/  SHFL.BFLY PT, R135, R137, 0x1, 0x1f ;  /* 0x0c201f0089877f89 */ /* 0x000e6200000e0000 */
[--C-:B------:R-:W-:Y:S01]  /*a190*/  FFMA.FTZ R37, R37, UR4, -R179.reuse ;  /* 0x0000000425257c23 */ /* 0x100fe200080108b3 */
[--C-:B------:R-:W-:Y:S01]  /*a1a0*/  FFMA.FTZ R48, R48, UR4, -R179.reuse ;  /* 0x0000000430307c23 */ /* 0x100fe200080108b3 */
[--C-:B------:R-:W-:Y:S01]  /*a1b0*/  FFMA.FTZ R96, R96, UR4, -R179.reuse ;  /* 0x0000000460607c23 */ /* 0x100fe200080108b3 */
[--C-:B------:R-:W-:Y:S04]  /*a1c0*/  FFMA.FTZ R49, R49, UR4, -R179.reuse ;  /* 0x0000000431317c23 */ /* 0x100fe800080108b3 */
[----:B--2---:R-:W2:Y:S01]  /*a1d0*/  SHFL.BFLY PT, R16, R136, 0x1, 0x1f ;  /* 0x0c201f0088107f89 */ /* 0x004ea200000e0000 */
        /* <DEDUP_REMOVED lines=8> */
[----:B----4-:R-:W-:Y:S01]  /*a260*/  MUFU.EX2 R210, R65 ;  /* 0x0000004100d27308 */ /* 0x010fe20000000800 */
[--C-:B------:R-:W-:Y:S01]  /*a270*/  FFMA.FTZ R81, R81, UR4, -R179.reuse ;  /* 0x0000000451517c23 */ /* 0x100fe200080108b3 */
[--C-:B------:R-:W-:Y:S01]  /*a280*/  FFMA.FTZ R5, R5, UR4, -R179.reuse ;  /* 0x0000000405057c23 */ /* 0x100fe200080108b3 */
[--C-:B------:R-:W-:Y:S01]  /*a290*/  FFMA.FTZ R32, R32, UR4, -R179.reuse ;  /* 0x0000000420207c23 */ /* 0x100fe200080108b3 */
[--C-:B------:R-:W-:Y:S01]  /*a2a0*/  FFMA.FTZ R33, R33, UR4, -R179.reuse ;  /* 0x0000000421217c23 */ /* 0x100fe200080108b3 */
[--C-:B------:R-:W-:Y:S01]  /*a2b0*/  FFMA.FTZ R112, R112, UR4, -R179.reuse ;  /* 0x0000000470707c23 */ /* 0x100fe200080108b3 */
[----:B------:R-:W-:Y:S01]  /*a2c0*/  FMNMX.FTZ R0, R0, R2, !PT ;  /* 0x0000000200007209 */ /* 0x000fe20007810000 */
[--C-:B------:R-:W-:Y:S03]  /*a2d0*/  FFMA.FTZ R113, R113, UR4, -R179.reuse ;  /* 0x0000000471717c23 */ /* 0x100fe600080108b3 */
[----:B------:R3:W-:Y:S01]  /*a2e0*/  MUFU.EX2 R200, R4 ;  /* 0x0000000400c87308 */ /* 0x0007e20000000800 */
[--C-:B------:R-:W-:Y:S01]  /*a2f0*/  FFMA.FTZ R100, R100, UR4, -R179.reuse ;  /* 0x0000000464647c23 */ /* 0x100fe200080108b3 */
[----:B-1----:R-:W-:Y:S01]  /*a300*/  FMNMX.FTZ R137, R137, R135, !PT ;  /* 0x0000008789897209 */ /* 0x002fe20007810000 */
[----:B------:R-:W1:Y:S01]  /*a310*/  SHFL.BFLY PT, R2, R0, 0x1, 0x1f ;  /* 0x0c201f0000027f89 */ /* 0x000e6200000e0000 */
[--C-:B------:R-:W-:Y:S01]  /*a320*/  FFMA.FTZ R101, R101, UR4, -R179.reuse ;  /* 0x0000000465657c23 */ /* 0x100fe200080108b3 */
[--C-:B------:R-:W-:Y:S01]  /*a330*/  FFMA.FTZ R128, R128, UR4, -R179.reuse ;  /* 0x0000000480807c23 */ /* 0x100fe200080108b3 */
[C---:B------:R-:W-:Y:S01]  /*a340*/  FSETP.NEU.FTZ.AND P1, PT, R137.reuse, -INF , PT ;  /* 0xff8000008900780b */ /* 0x040fe20003f3d000 */
[----:B------:R-:W-:Y:S01]  /*a350*/  FMUL.FTZ R178, R137, UR4 ;  /* 0x0000000489b27c20 */ /* 0x000fe20008410000 */
[----:B--2---:R-:W-:Y:S02]  /*a360*/  FMNMX.FTZ R136, R136, R16, !PT ;  /* 0x0000001088887209 */ /* 0x004fe40007810000 */
[----:B------:R-:W-:Y:S01]  /*a370*/  MUFU.EX2 R245, R20 ;  /* 0x0000001400f57308 */ /* 0x000fe20000000800 */
[--C-:B------:R-:W-:Y:S01]  /*a380*/  FFMA.FTZ R129, R129, UR4, -R179.reuse ;  /* 0x0000000481817c23 */ /* 0x100fe200080108b3 */
[--C-:B------:R-:W-:Y:S01]  /*a390*/  FFMA.FTZ R116, R116, UR4, -R179.reuse ;  /* 0x0000000474747c23 */ /* 0x100fe200080108b3 */
[----:B------:R-:W-:Y:S01]  /*a3a0*/  FSEL R178, R178, RZ, P1 ;  /* 0x000000ffb2b27208 */ /* 0x000fe20000800000 */
[C---:B------:R-:W-:Y:S01]  /*a3b0*/  FMUL.FTZ R177, R136.reuse, UR4 ;  /* 0x0000000488b17c20 */ /* 0x040fe20008410000 */
[----:B------:R-:W-:Y:S01]  /*a3c0*/  FSETP.NEU.FTZ.AND P1, PT, R136, -INF , PT ;  /* 0xff8000008800780b */ /* 0x000fe20003f3d000 */
[----:B------:R-:W-:Y:S01]  /*a3d0*/  FFMA.FTZ R179, R117, UR4, -R179 ;  /* 0x0000000475b37c23 */ /* 0x000fe200080108b3 */
[----:B---3--:R-:W-:Y:S01]  /*a3e0*/  LOP3.LUT R4, R223, UR33, R192, 0x96, !PT ;  /* 0x00000021df047c12 */ /* 0x008fe2000f8e96c0 */
[--C-:B------:R-:W-:Y:S01]  /*a3f0*/  FFMA.FTZ R6, R6, UR4, -R178.reuse ;  /* 0x0000000406067c23 */ /* 0x100fe200080108b2 */
[----:B------:R-:W-:Y:S01]  /*a400*/  FSEL R177, R177, RZ, P1 ;  /* 0x000000ffb1b17208 */ /* 0x000fe20000800000 */
[--C-:B------:R-:W-:Y:S01]  /*a410*/  FFMA.FTZ R7, R7, UR4, -R178.reuse ;  /* 0x0000000407077c23 */ /* 0x100fe200080108b2 */
[--C-:B------:R-:W-:Y:S01]  /*a420*/  FFMA.FTZ R18, R18, UR4, -R178.reuse ;  /* 0x0000000412127c23 */ /* 0x100fe200080108b2 */
[----:B------:R-:W-:Y:S01]  /*a430*/  MUFU.EX2 R235, R6 ;  /* 0x0000000600eb7308 */ /* 0x000fe20000000800 */
[--C-:B------:R-:W-:Y:S01]  /*a440*/  FFMA.FTZ R19, R19, UR4, -R178.reuse ;  /* 0x0000000413137c23 */ /* 0x100fe200080108b2 */
[--C-:B------:R-:W-:Y:S01]  /*a450*/  FFMA.FTZ R8, R8, UR4, -R177.reuse ;  /* 0x0000000408087c23 */ /* 0x100fe200080108b1 */
[--C-:B------:R-:W-:Y:S01]  /*a460*/  FFMA.FTZ R9, R9, UR4, -R177.reuse ;  /* 0x0000000409097c23 */ /* 0x100fe200080108b1 */
[--C-:B------:R-:W-:Y:S01]  /*a470*/  FFMA.FTZ R12, R12, UR4, -R177.reuse ;  /* 0x000000040c0c7c23 */ /* 0x100fe200080108b1 */
[----:B-1----:R-:W-:Y:S01]  /*a480*/  FMNMX.FTZ R135, R0, R2, !PT ;  /* 0x0000000200877209 */ /* 0x002fe20007810000 */
[--C-:B------:R-:W-:Y:S01]  /*a490*/  FFMA.FTZ R40, R40, UR4, -R177.reuse ;  /* 0x0000000428287c23 */ /* 0x100fe200080108b1 */
[--C-:B------:R-:W-:Y:S03]  /*a4a0*/  FFMA.FTZ R45, R45, UR4, -R177.reuse ;  /* 0x000000042d2d7c23 */ /* 0x100fe600080108b1 */
[----:B------:R1:W-:Y:S01]  /*a4b0*/  MUFU.EX2 R194, R8 ;  /* 0x0000000800c27308 */ /* 0x0003e20000000800 */
[C---:B------:R-:W-:Y:S01]  /*a4c0*/  FSETP.NEU.FTZ.AND P1, PT, R135.reuse, -INF , PT ;  /* 0xff8000008700780b */ /* 0x040fe20003f3d000 */
[----:B------:R-:W-:Y:S01]  /*a4d0*/  FMUL.FTZ R176, R135, UR4 ;  /* 0x0000000487b07c20 */ /* 0x000fe20008410000 */
[--C-:B------:R-:W-:Y:S01]  /*a4e0*/  FFMA.FTZ R51, R51, UR4, -R178.reuse ;  /* 0x0000000433337c23 */ /* 0x100fe200080108b2 */
[--C-:B------:R-:W-:Y:S01]  /*a4f0*/  FFMA.FTZ R44, R44, UR4, -R177.reuse ;  /* 0x000000042c2c7c23 */ /* 0x100fe200080108b1 */
[--C-:B------:R-:W-:Y:S01]  /*a500*/  FFMA.FTZ R67, R67, UR4, -R178.reuse ;  /* 0x0000000443437c23 */ /* 0x100fe200080108b2 */
[--C-:B------:R-:W-:Y:S01]  /*a510*/  FFMA.FTZ R39, R39, UR4, -R178.reuse ;  /* 0x0000000427277c23 */ /* 0x100fe200080108b2 */
[----:B------:R-:W-:Y:S03]  /*a520*/  FSEL R176, R176, RZ, P1 ;  /* 0x000000ffb0b07208 */ /* 0x000fe60000800000 */
[----:B------:R2:W-:Y:S01]  /*a530*/  MUFU.EX2 R247, R9 ;  /* 0x0000000900f77308 */ /* 0x0005e20000000800 */
[--C-:B------:R-:W-:Y:S01]  /*a540*/  FFMA.FTZ R86, R86, UR4, -R178.reuse ;  /* 0x0000000456567c23 */ /* 0x100fe200080108b2 */
[--C-:B------:R-:W-:Y:S01]  /*a550*/  FFMA.FTZ R25, R25, UR4, -R177.reuse ;  /* 0x0000000419197c23 */ /* 0x100fe200080108b1 */
[----:B------:R-:W-:Y:S01]  /*a560*/  FFMA.FTZ R22, R22, UR4, -R178 ;  /* 0x0000000416167c23 */ /* 0x000fe200080108b2 */
[--C-:B------:R-:W-:Y:S01]  /*a570*/  FFMA.FTZ R11, R11, UR4, -R176.reuse ;  /* 0x000000040b0b7c23 */ /* 0x100fe200080108b0 */
[--C-:B------:R-:W-:Y:S01]  /*a580*/  FFMA.FTZ R14, R14, UR4, -R176.reuse ;  /* 0x000000040e0e7c23 */ /* 0x100fe200080108b0 */
[--C-:B------:R-:W-:Y:S01]  /*a590*/  FFMA.FTZ R15, R15, UR4, -R176.reuse ;  /* 0x000000040f0f7c23 */ /* 0x100fe200080108b0 */
[----:B------:R-:W-:Y:S03]  /*a5a0*/  FFMA.FTZ R27, R27, UR4, -R176 ;  /* 0x000000041b1b7c23 */ /* 0x000fe600080108b0 */
[----:B------:R3:W-:Y:S01]  /*a5b0*/  MUFU.EX2 R246, R5 ;  /* 0x0000000500f67308 */ /* 0x0007e20000000800 */
[----:B-1----:R-:W-:Y:S01]  /*a5c0*/  LOP3.LUT R8, R229, UR26, R222, 0x96, !PT ;  /* 0x0000001ae5087c12 */ /* 0x002fe2000f8e96de */
[--C-:B------:R-:W-:Y:S01]  /*a5d0*/  FFMA.FTZ R10, R10, UR4, -R176.reuse ;  /* 0x000000040a0a7c23 */ /* 0x100fe200080108b0 */
[--C-:B------:R-:W-:Y:S01]  /*a5e0*/  FFMA.FTZ R13, R13, UR4, -R177.reuse ;  /* 0x000000040d0d7c23 */ /* 0x100fe200080108b1 */
[----:B------:R-:W-:Y:S02]  /*a5f0*/  VIADD R0, R192, 0x1 ;  /* 0x00000001c0007836 */ /* 0x000fe40000000000 */
[--C-:B------:R-:W-:Y:S01]  /*a600*/  FFMA.FTZ R46, R46, UR4, -R176.reuse ;  /* 0x000000042e2e7c23 */ /* 0x100fe200080108b0 */
[--C-:B------:R-:W-:Y:S01]  /*a610*/  FFMA.FTZ R47, R47, UR4, -R176.reuse ;  /* 0x000000042f2f7c23 */ /* 0x100fe200080108b0 */
[----:B------:R-:W-:Y:S02]  /*a620*/  FFMA.FTZ R58, R58, UR4, -R176 ;  /* 0x000000043a3a7c23 */ /* 0x000fe400080108b0 */
[----:B------:R1:W-:Y:S01]  /*a630*/  MUFU.EX2 R224, R7 ;  /* 0x0000000700e07308 */ /* 0x0003e20000000800 */
[----:B------:R-:W-:Y:S01]  /*a640*/  LOP3.LUT R0, R223, UR33, R0, 0x96, !PT ;  /* 0x00000021df007c12 */ /* 0x000fe2000f8e9600 */
[----:B--2---:R-:W-:Y:S04]  /*a650*/  IMAD.WIDE.U32 R8, R8, -0x326172a9, RZ ;  /* 0xcd9e8d5708087825 */ /* 0x004fe800078e00ff */
[--C-:B------:R-:W-:Y:S01]  /*a660*/  FFMA.FTZ R34, R34, UR4, -R178.reuse ;  /* 0x0000000422227c23 */ /* 0x100fe200080108b2 */
[----:B------:R-:W-:Y:S01]  /*a670*/  FFMA.FTZ R23, R23, UR4, -R178 ;  /* 0x0000000417177c23 */ /* 0x000fe200080108b2 */
[--C-:B------:R-:W-:Y:S01]  /*a680*/  FFMA.FTZ R24, R24, UR4, -R177.reuse ;  /* 0x0000000418187c23 */ /* 0x100fe200080108b1 */
[--C-:B------:R-:W-:Y:S01]  /*a690*/  FFMA.FTZ R29, R29, UR4, -R177.reuse ;  /* 0x000000041d1d7c23 */ /* 0x100fe200080108b1 */
[----:B------:R-:W-:Y:S01]  /*a6a0*/  MUFU.EX2 R217, R18 ;  /* 0x0000001200d97308 */ /* 0x000fe20000000800 */
[----:B---3--:R-:W-:Y:S04]  /*a6b0*/  IMAD.WIDE.U32 R4, R4, -0x326172a9, RZ ;  /* 0xcd9e8d5704047825 */ /* 0x008fe800078e00ff */
[--C-:B------:R-:W-:Y:S01]  /*a6c0*/  FFMA.FTZ R28, R28, UR4, -R177.reuse ;  /* 0x000000041c1c7c23 */ /* 0x100fe200080108b1 */
[--C-:B------:R-:W-:Y:S01]  /*a6d0*/  FFMA.FTZ R26, R26, UR4, -R176.reuse ;  /* 0x000000041a1a7c23 */ /* 0x100fe200080108b0 */
[----:B------:R-:W-:Y:S01]  /*a6e0*/  FFMA.FTZ R42, R42, UR4, -R176 ;  /* 0x000000042a2a7c23 */ /* 0x000fe200080108b0 */
[----:B------:R-:W-:Y:S01]  /*a6f0*/  LOP3.LUT R2, R5, UR27, R232, 0x96, !PT ;  /* 0x0000001b05027c12 */ /* 0x000fe2000f8e96e8 */
[----:B------:R-:W-:Y:S01]  /*a700*/  FFMA.FTZ R38, R38, UR4, -R178 ;  /* 0x0000000426267c23 */ /* 0x000fe200080108b2 */
[----:B------:R-:W-:Y:S01]  /*a710*/  LOP3.LUT R16, R9, UR25, R4, 0x96, !PT ;  /* 0x0000001909107c12 */ /* 0x000fe2000f8e9604 */
[----:B------:R2:W-:Y:S01]  /*a720*/  MUFU.EX2 R220, R19 ;  /* 0x0000001300dc7308 */ /* 0x0005e20000000800 */
[----:B-1----:R-:W-:Y:S01]  /*a730*/  LOP3.LUT R7, R5, UR27, R230, 0x96, !PT ;  /* 0x0000001b05077c12 */ /* 0x002fe2000f8e96e6 */
[--C-:B------:R-:W-:Y:S01]  /*a740*/  FFMA.FTZ R41, R41, UR4, -R177.reuse ;  /* 0x0000000429297c23 */ /* 0x100fe200080108b1 */
[----:B------:R-:W-:Y:S01]  /*a750*/  LOP3.LUT R6, R181, UR25, R4, 0x96, !PT ;  /* 0x00000019b5067c12 */ /* 0x000fe2000f8e9604 */
[----:B------:R-:W-:Y:S04]  /*a760*/  IMAD.WIDE.U32 R4, R2, -0x2daee0ad, RZ ;  /* 0xd2511f5302047825 */ /* 0x000fe800078e00ff */
[----:B------:R-:W-:Y:S01]  /*a770*/  FFMA.FTZ R43, R43, UR4, -R176 ;  /* 0x000000042b2b7c23 */ /* 0x000fe200080108b0 */
[----:B------:R-:W-:Y:S01]  /*a780*/  FFMA.FTZ R50, R50, UR4, -R178 ;  /* 0x0000000432327c23 */ /* 0x000fe200080108b2 */
[----:B------:R-:W-:Y:S01]  /*a790*/  MUFU.EX2 R216, R12 ;  /* 0x0000000c00d87308 */ /* 0x000fe20000000800 */
[----:B------:R-:W-:Y:S01]  /*a7a0*/  LOP3.LUT R139, R5, UR24, R228, 0x96, !PT ;  /* 0x00000018058b7c12 */ /* 0x000fe2000f8e96e4 */
[----:B------:R-:W-:Y:S04]  /*a7b0*/  IMAD.WIDE.U32 R16, R16, -0x2daee0ad, RZ ;  /* 0xd2511f5310107825 */ /* 0x000fe800078e00ff */
[----:B------:R-:W-:Y:S01]  /*a7c0*/  FFMA.FTZ R54, R54, UR4, -R178 ;  /* 0x0000000436367c23 */ /* 0x000fe200080108b2 */
[--C-:B------:R-:W-:Y:S01]  /*a7d0*/  FFMA.FTZ R56, R56, UR4, -R177.reuse ;  /* 0x0000000438387c23 */ /* 0x100fe200080108b1 */
[--C-:B------:R-:W-:Y:S01]  /*a7e0*/  FFMA.FTZ R61, R61, UR4, -R177.reuse ;  /* 0x000000043d3d7c23 */ /* 0x100fe200080108b1 */
[----:B------:R-:W-:Y:S01]  /*a7f0*/  LOP3.LUT R172, R17, UR22, R4, 0x96, !PT ;  /* 0x0000001611ac7c12 */ /* 0x000fe2000f8e9604 */
[----:B------:R1:W-:Y:S01]  /*a800*/  MUFU.EX2 R198, R10 ;  /* 0x0000000a00c67308 */ /* 0x0003e20000000800 */
[----:B--2---:R-:W-:Y:S04]  /*a810*/  IMAD.WIDE.U32 R18, R0, -0x326172a9, RZ ;  /* 0xcd9e8d5700127825 */ /* 0x004fe800078e00ff */
[--C-:B------:R-:W-:Y:S01]  /*a820*/  FFMA.FTZ R87, R87, UR4, -R178.reuse ;  /* 0x0000000457577c23 */ /* 0x100fe200080108b2 */
[--C-:B------:R-:W-:Y:S01]  /*a830*/  FFMA.FTZ R76, R76, UR4, -R177.reuse ;  /* 0x000000044c4c7c23 */ /* 0x100fe200080108b1 */
[----:B------:R-:W-:Y:S01]  /*a840*/  FFMA.FTZ R82, R82, UR4, -R178 ;  /* 0x0000000452527c23 */ /* 0x000fe200080108b2 */
[C---:B------:R-:W-:Y:S01]  /*a850*/  LOP3.LUT R0, R19.reuse, UR27, R230, 0x96, !PT ;  /* 0x0000001b13007c12 */ /* 0x040fe2000f8e96e6 */
[----:B------:R-:W-:Y:S01]  /*a860*/  FFMA.FTZ R98, R98, UR4, -R178 ;  /* 0x0000000462627c23 */ /* 0x000fe200080108b2 */
[----:B------:R-:W-:Y:S01]  /*a870*/  LOP3.LUT R19, R19, UR27, R232, 0x96, !PT ;  /* 0x0000001b13137c12 */ /* 0x000fe2000f8e96e8 */
[----:B------:R2:W-:Y:S01]  /*a880*/  MUFU.EX2 R244, R13 ;  /* 0x0000000d00f47308 */ /* 0x0005e20000000800 */
[--C-:B------:R-:W-:Y:S01]  /*a890*/  FFMA.FTZ R99, R99, UR4, -R178.reuse ;  /* 0x0000000463637c23 */ /* 0x100fe200080108b2 */
[--C-:B------:R-:W-:Y:S01]  /*a8a0*/  FFMA.FTZ R72, R72, UR4, -R177.reuse ;  /* 0x0000000448487c23 */ /* 0x100fe200080108b1 */
[----:B------:R-:W-:Y:S01]  /*a8b0*/  FFMA.FTZ R70, R70, UR4, -R178 ;  /* 0x0000000446467c23 */ /* 0x000fe200080108b2 */
[--C-:B------:R-:W-:Y:S01]  /*a8c0*/  FFMA.FTZ R31, R31, UR4, -R176.reuse ;  /* 0x000000041f1f7c23 */ /* 0x100fe200080108b0 */
[----:B------:R-:W-:Y:S01]  /*a8d0*/  FFMA.FTZ R30, R30, UR4, -R176 ;  /* 0x000000041e1e7c23 */ /* 0x000fe200080108b0 */
[--C-:B------:R-:W-:Y:S01]  /*a8e0*/  FFMA.FTZ R55, R55, UR4, -R178.reuse ;  /* 0x0000000437377c23 */ /* 0x100fe200080108b2 */
[----:B------:R-:W-:Y:S01]  /*a8f0*/  FFMA.FTZ R66, R66, UR4, -R178 ;  /* 0x0000000442427c23 */ /* 0x000fe200080108b2 */
[--C-:B-1----:R-:W-:Y:S02]  /*a900*/  LOP3.LUT R10, R181, UR25, R18.reuse, 0x96, !PT ;  /* 0x00000019b50a7c12 */ /* 0x102fe4000f8e9612 */
[----:B------:R1:W-:Y:S01]  /*a910*/  MUFU.EX2 R219, R11 ;  /* 0x0000000b00db7308 */ /* 0x0003e20000000800 */
[----:B------:R-:W-:Y:S01]  /*a920*/  LOP3.LUT R18, R9, UR25, R18, 0x96, !PT ;  /* 0x0000001909127c12 */ /* 0x000fe2000f8e9612 */
[----:B------:R-:W-:Y:S04]  /*a930*/  IMAD.WIDE.U32 R4, R7, -0x2daee0ad, RZ ;  /* 0xd2511f5307047825 */ /* 0x000fe800078e00ff */
[----:B------:R-:W-:Y:S01]  /*a940*/  FFMA.FTZ R59, R59, UR4, -R176 ;  /* 0x000000043b3b7c23 */ /* 0x000fe200080108b0 */
[--C-:B------:R-:W-:Y:S01]  /*a950*/  FFMA.FTZ R60, R60, UR4, -R177.reuse ;  /* 0x000000043c3c7c23 */ /* 0x100fe200080108b1 */
[----:B------:R-:W-:Y:S01]  /*a960*/  IMAD.WIDE.U32 R174, R0, -0x2daee0ad, RZ ;  /* 0xd2511f5300ae7825 */ /* 0x000fe200078e00ff */
[--C-:B------:R-:W-:Y:S01]  /*a970*/  LOP3.LUT R2, R5, UR24, R226.reuse, 0x96, !PT ;  /* 0x0000001805027c12 */ /* 0x100fe2000f8e96e2 */
[----:B------:R-:W-:Y:S02]  /*a980*/  MUFU.EX2 R218, R14 ;  /* 0x0000000e00da7308 */ /* 0x000fe40000000800 */
[--C-:B------:R-:W-:Y:S01]  /*a990*/  FFMA.FTZ R57, R57, UR4, -R177.reuse ;  /* 0x0000000439397c23 */ /* 0x100fe200080108b1 */
[----:B--2---:R-:W-:Y:S01]  /*a9a0*/  IMAD.WIDE.U32 R12, R6, -0x2daee0ad, RZ ;  /* 0xd2511f53060c7825 */ /* 0x004fe200078e00ff */
[----:B------:R-:W-:Y:S03]  /*a9b0*/  LOP3.LUT R6, R175, UR24, R226, 0x96, !PT ;  /* 0x00000018af067c12 */ /* 0x000fe6000f8e96e2 */
[--C-:B------:R-:W-:Y:S01]  /*a9c0*/  FFMA.FTZ R62, R62, UR4, -R176.reuse ;  /* 0x000000043e3e7c23 */ /* 0x100fe200080108b0 */
[----:B------:R-:W-:Y:S01]  /*a9d0*/  FFMA.FTZ R63, R63, UR4, -R176 ;  /* 0x000000043f3f7c23 */ /* 0x000fe200080108b0 */
[----:B------:R-:W-:Y:S01]  /*a9e0*/  LOP3.LUT R0, R13, UR22, R4, 0x96, !PT ;  /* 0x000000160d007c12 */ /* 0x000fe2000f8e9604 */
[----:B------:R2:W-:Y:S01]  /*a9f0*/  MUFU.EX2 R236, R15 ;  /* 0x0000000f00ec7308 */ /* 0x0005e20000000800 */
[----:B-1----:R-:W-:Y:S04]  /*aa00*/  IMAD.WIDE.U32 R10, R10, -0x2daee0ad, RZ ;  /* 0xd2511f530a0a7825 */ /* 0x002fe800078e00ff */
[----:B------:R-:W-:Y:S01]  /*aa10*/  FFMA.FTZ R83, R83, UR4, -R178 ;  /* 0x0000000453537c23 */ /* 0x000fe200080108b2 */
[----:B------:R-:W-:Y:S01]  /*aa20*/  FFMA.FTZ R74, R74, UR4, -R176 ;  /* 0x000000044a4a7c23 */ /* 0x000fe200080108b0 */
[----:B------:R-:W-:Y:S01]  /*aa30*/  IMAD.WIDE.U32 R4, R139, -0x326172a9, RZ ;  /* 0xcd9e8d578b047825 */ /* 0x000fe200078e00ff */
[----:B------:R-:W-:Y:S02]  /*aa40*/  LOP3.LUT R174, R11, UR22, R174, 0x96, !PT ;  /* 0x000000160bae7c12 */ /* 0x000fe4000f8e96ae */
[----:B------:R-:W-:Y:S01]  /*aa50*/  MUFU.EX2 R243, R32 ;  /* 0x0000002000f37308 */ /* 0x000fe20000000800 */
[----:B------:R-:W-:Y:S01]  /*aa60*/  IMAD.WIDE.U32 R172, R172, -0x326172a9, RZ ;  /* 0xcd9e8d57acac7825 */ /* 0x000fe200078e00ff */
[----:B------:R-:W-:Y:S03]  /*aa70*/  LOP3.LUT R11, R5, UR23, R8, 0x96, !PT ;  /* 0x00000017050b7c12 */ /* 0x000fe6000f8e9608 */
[----:B------:R-:W-:Y:S01]  /*aa80*/  FFMA.FTZ R75, R75, UR4, -R176 ;  /* 0x000000044b4b7c23 */ /* 0x000fe200080108b0 */
[----:B------:R-:W-:Y:S01]  /*aa90*/  IMAD.WIDE.U32 R182, R19, -0x2daee0ad, RZ ;  /* 0xd2511f5313b67825 */ /* 0x000fe200078e00ff */
[----:B------:R-:W-:Y:S03]  /*aaa0*/  LOP3.LUT R17, R173, UR21, R4, 0x96, !PT ;  /* 0x00000015ad117c12 */ /* 0x000fe6000f8e9604 */
[----:B------:R1:W-:Y:S01]  /*aab0*/  MUFU.EX2 R242, R33 ;  /* 0x0000002100f27308 */ /* 0x0003e20000000800 */
[----:B------:R-:W-:Y:S01]  /*aac0*/  IMAD.WIDE.U32 R18, R18, -0x2daee0ad, RZ ;  /* 0xd2511f5312127825 */ /* 0x000fe200078e00ff */
[----:B------:R-:W-:Y:S03]  /*aad0*/  LOP3.LUT R7, R183, UR24, R228, 0x96, !PT ;  /* 0x00000018b7077c12 */ /* 0x000fe6000f8e96e4 */
[--C-:B------:R-:W-:Y:S01]  /*aae0*/  FFMA.FTZ R77, R77, UR4, -R177.reuse ;  /* 0x000000044d4d7c23 */ /* 0x100fe200080108b1 */
[----:B------:R-:W-:Y:S01]  /*aaf0*/  IMAD.WIDE.U32 R4, R2, -0x326172a9, RZ ;  /* 0xcd9e8d5702047825 */ /* 0x000fe200078e00ff */
[----:B------:R-:W-:Y:S03]  /*ab00*/  LOP3.LUT R182, R19, UR22, R182, 0x96, !PT ;  /* 0x0000001613b67c12 */ /* 0x000fe6000f8e96b6 */
[----:B------:R3:W-:Y:S01]  /*ab10*/  MUFU.EX2 R239, R34 ;  /* 0x0000002200ef7308 */ /* 0x0007e20000000800 */
[----:B--2---:R-:W-:Y:S01]  /*ab20*/  IMAD.WIDE.U32 R14, R0, -0x326172a9, RZ ;  /* 0xcd9e8d57000e7825 */ /* 0x004fe200078e00ff */
[----:B------:R-:W-:Y:S03]  /*ab30*/  LOP3.LUT R5, R5, UR23, R180, 0x96, !PT ;  /* 0x0000001705057c12 */ /* 0x000fe6000f8e96b4 */
[----:B------:R-:W-:Y:S01]  /*ab40*/  FFMA.FTZ R0, R35, UR4, -R178 ;  /* 0x0000000423007c23 */ /* 0x000fe200080108b2 */
[----:B------:R-:W-:Y:S01]  /*ab50*/  IMAD.WIDE.U32 R184, R6, -0x326172a9, RZ ;  /* 0xcd9e8d5706b87825 */ /* 0x000fe200078e00ff */
[----:B------:R-:W-:Y:S03]  /*ab60*/  LOP3.LUT R13, R15, UR21, R4, 0x96, !PT ;  /* 0x000000150f0d7c12 */ /* 0x000fe6000f8e9604 */
[----:B------:R-:W-:Y:S01]  /*ab70*/  MUFU.EX2 R221, R27 ;  /* 0x0000001b00dd7308 */ /* 0x000fe20000000800 */
[----:B-1----:R-:W-:Y:S01]  /*ab80*/  IMAD.WIDE.U32 R32, R7, -0x326172a9, RZ ;  /* 0xcd9e8d5707207825 */ /* 0x002fe200078e00ff */
[----:B------:R-:W-:Y:S03]  /*ab90*/  LOP3.LUT R15, R185, UR23, R180, 0x96, !PT ;  /* 0x00000017b90f7c12 */ /* 0x000fe6000f8e96b4 */
[----:B------:R-:W-:Y:S01]  /*aba0*/  FFMA.FTZ R78, R78, UR4, -R176 ;  /* 0x000000044e4e7c23 */ /* 0x000fe200080108b0 */
[----:B------:R-:W-:Y:S01]  /*abb0*/  IMAD.WIDE.U32 R174, R174, -0x326172a9, RZ ;  /* 0xcd9e8d57aeae7825 */ /* 0x000fe200078e00ff */
[----:B------:R-:W-:Y:S03]  /*abc0*/  LOP3.LUT R19, R33, UR23, R8, 0x96, !PT ;  /* 0x0000001721137c12 */ /* 0x000fe6000f8e9608 */
        /* <DEDUP_REMOVED lines=13> */
[----:B------:R-:W-:Y:S01]  /*aca0*/  IMAD.WIDE.U32 R32, R13, -0x2daee0ad, RZ ;  /* 0xd2511f530d207825 */ /* 0x000fe200078e00ff */
[----:B------:R-:W-:Y:S03]  /*acb0*/  LOP3.LUT R5, R17, UR18, R6, 0x96, !PT ;  /* 0x0000001211057c12 */ /* 0x000fe6000f8e9606 */
[----:B------:R-:W-:Y:S01]  /*acc0*/  FFMA.FTZ R71, R71, UR4, -R178 ;  /* 0x0000000447477c23 */ /* 0x000fe200080108b2 */
[----:B---3--:R-:W-:Y:S01]  /*acd0*/  IMAD.WIDE.U32 R34, R184, -0x2daee0ad, RZ ;  /* 0xd2511f53b8227825 */ /* 0x008fe200078e00ff */
[----:B------:R-:W-:Y:S03]  /*ace0*/  LOP3.LUT R6, R33, UR18, R4, 0x96, !PT ;  /* 0x0000001221067c12 */ /* 0x000fe6000f8e9604 */
[----:B------:R-:W-:Y:S01]  /*acf0*/  MUFU.EX2 R204, R25 ;  /* 0x0000001900cc7308 */ /* 0x000fe20000000800 */
[----:B------:R-:W-:Y:S04]  /*ad00*/  IMAD.WIDE.U32 R12, R15, -0x2daee0ad, RZ ;  /* 0xd2511f530f0c7825 */ /* 0x000fe800078e00ff */
[--C-:B------:R-:W-:Y:S01]  /*ad10*/  FFMA.FTZ R114, R114, UR4, -R178.reuse ;  /* 0x0000000472727c23 */ /* 0x100fe200080108b2 */
[----:B------:R-:W-:Y:S01]  /*ad20*/  FFMA.FTZ R115, R115, UR4, -R178 ;  /* 0x0000000473737c23 */ /* 0x000fe200080108b2 */
[----:B------:R-:W-:Y:S01]  /*ad30*/  IMAD.WIDE.U32 R184, R19, -0x2daee0ad, RZ ;  /* 0xd2511f5313b87825 */ /* 0x000fe200078e00ff */
[----:B------:R-:W-:Y:S02]  /*ad40*/  LOP3.LUT R17, R13, UR20, R10, 0x96, !PT ;  /* 0x000000140d117c12 */ /* 0x000fe4000f8e960a */
[----:B------:R-:W-:Y:S01]  /*ad50*/  LOP3.LUT R15, R35, UR18, R12, 0x96, !PT ;  /* 0x00000012230f7c12 */ /* 0x000fe2000f8e960c */
[----:B------:R-:W-:Y:S01]  /*ad60*/  IMAD.WIDE.U32 R12, R2, -0x326172a9, RZ ;  /* 0xcd9e8d57020c7825 */ /* 0x000fe200078e00ff */
[----:B------:R-:W-:Y:S01]  /*ad70*/  LOP3.LUT R173, R185, UR20, R18, 0x96, !PT ;  /* 0x00000014b9ad7c12 */ /* 0x000fe2000f8e9612 */
[----:B------:R3:W-:Y:S02]  /*ad80*/  MUFU.EX2 R237, R23 ;  /* 0x0000001700ed7308 */ /* 0x0007e40000000800 */
[----:B------:R-:W-:Y:S01]  /*ad90*/  FFMA.FTZ R102, R102, UR4, -R178 ;  /* 0x0000000466667c23 */ /* 0x000fe200080108b2 */
[----:B------:R-:W-:Y:S01]  /*ada0*/  IMAD.WIDE.U32 R6, R6, -0x326172a9, RZ ;  /* 0xcd9e8d5706067825 */ /* 0x000fe200078e00ff */
[----:B------:R-:W-:Y:S03]  /*adb0*/  LOP3.LUT R172, R13, UR19, R172, 0x96, !PT ;  /* 0x000000130dac7c12 */ /* 0x000fe6000f8e96ac */
[--C-:B------:R-:W-:Y:S01]  /*adc0*/  FFMA.FTZ R103, R103, UR4, -R178.reuse ;  /* 0x0000000467677c23 */ /* 0x100fe200080108b2 */
[----:B------:R-:W-:Y:S01]  /*add0*/  IMAD.WIDE.U32 R10, R11, -0x326172a9, RZ ;  /* 0xcd9e8d570b0a7825 */ /* 0x000fe200078e00ff */
[----:B------:R-:W-:Y:S01]  /*ade0*/  LOP3.LUT R18, R6, 0xff, RZ, 0xc0, !PT ;  /* 0x000000ff06127812 */ /* 0x000fe200078ec0ff */
[----:B------:R-:W4:Y:S02]  /*adf0*/  MUFU.EX2 R241, R22 ;  /* 0x0000001600f17308 */ /* 0x000f240000000800 */
[----:B------:R-:W-:Y:S01]  /*ae00*/  FFMA.FTZ R130, R130, UR4, -R178 ;  /* 0x0000000482827c23 */ /* 0x000fe200080108b2 */
[----:B------:R-:W-:Y:S01]  /*ae10*/  IMAD.WIDE.U32 R4, R5, -0x326172a9, RZ ;  /* 0xcd9e8d5705047825 */ /* 0x000fe200078e00ff */
[----:B------:R-:W-:Y:S02]  /*ae20*/  LOP3.LUT R13, R11, UR19, R14, 0x96, !PT ;  /* 0x000000130b0d7c12 */ /* 0x000fe4000f8e960e */
[----:B-1----:R-:W-:Y:S01]  /*ae30*/  LOP3.LUT R0, R7, UR29, R10, 0x96, !PT ;  /* 0x0000001d07007c12 */ /* 0x002fe2000f8e960a */
[----:B------:R-:W-:Y:S01]  /*ae40*/  FFMA.FTZ R131, R131, UR4, -R178 ;  /* 0x0000000483837c23 */ /* 0x000fe200080108b2 */
[----:B------:R-:W-:Y:S02]  /*ae50*/  LOP3.LUT R12, R5, UR29, R12, 0x96, !PT ;  /* 0x0000001d050c7c12 */ /* 0x000fe4000f8e960c */
[----:B------:R-:W-:Y:S01]  /*ae60*/  MUFU.EX2 R196, R24 ;  /* 0x0000001800c47308 */ /* 0x000fe20000000800 */
[----:B------:R-:W-:Y:S01]  /*ae70*/  LOP3.LUT R2, R4, 0xffff, RZ, 0xc0, !PT ;  /* 0x0000ffff04027812 */ /* 0x000fe200078ec0ff */
[--C-:B------:R-:W-:Y:S01]  /*ae80*/  FFMA.FTZ R118, R118, UR4, -R178.reuse ;  /* 0x0000000476767c23 */ /* 0x100fe200080108b2 */
[----:B------:R-:W-:Y:S01]  /*ae90*/  LOP3.LUT R20, R4, 0xff, RZ, 0xc0, !PT ;  /* 0x000000ff04147812 */ /* 0x000fe200078ec0ff */
[----:B------:R-:W-:Y:S01]  /*aea0*/  FFMA.FTZ R178, R119, UR4, -R178 ;  /* 0x0000000477b27c23 */ /* 0x000fe200080108b2 */
[--C-:B------:R-:W-:Y:S01]  /*aeb0*/  SHF.R.U32.HI R19, RZ, 0x10, R4.reuse ;  /* 0x00000010ff137819 */ /* 0x100fe20000011604 */
[--C-:B------:R-:W-:Y:S01]  /*aec0*/  FFMA.FTZ R88, R88, UR4, -R177.reuse ;  /* 0x0000000458587c23 */ /* 0x100fe200080108b1 */
[----:B--2---:R-:W-:Y:S01]  /*aed0*/  SHF.R.U32.HI R21, RZ, 0x18, R4 ;  /* 0x00000018ff157819 */ /* 0x004fe20000011604 */
[----:B------:R-:W-:Y:S01]  /*aee0*/  IMAD.WIDE.U32 R10, R17, -0x326172a9, RZ ;  /* 0xcd9e8d57110a7825 */ /* 0x000fe200078e00ff */
[----:B------:R-:W-:Y:S01]  /*aef0*/  LOP3.LUT R14, R6, 0xffff, RZ, 0xc0, !PT ;  /* 0x0000ffff060e7812 */ /* 0x000fe200078ec0ff */
[----:B------:R4:W-:Y:S01]  /*af00*/  MUFU.EX2 R212, R45 ;  /* 0x0000002d00d47308 */ /* 0x0009e20000000800 */
[--C-:B------:R-:W-:Y:S01]  /*af10*/  SHF.R.U32.HI R17, RZ, 0x18, R6.reuse ;  /* 0x00000018ff117819 */ /* 0x100fe20000011606 */
[----:B------:R-:W-:Y:S01]  /*af20*/  IMAD.WIDE.U32 R4, R15, -0x326172a9, RZ ;  /* 0xcd9e8d570f047825 */ /* 0x000fe200078e00ff */
[----:B------:R-:W-:Y:S02]  /*af30*/  SHF.R.U32.HI R15, RZ, 0x10, R6 ;  /* 0x00000010ff0f7819 */ /* 0x000fe40000011606 */
[----:B------:R-:W-:Y:S01]  /*af40*/  LOP3.LUT R174, R11, UR19, R174, 0x96, !PT ;  /* 0x000000130bae7c12 */ /* 0x000fe2000f8e96ae */
[----:B------:R-:W-:Y:S01]  /*af50*/  IMAD.WIDE.U32 R6, R172, -0x2daee0ad, RZ ;  /* 0xd2511f53ac067825 */ /* 0x000fe200078e00ff */
[----:B------:R-:W-:Y:S03]  /*af60*/  LOP3.LUT R11, R5, UR29, R10, 0x96, !PT ;  /* 0x0000001d050b7c12 */ /* 0x000fe6000f8e960a */
[----:B------:R-:W-:Y:S01]  /*af70*/  MUFU.EX2 R213, R51 ;  /* 0x0000003300d57308 */ /* 0x000fe20000000800 */
[----:B------:R-:W-:Y:S01]  /*af80*/  LOP3.LUT R139, R4, 0xffff, RZ, 0xc0, !PT ;  /* 0x0000ffff048b7812 */ /* 0x000fe200078ec0ff */
[----:B------:R-:W-:Y:S01]  /*af90*/  FFMA.FTZ R89, R89, UR4, -R177 ;  /* 0x0000000459597c23 */ /* 0x000fe200080108b1 */
[----:B------:R-:W-:Y:S01]  /*afa0*/  SHF.R.U32.HI R175, RZ, 0x10, R4 ;  /* 0x00000010ffaf7819 */ /* 0x000fe20000011604 */
[--C-:B------:R-:W-:Y:S01]  /*afb0*/  FFMA.FTZ R90, R90, UR4, -R176.reuse ;  /* 0x000000045a5a7c23 */ /* 0x100fe200080108b0 */
[----:B------:R-:W-:Y:S01]  /*afc0*/  LOP3.LUT R183, R4, 0xff, RZ, 0xc0, !PT ;  /* 0x000000ff04b77812 */ /* 0x000fe200078ec0ff */
[----:B------:R-:W-:Y:S01]  /*afd0*/  FFMA.FTZ R91, R91, UR4, -R176 ;  /* 0x000000045b5b7c23 */ /* 0x000fe200080108b0 */
[----:B------:R-:W-:Y:S01]  /*afe0*/  SHF.R.U32.HI R172, RZ, 0x18, R4 ;  /* 0x00000018ffac7819 */ /* 0x000fe20000011604 */
[----:B------:R-:W-:Y:S01]  /*aff0*/  IMAD.WIDE.U32 R4, R13, -0x2daee0ad, RZ ;  /* 0xd2511f530d047825 */ /* 0x000fe200078e00ff */
[----:B------:R-:W-:Y:S01]  /*b000*/  SHF.R.U32.HI R2, RZ, 0x8, R2 ;  /* 0x00000008ff027819 */ /* 0x000fe20000011602 */
[----:B------:R-:W-:Y:S01]  /*b010*/  MUFU.EX2 R206, R28 ;  /* 0x0000001c00ce7308 */ /* 0x000fe20000000800 */
[----:B---3--:R-:W-:Y:S01]  /*b020*/  LOP3.LUT R23, R6, 0xffff, RZ, 0xc0, !PT ;  /* 0x0000ffff06177812 */ /* 0x008fe200078ec0ff */
[----:B----4-:R-:W-:Y:S01]  /*b030*/  IMAD.MOV.U32 R45, RZ, RZ, R241 ;  /* 0x000000ffff2d7224 */ /* 0x010fe200078e00f1 */
[--C-:B------:R-:W-:Y:S01]  /*b040*/  SHF.R.U32.HI R33, RZ, 0x10, R6.reuse ;  /* 0x00000010ff217819 */ /* 0x100fe20000011606 */
[--C-:B------:R-:W-:Y:S01]  /*b050*/  FFMA.FTZ R92, R92, UR4, -R177.reuse ;  /* 0x000000045c5c7c23 */ /* 0x100fe200080108b1 */
[----:B------:R-:W-:Y:S01]  /*b060*/  LOP3.LUT R35, R6, 0xff, RZ, 0xc0, !PT ;  /* 0x000000ff06237812 */ /* 0x000fe200078ec0ff */
[--C-:B------:R-:W-:Y:S01]  /*b070*/  FFMA.FTZ R93, R93, UR4, -R177.reuse ;  /* 0x000000045d5d7c23 */ /* 0x100fe200080108b1 */
[----:B------:R-:W-:Y:S03]  /*b080*/  SHF.R.U32.HI R25, RZ, 0x18, R6 ;  /* 0x00000018ff197819 */ /* 0x000fe60000011606 */
[----:B------:R-:W-:Y:S01]  /*b090*/  MUFU.EX2 R193, R26 ;  /* 0x0000001a00c17308 */ /* 0x000fe20000000800 */
[----:B------:R-:W-:Y:S01]  /*b0a0*/  LOP3.LUT R10, R7, UR28, R16, 0x96, !PT ;  /* 0x0000001c070a7c12 */ /* 0x000fe2000f8e9610 */
[----:B------:R-:W-:Y:S01]  /*b0b0*/  FFMA.FTZ R94, R94, UR4, -R176 ;  /* 0x000000045e5e7c23 */ /* 0x000fe200080108b0 */
[----:B------:R-:W-:Y:S01]  /*b0c0*/  LOP3.LUT R6, R5, UR28, R32, 0x96, !PT ;  /* 0x0000001c05067c12 */ /* 0x000fe2000f8e9620 */
[--C-:B------:R-:W-:Y:S01]  /*b0d0*/  FFMA.FTZ R104, R104, UR4, -R177.reuse ;  /* 0x0000000468687c23 */ /* 0x100fe200080108b1 */
[C---:B------:R-:W-:Y:S01]  /*b0e0*/  LOP3.LUT R16, R4.reuse, 0xffff, RZ, 0xc0, !PT ;  /* 0x0000ffff04107812 */ /* 0x040fe200078ec0ff */
[--C-:B------:R-:W-:Y:S01]  /*b0f0*/  FFMA.FTZ R105, R105, UR4, -R177.reuse ;  /* 0x0000000469697c23 */ /* 0x100fe200080108b1 */
[--C-:B------:R-:W-:Y:S03]  /*b100*/  SHF.R.U32.HI R22, RZ, 0x10, R4.reuse ;  /* 0x00000010ff167819 */ /* 0x100fe60000011604 */
[----:B------:R1:W-:Y:S01]  /*b110*/  MUFU.EX2 R252, R46 ;  /* 0x0000002e00fc7308 */ /* 0x0003e20000000800 */
[----:B------:R-:W-:Y:S01]  /*b120*/  LOP3.LUT R32, R4, 0xff, RZ, 0xc0, !PT ;  /* 0x000000ff04207812 */ /* 0x000fe200078ec0ff */
[----:B------:R-:W-:Y:S01]  /*b130*/  FFMA.FTZ R108, R108, UR4, -R177 ;  /* 0x000000046c6c7c23 */ /* 0x000fe200080108b1 */
[----:B------:R-:W-:Y:S01]  /*b140*/  SHF.R.U32.HI R24, RZ, 0x18, R4 ;  /* 0x00000018ff187819 */ /* 0x000fe20000011604 */
[----:B------:R-:W-:Y:S01]  /*b150*/  IMAD.WIDE.U32 R4, R174, -0x2daee0ad, RZ ;  /* 0xd2511f53ae047825 */ /* 0x000fe200078e00ff */
[----:B------:R-:W-:Y:S02]  /*b160*/  PRMT R188, R20, 0x5410, R2 ;  /* 0x0000541014bc7816 */ /* 0x000fe40000000002 */
[----:B------:R-:W-:Y:S03]  /*b170*/  LOP3.LUT R2, R15, 0xff, RZ, 0xc0, !PT ;  /* 0x000000ff0f027812 */ /* 0x000fe600078ec0ff */
[----:B------:R-:W-:Y:S01]  /*b180*/  MUFU.EX2 R207, R29 ;  /* 0x0000001d00cf7308 */ /* 0x000fe20000000800 */
[----:B------:R-:W-:Y:S01]  /*b190*/  SHF.R.U32.HI R7, RZ, 0x8, R14 ;  /* 0x00000008ff077819 */ /* 0x000fe2000001160e */
[----:B------:R-:W-:Y:S01]  /*b1a0*/  IMAD.WIDE.U32 R14, R186, -0x2daee0ad, RZ ;  /* 0xd2511f53ba0e7825 */ /* 0x000fe200078e00ff */
[----:B------:R-:W-:Y:S02]  /*b1b0*/  PRMT R190, R2, 0x5410, R17 ;  /* 0x0000541002be7816 */ /* 0x000fe40000000011 */
[----:B------:R-:W-:Y:S01]  /*b1c0*/  LOP3.LUT R2, R5, UR28, R34, 0x96, !PT ;  /* 0x0000001c05027c12 */ /* 0x000fe2000f8e9622 */
[----:B------:R-:W-:Y:S01]  /*b1d0*/  FFMA.FTZ R109, R109, UR4, -R177 ;  /* 0x000000046d6d7c23 */ /* 0x000fe200080108b1 */
[----:B------:R-:W-:Y:S03]  /*b1e0*/  LOP3.LUT R13, R19, 0xff, RZ, 0xc0, !PT ;  /* 0x000000ff130d7812 */ /* 0x000fe600078ec0ff */
[----:B------:R-:W-:Y:S01]  /*b1f0*/  MUFU.EX2 R197, R50 ;  /* 0x0000003200c57308 */ /* 0x000fe20000000800 */
[C---:B------:R-:W-:Y:S01]  /*b200*/  LOP3.LUT R34, R4.reuse, 0xffff, RZ, 0xc0, !PT ;  /* 0x0000ffff04227812 */ /* 0x040fe200078ec0ff */
[----:B-1----:R-:W-:Y:S01]  /*b210*/  IMAD.MOV.U32 R46, RZ, RZ, R247 ;  /* 0x000000ffff2e7224 */ /* 0x002fe200078e00f7 */
[----:B------:R-:W-:Y:S01]  /*b220*/  LOP3.LUT R174, R4, 0xff, RZ, 0xc0, !PT ;  /* 0x000000ff04ae7812 */ /* 0x000fe200078ec0ff */
[--C-:B------:R-:W-:Y:S01]  /*b230*/  FFMA.FTZ R120, R120, UR4, -R177.reuse ;  /* 0x0000000478787c23 */ /* 0x100fe200080108b1 */
[--C-:B------:R-:W-:Y:S01]  /*b240*/  SHF.R.U32.HI R185, RZ, 0x10, R4.reuse ;  /* 0x00000010ffb97819 */ /* 0x100fe20000011604 */
[----:B------:R-:W-:Y:S01]  /*b250*/  FFMA.FTZ R121, R121, UR4, -R177 ;  /* 0x0000000479797c23 */ /* 0x000fe200080108b1 */
[----:B------:R-:W-:Y:S03]  /*b260*/  SHF.R.U32.HI R189, RZ, 0x18, R4 ;  /* 0x00000018ffbd7819 */ /* 0x000fe60000011604 */
[----:B------:R1:W-:Y:S01]  /*b270*/  MUFU.EX2 R201, R44 ;  /* 0x0000002c00c97308 */ /* 0x0003e20000000800 */
[----:B------:R-:W-:Y:S01]  /*b280*/  PRMT R191, R18, 0x5410, R7 ;  /* 0x0000541012bf7816 */ /* 0x000fe20000000007 */
[--C-:B------:R-:W-:Y:S01]  /*b290*/  FFMA.FTZ R124, R124, UR4, -R177.reuse ;  /* 0x000000047c7c7c23 */ /* 0x100fe200080108b1 */
[C---:B------:R-:W-:Y:S01]  /*b2a0*/  LOP3.LUT R4, R12.reuse, 0xffff, RZ, 0xc0, !PT ;  /* 0x0000ffff0c047812 */ /* 0x040fe200078ec0ff */
[----:B------:R-:W-:Y:S01]  /*b2b0*/  FFMA.FTZ R177, R125, UR4, -R177 ;  /* 0x000000047db17c23 */ /* 0x000fe200080108b1 */
[----:B------:R-:W-:Y:S01]  /*b2c0*/  SHF.R.U32.HI R7, RZ, 0x10, R12 ;  /* 0x00000010ff077819 */ /* 0x000fe2000001160c */
[--C-:B------:R-:W-:Y:S01]  /*b2d0*/  FFMA.FTZ R95, R95, UR4, -R176.reuse ;  /* 0x000000045f5f7c23 */ /* 0x100fe200080108b0 */
[----:B------:R-:W-:Y:S03]  /*b2e0*/  PRMT R187, R13, 0x5410, R21 ;  /* 0x000054100dbb7816 */ /* 0x000fe60000000015 */
[----:B------:R-:W-:Y:S01]  /*b2f0*/  MUFU.EX2 R251, R47 ;  /* 0x0000002f00fb7308 */ /* 0x000fe20000000800 */
[----:B------:R-:W-:Y:S01]  /*b300*/  LOP3.LUT R13, R12, 0xff, RZ, 0xc0, !PT ;  /* 0x000000ff0c0d7812 */ /* 0x000fe200078ec0ff */
[----:B------:R-:W-:Y:S01]  /*b310*/  FFMA.FTZ R106, R106, UR4, -R176 ;  /* 0x000000046a6a7c23 */ /* 0x000fe200080108b0 */
[----:B------:R-:W-:Y:S01]  /*b320*/  SHF.R.U32.HI R5, RZ, 0x8, R4 ;  /* 0x00000008ff057819 */ /* 0x000fe20000011604 */
[----:B------:R-:W-:Y:S01]  /*b330*/  FFMA.FTZ R107, R107, UR4, -R176 ;  /* 0x000000046b6b7c23 */ /* 0x000fe200080108b0 */
[----:B------:R-:W-:Y:S01]  /*b340*/  SHF.R.U32.HI R12, RZ, 0x18, R12 ;  /* 0x00000018ff0c7819 */ /* 0x000fe2000001160c */
[----:B------:R-:W-:Y:S01]  /*b350*/  FFMA.FTZ R110, R110, UR4, -R176 ;  /* 0x000000046e6e7c23 */ /* 0x000fe200080108b0 */
[----:B------:R-:W-:Y:S03]  /*b360*/  LOP3.LUT R4, R7, 0xff, RZ, 0xc0, !PT ;  /* 0x000000ff07047812 */ /* 0x000fe600078ec0ff */
[----:B------:R-:W-:Y:S01]  /*b370*/  MUFU.EX2 R248, R67 ;  /* 0x0000004300f87308 */ /* 0x000fe20000000800 */
[----:B------:R-:W-:Y:S01]  /*b380*/  PRMT R28, R13, 0x5410, R5 ;  /* 0x000054100d1c7816 */ /* 0x000fe20000000005 */
[----:B-1----:R-:W-:Y:S01]  /*b390*/  IMAD.MOV.U32 R44, RZ, RZ, R245 ;  /* 0x000000ffff2c7224 */ /* 0x002fe200078e00f5 */
[----:B------:R-:W-:Y:S01]  /*b3a0*/  PRMT R29, R4, 0x5410, R12 ;  /* 0x00005410041d7816 */ /* 0x000fe2000000000c */
[----:B------:R-:W-:Y:S01]  /*b3b0*/  IMAD.WIDE.U32 R12, R173, -0x326172a9, RZ ;  /* 0xcd9e8d57ad0c7825 */ /* 0x000fe200078e00ff */
[C---:B------:R-:W-:Y:S02]  /*b3c0*/  LOP3.LUT R4, R0.reuse, 0xffff, RZ, 0xc0, !PT ;  /* 0x0000ffff00047812 */ /* 0x040fe400078ec0ff */
[----:B------:R-:W-:Y:S01]  /*b3d0*/  LOP3.LUT R15, R15, UR18, R184, 0x96, !PT ;  /* 0x000000120f0f7c12 */ /* 0x000fe2000f8e96b8 */
[----:B------:R-:W-:Y:S01]  /*b3e0*/  IMAD.MOV.U32 R184, RZ, RZ, R237 ;  /* 0x000000ffffb87224 */ /* 0x000fe200078e00ed */
[----:B------:R-:W-:Y:S01]  /*b3f0*/  LOP3.LUT R5, R0, 0xff, RZ, 0xc0, !PT ;  /* 0x000000ff00057812 */ /* 0x000fe200078ec0ff */
[----:B------:R-:W-:Y:S01]  /*b400*/  MUFU.EX2 R241, R58 ;  /* 0x0000003a00f17308 */ /* 0x000fe20000000800 */
[----:B------:R-:W-:Y:S01]  /*b410*/  SHF.R.U32.HI R4, RZ, 0x8, R4 ;  /* 0x00000008ff047819 */ /* 0x000fe20000011604 */
[----:B------:R-:W-:Y:S01]  /*b420*/  FFMA.FTZ R111, R111, UR4, -R176 ;  /* 0x000000046f6f7c23 */ /* 0x000fe200080108b0 */
[----:B------:R-:W-:Y:S01]  /*b430*/  SHF.R.U32.HI R7, RZ, 0x10, R0 ;  /* 0x00000010ff077819 */ /* 0x000fe20000011600 */
[----:B------:R-:W-:Y:S01]  /*b440*/  FFMA.FTZ R122, R122, UR4, -R176 ;  /* 0x000000047a7a7c23 */ /* 0x000fe200080108b0 */
[----:B------:R-:W-:Y:S01]  /*b450*/  PRMT R27, R5, 0x5410, R4 ;  /* 0x00005410051b7816 */ /* 0x000fe20000000004 */
[----:B------:R-:W-:Y:S01]  /*b460*/  IMAD.WIDE.U32 R4, R15, -0x326172a9, RZ ;  /* 0xcd9e8d570f047825 */ /* 0x000fe200078e00ff */
[----:B------:R-:W-:Y:S03]  /*b470*/  LOP3.LUT R182, R13, UR19, R182, 0x96, !PT ;  /* 0x000000130db67c12 */ /* 0x000fe6000f8e96b6 */
[----:B------:R1:W-:Y:S01]  /*b480*/  MUFU.EX2 R203, R31 ;  /* 0x0000001f00cb7308 */ /* 0x0003e20000000800 */
[----:B------:R-:W-:Y:S01]  /*b490*/  SHF.R.U32.HI R13, RZ, 0x18, R0 ;  /* 0x00000018ff0d7819 */ /* 0x000fe20000011600 */
[--C-:B------:R-:W-:Y:S01]  /*b4a0*/  FFMA.FTZ R123, R123, UR4, -R176.reuse ;  /* 0x000000047b7b7c23 */ /* 0x100fe200080108b0 */
[----:B------:R-:W-:Y:S01]  /*b4b0*/  LOP3.LUT R7, R7, 0xff, RZ, 0xc0, !PT ;  /* 0x000000ff07077812 */ /* 0x000fe200078ec0ff */
[----:B------:R-:W-:Y:S01]  /*b4c0*/  FFMA.FTZ R126, R126, UR4, -R176 ;  /* 0x000000047e7e7c23 */ /* 0x000fe200080108b0 */
[----:B------:R-:W-:Y:S01]  /*b4d0*/  LOP3.LUT R0, R5, UR29, R12, 0x96, !PT ;  /* 0x0000001d05007c12 */ /* 0x000fe2000f8e960c */
[----:B------:R-:W-:Y:S01]  /*b4e0*/  FFMA.FTZ R176, R127, UR4, -R176 ;  /* 0x000000047fb07c23 */ /* 0x000fe200080108b0 */
[C---:B------:R-:W-:Y:S03]  /*b4f0*/  LOP3.LUT R5, R4.reuse, 0xffff, RZ, 0xc0, !PT ;  /* 0x0000ffff04057812 */ /* 0x040fe600078ec0ff */
[----:B------:R2:W-:Y:S01]  /*b500*/  MUFU.EX2 R240, R30 ;  /* 0x0000001e00f07308 */ /* 0x0005e20000000800 */
[----:B------:R-:W-:Y:S02]  /*b510*/  PRMT R26, R7, 0x5410, R13 ;  /* 0x00005410071a7816 */ /* 0x000fe4000000000d */
[----:B------:R-:W-:Y:S02]  /*b520*/  LOP3.LUT R7, R4, 0xff, RZ, 0xc0, !PT ;  /* 0x000000ff04077812 */ /* 0x000fe400078ec0ff */
[----:B------:R-:W-:Y:S02]  /*b530*/  SHF.R.U32.HI R5, RZ, 0x8, R5 ;  /* 0x00000008ff057819 */ /* 0x000fe40000011605 */
[----:B------:R-:W-:Y:S03]  /*b540*/  SHF.R.U32.HI R13, RZ, 0x8, R139 ;  /* 0x00000008ff0d7819 */ /* 0x000fe6000001168b */
[----:B------:R-:W-:Y:S01]  /*b550*/  MUFU.EX2 R202, R49 ;  /* 0x0000003100ca7308 */ /* 0x000fe20000000800 */
[----:B-1----:R-:W-:Y:S01]  /*b560*/  PRMT R31, R7, 0x5410, R5 ;  /* 0x00005410071f7816 */ /* 0x002fe20000000005 */
[----:B------:R-:W-:Y:S01]  /*b570*/  IMAD.U32 R139, RZ, RZ, UR5 ;  /* 0x00000005ff8b7e24 */ /* 0x000fe2000f8e00ff */
[--C-:B------:R-:W-:Y:S02]  /*b580*/  SHF.R.U32.HI R7, RZ, 0x10, R4.reuse ;  /* 0x00000010ff077819 */ /* 0x100fe40000011604 */
[----:B------:R-:W-:Y:S02]  /*b590*/  SHF.R.U32.HI R5, RZ, 0x18, R4 ;  /* 0x00000018ff057819 */ /* 0x000fe40000011604 */
[----:B------:R-:W-:Y:S03]  /*b5a0*/  LOP3.LUT R4, R7, 0xff, RZ, 0xc0, !PT ;  /* 0x000000ff07047812 */ /* 0x000fe600078ec0ff */
[----:B------:R1:W-:Y:S01]  /*b5b0*/  MUFU.EX2 R238, R36 ;  /* 0x0000002400ee7308 */ /* 0x0003e20000000800 */
[----:B------:R-:W-:Y:S02]  /*b5c0*/  LOP3.LUT R12, R175, 0xff, RZ, 0xc0, !PT ;  /* 0x000000ffaf0c7812 */ /* 0x000fe400078ec0ff */
[----:B--2---:R-:W-:Y:S01]  /*b5d0*/  PRMT R30, R4, 0x5410, R5 ;  /* 0x00005410041e7816 */ /* 0x004fe20000000005 */
[----:B------:R-:W-:Y:S01]  /*b5e0*/  IMAD.WIDE.U32 R4, R182, -0x2daee0ad, RZ ;  /* 0xd2511f53b6047825 */ /* 0x000fe200078e00ff */
[----:B------:R-:W-:Y:S02]  /*b5f0*/  SHF.R.U32.HI R15, RZ, 0x8, R23 ;  /* 0x00000008ff0f7819 */ /* 0x000fe40000011617 */
[----:B------:R-:W-:Y:S03]  /*b600*/  PRMT R183, R183, 0x5410, R13 ;  /* 0x00005410b7b77816 */ /* 0x000fe6000000000d */
[----:B------:R2:W-:Y:S01]  /*b610*/  MUFU.EX2 R182, R37 ;  /* 0x0000002500b67308 */ /* 0x0005e20000000800 */
[----:B------:R-:W-:Y:S02]  /*b620*/  LOP3.LUT R13, R11, 0xffff, RZ, 0xc0, !PT ;  /* 0x0000ffff0b0d7812 */ /* 0x000fe400078ec0ff */
[----:B------:R-:W-:Y:S02]  /*b630*/  LOP3.LUT R7, R5, UR28, R14, 0x96, !PT ;  /* 0x0000001c05077c12 */ /* 0x000fe4000f8e960e */
[----:B------:R-:W-:Y:S02]  /*b640*/  LOP3.LUT R14, R33, 0xff, RZ, 0xc0, !PT ;  /* 0x000000ff210e7812 */ /* 0x000fe400078ec0ff */
[----:B------:R-:W-:Y:S03]  /*b650*/  PRMT R172, R12, 0x5410, R172 ;  /* 0x000054100cac7816 */ /* 0x000fe600000000ac */
[----:B------:R-:W-:Y:S01]  /*b660*/  MUFU.EX2 R250, R42 ;  /* 0x0000002a00fa7308 */ /* 0x000fe20000000800 */
[----:B------:R-:W-:Y:S01]  /*b670*/  PRMT R20, R35, 0x5410, R15 ;  /* 0x0000541023147816 */ /* 0x000fe2000000000f */
[----:B-1----:R-:W-:Y:S01]  /*b680*/  IMAD.MOV.U32 R36, RZ, RZ, 0x7054 ;  /* 0x00007054ff247424 */ /* 0x002fe200078e00ff */
[----:B------:R-:W-:Y:S02]  /*b690*/  LOP3.LUT R12, R22, 0xff, RZ, 0xc0, !PT ;  /* 0x000000ff160c7812 */ /* 0x000fe400078ec0ff */
[----:B------:R-:W-:Y:S02]  /*b6a0*/  LOP3.LUT R15, R11, 0xff, RZ, 0xc0, !PT ;  /* 0x000000ff0b0f7812 */ /* 0x000fe400078ec0ff */
[----:B------:R-:W-:Y:S03]  /*b6b0*/  SHF.R.U32.HI R13, RZ, 0x8, R13 ;  /* 0x00000008ff0d7819 */ /* 0x000fe6000001160d */
[----:B------:R-:W-:Y:S01]  /*b6c0*/  MUFU.EX2 R186, R48 ;  /* 0x0000003000ba7308 */ /* 0x000fe20000000800 */
[----:B------:R-:W-:Y:S01]  /*b6d0*/  PRMT R25, R14, 0x5410, R25 ;  /* 0x000054100e197816 */ /* 0x000fe20000000019 */
[----:B--2---:R-:W-:Y:S01]  /*b6e0*/  IMAD.MOV.U32 R37, RZ, RZ, R200 ;  /* 0x000000ffff257224 */ /* 0x004fe200078e00c8 */
[----:B------:R-:W-:Y:S02]  /*b6f0*/  SHF.R.U32.HI R14, RZ, 0x8, R16 ;  /* 0x00000008ff0e7819 */ /* 0x000fe40000011610 */
[----:B------:R-:W-:Y:S02]  /*b700*/  PRMT R24, R12, 0x5410, R24 ;  /* 0x000054100c187816 */ /* 0x000fe40000000018 */
[----:B------:R-:W-:Y:S03]  /*b710*/  SHF.R.U32.HI R12, RZ, 0x10, R11 ;  /* 0x00000010ff0c7819 */ /* 0x000fe6000001160b */
[----:B------:R-:W1:Y:S01]  /*b720*/  MUFU.EX2 R200, R39 ;  /* 0x0000002700c87308 */ /* 0x000e620000000800 */
[----:B------:R-:W-:Y:S02]  /*b730*/  PRMT R23, R15, 0x5410, R13 ;  /* 0x000054100f177816 */ /* 0x000fe4000000000d */
[----:B------:R-:W-:Y:S02]  /*b740*/  SHF.R.U32.HI R13, RZ, 0x10, R10 ;  /* 0x00000010ff0d7819 */ /* 0x000fe4000001160a */
[----:B------:R-:W-:Y:S02]  /*b750*/  PRMT R21, R32, 0x5410, R14 ;  /* 0x0000541020157816 */ /* 0x000fe4000000000e */
[----:B------:R-:W-:Y:S03]  /*b760*/  SHF.R.U32.HI R16, RZ, 0x18, R11 ;  /* 0x00000018ff107819 */ /* 0x000fe6000001160b */
[----:B------:R-:W2:Y:S01]  /*b770*/  MUFU.EX2 R48, R38 ;  /* 0x0000002600307308 */ /* 0x000ea20000000800 */
[----:B------:R-:W-:Y:S02]  /*b780*/  LOP3.LUT R14, R12, 0xff, RZ, 0xc0, !PT ;  /* 0x000000ff0c0e7812 */ /* 0x000fe400078ec0ff */
[----:B------:R-:W-:Y:S02]  /*b790*/  LOP3.LUT R17, R4, 0xffff, RZ, 0xc0, !PT ;  /* 0x0000ffff04117812 */ /* 0x000fe400078ec0ff */
[C---:B------:R-:W-:Y:S02]  /*b7a0*/  LOP3.LUT R11, R10.reuse, 0xffff, RZ, 0xc0, !PT ;  /* 0x0000ffff0a0b7812 */ /* 0x040fe400078ec0ff */
[----:B------:R-:W-:Y:S03]  /*b7b0*/  SHF.R.U32.HI R12, RZ, 0x18, R10 ;  /* 0x00000018ff0c7819 */ /* 0x000fe6000001160a */
[----:B------:R-:W3:Y:S01]  /*b7c0*/  MUFU.EX2 R38, R41 ;  /* 0x0000002900267308 */ /* 0x000ee20000000800 */
[----:B------:R-:W-:Y:S01]  /*b7d0*/  LOP3.LUT R5, R13, 0xff, RZ, 0xc0, !PT ;  /* 0x000000ff0d057812 */ /* 0x000fe200078ec0ff */
[----:B-1----:R1:W-:Y:S01]  /*b7e0*/  STL [R1], R200 ;  /* 0x000000c801007387 */ /* 0x0023e20000100800 */
[----:B------:R-:W-:Y:S02]  /*b7f0*/  LOP3.LUT R15, R10, 0xff, RZ, 0xc0, !PT ;  /* 0x000000ff0a0f7812 */ /* 0x000fe400078ec0ff */
[----:B------:R-:W-:Y:S02]  /*b800*/  SHF.R.U32.HI R10, RZ, 0x8, R11 ;  /* 0x00000008ff0a7819 */ /* 0x000fe4000001160b */
[----:B------:R-:W-:Y:S03]  /*b810*/  PRMT R49, R5, 0x5410, R12 ;  /* 0x0000541005317816 */ /* 0x000fe6000000000c */
[----:B------:R4:W-:Y:S01]  /*b820*/  MUFU.EX2 R173, R43 ;  /* 0x0000002b00ad7308 */ /* 0x0009e20000000800 */
[----:B------:R-:W-:Y:S01]  /*b830*/  SHF.R.U32.HI R18, RZ, 0x10, R4 ;  /* 0x00000010ff127819 */ /* 0x000fe20000011604 */
[----:B--2---:R-:W-:Y:S01]  /*b840*/  IMAD.MOV.U32 R47, RZ, RZ, R48 ;  /* 0x000000ffff2f7224 */ /* 0x004fe200078e0030 */
[----:B------:R-:W-:Y:S02]  /*b850*/  LOP3.LUT R19, R4, 0xff, RZ, 0xc0, !PT ;  /* 0x000000ff04137812 */ /* 0x000fe400078ec0ff */
[----:B------:R-:W-:Y:S02]  /*b860*/  SHF.R.U32.HI R13, RZ, 0x18, R4 ;  /* 0x00000018ff0d7819 */ /* 0x000fe40000011604 */
[----:B------:R-:W-:Y:S03]  /*b870*/  LOP3.LUT R5, R0, 0xffff, RZ, 0xc0, !PT ;  /* 0x0000ffff00057812 */ /* 0x000fe600078ec0ff */
[----:B------:R-:W-:Y:S01]  /*b880*/  MUFU.EX2 R247, R53 ;  /* 0x0000003500f77308 */ /* 0x000fe20000000800 */
[C---:B------:R-:W-:Y:S02]  /*b890*/  LOP3.LUT R4, R6.reuse, 0xffff, RZ, 0xc0, !PT ;  /* 0x0000ffff06047812 */ /* 0x040fe400078ec0ff */
[----:B------:R-:W-:Y:S02]  /*b8a0*/  PRMT R15, R15, 0x5410, R10 ;  /* 0x000054100f0f7816 */ /* 0x000fe4000000000a */
[----:B------:R-:W-:Y:S02]  /*b8b0*/  SHF.R.U32.HI R10, RZ, 0x8, R5 ;  /* 0x00000008ff0a7819 */ /* 0x000fe40000011605 */
[----:B------:R-:W-:Y:S03]  /*b8c0*/  LOP3.LUT R5, R6, 0xff, RZ, 0xc0, !PT ;  /* 0x000000ff06057812 */ /* 0x000fe600078ec0ff */
[----:B------:R-:W-:Y:S01]  /*b8d0*/  MUFU.EX2 R249, R66 ;  /* 0x0000004200f97308 */ /* 0x000fe20000000800 */
[----:B------:R-:W-:Y:S02]  /*b8e0*/  SHF.R.U32.HI R4, RZ, 0x8, R4 ;  /* 0x00000008ff047819 */ /* 0x000fe40000011604 */
[----:B------:R-:W-:Y:S02]  /*b8f0*/  LOP3.LUT R11, R0, 0xff, RZ, 0xc0, !PT ;  /* 0x000000ff000b7812 */ /* 0x000fe400078ec0ff */
[----:B------:R-:W-:Y:S02]  /*b900*/  PRMT R12, R5, 0x5410, R4 ;  /* 0x00005410050c7816 */ /* 0x000fe40000000004 */
[--C-:B------:R-:W-:Y:S03]  /*b910*/  SHF.R.U32.HI R4, RZ, 0x10, R0.reuse ;  /* 0x00000010ff047819 */ /* 0x100fe60000011600 */
[----:B------:R-:W-:Y:S01]  /*b920*/  MUFU.EX2 R237, R62 ;  /* 0x0000003e00ed7308 */ /* 0x000fe20000000800 */
[----:B------:R-:W-:Y:S02]  /*b930*/  SHF.R.U32.HI R5, RZ, 0x18, R0 ;  /* 0x00000018ff057819 */ /* 0x000fe40000011600 */
[----:B------:R-:W-:Y:S02]  /*b940*/  LOP3.LUT R4, R4, 0xff, RZ, 0xc0, !PT ;  /* 0x000000ff04047812 */ /* 0x000fe400078ec0ff */
[----:B------:R-:W-:Y:S02]  /*b950*/  SHF.R.U32.HI R0, RZ, 0x10, R6 ;  /* 0x00000010ff007819 */ /* 0x000fe40000011606 */
[----:B------:R-:W-:Y:S03]  /*b960*/  PRMT R22, R14, 0x5410, R16 ;  /* 0x000054100e167816 */ /* 0x000fe60000000010 */
[----:B------:R-:W-:Y:S01]  /*b970*/  MUFU.EX2 R117, R98 ;  /* 0x0000006200757308 */ /* 0x000fe20000000800 */
[----:B------:R-:W-:Y:S02]  /*b980*/  PRMT R16, R11, 0x5410, R10 ;  /* 0x000054100b107816 */ /* 0x000fe4000000000a */
[----:B------:R-:W-:Y:S02]  /*b990*/  PRMT R14, R4, 0x5410, R5 ;  /* 0x00005410040e7816 */ /* 0x000fe40000000005 */
[----:B------:R-:W-:Y:S02]  /*b9a0*/  SHF.R.U32.HI R6, RZ, 0x18, R6 ;  /* 0x00000018ff067819 */ /* 0x000fe40000011606 */
[----:B------:R-:W-:Y:S03]  /*b9b0*/  LOP3.LUT R0, R0, 0xff, RZ, 0xc0, !PT ;  /* 0x000000ff00007812 */ /* 0x000fe600078ec0ff */
[----:B------:R-:W-:Y:S01]  /*b9c0*/  MUFU.EX2 R98, R84 ;  /* 0x0000005400627308 */ /* 0x000fe20000000800 */
[----:B------:R-:W-:Y:S02]  /*b9d0*/  SHF.R.U32.HI R10, RZ, 0x8, R17 ;  /* 0x00000008ff0a7819 */ /* 0x000fe40000011611 */
[----:B------:R-:W-:Y:S02]  /*b9e0*/  SHF.R.U32.HI R4, RZ, 0x8, R34 ;  /* 0x00000008ff047819 */ /* 0x000fe40000011622 */
[----:B------:R-:W-:Y:S02]  /*b9f0*/  LOP3.LUT R5, R18, 0xff, RZ, 0xc0, !PT ;  /* 0x000000ff12057812 */ /* 0x000fe400078ec0ff */
[----:B------:R-:W-:Y:S03]  /*ba00*/  PRMT R11, R0, 0x5410, R6 ;  /* 0x00005410000b7816 */ /* 0x000fe60000000006 */
[----:B------:R-:W-:Y:S01]  /*ba10*/  MUFU.EX2 R245, R55 ;  /* 0x0000003700f57308 */ /* 0x000fe20000000800 */
[----:B------:R-:W-:Y:S02]  /*ba20*/  PRMT R19, R19, 0x5410, R10 ;  /* 0x0000541013137816 */ /* 0x000fe4000000000a */
[----:B------:R-:W-:Y:S02]  /*ba30*/  PRMT R18, R174, 0x5410, R4 ;  /* 0x00005410ae127816 */ /* 0x000fe40000000004 */
[C---:B------:R-:W-:Y:S02]  /*ba40*/  LOP3.LUT R0, R2.reuse, 0xffff, RZ, 0xc0, !PT ;  /* 0x0000ffff02007812 */ /* 0x040fe400078ec0ff */
[----:B------:R-:W-:Y:S01]  /*ba50*/  LOP3.LUT R10, R185, 0xff, RZ, 0xc0, !PT ;  /* 0x000000ffb90a7812 */ /* 0x000fe200078ec0ff */
[----:B------:R-:W-:Y:S01]  /*ba60*/  IMAD.MOV.U32 R185, RZ, RZ, R246 ;  /* 0x000000ffffb97224 */ /* 0x000fe200078e00f6 */
[----:B------:R-:W-:Y:S01]  /*ba70*/  SHF.R.U32.HI R4, RZ, 0x10, R2 ;  /* 0x00000010ff047819 */ /* 0x000fe20000011602 */
[----:B------:R-:W2:Y:S01]  /*ba80*/  MUFU.EX2 R246, R52 ;  /* 0x0000003400f67308 */ /* 0x000ea20000000800 */
[----:B------:R-:W-:Y:S01]  /*ba90*/  PRMT R139, R139, R36, UR5 ;  /* 0x000000058b8b7e16 */ /* 0x000fe20008000024 */
[----:B------:R-:W-:Y:S01]  /*baa0*/  IMAD.MOV.U32 R36, RZ, RZ, R244 ;  /* 0x000000ffff247224 */ /* 0x000fe200078e00f4 */
[----:B------:R-:W-:Y:S02]  /*bab0*/  PRMT R13, R5, 0x5410, R13 ;  /* 0x00005410050d7816 */ /* 0x000fe4000000000d */
[----:B------:R-:W-:Y:S02]  /*bac0*/  LOP3.LUT R6, R2, 0xff, RZ, 0xc0, !PT ;  /* 0x000000ff02067812 */ /* 0x000fe400078ec0ff */
[----:B------:R-:W-:Y:S03]  /*bad0*/  SHF.R.U32.HI R5, RZ, 0x18, R2 ;  /* 0x00000018ff057819 */ /* 0x000fe60000011602 */
[----:B------:R3:W-:Y:S01]  /*bae0*/  MUFU.EX2 R244, R54 ;  /* 0x0000003600f47308 */ /* 0x0007e20000000800 */
[----:B------:R-:W-:Y:S02]  /*baf0*/  SHF.R.U32.HI R2, RZ, 0x8, R0 ;  /* 0x00000008ff027819 */ /* 0x000fe40000011600 */
[----:B------:R-:W-:Y:S02]  /*bb00*/  LOP3.LUT R0, R4, 0xff, RZ, 0xc0, !PT ;  /* 0x000000ff04007812 */ /* 0x000fe400078ec0ff */
[--C-:B------:R-:W-:Y:S01]  /*bb10*/  HSET2.LE.AND R40, R28, R139.reuse, PT ;  /* 0x0000008b1c287233 */ /* 0x100fe20003803000 */
[----:B------:R-:W-:Y:S01]  /*bb20*/  IMAD.MOV.U32 R28, RZ, RZ, R240 ;  /* 0x000000ffff1c7224 */ /* 0x000fe200078e00f0 */
[----:B------:R-:W-:Y:S01]  /*bb30*/  PRMT R17, R10, 0x5410, R189 ;  /* 0x000054100a117816 */ /* 0x000fe200000000bd */
[----:B------:R-:W-:Y:S01]  /*bb40*/  IMAD.MOV.U32 R189, RZ, RZ, R239 ;  /* 0x000000ffffbd7224 */ /* 0x000fe200078e00ef */
[----:B------:R-:W-:Y:S01]  /*bb50*/  F2FP.BF16.F32.PACK_AB R4, R185, R37 ;  /* 0x00000025b904723e */ /* 0x000fe200000010ff */
[----:B------:R-:W-:Y:S01]  /*bb60*/  MUFU.EX2 R240, R59 ;  /* 0x0000003b00f07308 */ /* 0x000fe20000000800 */
[----:B------:R-:W-:Y:S02]  /*bb70*/  PRMT R10, R6, 0x5410, R2 ;  /* 0x00005410060a7816 */ /* 0x000fe40000000002 */
[----:B------:R-:W-:Y:S02]  /*bb80*/  PRMT R6, R0, 0x5410, R5 ;  /* 0x0000541000067816 */ /* 0x000fe40000000005 */
[--C-:B------:R-:W-:Y:S01]  /*bb90*/  HSET2.LE.AND R42, R188, R139.reuse, PT ;  /* 0x0000008bbc2a7233 */ /* 0x100fe20003803000 */
[----:B------:R-:W-:Y:S01]  /*bba0*/  IMAD.MOV.U32 R188, RZ, RZ, R207 ;  /* 0x000000ffffbc7224 */ /* 0x000fe200078e00cf */
[----:B------:R-:W-:Y:S03]  /*bbb0*/  F2FP.BF16.F32.PACK_AB R0, R214, R199 ;  /* 0x000000c7d600723e */ /* 0x000fe600000010ff */
[----:B------:R-:W-:Y:S01]  /*bbc0*/  MUFU.EX2 R239, R60 ;  /* 0x0000003c00ef7308 */ /* 0x000fe20000000800 */
[----:B------:R-:W-:Y:S02]  /*bbd0*/  LOP3.LUT R40, R40, R4, RZ, 0xc0, !PT ;  /* 0x0000000428287212 */ /* 0x000fe400078ec0ff */
[--C-:B------:R-:W-:Y:S01]  /*bbe0*/  HSET2.LE.AND R33, R26, R139.reuse, PT ;  /* 0x0000008b1a217233 */ /* 0x100fe20003803000 */
[----:B------:R-:W-:Y:S01]  /*bbf0*/  IMAD.MOV.U32 R26, RZ, RZ, R238 ;  /* 0x000000ffff1a7224 */ /* 0x000fe200078e00ee */
[--C-:B----4-:R-:W-:Y:S01]  /*bc00*/  HSET2.LE.AND R43, R187, R139.reuse, PT ;  /* 0x0000008bbb2b7233 */ /* 0x110fe20003803000 */
[----:B------:R-:W-:Y:S01]  /*bc10*/  IMAD.MOV.U32 R187, RZ, RZ, R243 ;  /* 0x000000ffffbb7224 */ /* 0x000fe200078e00f3 */
[--C-:B------:R-:W-:Y:S03]  /*bc20*/  HSET2.LE.AND R41, R29, R139.reuse, PT ;  /* 0x0000008b1d297233 */ /* 0x100fe60003803000 */
[----:B------:R-:W-:Y:S01]  /*bc30*/  MUFU.EX2 R238, R61 ;  /* 0x0000003d00ee7308 */ /* 0x000fe20000000800 */
[----:B------:R-:W-:Y:S01]  /*bc40*/  F2FP.BF16.F32.PACK_AB R4, R219, R198 ;  /* 0x000000c6db04723e */ /* 0x000fe200000010ff */
[----:B------:R-:W-:Y:S01]  /*bc50*/  IMAD.MOV.U32 R29, RZ, RZ, R242 ;  /* 0x000000ffff1d7224 */ /* 0x000fe200078e00f2 */
[----:B------:R-:W-:Y:S02]  /*bc60*/  LOP3.LUT R42, R42, R0, RZ, 0xc0, !PT ;  /* 0x000000002a2a7212 */ /* 0x000fe400078ec0ff */
[----:B------:R-:W-:Y:S02]  /*bc70*/  F2FP.BF16.F32.PACK_AB R2, R220, R217 ;  /* 0x000000d9dc02723e */ /* 0x000fe400000010ff */
[----:B------:R-:W-:Y:S03]  /*bc80*/  F2FP.BF16.F32.PACK_AB R0, R224, R235 ;  /* 0x000000ebe000723e */ /* 0x000fe600000010ff */
[----:B------:R4:W-:Y:S01]  /*bc90*/  MUFU.EX2 R242, R56 ;  /* 0x0000003800f27308 */ /* 0x0009e20000000800 */
[----:B------:R-:W-:Y:S02]  /*bca0*/  LOP3.LUT R33, R33, R4, RZ, 0xc0, !PT ;  /* 0x0000000421217212 */ /* 0x000fe400078ec0ff */
[--C-:B------:R-:W-:Y:S01]  /*bcb0*/  HSET2.LE.AND R4, R20, R139.reuse, PT ;  /* 0x0000008b14047233 */ /* 0x100fe20003803000 */
[----:B------:R-:W-:Y:S01]  /*bcc0*/  IMAD.MOV.U32 R20, RZ, RZ, R206 ;  /* 0x000000ffff147224 */ /* 0x000fe200078e00ce */
[----:B------:R-:W-:Y:S02]  /*bcd0*/  F2FP.BF16.F32.PACK_AB R50, R29, R187 ;  /* 0x000000bb1d32723e */ /* 0x000fe400000010ff */
[----:B------:R-:W-:Y:S03]  /*bce0*/  LOP3.LUT R43, R43, R2, RZ, 0xc0, !PT ;  /* 0x000000022b2b7212 */ /* 0x000fe600078ec0ff */
[----:B------:R-:W1:Y:S01]  /*bcf0*/  MUFU.EX2 R243, R57 ;  /* 0x0000003900f37308 */ /* 0x000e620000000800 */
[--C-:B------:R-:W-:Y:S01]  /*bd00*/  HSET2.LE.AND R32, R27, R139.reuse, PT ;  /* 0x0000008b1b207233 */ /* 0x100fe20003803000 */
[----:B------:R-:W-:Y:S01]  /*bd10*/  IMAD.MOV.U32 R27, RZ, RZ, R199 ;  /* 0x000000ffff1b7224 */ /* 0x000fe200078e00c7 */
[----:B------:R-:W-:Y:S02]  /*bd20*/  LOP3.LUT R41, R41, R0, RZ, 0xc0, !PT ;  /* 0x0000000029297212 */ /* 0x000fe400078ec0ff */
[----:B------:R-:W-:Y:S02]  /*bd30*/  F2FP.BF16.F32.PACK_AB R2, R46, R194 ;  /* 0x000000c22e02723e */ /* 0x000fe400000010ff */
[--C-:B------:R-:W-:Y:S03]  /*bd40*/  HSET2.LE.AND R0, R191, R139.reuse, PT ;  /* 0x0000008bbf007233 */ /* 0x100fe60003803000 */
[----:B------:R1:W1:Y:S01]  /*bd50*/  MUFU.EX2 R207, R63 ;  /* 0x0000003f00cf7308 */ /* 0x0002620000000800 */
[--C-:B------:R-:W-:Y:S01]  /*bd60*/  HSET2.LE.AND R51, R25, R139.reuse, PT ;  /* 0x0000008b19337233 */ /* 0x100fe20003803000 */
[----:B------:R-:W-:Y:S01]  /*bd70*/  IMAD.MOV.U32 R25, RZ, RZ, R205 ;  /* 0x000000ffff197224 */ /* 0x000fe200078e00cd */
[----:B------:R-:W-:Y:S02]  /*bd80*/  F2FP.BF16.F32.PACK_AB R34, R36, R216 ;  /* 0x000000d82422723e */ /* 0x000fe400000010ff */
[----:B------:R-:W-:Y:S02]  /*bd90*/  LOP3.LUT R50, R4, R50, RZ, 0xc0, !PT ;  /* 0x0000003204327212 */ /* 0x000fe400078ec0ff */
[--C-:B------:R-:W-:Y:S03]  /*bda0*/  HSET2.LE.AND R49, R49, R139.reuse, PT ;  /* 0x0000008b31317233 */ /* 0x100fe60003803000 */
[----:B------:R-:W-:Y:S01]  /*bdb0*/  MUFU.EX2 R94, R94 ;  /* 0x0000005e005e7308 */ /* 0x000fe20000000800 */
[----:B------:R-:W-:Y:S02]  /*bdc0*/  F2FP.BF16.F32.PACK_AB R4, R184, R45 ;  /* 0x0000002db804723e */ /* 0x000fe400000010ff */
[----:B------:R-:W-:Y:S02]  /*bdd0*/  LOP3.LUT R32, R32, R2, RZ, 0xc0, !PT ;  /* 0x0000000220207212 */ /* 0x000fe400078ec0ff */
[--C-:B------:R-:W-:Y:S02]  /*bde0*/  HSET2.LE.AND R2, R190, R139.reuse, PT ;  /* 0x0000008bbe027233 */ /* 0x100fe40003803000 */
[----:B------:R-:W-:Y:S03]  /*bdf0*/  LOP3.LUT R34, R0, R34, RZ, 0xc0, !PT ;  /* 0x0000002200227212 */ /* 0x000fe600078ec0ff */
[----:B------:R-:W-:Y:S01]  /*be00*/  MUFU.EX2 R95, R95 ;  /* 0x0000005f005f7308 */ /* 0x000fe20000000800 */
[--C-:B---3--:R-:W-:Y:S01]  /*be10*/  HSET2.LE.AND R54, R21, R139.reuse, PT ;  /* 0x0000008b15367233 */ /* 0x108fe20003803000 */
[----:B------:R-:W-:Y:S01]  /*be20*/  IMAD.MOV.U32 R21, RZ, RZ, R204 ;  /* 0x000000ffff157224 */ /* 0x000fe200078e00cc */
[----:B------:R-:W-:Y:S02]  /*be30*/  F2FP.BF16.F32.PACK_AB R35, R236, R218 ;  /* 0x000000daec23723e */ /* 0x000fe400000010ff */
[----:B------:R-:W-:Y:S02]  /*be40*/  F2FP.BF16.F32.PACK_AB R0, R25, R189 ;  /* 0x000000bd1900723e */ /* 0x000fe400000010ff */
[----:B------:R-:W-:Y:S03]  /*be50*/  LOP3.LUT R49, R49, R4, RZ, 0xc0, !PT ;  /* 0x0000000431317212 */ /* 0x000fe600078ec0ff */
[----:B------:R-:W-:Y:S01]  /*be60*/  MUFU.EX2 R88, R88 ;  /* 0x0000005800587308 */ /* 0x000fe20000000800 */
[----:B------:R-:W-:Y:S02]  /*be70*/  F2FP.BF16.F32.PACK_AB R4, R188, R20 ;  /* 0x00000014bc04723e */ /* 0x000fe400000010ff */
[----:B------:R-:W-:Y:S02]  /*be80*/  LOP3.LUT R35, R2, R35, RZ, 0xc0, !PT ;  /* 0x0000002302237212 */ /* 0x000fe400078ec0ff */
[--C-:B------:R-:W-:Y:S02]  /*be90*/  HSET2.LE.AND R48, R15, R139.reuse, PT ;  /* 0x0000008b0f307233 */ /* 0x100fe40003803000 */
[----:B------:R-:W-:Y:S03]  /*bea0*/  LOP3.LUT R51, R51, R0, RZ, 0xc0, !PT ;  /* 0x0000000033337212 */ /* 0x000fe600078ec0ff */
[----:B------:R-:W-:Y:S01]  /*beb0*/  MUFU.EX2 R89, R89 ;  /* 0x0000005900597308 */ /* 0x000fe20000000800 */
[--C-:B------:R-:W-:Y:S02]  /*bec0*/  HSET2.LE.AND R52, R12, R139.reuse, PT ;  /* 0x0000008b0c347233 */ /* 0x100fe40003803000 */
[----:B------:R-:W-:Y:S02]  /*bed0*/  F2FP.BF16.F32.PACK_AB R2, R195, R44 ;  /* 0x0000002cc302723e */ /* 0x000fe400000010ff */
[----:B------:R-:W-:Y:S02]  /*bee0*/  F2FP.BF16.F32.PACK_AB R0, R21, R196 ;  /* 0x000000c41500723e */ /* 0x000fe400000010ff */
[----:B------:R-:W-:Y:S03]  /*bef0*/  LOP3.LUT R54, R54, R4, RZ, 0xc0, !PT ;  /* 0x0000000436367212 */ /* 0x000fe600078ec0ff */
[----:B------:R-:W-:Y:S01]  /*bf00*/  MUFU.EX2 R90, R90 ;  /* 0x0000005a005a7308 */ /* 0x000fe20000000800 */
[--C-:B------:R-:W-:Y:S01]  /*bf10*/  HSET2.LE.AND R4, R30, R139.reuse, PT ;  /* 0x0000008b1e047233 */ /* 0x100fe20003803000 */
[----:B------:R-:W-:Y:S01]  /*bf20*/  IMAD.MOV.U32 R30, RZ, RZ, R203 ;  /* 0x000000ffff1e7224 */ /* 0x000fe200078e00cb */
[----:B------:R-:W-:Y:S02]  /*bf30*/  LOP3.LUT R48, R48, R2, RZ, 0xc0, !PT ;  /* 0x0000000230307212 */ /* 0x000fe400078ec0ff */
[--C-:B------:R-:W-:Y:S02]  /*bf40*/  HSET2.LE.AND R53, R11, R139.reuse, PT ;  /* 0x0000008b0b357233 */ /* 0x100fe40003803000 */
[----:B------:R-:W-:Y:S03]  /*bf50*/  LOP3.LUT R52, R52, R0, RZ, 0xc0, !PT ;  /* 0x0000000034347212 */ /* 0x000fe600078ec0ff */
[----:B------:R-:W-:Y:S01]  /*bf60*/  MUFU.EX2 R91, R91 ;  /* 0x0000005b005b7308 */ /* 0x000fe20000000800 */
[----:B------:R-:W-:Y:S02]  /*bf70*/  F2FP.BF16.F32.PACK_AB R2, R221, R193 ;  /* 0x000000c1dd02723e */ /* 0x000fe400000010ff */
[--C-:B------:R-:W-:Y:S01]  /*bf80*/  HSET2.LE.AND R0, R24, R139.reuse, PT ;  /* 0x0000008b18007233 */ /* 0x100fe20003803000 */
[----:B------:R-:W-:Y:S01]  /*bf90*/  IMAD.MOV.U32 R24, RZ, RZ, R202 ;  /* 0x000000ffff187224 */ /* 0x000fe200078e00ca */
[----:B------:R-:W-:Y:S02]  /*bfa0*/  F2FP.BF16.F32.PACK_AB R55, R30, R28 ;  /* 0x0000001c1e37723e */ /* 0x000fe400000010ff */
[----:B------:R-:W-:Y:S03]  /*bfb0*/  LOP3.LUT R53, R53, R2, RZ, 0xc0, !PT ;  /* 0x0000000235357212 */ /* 0x000fe600078ec0ff */
[----:B------:R-:W-:Y:S01]  /*bfc0*/  MUFU.EX2 R92, R92 ;  /* 0x0000005c005c7308 */ /* 0x000fe20000000800 */
[--C-:B------:R-:W-:Y:S01]  /*bfd0*/  HSET2.LE.AND R2, R31, R139.reuse, PT ;  /* 0x0000008b1f027233 */ /* 0x100fe20003803000 */
[----:B------:R-:W-:Y:S01]  /*bfe0*/  IMAD.MOV.U32 R31, RZ, RZ, R198 ;  /* 0x000000ffff1f7224 */ /* 0x000fe200078e00c6 */
[----:B------:R-:W-:Y:S02]  /*bff0*/  F2FP.BF16.F32.PACK_AB R66, R24, R186 ;  /* 0x000000ba1842723e */ /* 0x000fe400000010ff */
[----:B------:R-:W-:Y:S02]  /*c000*/  F2FP.BF16.F32.PACK_AB R67, R213, R197 ;  /* 0x000000c5d543723e */ /* 0x000fe400000010ff */
[----:B------:R-:W-:Y:S03]  /*c010*/  LOP3.LUT R55, R0, R55, RZ, 0xc0, !PT ;  /* 0x0000003700377212 */ /* 0x000fe600078ec0ff */
[----:B------:R-:W-:Y:S01]  /*c020*/  MUFU.EX2 R93, R93 ;  /* 0x0000005d005d7308 */ /* 0x000fe20000000800 */
[--C-:B------:R-:W-:Y:S01]  /*c030*/  HSET2.LE.AND R64, R16, R139.reuse, PT ;  /* 0x0000008b10407233 */ /* 0x100fe20003803000 */
[----:B------:R-:W-:Y:S01]  /*c040*/  IMAD.MOV.U32 R16, RZ, RZ, R201 ;  /* 0x000000ffff107224 */ /* 0x000fe200078e00c9 */
[----:B------:R-:W-:Y:S02]  /*c050*/  F2FP.BF16.F32.PACK_AB R0, R182, R26 ;  /* 0x0000001ab600723e */ /* 0x000fe400000010ff */
[----:B------:R-:W-:Y:S02]  /*c060*/  LOP3.LUT R66, R2, R66, RZ, 0xc0, !PT ;  /* 0x0000004202427212 */ /* 0x000fe400078ec0ff */
[--C-:B------:R-:W-:Y:S03]  /*c070*/  HSET2.LE.AND R65, R14, R139.reuse, PT ;  /* 0x0000008b0e417233 */ /* 0x100fe60003803000 */
[----:B------:R-:W-:Y:S01]  /*c080*/  MUFU.EX2 R112, R112 ;  /* 0x0000007000707308 */ /* 0x000fe20000000800 */
[----:B------:R-:W-:Y:S02]  /*c090*/  LOP3.LUT R67, R4, R67, RZ, 0xc0, !PT ;  /* 0x0000004304437212 */ /* 0x000fe400078ec0ff */
[--C-:B----4-:R-:W-:Y:S01]  /*c0a0*/  HSET2.LE.AND R56, R23, R139.reuse, PT ;  /* 0x0000008b17387233 */ /* 0x110fe20003803000 */
[----:B------:R-:W-:Y:S01]  /*c0b0*/  IMAD.MOV.U32 R23, RZ, RZ, R194 ;  /* 0x000000ffff177224 */ /* 0x000fe200078e00c2 */
[----:B------:R-:W-:Y:S02]  /*c0c0*/  F2FP.BF16.F32.PACK_AB R2, R200, R47 ;  /* 0x0000002fc802723e */ /* 0x000fe400000010ff */
[----:B------:R-:W-:Y:S03]  /*c0d0*/  F2FP.BF16.F32.PACK_AB R4, R38, R215 ;  /* 0x000000d72604723e */ /* 0x000fe600000010ff */
[----:B------:R-:W-:Y:S01]  /*c0e0*/  MUFU.EX2 R113, R113 ;  /* 0x0000007100717308 */ /* 0x000fe20000000800 */
[----:B------:R-:W-:Y:S02]  /*c0f0*/  LOP3.LUT R64, R64, R0, RZ, 0xc0, !PT ;  /* 0x0000000040407212 */ /* 0x000fe400078ec0ff */
[----:B------:R-:W-:Y:S02]  /*c100*/  LOP3.LUT R0, R7, 0xffff, RZ, 0xc0, !PT ;  /* 0x0000ffff07007812 */ /* 0x000fe400078ec0ff */
[----:B------:R-:W-:Y:S02]  /*c110*/  LOP3.LUT R65, R65, R2, RZ, 0xc0, !PT ;  /* 0x0000000241417212 */ /* 0x000fe400078ec0ff */
[----:B------:R-:W-:Y:S03]  /*c120*/  LOP3.LUT R56, R56, R4, RZ, 0xc0, !PT ;  /* 0x0000000438387212 */ /* 0x000fe600078ec0ff */
[----:B------:R-:W-:Y:S01]  /*c130*/  MUFU.EX2 R114, R114 ;  /* 0x0000007200727308 */ /* 0x000fe20000000800 */
[--C-:B------:R-:W-:Y:S01]  /*c140*/  HSET2.LE.AND R2, R183, R139.reuse, PT ;  /* 0x0000008bb7027233 */ /* 0x100fe20003803000 */
[----:B------:R-:W-:Y:S01]  /*c150*/  IMAD.MOV.U32 R183, RZ, RZ, R195 ;  /* 0x000000ffffb77224 */ /* 0x000fe200078e00c3 */
[----:B------:R-:W-:Y:S02]  /*c160*/  LOP3.LUT R5, R7, 0xff, RZ, 0xc0, !PT ;  /* 0x000000ff07057812 */ /* 0x000fe400078ec0ff */
[----:B------:R-:W-:Y:S02]  /*c170*/  SHF.R.U32.HI R4, RZ, 0x8, R0 ;  /* 0x00000008ff047819 */ /* 0x000fe40000011600 */
[----:B------:R-:W-:Y:S03]  /*c180*/  F2FP.BF16.F32.PACK_AB R58, R212, R16 ;  /* 0x00000010d43a723e */ /* 0x000fe600000010ff */
[----:B------:R-:W-:Y:S01]  /*c190*/  MUFU.EX2 R115, R115 ;  /* 0x0000007300737308 */ /* 0x000fe20000000800 */
[----:B------:R-:W-:Y:S02]  /*c1a0*/  PRMT R5, R5, 0x5410, R4 ;  /* 0x0000541005057816 */ /* 0x000fe40000000004 */
[----:B------:R-:W-:Y:S02]  /*c1b0*/  LOP3.LUT R58, R2, R58, RZ, 0xc0, !PT ;  /* 0x0000003a023a7212 */ /* 0x000fe400078ec0ff */
[--C-:B------:R-:W-:Y:S02]  /*c1c0*/  HSET2.LE.AND R59, R172, R139.reuse, PT ;  /* 0x0000008bac3b7233 */ /* 0x100fe40003803000 */
[----:B------:R-:W-:Y:S03]  /*c1d0*/  F2FP.BF16.F32.PACK_AB R2, R251, R252 ;  /* 0x000000fcfb02723e */ /* 0x000fe600000010ff */
[----:B------:R-:W-:Y:S01]  /*c1e0*/  MUFU.EX2 R100, R100 ;  /* 0x0000006400647308 */ /* 0x000fe20000000800 */
[--C-:B------:R-:W-:Y:S02]  /*c1f0*/  HSET2.LE.AND R172, R5, R139.reuse, PT ;  /* 0x0000008b05ac7233 */ /* 0x100fe40003803000 */
[----:B------:R-:W-:Y:S02]  /*c200*/  LOP3.LUT R59, R59, R2, RZ, 0xc0, !PT ;  /* 0x000000023b3b7212 */ /* 0x000fe400078ec0ff */
[----:B--2---:R-:W-:Y:S02]  /*c210*/  F2FP.BF16.F32.PACK_AB R2, R247, R246 ;  /* 0x000000f6f702723e */ /* 0x004fe400000010ff */
[--C-:B------:R-:W-:Y:S03]  /*c220*/  HSET2.LE.AND R60, R10, R139.reuse, PT ;  /* 0x0000008b0a3c7233 */ /* 0x100fe60003803000 */
[----:B------:R-:W-:Y:S01]  /*c230*/  MUFU.EX2 R101, R101 ;  /* 0x0000006500657308 */ /* 0x000fe20000000800 */
[----:B------:R-:W-:Y:S02]  /*c240*/  LOP3.LUT R172, R172, R2, RZ, 0xc0, !PT ;  /* 0x00000002acac7212 */ /* 0x000fe400078ec0ff */
[----:B-1----:R-:W-:Y:S02]  /*c250*/  F2FP.BF16.F32.PACK_AB R2, R243, R242 ;  /* 0x000000f2f302723e */ /* 0x002fe400000010ff */
[--C-:B------:R-:W-:Y:S02]  /*c260*/  SHF.R.U32.HI R4, RZ, 0x10, R7.reuse ;  /* 0x00000010ff047819 */ /* 0x100fe40000011607 */
[----:B------:R-:W-:Y:S03]  /*c270*/  LOP3.LUT R60, R60, R2, RZ, 0xc0, !PT ;  /* 0x000000023c3c7212 */ /* 0x000fe600078ec0ff */
[----:B------:R-:W-:Y:S01]  /*c280*/  MUFU.EX2 R102, R102 ;  /* 0x0000006600667308 */ /* 0x000fe20000000800 */
[----:B------:R-:W-:Y:S01]  /*c290*/  SHF.R.U32.HI R7, RZ, 0x18, R7 ;  /* 0x00000018ff077819 */ /* 0x000fe20000011607 */
[----:B------:R-:W-:Y:S01]  /*c2a0*/  VIADD R2, R192, 0x2 ;  /* 0x00000002c0027836 */ /* 0x000fe20000000000 */
[----:B------:R-:W-:Y:S02]  /*c2b0*/  LOP3.LUT R4, R4, 0xff, RZ, 0xc0, !PT ;  /* 0x000000ff04047812 */ /* 0x000fe400078ec0ff */
[--C-:B------:R-:W-:Y:S01]  /*c2c0*/  HSET2.LE.AND R57, R22, R139.reuse, PT ;  /* 0x0000008b16397233 */ /* 0x100fe20003803000 */
[----:B------:R-:W-:Y:S01]  /*c2d0*/  IMAD.MOV.U32 R22, RZ, RZ, R173 ;  /* 0x000000ffff167224 */ /* 0x000fe200078e00ad */
[----:B------:R-:W-:Y:S03]  /*c2e0*/  PRMT R4, R4, 0x5410, R7 ;  /* 0x0000541004047816 */ /* 0x000fe60000000007 */
[----:B------:R-:W-:Y:S01]  /*c2f0*/  MUFU.EX2 R103, R103 ;  /* 0x0000006700677308 */ /* 0x000fe20000000800 */
[----:B------:R-:W-:Y:S02]  /*c300*/  LOP3.LUT R2, R223, UR33, R2, 0x96, !PT ;  /* 0x00000021df027c12 */ /* 0x000fe4000f8e9602 */
[--C-:B------:R-:W-:Y:S02]  /*c310*/  HSET2.LE.AND R61, R6, R139.reuse, PT ;  /* 0x0000008b063d7233 */ /* 0x100fe40003803000 */
[--C-:B------:R-:W-:Y:S01]  /*c320*/  HSET2.LE.AND R173, R4, R139.reuse, PT ;  /* 0x0000008b04ad7233 */ /* 0x100fe20003803000 */
[----:B------:R-:W-:Y:S01]  /*c330*/  IMAD.WIDE.U32 R14, R2, -0x326172a9, RZ ;  /* 0xcd9e8d57020e7825 */ /* 0x000fe200078e00ff */
[----:B------:R-:W-:Y:S03]  /*c340*/  F2FP.BF16.F32.PACK_AB R4, R240, R241 ;  /* 0x000000f1f004723e */ /* 0x000fe600000010ff */
[----:B------:R-:W-:Y:S01]  /*c350*/  MUFU.EX2 R104, R104 ;  /* 0x0000006800687308 */ /* 0x000fe20000000800 */
[----:B------:R-:W-:Y:S02]  /*c360*/  F2FP.BF16.F32.PACK_AB R0, R22, R250 ;  /* 0x000000fa1600723e */ /* 0x000fe400000010ff */
[----:B------:R-:W-:Y:S02]  /*c370*/  LOP3.LUT R61, R61, R4, RZ, 0xc0, !PT ;  /* 0x000000043d3d7212 */ /* 0x000fe400078ec0ff */
[----:B------:R-:W-:Y:S02]  /*c380*/  LOP3.LUT R4, R15, UR27, R232, 0x96, !PT ;  /* 0x0000001b0f047c12 */ /* 0x000fe4000f8e96e8 */
[----:B------:R-:W-:Y:S03]  /*c390*/  LOP3.LUT R10, R9, UR25, R14, 0x96, !PT ;  /* 0x00000019090a7c12 */ /* 0x000fe6000f8e960e */
[----:B------:R-:W-:Y:S01]  /*c3a0*/  MUFU.EX2 R105, R105 ;  /* 0x0000006900697308 */ /* 0x000fe20000000800 */
[----:B------:R-:W-:Y:S01]  /*c3b0*/  LOP3.LUT R57, R57, R0, RZ, 0xc0, !PT ;  /* 0x0000000039397212 */ /* 0x000fe200078ec0ff */
[----:B------:R-:W-:Y:S01]  /*c3c0*/  IMAD.WIDE.U32 R4, R4, -0x2daee0ad, RZ ;  /* 0xd2511f5304047825 */ /* 0x000fe200078e00ff */
[--C-:B------:R-:W-:Y:S02]  /*c3d0*/  HSET2.LE.AND R174, R19, R139.reuse, PT ;  /* 0x0000008b13ae7233 */ /* 0x100fe40003803000 */
[----:B------:R-:W-:Y:S01]  /*c3e0*/  F2FP.BF16.F32.PACK_AB R0, R210, R211 ;  /* 0x000000d3d200723e */ /* 0x000fe200000010ff */
[----:B------:R-:W-:Y:S01]  /*c3f0*/  IMAD.MOV.U32 R19, RZ, RZ, R193 ;  /* 0x000000ffff137224 */ /* 0x000fe200078e00c1 */
[----:B------:R-:W-:Y:S01]  /*c400*/  LOP3.LUT R6, R5, UR24, R228, 0x96, !PT ;  /* 0x0000001805067c12 */ /* 0x000fe2000f8e96e4 */
[----:B------:R-:W-:Y:S01]  /*c410*/  IMAD.WIDE.U32 R10, R10, -0x2daee0ad, RZ ;  /* 0xd2511f530a0a7825 */ /* 0x000fe200078e00ff */
[----:B------:R-:W-:Y:S01]  /*c420*/  LOP3.LUT R174, R174, R0, RZ, 0xc0, !PT ;  /* 0x00000000aeae7212 */ /* 0x000fe200078ec0ff */
[----:B------:R-:W-:Y:S01]  /*c430*/  MUFU.EX2 R106, R106 ;  /* 0x0000006a006a7308 */ /* 0x000fe20000000800 */
[--C-:B------:R-:W-:Y:S01]  /*c440*/  HSET2.LE.AND R175, R13, R139.reuse, PT ;  /* 0x0000008b0daf7233 */ /* 0x100fe20003803000 */
[----:B------:R-:W-:Y:S01]  /*c450*/  IMAD.WIDE.U32 R6, R6, -0x326172a9, RZ ;  /* 0xcd9e8d5706067825 */ /* 0x000fe200078e00ff */
[----:B------:R-:W-:Y:S02]  /*c460*/  LOP3.LUT R11, R11, UR22, R4, 0x96, !PT ;  /* 0x000000160b0b7c12 */ /* 0x000fe4000f8e9604 */
[----:B------:R-:W-:Y:S02]  /*c470*/  F2FP.BF16.F32.PACK_AB R0, R248, R249 ;  /* 0x000000f9f800723e */ /* 0x000fe400000010ff */
[----:B------:R-:W-:Y:S03]  /*c480*/  LOP3.LUT R4, R7, UR23, R8, 0x96, !PT ;  /* 0x0000001707047c12 */ /* 0x000fe6000f8e9608 */
[----:B------:R-:W-:Y:S01]  /*c490*/  MUFU.EX2 R107, R107 ;  /* 0x0000006b006b7308 */ /* 0x000fe20000000800 */
[----:B------:R-:W-:Y:S02]  /*c4a0*/  LOP3.LUT R175, R175, R0, RZ, 0xc0, !PT ;  /* 0x00000000afaf7212 */ /* 0x000fe400078ec0ff */
[----:B------:R-:W-:Y:S01]  /*c4b0*/  F2FP.BF16.F32.PACK_AB R0, R245, R244 ;  /* 0x000000f4f500723e */ /* 0x000fe200000010ff */
[----:B------:R-:W-:Y:S01]  /*c4c0*/  IMAD.WIDE.U32 R4, R4, -0x2daee0ad, RZ ;  /* 0xd2511f5304047825 */ /* 0x000fe200078e00ff */
[--C-:B------:R-:W-:Y:S02]  /*c4d0*/  HSET2.LE.AND R62, R18, R139.reuse, PT ;  /* 0x0000008b123e7233 */ /* 0x100fe40003803000 */
[----:B------:R-:W-:Y:S01]  /*c4e0*/  LOP3.LUT R173, R173, R0, RZ, 0xc0, !PT ;  /* 0x00000000adad7212 */ /* 0x000fe200078ec0ff */
[----:B------:R-:W-:Y:S01]  /*c4f0*/  IMAD.MOV.U32 R18, RZ, RZ, R197 ;  /* 0x000000ffff127224 */ /* 0x000fe200078e00c5 */
[----:B------:R-:W-:Y:S01]  /*c500*/  LOP3.LUT R7, R5, UR20, R10, 0x96, !PT ;  /* 0x0000001405077c12 */ /* 0x000fe2000f8e960a */
[----:B------:R-:W-:Y:S01]  /*c510*/  IMAD.WIDE.U32 R10, R11, -0x326172a9, RZ ;  /* 0xcd9e8d570b0a7825 */ /* 0x000fe200078e00ff */
[----:B------:R-:W-:Y:S01]  /*c520*/  F2FP.BF16.F32.PACK_AB R0, R238, R239 ;  /* 0x000000efee00723e */ /* 0x000fe200000010ff */
[----:B------:R-:W-:Y:S01]  /*c530*/  MUFU.EX2 R108, R108 ;  /* 0x0000006c006c7308 */ /* 0x000fe20000000800 */
[--C-:B------:R-:W-:Y:S01]  /*c540*/  HSET2.LE.AND R63, R17, R139.reuse, PT ;  /* 0x0000008b113f7233 */ /* 0x100fe20003803000 */
[----:B------:R-:W-:Y:S01]  /*c550*/  IMAD.MOV.U32 R17, RZ, RZ, R196 ;  /* 0x000000ffff117224 */ /* 0x000fe200078e00c4 */
[----:B------:R-:W-:Y:S01]  /*c560*/  LOP3.LUT R12, R11, UR21, R6, 0x96, !PT ;  /* 0x000000150b0c7c12 */ /* 0x000fe2000f8e9606 */
[----:B------:R-:W-:Y:S01]  /*c570*/  IMAD.WIDE.U32 R6, R7, -0x326172a9, RZ ;  /* 0xcd9e8d5707067825 */ /* 0x000fe200078e00ff */
[----:B------:R-:W-:Y:S02]  /*c580*/  LOP3.LUT R62, R62, R0, RZ, 0xc0, !PT ;  /* 0x000000003e3e7212 */ /* 0x000fe400078ec0ff */
[----:B------:R-:W-:Y:S01]  /*c590*/  F2FP.BF16.F32.PACK_AB R0, R207, R237 ;  /* 0x000000edcf00723e */ /* 0x000fe200000010ff */
[----:B------:R-:W-:Y:S01]  /*c5a0*/  IMAD.WIDE.U32 R12, R12, -0x2daee0ad, RZ ;  /* 0xd2511f530c0c7825 */ /* 0x000fe200078e00ff */
[----:B------:R-:W-:Y:S01]  /*c5b0*/  LOP3.LUT R10, R7, UR19, R10, 0x96, !PT ;  /* 0x00000013070a7c12 */ /* 0x000fe2000f8e960a */
[----:B------:R-:W-:Y:S01]  /*c5c0*/  MUFU.EX2 R109, R109 ;  /* 0x0000006d006d7308 */ /* 0x000fe20000000800 */
[----:B------:R-:W-:Y:S02]  /*c5d0*/  LOP3.LUT R63, R63, R0, RZ, 0xc0, !PT ;  /* 0x000000003f3f7212 */ /* 0x000fe400078ec0ff */
[----:B------:R-:W-:Y:S01]  /*c5e0*/  LOP3.LUT R4, R13, UR18, R4, 0x96, !PT ;  /* 0x000000120d047c12 */ /* 0x000fe2000f8e9604 */
[----:B------:R-:W-:Y:S02]  /*c5f0*/  IMAD.MOV.U32 R13, RZ, RZ, R22 ;  /* 0x000000ffff0d7224 */ /* 0x000fe400078e0016 */
[----:B------:R-:W-:Y:S02]  /*c600*/  IMAD.MOV.U32 R22, RZ, RZ, R183 ;  /* 0x000000ffff167224 */ /* 0x000fe400078e00b7 */
[----:B------:R-:W-:Y:S02]  /*c610*/  IMAD.WIDE.U32 R4, R4, -0x326172a9, RZ ;  /* 0xcd9e8d5704047825 */ /* 0x000fe400078e00ff */
[----:B------:R-:W-:Y:S01]  /*c620*/  MUFU.EX2 R110, R110 ;  /* 0x0000006e006e7308 */ /* 0x000fe20000000800 */
[C---:B------:R-:W-:Y:S02]  /*c630*/  LOP3.LUT R0, R4.reuse, 0xffff, RZ, 0xc0, !PT ;  /* 0x0000ffff04007812 */ /* 0x040fe400078ec0ff */
[----:B------:R-:W-:Y:S02]  /*c640*/  LOP3.LUT R2, R5, UR29, R6, 0x96, !PT ;  /* 0x0000001d05027c12 */ /* 0x000fe4000f8e9606 */
[----:B------:R-:W-:Y:S05]  /*c650*/  SHF.R.U32.HI R5, RZ, 0x8, R0 ;  /* 0x00000008ff057819 */ /* 0x000fea0000011600 */
[----:B------:R-:W-:Y:S01]  /*c660*/  MUFU.EX2 R111, R111 ;  /* 0x0000006f006f7308 */ /* 0x000fe20000000800 */
[----:B------:R-:W-:Y:S04]  /*c670*/  LOP3.LUT R0, R4, 0xff, RZ, 0xc0, !PT ;  /* 0x000000ff04007812 */ /* 0x000fe800078ec0ff */
[----:B------:R-:W-:Y:S02]  /*c680*/  PRMT R204, R0, 0x5410, R5 ;  /* 0x0000541000cc7816 */ /* 0x000fe40000000005 */
[--C-:B------:R-:W-:Y:S03]  /*c690*/  SHF.R.U32.HI R0, RZ, 0x10, R4.reuse ;  /* 0x00000010ff007819 */ /* 0x100fe60000011604 */
[----:B------:R-:W-:Y:S01]  /*c6a0*/  MUFU.EX2 R128, R128 ;  /* 0x0000008000807308 */ /* 0x000fe20000000800 */
[----:B------:R-:W-:Y:S02]  /*c6b0*/  SHF.R.U32.HI R4, RZ, 0x18, R4 ;  /* 0x00000018ff047819 */ /* 0x000fe40000011604 */
[----:B------:R-:W-:Y:S04]  /*c6c0*/  LOP3.LUT R0, R0, 0xff, RZ, 0xc0, !PT ;  /* 0x000000ff00007812 */ /* 0x000fe800078ec0ff */
[----:B------:R-:W-:Y:S01]  /*c6d0*/  PRMT R202, R0, 0x5410, R4 ;  /* 0x0000541000ca7816 */ /* 0x000fe20000000004 */
[----:B------:R-:W-:Y:S02]  /*c6e0*/  IMAD.WIDE.U32 R4, R10, -0x2daee0ad, RZ ;  /* 0xd2511f530a047825 */ /* 0x000fe400078e00ff */
[----:B------:R-:W-:Y:S03]  /*c6f0*/  MUFU.EX2 R129, R129 ;  /* 0x0000008100817308 */ /* 0x000fe60000000800 */
[----:B------:R-:W-:Y:S01]  /*c700*/  LOP3.LUT R0, R5, UR28, R12, 0x96, !PT ;  /* 0x0000001c05007c12 */ /* 0x000fe2000f8e960c */
[----:B------:R-:W-:Y:S01]  /*c710*/  IMAD.MOV.U32 R12, RZ, RZ, R187 ;  /* 0x000000ffff0c7224 */ /* 0x000fe200078e00bb */
[C---:B------:R-:W-:Y:S05]  /*c720*/  LOP3.LUT R5, R4.reuse, 0xffff, RZ, 0xc0, !PT ;  /* 0x0000ffff04057812 */ /* 0x040fea00078ec0ff */
[----:B------:R-:W-:Y:S01]  /*c730*/  MUFU.EX2 R130, R130 ;  /* 0x0000008200827308 */ /* 0x000fe20000000800 */
[----:B------:R-:W-:Y:S02]  /*c740*/  SHF.R.U32.HI R6, RZ, 0x8, R5 ;  /* 0x00000008ff067819 */ /* 0x000fe40000011605 */
[----:B------:R-:W-:Y:S04]  /*c750*/  LOP3.LUT R5, R4, 0xff, RZ, 0xc0, !PT ;  /* 0x000000ff04057812 */ /* 0x000fe800078ec0ff */
[----:B------:R-:W-:Y:S03]  /*c760*/  PRMT R206, R5, 0x5410, R6 ;  /* 0x0000541005ce7816 */ /* 0x000fe60000000006 */
[----:B------:R-:W-:Y:S01]  /*c770*/  MUFU.EX2 R131, R131 ;  /* 0x0000008300837308 */ /* 0x000fe20000000800 */
[--C-:B------:R-:W-:Y:S02]  /*c780*/  SHF.R.U32.HI R6, RZ, 0x10, R4.reuse ;  /* 0x00000010ff067819 */ /* 0x100fe40000011604 */
[----:B------:R-:W-:Y:S02]  /*c790*/  SHF.R.U32.HI R5, RZ, 0x18, R4 ;  /* 0x00000018ff057819 */ /* 0x000fe40000011604 */
[----:B------:R-:W-:Y:S05]  /*c7a0*/  LOP3.LUT R4, R6, 0xff, RZ, 0xc0, !PT ;  /* 0x000000ff06047812 */ /* 0x000fea00078ec0ff */
[----:B------:R-:W-:Y:S01]  /*c7b0*/  MUFU.EX2 R116, R116 ;  /* 0x0000007400747308 */ /* 0x000fe20000000800 */
[----:B------:R-:W-:Y:S02]  /*c7c0*/  PRMT R205, R4, 0x5410, R5 ;  /* 0x0000541004cd7816 */ /* 0x000fe40000000005 */
[C---:B------:R-:W-:Y:S04]  /*c7d0*/  LOP3.LUT R4, R2.reuse, 0xffff, RZ, 0xc0, !PT ;  /* 0x0000ffff02047812 */ /* 0x040fe800078ec0ff */
[----:B------:R-:W-:Y:S03]  /*c7e0*/  SHF.R.U32.HI R5, RZ, 0x8, R4 ;  /* 0x00000008ff057819 */ /* 0x000fe60000011604 */
[----:B------:R-:W-:Y:S01]  /*c7f0*/  MUFU.EX2 R179, R179 ;  /* 0x000000b300b37308 */ /* 0x000fe20000000800 */
[----:B------:R-:W-:Y:S04]  /*c800*/  LOP3.LUT R4, R2, 0xff, RZ, 0xc0, !PT ;  /* 0x000000ff02047812 */ /* 0x000fe800078ec0ff */
[----:B------:R-:W-:Y:S02]  /*c810*/  PRMT R200, R4, 0x5410, R5 ;  /* 0x0000541004c87816 */ /* 0x000fe40000000005 */
[--C-:B------:R-:W-:Y:S03]  /*c820*/  SHF.R.U32.HI R5, RZ, 0x10, R2.reuse ;  /* 0x00000010ff057819 */ /* 0x100fe60000011602 */
[----:B------:R-:W-:Y:S01]  /*c830*/  MUFU.EX2 R118, R118 ;  /* 0x0000007600767308 */ /* 0x000fe20000000800 */
[----:B------:R-:W-:Y:S02]  /*c840*/  SHF.R.U32.HI R4, RZ, 0x18, R2 ;  /* 0x00000018ff047819 */ /* 0x000fe40000011602 */
[----:B------:R-:W-:Y:S04]  /*c850*/  LOP3.LUT R2, R5, 0xff, RZ, 0xc0, !PT ;  /* 0x000000ff05027812 */ /* 0x000fe800078ec0ff */
[----:B------:R-:W-:Y:S03]  /*c860*/  PRMT R197, R2, 0x5410, R4 ;  /* 0x0000541002c57816 */ /* 0x000fe60000000004 */
[----:B------:R-:W-:Y:S01]  /*c870*/  MUFU.EX2 R178, R178 ;  /* 0x000000b200b27308 */ /* 0x000fe20000000800 */
[C---:B------:R-:W-:Y:S04]  /*c880*/  LOP3.LUT R2, R0.reuse, 0xffff, RZ, 0xc0, !PT ;  /* 0x0000ffff00027812 */ /* 0x040fe800078ec0ff */
[----:B------:R-:W-:Y:S02]  /*c890*/  SHF.R.U32.HI R4, RZ, 0x8, R2 ;  /* 0x00000008ff047819 */ /* 0x000fe40000011602 */
[----:B------:R-:W-:Y:S03]  /*c8a0*/  LOP3.LUT R2, R0, 0xff, RZ, 0xc0, !PT ;  /* 0x000000ff00027812 */ /* 0x000fe600078ec0ff */
[----:B------:R-:W-:Y:S01]  /*c8b0*/  MUFU.EX2 R120, R120 ;  /* 0x0000007800787308 */ /* 0x000fe20000000800 */
[----:B------:R-:W-:Y:S02]  /*c8c0*/  PRMT R203, R2, 0x5410, R4 ;  /* 0x0000541002cb7816 */ /* 0x000fe40000000004 */
[--C-:B------:R-:W-:Y:S02]  /*c8d0*/  SHF.R.U32.HI R4, RZ, 0x10, R0.reuse ;  /* 0x00000010ff047819 */ /* 0x100fe40000011600 */
[----:B------:R-:W-:Y:S05]  /*c8e0*/  SHF.R.U32.HI R2, RZ, 0x18, R0 ;  /* 0x00000018ff027819 */ /* 0x000fea0000011600 */
[----:B------:R-:W-:Y:S01]  /*c8f0*/  MUFU.EX2 R121, R121 ;  /* 0x0000007900797308 */ /* 0x000fe20000000800 */
[----:B------:R-:W-:Y:S04]  /*c900*/  LOP3.LUT R0, R4, 0xff, RZ, 0xc0, !PT ;  /* 0x000000ff04007812 */ /* 0x000fe800078ec0ff */
[----:B------:R-:W-:Y:S01]  /*c910*/  PRMT R201, R0, 0x5410, R2 ;  /* 0x0000541000c97816 */ /* 0x000fe20000000002 */
[----:B------:R-:W-:Y:S04]  /*c920*/  VIADD R0, R192, 0x3 ;  /* 0x00000003c0007836 */ /* 0x000fe80000000000 */
[----:B------:R-:W-:Y:S01]  /*c930*/  MUFU.EX2 R122, R122 ;  /* 0x0000007a007a7308 */ /* 0x000fe20000000800 */
[----:B------:R-:W-:Y:S05]  /*c940*/  LOP3.LUT R0, R223, UR33, R0, 0x96, !PT ;  /* 0x00000021df007c12 */ /* 0x000fea000f8e9600 */
[----:B------:R-:W-:Y:S04]  /*c950*/  IMAD.WIDE.U32 R198, R0, -0x326172a9, RZ ;  /* 0xcd9e8d5700c67825 */ /* 0x000fe800078e00ff */
[----:B------:R-:W-:Y:S01]  /*c960*/  MUFU.EX2 R123, R123 ;  /* 0x0000007b007b7308 */ /* 0x000fe20000000800 */
[----:B------:R-:W-:Y:S02]  /*c970*/  LOP3.LUT R6, R199, UR27, R232, 0x96, !PT ;  /* 0x0000001bc7067c12 */ /* 0x000fe4000f8e96e8 */
[----:B------:R-:W-:Y:S07]  /*c980*/  LOP3.LUT R4, R9, UR25, R198, 0x96, !PT ;  /* 0x0000001909047c12 */ /* 0x000fee000f8e96c6 */
[----:B------:R-:W-:Y:S01]  /*c990*/  MUFU.EX2 R124, R124 ;  /* 0x0000007c007c7308 */ /* 0x000fe20000000800 */
[----:B------:R-:W-:Y:S04]  /*c9a0*/  IMAD.WIDE.U32 R6, R6, -0x2daee0ad, RZ ;  /* 0xd2511f5306067825 */ /* 0x000fe800078e00ff */
[----:B------:R-:W-:Y:S01]  /*c9b0*/  IMAD.WIDE.U32 R4, R4, -0x2daee0ad, RZ ;  /* 0xd2511f5304047825 */ /* 0x000fe200078e00ff */
[----:B------:R-:W-:Y:S04]  /*c9c0*/  LOP3.LUT R10, R7, UR24, R228, 0x96, !PT ;  /* 0x00000018070a7c12 */ /* 0x000fe8000f8e96e4 */
[----:B------:R-:W-:Y:S01]  /*c9d0*/  MUFU.EX2 R177, R177 ;  /* 0x000000b100b17308 */ /* 0x000fe20000000800 */
[----:B------:R-:W-:Y:S01]  /*c9e0*/  LOP3.LUT R5, R5, UR22, R6, 0x96, !PT ;  /* 0x0000001605057c12 */ /* 0x000fe2000f8e9606 */
[----:B------:R-:W-:Y:S05]  /*c9f0*/  IMAD.WIDE.U32 R10, R10, -0x326172a9, RZ ;  /* 0xcd9e8d570a0a7825 */ /* 0x000fea00078e00ff */
[----:B------:R-:W-:Y:S01]  /*ca00*/  LOP3.LUT R7, R11, UR23, R8, 0x96, !PT ;  /* 0x000000170b077c12 */ /* 0x000fe2000f8e9608 */
[----:B------:R-:W-:Y:S02]  /*ca10*/  IMAD.MOV.U32 R11, RZ, RZ, R185 ;  /* 0x000000ffff0b7224 */ /* 0x000fe400078e00b9 */
[----:B------:R-:W-:Y:S02]  /*ca20*/  MUFU.EX2 R126, R126 ;  /* 0x0000007e007e7308 */ /* 0x000fe40000000800 */
[----:B------:R-:W-:Y:S05]  /*ca30*/  IMAD.WIDE.U32 R6, R7, -0x2daee0ad, RZ ;  /* 0xd2511f5307067825 */ /* 0x000fea00078e00ff */
[----:B------:R-:W-:Y:S01]  /*ca40*/  LOP3.LUT R7, R7, UR20, R4, 0x96, !PT ;  /* 0x0000001407077c12 */ /* 0x000fe2000f8e9604 */
[----:B------:R-:W-:Y:S02]  /*ca50*/  IMAD.WIDE.U32 R4, R5, -0x326172a9, RZ ;  /* 0xcd9e8d5705047825 */ /* 0x000fe400078e00ff */
[----:B------:R-:W-:Y:S03]  /*ca60*/  MUFU.EX2 R176, R176 ;  /* 0x000000b000b07308 */ /* 0x000fe60000000800 */
[----:B------:R-:W-:Y:S01]  /*ca70*/  LOP3.LUT R8, R5, UR21, R10, 0x96, !PT ;  /* 0x0000001505087c12 */ /* 0x000fe2000f8e960a */
[----:B------:R-:W-:Y:S04]  /*ca80*/  IMAD.MOV.U32 R10, RZ, RZ, R184 ;  /* 0x000000ffff0a7224 */ /* 0x000fe800078e00b8 */
[----:B------:R-:W-:Y:S05]  /*ca90*/  IMAD.WIDE.U32 R8, R8, -0x2daee0ad, RZ ;  /* 0xd2511f5308087825 */ /* 0x000fea00078e00ff */
[----:B------:R-:W-:Y:S01]  /*caa0*/  LOP3.LUT R5, R9, UR18, R6, 0x96, !PT ;  /* 0x0000001209057c12 */ /* 0x000fe2000f8e9606 */
[----:B------:R-:W-:Y:S05]  /*cab0*/  IMAD.WIDE.U32 R6, R7, -0x326172a9, RZ ;  /* 0xcd9e8d5707067825 */ /* 0x000fea00078e00ff */
[----:B------:R-:W-:Y:S01]  /*cac0*/  LOP3.LUT R7, R7, UR19, R4, 0x96, !PT ;  /* 0x0000001307077c12 */ /* 0x000fe2000f8e9604 */
[----:B------:R-:W-:Y:S03]  /*cad0*/  IMAD.WIDE.U32 R4, R5, -0x326172a9, RZ ;  /* 0xcd9e8d5705047825 */ /* 0x000fe600078e00ff */
[C---:B------:R-:W-:Y:S02]  /*cae0*/  LOP3.LUT R2, R4.reuse, 0xffff, RZ, 0xc0, !PT ;  /* 0x0000ffff04027812 */ /* 0x040fe400078ec0ff */
[----:B------:R-:W-:Y:S02]  /*caf0*/  LOP3.LUT R0, R5, UR29, R6, 0x96, !PT ;  /* 0x0000001d05007c12 */ /* 0x000fe4000f8e9606 */
[----:B------:R-:W-:Y:S02]  /*cb00*/  SHF.R.U32.HI R5, RZ, 0x8, R2 ;  /* 0x00000008ff057819 */ /* 0x000fe40000011602 */
[----:B------:R-:W-:Y:S04]  /*cb10*/  LOP3.LUT R2, R4, 0xff, RZ, 0xc0, !PT ;  /* 0x000000ff04027812 */ /* 0x000fe800078ec0ff */
[----:B------:R-:W-:Y:S02]  /*cb20*/  PRMT R193, R2, 0x5410, R5 ;  /* 0x0000541002c17816 */ /* 0x000fe40000000005 */
[--C-:B------:R-:W-:Y:S02]  /*cb30*/  SHF.R.U32.HI R2, RZ, 0x10, R4.reuse ;  /* 0x00000010ff027819 */ /* 0x100fe40000011604 */
[----:B------:R-:W-:Y:S02]  /*cb40*/  SHF.R.U32.HI R4, RZ, 0x18, R4 ;  /* 0x00000018ff047819 */ /* 0x000fe40000011604 */
[----:B------:R-:W-:Y:S04]  /*cb50*/  LOP3.LUT R2, R2, 0xff, RZ, 0xc0, !PT ;  /* 0x000000ff02027812 */ /* 0x000fe800078ec0ff */
[----:B------:R-:W-:Y:S01]  /*cb60*/  PRMT R192, R2, 0x5410, R4 ;  /* 0x0000541002c07816 */ /* 0x000fe20000000004 */
        /* <DEDUP_REMOVED lines=17> */
[----:B------:R-:W-:Y:S01]  /*cc80*/  LOP3.LUT R4, R181, UR25, R14, 0x96, !PT ;  /* 0x00000019b5047c12 */ /* 0x000fe2000f8e960e */
[----:B------:R-:W-:Y:S01]  /*cc90*/  IMAD.MOV.U32 R14, RZ, RZ, R186 ;  /* 0x000000ffff0e7224 */ /* 0x000fe200078e00ba */
[----:B------:R-:W-:Y:S02]  /*cca0*/  PRMT R190, R0, 0x5410, R2 ;  /* 0x0000541000be7816 */ /* 0x000fe40000000002 */
[C---:B------:R-:W-:Y:S01]  /*ccb0*/  LOP3.LUT R0, R39.reuse, 0xffff, RZ, 0xc0, !PT ;  /* 0x0000ffff27007812 */ /* 0x040fe200078ec0ff */
[----:B------:R-:W-:Y:S03]  /*ccc0*/  IMAD.WIDE.U32 R4, R4, -0x2daee0ad, RZ ;  /* 0xd2511f5304047825 */ /* 0x000fe600078e00ff */
[----:B------:R-:W-:Y:S02]  /*ccd0*/  SHF.R.U32.HI R2, RZ, 0x8, R0 ;  /* 0x00000008ff027819 */ /* 0x000fe40000011600 */
[----:B------:R-:W-:Y:S04]  /*cce0*/  LOP3.LUT R0, R39, 0xff, RZ, 0xc0, !PT ;  /* 0x000000ff27007812 */ /* 0x000fe800078ec0ff */
[----:B------:R-:W-:Y:S02]  /*ccf0*/  PRMT R195, R0, 0x5410, R2 ;  /* 0x0000541000c37816 */ /* 0x000fe40000000002 */
[----:B------:R-:W-:Y:S01]  /*cd00*/  LOP3.LUT R0, R15, UR27, R230, 0x96, !PT ;  /* 0x0000001b0f007c12 */ /* 0x000fe2000f8e96e6 */
[----:B------:R-:W-:Y:S02]  /*cd10*/  IMAD.MOV.U32 R15, RZ, RZ, R19 ;  /* 0x000000ffff0f7224 */ /* 0x000fe400078e0013 */
[----:B------:R-:W-:Y:S02]  /*cd20*/  IMAD.MOV.U32 R19, RZ, RZ, R182 ;  /* 0x000000ffff137224 */ /* 0x000fe400078e00b6 */
[----:B------:R-:W-:Y:S05]  /*cd30*/  IMAD.WIDE.U32 R6, R0, -0x2daee0ad, RZ ;  /* 0xd2511f5300067825 */ /* 0x000fea00078e00ff */
[----:B------:R-:W-:Y:S02]  /*cd40*/  LOP3.LUT R0, R7, UR24, R226, 0x96, !PT ;  /* 0x0000001807007c12 */ /* 0x000fe4000f8e96e2 */
[----:B------:R-:W-:Y:S03]  /*cd50*/  LOP3.LUT R5, R5, UR22, R6, 0x96, !PT ;  /* 0x0000001605057c12 */ /* 0x000fe6000f8e9606 */
[----:B------:R-:W-:Y:S05]  /*cd60*/  IMAD.WIDE.U32 R8, R0, -0x326172a9, RZ ;  /* 0xcd9e8d5700087825 */ /* 0x000fea00078e00ff */
[----:B------:R-:W-:Y:S05]  /*cd70*/  LOP3.LUT R6, R9, UR23, R180, 0x96, !PT ;  /* 0x0000001709067c12 */ /* 0x000fea000f8e96b4 */
[----:B------:R-:W-:Y:S05]  /*cd80*/  IMAD.WIDE.U32 R6, R6, -0x2daee0ad, RZ ;  /* 0xd2511f5306067825 */ /* 0x000fea00078e00ff */
[----:B------:R-:W-:Y:S01]  /*cd90*/  LOP3.LUT R7, R7, UR20, R4, 0x96, !PT ;  /* 0x0000001407077c12 */ /* 0x000fe2000f8e9604 */
[----:B------:R-:W-:Y:S05]  /*cda0*/  IMAD.WIDE.U32 R4, R5, -0x326172a9, RZ ;  /* 0xcd9e8d5705047825 */ /* 0x000fea00078e00ff */
[----:B------:R-:W-:Y:S05]  /*cdb0*/  LOP3.LUT R8, R5, UR21, R8, 0x96, !PT ;  /* 0x0000001505087c12 */ /* 0x000fea000f8e9608 */
[----:B------:R-:W-:Y:S05]  /*cdc0*/  IMAD.WIDE.U32 R8, R8, -0x2daee0ad, RZ ;  /* 0xd2511f5308087825 */ /* 0x000fea00078e00ff */
[----:B------:R-:W-:Y:S01]  /*cdd0*/  LOP3.LUT R5, R9, UR18, R6, 0x96, !PT ;  /* 0x0000001209057c12 */ /* 0x000fe2000f8e9606 */
[----:B------:R-:W-:Y:S04]  /*cde0*/  IMAD.WIDE.U32 R6, R7, -0x326172a9, RZ ;  /* 0xcd9e8d5707067825 */ /* 0x000fe800078e00ff */
[----:B------:R-:W-:Y:S01]  /*cdf0*/  IMAD.MOV.U32 R9, RZ, RZ, R189 ;  /* 0x000000ffff097224 */ /* 0x000fe200078e00bd */
        /* <DEDUP_REMOVED lines=17> */
[----:B------:R-:W-:Y:S01]  /*cf10*/  LOP3.LUT R0, R4, 0xff, RZ, 0xc0, !PT ;  /* 0x000000ff04007812 */ /* 0x000fe200078ec0ff */
[----:B------:R-:W-:Y:S03]  /*cf20*/  IMAD.WIDE.U32 R4, R7, -0x2daee0ad, RZ ;  /* 0xd2511f5307047825 */ /* 0x000fe600078e00ff */
[----:B------:R-:W-:Y:S01]  /*cf30*/  PRMT R185, R0, 0x5410, R2 ;  /* 0x0000541000b97816 */ /* 0x000fe20000000002 */
[----:B------:R-:W-:Y:S01]  /*cf40*/  IMAD.MOV.U32 R7, RZ, RZ, R188 ;  /* 0x000000ffff077224 */ /* 0x000fe200078e00bc */
[----:B------:R-:W-:Y:S01]  /*cf50*/  LOP3.LUT R0, R5, UR28, R8, 0x96, !PT ;  /* 0x0000001c05007c12 */ /* 0x000fe2000f8e9608 */
[----:B------:R-:W-:Y:S03]  /*cf60*/  IMAD.MOV.U32 R8, RZ, RZ, R36 ;  /* 0x000000ffff087224 */ /* 0x000fe600078e0024 */
        /* <DEDUP_REMOVED lines=11> */
[----:B------:R-:W-:Y:S01]  /*d020*/  PRMT R183, R0, 0x5410, R2 ;  /* 0x0000541000b77816 */ /* 0x000fe20000000002 */
[----:B------:R-:W-:Y:S01]  /*d030*/  FADD.FTZ R2, -R136, R133 ;  /* 0x0000008588027221 */ /* 0x000fe20000010100 */
[----:B------:R-:W-:Y:S01]  /*d040*/  SHF.R.U32.HI R0, RZ, 0x10, R4 ;  /* 0x00000010ff007819 */ /* 0x000fe20000011604 */
[----:B------:R-:W-:Y:S01]  /*d050*/  IMAD.MOV.U32 R133, RZ, RZ, R12 ;  /* 0x000000ffff857224 */ /* 0x000fe200078e000c */
[----:B------:R-:W-:Y:S01]  /*d060*/  SHF.R.U32.HI R4, RZ, 0x18, R4 ;  /* 0x00000018ff047819 */ /* 0x000fe20000011604 */
[----:B------:R-:W-:Y:S01]  /*d070*/  FMUL.FTZ R2, R2, UR4 ;  /* 0x0000000402027c20 */ /* 0x000fe20008410000 */
[----:B------:R-:W-:Y:S04]  /*d080*/  LOP3.LUT R0, R0, 0xff, RZ, 0xc0, !PT ;  /* 0x000000ff00007812 */ /* 0x000fe800078ec0ff */
[----:B------:R-:W-:Y:S01]  /*d090*/  PRMT R182, R0, 0x5410, R4 ;  /* 0x0000541000b67816 */ /* 0x000fe20000000004 */
[----:B------:R-:W-:Y:S01]  /*d0a0*/  FADD.FTZ R4, -R138, R3 ;  /* 0x000000038a047221 */ /* 0x000fe20000010100 */
[----:B------:R-:W-:Y:S01]  /*d0b0*/  FADD.FTZ R3, -R137, R132 ;  /* 0x0000008489037221 */ /* 0x000fe20000010100 */
[----:B------:R-:W-:Y:S01]  /*d0c0*/  FADD.FTZ R0, -R135, R134 ;  /* 0x0000008687007221 */ /* 0x000fe20000010100 */
[----:B------:R-:W1:Y:S01]  /*d0d0*/  MUFU.EX2 R2, R2 ;  /* 0x0000000200027308 */ /* 0x000e620000000800 */
[----:B------:R-:W-:Y:S01]  /*d0e0*/  FMUL.FTZ R4, R4, UR4 ;  /* 0x0000000404047c20 */ /* 0x000fe20008410000 */
[----:B------:R-:W-:Y:S01]  /*d0f0*/  FMUL.FTZ R3, R3, UR4 ;  /* 0x0000000403037c20 */ /* 0x000fe20008410000 */
[----:B------:R-:W-:Y:S01]  /*d100*/  FMUL.FTZ R0, R0, UR4 ;  /* 0x0000000400007c20 */ /* 0x000fe20008410000 */
[----:B------:R-:W-:Y:S02]  /*d110*/  IMAD.MOV.U32 R134, RZ, RZ, R7 ;  /* 0x000000ffff867224 */ /* 0x000fe400078e0007 */
[----:B------:R-:W-:Y:S04]  /*d120*/  IMAD.MOV.U32 R132, RZ, RZ, R23 ;  /* 0x000000ffff847224 */ /* 0x000fe800078e0017 */
[----:B------:R-:W2:Y:S10]  /*d130*/  MUFU.EX2 R36, R4 ;  /* 0x0000000400247308 */ /* 0x000eb40000000800 */
[----:B------:R-:W3:Y:S01]  /*d140*/  MUFU.EX2 R3, R3 ;  /* 0x0000000300037308 */ /* 0x000ee20000000800 */
[C---:B-1----:R-:W-:Y:S01]  /*d150*/  FMUL.FTZ R12, R2.reuse, R152 ;  /* 0x00000098020c7220 */ /* 0x042fe20000410000 */
[----:B------:R-:W-:Y:S02]  /*d160*/  IMAD.MOV.U32 R152, RZ, RZ, R13 ;  /* 0x000000ffff987224 */ /* 0x000fe400078e000d */
[----:B------:R-:W-:Y:S01]  /*d170*/  FMUL.FTZ R13, R2, R153 ;  /* 0x00000099020d7220 */ /* 0x000fe20000410000 */
[----:B------:R-:W-:Y:S05]  /*d180*/  IMAD.MOV.U32 R153, RZ, RZ, R15 ;  /* 0x000000ffff997224 */ /* 0x000fea00078e000f */
[----:B------:R-:W1:Y:S01]  /*d190*/  MUFU.EX2 R0, R0 ;  /* 0x0000000000007308 */ /* 0x000e620000000800 */
[C---:B--2---:R-:W-:Y:S01]  /*d1a0*/  FMUL.FTZ R5, R36.reuse, R145 ;  /* 0x0000009124057220 */ /* 0x044fe20000410000 */
[----:B------:R-:W-:Y:S02]  /*d1b0*/  IMAD.MOV.U32 R145, RZ, RZ, R8 ;  /* 0x000000ffff917224 */ /* 0x000fe400078e0008 */
[----:B------:R-:W-:Y:S01]  /*d1c0*/  FMUL.FTZ R4, R36, R144 ;  /* 0x0000009024047220 */ /* 0x000fe20000410000 */
[C---:B------:R-:W-:Y:S01]  /*d1d0*/  FMUL.FTZ R8, R2.reuse, R140 ;  /* 0x0000008c02087220 */ /* 0x040fe20000410000 */
[----:B------:R-:W-:Y:S02]  /*d1e0*/  IMAD.MOV.U32 R144, RZ, RZ, R9 ;  /* 0x000000ffff907224 */ /* 0x000fe400078e0009 */
[----:B------:R-:W-:Y:S01]  /*d1f0*/  FMUL.FTZ R9, R2, R141 ;  /* 0x0000008d02097220 */ /* 0x000fe20000410000 */
[----:B------:R-:W-:Y:S02]  /*d200*/  IMAD.MOV.U32 R140, RZ, RZ, R11 ;  /* 0x000000ffff8c7224 */ /* 0x000fe400078e000b */
[C---:B---3--:R-:W-:Y:S01]  /*d210*/  FMUL.FTZ R7, R3.reuse, R147 ;  /* 0x0000009303077220 */ /* 0x048fe20000410000 */
[----:B------:R-:W-:Y:S02]  /*d220*/  IMAD.MOV.U32 R147, RZ, RZ, R10 ;  /* 0x000000ffff937224 */ /* 0x000fe400078e000a */
[C---:B------:R-:W-:Y:S01]  /*d230*/  FMUL.FTZ R6, R3.reuse, R146 ;  /* 0x0000009203067220 */ /* 0x040fe20000410000 */
[----:B------:R-:W-:Y:S02]  /*d240*/  IMAD.MOV.U32 R141, RZ, RZ, R22 ;  /* 0x000000ffff8d7224 */ /* 0x000fe400078e0016 */
[----:B------:R-:W-:Y:S02]  /*d250*/  IMAD.MOV.U32 R146, RZ, RZ, R14 ;  /* 0x000000ffff927224 */ /* 0x000fe400078e000e */
[C---:B-1----:R-:W-:Y:S01]  /*d260*/  FMUL.FTZ R10, R0.reuse, R142 ;  /* 0x0000008e000a7220 */ /* 0x042fe20000410000 */
[C---:B------:R-:W-:Y:S01]  /*d270*/  FMUL.FTZ R11, R0.reuse, R143 ;  /* 0x0000008f000b7220 */ /* 0x040fe20000410000 */
[----:B------:R-:W-:Y:S02]  /*d280*/  IMAD.MOV.U32 R142, RZ, RZ, R21 ;  /* 0x000000ffff8e7224 */ /* 0x000fe400078e0015 */
[C---:B------:R-:W-:Y:S01]  /*d290*/  FMUL.FTZ R14, R0.reuse, R154 ;  /* 0x0000009a000e7220 */ /* 0x040fe20000410000 */
[----:B------:R-:W-:Y:S02]  /*d2a0*/  IMAD.MOV.U32 R143, RZ, RZ, R20 ;  /* 0x000000ffff8f7224 */ /* 0x000fe400078e0014 */
[----:B------:R-:W-:Y:S01]  /*d2b0*/  FMUL.FTZ R15, R0, R155 ;  /* 0x0000009b000f7220 */ /* 0x000fe20000410000 */
[----:B------:R-:W1:Y:S01]  /*d2c0*/  LDSM.16.MT88.4 R20, [R208+0x4000] ;  /* 0x00400000d014783b */ /* 0x000e620000004200 */
[----:B------:R-:W-:Y:S02]  /*d2d0*/  IMAD.MOV.U32 R154, RZ, RZ, R17 ;  /* 0x000000ffff9a7224 */ /* 0x000fe400078e0011 */
[C---:B------:R-:W-:Y:S01]  /*d2e0*/  FMUL.FTZ R17, R36.reuse, R149 ;  /* 0x0000009524117220 */ /* 0x040fe20000410000 */
[----:B------:R-:W-:Y:S02]  /*d2f0*/  IMAD.MOV.U32 R155, RZ, RZ, R16 ;  /* 0x000000ffff9b7224 */ /* 0x000fe400078e0010 */
[----:B------:R-:W-:Y:S01]  /*d300*/  FMUL.FTZ R16, R36, R148 ;  /* 0x0000009424107220 */ /* 0x000fe20000410000 */
[----:B------:R-:W-:Y:S02]  /*d310*/  IMAD.MOV.U32 R148, RZ, RZ, R18 ;  /* 0x000000ffff947224 */ /* 0x000fe400078e0012 */
[C---:B------:R-:W-:Y:S01]  /*d320*/  FMUL.FTZ R18, R3.reuse, R150 ;  /* 0x0000009603127220 */ /* 0x040fe20000410000 */
[----:B------:R-:W-:Y:S02]  /*d330*/  IMAD.MOV.U32 R149, RZ, RZ, R19 ;  /* 0x000000ffff957224 */ /* 0x000fe400078e0013 */
[C---:B------:R-:W-:Y:S01]  /*d340*/  FMUL.FTZ R19, R3.reuse, R151 ;  /* 0x0000009703137220 */ /* 0x040fe20000410000 */
[----:B------:R-:W-:Y:S02]  /*d350*/  IMAD.MOV.U32 R150, RZ, RZ, R148 ;  /* 0x000000ffff967224 */ /* 0x000fe400078e0094 */
[----:B------:R-:W-:Y:S02]  /*d360*/  IMAD.MOV.U32 R148, RZ, RZ, R24 ;  /* 0x000000ffff947224 */ /* 0x000fe400078e0018 */
[----:B------:R-:W-:Y:S01]  /*d370*/  FMUL.FTZ R24, R2, R156 ;  /* 0x0000009c02187220 */ /* 0x000fe20000410000 */
[----:B------:R-:W-:Y:S02]  /*d380*/  IMAD.MOV.U32 R151, RZ, RZ, R141 ;  /* 0x000000ffff977224 */ /* 0x000fe400078e008d */
[----:B------:R-:W-:Y:S02]  /*d390*/  IMAD.MOV.U32 R141, RZ, RZ, R47 ;  /* 0x000000ffff8d7224 */ /* 0x000fe400078e002f */
[----:B------:R-:W-:Y:S02]  /*d3a0*/  IMAD.MOV.U32 R156, RZ, RZ, R153 ;  /* 0x000000ffff9c7224 */ /* 0x000fe400078e0099 */
[----:B------:R-:W-:Y:S02]  /*d3b0*/  IMAD.MOV.U32 R153, RZ, RZ, R147 ;  /* 0x000000ffff997224 */ /* 0x000fe400078e0093 */
[----:B------:R-:W-:Y:S02]  /*d3c0*/  IMAD.MOV.U32 R147, RZ, RZ, R31 ;  /* 0x000000ffff937224 */ /* 0x000fe400078e001f */
[----:B------:R-:W-:Y:S01]  /*d3d0*/  FMUL.FTZ R31, R0, R167 ;  /* 0x000000a7001f7220 */ /* 0x000fe20000410000 */
[-C--:B-1----:R-:W-:Y:S06]  /*d3e0*/  HMMA.16816.F32.BF16 R4, R40, R20.reuse, R4 ;  /* 0x000000142804723c */ /* 0x082fec0000041804 */
[C---:B------:R-:W-:Y:S06]  /*d3f0*/  HMMA.16816.F32.BF16 R8, R32.reuse, R20, R8 ;  /* 0x000000142008723c */ /* 0x040fec0000041808 */
[-C--:B------:R-:W-:Y:S05]  /*d400*/  HMMA.16816.F32.BF16 R12, R32, R22.reuse, R12 ;  /* 0x00000016200c723c */ /* 0x080fea000004180c */
[C---:B------:R-:W-:Y:S01]  /*d410*/  FMUL.FTZ R21, R36.reuse, R161 ;  /* 0x000000a124157220 */ /* 0x040fe20000410000 */
[C---:B------:R-:W-:Y:S05]  /*d420*/  HMMA.16816.F32.BF16 R16, R40.reuse, R22, R16 ;  /* 0x000000162810723c */ /* 0x040fea0000041810 */
[----:B------:R-:W-:Y:S02]  /*d430*/  IMAD.MOV.U32 R161, RZ, RZ, R143 ;  /* 0x000000ffffa17224 */ /* 0x000fe400078e008f */
[----:B------:R-:W-:Y:S01]  /*d440*/  FMUL.FTZ R20, R36, R160 ;  /* 0x000000a024147220 */ /* 0x000fe20000410000 */
[C---:B------:R-:W-:Y:S03]  /*d450*/  FMUL.FTZ R23, R3.reuse, R163 ;  /* 0x000000a303177220 */ /* 0x040fe60000410000 */
[----:B------:R-:W-:Y:S02]  /*d460*/  IMAD.MOV.U32 R163, RZ, RZ, R25 ;  /* 0x000000ffffa37224 */ /* 0x000fe400078e0019 */
[----:B------:R-:W-:Y:S01]  /*d470*/  FMUL.FTZ R25, R2, R157 ;  /* 0x0000009d02197220 */ /* 0x000fe20000410000 */
[C---:B------:R-:W-:Y:S01]  /*d480*/  FMUL.FTZ R22, R3.reuse, R162 ;  /* 0x000000a203167220 */ /* 0x040fe20000410000 */
[----:B------:R-:W-:Y:S02]  /*d490*/  IMAD.MOV.U32 R157, RZ, RZ, R154 ;  /* 0x000000ffff9d7224 */ /* 0x000fe400078e009a */
[----:B------:R-:W-:Y:S02]  /*d4a0*/  IMAD.MOV.U32 R162, RZ, RZ, R149 ;  /* 0x000000ffffa27224 */ /* 0x000fe400078e0095 */
[----:B------:R-:W-:Y:S02]  /*d4b0*/  IMAD.MOV.U32 R154, RZ, RZ, R140 ;  /* 0x000000ffff9a7224 */ /* 0x000fe400078e008c */
[----:B------:R-:W-:Y:S02]  /*d4c0*/  IMAD.MOV.U32 R149, RZ, RZ, R155 ;  /* 0x000000ffff957224 */ /* 0x000fe400078e009b */
[----:B------:R-:W-:Y:S02]  /*d4d0*/  IMAD.MOV.U32 R140, RZ, RZ, R26 ;  /* 0x000000ffff8c7224 */ /* 0x000fe400078e001a */
[C---:B------:R-:W-:Y:S01]  /*d4e0*/  FMUL.FTZ R26, R0.reuse, R158 ;  /* 0x0000009e001a7220 */ /* 0x040fe20000410000 */
[----:B------:R-:W-:Y:S02]  /*d4f0*/  IMAD.MOV.U32 R143, RZ, RZ, R27 ;  /* 0x000000ffff8f7224 */ /* 0x000fe400078e001b */
[C---:B------:R-:W-:Y:S01]  /*d500*/  FMUL.FTZ R27, R0.reuse, R159 ;  /* 0x0000009f001b7220 */ /* 0x040fe20000410000 */
[----:B------:R-:W-:Y:S02]  /*d510*/  IMAD.MOV.U32 R155, RZ, RZ, R142 ;  /* 0x000000ffff9b7224 */ /* 0x000fe400078e008e */
[----:B------:R-:W-:Y:S02]  /*d520*/  IMAD.MOV.U32 R142, RZ, RZ, R46 ;  /* 0x000000ffff8e7224 */ /* 0x000fe400078e002e */
[----:B------:R-:W-:Y:S02]  /*d530*/  IMAD.MOV.U32 R158, RZ, RZ, R45 ;  /* 0x000000ffff9e7224 */ /* 0x000fe400078e002d */
[----:B------:R-:W-:Y:S02]  /*d540*/  IMAD.MOV.U32 R159, RZ, RZ, R44 ;  /* 0x000000ffff9f7224 */ /* 0x000fe400078e002c */
[----:B------:R-:W1:Y:S01]  /*d550*/  LDSM.16.MT88.4 R44, [R209+0x4000] ;  /* 0x00400000d12c783b */ /* 0x000e620000004200 */
[----:B------:R-:W-:Y:S02]  /*d560*/  IMAD.MOV.U32 R160, RZ, RZ, R152 ;  /* 0x000000ffffa07224 */ /* 0x000fe400078e0098 */
[----:B------:R-:W-:Y:S02]  /*d570*/  IMAD.MOV.U32 R152, RZ, RZ, R146 ;  /* 0x000000ffff987224 */ /* 0x000fe400078e0092 */
[----:B------:R-:W-:Y:S02]  /*d580*/  IMAD.MOV.U32 R146, RZ, RZ, R30 ;  /* 0x000000ffff927224 */ /* 0x000fe400078e001e */
[----:B------:R-:W-:Y:S01]  /*d590*/  FMUL.FTZ R30, R0, R166 ;  /* 0x000000a6001e7220 */ /* 0x000fe20000410000 */
[----:B------:R-:W-:Y:S02]  /*d5a0*/  IMAD.MOV.U32 R166, RZ, RZ, R140 ;  /* 0x000000ffffa67224 */ /* 0x000fe400078e008c */
[----:B------:R-:W-:Y:S01]  /*d5b0*/  IMAD.MOV.U32 R167, RZ, RZ, R146 ;  /* 0x000000ffffa77224 */ /* 0x000fe200078e0092 */
[----:B------:R2:W-:Y:S10]  /*d5c0*/  MUFU.EX2 R140, R73 ;  /* 0x00000049008c7308 */ /* 0x0005f40000000800 */
[----:B------:R-:W-:Y:S01]  /*d5d0*/  MUFU.EX2 R146, R76 ;  /* 0x0000004c00927308 */ /* 0x000fe20000000800 */
[--C-:B--2---:R-:W-:Y:S01]  /*d5e0*/  HSET2.LE.AND R73, R190, R139.reuse, PT ;  /* 0x0000008bbe497233 */ /* 0x104fe20003803000 */
[-C--:B-1----:R-:W-:Y:S06]  /*d5f0*/  HMMA.16816.F32.BF16 R20, R40, R44.reuse, R20 ;  /* 0x0000002c2814723c */ /* 0x082fec0000041814 */
[C---:B------:R-:W-:Y:S07]  /*d600*/  HMMA.16816.F32.BF16 R24, R32.reuse, R44, R24 ;  /* 0x0000002c2018723c */ /* 0x040fee0000041818 */
[----:B------:R-:W-:Y:S04]  /*d610*/  IMAD.MOV.U32 R45, RZ, RZ, R28 ;  /* 0x000000ffff2d7224 */ /* 0x000fe800078e001c */
[C---:B------:R-:W-:Y:S01]  /*d620*/  FMUL.FTZ R28, R2.reuse, R164 ;  /* 0x000000a4021c7220 */ /* 0x040fe20000410000 */
[----:B------:R-:W-:Y:S02]  /*d630*/  IMAD.MOV.U32 R164, RZ, RZ, R29 ;  /* 0x000000ffffa47224 */ /* 0x000fe400078e001d */
[----:B------:R-:W-:Y:S01]  /*d640*/  FMUL.FTZ R29, R2, R165 ;  /* 0x000000a5021d7220 */ /* 0x000fe20000410000 */
[----:B------:R-:W-:Y:S02]  /*d650*/  IMAD.MOV.U32 R165, RZ, RZ, R141 ;  /* 0x000000ffffa57224 */ /* 0x000fe400078e008d */
[----:B------:R1:W-:Y:S04]  /*d660*/  MUFU.EX2 R141, R70 ;  /* 0x00000046008d7308 */ /* 0x0003e80000000800 */
[-C--:B------:R-:W-:Y:S07]  /*d670*/  HMMA.16816.F32.BF16 R28, R32, R46.reuse, R28 ;  /* 0x0000002e201c723c */ /* 0x080fee000004181c */
[C---:B------:R-:W-:Y:S01]  /*d680*/  FMUL.FTZ R32, R36.reuse, R168 ;  /* 0x000000a824207220 */ /* 0x040fe20000410000 */
[C---:B------:R-:W-:Y:S03]  /*d690*/  FMUL.FTZ R33, R36.reuse, R169 ;  /* 0x000000a924217220 */ /* 0x040fe60000410000 */
[C---:B------:R-:W-:Y:S01]  /*d6a0*/  FMUL.FTZ R34, R3.reuse, R170 ;  /* 0x000000aa03227220 */ /* 0x040fe20000410000 */
[C---:B------:R-:W-:Y:S01]  /*d6b0*/  FMUL.FTZ R35, R3.reuse, R171 ;  /* 0x000000ab03237220 */ /* 0x040fe20000410000 */
[----:B------:R-:W-:Y:S01]  /*d6c0*/  IMAD.MOV.U32 R168, RZ, RZ, R45 ;  /* 0x000000ffffa87224 */ /* 0x000fe200078e002d */
[--C-:B-1----:R-:W-:Y:S01]  /*d6d0*/  HSET2.LE.AND R70, R182, R139.reuse, PT ;  /* 0x0000008bb6467233 */ /* 0x102fe20003803000 */
[----:B------:R-:W-:Y:S02]  /*d6e0*/  IMAD.MOV.U32 R169, RZ, RZ, R159 ;  /* 0x000000ffffa97224 */ /* 0x000fe400078e009f */
[----:B------:R-:W-:Y:S01]  /*d6f0*/  MUFU.EX2 R159, R81 ;  /* 0x00000051009f7308 */ /* 0x000fe20000000800 */
[----:B------:R-:W-:Y:S01]  /*d700*/  IMAD.MOV.U32 R171, RZ, RZ, R153 ;  /* 0x000000ffffab7224 */ /* 0x000fe200078e0099 */
[----:B------:R-:W-:Y:S01]  /*d710*/  HMMA.16816.F32.BF16 R32, R40, R46, R32 ;  /* 0x0000002e2820723c */ /* 0x000fe20000041820 */
[----:B------:R-:W1:Y:S03]  /*d720*/  LDSM.16.MT88.4 R40, [R208+0x4400] ;  /* 0x00440000d028783b */ /* 0x000e660000004200 */
[----:B------:R-:W-:Y:S04]  /*d730*/  IMAD.MOV.U32 R170, RZ, RZ, R161 ;  /* 0x000000ffffaa7224 */ /* 0x000fe800078e00a1 */
[----:B------:R-:W-:Y:S03]  /*d740*/  MUFU.EX2 R153, R96 ;  /* 0x0000006000997308 */ /* 0x000fe60000000800 */
[----:B------:R-:W-:Y:S07]  /*d750*/  IMAD.MOV.U32 R161, RZ, RZ, R38 ;  /* 0x000000ffffa17224 */ /* 0x000fee00078e0026 */
[----:B------:R-:W-:Y:S01]  /*d760*/  MUFU.EX2 R96, R86 ;  /* 0x0000005600607308 */ /* 0x000fe20000000800 */
        /* <DEDUP_REMOVED lines=9> */
[----:B------:R-:W1:Y:S04]  /*d800*/  LDSM.16.MT88.4 R40, [R208+0x4800] ;  /* 0x00480000d028783b */ /* 0x000e680000004200 */
[----:B------:R-:W-:Y:S02]  /*d810*/  IMAD.MOV.U32 R55, RZ, RZ, R133 ;  /* 0x000000ffff377224 */ /* 0x000fe400078e0085 */
[----:B------:R-:W-:Y:S01]  /*d820*/  IMAD.MOV.U32 R53, RZ, RZ, R145 ;  /* 0x000000ffff357224 */ /* 0x000fe200078e0091 */
[----:B------:R-:W-:Y:S03]  /*d830*/  MUFU.EX2 R133, R75 ;  /* 0x0000004b00857308 */ /* 0x000fe60000000800 */
[----:B------:R-:W-:Y:S02]  /*d840*/  IMAD.MOV.U32 R54, RZ, RZ, R147 ;  /* 0x000000ffff367224 */ /* 0x000fe400078e0093 */
[----:B------:R-:W-:Y:S02]  /*d850*/  IMAD.MOV.U32 R52, RZ, RZ, R158 ;  /* 0x000000ffff347224 */ /* 0x000fe400078e009e */
[----:B------:R-:W-:Y:S03]  /*d860*/  IMAD.MOV.U32 R50, RZ, RZ, R144 ;  /* 0x000000ffff327224 */ /* 0x000fe600078e0090 */
[----:B------:R2:W-:Y:S01]  /*d870*/  MUFU.EX2 R158, R83 ;  /* 0x00000053009e7308 */ /* 0x0005e20000000800 */
[----:B------:R-:W-:Y:S09]  /*d880*/  IMAD.MOV.U32 R51, RZ, RZ, R134 ;  /* 0x000000ffff337224 */ /* 0x000ff200078e0086 */
[----:B------:R3:W-:Y:S10]  /*d890*/  MUFU.EX2 R134, R72 ;  /* 0x0000004800867308 */ /* 0x0007f40000000800 */
[----:B------:R4:W-:Y:S01]  /*d8a0*/  MUFU.EX2 R145, R69 ;  /* 0x0000004500917308 */ /* 0x0009e20000000800 */
[----:B--2---:R-:W-:Y:S09]  /*d8b0*/  IMAD.MOV.U32 R83, RZ, RZ, R143 ;  /* 0x000000ffff537224 */ /* 0x004ff200078e008f */
[----:B------:R2:W-:Y:S01]  /*d8c0*/  MUFU.EX2 R143, R68 ;  /* 0x00000044008f7308 */ /* 0x0005e20000000800 */
[-C--:B-1----:R-:W-:Y:S05]  /*d8d0*/  HMMA.16816.F32.BF16 R4, R64, R40.reuse, R4 ;  /* 0x000000284004723c */ /* 0x082fea0000041804 */
[--C-:B---3--:R-:W-:Y:S01]  /*d8e0*/  HSET2.LE.AND R72, R191, R139.reuse, PT ;  /* 0x0000008bbf487233 */ /* 0x108fe20003803000 */
[C---:B------:R-:W-:Y:S03]  /*d8f0*/  HMMA.16816.F32.BF16 R8, R56.reuse, R40, R8 ;  /* 0x000000283808723c */ /* 0x040fe60000041808 */
[----:B------:R1:W-:Y:S02]  /*d900*/  MUFU.EX2 R144, R78 ;  /* 0x0000004e00907308 */ /* 0x0003e40000000800 */
[----:B----4-:R-:W-:Y:S01]  /*d910*/  IMAD.MOV.U32 R69, RZ, RZ, R132 ;  /* 0x000000ffff457224 */ /* 0x010fe200078e0084 */
[-C--:B------:R-:W-:Y:S07]  /*d920*/  HMMA.16816.F32.BF16 R12, R56, R42.reuse, R12 ;  /* 0x0000002a380c723c */ /* 0x080fee000004180c */
[----:B------:R-:W-:Y:S01]  /*d930*/  MUFU.EX2 R132, R74 ;  /* 0x0000004a00847308 */ /* 0x000fe20000000800 */
[----:B--2---:R-:W-:Y:S01]  /*d940*/  IMAD.MOV.U32 R68, RZ, RZ, R142 ;  /* 0x000000ffff447224 */ /* 0x004fe200078e008e */
[C---:B------:R-:W-:Y:S01]  /*d950*/  HMMA.16816.F32.BF16 R16, R64.reuse, R42, R16 ;  /* 0x0000002a4010723c */ /* 0x040fe20000041810 */
[----:B------:R-:W2:Y:S07]  /*d960*/  LDSM.16.MT88.4 R40, [R209+0x4800] ;  /* 0x00480000d128783b */ /* 0x000eae0000004200 */
[----:B------:R3:W-:Y:S03]  /*d970*/  MUFU.EX2 R147, R79 ;  /* 0x0000004f00937308 */ /* 0x0007e60000000800 */
[--C-:B-1----:R-:W-:Y:S07]  /*d980*/  HSET2.LE.AND R78, R196, R139.reuse, PT ;  /* 0x0000008bc44e7233 */ /* 0x102fee0003803000 */
[----:B------:R1:W-:Y:S01]  /*d990*/  MUFU.EX2 R142, R71 ;  /* 0x00000047008e7308 */ /* 0x0003e20000000800 */
[--C-:B---3--:R-:W-:Y:S02]  /*d9a0*/  HSET2.LE.AND R79, R194, R139.reuse, PT ;  /* 0x0000008bc24f7233 */ /* 0x108fe40003803000 */
[--C-:B-1----:R-:W-:Y:S01]  /*d9b0*/  HSET2.LE.AND R71, R192, R139.reuse, PT ;  /* 0x0000008bc0477233 */ /* 0x102fe20003803000 */
[-C--:B--2---:R-:W-:Y:S06]  /*d9c0*/  HMMA.16816.F32.BF16 R20, R64, R40.reuse, R20 ;  /* 0x000000284014723c */ /* 0x084fec0000041814 */
[C---:B------:R-:W-:Y:S06]  /*d9d0*/  HMMA.16816.F32.BF16 R24, R56.reuse, R40, R24 ;  /* 0x000000283818723c */ /* 0x040fec0000041818 */
[-C--:B------:R-:W-:Y:S06]  /*d9e0*/  HMMA.16816.F32.BF16 R28, R56, R42.reuse, R28 ;  /* 0x0000002a381c723c */ /* 0x080fec000004181c */
[----:B------:R-:W-:Y:S01]  /*d9f0*/  HMMA.16816.F32.BF16 R32, R64, R42, R32 ;  /* 0x0000002a4020723c */ /* 0x000fe20000041820 */
[----:B------:R-:W1:Y:S04]  /*da00*/  LDSM.16.MT88.4 R40, [R208+0x4c00] ;  /* 0x004c0000d028783b */ /* 0x000e680000004200 */
[----:B------:R-:W-:Y:S02]  /*da10*/  IMAD.MOV.U32 R56, RZ, RZ, R155 ;  /* 0x000000ffff387224 */ /* 0x000fe400078e009b */
[--C-:B------:R-:W-:Y:S01]  /*da20*/  HSET2.LE.AND R64, R201, R139.reuse, PT ;  /* 0x0000008bc9407233 */ /* 0x100fe20003803000 */
[----:B------:R-:W-:Y:S01]  /*da30*/  FFMA.FTZ R66, R3, R225, R235 ;  /* 0x000000e103427223 */ /* 0x000fe200000100eb */
[----:B------:R2:W-:Y:S01]  /*da40*/  MUFU.EX2 R155, R80 ;  /* 0x00000050009b7308 */ /* 0x0005e20000000800 */
[----:B------:R-:W3:Y:S01]  /*da50*/  LDL.LU R235, [R1+0x60] ;  /* 0x0000600001eb7983 */ /* 0x000ee20000300800 */
[--C-:B------:R-:W-:Y:S01]  /*da60*/  HSET2.LE.AND R3, R202, R139.reuse, PT ;  /* 0x0000008bca037233 */ /* 0x100fe20003803000 */
[----:B------:R-:W-:Y:S01]  /*da70*/  IMAD.MOV.U32 R57, RZ, RZ, R151 ;  /* 0x000000ffff397224 */ /* 0x000fe200078e0097 */
[--C-:B------:R-:W-:Y:S01]  /*da80*/  HSET2.LE.AND R65, R189, R139.reuse, PT ;  /* 0x0000008bbd417233 */ /* 0x100fe20003803000 */
[----:B------:R-:W-:Y:S01]  /*da90*/  IMAD.MOV.U32 R67, RZ, RZ, R37 ;  /* 0x000000ffff437224 */ /* 0x000fe200078e0025 */
[--C-:B------:R-:W-:Y:S01]  /*daa0*/  SHF.R.U32.HI R37, RZ, 0x10, R39.reuse ;  /* 0x00000010ff257819 */ /* 0x100fe20000011627 */
[----:B------:R-:W-:Y:S01]  /*dab0*/  IMAD.MOV.U32 R151, RZ, RZ, R152 ;  /* 0x000000ffff977224 */ /* 0x000fe200078e0098 */
[----:B------:R-:W-:Y:S02]  /*dac0*/  SHF.R.U32.HI R39, RZ, 0x18, R39 ;  /* 0x00000018ff277819 */ /* 0x000fe40000011627 */
[----:B------:R-:W-:Y:S01]  /*dad0*/  MUFU.EX2 R152, R97 ;  /* 0x0000006100987308 */ /* 0x000fe20000000800 */
[----:B------:R-:W-:Y:S01]  /*dae0*/  LOP3.LUT R38, R37, 0xff, RZ, 0xc0, !PT ;  /* 0x000000ff25267812 */ /* 0x000fe200078ec0ff */
[----:B------:R-:W-:Y:S01]  /*daf0*/  FFMA.FTZ R86, R36, R234, R67 ;  /* 0x000000ea24567223 */ /* 0x000fe20000010043 */
[----:B------:R-:W-:Y:S01]  /*db00*/  LOP3.LUT R37, R199, UR27, R230, 0x96, !PT ;  /* 0x0000001bc7257c12 */ /* 0x000fe2000f8e96e6 */
[----:B------:R-:W-:Y:S01]  /*db10*/  IMAD.MOV.U32 R67, RZ, RZ, R69 ;  /* 0x000000ffff437224 */ /* 0x000fe200078e0045 */
[----:B------:R-:W-:Y:S01]  /*db20*/  PRMT R81, R38, 0x5410, R39 ;  /* 0x0000541026517816 */ /* 0x000fe20000000027 */
[----:B------:R-:W-:Y:S04]  /*db30*/  IMAD.MOV.U32 R69, RZ, RZ, R68 ;  /* 0x000000ffff457224 */ /* 0x000fe800078e0044 */
[----:B------:R-:W-:Y:S01]  /*db40*/  MUFU.EX2 R97, R87 ;  /* 0x0000005700617308 */ /* 0x000fe20000000800 */
[----:B--2---:R-:W-:Y:S01]  /*db50*/  IMAD.MOV.U32 R80, RZ, RZ, R154 ;  /* 0x000000ffff507224 */ /* 0x004fe200078e009a */
[--C-:B------:R-:W-:Y:S01]  /*db60*/  HSET2.LE.AND R81, R81, R139.reuse, PT ;  /* 0x0000008b51517233 */ /* 0x100fe20003803000 */
        /* <DEDUP_REMOVED lines=8> */
[-C--:B-1----:R-:W-:Y:S02]  /*dbf0*/  HMMA.16816.F32.BF16 R4, R172, R40.reuse, R4 ;  /* 0x00000028ac04723c */ /* 0x082fe40000041804 */
[----:B------:R-:W1:Y:S03]  /*dc00*/  MUFU.EX2 R157, R82 ;  /* 0x00000052009d7308 */ /* 0x000e660000000800 */
[----:B------:R-:W-:Y:S01]  /*dc10*/  IMAD.MOV.U32 R58, RZ, RZ, R59 ;  /* 0x000000ffff3a7224 */ /* 0x000fe200078e003b */
[C---:B------:R-:W-:Y:S06]  /*dc20*/  HMMA.16816.F32.BF16 R8, R60.reuse, R40, R8 ;  /* 0x000000283c08723c */ /* 0x040fec0000041808 */
[----:B------:R-:W-:Y:S01]  /*dc30*/  MUFU.EX2 R99, R85 ;  /* 0x0000005500637308 */ /* 0x000fe20000000800 */
[----:B------:R-:W-:Y:S01]  /*dc40*/  IMAD.MOV.U32 R59, RZ, RZ, R52 ;  /* 0x000000ffff3b7224 */ /* 0x000fe200078e0034 */
[-C--:B------:R-:W-:Y:S03]  /*dc50*/  HMMA.16816.F32.BF16 R12, R60, R42.reuse, R12 ;  /* 0x0000002a3c0c723c */ /* 0x080fe6000004180c */
[----:B------:R-:W-:Y:S01]  /*dc60*/  LOP3.LUT R40, R181, UR25, R198, 0x96, !PT ;  /* 0x00000019b5287c12 */ /* 0x000fe2000f8e96c6 */
[----:B------:R-:W-:Y:S04]  /*dc70*/  IMAD.MOV.U32 R52, RZ, RZ, R169 ;  /* 0x000000ffff347224 */ /* 0x000fe800078e00a9 */
[----:B------:R-:W2:Y:S03]  /*dc80*/  MUFU.EX2 R154, R77 ;  /* 0x0000004d009a7308 */ /* 0x000ea60000000800 */
[----:B------:R-:W-:Y:S01]  /*dc90*/  IMAD.MOV.U32 R169, RZ, RZ, R168 ;  /* 0x000000ffffa97224 */ /* 0x000fe200078e00a8 */
[C---:B------:R-:W-:Y:S04]  /*dca0*/  HMMA.16816.F32.BF16 R16, R172.reuse, R42, R16 ;  /* 0x0000002aac10723c */ /* 0x040fe80000041810 */
[----:B------:R-:W-:Y:S02]  /*dcb0*/  IMAD.MOV.U32 R168, RZ, RZ, R164 ;  /* 0x000000ffffa87224 */ /* 0x000fe400078e00a4 */
[----:B------:R-:W-:Y:S01]  /*dcc0*/  IMAD.MOV.U32 R164, RZ, RZ, R163 ;  /* 0x000000ffffa47224 */ /* 0x000fe200078e00a3 */
[--C-:B------:R-:W-:Y:S01]  /*dcd0*/  HSET2.LE.AND R42, R204, R139.reuse, PT ;  /* 0x0000008bcc2a7233 */ /* 0x100fe20003803000 */
[----:B------:R-:W-:Y:S02]  /*dce0*/  IMAD.MOV.U32 R163, RZ, RZ, R162 ;  /* 0x000000ffffa37224 */ /* 0x000fe400078e00a2 */
[----:B------:R-:W4:Y:S01]  /*dcf0*/  LDL.LU R162, [R1] ;  /* 0x0000000001a27983 */ /* 0x000f220000300800 */
[----:B-1----:R-:W-:Y:S01]  /*dd00*/  F2FP.BF16.F32.PACK_AB R43, R158, R157 ;  /* 0x0000009d9e2b723e */ /* 0x002fe200000010ff */
[----:B------:R-:W-:Y:S03]  /*dd10*/  IMAD.WIDE.U32 R48, R37, -0x2daee0ad, RZ ;  /* 0xd2511f5325307825 */ /* 0x000fe600078e00ff */
[----:B------:R-:W-:Y:S01]  /*dd20*/  LOP3.LUT R43, R3, R43, RZ, 0xc0, !PT ;  /* 0x0000002b032b7212 */ /* 0x000fe200078ec0ff */
[----:B------:R-:W-:Y:S01]  /*dd30*/  FADD.FTZ R3, R224, R66 ;  /* 0x00000042e0037221 */ /* 0x000fe20000010000 */
[----:B------:R-:W-:Y:S01]  /*dd40*/  LOP3.LUT R46, R49, UR24, R226, 0x96, !PT ;  /* 0x00000018312e7c12 */ /* 0x000fe2000f8e96e2 */
[----:B------:R-:W-:Y:S01]  /*dd50*/  IMAD.WIDE.U32 R38, R40, -0x2daee0ad, RZ ;  /* 0xd2511f5328267825 */ /* 0x000fe200078e00ff */
[--C-:B------:R-:W-:Y:S02]  /*dd60*/  HSET2.LE.AND R49, R197, R139.reuse, PT ;  /* 0x0000008bc5317233 */ /* 0x100fe40003803000 */
[----:B------:R-:W-:Y:S01]  /*dd70*/  F2FP.BF16.F32.PACK_AB R66, R113, R112 ;  /* 0x000000707142723e */ /* 0x000fe200000010ff */
[----:B------:R-:W-:Y:S01]  /*dd80*/  IMAD.WIDE.U32 R46, R46, -0x326172a9, RZ ;  /* 0xcd9e8d572e2e7825 */ /* 0x000fe200078e00ff */
[----:B------:R-:W-:Y:S02]  /*dd90*/  LOP3.LUT R40, R39, UR22, R48, 0x96, !PT ;  /* 0x0000001627287c12 */ /* 0x000fe4000f8e9630 */
[--C-:B------:R-:W-:Y:S01]  /*dda0*/  HSET2.LE.AND R48, R200, R139.reuse, PT ;  /* 0x0000008bc8307233 */ /* 0x100fe20003803000 */
[----:B------:R-:W-:Y:S01]  /*ddb0*/  FADD.FTZ R3, R217, R3 ;  /* 0x00000003d9037221 */ /* 0x000fe20000010000 */
[----:B------:R-:W-:Y:S01]  /*ddc0*/  LOP3.LUT R44, R47, UR23, R180, 0x96, !PT ;  /* 0x000000172f2c7c12 */ /* 0x000fe2000f8e96b4 */
[----:B------:R-:W-:Y:S04]  /*ddd0*/  IMAD.WIDE.U32 R40, R40, -0x326172a9, RZ ;  /* 0xcd9e8d5728287825 */ /* 0x000fe800078e00ff */
[----:B------:R-:W-:Y:S01]  /*dde0*/  IMAD.WIDE.U32 R44, R44, -0x2daee0ad, RZ ;  /* 0xd2511f532c2c7825 */ /* 0x000fe200078e00ff */
[----:B------:R-:W-:Y:S03]  /*ddf0*/  LOP3.LUT R46, R41, UR21, R46, 0x96, !PT ;  /* 0x00000015292e7c12 */ /* 0x000fe6000f8e962e */
[----:B------:R-:W-:Y:S01]  /*de00*/  IMAD.MOV.U32 R225, RZ, RZ, R52 ;  /* 0x000000ffffe17224 */ /* 0x000fe200078e0034 */
[----:B------:R-:W-:Y:S01]  /*de10*/  LOP3.LUT R38, R45, UR20, R38, 0x96, !PT ;  /* 0x000000142d267c12 */ /* 0x000fe2000f8e9626 */
[----:B------:R-:W-:Y:S01]  /*de20*/  IMAD.WIDE.U32 R46, R46, -0x2daee0ad, RZ ;  /* 0xd2511f532e2e7825 */ /* 0x000fe200078e00ff */
[--C-:B------:R-:W-:Y:S03]  /*de30*/  HSET2.LE.AND R52, R186, R139.reuse, PT ;  /* 0x0000008bba347233 */ /* 0x100fe60003803000 */
[----:B------:R-:W-:Y:S01]  /*de40*/  IMAD.WIDE.U32 R38, R38, -0x326172a9, RZ ;  /* 0xcd9e8d5726267825 */ /* 0x000fe200078e00ff */
[----:B------:R-:W-:Y:S03]  /*de50*/  LOP3.LUT R41, R47, UR18, R44, 0x96, !PT ;  /* 0x000000122f297c12 */ /* 0x000fe6000f8e962c */
[----:B------:R-:W-:Y:S01]  /*de60*/  IMAD.MOV.U32 R204, RZ, RZ, R53 ;  /* 0x000000ffffcc7224 */ /* 0x000fe200078e0035 */
[----:B------:R-:W-:Y:S01]  /*de70*/  LOP3.LUT R44, R39, UR19, R40, 0x96, !PT ;  /* 0x00000013272c7c12 */ /* 0x000fe2000f8e9628 */
[----:B------:R-:W-:Y:S01]  /*de80*/  IMAD.WIDE.U32 R40, R41, -0x326172a9, RZ ;  /* 0xcd9e8d5729287825 */ /* 0x000fe200078e00ff */
[--C-:B------:R-:W-:Y:S03]  /*de90*/  HSET2.LE.AND R53, R184, R139.reuse, PT ;  /* 0x0000008bb8357233 */ /* 0x100fe60003803000 */
[----:B------:R-:W-:Y:S01]  /*dea0*/  IMAD.MOV.U32 R202, RZ, RZ, R54 ;  /* 0x000000ffffca7224 */ /* 0x000fe200078e0036 */
[----:B------:R-:W-:Y:S01]  /*deb0*/  LOP3.LUT R37, R41, UR29, R38, 0x96, !PT ;  /* 0x0000001d29257c12 */ /* 0x000fe2000f8e9626 */
[----:B------:R-:W-:Y:S01]  /*dec0*/  IMAD.MOV.U32 R181, RZ, RZ, R83 ;  /* 0x000000ffffb57224 */ /* 0x000fe200078e0053 */
[--C-:B------:R-:W-:Y:S01]  /*ded0*/  HSET2.LE.AND R54, R187, R139.reuse, PT ;  /* 0x0000008bbb367233 */ /* 0x100fe20003803000 */
[----:B------:R-:W-:Y:S01]  /*dee0*/  IMAD.MOV.U32 R119, RZ, RZ, R56 ;  /* 0x000000ffff777224 */ /* 0x000fe200078e0038 */
[C---:B------:R-:W-:Y:S01]  /*def0*/  LOP3.LUT R38, R37.reuse, 0xffff, RZ, 0xc0, !PT ;  /* 0x0000ffff25267812 */ /* 0x040fe200078ec0ff */
[----:B------:R-:W-:Y:S01]  /*df00*/  IMAD.MOV.U32 R125, RZ, RZ, R57 ;  /* 0x000000ffff7d7224 */ /* 0x000fe200078e0039 */
[----:B------:R-:W-:Y:S01]  /*df10*/  LOP3.LUT R39, R37, 0xff, RZ, 0xc0, !PT ;  /* 0x000000ff25277812 */ /* 0x000fe200078ec0ff */
[----:B------:R-:W-:Y:S01]  /*df20*/  IMAD.MOV.U32 R199, RZ, RZ, R69 ;  /* 0x000000ffffc77224 */ /* 0x000fe200078e0045 */
[----:B------:R-:W-:Y:S01]  /*df30*/  SHF.R.U32.HI R38, RZ, 0x8, R38 ;  /* 0x00000008ff267819 */ /* 0x000fe20000011626 */
[----:B------:R-:W-:Y:S01]  /*df40*/  IMAD.MOV.U32 R198, RZ, RZ, R68 ;  /* 0x000000ffffc67224 */ /* 0x000fe200078e0044 */
[--C-:B------:R-:W-:Y:S01]  /*df50*/  HSET2.LE.AND R68, R193, R139.reuse, PT ;  /* 0x0000008bc1447233 */ /* 0x100fe20003803000 */
        /* <DEDUP_REMOVED lines=9> */
[C---:B------:R-:W-:Y:S01]  /*dff0*/  LOP3.LUT R38, R40.reuse, 0xff, RZ, 0xc0, !PT ;  /* 0x000000ff28267812 */ /* 0x040fe200078ec0ff */
[----:B------:R-:W-:Y:S01]  /*e000*/  IMAD.MOV.U32 R181, RZ, RZ, R55 ;  /* 0x000000ffffb57224 */ /* 0x000fe200078e0037 */
[----:B------:R-:W-:Y:S01]  /*e010*/  PRMT R75, R37, 0x5410, R39 ;  /* 0x00005410254b7816 */ /* 0x000fe20000000027 */
[----:B------:R-:W-:Y:S01]  /*e020*/  IMAD.MOV.U32 R127, RZ, RZ, R58 ;  /* 0x000000ffff7f7224 */ /* 0x000fe200078e003a */
[----:B------:R-:W-:Y:S01]  /*e030*/  LOP3.LUT R37, R40, 0xffff, RZ, 0xc0, !PT ;  /* 0x0000ffff28257812 */ /* 0x000fe200078ec0ff */
[----:B------:R-:W-:Y:S01]  /*e040*/  IMAD.MOV.U32 R234, RZ, RZ, R59 ;  /* 0x000000ffffea7224 */ /* 0x000fe200078e003b */
[----:B--2---:R-:W-:Y:S01]  /*e050*/  F2FP.BF16.F32.PACK_AB R50, R154, R146 ;  /* 0x000000929a32723e */ /* 0x004fe200000010ff */
[----:B------:R-:W-:Y:S01]  /*e060*/  FADD.FTZ R86, R193, R86 ;  /* 0x00000056c1567221 */ /* 0x000fe20000010000 */
[----:B------:R-:W-:Y:S01]  /*e070*/  SHF.R.U32.HI R37, RZ, 0x8, R37 ;  /* 0x00000008ff257819 */ /* 0x000fe20000011625 */
[----:B------:R-:W-:Y:S01]  /*e080*/  IMAD.MOV.U32 R193, RZ, RZ, R186 ;  /* 0x000000ffffc17224 */ /* 0x000fe200078e00ba */
[----:B------:R-:W-:Y:S01]  /*e090*/  F2FP.BF16.F32.PACK_AB R51, R147, R144 ;  /* 0x000000909333723e */ /* 0x000fe200000010ff */
[----:B------:R-:W-:Y:S01]  /*e0a0*/  IMAD.MOV.U32 R186, RZ, RZ, R220 ;  /* 0x000000ffffba7224 */ /* 0x000fe200078e00dc */
[----:B------:R-:W-:Y:S01]  /*e0b0*/  PRMT R76, R38, 0x5410, R37 ;  /* 0x00005410264c7816 */ /* 0x000fe20000000025 */
[----:B------:R-:W-:Y:S01]  /*e0c0*/  IMAD.WIDE.U32 R38, R44, -0x2daee0ad, RZ ;  /* 0xd2511f532c267825 */ /* 0x000fe200078e00ff */
[----:B------:R-:W-:Y:S02]  /*e0d0*/  LOP3.LUT R50, R52, R50, RZ, 0xc0, !PT ;  /* 0x0000003234327212 */ /* 0x000fe400078ec0ff */
[----:B------:R-:W-:Y:S01]  /*e0e0*/  LOP3.LUT R51, R53, R51, RZ, 0xc0, !PT ;  /* 0x0000003335337212 */ /* 0x000fe200078ec0ff */
[----:B------:R-:W-:Y:S01]  /*e0f0*/  IMAD.MOV.U32 R180, RZ, RZ, R80 ;  /* 0x000000ffffb47224 */ /* 0x000fe200078e0050 */
[----:B------:R-:W-:Y:S02]  /*e100*/  LOP3.LUT R37, R39, UR28, R46, 0x96, !PT ;  /* 0x0000001c27257c12 */ /* 0x000fe4000f8e962e */
[--C-:B------:R-:W-:Y:S02]  /*e110*/  HSET2.LE.AND R56, R185, R139.reuse, PT ;  /* 0x0000008bb9387233 */ /* 0x100fe40003803000 */
[C---:B------:R-:W-:Y:S02]  /*e120*/  LOP3.LUT R41, R37.reuse, 0xffff, RZ, 0xc0, !PT ;  /* 0x0000ffff25297812 */ /* 0x040fe400078ec0ff */
[----:B------:R-:W-:Y:S02]  /*e130*/  LOP3.LUT R44, R37, 0xff, RZ, 0xc0, !PT ;  /* 0x000000ff252c7812 */ /* 0x000fe400078ec0ff */
[----:B------:R-:W-:Y:S02]  /*e140*/  SHF.R.U32.HI R41, RZ, 0x8, R41 ;  /* 0x00000008ff297819 */ /* 0x000fe40000011629 */
[--C-:B------:R-:W-:Y:S02]  /*e150*/  HSET2.LE.AND R57, R206, R139.reuse, PT ;  /* 0x0000008bce397233 */ /* 0x100fe40003803000 */
[----:B------:R-:W-:Y:S02]  /*e160*/  PRMT R82, R44, 0x5410, R41 ;  /* 0x000054102c527816 */ /* 0x000fe40000000029 */
[--C-:B------:R-:W-:Y:S02]  /*e170*/  SHF.R.U32.HI R44, RZ, 0x10, R37.reuse ;  /* 0x00000010ff2c7819 */ /* 0x100fe40000011625 */
[----:B------:R-:W-:Y:S02]  /*e180*/  SHF.R.U32.HI R41, RZ, 0x18, R37 ;  /* 0x00000018ff297819 */ /* 0x000fe40000011625 */
[----:B------:R-:W-:Y:S02]  /*e190*/  LOP3.LUT R37, R44, 0xff, RZ, 0xc0, !PT ;  /* 0x000000ff2c257812 */ /* 0x000fe400078ec0ff */
[----:B------:R-:W-:Y:S01]  /*e1a0*/  LDSM.16.MT88.4 R44, [R208+0x5000] ;  /* 0x00500000d02c783b */ /* 0x000fe20000004200 */
[--C-:B------:R-:W-:Y:S02]  /*e1b0*/  HSET2.LE.AND R58, R205, R139.reuse, PT ;  /* 0x0000008bcd3a7233 */ /* 0x100fe40003803000 */
[----:B------:R-:W-:Y:S02]  /*e1c0*/  PRMT R41, R37, 0x5410, R41 ;  /* 0x0000541025297816 */ /* 0x000fe40000000029 */
[--C-:B------:R-:W-:Y:S02]  /*e1d0*/  SHF.R.U32.HI R37, RZ, 0x10, R40.reuse ;  /* 0x00000010ff257819 */ /* 0x100fe40000011628 */
[----:B------:R-:W-:Y:S02]  /*e1e0*/  SHF.R.U32.HI R40, RZ, 0x18, R40 ;  /* 0x00000018ff287819 */ /* 0x000fe40000011628 */
[----:B------:R-:W-:Y:S02]  /*e1f0*/  LOP3.LUT R37, R37, 0xff, RZ, 0xc0, !PT ;  /* 0x000000ff25257812 */ /* 0x000fe400078ec0ff */
[--C-:B------:R-:W-:Y:S02]  /*e200*/  HSET2.LE.AND R83, R41, R139.reuse, PT ;  /* 0x0000008b29537233 */ /* 0x100fe40003803000 */
[----:B------:R-:W-:Y:S02]  /*e210*/  PRMT R40, R37, 0x5410, R40 ;  /* 0x0000541025287816 */ /* 0x000fe40000000028 */
        /* <DEDUP_REMOVED lines=8> */
[----:B------:R-:W-:Y:S02]  /*e2a0*/  F2FP.BF16.F32.PACK_AB R40, R145, R143 ;  /* 0x0000008f9128723e */ /* 0x000fe400000010ff */
[----:B------:R-:W-:Y:S02]  /*e2b0*/  PRMT R85, R37, 0x5410, R38 ;  /* 0x0000541025557816 */ /* 0x000fe40000000026 */
[----:B------:R-:W1:Y:S01]  /*e2c0*/  LDSM.16.MT88.4 R36, [R209+0x4c00] ;  /* 0x004c0000d124783b */ /* 0x000e620000004200 */
[----:B------:R-:W-:Y:S02]  /*e2d0*/  LOP3.LUT R40, R48, R40, RZ, 0xc0, !PT ;  /* 0x0000002830287212 */ /* 0x000fe400078ec0ff */
[--C-:B------:R-:W-:Y:S02]  /*e2e0*/  HSET2.LE.AND R59, R203, R139.reuse, PT ;  /* 0x0000008bcb3b7233 */ /* 0x100fe40003803000 */
[----:B------:R-:W-:Y:S02]  /*e2f0*/  F2FP.BF16.F32.PACK_AB R48, R140, R134 ;  /* 0x000000868c30723e */ /* 0x000fe400000010ff */
[----:B------:R-:W-:Y:S02]  /*e300*/  F2FP.BF16.F32.PACK_AB R41, R142, R141 ;  /* 0x0000008d8e29723e */ /* 0x000fe400000010ff */
[----:B------:R-:W-:Y:S02]  /*e310*/  LOP3.LUT R48, R54, R48, RZ, 0xc0, !PT ;  /* 0x0000003036307212 */ /* 0x000fe400078ec0ff */
[----:B------:R-:W2:Y:S01]  /*e320*/  LDSM.16.MT88.4 R52, [R209+0x5000] ;  /* 0x00500000d134783b */ /* 0x000ea20000004200 */
[----:B------:R-:W-:Y:S02]  /*e330*/  LOP3.LUT R41, R49, R41, RZ, 0xc0, !PT ;  /* 0x0000002931297212 */ /* 0x000fe400078ec0ff */
[----:B------:R-:W-:Y:S02]  /*e340*/  F2FP.BF16.F32.PACK_AB R49, R133, R132 ;  /* 0x000000848531723e */ /* 0x000fe400000010ff */
[----:B------:R-:W-:Y:S02]  /*e350*/  LOP3.LUT R66, R68, R66, RZ, 0xc0, !PT ;  /* 0x0000004244427212 */ /* 0x000fe400078ec0ff */
[----:B------:R-:W-:Y:S02]  /*e360*/  LOP3.LUT R49, R56, R49, RZ, 0xc0, !PT ;  /* 0x0000003138317212 */ /* 0x000fe400078ec0ff */
[--C-:B------:R-:W-:Y:S02]  /*e370*/  HSET2.LE.AND R69, R183, R139.reuse, PT ;  /* 0x0000008bb7457233 */ /* 0x100fe40003803000 */
[--C-:B------:R-:W-:Y:S02]  /*e380*/  HSET2.LE.AND R76, R76, R139.reuse, PT ;  /* 0x0000008b4c4c7233 */ /* 0x100fe40003803000 */
[--C-:B------:R-:W-:Y:S02]  /*e390*/  HSET2.LE.AND R74, R74, R139.reuse, PT ;  /* 0x0000008b4a4a7233 */ /* 0x100fe40003803000 */
[--C-:B------:R-:W-:Y:S02]  /*e3a0*/  HSET2.LE.AND R75, R75, R139.reuse, PT ;  /* 0x0000008b4b4b7233 */ /* 0x100fe40003803000 */
[--C-:B------:R-:W-:Y:S02]  /*e3b0*/  HSET2.LE.AND R80, R195, R139.reuse, PT ;  /* 0x0000008bc3507233 */ /* 0x100fe40003803000 */
[--C-:B------:R-:W-:Y:S02]  /*e3c0*/  HSET2.LE.AND R84, R84, R139.reuse, PT ;  /* 0x0000008b54547233 */ /* 0x100fe40003803000 */
[--C-:B------:R-:W-:Y:S02]  /*e3d0*/  HSET2.LE.AND R82, R82, R139.reuse, PT ;  /* 0x0000008b52527233 */ /* 0x100fe40003803000 */
[--C-:B------:R-:W-:Y:S01]  /*e3e0*/  HSET2.LE.AND R85, R85, R139.reuse, PT ;  /* 0x0000008b55557233 */ /* 0x100fe20003803000 */
[-C--:B-1----:R-:W-:Y:S06]  /*e3f0*/  HMMA.16816.F32.BF16 R20, R172, R36.reuse, R20 ;  /* 0x00000024ac14723c */ /* 0x082fec0000041814 */
[C---:B------:R-:W-:Y:S06]  /*e400*/  HMMA.16816.F32.BF16 R24, R60.reuse, R36, R24 ;  /* 0x000000243c18723c */ /* 0x040fec0000041818 */
[-C--:B------:R-:W-:Y:S05]  /*e410*/  HMMA.16816.F32.BF16 R28, R60, R38.reuse, R28 ;  /* 0x000000263c1c723c */ /* 0x080fea000004181c */
[----:B------:R-:W-:Y:S01]  /*e420*/  F2FP.BF16.F32.PACK_AB R36, R99, R98 ;  /* 0x000000626324723e */ /* 0x000fe200000010ff */
[----:B------:R-:W-:Y:S05]  /*e430*/  HMMA.16816.F32.BF16 R32, R172, R38, R32 ;  /* 0x00000026ac20723c */ /* 0x000fea0000041820 */
[----:B------:R-:W-:Y:S02]  /*e440*/  LOP3.LUT R36, R59, R36, RZ, 0xc0, !PT ;  /* 0x000000243b247212 */ /* 0x000fe400078ec0ff */
[----:B------:R-:W-:Y:S04]  /*e450*/  F2FP.BF16.F32.PACK_AB R38, R152, R153 ;  /* 0x000000999826723e */ /* 0x000fe800000010ff */
[----:B------:R-:W-:Y:S02]  /*e460*/  F2FP.BF16.F32.PACK_AB R39, R156, R117 ;  /* 0x000000759c27723e */ /* 0x000fe400000010ff */
[----:B------:R-:W-:Y:S02]  /*e470*/  LOP3.LUT R38, R57, R38, RZ, 0xc0, !PT ;  /* 0x0000002639267212 */ /* 0x000fe400078ec0ff */
[----:B------:R-:W-:Y:S02]  /*e480*/  LOP3.LUT R39, R58, R39, RZ, 0xc0, !PT ;  /* 0x000000273a277212 */ /* 0x000fe400078ec0ff */
[----:B------:R-:W1:Y:S01]  /*e490*/  LDSM.16.MT88.4 R56, [R208+0x5400] ;  /* 0x00540000d038783b */ /* 0x000e620000004200 */
[----:B------:R-:W-:Y:S02]  /*e4a0*/  F2FP.BF16.F32.PACK_AB R63, R95, R94 ;  /* 0x0000005e5f3f723e */ /* 0x000fe400000010ff */
[----:B------:R-:W-:Y:S02]  /*e4b0*/  F2FP.BF16.F32.PACK_AB R37, R97, R96 ;  /* 0x000000606125723e */ /* 0x000fe400000010ff */
[----:B------:R-:W-:Y:S02]  /*e4c0*/  LOP3.LUT R63, R70, R63, RZ, 0xc0, !PT ;  /* 0x0000003f463f7212 */ /* 0x000fe400078ec0ff */
[----:B------:R-:W-:Y:S02]  /*e4d0*/  LOP3.LUT R37, R64, R37, RZ, 0xc0, !PT ;  /* 0x0000002540257212 */ /* 0x000fe400078ec0ff */
[----:B------:R-:W-:Y:S02]  /*e4e0*/  F2FP.BF16.F32.PACK_AB R60, R89, R88 ;  /* 0x00000058593c723e */ /* 0x000fe400000010ff */
[----:B------:R-:W-:Y:S02]  /*e4f0*/  F2FP.BF16.F32.PACK_AB R61, R91, R90 ;  /* 0x0000005a5b3d723e */ /* 0x000fe400000010ff */
[----:B------:R-:W-:Y:S02]  /*e500*/  F2FP.BF16.F32.PACK_AB R62, R93, R92 ;  /* 0x0000005c5d3e723e */ /* 0x000fe400000010ff */
[----:B------:R-:W-:Y:S02]  /*e510*/  LOP3.LUT R60, R65, R60, RZ, 0xc0, !PT ;  /* 0x0000003c413c7212 */ /* 0x000fe400078ec0ff */
[----:B------:R-:W-:Y:S02]  /*e520*/  LOP3.LUT R62, R69, R62, RZ, 0xc0, !PT ;  /* 0x0000003e453e7212 */ /* 0x000fe400078ec0ff */
[----:B------:R-:W-:Y:S02]  /*e530*/  F2FP.BF16.F32.PACK_AB R64, R101, R100 ;  /* 0x000000646540723e */ /* 0x000fe400000010ff */
[----:B------:R-:W-:Y:S02]  /*e540*/  F2FP.BF16.F32.PACK_AB R65, R103, R102 ;  /* 0x000000666741723e */ /* 0x000fe400000010ff */
[----:B------:R-:W-:Y:S02]  /*e550*/  LOP3.LUT R64, R72, R64, RZ, 0xc0, !PT ;  /* 0x0000004048407212 */ /* 0x000fe400078ec0ff */
[----:B------:R-:W-:Y:S01]  /*e560*/  LOP3.LUT R65, R73, R65, RZ, 0xc0, !PT ;  /* 0x0000004149417212 */ /* 0x000fe200078ec0ff */
[----:B---3--:R-:W-:Y:S01]  /*e570*/  FFMA.FTZ R87, R2, R235, R67 ;  /* 0x000000eb02577223 */ /* 0x008fe20000010043 */
[----:B------:R-:W-:Y:S01]  /*e580*/  IMAD.MOV.U32 R235, RZ, RZ, R236 ;  /* 0x000000ffffeb7224 */ /* 0x000fe200078e00ec */
[----:B------:R-:W-:Y:S01]  /*e590*/  F2FP.BF16.F32.PACK_AB R2, R159, R155 ;  /* 0x0000009b9f02723e */ /* 0x000fe200000010ff */
[----:B------:R-:W3:Y:S01]  /*e5a0*/  LDL.LU R236, [R1+0x5c] ;  /* 0x00005c0001ec7983 */ /* 0x000ee20000300800 */
[----:B------:R-:W-:Y:S02]  /*e5b0*/  HSET2.LE.AND R67, R188, R139, PT ;  /* 0x0000008bbc437233 */ /* 0x000fe40003803000 */
[----:B------:R-:W-:Y:S01]  /*e5c0*/  LOP3.LUT R42, R42, R2, RZ, 0xc0, !PT ;  /* 0x000000022a2a7212 */ /* 0x000fe200078ec0ff */
[----:B------:R-:W-:Y:S01]  /*e5d0*/  FADD.FTZ R2, R193, R87 ;  /* 0x00000057c1027221 */ /* 0x000fe20000010000 */
[----:B------:R-:W-:Y:S01]  /*e5e0*/  IMAD.MOV.U32 R193, RZ, RZ, R184 ;  /* 0x000000ffffc17224 */ /* 0x000fe200078e00b8 */
[----:B------:R-:W-:Y:S01]  /*e5f0*/  LOP3.LUT R61, R67, R61, RZ, 0xc0, !PT ;  /* 0x0000003d433d7212 */ /* 0x000fe200078ec0ff */
[----:B------:R-:W-:Y:S02]  /*e600*/  IMAD.MOV.U32 R184, RZ, RZ, R218 ;  /* 0x000000ffffb87224 */ /* 0x000fe400078e00da */
[----:B------:R-:W-:Y:S01]  /*e610*/  FADD.FTZ R2, R216, R2 ;  /* 0x00000002d8027221 */ /* 0x000fe20000010000 */
[----:B------:R-:W-:Y:S01]  /*e620*/  F2FP.BF16.F32.PACK_AB R67, R115, R114 ;  /* 0x000000727343723e */ /* 0x000fe200000010ff */
[-C--:B------:R-:W-:Y:S05]  /*e630*/  HMMA.16816.F32.BF16 R4, R40, R44.reuse, R4 ;  /* 0x0000002c2804723c */ /* 0x080fea0000041804 */
[----:B------:R-:W-:Y:S01]  /*e640*/  LOP3.LUT R67, R71, R67, RZ, 0xc0, !PT ;  /* 0x0000004347437212 */ /* 0x000fe200078ec0ff */
[C---:B------:R-:W-:Y:S06]  /*e650*/  HMMA.16816.F32.BF16 R8, R48.reuse, R44, R8 ;  /* 0x0000002c3008723c */ /* 0x040fec0000041808 */
[-C--:B------:R-:W-:Y:S05]  /*e660*/  HMMA.16816.F32.BF16 R12, R48, R46.reuse, R12 ;  /* 0x0000002e300c723c */ /* 0x080fea000004180c */
[----:B------:R-:W-:Y:S01]  /*e670*/  FADD.FTZ R44, R193, R86 ;  /* 0x00000056c12c7221 */ /* 0x000fe20000010000 */
[C---:B------:R-:W-:Y:S05]  /*e680*/  HMMA.16816.F32.BF16 R16, R40.reuse, R46, R16 ;  /* 0x0000002e2810723c */ /* 0x040fea0000041810 */
[----:B------:R-:W-:Y:S01]  /*e690*/  FADD.FTZ R70, R214, R44 ;  /* 0x0000002cd6467221 */ /* 0x000fe20000010000 */
[-C--:B--2---:R-:W-:Y:S01]  /*e6a0*/  HMMA.16816.F32.BF16 R20, R40, R52.reuse, R20 ;  /* 0x000000342814723c */ /* 0x084fe20000041814 */
[----:B------:R-:W2:Y:S04]  /*e6b0*/  LDSM.16.MT88.4 R44, [R209+0x5400] ;  /* 0x00540000d12c783b */ /* 0x000ea80000004200 */
[----:B------:R-:W-:Y:S01]  /*e6c0*/  IMAD.MOV.U32 R193, RZ, RZ, R184 ;  /* 0x000000ffffc17224 */ /* 0x000fe200078e00b8 */
[C---:B------:R-:W-:Y:S05]  /*e6d0*/  HMMA.16816.F32.BF16 R24, R48.reuse, R52, R24 ;  /* 0x000000343018723c */ /* 0x040fea0000041818 */
[----:B------:R-:W-:Y:S01]  /*e6e0*/  IMAD.MOV.U32 R184, RZ, RZ, R186 ;  /* 0x000000ffffb87224 */ /* 0x000fe200078e00ba */
[-C--:B------:R-:W-:Y:S05]  /*e6f0*/  HMMA.16816.F32.BF16 R28, R48, R54.reuse, R28 ;  /* 0x00000036301c723c */ /* 0x080fea000004181c */
[----:B------:R-:W-:Y:S01]  /*e700*/  FADD.FTZ R69, R184, R3 ;  /* 0x00000003b8457221 */ /* 0x000fe20000010000 */
[----:B------:R-:W-:Y:S01]  /*e710*/  HMMA.16816.F32.BF16 R32, R40, R54, R32 ;  /* 0x000000362820723c */ /* 0x000fe20000041820 */
[----:B------:R-:W4:Y:S04]  /*e720*/  LDSM.16.MT88.4 R40, [R208+0x5800] ;  /* 0x00580000d028783b */ /* 0x000f280000004200 */
[----:B------:R-:W-:Y:S01]  /*e730*/  F2FP.BF16.F32.PACK_AB R52, R105, R104 ;  /* 0x000000686934723e */ /* 0x000fe200000010ff */
[-C--:B-1----:R-:W-:Y:S05]  /*e740*/  HMMA.16816.F32.BF16 R4, R36, R56.reuse, R4 ;  /* 0x000000382404723c */ /* 0x082fea0000041804 */
[----:B------:R-:W-:Y:S01]  /*e750*/  LOP3.LUT R52, R74, R52, RZ, 0xc0, !PT ;  /* 0x000000344a347212 */ /* 0x000fe200078ec0ff */
[C---:B------:R-:W-:Y:S05]  /*e760*/  HMMA.16816.F32.BF16 R8, R60.reuse, R56, R8 ;  /* 0x000000383c08723c */ /* 0x040fea0000041808 */
[----:B------:R-:W-:Y:S01]  /*e770*/  F2FP.BF16.F32.PACK_AB R53, R107, R106 ;  /* 0x0000006a6b35723e */ /* 0x000fe200000010ff */
[-C--:B------:R-:W-:Y:S05]  /*e780*/  HMMA.16816.F32.BF16 R12, R60, R58.reuse, R12 ;  /* 0x0000003a3c0c723c */ /* 0x080fea000004180c */
[----:B------:R-:W-:Y:S01]  /*e790*/  LOP3.LUT R53, R75, R53, RZ, 0xc0, !PT ;  /* 0x000000354b357212 */ /* 0x000fe200078ec0ff */
[C---:B------:R-:W-:Y:S05]  /*e7a0*/  HMMA.16816.F32.BF16 R16, R36.reuse, R58, R16 ;  /* 0x0000003a2410723c */ /* 0x040fea0000041810 */
[----:B------:R-:W-:Y:S01]  /*e7b0*/  F2FP.BF16.F32.PACK_AB R54, R109, R108 ;  /* 0x0000006c6d36723e */ /* 0x000fe200000010ff */
[-C--:B--2---:R-:W-:Y:S05]  /*e7c0*/  HMMA.16816.F32.BF16 R20, R36, R44.reuse, R20 ;  /* 0x0000002c2414723c */ /* 0x084fea0000041814 */
[----:B------:R-:W-:Y:S01]  /*e7d0*/  LOP3.LUT R54, R76, R54, RZ, 0xc0, !PT ;  /* 0x000000364c367212 */ /* 0x000fe200078ec0ff */
[C---:B------:R-:W-:Y:S05]  /*e7e0*/  HMMA.16816.F32.BF16 R24, R60.reuse, R44, R24 ;  /* 0x0000002c3c18723c */ /* 0x040fea0000041818 */
[----:B------:R-:W-:Y:S01]  /*e7f0*/  F2FP.BF16.F32.PACK_AB R55, R111, R110 ;  /* 0x0000006e6f37723e */ /* 0x000fe200000010ff */
[-C--:B------:R-:W-:Y:S05]  /*e800*/  HMMA.16816.F32.BF16 R28, R60, R46.reuse, R28 ;  /* 0x0000002e3c1c723c */ /* 0x080fea000004181c */
[----:B------:R-:W-:Y:S01]  /*e810*/  LOP3.LUT R55, R77, R55, RZ, 0xc0, !PT ;  /* 0x000000374d377212 */ /* 0x000fe200078ec0ff */
[----:B------:R-:W-:Y:S06]  /*e820*/  HMMA.16816.F32.BF16 R32, R36, R46, R32 ;  /* 0x0000002e2420723c */ /* 0x000fec0000041820 */
[-C--:B----4-:R-:W-:Y:S06]  /*e830*/  HMMA.16816.F32.BF16 R4, R64, R40.reuse, R4 ;  /* 0x000000284004723c */ /* 0x090fec0000041804 */
[C---:B------:R-:W-:Y:S06]  /*e840*/  HMMA.16816.F32.BF16 R8, R52.reuse, R40, R8 ;  /* 0x000000283408723c */ /* 0x040fec0000041808 */
[-C--:B------:R-:W-:Y:S06]  /*e850*/  HMMA.16816.F32.BF16 R12, R52, R42.reuse, R12 ;  /* 0x0000002a340c723c */ /* 0x080fec000004180c */
[C---:B------:R-:W-:Y:S05]  /*e860*/  HMMA.16816.F32.BF16 R16, R64.reuse, R42, R16 ;  /* 0x0000002a4010723c */ /* 0x040fea0000041810 */
[----:B---3--:R-:W-:Y:S01]  /*e870*/  FFMA.FTZ R0, R0, R236, R202 ;  /* 0x000000ec00007223 */ /* 0x008fe200000100ca */
[----:B------:R-:W-:Y:S02]  /*e880*/  IMAD.MOV.U32 R202, RZ, RZ, R204 ;  /* 0x000000ffffca7224 */ /* 0x000fe400078e00cc */
[----:B------:R-:W-:Y:S03]  /*e890*/  IMAD.MOV.U32 R204, RZ, RZ, R235 ;  /* 0x000000ffffcc7224 */ /* 0x000fe600078e00eb */
[----:B------:R-:W-:Y:S01]  /*e8a0*/  FADD.FTZ R0, R219, R0 ;  /* 0x00000000db007221 */ /* 0x000fe20000010000 */
[----:B------:R-:W-:Y:S02]  /*e8b0*/  IMAD.MOV.U32 R235, RZ, RZ, R225 ;  /* 0x000000ffffeb7224 */ /* 0x000fe400078e00e1 */
[----:B------:R-:W-:Y:S02]  /*e8c0*/  IMAD.MOV.U32 R225, RZ, RZ, R234 ;  /* 0x000000ffffe17224 */ /* 0x000fe400078e00ea */
[----:B------:R-:W-:Y:S01]  /*e8d0*/  FADD.FTZ R0, R193, R0 ;  /* 0x00000000c1007221 */ /* 0x000fe20000010000 */
[----:B------:R-:W-:Y:S02]  /*e8e0*/  IMAD.MOV.U32 R234, RZ, RZ, R127 ;  /* 0x000000ffffea7224 */ /* 0x000fe400078e007f */
[----:B------:R-:W-:Y:S02]  /*e8f0*/  IMAD.MOV.U32 R127, RZ, RZ, R125 ;  /* 0x000000ffff7f7224 */ /* 0x000fe400078e007d */
[----:B------:R-:W-:Y:S02]  /*e900*/  IMAD.MOV.U32 R125, RZ, RZ, R119 ;  /* 0x000000ffff7d7224 */ /* 0x000fe400078e0077 */
[----:B------:R-:W-:Y:S02]  /*e910*/  IMAD.MOV.U32 R186, RZ, RZ, R202 ;  /* 0x000000ffffba7224 */ /* 0x000fe400078e00ca */
[----:B------:R-:W-:Y:S02]  /*e920*/  IMAD.MOV.U32 R119, RZ, RZ, R180 ;  /* 0x000000ffff777224 */ /* 0x000fe400078e00b4 */
[----:B------:R-:W-:Y:S02]  /*e930*/  IMAD.MOV.U32 R202, RZ, RZ, R204 ;  /* 0x000000ffffca7224 */ /* 0x000fe400078e00cc */
[----:B------:R-:W-:Y:S01]  /*e940*/  FADD.FTZ R68, R186, R2 ;  /* 0x00000002ba447221 */ /* 0x000fe20000010000 */
[----:B------:R-:W-:Y:S02]  /*e950*/  IMAD.MOV.U32 R180, RZ, RZ, R221 ;  /* 0x000000ffffb47224 */ /* 0x000fe400078e00dd */
[----:B------:R-:W-:Y:S01]  /*e960*/  IMAD.MOV.U32 R204, RZ, RZ, R235 ;  /* 0x000000ffffcc7224 */ /* 0x000fe200078e00eb */
[----:B------:R-:W2:Y:S01]  /*e970*/  LDL.LU R221, [R1+0x58] ;  /* 0x0000580001dd7983 */ /* 0x000ea20000300800 */
        /* <DEDUP_REMOVED lines=8> */
[----:B------:R-:W-:Y:S01]  /*ea00*/  FADD.FTZ R50, R234, R3 ;  /* 0x00000003ea327221 */ /* 0x000fe20000010000 */
[----:B------:R-:W-:Y:S01]  /*ea10*/  FADD.FTZ R49, R225, R68 ;  /* 0x00000044e1317221 */ /* 0x000fe20000010000 */
[----:B------:R-:W-:Y:S01]  /*ea20*/  FADD.FTZ R48, R127, R2 ;  /* 0x000000027f307221 */ /* 0x000fe20000010000 */
[----:B------:R1:W5:Y:S01]  /*ea30*/  LDL.LU R219, [R1+0x4c] ;  /* 0x00004c0001db7983 */ /* 0x0003620000300800 */
[----:B------:R-:W-:Y:S01]  /*ea40*/  FADD.FTZ R0, R235, R69 ;  /* 0x00000045eb007221 */ /* 0x000fe20000010000 */
[----:B------:R-:W-:Y:S02]  /*ea50*/  IMAD.MOV.U32 R125, RZ, RZ, R119 ;  /* 0x000000ffff7d7224 */ /* 0x000fe400078e0077 */
        /* <DEDUP_REMOVED lines=8> */
[----:B------:R-:W-:Y:S01]  /*eae0*/  IMAD.MOV.U32 R171, RZ, RZ, R170 ;  /* 0x000000ffffab7224 */ /* 0x000fe200078e00aa */
[----:B------:R1:W5:Y:S01]  /*eaf0*/  LDL.LU R216, [R1+0x40] ;  /* 0x0000400001d87983 */ /* 0x0003620000300800 */
[----:B------:R-:W-:Y:S01]  /*eb00*/  FADD.FTZ R49, R169, R2 ;  /* 0x00000002a9317221 */ /* 0x000fe20000010000 */
[----:B------:R-:W-:Y:S01]  /*eb10*/  FADD.FTZ R48, R180, R48 ;  /* 0x00000030b4307221 */ /* 0x000fe20000010000 */
[----:B------:R-:W-:Y:S01]  /*eb20*/  FADD.FTZ R0, R171, R0 ;  /* 0x00000000ab007221 */ /* 0x000fe20000010000 */
[----:B------:R-:W-:Y:S02]  /*eb30*/  IMAD.MOV.U32 R199, RZ, RZ, R167 ;  /* 0x000000ffffc77224 */ /* 0x000fe400078e00a7 */
[----:B------:R-:W-:Y:S01]  /*eb40*/  FADD.FTZ R3, R181, R3 ;  /* 0x00000003b5037221 */ /* 0x000fe20000010000 */
[----:B------:R-:W-:Y:S01]  /*eb50*/  FADD.FTZ R48, R168, R48 ;  /* 0x00000030a8307221 */ /* 0x000fe20000010000 */
[----:B------:R-:W-:Y:S02]  /*eb60*/  IMAD.MOV.U32 R167, RZ, RZ, R166 ;  /* 0x000000ffffa77224 */ /* 0x000fe400078e00a6 */
[----:B------:R-:W-:Y:S01]  /*eb70*/  FADD.FTZ R2, R198, R0 ;  /* 0x00000000c6027221 */ /* 0x000fe20000010000 */
[----:B------:R-:W-:Y:S01]  /*eb80*/  FADD.FTZ R0, R199, R49 ;  /* 0x00000031c7007221 */ /* 0x000fe20000010000 */
[----:B------:R-:W-:Y:S02]  /*eb90*/  IMAD.MOV.U32 R166, RZ, RZ, R165 ;  /* 0x000000ffffa67224 */ /* 0x000fe400078e00a5 */
[----:B------:R-:W-:Y:S01]  /*eba0*/  FADD.FTZ R58, R167, R48 ;  /* 0x00000030a73a7221 */ /* 0x000fe20000010000 */
[----:B------:R-:W-:Y:S01]  /*ebb0*/  IMAD.MOV.U32 R165, RZ, RZ, R215 ;  /* 0x000000ffffa57224 */ /* 0x000fe200078e00d7 */
[----:B------:R-:W3:Y:S01]  /*ebc0*/  LDSM.16.MT88.4 R48, [R209+0x5800] ;  /* 0x00580000d130783b */ /* 0x000ee20000004200 */
[----:B------:R-:W-:Y:S01]  /*ebd0*/  FADD.FTZ R56, R250, R0 ;  /* 0x00000000fa387221 */ /* 0x000fe20000010000 */
[----:B------:R-:W-:Y:S01]  /*ebe0*/  FADD.FTZ R0, R163, R58 ;  /* 0x0000003aa3007221 */ /* 0x000fe20000010000 */
[----:B------:R-:W-:Y:S01]  /*ebf0*/  FADD.FTZ R3, R164, R3 ;  /* 0x00000003a4037221 */ /* 0x000fe20000010000 */
[----:B------:R-:W-:Y:S01]  /*ec00*/  F2FP.BF16.F32.PACK_AB R170, R129, R128 ;  /* 0x0000008081aa723e */ /* 0x000fe200000010ff */
        /* <DEDUP_REMOVED lines=10> */
[----:B------:R-:W-:Y:S01]  /*ecb0*/  FADD.FTZ R2, R150, R2 ;  /* 0x0000000296027221 */ /* 0x000fe20000010000 */
[----:B------:R-:W-:Y:S01]  /*ecc0*/  FADD.FTZ R36, R246, R36 ;  /* 0x00000024f6247221 */ /* 0x000fe20000010000 */
[----:B------:R-:W-:Y:S01]  /*ecd0*/  FADD.FTZ R3, R149, R3 ;  /* 0x0000000395037221 */ /* 0x000fe20000010000 */
[----:B------:R-:W-:Y:S01]  /*ece0*/  FADD.FTZ R37, R251, R37 ;  /* 0x00000025fb257221 */ /* 0x000fe20000010000 */
[----:B------:R-:W4:Y:S01]  /*ecf0*/  LDSM.16.MT88.4 R148, [R208+0x5c00] ;  /* 0x005c0000d094783b */ /* 0x000f220000004200 */
        /* <DEDUP_REMOVED lines=20> */
[-C--:B---3--:R-:W-:Y:S03]  /*ee40*/  HMMA.16816.F32.BF16 R20, R64, R48.reuse, R20 ;  /* 0x000000304014723c */ /* 0x088fe60000041814 */
[----:B------:R-:W-:Y:S01]  /*ee50*/  FADD.FTZ R37, R248, R3 ;  /* 0x00000003f8257221 */ /* 0x000fe20000010000 */
[----:B------:R-:W-:Y:S01]  /*ee60*/  FADD.FTZ R40, R134, R36 ;  /* 0x0000002486287221 */ /* 0x000fe20000010000 */
[----:B------:R-:W-:Y:S01]  /*ee70*/  FADD.FTZ R3, R207, R0 ;  /* 0x00000000cf037221 */ /* 0x000fe20000010000 */
[C---:B------:R-:W-:Y:S05]  /*ee80*/  HMMA.16816.F32.BF16 R24, R52.reuse, R48, R24 ;  /* 0x000000303418723c */ /* 0x040fea0000041818 */
[----:B------:R-:W-:Y:S01]  /*ee90*/  FADD.FTZ R0, R143, R2 ;  /* 0x000000028f007221 */ /* 0x000fe20000010000 */
[----:B------:R-:W-:Y:S01]  /*eea0*/  FADD.FTZ R2, R141, R37 ;  /* 0x000000258d027221 */ /* 0x000fe20000010000 */
[----:B------:R-:W-:Y:S01]  /*eeb0*/  FADD.FTZ R3, R132, R3 ;  /* 0x0000000384037221 */ /* 0x000fe20000010000 */
[----:B------:R-:W3:Y:S01]  /*eec0*/  LDSM.16.MT88.4 R36, [R209+0x5c00] ;  /* 0x005c0000d124783b */ /* 0x000ee20000004200 */
[-C--:B------:R-:W-:Y:S03]  /*eed0*/  HMMA.16816.F32.BF16 R28, R52, R50.reuse, R28 ;  /* 0x00000032341c723c */ /* 0x080fe6000004181c */
[----:B------:R-:W-:Y:S02]  /*eee0*/  IMAD.MOV.U32 R134, RZ, RZ, R135 ;  /* 0x000000ffff867224 */ /* 0x000fe400078e0087 */
[----:B------:R-:W-:Y:S01]  /*eef0*/  FADD.FTZ R41, R145, R0 ;  /* 0x0000000091297221 */ /* 0x000fe20000010000 */
[----:B------:R-:W-:Y:S01]  /*ef00*/  FADD.FTZ R0, R142, R2 ;  /* 0x000000028e007221 */ /* 0x000fe20000010000 */
[----:B------:R-:W-:Y:S01]  /*ef10*/  F2FP.BF16.F32.PACK_AB R168, R179, R116 ;  /* 0x00000074b3a8723e */ /* 0x000fe200000010ff */
[----:B------:R-:W-:Y:S03]  /*ef20*/  FADD.FTZ R2, R140, R40 ;  /* 0x000000288c027221 */ /* 0x000fe60000010000 */
[----:B------:R-:W-:Y:S01]  /*ef30*/  F2FP.BF16.F32.PACK_AB R169, R178, R118 ;  /* 0x00000076b2a9723e */ /* 0x000fe200000010ff */
[----:B------:R-:W-:Y:S04]  /*ef40*/  HMMA.16816.F32.BF16 R32, R64, R50, R32 ;  /* 0x000000324020723c */ /* 0x000fe80000041820 */
[----:B------:R-:W-:Y:S01]  /*ef50*/  FADD.FTZ R3, R133, R3 ;  /* 0x0000000385037221 */ /* 0x000fe20000010000 */
[----:B------:R-:W-:Y:S01]  /*ef60*/  FADD.FTZ R0, R157, R0 ;  /* 0x000000009d007221 */ /* 0x000fe20000010000 */
[----:B------:R-:W-:Y:S01]  /*ef70*/  LOP3.LUT R170, R78, R170, RZ, 0xc0, !PT ;  /* 0x000000aa4eaa7212 */ /* 0x000fe200078ec0ff */
[----:B------:R-:W-:Y:S01]  /*ef80*/  FADD.FTZ R41, R155, R41 ;  /* 0x000000299b297221 */ /* 0x000fe20000010000 */
[----:B------:R-:W-:Y:S03]  /*ef90*/  LOP3.LUT R171, R79, R171, RZ, 0xc0, !PT ;  /* 0x000000ab4fab7212 */ /* 0x000fe600078ec0ff */
[----:B------:R-:W-:Y:S01]  /*efa0*/  LOP3.LUT R168, R80, R168, RZ, 0xc0, !PT ;  /* 0x000000a850a87212 */ /* 0x000fe200078ec0ff */
[----:B------:R-:W-:Y:S01]  /*efb0*/  FADD.FTZ R2, R146, R2 ;  /* 0x0000000292027221 */ /* 0x000fe20000010000 */
[----:B------:R-:W-:Y:S01]  /*efc0*/  LOP3.LUT R169, R81, R169, RZ, 0xc0, !PT ;  /* 0x000000a951a97212 */ /* 0x000fe200078ec0ff */
[----:B------:R-:W-:Y:S01]  /*efd0*/  FADD.FTZ R3, R144, R3 ;  /* 0x0000000390037221 */ /* 0x000fe20000010000 */
[----:B------:R-:W-:Y:S01]  /*efe0*/  FADD.FTZ R40, R158, R0 ;  /* 0x000000009e287221 */ /* 0x000fe20000010000 */
[----:B------:R-:W-:Y:S01]  /*eff0*/  FADD.FTZ R41, R159, R41 ;  /* 0x000000299f297221 */ /* 0x000fe20000010000 */
[----:B------:R-:W-:Y:S01]  /*f000*/  FADD.FTZ R0, R154, R2 ;  /* 0x000000029a007221 */ /* 0x000fe20000010000 */
[----:B------:R-:W-:Y:S01]  /*f010*/  F2FP.BF16.F32.PACK_AB R164, R121, R120 ;  /* 0x0000007879a4723e */ /* 0x000fe200000010ff */
[----:B------:R-:W-:Y:S01]  /*f020*/  FADD.FTZ R2, R147, R3 ;  /* 0x0000000393027221 */ /* 0x000fe20000010000 */
[----:B------:R-:W-:Y:S01]  /*f030*/  F2FP.BF16.F32.PACK_AB R165, R123, R122 ;  /* 0x0000007a7ba5723e */ /* 0x000fe200000010ff */
[-C--:B----4-:R-:W-:Y:S05]  /*f040*/  HMMA.16816.F32.BF16 R144, R168, R148.reuse, R4 ;  /* 0x00000094a890723c */ /* 0x090fea0000041804 */
[----:B------:R-:W-:Y:S01]  /*f050*/  F2FP.BF16.F32.PACK_AB R166, R177, R124 ;  /* 0x0000007cb1a6723e */ /* 0x000fe200000010ff */
[----:B------:R-:W-:Y:S01]  /*f060*/  FADD.FTZ R41, R98, R41 ;  /* 0x0000002962297221 */ /* 0x000fe20000010000 */
[----:B------:R-:W-:Y:S01]  /*f070*/  F2FP.BF16.F32.PACK_AB R167, R176, R126 ;  /* 0x0000007eb0a7723e */ /* 0x000fe200000010ff */
[----:B------:R-:W-:Y:S03]  /*f080*/  FADD.FTZ R3, R88, R0 ;  /* 0x0000000058037221 */ /* 0x000fe60000010000 */
[----:B------:R-:W-:Y:S01]  /*f090*/  LOP3.LUT R164, R82, R164, RZ, 0xc0, !PT ;  /* 0x000000a452a47212 */ /* 0x000fe200078ec0ff */
[----:B------:R-:W-:Y:S01]  /*f0a0*/  FADD.FTZ R0, R90, R2 ;  /* 0x000000025a007221 */ /* 0x000fe20000010000 */
        /* <DEDUP_REMOVED lines=14> */
[-C--:B------:R-:W-:Y:S05]  /*f190*/  HMMA.16816.F32.BF16 R152, R164, R150.reuse, R12 ;  /* 0x00000096a498723c */ /* 0x080fea000004180c */
[----:B------:R-:W-:Y:S01]  /*f1a0*/  FADD.FTZ R2, R117, R2 ;  /* 0x0000000275027221 */ /* 0x000fe20000010000 */
[C---:B------:R-:W-:Y:S05]  /*f1b0*/  HMMA.16816.F32.BF16 R148, R168.reuse, R150, R16 ;  /* 0x00000096a894723c */ /* 0x040fea0000041810 */
[----:B------:R-:W-:Y:S01]  /*f1c0*/  FADD.FTZ R0, R156, R2 ;  /* 0x000000029c007221 */ /* 0x000fe20000010000 */
[-C--:B---3--:R-:W-:Y:S05]  /*f1d0*/  HMMA.16816.F32.BF16 R160, R168, R36.reuse, R20 ;  /* 0x00000024a8a0723c */ /* 0x088fea0000041814 */
        /* <DEDUP_REMOVED lines=39> */
[----:B--2---:R-:W-:Y:S04]  /*f450*/  VIADD R0, R221, 0xffffffff ;  /* 0xffffffffdd007836 */ /* 0x004fe80000000000 */
[----:B------:R-:W-:Y:S01]  /*f460*/  IMAD.MOV.U32 R221, RZ, RZ, R0 ;  /* 0x000000ffffdd7224 */ /* 0x000fe200078e0000 */
[----:B-1----:R-:W-:Y:S06]  /*f470*/  @P0 BRA `(.L_x_255) ;  /* 0xffffff9800d00947 */ /* 0x002fec000383ffff */
.L_x_254:
[----:B------:R-:W1:Y:S01]  /*f480*/  SHFL.BFLY PT, R0, R225, 0x2, 0x1f ;  /* 0x0c401f00e1007f89 */ /* 0x000e6200000e0000 */
[----:B------:R-:W-:Y:S01]  /*f490*/  ULDC UR4, c[0x0][0x38c] ;  /* 0x0000e30000047ab9 */ /* 0x000fe20000000800 */
[----:B------:R-:W-:Y:S01]  /*f4a0*/  UMOV UR5, 0x400 ;  /* 0x0000040000057882 */ /* 0x000fe20000000000 */
[----:B------:R-:W-:Y:S01]  /*f4b0*/  S2UR UR11, SR_CTAID.Y ;  /* 0x00000000000b79c3 */ /* 0x000fe20000002600 */
[----:B------:R-:W2:Y:S01]  /*f4c0*/  SHFL.BFLY PT, R2, R234, 0x2, 0x1f ;  /* 0x0c401f00ea027f89 */ /* 0x000ea200000e0000 */
[----:B------:R-:W-:Y:S01]  /*f4d0*/  UMOV UR14, URZ ;  /* 0x0000003f000e7c82 */ /* 0x000fe20008000000 */
[----:B------:R-:W-:Y:S01]  /*f4e0*/  UMOV UR15, URZ ;  /* 0x0000003f000f7c82 */ /* 0x000fe20008000000 */
[----:B------:R-:W-:Y:S01]  /*f4f0*/  BSSY B0, `(.L_x_258) ;  /* 0x00000f1000007945 */ /* 0x000fe20003800000 */
[----:B------:R-:W3:Y:S03]  /*f500*/  SHFL.BFLY PT, R3, R236, 0x2, 0x1f ;  /* 0x0c401f00ec037f89 */ /* 0x000ee600000e0000 */
[----:B------:R-:W-:Y:S01]  /*f510*/  S2UR UR10, SR_CTAID.X ;  /* 0x00000000000a79c3 */ /* 0x000fe20000002500 */
[----:B------:R-:W4:Y:S01]  /*f520*/  SHFL.BFLY PT, R4, R235, 0x2, 0x1f ;  /* 0x0c401f00eb047f89 */ /* 0x000f2200000e0000 */
[----:B------:R-:W4:Y:S01]  /*f530*/  S2R R24, SR_TID.X ;  /* 0x0000000000187919 */ /* 0x000f220000002100 */
[----:B------:R-:W4:Y:S01]  /*f540*/  S2R R9, SR_TID.X ;  /* 0x0000000000097919 */ /* 0x000f220000002100 */
[----:B-1----:R-:W-:Y:S01]  /*f550*/  FADD.FTZ R0, R0, R225 ;  /* 0x000000e100007221 */ /* 0x002fe20000010000 */
[----:B--2---:R-:W-:-:S04]  /*f560*/  FADD.FTZ R2, R2, R234 ;  /* 0x000000ea02027221 */ /* 0x004fc80000010000 */
[----:B------:R-:W1:Y:S01]  /*f570*/  SHFL.BFLY PT, R7, R0, 0x1, 0x1f ;  /* 0x0c201f0000077f89 */ /* 0x000e6200000e0000 */
[----:B---3--:R-:W-:-:S03]  /*f580*/  FADD.FTZ R3, R3, R236 ;  /* 0x000000ec03037221 */ /* 0x008fc60000010000 */
[----:B------:R-:W2:Y:S01]  /*f590*/  SHFL.BFLY PT, R8, R2, 0x1, 0x1f ;  /* 0x0c201f0002087f89 */ /* 0x000ea200000e0000 */
[----:B----4-:R-:W-:-:S03]  /*f5a0*/  FADD.FTZ R4, R4, R235 ;  /* 0x000000eb04047221 */ /* 0x010fc60000010000 */
[----:B------:R-:W3:Y:S04]  /*f5b0*/  SHFL.BFLY PT, R5, R3, 0x1, 0x1f ;  /* 0x0c201f0003057f89 */ /* 0x000ee800000e0000 */
[----:B------:R-:W4:Y:S01]  /*f5c0*/  SHFL.BFLY PT, R6, R4, 0x1, 0x1f ;  /* 0x0c201f0004067f89 */ /* 0x000f2200000e0000 */
[----:B------:R-:W-:-:S04]  /*f5d0*/  SHF.R.S32.HI R25, RZ, 0x1f, R24 ;  /* 0x0000001fff197819 */ /* 0x000fc80000011418 */
[----:B------:R-:W-:Y:S01]  /*f5e0*/  LEA.HI R25, R25, R24, RZ, 0x2 ;  /* 0x0000001819197211 */ /* 0x000fe200078f10ff */
[----:B-1----:R-:W-:Y:S01]  /*f5f0*/  FADD.FTZ R20, R0, R7 ;  /* 0x0000000700147221 */ /* 0x002fe20000010000 */
[----:B------:R-:W-:Y:S01]  /*f600*/  MOV R0, 0x3f800000 ;  /* 0x3f80000000007802 */ /* 0x000fe20000000f00 */
[----:B--2---:R-:W-:-:S03]  /*f610*/  FADD.FTZ R21, R2, R8 ;  /* 0x0000000802157221 */ /* 0x004fc60000010000 */
[----:B------:R-:W-:Y:S01]  /*f620*/  FSETP.NE.FTZ.AND P4, PT, R20, RZ, PT ;  /* 0x000000ff1400720b */ /* 0x000fe20003f95000 */
[----:B------:R-:W-:Y:S02]  /*f630*/  IMAD.MOV.U32 R2, RZ, RZ, 0x3f800000 ;  /* 0x3f800000ff027424 */ /* 0x000fe400078e00ff */
[----:B---3--:R-:W-:Y:S01]  /*f640*/  FADD.FTZ R22, R3, R5 ;  /* 0x0000000503167221 */ /* 0x008fe20000010000 */
[----:B------:R-:W-:Y:S02]  /*f650*/  MOV R3, 0x3f800000 ;  /* 0x3f80000000037802 */ /* 0x000fe40000000f00 */
[----:B------:R-:W-:Y:S01]  /*f660*/  FSETP.NE.FTZ.AND P5, PT, R21, RZ, PT ;  /* 0x000000ff1500720b */ /* 0x000fe20003fb5000 */
[----:B----4-:R-:W-:Y:S01]  /*f670*/  FADD.FTZ R19, R4, R6 ;  /* 0x0000000604137221 */ /* 0x010fe20000010000 */
[----:B------:R-:W-:Y:S02]  /*f680*/  SHF.R.S32.HI R4, RZ, 0x1f, R9 ;  /* 0x0000001fff047819 */ /* 0x000fe40000011409 */
[----:B------:R-:W-:-:S02]  /*f690*/  FSETP.NE.FTZ.AND P2, PT, R22, RZ, PT ;  /* 0x000000ff1600720b */ /* 0x000fc40003f55000 */
[----:B------:R-:W-:Y:S01]  /*f6a0*/  FSETP.NE.FTZ.AND P3, PT, R19, RZ, PT ;  /* 0x000000ff1300720b */ /* 0x000fe20003f75000 */
[----:B------:R-:W1:Y:S01]  /*f6b0*/  @P4 MUFU.RCP R3, R20 ;  /* 0x0000001400034308 */ /* 0x000e620000001000 */
[CC--:B------:R-:W-:Y:S02]  /*f6c0*/  LEA.HI R6, R4.reuse, R9.reuse, RZ, 0x2 ;  /* 0x0000000904067211 */ /* 0x0c0fe400078f10ff */
[----:B------:R-:W-:Y:S02]  /*f6d0*/  LOP3.LUT R5, R25, 0xfffffffc, RZ, 0xc0, !PT ;  /* 0xfffffffc19057812 */ /* 0x000fe400078ec0ff */
[----:B------:R-:W-:Y:S02]  /*f6e0*/  LEA.HI R4, R4, R9, RZ, 0x5 ;  /* 0x0000000904047211 */ /* 0x000fe400078f28ff */
[----:B------:R-:W-:Y:S01]  /*f6f0*/  LOP3.LUT R7, R6, 0xfffffffc, RZ, 0xc0, !PT ;  /* 0xfffffffc06077812 */ /* 0x000fe200078ec0ff */
[----:B------:R-:W2:Y:S01]  /*f700*/  @P5 MUFU.RCP R0, R21 ;  /* 0x0000001500005308 */ /* 0x000ea20000001000 */
[----:B------:R-:W-:-:S02]  /*f710*/  IADD3 R24, -R5, R24, RZ ;  /* 0x0000001805187210 */ /* 0x000fc40007ffe1ff */
[----:B------:R-:W-:Y:S02]  /*f720*/  MOV R5, 0x3f800000 ;  /* 0x3f80000000057802 */ /* 0x000fe40000000f00 */
[----:B------:R-:W-:Y:S02]  /*f730*/  LOP3.LUT R8, R4, 0xffffffe0, RZ, 0xc0, !PT ;  /* 0xffffffe004087812 */ /* 0x000fe400078ec0ff */
[----:B------:R-:W-:Y:S01]  /*f740*/  IADD3 R7, -R7, R9, RZ ;  /* 0x0000000907077210 */ /* 0x000fe20007ffe1ff */
[----:B------:R-:W3:Y:S01]  /*f750*/  @P3 MUFU.RCP R2, R19 ;  /* 0x0000001300023308 */ /* 0x000ee20000001000 */
[----:B------:R-:W-:Y:S01]  /*f760*/  SHF.R.S32.HI R4, RZ, 0x5, R4 ;  /* 0x00000005ff047819 */ /* 0x000fe20000011404 */
[----:B-1----:R-:W-:Y:S01]  /*f770*/  FMUL.FTZ R3, R3, UR4 ;  /* 0x0000000403037c20 */ /* 0x002fe20008410000 */
[----:B------:R-:W-:-:S03]  /*f780*/  IMAD.IADD R8, R9, 0x1, -R8 ;  /* 0x0000000109087824 */ /* 0x000fc600078e0a08 */
[----:B------:R-:W-:Y:S01]  /*f790*/  IMAD R23, R4, 0x100, R7 ;  /* 0x0000010004177824 */ /* 0x000fe200078e0207 */
[----:B------:R-:W-:Y:S01]  /*f7a0*/  SHF.R.S32.HI R4, RZ, 0x2, R6 ;  /* 0x00000002ff047819 */ /* 0x000fe20000011406 */
[----:B------:R-:W1:Y:S01]  /*f7b0*/  @P2 MUFU.RCP R5, R22 ;  /* 0x0000001600052308 */ /* 0x000e620000001000 */
[C---:B------:R-:W-:Y:S01]  /*f7c0*/  FMUL.FTZ R146, R3.reuse, R146 ;  /* 0x0000009203927220 */ /* 0x040fe20000410000 */
        /* <DEDUP_REMOVED lines=8> */
[----:B--2---:R-:W-:Y:S01]  /*f850*/  FMUL.FTZ R0, R0, UR4 ;  /* 0x0000000400007c20 */ /* 0x004fe20008410000 */
[----:B---3--:R-:W-:Y:S01]  /*f860*/  FMUL.FTZ R2, R2, UR4 ;  /* 0x0000000402027c20 */ /* 0x008fe20008410000 */
[----:B------:R-:W-:-:S02]  /*f870*/  LOP3.LUT P6, RZ, R8, 0x3, RZ, 0xc0, !PT ;  /* 0x0000000308ff7812 */ /* 0x000fc400078cc0ff */
[----:B------:R-:W-:Y:S01]  /*f880*/  LEA.HI R3, R3, R4, RZ, 0x3 ;  /* 0x0000000403037211 */ /* 0x000fe200078f18ff */
[C---:B------:R-:W-:Y:S01]  /*f890*/  FMUL.FTZ R144, R0.reuse, R144 ;  /* 0x0000009000907220 */ /* 0x040fe20000410000 */
[C---:B------:R-:W-:Y:S01]  /*f8a0*/  FMUL.FTZ R16, R0.reuse, R145 ;  /* 0x0000009100107220 */ /* 0x040fe20000410000 */
[C---:B------:R-:W-:Y:S01]  /*f8b0*/  FMUL.FTZ R148, R0.reuse, R148 ;  /* 0x0000009400947220 */ /* 0x040fe20000410000 */
[----:B------:R-:W-:Y:S01]  /*f8c0*/  LOP3.LUT R3, R3, 0xfffffff8, RZ, 0xc0, !PT ;  /* 0xfffffff803037812 */ /* 0x000fe200078ec0ff */
[C---:B------:R-:W-:Y:S01]  /*f8d0*/  FMUL.FTZ R15, R0.reuse, R149 ;  /* 0x00000095000f7220 */ /* 0x040fe20000410000 */
[C---:B------:R-:W-:Y:S01]  /*f8e0*/  FMUL.FTZ R160, R0.reuse, R160 ;  /* 0x000000a000a07220 */ /* 0x040fe20000410000 */
[C---:B------:R-:W-:Y:S01]  /*f8f0*/  FMUL.FTZ R11, R0.reuse, R161 ;  /* 0x000000a1000b7220 */ /* 0x040fe20000410000 */
[C---:B------:R-:W-:Y:S01]  /*f900*/  FMUL.FTZ R168, R0.reuse, R168 ;  /* 0x000000a800a87220 */ /* 0x040fe20000410000 */
[----:B------:R-:W-:Y:S01]  /*f910*/  FMUL.FTZ R7, R0, R169 ;  /* 0x000000a900077220 */ /* 0x000fe20000410000 */
[----:B-1----:R-:W-:Y:S01]  /*f920*/  FMUL.FTZ R0, R5, UR4 ;  /* 0x0000000405007c20 */ /* 0x002fe20008410000 */
[----:B------:R-:W1:Y:S01]  /*f930*/  S2UR UR4, SR_CgaCtaId ;  /* 0x00000000000479c3 */ /* 0x000e620000008800 */
[----:B------:R-:W-:Y:S01]  /*f940*/  IADD3 R3, R4, -R3, RZ ;  /* 0x8000000304037210 */ /* 0x000fe20007ffe0ff */
        /* <DEDUP_REMOVED lines=8> */
[----:B------:R-:W-:Y:S01]  /*f9d0*/  LEA.HI R2, R3, R3, RZ, 0x1 ;  /* 0x0000000303027211 */ /* 0x000fe200078f08ff */
        /* <DEDUP_REMOVED lines=8> */
[----:B------:R-:W-:-:S02]  /*fa60*/  SHF.R.S32.HI R0, RZ, 0x1, R2 ;  /* 0x00000001ff007819 */ /* 0x000fc40000011402 */
[----:B------:R-:W-:Y:S02]  /*fa70*/  LOP3.LUT R2, R2, 0x3fffffe, RZ, 0xc0, !PT ;  /* 0x03fffffe02027812 */ /* 0x000fe400078ec0ff */
[C---:B------:R-:W-:Y:S01]  /*fa80*/  SHF.L.U32 R4, R0.reuse, 0x6, RZ ;  /* 0x0000000600047819 */ /* 0x040fe200000006ff */
[----:B-1----:R-:W-:Y:S01]  /*fa90*/  ULEA UR4, UR4, UR5, 0x18 ;  /* 0x0000000504047291 */ /* 0x002fe2000f8ec03f */
[----:B------:R-:W-:Y:S01]  /*faa0*/  LOP3.LUT P0, RZ, R0, 0x2, RZ, 0xc0, !PT ;  /* 0x0000000200ff7812 */ /* 0x000fe2000780c0ff */
[----:B------:R-:W-:Y:S01]  /*fab0*/  IMAD.IADD R2, R3, 0x1, -R2 ;  /* 0x0000000103027824 */ /* 0x000fe200078e0a02 */
[----:B------:R-:W-:Y:S01]  /*fac0*/  LOP3.LUT R3, R4, 0xc0, RZ, 0xc0, !PT ;  /* 0x000000c004037812 */ /* 0x000fe200078ec0ff */
[----:B------:R-:W-:Y:S01]  /*fad0*/  ULDC.U8 UR5, c[0x0][0x3d8] ;  /* 0x0000f60000057ab9 */ /* 0x000fe20000000000 */
[----:B------:R-:W-:Y:S01]  /*fae0*/  LOP3.LUT R4, R0, 0x1, RZ, 0xc0, !PT ;  /* 0x0000000100047812 */ /* 0x000fe200078ec0ff */
[----:B------:R-:W-:Y:S01]  /*faf0*/  UISETP.NE.AND UP1, UPT, UR5, URZ, UPT ;  /* 0x0000003f0500728c */ /* 0x000fe2000bf25270 */
[----:B------:R-:W-:-:S02]  /*fb00*/  LEA R2, R2, R23, 0x4 ;  /* 0x0000001702027211 */ /* 0x000fc400078e20ff */
[----:B------:R-:W-:Y:S02]  /*fb10*/  LEA.HI R3, R3, R3, RZ, 0x1d ;  /* 0x0000000303037211 */ /* 0x000fe400078fe8ff */
[----:B------:R-:W-:Y:S02]  /*fb20*/  ISETP.NE.U32.AND P1, PT, R4, 0x1, PT ;  /* 0x000000010400780c */ /* 0x000fe40003f25070 */
[----:B------:R-:W-:Y:S01]  /*fb30*/  MOV R4, 0xfffffff0 ;  /* 0xfffffff000047802 */ /* 0x000fe20000000f00 */
[----:B------:R-:W-:Y:S01]  /*fb40*/  IMAD.U32 R2, R2, 0x2, R3 ;  /* 0x0000000202027824 */ /* 0x000fe200078e0003 */
[----:B------:R-:W-:Y:S02]  /*fb50*/  F2FP.BF16.F32.PACK_AB R16, R16, R144 ;  /* 0x000000901010723e */ /* 0x000fe400000010ff */
[----:B------:R-:W-:Y:S02]  /*fb60*/  SEL R4, R4, 0x10, !P1 ;  /* 0x0000001004047807 */ /* 0x000fe40004800000 */
[----:B------:R-:W-:Y:S01]  /*fb70*/  LEA R0, R2, UR4, 0x1 ;  /* 0x0000000402007c11 */ /* 0x000fe2000f8e08ff */
[----:B------:R-:W-:Y:S01]  /*fb80*/  ULDC.U8 UR4, c[0x0][0x3d9] ;  /* 0x0000f64000047ab9 */ /* 0x000fe20000000000 */
[----:B------:R-:W-:Y:S01]  /*fb90*/  F2FP.BF16.F32.PACK_AB R18, R18, R146 ;  /* 0x000000921212723e */ /* 0x000fe200000010ff */
[----:B------:R-:W-:Y:S01]  /*fba0*/  UISETP.NE.AND UP0, UPT, UR4, URZ, UPT ;  /* 0x0000003f0400728c */ /* 0x000fe2000bf05270 */
[----:B------:R-:W-:Y:S01]  /*fbb0*/  F2FP.BF16.F32.PACK_AB R15, R15, R148 ;  /* 0x000000940f0f723e */ /* 0x000fe200000010ff */
[----:B------:R-:W-:Y:S01]  /*fbc0*/  STS [R0], R16 ;  /* 0x0000001000007388 */ /* 0x000fe20000000800 */
[----:B------:R-:W-:Y:S01]  /*fbd0*/  F2FP.BF16.F32.PACK_AB R14, R14, R150 ;  /* 0x000000960e0e723e */ /* 0x000fe200000010ff */
[----:B------:R-:W-:Y:S01]  /*fbe0*/  UISETP.NE.OR UP2, UPT, UR4, URZ, !UP1 ;  /* 0x0000003f0400728c */ /* 0x000fe2000cf45670 */
[----:B------:R-:W-:Y:S01]  /*fbf0*/  IADD3 R3, R0, R4, RZ ;  /* 0x0000000400037210 */ /* 0x000fe20007ffe0ff */
[----:B------:R1:W-:Y:S01]  /*fc00*/  STS [R0+0x200], R18 ;  /* 0x0002001200007388 */ /* 0x0003e20000000800 */
[----:B------:R-:W-:-:S02]  /*fc10*/  F2FP.BF16.F32.PACK_AB R17, R17, R140 ;  /* 0x0000008c1111723e */ /* 0x000fc400000010ff */
[----:B------:R-:W-:Y:S01]  /*fc20*/  F2FP.BF16.F32.PACK_AB R142, R143, R142 ;  /* 0x0000008e8f8e723e */ /* 0x000fe200000010ff */
[----:B------:R-:W-:Y:S01]  /*fc30*/  STS [R3], R15 ;  /* 0x0000000f03007388 */ /* 0x000fe20000000800 */
[C---:B------:R-:W-:Y:S01]  /*fc40*/  IADD3 R2, R0.reuse, 0x20, RZ ;  /* 0x0000002000027810 */ /* 0x040fe20007ffe0ff */
[----:B------:R-:W-:Y:S01]  /*fc50*/  @UP0 ULDC.64 UR8, c[0x0][0x2c0] ;  /* 0x0000b00000080ab9 */ /* 0x000fe20000000a00 */
[----:B------:R-:W-:Y:S01]  /*fc60*/  @P0 VIADD R2, R0, 0xffffffe0 ;  /* 0xffffffe000020836 */ /* 0x000fe20000000000 */
[----:B------:R-:W-:Y:S01]  /*fc70*/  @UP0 UIMAD UR13, UR9, UR8, URZ ;  /* 0x00000008090d02a4 */ /* 0x000fe2000f8e023f */
[----:B------:R-:W-:Y:S01]  /*fc80*/  F2FP.BF16.F32.PACK_AB R13, R13, R152 ;  /* 0x000000980d0d723e */ /* 0x000fe200000010ff */
[----:B------:R-:W-:Y:S01]  /*fc90*/  STS [R3+0x200], R14 ;  /* 0x0002000e03007388 */ /* 0x000fe20000000800 */
[----:B------:R-:W-:Y:S01]  /*fca0*/  F2FP.BF16.F32.PACK_AB R155, R155, R154 ;  /* 0x0000009a9b9b723e */ /* 0x000fe200000010ff */
[----:B------:R-:W2:Y:S01]  /*fcb0*/  S2UR UR8, SR_CTAID.Z ;  /* 0x00000000000879c3 */ /* 0x000ea20000002700 */
[----:B------:R-:W-:Y:S01]  /*fcc0*/  F2FP.BF16.F32.PACK_AB R11, R11, R160 ;  /* 0x000000a00b0b723e */ /* 0x000fe200000010ff */
[----:B------:R3:W-:Y:S01]  /*fcd0*/  STS [R0+0x1000], R17 ;  /* 0x0010001100007388 */ /* 0x0007e20000000800 */
[----:B------:R-:W-:Y:S01]  /*fce0*/  F2FP.BF16.F32.PACK_AB R12, R12, R162 ;  /* 0x000000a20c0c723e */ /* 0x000fe200000010ff */
[----:B------:R-:W-:Y:S01]  /*fcf0*/  @!UP0 ULDC UR6, c[0x0][0x2e4] ;  /* 0x0000b90000068ab9 */ /* 0x000fe20000000800 */
[----:B------:R-:W-:Y:S01]  /*fd00*/  F2FP.BF16.F32.PACK_AB R7, R7, R168 ;  /* 0x000000a80707723e */ /* 0x000fe200000010ff */
[----:B------:R4:W-:Y:S01]  /*fd10*/  STS [R0+0x1200], R142 ;  /* 0x0012008e00007388 */ /* 0x0009e20000000800 */
[----:B------:R-:W-:Y:S01]  /*fd20*/  F2FP.BF16.F32.PACK_AB R6, R6, R170 ;  /* 0x000000aa0606723e */ /* 0x000fe200000010ff */
[----:B------:R-:W-:Y:S01]  /*fd30*/  @!UP0 ULDC UR9, c[0x0][0x2c4] ;  /* 0x0000b10000098ab9 */ /* 0x000fe20000000800 */
[----:B------:R-:W-:Y:S01]  /*fd40*/  F2FP.BF16.F32.PACK_AB R10, R10, R156 ;  /* 0x0000009c0a0a723e */ /* 0x000fe200000010ff */
[----:B------:R-:W-:Y:S01]  /*fd50*/  STS [R3+0x1000], R13 ;  /* 0x0010000d03007388 */ /* 0x000fe20000000800 */
[----:B------:R-:W-:Y:S01]  /*fd60*/  F2FP.BF16.F32.PACK_AB R9, R9, R158 ;  /* 0x0000009e0909723e */ /* 0x000fe200000010ff */
[----:B------:R-:W-:Y:S01]  /*fd70*/  @!UP0 USEL UR13, UR9, UR6, !UP1 ;  /* 0x00000006090d8287 */ /* 0x000fe2000c800000 */
[----:B------:R-:W-:Y:S01]  /*fd80*/  F2FP.BF16.F32.PACK_AB R8, R8, R166 ;  /* 0x000000a60808723e */ /* 0x000fe200000010ff */
[----:B------:R2:W-:Y:S01]  /*fd90*/  STS [R3+0x1200], R155 ;  /* 0x0012009b03007388 */ /* 0x0005e20000000800 */
[----:B------:R-:W-:Y:S01]  /*fda0*/  F2FP.BF16.F32.PACK_AB R5, R5, R164 ;  /* 0x000000a40505723e */ /* 0x000fe200000010ff */
[----:B------:R-:W-:Y:S01]  /*fdb0*/  @!UP0 ULDC UR4, c[0x0][0x270] ;  /* 0x00009c0000048ab9 */ /* 0x000fe20000000800 */
[----:B------:R-:W-:Y:S01]  /*fdc0*/  @UP0 UMOV UR7, 0x1 ;  /* 0x0000000100070882 */ /* 0x000fe20000000000 */
[----:B------:R-:W-:Y:S01]  /*fdd0*/  STS [R2], R11 ;  /* 0x0000000b02007388 */ /* 0x000fe20000000800 */
[----:B------:R-:W-:Y:S01]  /*fde0*/  @!UP0 UIMAD UR7, UR13, UR4, URZ ;  /* 0x000000040d0782a4 */ /* 0x000fe2000f8e023f */
[----:B-1----:R-:W-:Y:S01]  /*fdf0*/  IMAD.MOV.U32 R18, RZ, RZ, 0x7f800000 ;  /* 0x7f800000ff127424 */ /* 0x002fe200078e00ff */
[----:B------:R-:W-:Y:S01]  /*fe00*/  @UP0 ULDC UR12, c[0x0][0x2c0] ;  /* 0x0000b000000c0ab9 */ /* 0x000fe20000000800 */
[----:B------:R-:W-:Y:S01]  /*fe10*/  STS [R2+0x200], R12 ;  /* 0x0002000c02007388 */ /* 0x000fe20000000800 */
[----:B------:R-:W-:Y:S01]  /*fe20*/  UIMAD UR7, UR11, UR7, URZ ;  /* 0x000000070b0772a4 */ /* 0x000fe2000f8e023f */
[----:B------:R-:W-:Y:S01]  /*fe30*/  MOV R16, 0x7f800000 ;  /* 0x7f80000000107802 */ /* 0x000fe20000000f00 */
[----:B------:R-:W-:Y:S01]  /*fe40*/  @!UP2 ULDC UR5, c[0x0][0x2c4] ;  /* 0x0000b1000005aab9 */ /* 0x000fe20000000800 */
[----:B------:R-:W-:Y:S01]  /*fe50*/  @!UP0 UMOV UR12, 0x1 ;  /* 0x00000001000c8882 */ /* 0x000fe20000000000 */
[----:B------:R-:W-:Y:S01]  /*fe60*/  @!UP2 UIMAD UR5, UR11, UR5, URZ ;  /* 0x000000050b05a2a4 */ /* 0x000fe2000f8e023f */
[----:B---3--:R-:W-:Y:S01]  /*fe70*/  MOV R17, 0x7f800000 ;  /* 0x7f80000000117802 */ /* 0x008fe20000000f00 */
[----:B------:R-:W-:Y:S01]  /*fe80*/  UIMAD UR6, UR10, UR12, URZ ;  /* 0x0000000c0a0672a4 */ /* 0x000fe2000f8e023f */
[----:B----4-:R-:W-:Y:S01]  /*fe90*/  IADD3 R0, R4, R2, RZ ;  /* 0x0000000204007210 */ /* 0x010fe20007ffe0ff */
[----:B------:R-:W-:Y:S01]  /*fea0*/  USEL UR7, UR7, URZ, UP2 ;  /* 0x0000003f07077287 */ /* 0x000fe20009000000 */
[----:B------:R1:W-:Y:S01]  /*feb0*/  @P2 MUFU.LG2 R4, R22 ;  /* 0x0000001600042308 */ /* 0x0003e20000000c00 */
[----:B------:R-:W-:-:S02]  /*fec0*/  USHF.L.U32 UR6, UR6, 0x7, URZ ;  /* 0x0000000706067899 */ /* 0x000fc4000800063f */
[----:B------:R3:W-:Y:S01]  /*fed0*/  STS [R0], R7 ;  /* 0x0000000700007388 */ /* 0x0007e20000000800 */
[----:B--2---:R-:W-:Y:S01]  /*fee0*/  UIMAD UR7, UR8, UR13, UR7 ;  /* 0x0000000d080772a4 */ /* 0x004fe2000f8e0207 */
[----:B------:R-:W2:Y:S02]  /*fef0*/  @P5 LDC R3, c[0x0][0x2e8] ;  /* 0x0000ba00ff035b82 */ /* 0x000ea40000000800 */
[----:B------:R4:W-:Y:S01]  /*ff00*/  STS [R0+0x200], R6 ;  /* 0x0002000600007388 */ /* 0x0009e20000000800 */
[----:B------:R-:W-:Y:S01]  /*ff10*/  @!UP2 UMOV UR14, UR5 ;  /* 0x00000005000eac82 */ /* 0x000fe20008000000 */
[----:B------:R-:W-:Y:S02]  /*ff20*/  @!UP2 USHF.R.S32.HI UR15, URZ, 0x1f, UR5 ;  /* 0x0000001f3f0fa899 */ /* 0x000fe40008011405 */
[----:B------:R-:W-:Y:S01]  /*ff30*/  STS [R2+0x1000], R10 ;  /* 0x0010000a02007388 */ /* 0x000fe20000000800 */
[----:B------:R-:W-:Y:S02]  /*ff40*/  USHF.R.S32.HI UR13, URZ, 0x1f, UR6 ;  /* 0x0000001f3f0d7899 */ /* 0x000fe40008011406 */
[----:B------:R-:W-:Y:S01]  /*ff50*/  USHF.R.S32.HI UR4, URZ, 0x1f, UR7 ;  /* 0x0000001f3f047899 */ /* 0x000fe20008011407 */
[----:B------:R4:W-:Y:S01]  /*ff60*/  STS [R2+0x1200], R9 ;  /* 0x0012000902007388 */ /* 0x0009e20000000800 */
[----:B------:R-:W-:Y:S01]  /*ff70*/  UIADD3 UR14, UP1, UP0, UR6, UR14, UR7 ;  /* 0x0000000e060e7290 */ /* 0x000fe2000f83e007 */
[----:B-1----:R-:W1:Y:S02]  /*ff80*/  LDC.64 R22, c[0x0][0x2a0] ;  /* 0x0000a800ff167b82 */ /* 0x002e640000000a00 */
[----:B------:R2:W-:Y:S01]  /*ff90*/  STS [R0+0x1200], R8 ;  /* 0x0012000800007388 */ /* 0x0005e20000000800 */
[----:B------:R-:W-:-:S03]  /*ffa0*/  UIADD3.X UR13, UR13, UR15, UR4, UP1, UP0 ;  /* 0x0000000f0d0d7290 */ /* 0x000fc60008fe0404 */
[----:B------:R2:W-:Y:S02]  /*ffb0*/  STS [R0+0x1000], R5 ;  /* 0x0010000500007388 */ /* 0x0005e40000000800 */
[----:B---3--:R-:W3:Y:S08]  /*ffc0*/  @P3 LDC R7, c[0x0][0x2e8] ;  /* 0x0000ba00ff073b82 */ /* 0x008ef00000000800 */
[----:B----4-:R-:W4:Y:S01]  /*ffd0*/  @P2 LDC R6, c[0x0][0x2e8] ;  /* 0x0000ba00ff062b82 */ /* 0x010f220000000800 */
[----:B------:R-:W1:Y:S07]  /*ffe0*/  @P5 MUFU.LG2 R2, R21 ;  /* 0x0000001500025308 */ /* 0x000e6e0000000c00 */
[----:B--2---:R-:W2:Y:S01]  /*fff0*/  @P4 LDC R8, c[0x0][0x2e8] ;  /* 0x0000ba00ff084b82 */ /* 0x004ea20000000800 */
[----:B------:R1:W3:Y:S08]  /*10000*/  @P4 MUFU.LG2 R9, R20 ;  /* 0x0000001400094308 */ /* 0x0002f00000000c00 */
[----:B------:R3:W3:Y:S01]  /*10010*/  @P3 MUFU.LG2 R5, R19 ;  /* 0x0000001300053308 */ /* 0x0006e20000000c00 */
[----:B-1----:R-:W-:Y:S01]  /*10020*/  @P5 FMUL.FTZ R0, R2, 0.69314718246459960938 ;  /* 0x3f31721802005820 */ /* 0x002fe20000410000 */
[----:B------:R-:W1:Y:S01]  /*10030*/  LDC.64 R20, c[0x0][0x290] ;  /* 0x0000a400ff147b82 */ /* 0x000e620000000a00 */
[----:B---3--:R-:W-:-:S02]  /*10040*/  MOV R19, 0x7f800000 ;  /* 0x7f80000000137802 */ /* 0x008fc40000000f00 */
[----:B-----5:R-:W-:Y:S01]  /*10050*/  @P5 FFMA.FTZ R19, R138, R3, R0 ;  /* 0x000000038a135223 */ /* 0x020fe20000010000 */
[----:B------:R-:W-:Y:S01]  /*10060*/  @P4 FMUL.FTZ R3, R9, 0.69314718246459960938 ;  /* 0x3f31721809034820 */ /* 0x000fe20000410000 */
[----:B------:R-:W-:Y:S01]  /*10070*/  @P3 FMUL.FTZ R2, R5, 0.69314718246459960938 ;  /* 0x3f31721805023820 */ /* 0x000fe20000410000 */
[----:B------:R-:W-:Y:S02]  /*10080*/  @P2 FMUL.FTZ R0, R4, 0.69314718246459960938 ;  /* 0x3f31721804002820 */ /* 0x000fe40000410000 */
[----:B--2---:R-:W-:Y:S01]  /*10090*/  @P4 FFMA.FTZ R18, R137, R8, R3 ;  /* 0x0000000889124223 */ /* 0x004fe20000010003 */
[----:B------:R-:W-:Y:S01]  /*100a0*/  @P3 FFMA.FTZ R16, R136, R7, R2 ;  /* 0x0000000788103223 */ /* 0x000fe20000010002 */
[----:B----4-:R-:W-:Y:S01]  /*100b0*/  @P2 FFMA.FTZ R17, R135, R6, R0 ;  /* 0x0000000687112223 */ /* 0x010fe20000010000 */
[----:B------:R-:W-:Y:S06]  /*100c0*/  BAR.SYNC.DEFER_BLOCKING 0x0 ;  /* 0x0000000000007b1d */ /* 0x000fec0000010000 */
[----:B------:R-:W-:Y:S05]  /*100d0*/  @P6 BRA `(.L_x_259) ;  /* 0x0000000000c86947 */ /* 0x000fea0003800000 */
[----:B------:R-:W2:Y:S01]  /*100e0*/  S2R R3, SR_TID.X ;  /* 0x0000000000037919 */ /* 0x000ea20000002100 */
[----:B------:R-:W-:Y:S01]  /*100f0*/  UIMAD UR4, UR10, -0x80, UR9 ;  /* 0xffffff800a0478a4 */ /* 0x000fe2000f8e0209 */
[----:B--2---:R-:W-:-:S04]  /*10100*/  SHF.R.S32.HI R2, RZ, 0x1f, R3 ;  /* 0x0000001fff027819 */ /* 0x004fc80000011403 */
[----:B------:R-:W-:-:S04]  /*10110*/  LEA.HI R2, R2, R3, RZ, 0x5 ;  /* 0x0000000302027211 */ /* 0x000fc800078f28ff */
[----:B------:R-:W-:Y:S02]  /*10120*/  LOP3.LUT R0, R2, 0xffffffe0, RZ, 0xc0, !PT ;  /* 0xffffffe002007812 */ /* 0x000fe400078ec0ff */
[--C-:B------:R-:W-:Y:S02]  /*10130*/  SHF.R.S32.HI R4, RZ, 0x5, R2.reuse ;  /* 0x00000005ff047819 */ /* 0x100fe40000011402 */
[----:B------:R-:W-:Y:S01]  /*10140*/  SHF.R.S32.HI R2, RZ, 0x1f, R2 ;  /* 0x0000001fff027819 */ /* 0x000fe20000011402 */
[----:B------:R-:W-:-:S03]  /*10150*/  IMAD.IADD R0, R3, 0x1, -R0 ;  /* 0x0000000103007824 */ /* 0x000fc600078e0a00 */
[----:B------:R-:W-:Y:S02]  /*10160*/  LEA.HI R2, R2, R4, RZ, 0x2 ;  /* 0x0000000402027211 */ /* 0x000fe400078f10ff */
[----:B------:R-:W-:Y:S02]  /*10170*/  SHF.R.S32.HI R3, RZ, 0x1f, R0 ;  /* 0x0000001fff037819 */ /* 0x000fe40000011400 */
[----:B------:R-:W-:Y:S02]  /*10180*/  LOP3.LUT R2, R2, 0xfffffffc, RZ, 0xc0, !PT ;  /* 0xfffffffc02027812 */ /* 0x000fe400078ec0ff */
[----:B------:R-:W-:-:S03]  /*10190*/  LEA.HI R3, R3, R0, RZ, 0x2 ;  /* 0x0000000003037211 */ /* 0x000fc600078f10ff */
[----:B------:R-:W-:Y:S01]  /*101a0*/  IMAD.IADD R0, R4, 0x1, -R2 ;  /* 0x0000000104007824 */ /* 0x000fe200078e0a02 */
        /* <DEDUP_REMOVED lines=9> */
[----:B------:R-:W2:Y:S01]  /*10240*/  @!P6 LDC.64 R10, c[0x0][0x2b0] ;  /* 0x0000ac00ff0aeb82 */ /* 0x000ea20000000a00 */
[----:B------:R-:W-:-:S03]  /*10250*/  @!P6 IMAD R3, R0, UR12, RZ ;  /* 0x0000000c0003ec24 */ /* 0x000fc6000f8e02ff */
[----:B------:R-:W-:Y:S02]  /*10260*/  @!P5 IMAD R2, R2, UR12, RZ ;  /* 0x0000000c0202dc24 */ /* 0x000fe4000f8e02ff */
[----:B------:R-:W-:Y:S01]  /*10270*/  @!P6 IADD3 R0, P0, R3, UR14, RZ ;  /* 0x0000000e0300ec10 */ /* 0x000fe2000ff1e0ff */
[----:B------:R-:W-:Y:S01]  /*10280*/  @!P4 IMAD R5, R5, UR12, RZ ;  /* 0x0000000c0505cc24 */ /* 0x000fe2000f8e02ff */
[----:B------:R-:W3:Y:S02]  /*10290*/  @!P5 LDC.64 R8, c[0x0][0x2b0] ;  /* 0x0000ac00ff08db82 */ /* 0x000ee40000000a00 */
[----:B------:R-:W-:Y:S01]  /*102a0*/  @!P6 LEA.HI.X.SX32 R6, R3, UR13, 0x1, P0 ;  /* 0x0000000d0306ec11 */ /* 0x000fe200080f0eff */
[----:B------:R-:W-:Y:S01]  /*102b0*/  @!P3 IMAD R3, R4, UR12, RZ ;  /* 0x0000000c0403bc24 */ /* 0x000fe2000f8e02ff */
[----:B------:R-:W-:-:S04]  /*102c0*/  @!P5 IADD3 R7, P0, R2, UR14, RZ ;  /* 0x0000000e0207dc10 */ /* 0x000fc8000ff1e0ff */
[----:B------:R-:W4:Y:S01]  /*102d0*/  @!P4 LDC.64 R12, c[0x0][0x2b0] ;  /* 0x0000ac00ff0ccb82 */ /* 0x000f220000000a00 */
[----:B------:R-:W-:-:S07]  /*102e0*/  @!P5 LEA.HI.X.SX32 R2, R2, UR13, 0x1, P0 ;  /* 0x0000000d0202dc11 */ /* 0x000fce00080f0eff */
[----:B------:R-:W5:Y:S01]  /*102f0*/  @!P3 LDC.64 R14, c[0x0][0x2b0] ;  /* 0x0000ac00ff0ebb82 */ /* 0x000f620000000a00 */
[----:B--2---:R-:W-:-:S04]  /*10300*/  @!P6 LEA R10, P1, R0, R10, 0x2 ;  /* 0x0000000a000ae211 */ /* 0x004fc800078210ff */
[----:B------:R-:W-:Y:S02]  /*10310*/  @!P6 LEA.HI.X R11, R0, R11, R6, 0x2, P1 ;  /* 0x0000000b000be211 */ /* 0x000fe400008f1406 */
[----:B------:R-:W-:Y:S02]  /*10320*/  @!P4 IADD3 R0, P1, R5, UR14, RZ ;  /* 0x0000000e0500cc10 */ /* 0x000fe4000ff3e0ff */
[----:B---3--:R-:W-:Y:S01]  /*10330*/  @!P5 LEA R6, P2, R7, R8, 0x2 ;  /* 0x000000080706d211 */ /* 0x008fe200078410ff */
[----:B------:R2:W-:Y:S01]  /*10340*/  @!P6 STG.E desc[UR30][R10.64], R19 ;  /* 0x000000130a00e986 */ /* 0x0005e2000c10191e */
[----:B------:R-:W-:Y:S02]  /*10350*/  @!P3 IADD3 R8, P0, R3, UR14, RZ ;  /* 0x0000000e0308bc10 */ /* 0x000fe4000ff1e0ff */
[----:B------:R-:W-:Y:S02]  /*10360*/  @!P4 LEA.HI.X.SX32 R5, R5, UR13, 0x1, P1 ;  /* 0x0000000d0505cc11 */ /* 0x000fe400088f0eff */
[----:B------:R-:W-:-:S02]  /*10370*/  @!P5 LEA.HI.X R7, R7, R9, R2, 0x2, P2 ;  /* 0x000000090707d211 */ /* 0x000fc400010f1402 */
[----:B------:R-:W-:Y:S02]  /*10380*/  @!P3 LEA.HI.X.SX32 R3, R3, UR13, 0x1, P0 ;  /* 0x0000000d0303bc11 */ /* 0x000fe400080f0eff */
[C---:B----4-:R-:W-:Y:S01]  /*10390*/  @!P4 LEA R4, P1, R0.reuse, R12, 0x2 ;  /* 0x0000000c0004c211 */ /* 0x050fe200078210ff */
[----:B------:R2:W-:Y:S03]  /*103a0*/  @!P5 STG.E desc[UR30][R6.64], R18 ;  /* 0x000000120600d986 */ /* 0x0005e6000c10191e */
[----:B------:R-:W-:Y:S02]  /*103b0*/  @!P4 LEA.HI.X R5, R0, R13, R5, 0x2, P1 ;  /* 0x0000000d0005c211 */ /* 0x000fe400008f1405 */
[----:B-----5:R-:W-:-:S03]  /*103c0*/  @!P3 LEA R2, P0, R8, R14, 0x2 ;  /* 0x0000000e0802b211 */ /* 0x020fc600078010ff */
[----:B------:R2:W-:Y:S01]  /*103d0*/  @!P4 STG.E desc[UR30][R4.64], R16 ;  /* 0x000000100400c986 */ /* 0x0005e2000c10191e */
[----:B------:R-:W-:-:S05]  /*103e0*/  @!P3 LEA.HI.X R3, R8, R15, R3, 0x2, P0 ;  /* 0x0000000f0803b211 */ /* 0x000fca00000f1403 */
[----:B------:R2:W-:Y:S04]  /*103f0*/  @!P3 STG.E desc[UR30][R2.64], R17 ;  /* 0x000000110200b986 */ /* 0x0005e8000c10191e */
.L_x_259:
[----:B------:R-:W-:Y:S05]  /*10400*/  BSYNC B0 ;  /* 0x0000000000007941 */ /* 0x000fea0003800000 */
.L_x_258:
[----:B--2---:R-:W2:Y:S01]  /*10410*/  S2R R6, SR_CTAID.X ;  /* 0x0000000000067919 */ /* 0x004ea20000002500 */
[----:B------:R-:W-:Y:S01]  /*10420*/  IMAD.SHL.U32 R2, R24, 0x8, RZ ;  /* 0x0000000818027824 */ /* 0x000fe200078e00ff */
[----:B------:R-:W-:Y:S01]  /*10430*/  USHF.R.S32.HI UR4, URZ, 0x1f, UR11 ;  /* 0x0000001f3f047899 */ /* 0x000fe2000801140b */
[----:B------:R-:W-:Y:S01]  /*10440*/  SHF.R.S32.HI R4, RZ, 0x2, R25 ;  /* 0x00000002ff047819 */ /* 0x000fe20000011419 */
[----:B------:R-:W-:Y:S01]  /*10450*/  LDS.128 R16, [R224+0x1000] ;  /* 0x00100000e0107984 */ /* 0x000fe20000000c00 */
[----:B------:R-:W-:Y:S01]  /*10460*/  ULDC.64 UR6, c[0x0][0x298] ;  /* 0x0000a60000067ab9 */ /* 0x000fe20000000a00 */
[--C-:B------:R-:W-:Y:S01]  /*10470*/  SHF.R.S32.HI R3, RZ, 0x1f, R2.reuse ;  /* 0x0000001fff037819 */ /* 0x100fe20000011402 */
[----:B------:R-:W-:Y:S01]  /*10480*/  USHF.L.U32 UR15, UR6, 0x6, URZ ;  /* 0x00000006060f7899 */ /* 0x000fe2000800063f */
[C---:B-1----:R-:W-:Y:S01]  /*10490*/  IMAD R0, R20.reuse, UR4, RZ ;  /* 0x0000000414007c24 */ /* 0x042fe2000f8e02ff */
[----:B------:R-:W-:Y:S01]  /*104a0*/  USHF.R.S32.HI UR4, URZ, 0x1f, UR8 ;  /* 0x0000001f3f047899 */ /* 0x000fe20008011408 */
[----:B------:R-:W1:Y:S01]  /*104b0*/  LDS.128 R24, [R224] ;  /* 0x00000000e0187984 */ /* 0x000e620000000c00 */
[----:B------:R-:W-:Y:S01]  /*104c0*/  IMAD.WIDE.U32 R2, R20, UR11, R2 ;  /* 0x0000000b14027c25 */ /* 0x000fe2000f8e0002 */
[----:B------:R-:W-:-:S02]  /*104d0*/  SHF.R.S32.HI R5, RZ, 0x1f, R4 ;  /* 0x0000001fff057819 */ /* 0x000fc40000011404 */
[----:B------:R-:W-:Y:S01]  /*104e0*/  LDS.128 R12, [R224+0x1800] ;  /* 0x00180000e00c7984 */ /* 0x000fe20000000c00 */
[----:B------:R-:W-:-:S04]  /*104f0*/  IMAD R0, R21, UR11, R0 ;  /* 0x0000000b15007c24 */ /* 0x000fc8000f8e0200 */
[----:B------:R-:W-:Y:S02]  /*10500*/  IMAD.IADD R3, R3, 0x1, R0 ;  /* 0x0000000103037824 */ /* 0x000fe400078e0200 */
[C---:B------:R-:W-:Y:S01]  /*10510*/  IMAD R0, R22.reuse, UR4, RZ ;  /* 0x0000000416007c24 */ /* 0x040fe2000f8e02ff */
[----:B------:R-:W-:Y:S01]  /*10520*/  ULDC.64 UR4, c[0x0][0x280] ;  /* 0x0000a00000047ab9 */ /* 0x000fe20000000a00 */
[----:B------:R-:W-:-:S04]  /*10530*/  IMAD.WIDE.U32 R2, R22, UR8, R2 ;  /* 0x0000000816027c25 */ /* 0x000fc8000f8e0002 */
[----:B------:R-:W-:Y:S02]  /*10540*/  IMAD R0, R23, UR8, R0 ;  /* 0x0000000817007c24 */ /* 0x000fe4000f8e0200 */
[----:B------:R-:W3:Y:S01]  /*10550*/  LDS.128 R20, [R224+0x800] ;  /* 0x00080000e0147984 */ /* 0x000ee20000000c00 */
[----:B--2---:R-:W-:Y:S02]  /*10560*/  IMAD.WIDE R4, R6, 0x80, R4 ;  /* 0x0000008006047825 */ /* 0x004fe400078e0204 */
[----:B------:R-:W-:Y:S02]  /*10570*/  IADD3 R3, R3, R0, RZ ;  /* 0x0000000003037210 */ /* 0x000fe40007ffe0ff */
[----:B------:R-:W-:Y:S02]  /*10580*/  IMAD R0, R5, UR6, RZ ;  /* 0x0000000605007c24 */ /* 0x000fe4000f8e02ff */
[----:B------:R-:W-:Y:S01]  /*10590*/  IMAD.WIDE.U32 R2, R4, UR6, R2 ;  /* 0x0000000604027c25 */ /* 0x000fe2000f8e0002 */
[----:B------:R-:W-:-:S03]  /*105a0*/  USHF.L.U64.HI UR6, UR6, 0x6, UR7 ;  /* 0x0000000606067899 */ /* 0x000fc60008010207 */
[----:B------:R-:W-:Y:S01]  /*105b0*/  IMAD R0, R4, UR7, R0 ;  /* 0x0000000704007c24 */ /* 0x000fe2000f8e0200 */
[----:B------:R-:W-:-:S04]  /*105c0*/  LEA R6, P0, R2, UR4, 0x1 ;  /* 0x0000000402067c11 */ /* 0x000fc8000f8008ff */
[----:B------:R-:W-:-:S04]  /*105d0*/  IADD3 R0, R3, R0, RZ ;  /* 0x0000000003007210 */ /* 0x000fc80007ffe0ff */
[----:B------:R-:W-:Y:S02]  /*105e0*/  LEA.HI.X R7, R2, UR5, R0, 0x1, P0 ;  /* 0x0000000502077c11 */ /* 0x000fe400080f0c00 */
[----:B------:R-:W-:-:S03]  /*105f0*/  IADD3 R4, P0, R6, UR15, RZ ;  /* 0x0000000f06047c10 */ /* 0x000fc6000ff1e0ff */
[----:B-1----:R-:W-:Y:S01]  /*10600*/  STG.E.128 desc[UR30][R6.64], R24 ;  /* 0x0000001806007986 */ /* 0x002fe2000c101d1e */
[----:B------:R-:W-:Y:S02]  /*10610*/  IADD3.X R5, R7, UR6, RZ, P0, !PT ;  /* 0x0000000607057c10 */ /* 0x000fe400087fe4ff */
[----:B------:R-:W-:-:S04]  /*10620*/  IADD3 R2, P0, R4, UR15, RZ ;  /* 0x0000000f04027c10 */ /* 0x000fc8000ff1e0ff */
[----:B------:R-:W-:Y:S02]  /*10630*/  IADD3.X R3, R5, UR6, RZ, P0, !PT ;  /* 0x0000000605037c10 */ /* 0x000fe400087fe4ff */
[----:B------:R-:W-:-:S04]  /*10640*/  IADD3 R8, P0, R2, UR15, RZ ;  /* 0x0000000f02087c10 */ /* 0x000fc8000ff1e0ff */
[----:B------:R-:W-:Y:S01]  /*10650*/  IADD3.X R9, R3, UR6, RZ, P0, !PT ;  /* 0x0000000603097c10 */ /* 0x000fe200087fe4ff */
[----:B---3--:R-:W-:Y:S04]  /*10660*/  STG.E.128 desc[UR30][R4.64], R20 ;  /* 0x0000001404007986 */ /* 0x008fe8000c101d1e */
[----:B------:R-:W-:Y:S04]  /*10670*/  STG.E.128 desc[UR30][R2.64], R16 ;  /* 0x0000001002007986 */ /* 0x000fe8000c101d1e */
[----:B------:R-:W-:Y:S01]  /*10680*/  STG.E.128 desc[UR30][R8.64], R12 ;  /* 0x0000000c08007986 */ /* 0x000fe2000c101d1e */
[----:B------:R-:W-:Y:S05]  /*10690*/  EXIT ;  /* 0x000000000000794d */ /* 0x000fea0003800000 */
.L_x_252:
[----:B------:R-:W-:Y:S01]  /*106a0*/  LEA.HI R6, R6, R58, RZ, 0x2 ;  /* 0x0000003a06067211 */ /* 0x000fe200078f10ff */
[----:B------:R-:W1:Y:S01]  /*106b0*/  S2R R5, SR_CTAID.X ;  /* 0x0000000000057919 */ /* 0x000e620000002500 */
[----:B------:R-:W-:Y:S01]  /*106c0*/  SHF.R.S32.HI R0, RZ, 0x1f, R23 ;  /* 0x0000001fff007819 */ /* 0x000fe20000011417 */
[----:B------:R-:W-:Y:S01]  /*106d0*/  ULDC.64 UR4, c[0x0][0x290] ;  /* 0x0000a40000047ab9 */ /* 0x000fe20000000a00 */
[----:B------:R-:W-:Y:S01]  /*106e0*/  LOP3.LUT R2, R6, 0x1ffffffc, RZ, 0xc0, !PT ;  /* 0x1ffffffc06027812 */ /* 0x000fe200078ec0ff */
[----:B------:R-:W-:Y:S01]  /*106f0*/  ULDC.U8 UR9, c[0x0][0x3d9] ;  /* 0x0000f64000097ab9 */ /* 0x000fe20000000000 */
[----:B------:R-:W-:Y:S01]  /*10700*/  SHF.R.S32.HI R4, RZ, 0x1f, R25 ;  /* 0x0000001fff047819 */ /* 0x000fe20000011419 */
[----:B------:R-:W-:Y:S01]  /*10710*/  IMAD R0, R0, UR4, RZ ;  /* 0x0000000400007c24 */ /* 0x000fe2000f8e02ff */
[----:B------:R-:W-:Y:S01]  /*10720*/  UISETP.NE.AND UP1, UPT, UR9, URZ, UPT ;  /* 0x0000003f0900728c */ /* 0x000fe2000bf25270 */
[----:B------:R-:W-:Y:S01]  /*10730*/  IMAD.IADD R2, R58, 0x1, -R2 ;  /* 0x000000013a027824 */ /* 0x000fe200078e0a02 */
[----:B------:R-:W-:Y:S01]  /*10740*/  SHF.R.S32.HI R6, RZ, 0x2, R6 ;  /* 0x00000002ff067819 */ /* 0x000fe20000011406 */
[C---:B------:R-:W-:Y:S01]  /*10750*/  IMAD R0, R23.reuse, UR5, R0 ;  /* 0x0000000517007c24 */ /* 0x040fe2000f8e0200 */
[----:B------:R-:W-:Y:S01]  /*10760*/  ULDC.U8 UR10, c[0x0][0x3d8] ;  /* 0x0000f600000a7ab9 */ /* 0x000fe20000000000 */
[----:B------:R-:W-:Y:S01]  /*10770*/  IMAD.SHL.U32 R2, R2, 0x8, RZ ;  /* 0x0000000802027824 */ /* 0x000fe200078e00ff */
[----:B------:R-:W-:Y:S01]  /*10780*/  SHF.R.S32.HI R7, RZ, 0x1f, R6 ;  /* 0x0000001fff077819 */ /* 0x000fe20000011406 */
[----:B------:R-:W-:Y:S01]  /*10790*/  ULDC.64 UR6, c[0x0][0x298] ;  /* 0x0000a60000067ab9 */ /* 0x000fe20000000a00 */
[----:B------:R-:W-:Y:S01]  /*107a0*/  ISETP.NE.AND P0, PT, RZ, UR10, PT ;  /* 0x0000000aff007c0c */ /* 0x000fe2000bf05270 */
[----:B------:R-:W-:Y:S01]  /*107b0*/  VIADD R14, R6, 0x20 ;  /* 0x00000020060e7836 */ /* 0x000fe20000000000 */
[--C-:B------:R-:W-:Y:S01]  /*107c0*/  SHF.R.S32.HI R3, RZ, 0x1f, R2.reuse ;  /* 0x0000001fff037819 */ /* 0x100fe20000011402 */
[----:B------:R-:W-:Y:S01]  /*107d0*/  @!UP1 UISETP.NE.AND UP0, UPT, UR10, URZ, UPT ;  /* 0x0000003f0a00928c */ /* 0x000fe2000bf05270 */
[----:B------:R-:W-:Y:S01]  /*107e0*/  ISETP.EQ.AND P0, PT, RZ, UR9, P0 ;  /* 0x00000009ff007c0c */ /* 0x000fe20008702270 */
[----:B------:R-:W-:Y:S01]  /*107f0*/  @UP1 ULDC UR11, c[0x0][0x2c0] ;  /* 0x0000b000000b1ab9 */ /* 0x000fe20000000800 */
[----:B------:R-:W-:Y:S01]  /*10800*/  LOP3.LUT P3, RZ, R58, 0x3, RZ, 0xc0, !PT ;  /* 0x000000033aff7812 */ /* 0x000fe2000786c0ff */
[----:B------:R-:W-:Y:S01]  /*10810*/  IMAD.WIDE.U32 R2, R23, UR4, R2 ;  /* 0x0000000417027c25 */ /* 0x000fe2000f8e0002 */
[----:B------:R-:W-:Y:S01]  /*10820*/  ULDC.64 UR4, c[0x0][0x2a0] ;  /* 0x0000a80000047ab9 */ /* 0x000fe20000000a00 */
[----:B------:R-:W-:Y:S01]  /*10830*/  @UP1 UIMAD UR11, UR19, UR11, URZ ;  /* 0x0000000b130b12a4 */ /* 0x000fe2000f8e023f */
[----:B------:R-:W-:Y:S01]  /*10840*/  IADD3 R17, -R60, UR19, RZ ;  /* 0x000000133c117c10 */ /* 0x000fe2000fffe1ff */
[----:B------:R-:W-:Y:S01]  /*10850*/  IMAD.IADD R3, R0, 0x1, R3 ;  /* 0x0000000100037824 */ /* 0x000fe200078e0203 */
[----:B------:R-:W-:Y:S01]  /*10860*/  BSSY B0, `(.L_x_260) ;  /* 0x000003a000007945 */ /* 0x000fe20003800000 */
[----:B------:R-:W-:Y:S01]  /*10870*/  IMAD R0, R4, UR4, RZ ;  /* 0x0000000404007c24 */ /* 0x000fe2000f8e02ff */
[-C--:B------:R-:W-:Y:S01]  /*10880*/  ISETP.GE.OR P6, PT, R6, R17.reuse, P3 ;  /* 0x000000110600720c */ /* 0x080fe20001fc6670 */
[C---:B------:R-:W-:Y:S01]  /*10890*/  IMAD.WIDE.U32 R2, R25.reuse, UR4, R2 ;  /* 0x0000000419027c25 */ /* 0x040fe2000f8e0002 */
[----:B------:R-:W-:Y:S01]  /*108a0*/  @!UP1 ULDC UR4, c[0x0][0x2e4] ;  /* 0x0000b90000049ab9 */ /* 0x000fe20000000800 */
[----:B------:R-:W-:Y:S01]  /*108b0*/  ISETP.GE.OR P5, PT, R14, R17, P3 ;  /* 0x000000110e00720c */ /* 0x000fe20001fa6670 */
[----:B------:R-:W-:Y:S01]  /*108c0*/  @!UP1 USEL UR11, UR19, UR4, !UP0 ;  /* 0x00000004130b9287 */ /* 0x000fe2000c000000 */
[----:B------:R-:W-:-:S02]  /*108d0*/  IMAD R0, R25, UR5, R0 ;  /* 0x0000000519007c24 */ /* 0x000fc4000f8e0200 */
[----:B-1----:R-:W-:Y:S01]  /*108e0*/  IMAD.WIDE R4, R5, 0x80, R6 ;  /* 0x0000008005047825 */ /* 0x002fe200078e0206 */
[----:B------:R-:W-:Y:S01]  /*108f0*/  @UP1 UMOV UR4, 0x1 ;  /* 0x0000000100041882 */ /* 0x000fe20000000000 */
[----:B------:R-:W-:Y:S02]  /*10900*/  @!UP1 UIMAD UR4, UR11, UR8, URZ ;  /* 0x000000080b0492a4 */ /* 0x000fe4000f8e023f */
[----:B------:R-:W-:Y:S02]  /*10910*/  IMAD.IADD R3, R0, 0x1, R3 ;  /* 0x0000000100037824 */ /* 0x000fe400078e0203 */
[----:B------:R-:W-:Y:S02]  /*10920*/  IMAD R0, R5, UR6, RZ ;  /* 0x0000000605007c24 */ /* 0x000fe4000f8e02ff */
[----:B------:R-:W-:-:S04]  /*10930*/  IMAD.WIDE.U32 R2, R4, UR6, R2 ;  /* 0x0000000604027c25 */ /* 0x000fc8000f8e0002 */
        /* <DEDUP_REMOVED lines=9> */
[----:B------:R-:W-:Y:S01]  /*109d0*/  LEA.HI.X R9, R2, UR5, R0, 0x1, P1 ;  /* 0x0000000502097c11 */ /* 0x000fe200088f0c00 */
[----:B------:R-:W-:Y:S01]  /*109e0*/  VIADD R15, R6, 0x40 ;  /* 0x00000040060f7836 */ /* 0x000fe20000000000 */
[----:B------:R-:W-:Y:S01]  /*109f0*/  SHF.R.S32.HI R0, RZ, 0x1f, R3 ;  /* 0x0000001fff007819 */ /* 0x000fe20000011403 */
[----:B------:R-:W-:Y:S01]  /*10a00*/  @UP1 ULDC UR6, c[0x0][0x2c0] ;  /* 0x0000b00000061ab9 */ /* 0x000fe20000000800 */
[----:B------:R-:W-:Y:S01]  /*10a10*/  @!UP1 UMOV UR6, 0x1 ;  /* 0x0000000100069882 */ /* 0x000fe20000000000 */
[----:B------:R-:W-:Y:S01]  /*10a20*/  SEL R2, R3, RZ, P0 ;  /* 0x000000ff03027207 */ /* 0x000fe20000000000 */
[----:B------:R-:W-:Y:S01]  /*10a30*/  IMAD R10, R25, UR11, R5 ;  /* 0x0000000b190a7c24 */ /* 0x000fe2000f8e0205 */
[----:B------:R-:W-:Y:S01]  /*10a40*/  SEL R11, R0, RZ, P0 ;  /* 0x000000ff000b7207 */ /* 0x000fe20000000000 */
[----:B------:R-:W-:Y:S01]  /*10a50*/  IMAD R3, R60, UR6, RZ ;  /* 0x000000063c037c24 */ /* 0x000fe2000f8e02ff */
[----:B------:R-:W-:Y:S01]  /*10a60*/  IADD3 R4, P0, R8, UR4, RZ ;  /* 0x0000000408047c10 */ /* 0x000fe2000ff1e0ff */
[----:B------:R1:W-:Y:S01]  /*10a70*/  STG.E.128 desc[UR30][R8.64], RZ ;  /* 0x000000ff08007986 */ /* 0x0003e2000c101d1e */
[--C-:B------:R-:W-:Y:S01]  /*10a80*/  SHF.R.S32.HI R0, RZ, 0x1f, R10.reuse ;  /* 0x0000001fff007819 */ /* 0x100fe2000001140a */
[----:B------:R-:W-:Y:S01]  /*10a90*/  VIADD R16, R6, 0x60 ;  /* 0x0000006006107836 */ /* 0x000fe20000000000 */
[----:B------:R-:W-:-:S02]  /*10aa0*/  IADD3 R13, P2, P1, R3, R2, R10 ;  /* 0x00000002030d7210 */ /* 0x000fc4000795e00a */
[----:B------:R-:W-:Y:S02]  /*10ab0*/  IADD3.X R5, R9, UR7, RZ, P0, !PT ;  /* 0x0000000709057c10 */ /* 0x000fe400087fe4ff */
[----:B------:R-:W-:Y:S02]  /*10ac0*/  IADD3 R2, P0, R4, UR4, RZ ;  /* 0x0000000404027c10 */ /* 0x000fe4000ff1e0ff */
[----:B------:R-:W-:Y:S01]  /*10ad0*/  SHF.R.S32.HI R12, RZ, 0x1f, R3 ;  /* 0x0000001fff0c7819 */ /* 0x000fe20000011403 */
[----:B------:R1:W-:Y:S01]  /*10ae0*/  STG.E.128 desc[UR30][R4.64], RZ ;  /* 0x000000ff04007986 */ /* 0x0003e2000c101d1e */
[----:B------:R-:W-:Y:S02]  /*10af0*/  IADD3.X R3, R5, UR7, RZ, P0, !PT ;  /* 0x0000000705037c10 */ /* 0x000fe400087fe4ff */
[----:B------:R-:W-:Y:S02]  /*10b00*/  IADD3 R10, P0, R2, UR4, RZ ;  /* 0x00000004020a7c10 */ /* 0x000fe4000ff1e0ff */
[----:B------:R-:W-:Y:S01]  /*10b10*/  IADD3.X R12, R12, R11, R0, P2, P1 ;  /* 0x0000000b0c0c7210 */ /* 0x000fe200017e2400 */
[----:B------:R1:W-:Y:S01]  /*10b20*/  STG.E.128 desc[UR30][R2.64], RZ ;  /* 0x000000ff02007986 */ /* 0x0003e2000c101d1e */
[----:B------:R-:W-:-:S02]  /*10b30*/  IADD3.X R11, R3, UR7, RZ, P0, !PT ;  /* 0x00000007030b7c10 */ /* 0x000fc400087fe4ff */
[-C--:B------:R-:W-:Y:S02]  /*10b40*/  ISETP.GE.OR P4, PT, R15, R17.reuse, P3 ;  /* 0x000000110f00720c */ /* 0x080fe40001f86670 */
[----:B------:R-:W-:Y:S01]  /*10b50*/  ISETP.GE.OR P3, PT, R16, R17, P3 ;  /* 0x000000111000720c */ /* 0x000fe20001f66670 */
[----:B------:R1:W-:Y:S01]  /*10b60*/  STG.E.128 desc[UR30][R10.64], RZ ;  /* 0x000000ff0a007986 */ /* 0x0003e2000c101d1e */
[----:B------:R-:W-:Y:S11]  /*10b70*/  @P6 BRA `(.L_x_261) ;  /* 0x0000000000206947 */ /* 0x000ff60003800000 */
        /* <DEDUP_REMOVED lines=8> */
.L_x_261:
[----:B------:R-:W-:Y:S05]  /*10c00*/  BSYNC B0 ;  /* 0x0000000000007941 */ /* 0x000fea0003800000 */
.L_x_260:
        /* <DEDUP_REMOVED lines=10> */
.L_x_263:
[----:B------:R-:W-:Y:S05]  /*10cb0*/  BSYNC B0 ;  /* 0x0000000000007941 */ /* 0x000fea0003800000 */
.L_x_262:
        /* <DEDUP_REMOVED lines=10> */
.L_x_265:
[----:B------:R-:W-:Y:S05]  /*10d60*/  BSYNC B0 ;  /* 0x0000000000007941 */ /* 0x000fea0003800000 */
.L_x_264:
        /* <DEDUP_REMOVED lines=10> */
.L_x_266:
        /* <DEDUP_REMOVED lines=15> */
.L_x_721:


//--------------------- .text._ZN5flash16flash_fwd_kernelI23Flash_fwd_kernel_traitsILi32ELi128ELi128ELi4ELb0ELb0EN7cutlass10bfloat16_tE19Flash_kernel_traitsILi32ELi128ELi128ELi4ES3_EELb0ELb1ELb0ELb0ELb1ELb1ELb1ELb0EEEvNS_16Flash_fwd_paramsE --------------------------
	.section	.text._ZN5flash16flash_fwd_kernelI23Flash_fwd_kernel_traitsILi32ELi128ELi128ELi4ELb0ELb0EN7cutlass10bfloat16_tE19Flash_kernel_traitsILi32ELi128ELi128ELi4ES3_EELb0ELb1ELb0ELb0ELb1ELb1ELb1ELb0EEEvNS_16Flash_fwd_paramsE,"ax",@progbits
	.align	128
        .global         _ZN5flash16flash_fwd_kernelI23Flash_fwd_kernel_traitsILi32ELi128ELi128ELi4ELb0ELb0EN7cutlass10bfloat16_tE19Flash_kernel_traitsILi32ELi128ELi128ELi4ES3_EELb0ELb1ELb0ELb0ELb1ELb1ELb1ELb0EEEvNS_16Flash_fwd_paramsE
        .type           _ZN5flash16flash_fwd_kernelI23Flash_fwd_kernel_traitsILi32ELi128ELi128ELi4ELb0ELb0EN7cutlass10bfloat16_tE19Flash_kernel_traitsILi32ELi128ELi128ELi4ES3_EELb0ELb1ELb0ELb0ELb1ELb1ELb1ELb0EEEvNS_16Flash_fwd_paramsE,@function
        .size           _ZN5flash16flash_fwd_kernelI23Flash_fwd_kernel_traitsILi32ELi128ELi128ELi4ELb0ELb0EN7cutlass10bfloat16_tE19Flash_kernel_traitsILi32ELi128ELi128ELi4ES3_EELb0ELb1ELb0ELb0ELb1ELb1ELb1ELb0EEEvNS_16Flash_fwd_paramsE,(.L_x_722 - _ZN5flash16flash_fwd_kernelI23Flash_fwd_kernel_traitsILi32ELi128ELi128ELi4ELb0ELb0EN7cutlass10bfloat16_tE19Flash_kernel_traitsILi32ELi128ELi128ELi4ES3_EELb0ELb1ELb0ELb0ELb1ELb1ELb1ELb0EEEvNS_16Flash_fwd_paramsE)
        .other          _ZN5flash16flash_fwd_kernelI23Flash_fwd_kernel_traitsILi32ELi128ELi128ELi4ELb0ELb0EN7cutlass10bfloat16_tE19Flash_kernel_traitsILi32ELi128ELi128ELi4ES3_EELb0ELb1ELb0ELb0ELb1ELb1ELb1ELb0EEEvNS_16Flash_fwd_paramsE,@"STO_CUDA_ENTRY STV_DEFAULT"
_ZN5flash16flash_fwd_kernelI23Flash_fwd_kernel_traitsILi32ELi128ELi128ELi4ELb0ELb0EN7cutlass10bfloat16_tE19Flash_kernel_traitsILi32ELi128ELi128ELi4ES3_EELb0ELb1ELb0ELb0ELb1ELb1ELb1ELb0EEEvNS_16Flash_fwd_paramsE:
.text._ZN5flash16flash_fwd_kernelI23Flash_fwd_kernel_traitsILi32ELi128ELi128ELi4ELb0ELb0EN7cutlass10bfloat16_tE19Flash_kernel_traitsILi32ELi128ELi128ELi4ES3_EELb0ELb1ELb0ELb0ELb1ELb1ELb1ELb0EEEvNS_16Flash_fwd_paramsE:
        /* <DEDUP_REMOVED lines=77> */
[-C--:B------:R-:W-:Y:S01]  /*04d0*/  LEA.HI R0, R13, R124.reuse, RZ, 0x4 ;  /* 0x0000007c0d007211 */ /* 0x080fe200078f20ff */
[----:B----4-:R-:W-:Y:S01]  /*04e0*/  VIADD R2, R4, 0xffffffe ;  /* 0x0ffffffe04027836 */ /* 0x010fe20000000000 */
[----:B------:R-:W-:Y:S01]  /*04f0*/  LOP3.LUT R4, R5, 0xfffffffc, RZ, 0xc0, !PT ;  /* 0xfffffffc05047812 */ /* 0x000fe200078ec0ff */
[----:B------:R-:W-:Y:S01]  /*0500*/  IMAD R14, R223, 0x8, R14 ;  /* 0x00000008df0e7824 */ /* 0x000fe200078e020e */
[----:B------:R-:W-:Y:S01]  /*0510*/  SHF.R.S32.HI R5, RZ, 0x4, R0 ;  /* 0x00000004ff057819 */ /* 0x000fe20000011400 */
[----:B------:R1:W4:Y:S01]  /*0520*/  F2I.FTZ.U32.TRUNC.NTZ R3, R2 ;  /* 0x0000000200037305 */ /* 0x000322000021f000 */
[----:B------:R-:W-:Y:S01]  /*0530*/  IADD3 R7, -R4, R124, RZ ;  /* 0x0000007c04077210 */ /* 0x000fe20007ffe1ff */
[----:B------:R-:W-:Y:S01]  /*0540*/  IMAD.SHL.U32 R4, R6, 0x40, RZ ;  /* 0x0000004006047824 */ /* 0x000fe200078e00ff */
[----:B------:R-:W-:-:S03]  /*0550*/  SHF.R.S32.HI R13, RZ, 0x1f, R26 ;  /* 0x0000001fff0d7819 */ /* 0x000fc6000001141a */
[----:B------:R-:W-:Y:S01]  /*0560*/  IMAD.SHL.U32 R30, R7, 0x8, RZ ;  /* 0x00000008071e7824 */ /* 0x000fe200078e00ff */
[----:B------:R-:W-:-:S04]  /*0570*/  LOP3.LUT R4, R4, 0xc0, RZ, 0xc0, !PT ;  /* 0x000000c004047812 */ /* 0x000fc800078ec0ff */
[----:B------:R-:W-:Y:S02]  /*0580*/  SHF.R.S32.HI R31, RZ, 0x1f, R30 ;  /* 0x0000001fff1f7819 */ /* 0x000fe4000001141e */
[----:B-1----:R-:W-:-:S03]  /*0590*/  LOP3.LUT R2, R0, 0xfffffff0, RZ, 0xc0, !PT ;  /* 0xfffffff000027812 */ /* 0x002fc600078ec0ff */
[----:B------:R-:W-:Y:S01]  /*05a0*/  STL.64 [R1+0x30], R30 ;  /* 0x0000301e01007387 */ /* 0x000fe20000100a00 */
[----:B------:R-:W-:-:S04]  /*05b0*/  LEA.HI R0, R0, R5, RZ, 0x1 ;  /* 0x0000000500007211 */ /* 0x000fc800078f08ff */
[----:B------:R-:W-:Y:S01]  /*05c0*/  LOP3.LUT R6, R0, 0xfffffffe, RZ, 0xc0, !PT ;  /* 0xfffffffe00067812 */ /* 0x000fe200078ec0ff */
[C---:B------:R-:W-:Y:S02]  /*05d0*/  IMAD.IADD R0, R124.reuse, 0x1, -R2 ;  /* 0x000000017c007824 */ /* 0x040fe400078e0a02 */
[----:B------:R-:W-:Y:S01]  /*05e0*/  IMAD.IADD R2, R124, 0x1, -R10 ;  /* 0x000000017c027824 */ /* 0x000fe200078e0a0a */
[----:B------:R-:W-:Y:S01]  /*05f0*/  IADD3 R19, R5, -R6, RZ ;  /* 0x8000000605137210 */ /* 0x000fe20007ffe0ff */
[----:B----4-:R-:W-:Y:S01]  /*0600*/  IMAD.MOV R5, RZ, RZ, -R3 ;  /* 0x000000ffff057224 */ /* 0x010fe200078e0a03 */
[----:B------:R-:W-:Y:S02]  /*0610*/  LOP3.LUT R6, R4, 0x18, R30, 0xf8, !PT ;  /* 0x0000001804067812 */ /* 0x000fe400078ef81e */
[----:B------:R-:W-:Y:S01]  /*0620*/  LEA.HI R18, R2, R2, RZ, 0x1 ;  /* 0x0000000202127211 */ /* 0x000fe200078f08ff */
[----:B------:R-:W-:Y:S01]  /*0630*/  IMAD.MOV.U32 R7, RZ, RZ, R5 ;  /* 0x000000ffff077224 */ /* 0x000fe200078e0005 */
[----:B------:R-:W-:-:S02]  /*0640*/  SHF.R.U32.HI R4, RZ, 0x3, R4 ;  /* 0x00000003ff047819 */ /* 0x000fc40000011604 */
[----:B------:R-:W-:Y:S02]  /*0650*/  LOP3.LUT R5, R18, 0x3fffffe, RZ, 0xc0, !PT ;  /* 0x03fffffe12057812 */ /* 0x000fe400078ec0ff */
[----:B------:R-:W-:Y:S01]  /*0660*/  LOP3.LUT R17, R6, R4, RZ, 0x3c, !PT ;  /* 0x0000000406117212 */ /* 0x000fe200078e3cff */
[----:B------:R-:W-:Y:S01]  /*0670*/  IMAD R4, R7, R23, RZ ;  /* 0x0000001707047224 */ /* 0x000fe200078e02ff */
[-C--:B------:R-:W-:Y:S01]  /*0680*/  LEA.HI R10, R0, R0.reuse, RZ, 0x1 ;  /* 0x00000000000a7211 */ /* 0x080fe200078f08ff */
[----:B------:R-:W-:Y:S01]  /*0690*/  IMAD.IADD R20, R2, 0x1, -R5 ;  /* 0x0000000102147824 */ /* 0x000fe200078e0a05 */
[----:B------:R-:W-:Y:S01]  /*06a0*/  SHF.R.S32.HI R11, RZ, 0x1f, R0 ;  /* 0x0000001fff0b7819 */ /* 0x000fe20000011400 */
[----:B------:R-:W-:Y:S01]  /*06b0*/  IMAD.MOV.U32 R2, RZ, RZ, RZ ;  /* 0x000000ffff027224 */ /* 0x000fe200078e00ff */
[----:B------:R-:W-:Y:S01]  /*06c0*/  LOP3.LUT R6, R10, 0x7fffffe, RZ, 0xc0, !PT ;  /* 0x07fffffe0a067812 */ /* 0x000fe200078ec0ff */
[----:B------:R-:W-:Y:S01]  /*06d0*/  IMAD.U32 R17, R14, 0x20, R17 ;  /* 0x000000200e117824 */ /* 0x000fe200078e0011 */
[----:B------:R-:W-:Y:S01]  /*06e0*/  LEA.HI R21, R11, R0, RZ, 0x3 ;  /* 0x000000000b157211 */ /* 0x000fe200078f18ff */
[----:B------:R-:W-:Y:S01]  /*06f0*/  IMAD.HI.U32 R3, R3, R4, R2 ;  /* 0x0000000403037227 */ /* 0x000fe200078e0002 */
[----:B------:R-:W-:-:S02]  /*0700*/  IABS R11, R26 ;  /* 0x0000001a000b7213 */ /* 0x000fc40000000000 */
[----:B------:R-:W-:Y:S01]  /*0710*/  IADD3 R213, R0, -R6, RZ ;  /* 0x8000000600d57210 */ /* 0x000fe20007ffe0ff */
        /* <DEDUP_REMOVED lines=16> */
[----:B------:R-:W-:Y:S01]  /*0820*/  IMAD R13, R13, UR4, RZ ;  /* 0x000000040d0d7c24 */ /* 0x000fe2000f8e02ff */
[----:B------:R-:W-:Y:S01]  /*0830*/  IADD3 R3, R3, R8, RZ ;  /* 0x0000000803037210 */ /* 0x000fe20007ffe0ff */
[----:B------:R-:W-:-:S04]  /*0840*/  IMAD.WIDE.U32 R4, R9, UR8, R30 ;  /* 0x0000000809047c25 */ /* 0x000fc8000f8e001e */
[----:B------:R-:W-:Y:S02]  /*0850*/  @!P2 IMAD.IADD R0, R0, 0x1, -R23 ;  /* 0x000000010000a824 */ /* 0x000fe400078e0a17 */
[----:B------:R-:W-:-:S03]  /*0860*/  IMAD.WIDE.U32 R6, R9, UR6, R30 ;  /* 0x0000000609067c25 */ /* 0x000fc6000f8e001e */
[----:B------:R-:W-:Y:S01]  /*0870*/  ISETP.GE.U32.AND P3, PT, R0, R23, PT ;  /* 0x000000170000720c */ /* 0x000fe20003f66070 */
[C---:B------:R-:W-:Y:S01]  /*0880*/  IMAD R13, R26.reuse, UR5, R13 ;  /* 0x000000051a0d7c24 */ /* 0x040fe2000f8e020d */
[----:B------:R-:W-:Y:S01]  /*0890*/  IADD3 R7, R7, R16, RZ ;  /* 0x0000001007077210 */ /* 0x000fe20007ffe0ff */
[----:B------:R-:W-:Y:S01]  /*08a0*/  IMAD.WIDE.U32 R8, R26, UR4, R2 ;  /* 0x000000041a087c25 */ /* 0x000fe2000f8e0002 */
[----:B------:R-:W-:Y:S01]  /*08b0*/  MOV R2, R4 ;  /* 0x0000000400027202 */ /* 0x000fe20000000f00 */
[----:B------:R-:W-:Y:S02]  /*08c0*/  ULDC.64 UR4, c[0x0][0x238] ;  /* 0x00008e0000047ab9 */ /* 0x000fe40000000a00 */
[----:B------:R-:W-:Y:S02]  /*08d0*/  IMAD.IADD R3, R5, 0x1, R15 ;  /* 0x0000000105037824 */ /* 0x000fe400078e020f */
[----:B------:R-:W-:Y:S02]  /*08e0*/  IMAD.IADD R5, R9, 0x1, R13 ;  /* 0x0000000109057824 */ /* 0x000fe400078e020d */
[----:B------:R-:W-:-:S02]  /*08f0*/  IMAD.MOV.U32 R4, RZ, RZ, R8 ;  /* 0x000000ffff047224 */ /* 0x000fc400078e0008 */
[----:B------:R-:W-:Y:S02]  /*0900*/  IMAD R0, R29, UR12, RZ ;  /* 0x0000000c1d007c24 */ /* 0x000fe4000f8e02ff */
[C---:B------:R-:W-:Y:S02]  /*0910*/  IMAD R8, R24.reuse, UR10, RZ ;  /* 0x0000000a18087c24 */ /* 0x040fe4000f8e02ff */
        /* <DEDUP_REMOVED lines=11> */
[----:B------:R-:W-:Y:S01]  /*09d0*/  ULDC.64 UR4, c[0x0][0x210] ;  /* 0x0000840000047ab9 */ /* 0x000fe20000000a00 */
[----:B------:R-:W-:Y:S02]  /*09e0*/  MOV R6, R10 ;  /* 0x0000000a00067202 */ /* 0x000fe40000000f00 */
[----:B------:R-:W-:Y:S01]  /*09f0*/  IMAD.IADD R0, R3, 0x1, R0 ;  /* 0x0000000103007824 */ /* 0x000fe200078e0200 */
[----:B------:R-:W-:Y:S01]  /*0a00*/  LEA R4, P0, R2, UR4, 0x1 ;  /* 0x0000000402047c11 */ /* 0x000fe2000f8008ff */
[----:B------:R-:W-:Y:S01]  /*0a10*/  @!P2 VIADD R12, R12, 0x1 ;  /* 0x000000010c0ca836 */ /* 0x000fe20000000000 */
[----:B------:R-:W-:Y:S01]  /*0a20*/  USHF.L.U64.HI UR4, UR12, 0x6, UR13 ;  /* 0x000000060c047899 */ /* 0x000fe2000801020d */
[----:B------:R-:W-:Y:S01]  /*0a30*/  IMAD.IADD R7, R11, 0x1, R14 ;  /* 0x000000010b077824 */ /* 0x000fe200078e020e */
[----:B------:R-:W-:Y:S01]  /*0a40*/  LEA.HI.X R5, R2, UR5, R0, 0x1, P0 ;  /* 0x0000000502057c11 */ /* 0x000fe200080f0c00 */
[----:B------:R-:W-:Y:S01]  /*0a50*/  UMOV UR5, 0x400 ;  /* 0x0000040000057882 */ /* 0x000fe20000000000 */
[----:B------:R-:W-:Y:S01]  /*0a60*/  ISETP.NE.AND P0, PT, R27, RZ, PT ;  /* 0x000000ff1b00720c */ /* 0x000fe20003f05270 */
[----:B--2---:R-:W-:Y:S01]  /*0a70*/  ULEA UR5, UR19, UR5, 0x18 ;  /* 0x0000000513057291 */ /* 0x004fe2000f8ec03f */
[----:B------:R-:W-:Y:S01]  /*0a80*/  @P3 IADD3 R12, R12, 0x1, RZ ;  /* 0x000000010c0c3810 */ /* 0x000fe20007ffe0ff */
[----:B------:R-:W-:Y:S01]  /*0a90*/  USHF.L.U64.HI UR12, UR8, 0x7, UR9 ;  /* 0x00000007080c7899 */ /* 0x000fe20008010209 */
[----:B------:R-:W-:Y:S01]  /*0aa0*/  IADD3 R2, P2, R4, UR16, RZ ;  /* 0x0000001004027c10 */ /* 0x000fe2000ff5e0ff */
[----:B------:R-:W-:Y:S01]  /*0ab0*/  USHF.L.U32 UR13, UR8, 0x7, URZ ;  /* 0x00000007080d7899 */ /* 0x000fe2000800063f */
[----:B------:R-:W-:Y:S01]  /*0ac0*/  SHF.R.S32.HI R10, RZ, 0x1f, R105 ;  /* 0x0000001fff0a7819 */ /* 0x000fe20000011469 */
[----:B------:R-:W-:Y:S01]  /*0ad0*/  IMAD.MOV.U32 R0, RZ, RZ, R12 ;  /* 0x000000ffff007224 */ /* 0x000fe200078e000c */
[----:B------:R-:W-:Y:S01]  /*0ae0*/  LEA R197, R17, UR5, 0x1 ;  /* 0x0000000511c57c11 */ /* 0x000fe2000f8e08ff */
[----:B------:R-:W-:Y:S01]  /*0af0*/  IMAD.IADD R9, R9, 0x1, R13 ;  /* 0x0000000109097824 */ /* 0x000fe200078e020d */
[----:B------:R-:W-:Y:S01]  /*0b00*/  IADD3.X R3, R5, UR4, RZ, P2, !PT ;  /* 0x0000000405037c10 */ /* 0x000fe200097fe4ff */
[----:B------:R-:W-:Y:S01]  /*0b10*/  @!P1 IMAD.MOV R0, RZ, RZ, -R0 ;  /* 0x000000ffff009224 */ /* 0x000fe200078e0a00 */
[----:B------:R-:W-:Y:S01]  /*0b20*/  USHF.L.U64.HI UR19, UR8, 0x6, UR9 ;  /* 0x0000000608137899 */ /* 0x000fe20008010209 */
[----:B------:R-:W-:Y:S01]  /*0b30*/  @!P0 LOP3.LUT R0, RZ, R27, RZ, 0x33, !PT ;  /* 0x0000001bff008212 */ /* 0x000fe200078e33ff */
[----:B------:R-:W-:Y:S01]  /*0b40*/  @!PT LDS RZ, [RZ] ;  /* 0x00000000fffff984 */ /* 0x000fe20000000800 */
[----:B------:R-:W-:Y:S01]  /*0b50*/  @!PT LDS RZ, [RZ] ;  /* 0x00000000fffff984 */ /* 0x000fe20000000800 */
[----:B------:R-:W-:Y:S01]  /*0b60*/  @!PT LDS RZ, [RZ] ;  /* 0x00000000fffff984 */ /* 0x000fe20000000800 */
[----:B------:R1:W-:Y:S04]  /*0b70*/  LDGSTS.E.BYPASS.LTC128B.128 [R197], desc[UR14][R4.64] ;  /* 0x0000000004c57fae */ /* 0x0003e8000b901d4e */
[----:B---3--:R-:W-:Y:S01]  /*0b80*/  IMAD.WIDE.U32 R28, R0, UR10, R6 ;  /* 0x0000000a001c7c25 */ /* 0x008fe2000f8e0006 */
[----:B------:R2:W-:Y:S03]  /*0b90*/  LDGSTS.E.BYPASS.LTC128B.128 [R197+0x800], desc[UR14][R2.64] ;  /* 0x0080000002c57fae */ /* 0x0005e6000b901d4e */
[----:B------:R-:W-:Y:S01]  /*0ba0*/  IMAD R7, R105, UR12, RZ ;  /* 0x0000000c69077c24 */ /* 0x000fe2000f8e02ff */
[----:B------:R-:W-:Y:S01]  /*0bb0*/  MOV R220, R28 ;  /* 0x0000001c00dc7202 */ /* 0x000fe20000000f00 */
[----:B------:R-:W-:Y:S02]  /*0bc0*/  STL.64 [R1+0x28], R28 ;  /* 0x0000281c01007387 */ /* 0x000fe40000100a00 */
        /* <DEDUP_REMOVED lines=9> */
[C---:B------:R-:W-:Y:S01]  /*0c60*/  IMAD.WIDE.U32 R12, R0.reuse, UR10, R8 ;  /* 0x0000000a000c7c25 */ /* 0x040fe2000f8e0008 */
[----:B------:R1:W-:Y:S03]  /*0c70*/  LDGSTS.E.BYPASS.LTC128B.128 [R197+0x1000], desc[UR14][R2.64] ;  /* 0x0100000002c57fae */ /* 0x0003e6000b901d4e */
[----:B------:R-:W-:Y:S01]  /*0c80*/  IMAD.WIDE.U32 R4, R105, UR13, R220 ;  /* 0x0000000d69047c25 */ /* 0x000fe2000f8e00dc */
[----:B------:R-:W-:Y:S03]  /*0c90*/  STL.64 [R1+0x18], R220 ;  /* 0x000018dc01007387 */ /* 0x000fe60000100a00 */
[----:B------:R-:W-:Y:S01]  /*0ca0*/  IMAD R11, R0, UR11, R6 ;  /* 0x0000000b000b7c24 */ /* 0x000fe2000f8e0206 */
[----:B------:R-:W-:Y:S01]  /*0cb0*/  ULDC.64 UR10, c[0x0][0x218] ;  /* 0x00008600000a7ab9 */ /* 0x000fe20000000a00 */
[----:B------:R-:W-:Y:S01]  /*0cc0*/  IMAD R0, R10, UR6, RZ ;  /* 0x000000060a007c24 */ /* 0x000fe2000f8e02ff */
[C---:B------:R-:W-:Y:S01]  /*0cd0*/  LEA R6, P0, R4.reuse, UR10, 0x1 ;  /* 0x0000000a04067c11 */ /* 0x040fe2000f8008ff */
[----:B------:R-:W-:Y:S01]  /*0ce0*/  IMAD.IADD R7, R5, 0x1, R7 ;  /* 0x0000000105077824 */ /* 0x000fe200078e0207 */
[----:B------:R-:W-:Y:S01]  /*0cf0*/  IADD3 R10, R13, R11, RZ ;  /* 0x0000000b0d0a7210 */ /* 0x000fe20007ffe0ff */
[C---:B------:R-:W-:Y:S01]  /*0d00*/  IMAD.WIDE.U32 R8, R105.reuse, UR6, RZ ;  /* 0x0000000669087c25 */ /* 0x040fe2000f8e00ff */
[----:B------:R-:W-:Y:S01]  /*0d10*/  SHF.R.S32.HI R11, RZ, 0x1, R18 ;  /* 0x00000001ff0b7819 */ /* 0x000fe20000011412 */
[----:B------:R-:W-:Y:S01]  /*0d20*/  STL.64 [R1+0x20], R12 ;  /* 0x0000200c01007387 */ /* 0x000fe20000100a00 */
[----:B------:R-:W-:Y:S01]  /*0d30*/  LEA.HI.X R7, R4, UR11, R7, 0x1, P0 ;  /* 0x0000000b04077c11 */ /* 0x000fe200080f0c07 */
[----:B------:R-:W-:-:S02]  /*0d40*/  IMAD R0, R105, UR7, R0 ;  /* 0x0000000769007c24 */ /* 0x000fc4000f8e0200 */
[----:B------:R2:W-:Y:S02]  /*0d50*/  STL [R1+0x10], R10 ;  /* 0x0000100a01007387 */ /* 0x0005e40000100800 */
[----:B------:R-:W-:Y:S01]  /*0d60*/  IMAD.IADD R0, R9, 0x1, R0 ;  /* 0x0000000109007824 */ /* 0x000fe200078e0200 */
[----:B------:R-:W-:-:S04]  /*0d70*/  LEA R9, P0, R8, R12, 0x7 ;  /* 0x0000000c08097211 */ /* 0x000fc800078038ff */
[----:B------:R-:W-:Y:S01]  /*0d80*/  LEA.HI.X R8, R8, R10, R0, 0x7, P0 ;  /* 0x0000000a08087211 */ /* 0x000fe200000f3c00 */
[----:B------:R-:W-:Y:S01]  /*0d90*/  IMAD.SHL.U32 R0, R11, 0x40, RZ ;  /* 0x000000400b007824 */ /* 0x000fe200078e00ff */
[----:B-1----:R-:W-:Y:S01]  /*0da0*/  IADD3 R2, P1, R2, UR16, RZ ;  /* 0x0000001002027c10 */ /* 0x002fe2000ff3e0ff */
[----:B------:R-:W-:-:S03]  /*0db0*/  USHF.L.U32 UR16, UR8, 0x6, URZ ;  /* 0x0000000608107899 */ /* 0x000fc6000800063f */
[----:B------:R-:W-:Y:S01]  /*0dc0*/  IADD3.X R3, R3, UR4, RZ, P1, !PT ;  /* 0x0000000403037c10 */ /* 0x000fe20008ffe4ff */
[----:B------:R-:W-:Y:S01]  /*0dd0*/  ULDC.64 UR8, c[0x0][0x220] ;  /* 0x0000880000087ab9 */ /* 0x000fe20000000a00 */
[----:B------:R-:W-:Y:S01]  /*0de0*/  LOP3.LUT R0, R0, 0xc0, RZ, 0xc0, !PT ;  /* 0x000000c000007812 */ /* 0x000fe200078ec0ff */
[----:B------:R-:W-:Y:S01]  /*0df0*/  UIADD3 UR4, UR5, 0x2000, URZ ;  /* 0x0000200005047890 */ /* 0x000fe2000fffe03f */
[----:B------:R-:W-:Y:S01]  /*0e00*/  IADD3 R4, P1, R6, UR16, RZ ;  /* 0x0000001006047c10 */ /* 0x000fe2000ff3e0ff */
[----:B------:R1:W-:Y:S03]  /*0e10*/  LDGSTS.E.BYPASS.LTC128B.128 [R197+0x1800], desc[UR14][R2.64] ;  /* 0x0180000002c57fae */ /* 0x0003e6000b901d4e */
[----:B------:R-:W-:Y:S01]  /*0e20*/  IADD3.X R5, R7, UR19, RZ, P1, !PT ;  /* 0x0000001307057c10 */ /* 0x000fe20008ffe4ff */
        /* <DEDUP_REMOVED lines=14> */
[----:B---3--:R-:W-:Y:S01]  /*0f10*/  SHF.L.U32 R4, R21, 0x5, RZ ;  /* 0x0000000515047819 */ /* 0x008fe200000006ff */
[----:B------:R-:W-:-:S04]  /*0f20*/  DEPBAR.LE SB0, 0x0 ;  /* 0x000080000000791a */ /* 0x000fc80000000000 */
[----:B------:R-:W-:Y:S01]  /*0f30*/  IMAD.SHL.U32 R5, R19, 0x8, RZ ;  /* 0x0000000813057824 */ /* 0x000fe200078e00ff */
[----:B------:R-:W-:Y:S02]  /*0f40*/  LOP3.LUT R0, R0, 0xc0, RZ, 0xc0, !PT ;  /* 0x000000c000007812 */ /* 0x000fe400078ec0ff */
[----:B------:R-:W-:Y:S02]  /*0f50*/  LOP3.LUT R167, R4, 0xffffff00, RZ, 0xc0, !PT ;  /* 0xffffff0004a77812 */ /* 0x000fe400078ec0ff */
[----:B------:R-:W-:Y:S02]  /*0f60*/  LOP3.LUT R7, R0, 0x8, R5, 0xf8, !PT ;  /* 0x0000000800077812 */ /* 0x000fe400078ef805 */
[----:B------:R-:W-:Y:S02]  /*0f70*/  LEA R5, R223, R167, 0x9 ;  /* 0x000000a7df057211 */ /* 0x000fe400078e48ff */
[----:B------:R-:W-:Y:S01]  /*0f80*/  LEA.HI.X R3, R9, UR9, R8, 0x1, P0 ;  /* 0x0000000909037c11 */ /* 0x000fe200080f0c08 */
[----:B------:R-:W-:Y:S01]  /*0f90*/  BAR.SYNC.DEFER_BLOCKING 0x0 ;  /* 0x0000000000007b1d */ /* 0x000fe20000010000 */
[----:B------:R-:W-:Y:S01]  /*0fa0*/  SHF.R.U32.HI R6, RZ, 0x3, R0 ;  /* 0x00000003ff067819 */ /* 0x000fe20000011600 */
[----:B------:R-:W-:Y:S01]  /*0fb0*/  IMAD R8, R19, 0x8, R20 ;  /* 0x0000000813087824 */ /* 0x000fe200078e0214 */
[----:B------:R-:W-:Y:S01]  /*0fc0*/  IADD3 R4, P0, R2, UR20, RZ ;  /* 0x0000001402047c10 */ /* 0x000fe2000ff1e0ff */
[----:B------:R-:W-:Y:S01]  /*0fd0*/  IMAD R9, R213, 0x20, R5 ;  /* 0x00000020d5097824 */ /* 0x000fe200078e0205 */
[----:B------:R-:W-:Y:S01]  /*0fe0*/  LOP3.LUT R166, R7, R6, RZ, 0x3c, !PT ;  /* 0x0000000607a67212 */ /* 0x000fe200078e3cff */
[----:B------:R-:W-:Y:S01]  /*0ff0*/  IMAD.U32 R0, R8, 0x20, R10 ;  /* 0x0000002008007824 */ /* 0x000fe200078e000a */
[----:B------:R-:W-:-:S02]  /*1000*/  IADD3 R6, P1, R4, UR20, RZ ;  /* 0x0000001404067c10 */ /* 0x000fc4000ff3e0ff */
[----:B------:R-:W-:Y:S02]  /*1010*/  IADD3.X R5, R3, UR21, RZ, P0, !PT ;  /* 0x0000001503057c10 */ /* 0x000fe400087fe4ff */
[----:B------:R-:W-:Y:S02]  /*1020*/  IADD3 R8, P0, R6, UR20, RZ ;  /* 0x0000001406087c10 */ /* 0x000fe4000ff1e0ff */
[----:B------:R-:W-:Y:S02]  /*1030*/  IADD3.X R7, R5, UR21, RZ, P1, !PT ;  /* 0x0000001505077c10 */ /* 0x000fe40008ffe4ff */
[----:B------:R-:W-:Y:S02]  /*1040*/  LOP3.LUT P1, RZ, R15, 0x2, RZ, 0xc0, !PT ;  /* 0x000000020fff7812 */ /* 0x000fe4000782c0ff */
[----:B------:R-:W-:Y:S01]  /*1050*/  LEA R185, R0, UR4, 0x1 ;  /* 0x0000000400b97c11 */ /* 0x000fe2000f8e08ff */
[----:B------:R-:W-:-:S04]  /*1060*/  ULDC UR4, c[0x0][0x39c] ;  /* 0x0000e70000047ab9 */ /* 0x000fc80000000800 */
[----:B------:R-:W-:Y:S01]  /*1070*/  VIADD R188, R185, 0x20 ;  /* 0x00000020b9bc7836 */ /* 0x000fe20000000000 */
[----:B------:R-:W-:Y:S01]  /*1080*/  @!PT LDS RZ, [RZ] ;  /* 0x00000000fffff984 */ /* 0x000fe20000000800 */
[----:B------:R-:W-:Y:S01]  /*1090*/  @!PT LDS RZ, [RZ] ;  /* 0x00000000fffff984 */ /* 0x000fe20000000800 */
[----:B------:R-:W-:Y:S01]  /*10a0*/  @!PT LDS RZ, [RZ] ;  /* 0x00000000fffff984 */ /* 0x000fe20000000800 */
[----:B------:R1:W-:Y:S04]  /*10b0*/  LDGSTS.E.BYPASS.LTC128B.128 [R197+0x4000], desc[UR14][R2.64] ;  /* 0x0400000002c57fae */ /* 0x0003e8000b901d4e */
[----:B------:R-:W-:Y:S04]  /*10c0*/  LDGSTS.E.BYPASS.LTC128B.128 [R197+0x4800], desc[UR14][R4.64] ;  /* 0x0480000004c57fae */ /* 0x000fe8000b901d4e */
[----:B------:R2:W-:Y:S01]  /*10d0*/  LDGSTS.E.BYPASS.LTC128B.128 [R197+0x5000], desc[UR14][R6.64] ;  /* 0x0500000006c57fae */ /* 0x0005e2000b901d4e */
[----:B-1----:R-:W-:-:S02]  /*10e0*/  IADD3 R2, R166, R9, RZ ;  /* 0x00000009a6027210 */ /* 0x002fc40007ffe0ff */
        /* <DEDUP_REMOVED lines=8> */
[----:B------:R-:W3:Y:S03]  /*1170*/  LDSM.16.M88.4 R40, [R3+0x2000] ;  /* 0x002000000328783b */ /* 0x000ee60000000200 */
[----:B------:R-:W-:Y:S01]  /*1180*/  IADD3 R187, R186, R0, RZ ;  /* 0x00000000babb7210 */ /* 0x000fe20007ffe0ff */
[----:B------:R-:W-:Y:S02]  /*1190*/  LDSM.16.M88.4 R56, [R3+0x2400] ;  /* 0x002400000338783b */ /* 0x000fe40000000200 */
[----:B------:R-:W-:-:S02]  /*11a0*/  @P0 VIADD R188, R185, 0xffffffe0 ;  /* 0xffffffe0b9bc0836 */ /* 0x000fc40000000000 */
[----:B------:R-:W-:Y:S04]  /*11b0*/  LDSM.16.M88.4 R12, [R187] ;  /* 0x00000000bb0c783b */ /* 0x000fe80000000200 */
[----:B------:R-:W-:Y:S04]  /*11c0*/  LDSM.16.M88.4 R100, [R188] ;  /* 0x00000000bc64783b */ /* 0x000fe80000000200 */
[----:B--2---:R-:W-:Y:S04]  /*11d0*/  LDSM.16.M88.4 R4, [R187+0x1000] ;  /* 0x00100000bb04783b */ /* 0x004fe80000000200 */
[----:B-1----:R-:W1:Y:S04]  /*11e0*/  LDSM.16.M88.4 R8, [R186+0x1000] ;  /* 0x00100000ba08783b */ /* 0x002e680000000200 */
[----:B------:R-:W2:Y:S04]  /*11f0*/  LDSM.16.M88.4 R112, [R188+0x400] ;  /* 0x00040000bc70783b */ /* 0x000ea80000000200 */
[----:B------:R-:W4:Y:S04]  /*1200*/  LDSM.16.M88.4 R72, [R3+0x2800] ;  /* 0x002800000348783b */ /* 0x000f280000000200 */
[----:B------:R-:W-:Y:S04]  /*1210*/  LDSM.16.M88.4 R108, [R188+0x800] ;  /* 0x00080000bc6c783b */ /* 0x000fe80000000200 */
[----:B------:R-:W-:Y:S01]  /*1220*/  LDSM.16.M88.4 R64, [R3+0x2c00] ;  /* 0x002c00000340783b */ /* 0x000fe20000000200 */
[C---:B---3--:R-:W-:Y:S03]  /*1230*/  HMMA.16816.F32.BF16 R20, R16.reuse, R40, RZ ;  /* 0x000000281014723c */ /* 0x048fe600000418ff */
[----:B------:R-:W-:Y:S04]  /*1240*/  LDSM.16.M88.4 R96, [R188+0xc00] ;  /* 0x000c0000bc60783b */ /* 0x000fe80000000200 */
[----:B------:R-:W-:Y:S01]  /*1250*/  LDSM.16.M88.4 R44, [R3+0x3000] ;  /* 0x00300000032c783b */ /* 0x000fe20000000200 */
[----:B------:R-:W-:Y:S03]  /*1260*/  HMMA.16816.F32.BF16 R92, R16, R42, RZ ;  /* 0x0000002a105c723c */ /* 0x000fe600000418ff */
[----:B------:R-:W-:Y:S04]  /*1270*/  LDSM.16.M88.4 R88, [R188+0x1000] ;  /* 0x00100000bc58783b */ /* 0x000fe80000000200 */
[----:B------:R-:W-:Y:S04]  /*1280*/  LDSM.16.M88.4 R76, [R3+0x3400] ;  /* 0x00340000034c783b */ /* 0x000fe80000000200 */
[----:B------:R-:W-:Y:S01]  /*1290*/  LDSM.16.M88.4 R84, [R188+0x1400] ;  /* 0x00140000bc54783b */ /* 0x000fe20000000200 */
[----:B-1----:R-:W-:Y:S03]  /*12a0*/  HMMA.16816.F32.BF16 R24, R8, R40, RZ ;  /* 0x000000280818723c */ /* 0x002fe600000418ff */
[----:B------:R-:W-:Y:S04]  /*12b0*/  LDSM.16.M88.4 R60, [R3+0x3800] ;  /* 0x00380000033c783b */ /* 0x000fe80000000200 */
[----:B------:R-:W-:Y:S01]  /*12c0*/  LDSM.16.M88.4 R80, [R188+0x1800] ;  /* 0x00180000bc50783b */ /* 0x000fe20000000200 */
[----:B------:R-:W-:Y:S03]  /*12d0*/  HMMA.16816.F32.BF16 R20, R12, R100, R20 ;  /* 0x000000640c14723c */ /* 0x000fe60000041814 */
[----:B------:R1:W3:Y:S03]  /*12e0*/  LDSM.16.M88.4 R52, [R3+0x3c00] ;  /* 0x003c00000334783b */ /* 0x0002e60000000200 */
[----:B------:R-:W-:Y:S01]  /*12f0*/  HMMA.16816.F32.BF16 R28, R8, R56, RZ ;  /* 0x00000038081c723c */ /* 0x000fe200000418ff */
[----:B------:R-:W5:Y:S04]  /*1300*/  LDSM.16.M88.4 R68, [R188+0x1c00] ;  /* 0x001c0000bc44783b */ /* 0x000f680000000200 */
[----:B------:R-:W0:Y:S05]  /*1310*/  LDGDEPBAR ;  /* 0x00000000000079af */ /* 0x000e2a0000000000 */
[----:B------:R-:W-:Y:S06]  /*1320*/  HMMA.16816.F32.BF16 R32, R4, R100, R24 ;  /* 0x000000640420723c */ /* 0x000fec0000041818 */
[----:B------:R-:W-:Y:S02]  /*1330*/  HMMA.16816.F32.BF16 R24, R16, R56, RZ ;  /* 0x000000381018723c */ /* 0x000fe400000418ff */
[----:B------:R-:W-:Y:S01]  /*1340*/  FMUL.FTZ R2, R20, UR4 ;  /* 0x0000000414027c20 */ /* 0x000fe20008410000 */
[----:B-1----:R-:W-:-:S03]  /*1350*/  LOP3.LUT R3, R218, 0xffffffe0, RZ, 0xc0, !PT ;  /* 0xffffffe0da037812 */ /* 0x002fc600078ec0ff */
[----:B------:R1:W5:Y:S02]  /*1360*/  MUFU.TANH R205, R2 ;  /* 0x0000000200cd7308 */ /* 0x0003640000002400 */
[----:B--2---:R-:W-:Y:S01]  /*1370*/  HMMA.16816.F32.BF16 R36, R4, R112, R28 ;  /* 0x000000700424723c */ /* 0x004fe2000004181c */
[----:B------:R-:W-:Y:S01]  /*1380*/  IADD3 R3, -R3, R124, RZ ;  /* 0x0000007c03037210 */ /* 0x000fe20007ffe1ff */
[----:B------:R-:W-:-:S04]  /*1390*/  DEPBAR.LE SB0, 0x0 ;  /* 0x000080000000791a */ /* 0x000fc80000000000 */
[C---:B----4-:R-:W-:Y:S06]  /*13a0*/  HMMA.16816.F32.BF16 R28, R8.reuse, R72, RZ ;  /* 0x00000048081c723c */ /* 0x050fec00000418ff */
[----:B---3--:R-:W-:Y:S01]  /*13b0*/  HMMA.16816.F32.BF16 R48, R8, R54, RZ ;  /* 0x000000360830723c */ /* 0x008fe200000418ff */
[----:B-1----:R-:W-:-:S04]  /*13c0*/  FMUL.FTZ R2, R21, UR4 ;  /* 0x0000000415027c20 */ /* 0x002fc80008410000 */
[----:B------:R1:W2:-:S13]  /*13d0*/  MUFU.TANH R204, R2 ;  /* 0x0000000200cc7308 */ /* 0x00029a0000002400 */
[----:B------:R-:W-:Y:S01]  /*13e0*/  HMMA.16816.F32.BF16 R28, R4, R108, R28 ;  /* 0x0000006c041c723c */ /* 0x000fe2000004181c */
[----:B-1----:R-:W-:-:S04]  /*13f0*/  FMUL.FTZ R2, R22, UR4 ;  /* 0x0000000416027c20 */ /* 0x002fc80008410000 */
[----:B------:R1:W-:Y:S02]  /*1400*/  MUFU.TANH R164, R2 ;  /* 0x0000000200a47308 */ /* 0x0003e40000002400 */
[----:B-1----:R-:W-:Y:S02]  /*1410*/  FMUL.FTZ R2, R23, UR4 ;  /* 0x0000000417027c20 */ /* 0x002fe40008410000 */
[----:B------:R-:W-:Y:S04]  /*1420*/  HMMA.16816.F32.BF16 R20, R12, R112, R24 ;  /* 0x000000700c14723c */ /* 0x000fe80000041818 */
[----:B------:R1:W-:Y:S02]  /*1430*/  MUFU.TANH R159, R2 ;  /* 0x00000002009f7308 */ /* 0x0003e40000002400 */
[----:B------:R-:W-:Y:S01]  /*1440*/  HMMA.16816.F32.BF16 R24, R16, R72, RZ ;  /* 0x000000481018723c */ /* 0x000fe200000418ff */
[----:B-1----:R-:W-:-:S05]  /*1450*/  FMUL.FTZ R2, R32, UR4 ;  /* 0x0000000420027c20 */ /* 0x002fca0008410000 */
[----:B------:R1:W-:Y:S02]  /*1460*/  MUFU.TANH R193, R2 ;  /* 0x0000000200c17308 */ /* 0x0003e40000002400 */
[----:B-1----:R-:W-:-:S06]  /*1470*/  FMUL.FTZ R2, R33, UR4 ;  /* 0x0000000421027c20 */ /* 0x002fcc0008410000 */
        /* <DEDUP_REMOVED lines=21> */
[----:B-1----:R-:W-:Y:S02]  /*15d0*/  FMUL.FTZ R2, R39, UR4 ;  /* 0x0000000427027c20 */ /* 0x002fe40008410000 */
[----:B------:R-:W-:Y:S04]  /*15e0*/  HMMA.16816.F32.BF16 R36, R8, R64, RZ ;  /* 0x000000400824723c */ /* 0x000fe800000418ff */
[----:B------:R1:W-:Y:S02]  /*15f0*/  MUFU.TANH R183, R2 ;  /* 0x0000000200b77308 */ /* 0x0003e40000002400 */
[----:B-1----:R-:W-:-:S06]  /*1600*/  FMUL.FTZ R2, R20, UR4 ;  /* 0x0000000414027c20 */ /* 0x002fcc0008410000 */
[----:B------:R1:W-:-:S12]  /*1610*/  MUFU.TANH R200, R2 ;  /* 0x0000000200c87308 */ /* 0x0003d80000002400 */
[----:B------:R-:W-:Y:S01]  /*1620*/  HMMA.16816.F32.BF16 R36, R4, R96, R36 ;  /* 0x000000600424723c */ /* 0x000fe20000041824 */
[----:B-1----:R-:W-:-:S04]  /*1630*/  FMUL.FTZ R2, R21, UR4 ;  /* 0x0000000415027c20 */ /* 0x002fc80008410000 */
        /* <DEDUP_REMOVED lines=18> */
[----:B------:R-:W-:Y:S06]  /*1760*/  HMMA.16816.F32.BF16 R32, R4, R88, R28 ;  /* 0x000000580420723c */ /* 0x000fec000004181c */
[----:B------:R-:W-:Y:S01]  /*1770*/  HMMA.16816.F32.BF16 R28, R8, R76, RZ ;  /* 0x0000004c081c723c */ /* 0x000fe200000418ff */
        /* <DEDUP_REMOVED lines=9> */
[----:B------:R1:W-:-:S15]  /*1810*/  MUFU.TANH R175, R2 ;  /* 0x0000000200af7308 */ /* 0x0003de0000002400 */
[----:B------:R-:W-:-:S03]  /*1820*/  NOP ;  /* 0x0000000000007918 */ /* 0x000fc60000000000 */
        /* <DEDUP_REMOVED lines=55> */
[----:B-----5:R-:W-:Y:S04]  /*1ba0*/  HMMA.16816.F32.BF16 R28, R12, R68, R32 ;  /* 0x000000440c1c723c */ /* 0x020fe80000041820 */
[----:B------:R1:W-:Y:S02]  /*1bb0*/  MUFU.TANH R136, R2 ;  /* 0x0000000200887308 */ /* 0x0003e40000002400 */
[----:B------:R-:W-:Y:S06]  /*1bc0*/  HMMA.16816.F32.BF16 R32, R8, R42, RZ ;  /* 0x0000002a0820723c */ /* 0x000fec00000418ff */
[----:B------:R-:W-:Y:S01]  /*1bd0*/  HMMA.16816.F32.BF16 R40, R16, R78, RZ ;  /* 0x0000004e1028723c */ /* 0x000fe200000418ff */
[----:B-1----:R-:W-:-:S04]  /*1be0*/  FMUL.FTZ R2, R20, UR4 ;  /* 0x0000000414027c20 */ /* 0x002fc80008410000 */
[----:B------:R1:W-:Y:S07]  /*1bf0*/  MUFU.TANH R163, R2 ;  /* 0x0000000200a37308 */ /* 0x0003ee0000002400 */
[----:B------:R-:W-:Y:S01]  /*1c00*/  FMUL.FTZ R28, R28, UR4 ;  /* 0x000000041c1c7c20 */ /* 0x000fe20008410000 */
[----:B------:R-:W-:Y:S01]  /*1c10*/  FMUL.FTZ R29, R29, UR4 ;  /* 0x000000041d1d7c20 */ /* 0x000fe20008410000 */
[----:B------:R-:W-:Y:S01]  /*1c20*/  FMUL.FTZ R30, R30, UR4 ;  /* 0x000000041e1e7c20 */ /* 0x000fe20008410000 */
[----:B------:R-:W-:Y:S01]  /*1c30*/  FMUL.FTZ R31, R31, UR4 ;  /* 0x000000041f1f7c20 */ /* 0x000fe20008410000 */
[----:B------:R-:W-:Y:S08]  /*1c40*/  MUFU.TANH R52, R28 ;  /* 0x0000001c00347308 */ /* 0x000ff00000002400 */
[----:B------:R-:W-:Y:S01]  /*1c50*/  MUFU.TANH R60, R29 ;  /* 0x0000001d003c7308 */ /* 0x000fe20000002400 */
[----:B-1----:R-:W-:-:S07]  /*1c60*/  FMUL.FTZ R2, R21, UR4 ;  /* 0x0000000415027c20 */ /* 0x002fce0008410000 */
[----:B------:R1:W-:Y:S08]  /*1c70*/  MUFU.TANH R165, R2 ;  /* 0x0000000200a57308 */ /* 0x0003f00000002400 */
[----:B------:R-:W-:Y:S08]  /*1c80*/  MUFU.TANH R118, R30 ;  /* 0x0000001e00767308 */ /* 0x000ff00000002400 */
[----:B------:R3:W-:Y:S01]  /*1c90*/  MUFU.TANH R119, R31 ;  /* 0x0000001f00777308 */ /* 0x0007e20000002400 */
[----:B-1----:R-:W-:-:S07]  /*1ca0*/  FMUL.FTZ R2, R22, UR4 ;  /* 0x0000000416027c20 */ /* 0x002fce0008410000 */
[----:B------:R1:W-:Y:S01]  /*1cb0*/  MUFU.TANH R211, R2 ;  /* 0x0000000200d37308 */ /* 0x0003e20000002400 */
[----:B---3--:R-:W-:Y:S06]  /*1cc0*/  HMMA.16816.F32.BF16 R28, R4, R102, R32 ;  /* 0x00000066041c723c */ /* 0x008fec0000041820 */
[----:B------:R-:W-:Y:S01]  /*1cd0*/  HMMA.16816.F32.BF16 R32, R8, R74, RZ ;  /* 0x0000004a0820723c */ /* 0x000fe200000418ff */
[----:B-1----:R-:W-:-:S05]  /*1ce0*/  FMUL.FTZ R2, R23, UR4 ;  /* 0x0000000417027c20 */ /* 0x002fca0008410000 */
[----:B------:R-:W-:Y:S01]  /*1cf0*/  HMMA.16816.F32.BF16 R20, R4, R68, R24 ;  /* 0x000000440414723c */ /* 0x000fe20000041818 */
[----:B------:R-:W-:Y:S05]  /*1d00*/  MUFU.TANH R212, R2 ;  /* 0x0000000200d47308 */ /* 0x000fea0000002400 */
[-C--:B------:R-:W-:Y:S06]  /*1d10*/  HMMA.16816.F32.BF16 R24, R8, R58.reuse, RZ ;  /* 0x0000003a0818723c */ /* 0x080fec00000418ff */
[----:B------:R-:W-:Y:S01]  /*1d20*/  FMUL.FTZ R28, R28, UR4 ;  /* 0x000000041c1c7c20 */ /* 0x000fe20008410000 */
[----:B------:R-:W-:Y:S01]  /*1d30*/  FMUL.FTZ R29, R29, UR4 ;  /* 0x000000041d1d7c20 */ /* 0x000fe20008410000 */
[----:B------:R-:W-:Y:S01]  /*1d40*/  FMUL.FTZ R30, R30, UR4 ;  /* 0x000000041e1e7c20 */ /* 0x000fe20008410000 */
[----:B------:R-:W-:Y:S01]  /*1d50*/  FMUL.FTZ R31, R31, UR4 ;  /* 0x000000041f1f7c20 */ /* 0x000fe20008410000 */
[----:B------:R-:W-:Y:S01]  /*1d60*/  MUFU.TANH R129, R28 ;  /* 0x0000001c00817308 */ /* 0x000fe20000002400 */
[----:B------:R-:W-:Y:S06]  /*1d70*/  HMMA.16816.F32.BF16 R56, R16, R58, RZ ;  /* 0x0000003a1038723c */ /* 0x000fec00000418ff */
[----:B------:R-:W-:Y:S01]  /*1d80*/  HMMA.16816.F32.BF16 R32, R4, R110, R32 ;  /* 0x0000006e0420723c */ /* 0x000fe20000041820 */
[----:B------:R-:W-:Y:S01]  /*1d90*/  FMUL.FTZ R20, R20, UR4 ;  /* 0x0000000414147c20 */ /* 0x000fe20008410000 */
[----:B------:R-:W-:Y:S01]  /*1da0*/  FMUL.FTZ R21, R21, UR4 ;  /* 0x0000000415157c20 */ /* 0x000fe20008410000 */
[----:B------:R-:W-:Y:S01]  /*1db0*/  FMUL.FTZ R22, R22, UR4 ;  /* 0x0000000416167c20 */ /* 0x000fe20008410000 */
[----:B------:R-:W-:Y:S01]  /*1dc0*/  FMUL.FTZ R23, R23, UR4 ;  /* 0x0000000417177c20 */ /* 0x000fe20008410000 */
[----:B------:R-:W-:Y:S01]  /*1dd0*/  MUFU.TANH R161, R20 ;  /* 0x0000001400a17308 */ /* 0x000fe20000002400 */
[----:B------:R-:W-:Y:S07]  /*1de0*/  HMMA.16816.F32.BF16 R72, R16, R74, RZ ;  /* 0x0000004a1048723c */ /* 0x000fee00000418ff */
[----:B------:R-:W-:Y:S08]  /*1df0*/  MUFU.TANH R162, R21 ;  /* 0x0000001500a27308 */ /* 0x000ff00000002400 */
[----:B------:R-:W-:Y:S08]  /*1e00*/  MUFU.TANH R210, R22 ;  /* 0x0000001600d27308 */ /* 0x000ff00000002400 */
[----:B------:R1:W-:Y:S01]  /*1e10*/  MUFU.TANH R184, R23 ;  /* 0x0000001700b87308 */ /* 0x0003e20000002400 */
[----:B------:R-:W-:Y:S07]  /*1e20*/  HMMA.16816.F32.BF16 R108, R12, R110, R72 ;  /* 0x0000006e0c6c723c */ /* 0x000fee0000041848 */
[----:B------:R-:W-:Y:S08]  /*1e30*/  MUFU.TANH R132, R29 ;  /* 0x0000001d00847308 */ /* 0x000ff00000002400 */
[----:B------:R-:W-:Y:S01]  /*1e40*/  MUFU.TANH R123, R30 ;  /* 0x0000001e007b7308 */ /* 0x000fe20000002400 */
[----:B-1----:R-:W-:Y:S06]  /*1e50*/  HMMA.16816.F32.BF16 R20, R4, R114, R24 ;  /* 0x000000720414723c */ /* 0x002fec0000041818 */
[-C--:B------:R-:W-:Y:S01]  /*1e60*/  HMMA.16816.F32.BF16 R24, R8, R66.reuse, RZ ;  /* 0x000000420818723c */ /* 0x080fe200000418ff */
[----:B------:R1:W-:Y:S05]  /*1e70*/  MUFU.TANH R126, R31 ;  /* 0x0000001f007e7308 */ /* 0x0003ea0000002400 */
[----:B------:R-:W-:-:S12]  /*1e80*/  HMMA.16816.F32.BF16 R64, R16, R66, RZ ;  /* 0x000000421040723c */ /* 0x000fd800000418ff */
[----:B------:R-:W-:Y:S01]  /*1e90*/  FMUL.FTZ R2, R22, UR4 ;  /* 0x0000000416027c20 */ /* 0x000fe20008410000 */
[----:B------:R-:W-:Y:S01]  /*1ea0*/  FMUL.FTZ R20, R20, UR4 ;  /* 0x0000000414147c20 */ /* 0x000fe20008410000 */
[----:B------:R-:W-:Y:S01]  /*1eb0*/  FMUL.FTZ R21, R21, UR4 ;  /* 0x0000000415157c20 */ /* 0x000fe20008410000 */
[-C--:B-1----:R-:W-:Y:S01]  /*1ec0*/  HMMA.16816.F32.BF16 R28, R8, R46.reuse, RZ ;  /* 0x0000002e081c723c */ /* 0x082fe200000418ff */
[----:B------:R1:W-:Y:S05]  /*1ed0*/  MUFU.TANH R121, R2 ;  /* 0x0000000200797308 */ /* 0x0003ea0000002400 */
[----:B------:R-:W-:Y:S03]  /*1ee0*/  HMMA.16816.F32.BF16 R44, R16, R46, RZ ;  /* 0x0000002e102c723c */ /* 0x000fe600000418ff */
[----:B------:R-:W-:Y:S08]  /*1ef0*/  MUFU.TANH R131, R20 ;  /* 0x0000001400837308 */ /* 0x000ff00000002400 */
[----:B------:R3:W-:Y:S01]  /*1f00*/  MUFU.TANH R134, R21 ;  /* 0x0000001500867308 */ /* 0x0007e20000002400 */
[----:B-1----:R-:W-:-:S07]  /*1f10*/  FMUL.FTZ R2, R23, UR4 ;  /* 0x0000000417027c20 */ /* 0x002fce0008410000 */
[----:B------:R1:W-:Y:S01]  /*1f20*/  MUFU.TANH R125, R2 ;  /* 0x00000002007d7308 */ /* 0x0003e20000002400 */
[----:B---3--:R-:W-:Y:S06]  /*1f30*/  HMMA.16816.F32.BF16 R20, R4, R98, R24 ;  /* 0x000000620414723c */ /* 0x008fec0000041818 */
[----:B------:R-:W-:Y:S01]  /*1f40*/  HMMA.16816.F32.BF16 R24, R8, R78, RZ ;  /* 0x0000004e0818723c */ /* 0x000fe200000418ff */
[----:B-1----:R-:W-:-:S04]  /*1f50*/  FMUL.FTZ R2, R32, UR4 ;  /* 0x0000000420027c20 */ /* 0x002fc80008410000 */
[----:B------:R1:W-:Y:S01]  /*1f60*/  MUFU.TANH R130, R2 ;  /* 0x0000000200827308 */ /* 0x0003e20000002400 */
[----:B------:R-:W-:Y:S06]  /*1f70*/  HMMA.16816.F32.BF16 R8, R4, R90, R28 ;  /* 0x0000005a0408723c */ /* 0x000fec000004181c */
[----:B------:R-:W-:Y:S01]  /*1f80*/  HMMA.16816.F32.BF16 R28, R16, R54, RZ ;  /* 0x00000036101c723c */ /* 0x000fe200000418ff */
[----:B-1----:R-:W-:-:S04]  /*1f90*/  FMUL.FTZ R2, R33, UR4 ;  /* 0x0000000421027c20 */ /* 0x002fc80008410000 */
[----:B------:R1:W-:Y:S02]  /*1fa0*/  MUFU.TANH R135, R2 ;  /* 0x0000000200877308 */ /* 0x0003e40000002400 */
[----:B-1----:R-:W-:-:S06]  /*1fb0*/  FMUL.FTZ R2, R34, UR4 ;  /* 0x0000000422027c20 */ /* 0x002fcc0008410000 */
[----:B------:R1:W-:Y:S02]  /*1fc0*/  MUFU.TANH R128, R2 ;  /* 0x0000000200807308 */ /* 0x0003e40000002400 */
[----:B-1----:R-:W-:Y:S02]  /*1fd0*/  FMUL.FTZ R2, R35, UR4 ;  /* 0x0000000423027c20 */ /* 0x002fe40008410000 */
[----:B------:R-:W-:Y:S04]  /*1fe0*/  HMMA.16816.F32.BF16 R32, R16, R62, RZ ;  /* 0x0000003e1020723c */ /* 0x000fe800000418ff */
[----:B------:R1:W-:Y:S02]  /*1ff0*/  MUFU.TANH R127, R2 ;  /* 0x00000002007f7308 */ /* 0x0003e40000002400 */
[C---:B------:R-:W-:Y:S06]  /*2000*/  HMMA.16816.F32.BF16 R16, R12.reuse, R102, R92 ;  /* 0x000000660c10723c */ /* 0x040fec000004185c */
[C---:B------:R-:W-:Y:S06]  /*2010*/  HMMA.16816.F32.BF16 R100, R12.reuse, R90, R44 ;  /* 0x0000005a0c64723c */ /* 0x040fec000004182c */
[----:B------:R-:W-:Y:S01]  /*2020*/  HMMA.16816.F32.BF16 R88, R12, R70, R28 ;  /* 0x000000460c58723c */ /* 0x000fe2000004181c */
[----:B-1----:R-:W-:-:S04]  /*2030*/  FMUL.FTZ R2, R20, UR4 ;  /* 0x0000000414027c20 */ /* 0x002fc80008410000 */
[----:B------:R1:W-:Y:S01]  /*2040*/  MUFU.TANH R140, R2 ;  /* 0x00000002008c7308 */ /* 0x0003e20000002400 */
[----:B------:R-:W-:Y:S01]  /*2050*/  HMMA.16816.F32.BF16 R92, R12, R82, R32 ;  /* 0x000000520c5c723c */ /* 0x000fe20000041820 */
[----:B-1----:R-:W-:-:S06]  /*2060*/  FMUL.FTZ R2, R21, UR4 ;  /* 0x0000000415027c20 */ /* 0x002fcc0008410000 */
[----:B------:R1:W-:Y:S02]  /*2070*/  MUFU.TANH R139, R2 ;  /* 0x00000002008b7308 */ /* 0x0003e40000002400 */
[----:B-1----:R-:W-:-:S06]  /*2080*/  FMUL.FTZ R2, R22, UR4 ;  /* 0x0000000416027c20 */ /* 0x002fcc0008410000 */
[----:B------:R1:W-:Y:S02]  /*2090*/  MUFU.TANH R160, R2 ;  /* 0x0000000200a07308 */ /* 0x0003e40000002400 */
[----:B-1----:R-:W-:Y:S02]  /*20a0*/  FMUL.FTZ R2, R23, UR4 ;  /* 0x0000000417027c20 */ /* 0x002fe40008410000 */
[C---:B------:R-:W-:Y:S04]  /*20b0*/  HMMA.16816.F32.BF16 R20, R4.reuse, R86, R24 ;  /* 0x000000560414723c */ /* 0x040fe80000041818 */
[----:B------:R1:W-:Y:S02]  /*20c0*/  MUFU.TANH R154, R2 ;  /* 0x00000002009a7308 */ /* 0x0003e40000002400 */
[C---:B------:R-:W-:Y:S06]  /*20d0*/  HMMA.16816.F32.BF16 R24, R4.reuse, R82, R36 ;  /* 0x000000520418723c */ /* 0x040fec0000041824 */
[----:B------:R-:W-:Y:S01]  /*20e0*/  HMMA.16816.F32.BF16 R4, R4, R70, R48 ;  /* 0x000000460404723c */ /* 0x000fe20000041830 */
[----:B-1----:R-:W-:-:S04]  /*20f0*/  FMUL.FTZ R2, R8, UR4 ;  /* 0x0000000408027c20 */ /* 0x002fc80008410000 */
[----:B------:R1:W-:-:S15]  /*2100*/  MUFU.TANH R133, R2 ;  /* 0x0000000200857308 */ /* 0x0003de0000002400 */
[----:B------:R-:W-:-:S04]  /*2110*/  NOP ;  /* 0x0000000000007918 */ /* 0x000fc80000000000 */
[----:B------:R-:W-:Y:S01]  /*2120*/  FMUL.FTZ R6, R6, UR4 ;  /* 0x0000000406067c20 */ /* 0x000fe20008410000 */
[----:B-1----:R-:W-:-:S03]  /*2130*/  FMUL.FTZ R2, R9, UR4 ;  /* 0x0000000409027c20 */ /* 0x002fc60008410000 */
[----:B------:R1:W-:Y:S08]  /*2140*/  MUFU.TANH R141, R6 ;  /* 0x00000006008d7308 */ /* 0x0003f00000002400 */
[----:B------:R3:W-:Y:S01]  /*2150*/  MUFU.TANH R120, R2 ;  /* 0x0000000200787308 */ /* 0x0007e20000002400 */
[----:B-1----:R-:W-:-:S07]  /*2160*/  FMUL.FTZ R6, R18, UR4 ;  /* 0x0000000412067c20 */ /* 0x002fce0008410000 */
[----:B------:R-:W-:Y:S01]  /*2170*/  MUFU.TANH R39, R6 ;  /* 0x0000000600277308 */ /* 0x000fe20000002400 */
[----:B---3--:R-:W-:-:S07]  /*2180*/  FMUL.FTZ R2, R10, UR4 ;  /* 0x000000040a027c20 */ /* 0x008fce0008410000 */
[----:B------:R1:W-:Y:S02]  /*2190*/  MUFU.TANH R153, R2 ;  /* 0x0000000200997308 */ /* 0x0003e40000002400 */
[----:B-1----:R-:W-:Y:S02]  /*21a0*/  FMUL.FTZ R2, R11, UR4 ;  /* 0x000000040b027c20 */ /* 0x002fe40008410000 */
[C---:B------:R-:W-:Y:S04]  /*21b0*/  HMMA.16816.F32.BF16 R8, R12.reuse, R114, R56 ;  /* 0x000000720c08723c */ /* 0x040fe80000041838 */
[----:B------:R1:W-:Y:S02]  /*21c0*/  MUFU.TANH R152, R2 ;  /* 0x0000000200987308 */ /* 0x0003e40000002400 */
[C---:B------:R-:W-:Y:S06]  /*21d0*/  HMMA.16816.F32.BF16 R112, R12.reuse, R98, R64 ;  /* 0x000000620c70723c */ /* 0x040fec0000041840 */
[----:B------:R-:W-:Y:S01]  /*21e0*/  HMMA.16816.F32.BF16 R96, R12, R86, R40 ;  /* 0x000000560c60723c */ /* 0x000fe20000041828 */
[----:B-1----:R-:W-:-:S06]  /*21f0*/  FMUL.FTZ R2, R20, UR4 ;  /* 0x0000000414027c20 */ /* 0x002fcc0008410000 */
[----:B------:R-:W-:Y:S01]  /*2200*/  FMUL.FTZ R13, R19, UR4 ;  /* 0x00000004130d7c20 */ /* 0x000fe20008410000 */
[----:B------:R1:W-:Y:S04]  /*2210*/  MUFU.TANH R117, R2 ;  /* 0x0000000200757308 */ /* 0x0003e80000002400 */
        /* <DEDUP_REMOVED lines=12> */
[----:B---3--:R-:W-:Y:S01]  /*22e0*/  FMUL.FTZ R13, R110, UR4 ;  /* 0x000000046e0d7c20 */ /* 0x008fe20008410000 */
[----:B-1----:R-:W-:-:S06]  /*22f0*/  FMUL.FTZ R2, R23, UR4 ;  /* 0x0000000417027c20 */ /* 0x002fcc0008410000 */
[----:B------:R1:W-:Y:S02]  /*2300*/  MUFU.TANH R148, R2 ;  /* 0x0000000200947308 */ /* 0x0003e40000002400 */
[----:B-1----:R-:W-:-:S06]  /*2310*/  FMUL.FTZ R2, R24, UR4 ;  /* 0x0000000418027c20 */ /* 0x002fcc0008410000 */
[----:B------:R-:W-:Y:S08]  /*2320*/  MUFU.TANH R24, R11 ;  /* 0x0000000b00187308 */ /* 0x000ff00000002400 */
[----:B------:R1:W-:Y:S02]  /*2330*/  MUFU.TANH R107, R2 ;  /* 0x00000002006b7308 */ /* 0x0003e40000002400 */
[----:B-1----:R-:W-:-:S06]  /*2340*/  FMUL.FTZ R2, R25, UR4 ;  /* 0x0000000419027c20 */ /* 0x002fcc0008410000 */
[----:B------:R1:W-:Y:S02]  /*2350*/  MUFU.TANH R106, R2 ;  /* 0x00000002006a7308 */ /* 0x0003e40000002400 */
[----:B-1----:R-:W-:-:S06]  /*2360*/  FMUL.FTZ R2, R26, UR4 ;  /* 0x000000041a027c20 */ /* 0x002fcc0008410000 */
[----:B------:R1:W-:Y:S02]  /*2370*/  MUFU.TANH R145, R2 ;  /* 0x0000000200917308 */ /* 0x0003e40000002400 */
[----:B-1----:R-:W-:-:S06]  /*2380*/  FMUL.FTZ R2, R27, UR4 ;  /* 0x000000041b027c20 */ /* 0x002fcc0008410000 */
[----:B------:R1:W-:Y:S02]  /*2390*/  MUFU.TANH R144, R2 ;  /* 0x0000000200907308 */ /* 0x0003e40000002400 */
[----:B-1----:R-:W-:Y:S01]  /*23a0*/  FMUL.FTZ R2, R4, UR4 ;  /* 0x0000000404027c20 */ /* 0x002fe20008410000 */
[----:B------:R-:W-:-:S05]  /*23b0*/  IMAD.SHL.U32 R4, R124, 0x2, RZ ;  /* 0x000000027c047824 */ /* 0x000fca00078e00ff */
[----:B------:R1:W-:Y:S02]  /*23c0*/  MUFU.TANH R122, R2 ;  /* 0x00000002007a7308 */ /* 0x0003e40000002400 */
[----:B-1----:R-:W-:Y:S01]  /*23d0*/  FMUL.FTZ R2, R5, UR4 ;  /* 0x0000000405027c20 */ /* 0x002fe20008410000 */
[----:B------:R-:W-:Y:S02]  /*23e0*/  LOP3.LUT R5, R4, 0x6, RZ, 0xc0, !PT ;  /* 0x0000000604057812 */ /* 0x000fe400078ec0ff */
[----:B------:R-:W-:-:S03]  /*23f0*/  SHF.R.S32.HI R4, RZ, 0x1f, R3 ;  /* 0x0000001fff047819 */ /* 0x000fc60000011403 */
[----:B------:R1:W-:Y:S01]  /*2400*/  MUFU.TANH R124, R2 ;  /* 0x00000002007c7308 */ /* 0x0003e20000002400 */
[----:B------:R-:W-:Y:S01]  /*2410*/  LEA.HI R4, R4, R3, RZ, 0x2 ;  /* 0x0000000304047211 */ /* 0x000fe200078f10ff */
[----:B------:R-:W-:Y:S01]  /*2420*/  FMUL.FTZ R3, R7, UR4 ;  /* 0x0000000407037c20 */ /* 0x000fe20008410000 */
[----:B------:R-:W-:Y:S02]  /*2430*/  FMUL.FTZ R7, R17, UR4 ;  /* 0x0000000411077c20 */ /* 0x000fe40008410000 */
[----:B------:R-:W-:-:S03]  /*2440*/  SHF.R.S32.HI R207, RZ, 0x2, R4 ;  /* 0x00000002ffcf7819 */ /* 0x000fc60000011404 */
[----:B------:R3:W-:Y:S02]  /*2450*/  MUFU.TANH R137, R3 ;  /* 0x0000000300897308 */ /* 0x0007e40000002400 */
[----:B------:R4:W-:Y:S06]  /*2460*/  STL [R1+0x40], R207 ;  /* 0x000040cf01007387 */ /* 0x0009ec0000100800 */
[----:B------:R-:W-:Y:S01]  /*2470*/  MUFU.TANH R7, R7 ;  /* 0x0000000700077308 */ /* 0x000fe20000002400 */
[----:B-1----:R-:W-:Y:S02]  /*2480*/  IMAD R2, R105, 0x80, R5 ;  /* 0x0000008069027824 */ /* 0x002fe400078e0205 */
[----:B------:R-:W-:-:S02]  /*2490*/  FMUL.FTZ R5, R16, UR4 ;  /* 0x0000000410057c20 */ /* 0x000fc40008410000 */
[C---:B------:R-:W-:Y:S01]  /*24a0*/  VIADD R25, R2.reuse, 0x8 ;  /* 0x0000000802197836 */ /* 0x040fe20000000000 */
[C---:B------:R-:W-:Y:S01]  /*24b0*/  IADD3 R26, R2.reuse, 0x1, RZ ;  /* 0x00000001021a7810 */ /* 0x040fe20007ffe0ff */
[C---:B------:R-:W-:Y:S02]  /*24c0*/  VIADD R28, R2.reuse, 0x9 ;  /* 0x00000009021c7836 */ /* 0x040fe40000000000 */
[----:B------:R-:W1:Y:S01]  /*24d0*/  MUFU.TANH R5, R5 ;  /* 0x0000000500057308 */ /* 0x000e620000002400 */
[----:B---3--:R-:W-:Y:S01]  /*24e0*/  IMAD R3, R223, 0x10, R206 ;  /* 0x00000010df037824 */ /* 0x008fe200078e02ce */
[C---:B------:R-:W-:Y:S01]  /*24f0*/  IADD3 R27, R2.reuse, 0x10, RZ ;  /* 0x00000010021b7810 */ /* 0x040fe20007ffe0ff */
[C---:B------:R-:W-:Y:S01]  /*2500*/  VIADD R29, R2.reuse, 0x11 ;  /* 0x00000011021d7836 */ /* 0x040fe20000000000 */
[C---:B------:R-:W-:Y:S01]  /*2510*/  IADD3 R30, R2.reuse, 0x19, RZ ;  /* 0x00000019021e7810 */ /* 0x040fe20007ffe0ff */
[C---:B------:R-:W-:Y:S01]  /*2520*/  VIADD R31, R2.reuse, 0x18 ;  /* 0x00000018021f7836 */ /* 0x040fe20000000000 */
[----:B------:R-:W-:Y:S01]  /*2530*/  IADD3 R3, R3, 0x1, R207 ;  /* 0x0000000103037810 */ /* 0x000fe20007ffe0cf */
[C---:B------:R-:W-:Y:S01]  /*2540*/  VIADD R33, R2.reuse, 0x20 ;  /* 0x0000002002217836 */ /* 0x040fe20000000000 */
[C---:B------:R-:W-:Y:S01]  /*2550*/  IADD3 R34, R2.reuse, 0x28, RZ ;  /* 0x0000002802227810 */ /* 0x040fe20007ffe0ff */
[----:B------:R-:W-:Y:S01]  /*2560*/  VIADD R32, R2, 0x21 ;  /* 0x0000002102207836 */ /* 0x000fe20000000000 */
[----:B------:R-:W-:Y:S01]  /*2570*/  IADD3 R3, R104, -UR18, R3 ;  /* 0x8000001268037c10 */ /* 0x000fe2000fffe003 */
[C---:B------:R-:W-:Y:S01]  /*2580*/  VIADD R36, R2.reuse, 0x29 ;  /* 0x0000002902247836 */ /* 0x040fe20000000000 */
[C---:B------:R-:W-:Y:S01]  /*2590*/  IADD3 R37, R2.reuse, 0x31, RZ ;  /* 0x0000003102257810 */ /* 0x040fe20007ffe0ff */
[C---:B------:R-:W-:Y:S01]  /*25a0*/  VIADD R35, R2.reuse, 0x30 ;  /* 0x0000003002237836 */ /* 0x040fe20000000000 */
[----:B------:R-:W-:Y:S01]  /*25b0*/  IADD3 R14, R3, UR17, RZ ;  /* 0x00000011030e7c10 */ /* 0x000fe2000fffe0ff */
[C---:B------:R-:W-:Y:S01]  /*25c0*/  VIADD R41, R2.reuse, 0x38 ;  /* 0x0000003802297836 */ /* 0x040fe20000000000 */
[C---:B------:R-:W-:Y:S01]  /*25d0*/  IADD3 R44, R2.reuse, 0x40, RZ ;  /* 0x00000040022c7810 */ /* 0x040fe20007ffe0ff */
[----:B------:R-:W-:Y:S01]  /*25e0*/  VIADD R42, R2, 0x39 ;  /* 0x00000039022a7836 */ /* 0x000fe20000000000 */
[----:B------:R-:W-:Y:S01]  /*25f0*/  VIMNMX R4, R14, R104, PT ;  /* 0x000000680e047248 */ /* 0x000fe20003fe0100 */
[C---:B------:R-:W-:Y:S01]  /*2600*/  VIADD R46, R2.reuse, 0x41 ;  /* 0x00000041022e7836 */ /* 0x040fe20000000000 */
[C---:B------:R-:W-:Y:S01]  /*2610*/  IADD3 R71, R2.reuse, 0x49, RZ ;  /* 0x0000004902477810 */ /* 0x040fe20007ffe0ff */
[C---:B------:R-:W-:Y:S01]  /*2620*/  VIADD R69, R2.reuse, 0x48 ;  /* 0x0000004802457836 */ /* 0x040fe20000000000 */
[CC--:B------:R-:W-:Y:S01]  /*2630*/  ISETP.GE.AND P3, PT, R2.reuse, R4.reuse, PT ;  /* 0x000000040200720c */ /* 0x0c0fe20003f66270 */
[----:B------:R-:W-:Y:S01]  /*2640*/  VIADD R72, R2, 0x50 ;  /* 0x0000005002487836 */ /* 0x000fe20000000000 */
[-C--:B------:R-:W-:Y:S01]  /*2650*/  ISETP.GE.AND P2, PT, R26, R4.reuse, PT ;  /* 0x000000041a00720c */ /* 0x080fe20003f46270 */
[C---:B------:R-:W-:Y:S01]  /*2660*/  VIADD R74, R2.reuse, 0x51 ;  /* 0x00000051024a7836 */ /* 0x040fe20000000000 */
[-C--:B------:R-:W-:Y:S01]  /*2670*/  ISETP.GE.AND P1, PT, R25, R4.reuse, PT ;  /* 0x000000041900720c */ /* 0x080fe20003f26270 */
[C---:B------:R-:W-:Y:S01]  /*2680*/  VIADD R75, R2.reuse, 0x59 ;  /* 0x00000059024b7836 */ /* 0x040fe20000000000 */
[----:B------:R-:W-:Y:S01]  /*2690*/  FSEL R15, R205, -INF , !P3 ;  /* 0xff800000cd0f7808 */ /* 0x000fe20005800000 */
[----:B------:R-:W-:Y:S01]  /*26a0*/  VIADD R79, R2, 0x60 ;  /* 0x00000060024f7836 */ /* 0x000fe20000000000 */
[----:B--2---:R-:W-:Y:S01]  /*26b0*/  FSEL R16, R204, -INF , !P2 ;  /* 0xff800000cc107808 */ /* 0x004fe20005000000 */
[----:B------:R-:W-:Y:S01]  /*26c0*/  VIADD R78, R2, 0x61 ;  /* 0x00000061024e7836 */ /* 0x000fe20000000000 */
[----:B------:R-:W-:Y:S01]  /*26d0*/  ISETP.GE.AND P0, PT, R28, R4, PT ;  /* 0x000000041c00720c */ /* 0x000fe20003f06270 */
[----:B------:R-:W-:Y:S01]  /*26e0*/  VIADD R81, R2, 0x68 ;  /* 0x0000006802517836 */ /* 0x000fe20000000000 */
[----:B-1----:R-:W-:Y:S01]  /*26f0*/  FSEL R19, R5, -INF , !P1 ;  /* 0xff80000005137808 */ /* 0x002fe20004800000 */
[----:B------:R-:W-:Y:S01]  /*2700*/  FMUL.FTZ R5, R108, UR4 ;  /* 0x000000046c057c20 */ /* 0x000fe20008410000 */
[----:B------:R-:W-:Y:S01]  /*2710*/  FMNMX.FTZ R3, R15, R16, !PT ;  /* 0x000000100f037209 */ /* 0x000fe20007810000 */
[C---:B------:R-:W-:Y:S01]  /*2720*/  VIADD R84, R2.reuse, 0x70 ;  /* 0x0000007002547836 */ /* 0x040fe20000000000 */
[----:B------:R-:W-:Y:S01]  /*2730*/  ISETP.GE.AND P2, PT, R27, R4, PT ;  /* 0x000000041b00720c */ /* 0x000fe20003f46270 */
[----:B------:R1:W2:Y:S01]  /*2740*/  MUFU.TANH R10, R5 ;  /* 0x00000005000a7308 */ /* 0x0002a20000002400 */
[----:B------:R-:W-:Y:S01]  /*2750*/  FSEL R18, R7, -INF , !P0 ;  /* 0xff80000007127808 */ /* 0x000fe20004000000 */
[----:B------:R-:W-:Y:S01]  /*2760*/  VIADD R85, R2, 0x71 ;  /* 0x0000007102557836 */ /* 0x000fe20000000000 */
[----:B------:R-:W-:-:S02]  /*2770*/  FMNMX.FTZ R3, R19, R3, !PT ;  /* 0x0000000313037209 */ /* 0x000fc40007810000 */
[-C--:B------:R-:W-:Y:S02]  /*2780*/  ISETP.GE.AND P1, PT, R29, R4.reuse, PT ;  /* 0x000000041d00720c */ /* 0x080fe40003f26270 */
[----:B------:R-:W-:Y:S02]  /*2790*/  FSEL R17, R202, -INF , !P2 ;  /* 0xff800000ca117808 */ /* 0x000fe40005000000 */
[----:B------:R-:W-:Y:S02]  /*27a0*/  FMNMX.FTZ R3, R18, R3, !PT ;  /* 0x0000000312037209 */ /* 0x000fe40007810000 */
[-C--:B------:R-:W-:Y:S02]  /*27b0*/  ISETP.GE.AND P0, PT, R31, R4.reuse, PT ;  /* 0x000000041f00720c */ /* 0x080fe40003f06270 */
[----:B------:R-:W-:Y:S02]  /*27c0*/  FSEL R20, R203, -INF , !P1 ;  /* 0xff800000cb147808 */ /* 0x000fe40004800000 */
[----:B------:R-:W-:Y:S01]  /*27d0*/  FMNMX.FTZ R3, R17, R3, !PT ;  /* 0x0000000311037209 */ /* 0x000fe20007810000 */
[----:B-1----:R-:W-:Y:S01]  /*27e0*/  FMUL.FTZ R5, R109, UR4 ;  /* 0x000000046d057c20 */ /* 0x002fe20008410000 */
[----:B------:R-:W-:-:S02]  /*27f0*/  ISETP.GE.AND P2, PT, R30, R4, PT ;  /* 0x000000041e00720c */ /* 0x000fc40003f46270 */
[----:B------:R-:W-:Y:S01]  /*2800*/  FSEL R21, R6, -INF , !P0 ;  /* 0xff80000006157808 */ /* 0x000fe20004000000 */
[----:B------:R1:W3:Y:S01]  /*2810*/  MUFU.TANH R9, R5 ;  /* 0x0000000500097308 */ /* 0x0002e20000002400 */
[----:B------:R-:W-:Y:S02]  /*2820*/  FMNMX.FTZ R3, R20, R3, !PT ;  /* 0x0000000314037209 */ /* 0x000fe40007810000 */
[-C--:B------:R-:W-:Y:S02]  /*2830*/  ISETP.GE.AND P1, PT, R33, R4.reuse, PT ;  /* 0x000000042100720c */ /* 0x080fe40003f26270 */
[----:B------:R-:W-:Y:S02]  /*2840*/  FSEL R22, R8, -INF , !P2 ;  /* 0xff80000008167808 */ /* 0x000fe40005000000 */
[----:B------:R-:W-:Y:S02]  /*2850*/  FMNMX.FTZ R3, R21, R3, !PT ;  /* 0x0000000315037209 */ /* 0x000fe40007810000 */
[----:B------:R-:W-:-:S02]  /*2860*/  ISETP.GE.AND P0, PT, R32, R4, PT ;  /* 0x000000042000720c */ /* 0x000fc40003f06270 */
[----:B------:R-:W-:Y:S02]  /*2870*/  FSEL R23, R200, -INF , !P1 ;  /* 0xff800000c8177808 */ /* 0x000fe40004800000 */
[----:B------:R-:W-:Y:S02]  /*2880*/  FMNMX.FTZ R3, R22, R3, !PT ;  /* 0x0000000316037209 */ /* 0x000fe40007810000 */
[-C--:B------:R-:W-:Y:S01]  /*2890*/  ISETP.GE.AND P2, PT, R34, R4.reuse, PT ;  /* 0x000000042200720c */ /* 0x080fe20003f46270 */
[----:B-1----:R-:W-:Y:S01]  /*28a0*/  FMUL.FTZ R5, R112, UR4 ;  /* 0x0000000470057c20 */ /* 0x002fe20008410000 */
[----:B------:R-:W-:Y:S02]  /*28b0*/  FSEL R43, R201, -INF , !P0 ;  /* 0xff800000c92b7808 */ /* 0x000fe40004000000 */
[----:B------:R-:W-:Y:S01]  /*28c0*/  FMNMX.FTZ R3, R23, R3, !PT ;  /* 0x0000000317037209 */ /* 0x000fe20007810000 */
[----:B------:R1:W5:Y:S01]  /*28d0*/  MUFU.TANH R7, R5 ;  /* 0x0000000500077308 */ /* 0x0003620000002400 */
[----:B------:R-:W-:-:S02]  /*28e0*/  ISETP.GE.AND P1, PT, R36, R4, PT ;  /* 0x000000042400720c */ /* 0x000fc40003f26270 */
[----:B--2---:R-:W-:Y:S02]  /*28f0*/  FSEL R45, R10, -INF , !P2 ;  /* 0xff8000000a2d7808 */ /* 0x004fe40005000000 */
[----:B------:R-:W-:Y:S02]  /*2900*/  FMNMX.FTZ R3, R43, R3, !PT ;  /* 0x000000032b037209 */ /* 0x000fe40007810000 */
[-C--:B------:R-:W-:Y:S02]  /*2910*/  ISETP.GE.AND P0, PT, R35, R4.reuse, PT ;  /* 0x000000042300720c */ /* 0x080fe40003f06270 */
[----:B---3--:R-:W-:Y:S02]  /*2920*/  FSEL R47, R9, -INF , !P1 ;  /* 0xff800000092f7808 */ /* 0x008fe40004800000 */
[----:B------:R-:W-:Y:S02]  /*2930*/  FMNMX.FTZ R3, R45, R3, !PT ;  /* 0x000000032d037209 */ /* 0x000fe40007810000 */
[----:B------:R-:W-:-:S02]  /*2940*/  ISETP.GE.AND P2, PT, R37, R4, PT ;  /* 0x000000042500720c */ /* 0x000fc40003f46270 */
[----:B------:R-:W-:Y:S01]  /*2950*/  FSEL R48, R198, -INF , !P0 ;  /* 0xff800000c6307808 */ /* 0x000fe20004000000 */
[----:B-1----:R-:W-:Y:S01]  /*2960*/  FMUL.FTZ R5, R113, UR4 ;  /* 0x0000000471057c20 */ /* 0x002fe20008410000 */
[----:B------:R-:W-:Y:S02]  /*2970*/  FMNMX.FTZ R3, R47, R3, !PT ;  /* 0x000000032f037209 */ /* 0x000fe40007810000 */
[-C--:B------:R-:W-:Y:S01]  /*2980*/  ISETP.GE.AND P1, PT, R41, R4.reuse, PT ;  /* 0x000000042900720c */ /* 0x080fe20003f26270 */
[----:B------:R1:W2:Y:S01]  /*2990*/  MUFU.TANH R6, R5 ;  /* 0x0000000500067308 */ /* 0x0002a20000002400 */
[----:B------:R-:W-:Y:S02]  /*29a0*/  FSEL R49, R199, -INF , !P2 ;  /* 0xff800000c7317808 */ /* 0x000fe40005000000 */
[----:B------:R-:W-:Y:S02]  /*29b0*/  FMNMX.FTZ R3, R48, R3, !PT ;  /* 0x0000000330037209 */ /* 0x000fe40007810000 */
[----:B------:R-:W-:-:S02]  /*29c0*/  ISETP.GE.AND P0, PT, R42, R4, PT ;  /* 0x000000042a00720c */ /* 0x000fc40003f06270 */
[----:B-----5:R-:W-:Y:S02]  /*29d0*/  FSEL R51, R7, -INF , !P1 ;  /* 0xff80000007337808 */ /* 0x020fe40004800000 */
[----:B------:R-:W-:Y:S02]  /*29e0*/  FMNMX.FTZ R3, R49, R3, !PT ;  /* 0x0000000331037209 */ /* 0x000fe40007810000 */
[-C--:B------:R-:W-:Y:S02]  /*29f0*/  ISETP.GE.AND P2, PT, R44, R4.reuse, PT ;  /* 0x000000042c00720c */ /* 0x080fe40003f46270 */
[----:B------:R-:W-:Y:S01]  /*2a00*/  FMNMX.FTZ R3, R51, R3, !PT ;  /* 0x0000000333037209 */ /* 0x000fe20007810000 */
[----:B------:R-:W-:Y:S01]  /*2a10*/  BAR.SYNC.DEFER_BLOCKING 0x0 ;  /* 0x0000000000007b1d */ /* 0x000fe20000010000 */
[----:B------:R-:W-:Y:S01]  /*2a20*/  ISETP.GE.AND P1, PT, R46, R4, PT ;  /* 0x000000042e00720c */ /* 0x000fe20003f26270 */
[----:B-1----:R-:W-:Y:S01]  /*2a30*/  FMUL.FTZ R5, R100, UR4 ;  /* 0x0000000464057c20 */ /* 0x002fe20008410000 */
[----:B--2---:R-:W-:-:S02]  /*2a40*/  FSEL R54, R6, -INF , !P0 ;  /* 0xff80000006367808 */ /* 0x004fc40004000000 */
[----:B------:R-:W-:Y:S01]  /*2a50*/  FSEL R56, R195, -INF , !P2 ;  /* 0xff800000c3387808 */ /* 0x000fe20005000000 */
[----:B------:R1:W2:Y:S01]  /*2a60*/  MUFU.TANH R10, R5 ;  /* 0x00000005000a7308 */ /* 0x0002a20000002400 */
[----:B------:R-:W-:Y:S02]  /*2a70*/  FMNMX.FTZ R3, R54, R3, !PT ;  /* 0x0000000336037209 */ /* 0x000fe40007810000 */
[-C--:B------:R-:W-:Y:S02]  /*2a80*/  ISETP.GE.AND P0, PT, R69, R4.reuse, PT ;  /* 0x000000044500720c */ /* 0x080fe40003f06270 */
[----:B------:R-:W-:Y:S02]  /*2a90*/  FSEL R64, R196, -INF , !P1 ;  /* 0xff800000c4407808 */ /* 0x000fe40004800000 */
[----:B------:R-:W-:Y:S02]  /*2aa0*/  FMNMX.FTZ R3, R56, R3, !PT ;  /* 0x0000000338037209 */ /* 0x000fe40007810000 */
[----:B------:R-:W-:-:S02]  /*2ab0*/  ISETP.GE.AND P2, PT, R71, R4, PT ;  /* 0x000000044700720c */ /* 0x000fc40003f46270 */
[----:B------:R-:W-:Y:S02]  /*2ac0*/  FMNMX.FTZ R3, R64, R3, !PT ;  /* 0x0000000340037209 */ /* 0x000fe40007810000 */
[-C--:B------:R-:W-:Y:S02]  /*2ad0*/  ISETP.GE.AND P1, PT, R72, R4.reuse, PT ;  /* 0x000000044800720c */ /* 0x080fe40003f26270 */
[----:B------:R-:W-:Y:S01]  /*2ae0*/  IADD3 R76, R2, 0x58, RZ ;  /* 0x00000058024c7810 */ /* 0x000fe20007ffe0ff */
[----:B-1----:R-:W-:Y:S01]  /*2af0*/  FMUL.FTZ R5, R101, UR4 ;  /* 0x0000000465057c20 */ /* 0x002fe20008410000 */
[----:B--2---:R-:W-:Y:S02]  /*2b00*/  FSEL R63, R10, -INF , !P0 ;  /* 0xff8000000a3f7808 */ /* 0x004fe40004000000 */
[----:B------:R-:W-:Y:S01]  /*2b10*/  ISETP.GE.AND P0, PT, R74, R4, PT ;  /* 0x000000044a00720c */ /* 0x000fe20003f06270 */
[----:B------:R1:W2:Y:S01]  /*2b20*/  MUFU.TANH R9, R5 ;  /* 0x0000000500097308 */ /* 0x0002a20000002400 */
[----:B------:R-:W-:-:S02]  /*2b30*/  FMNMX.FTZ R3, R63, R3, !PT ;  /* 0x000000033f037209 */ /* 0x000fc40007810000 */
[----:B------:R-:W-:Y:S02]  /*2b40*/  FSEL R80, R77, -INF , !P1 ;  /* 0xff8000004d507808 */ /* 0x000fe40004800000 */
[----:B------:R-:W-:Y:S02]  /*2b50*/  FSEL R82, R181, -INF , !P0 ;  /* 0xff800000b5527808 */ /* 0x000fe40004000000 */
[-C--:B------:R-:W-:Y:S02]  /*2b60*/  ISETP.GE.AND P1, PT, R75, R4.reuse, PT ;  /* 0x000000044b00720c */ /* 0x080fe40003f26270 */
[----:B------:R-:W-:Y:S02]  /*2b70*/  ISETP.GE.AND P0, PT, R79, R4, PT ;  /* 0x000000044f00720c */ /* 0x000fe40003f06270 */
[----:B------:R-:W-:Y:S02]  /*2b80*/  IADD3 R83, R2, 0x69, RZ ;  /* 0x0000006902537810 */ /* 0x000fe40007ffe0ff */
[----:B------:R-:W-:-:S02]  /*2b90*/  FSEL R62, R61, -INF , !P0 ;  /* 0xff8000003d3e7808 */ /* 0x000fc40004000000 */
[-C--:B------:R-:W-:Y:S01]  /*2ba0*/  ISETP.GE.AND P0, PT, R83, R4.reuse, PT ;  /* 0x000000045300720c */ /* 0x080fe20003f06270 */
[----:B-1----:R-:W-:Y:S01]  /*2bb0*/  FMUL.FTZ R5, R96, UR4 ;  /* 0x0000000460057c20 */ /* 0x002fe20008410000 */
[----:B--2---:R-:W-:Y:S02]  /*2bc0*/  FSEL R70, R9, -INF , !P2 ;  /* 0xff80000009467808 */ /* 0x004fe40005000000 */
[----:B------:R-:W-:Y:S01]  /*2bd0*/  ISETP.GE.AND P2, PT, R76, R4, PT ;  /* 0x000000044c00720c */ /* 0x000fe20003f46270 */
[----:B------:R1:W2:Y:S01]  /*2be0*/  MUFU.TANH R8, R5 ;  /* 0x0000000500087308 */ /* 0x0002a20000002400 */
[----:B------:R-:W-:Y:S02]  /*2bf0*/  FMNMX.FTZ R3, R70, R3, !PT ;  /* 0x0000000346037209 */ /* 0x000fe40007810000 */
[----:B------:R-:W-:Y:S02]  /*2c00*/  IADD3 R53, R2, 0x78, RZ ;  /* 0x0000007802357810 */ /* 0x000fe40007ffe0ff */
[----:B------:R-:W-:-:S04]  /*2c10*/  FMNMX.FTZ R3, R80, R3, !PT ;  /* 0x0000000350037209 */ /* 0x000fc80007810000 */
[----:B------:R-:W-:Y:S01]  /*2c20*/  FMNMX.FTZ R3, R82, R3, !PT ;  /* 0x0000000352037209 */ /* 0x000fe20007810000 */
[----:B-1----:R-:W-:Y:S01]  /*2c30*/  FMUL.FTZ R5, R97, UR4 ;  /* 0x0000000461057c20 */ /* 0x002fe20008410000 */
[----:B--2---:R-:W-:Y:S02]  /*2c40*/  FSEL R77, R8, -INF , !P2 ;  /* 0xff800000084d7808 */ /* 0x004fe40005000000 */
[-C--:B------:R-:W-:Y:S01]  /*2c50*/  ISETP.GE.AND P2, PT, R78, R4.reuse, PT ;  /* 0x000000044e00720c */ /* 0x080fe20003f46270 */
[----:B------:R1:W2:Y:S01]  /*2c60*/  MUFU.TANH R6, R5 ;  /* 0x0000000500067308 */ /* 0x0002a20000002400 */
[----:B------:R-:W-:Y:S02]  /*2c70*/  FMNMX.FTZ R3, R77, R3, !PT ;  /* 0x000000034d037209 */ /* 0x000fe40007810000 */
[----:B------:R-:W-:Y:S02]  /*2c80*/  FSEL R61, R170, -INF , !P2 ;  /* 0xff800000aa3d7808 */ /* 0x000fe40005000000 */
[----:B------:R-:W-:-:S04]  /*2c90*/  ISETP.GE.AND P2, PT, R84, R4, PT ;  /* 0x000000045400720c */ /* 0x000fc80003f46270 */
[----:B------:R-:W-:Y:S01]  /*2ca0*/  FSEL R67, R52, -INF , !P2 ;  /* 0xff80000034437808 */ /* 0x000fe20005000000 */
[----:B------:R-:W-:Y:S02]  /*2cb0*/  VIADD R52, R2, 0x79 ;  /* 0x0000007902347836 */ /* 0x000fe40000000000 */
[----:B-1----:R-:W-:Y:S01]  /*2cc0*/  FMUL.FTZ R5, R92, UR4 ;  /* 0x000000045c057c20 */ /* 0x002fe20008410000 */
[----:B--2---:R-:W-:Y:S02]  /*2cd0*/  FSEL R68, R6, -INF , !P1 ;  /* 0xff80000006447808 */ /* 0x004fe40004800000 */
[----:B------:R-:W-:Y:S01]  /*2ce0*/  ISETP.GE.AND P1, PT, R81, R4, PT ;  /* 0x000000045100720c */ /* 0x000fe20003f26270 */
[----:B------:R1:W2:Y:S01]  /*2cf0*/  MUFU.TANH R9, R5 ;  /* 0x0000000500097308 */ /* 0x0002a20000002400 */
[----:B------:R-:W-:-:S04]  /*2d00*/  FMNMX.FTZ R3, R68, R3, !PT ;  /* 0x0000000344037209 */ /* 0x000fc80007810000 */
        /* <DEDUP_REMOVED lines=8> */
[----:B------:R-:W-:Y:S01]  /*2d90*/  ISETP.GE.AND P1, PT, R52, R4, PT ;  /* 0x000000043400720c */ /* 0x000fe20003f26270 */
[----:B-1----:R-:W-:Y:S01]  /*2da0*/  FMUL.FTZ R5, R88, UR4 ;  /* 0x0000000458057c20 */ /* 0x002fe20008410000 */
[----:B--2---:R-:W-:-:S02]  /*2db0*/  FSEL R58, R7, -INF , !P0 ;  /* 0xff800000073a7808 */ /* 0x004fc40004000000 */
[----:B------:R-:W-:Y:S01]  /*2dc0*/  ISETP.GE.AND P0, PT, R53, R4, PT ;  /* 0x000000043500720c */ /* 0x000fe20003f06270 */
[----:B------:R1:W2:Y:S01]  /*2dd0*/  MUFU.TANH R6, R5 ;  /* 0x0000000500067308 */ /* 0x0002a20000002400 */
[----:B------:R-:W-:-:S04]  /*2de0*/  FMNMX.FTZ R3, R58, R3, !PT ;  /* 0x000000033a037209 */ /* 0x000fc80007810000 */
[----:B------:R-:W-:-:S04]  /*2df0*/  FMNMX.FTZ R3, R67, R3, !PT ;  /* 0x0000000343037209 */ /* 0x000fc80007810000 */
[----:B------:R-:W-:Y:S01]  /*2e00*/  FMNMX.FTZ R3, R73, R3, !PT ;  /* 0x0000000349037209 */ /* 0x000fe20007810000 */
[----:B-1----:R-:W-:Y:S01]  /*2e10*/  FMUL.FTZ R5, R89, UR4 ;  /* 0x0000000459057c20 */ /* 0x002fe20008410000 */
[----:B--2---:R-:W-:Y:S02]  /*2e20*/  FSEL R66, R6, -INF , !P0 ;  /* 0xff80000006427808 */ /* 0x004fe40004000000 */
[----:B------:R-:W-:Y:S02]  /*2e30*/  ISETP.NE.AND P0, PT, R209, 0x1, PT ;  /* 0x00000001d100780c */ /* 0x000fe40003f05270 */
[----:B------:R-:W-:Y:S01]  /*2e40*/  FMNMX.FTZ R3, R66, R3, !PT ;  /* 0x0000000342037209 */ /* 0x000fe20007810000 */
[----:B------:R-:W1:Y:S02]  /*2e50*/  MUFU.TANH R5, R5 ;  /* 0x0000000500057308 */ /* 0x000e640000002400 */
[----:B-1----:R-:W-:-:S04]  /*2e60*/  FSEL R65, R5, -INF , !P1 ;  /* 0xff80000005417808 */ /* 0x002fc80004800000 */
[----:B------:R-:W-:-:S04]  /*2e70*/  FMNMX.FTZ R12, R65, R3, !PT ;  /* 0x00000003410c7209 */ /* 0x000fc80007810000 */
[----:B----4-:R-:W-:Y:S05]  /*2e80*/  @!P0 BRA `(.L_x_268) ;  /* 0x0000000000588947 */ /* 0x010fea0003800000 */
        /* <DEDUP_REMOVED lines=22> */
.L_x_268:
[----:B------:R-:W2:Y:S01]  /*2ff0*/  SHFL.BFLY PT, R40, R12, 0x2, 0x1f ;  /* 0x0c401f000c287f89 */ /* 0x000ea200000e0000 */
[----:B------:R-:W-:Y:S01]  /*3000*/  FMUL.FTZ R3, R111, UR4 ;  /* 0x000000046f037c20 */ /* 0x000fe20008410000 */
[----:B------:R-:W-:Y:S01]  /*3010*/  ULDC UR6, c[0x0][0x2ec] ;  /* 0x0000bb0000067ab9 */ /* 0x000fe20000000800 */
[----:B-1----:R-:W-:Y:S01]  /*3020*/  VIADDMNMX R5, R14, 0x8, R104, PT ;  /* 0x000000080e057846 */ /* 0x002fe20003800168 */
[----:B------:R-:W1:Y:S03]  /*3030*/  MUFU.TANH R13, R13 ;  /* 0x0000000d000d7308 */ /* 0x000e660000002400 */
[-C--:B------:R-:W-:Y:S02]  /*3040*/  ISETP.GE.AND P3, PT, R2, R5.reuse, PT ;  /* 0x000000050200720c */ /* 0x080fe40003f66270 */
[----:B------:R-:W-:Y:S02]  /*3050*/  ISETP.GE.AND P2, PT, R26, R5, PT ;  /* 0x000000051a00720c */ /* 0x000fe40003f46270 */
[----:B------:R-:W-:Y:S01]  /*3060*/  FSEL R9, R164, -INF , !P3 ;  /* 0xff800000a4097808 */ /* 0x000fe20005800000 */
[----:B------:R3:W4:Y:S01]  /*3070*/  MUFU.TANH R6, R3 ;  /* 0x0000000300067308 */ /* 0x0007220000002400 */
[----:B------:R-:W-:-:S02]  /*3080*/  FSEL R8, R159, -INF , !P2 ;  /* 0xff8000009f087808 */ /* 0x000fc40005000000 */
[-C--:B------:R-:W-:Y:S02]  /*3090*/  ISETP.GE.AND P2, PT, R28, R5.reuse, PT ;  /* 0x000000051c00720c */ /* 0x080fe40003f46270 */
[----:B--2---:R-:W-:Y:S02]  /*30a0*/  FMNMX.FTZ R40, R12, R40, !PT ;  /* 0x000000280c287209 */ /* 0x004fe40007810000 */
[----:B------:R-:W-:Y:S02]  /*30b0*/  FSEL R12, R50, -INF , !P2 ;  /* 0xff800000320c7808 */ /* 0x000fe40005000000 */
[----:B------:R-:W-:Y:S01]  /*30c0*/  ISETP.GE.AND P2, PT, R29, R5, PT ;  /* 0x000000051d00720c */ /* 0x000fe20003f46270 */
[----:B---3--:R-:W-:Y:S01]  /*30d0*/  FMUL.FTZ R3, R114, UR4 ;  /* 0x0000000472037c20 */ /* 0x008fe20008410000 */
[----:B------:R-:W2:Y:S03]  /*30e0*/  SHFL.BFLY PT, R4, R40, 0x1, 0x1f ;  /* 0x0c201f0028047f89 */ /* 0x000ea600000e0000 */
[----:B------:R3:W-:Y:S02]  /*30f0*/  MUFU.TANH R7, R3 ;  /* 0x0000000300077308 */ /* 0x0007e40000002400 */
[----:B---3--:R-:W-:-:S06]  /*3100*/  FMUL.FTZ R3, R115, UR4 ;  /* 0x0000000473037c20 */ /* 0x008fcc0008410000 */
[----:B------:R3:W5:Y:S01]  /*3110*/  MUFU.TANH R55, R3 ;  /* 0x0000000300377308 */ /* 0x0007620000002400 */
[----:B--2---:R-:W-:Y:S01]  /*3120*/  FMNMX.FTZ R40, R40, R4, !PT ;  /* 0x0000000428287209 */ /* 0x004fe20007810000 */
[----:B------:R-:W-:-:S03]  /*3130*/  FMUL.FTZ R4, R91, UR4 ;  /* 0x000000045b047c20 */ /* 0x000fc60008410000 */
[----:B------:R-:W-:Y:S01]  /*3140*/  FSETP.NEU.FTZ.AND P1, PT, R40, -INF , PT ;  /* 0xff8000002800780b */ /* 0x000fe20003f3d000 */
[----:B---3--:R-:W-:-:S04]  /*3150*/  FMUL.FTZ R3, R102, UR4 ;  /* 0x0000000466037c20 */ /* 0x008fc80008410000 */
[----:B------:R2:W-:Y:S02]  /*3160*/  MUFU.TANH R60, R3 ;  /* 0x00000003003c7308 */ /* 0x0005e40000002400 */
[----:B--2---:R-:W-:-:S06]  /*3170*/  FMUL.FTZ R3, R103, UR4 ;  /* 0x0000000467037c20 */ /* 0x004fcc0008410000 */
[----:B------:R2:W3:Y:S02]  /*3180*/  MUFU.TANH R57, R3 ;  /* 0x0000000300397308 */ /* 0x0004e40000002400 */
[----:B--2---:R-:W-:-:S06]  /*3190*/  FMUL.FTZ R3, R98, UR4 ;  /* 0x0000000462037c20 */ /* 0x004fcc0008410000 */
[----:B------:R2:W3:Y:S02]  /*31a0*/  MUFU.TANH R86, R3 ;  /* 0x0000000300567308 */ /* 0x0004e40000002400 */
[----:B--2---:R-:W-:-:S06]  /*31b0*/  FMUL.FTZ R3, R99, UR4 ;  /* 0x0000000463037c20 */ /* 0x004fcc0008410000 */
[----:B------:R2:W-:Y:S02]  /*31c0*/  MUFU.TANH R87, R3 ;  /* 0x0000000300577308 */ /* 0x0005e40000002400 */
[----:B--2---:R-:W-:-:S06]  /*31d0*/  FMUL.FTZ R3, R94, UR4 ;  /* 0x000000045e037c20 */ /* 0x004fcc0008410000 */
[----:B------:R2:W3:Y:S02]  /*31e0*/  MUFU.TANH R88, R3 ;  /* 0x0000000300587308 */ /* 0x0004e40000002400 */
[----:B--2---:R-:W-:-:S06]  /*31f0*/  FMUL.FTZ R3, R95, UR4 ;  /* 0x000000045f037c20 */ /* 0x004fcc0008410000 */
[----:B------:R2:W3:Y:S02]  /*3200*/  MUFU.TANH R89, R3 ;  /* 0x0000000300597308 */ /* 0x0004e40000002400 */
[----:B--2---:R-:W-:-:S06]  /*3210*/  FMUL.FTZ R3, R90, UR4 ;  /* 0x000000045a037c20 */ /* 0x004fcc0008410000 */
[----:B------:R-:W-:Y:S08]  /*3220*/  MUFU.TANH R90, R4 ;  /* 0x00000004005a7308 */ /* 0x000ff00000002400 */
[----:B------:R2:W3:Y:S02]  /*3230*/  MUFU.TANH R92, R3 ;  /* 0x00000003005c7308 */ /* 0x0004e40000002400 */
[----:B--2---:R-:W-:-:S05]  /*3240*/  FMUL.FTZ R3, R40, UR6 ;  /* 0x0000000628037c20 */ /* 0x004fca0008410000 */
[----:B------:R-:W-:Y:S02]  /*3250*/  FSEL R3, R3, RZ, P1 ;  /* 0x000000ff03037208 */ /* 0x000fe40000800000 */
[----:B------:R-:W-:-:S03]  /*3260*/  ISETP.GE.AND P1, PT, R25, R5, PT ;  /* 0x000000051900720c */ /* 0x000fc60003f26270 */
[----:B------:R-:W-:Y:S01]  /*3270*/  FFMA.FTZ R4, R15, UR6, -R3 ;  /* 0x000000060f047c23 */ /* 0x000fe20008010803 */
[----:B------:R-:W-:Y:S02]  /*3280*/  FSEL R11, R39, -INF , !P1 ;  /* 0xff800000270b7808 */ /* 0x000fe40004800000 */
[----:B------:R-:W-:Y:S01]  /*3290*/  FMNMX.FTZ R39, R9, R8, !PT ;  /* 0x0000000809277209 */ /* 0x000fe20007810000 */
[----:B------:R2:W-:Y:S01]  /*32a0*/  MUFU.EX2 R221, R4 ;  /* 0x0000000400dd7308 */ /* 0x0005e20000000800 */
[----:B------:R-:W-:Y:S02]  /*32b0*/  ISETP.GE.AND P1, PT, R27, R5, PT ;  /* 0x000000051b00720c */ /* 0x000fe40003f26270 */
[----:B------:R-:W-:Y:S02]  /*32c0*/  FMNMX.FTZ R39, R11, R39, !PT ;  /* 0x000000270b277209 */ /* 0x000fe40007810000 */
[----:B------:R-:W-:Y:S02]  /*32d0*/  FSEL R10, R158, -INF , !P1 ;  /* 0xff8000009e0a7808 */ /* 0x000fe40004800000 */
[----:B------:R-:W-:-:S02]  /*32e0*/  FMNMX.FTZ R39, R12, R39, !PT ;  /* 0x000000270c277209 */ /* 0x000fc40007810000 */
[----:B------:R-:W-:Y:S02]  /*32f0*/  ISETP.GE.AND P1, PT, R31, R5, PT ;  /* 0x000000051f00720c */ /* 0x000fe40003f26270 */
[----:B------:R-:W-:Y:S02]  /*3300*/  FSEL R15, R157, -INF , !P2 ;  /* 0xff8000009d0f7808 */ /* 0x000fe40005000000 */
[----:B------:R-:W-:Y:S02]  /*3310*/  FMNMX.FTZ R39, R10, R39, !PT ;  /* 0x000000270a277209 */ /* 0x000fe40007810000 */
[----:B------:R-:W-:Y:S01]  /*3320*/  ISETP.GE.AND P2, PT, R30, R5, PT ;  /* 0x000000051e00720c */ /* 0x000fe20003f46270 */
[----:B--2---:R-:W-:Y:S01]  /*3330*/  FFMA.FTZ R4, R16, UR6, -R3 ;  /* 0x0000000610047c23 */ /* 0x004fe20008010803 */
[----:B------:R-:W-:Y:S02]  /*3340*/  FSEL R16, R38, -INF , !P1 ;  /* 0xff80000026107808 */ /* 0x000fe40004800000 */
[----:B------:R-:W-:Y:S01]  /*3350*/  FMNMX.FTZ R39, R15, R39, !PT ;  /* 0x000000270f277209 */ /* 0x000fe20007810000 */
[----:B------:R2:W-:Y:S01]  /*3360*/  MUFU.EX2 R220, R4 ;  /* 0x0000000400dc7308 */ /* 0x0005e20000000800 */
[----:B------:R-:W-:-:S02]  /*3370*/  ISETP.GE.AND P1, PT, R33, R5, PT ;  /* 0x000000052100720c */ /* 0x000fc40003f26270 */
[----:B------:R-:W-:Y:S01]  /*3380*/  FMNMX.FTZ R39, R16, R39, !PT ;  /* 0x0000002710277209 */ /* 0x000fe20007810000 */
[----:B--2---:R-:W-:-:S04]  /*3390*/  FFMA.FTZ R4, R19, UR6, -R3 ;  /* 0x0000000613047c23 */ /* 0x004fc80008010803 */
[----:B------:R2:W-:Y:S02]  /*33a0*/  MUFU.EX2 R222, R4 ;  /* 0x0000000400de7308 */ /* 0x0005e40000000800 */
[----:B--2---:R-:W-:Y:S01]  /*33b0*/  FFMA.FTZ R4, R18, UR6, -R3 ;  /* 0x0000000612047c23 */ /* 0x004fe20008010803 */
[----:B------:R-:W-:Y:S02]  /*33c0*/  FSEL R18, R156, -INF , !P1 ;  /* 0xff8000009c127808 */ /* 0x000fe40004800000 */
[----:B------:R-:W-:-:S03]  /*33d0*/  ISETP.GE.AND P1, PT, R34, R5, PT ;  /* 0x000000052200720c */ /* 0x000fc60003f26270 */
[----:B------:R2:W-:Y:S01]  /*33e0*/  MUFU.EX2 R227, R4 ;  /* 0x0000000400e37308 */ /* 0x0005e20000000800 */
[----:B-1----:R-:W-:Y:S02]  /*33f0*/  FSEL R13, R13, -INF , !P1 ;  /* 0xff8000000d0d7808 */ /* 0x002fe40004800000 */
[-C--:B------:R-:W-:Y:S01]  /*3400*/  ISETP.GE.AND P1, PT, R35, R5.reuse, PT ;  /* 0x000000052300720c */ /* 0x080fe20003f26270 */
[----:B--2---:R-:W-:Y:S01]  /*3410*/  FFMA.FTZ R4, R17, UR6, -R3 ;  /* 0x0000000611047c23 */ /* 0x004fe20008010803 */
[----:B------:R-:W-:Y:S02]  /*3420*/  FSEL R17, R24, -INF , !P2 ;  /* 0xff80000018117808 */ /* 0x000fe40005000000 */
[----:B------:R-:W-:Y:S01]  /*3430*/  ISETP.GE.AND P2, PT, R32, R5, PT ;  /* 0x000000052000720c */ /* 0x000fe20003f46270 */
[----:B------:R1:W-:Y:S01]  /*3440*/  MUFU.EX2 R245, R4 ;  /* 0x0000000400f57308 */ /* 0x0003e20000000800 */
[----:B------:R-:W-:Y:S02]  /*3450*/  FMNMX.FTZ R39, R17, R39, !PT ;  /* 0x0000002711277209 */ /* 0x000fe40007810000 */
[----:B------:R-:W-:-:S02]  /*3460*/  FSEL R19, R155, -INF , !P2 ;  /* 0xff8000009b137808 */ /* 0x000fc40005000000 */
[----:B------:R-:W-:Y:S02]  /*3470*/  FMNMX.FTZ R39, R18, R39, !PT ;  /* 0x0000002712277209 */ /* 0x000fe40007810000 */
[----:B------:R-:W-:Y:S02]  /*3480*/  ISETP.GE.AND P2, PT, R36, R5, PT ;  /* 0x000000052400720c */ /* 0x000fe40003f46270 */
[----:B------:R-:W-:-:S04]  /*3490*/  FMNMX.FTZ R39, R19, R39, !PT ;  /* 0x0000002713277209 */ /* 0x000fc80007810000 */
[----:B------:R-:W-:Y:S01]  /*34a0*/  FMNMX.FTZ R39, R13, R39, !PT ;  /* 0x000000270d277209 */ /* 0x000fe20007810000 */
[----:B-1----:R-:W-:Y:S01]  /*34b0*/  FFMA.FTZ R4, R20, UR6, -R3 ;  /* 0x0000000614047c23 */ /* 0x002fe20008010803 */
[----:B----4-:R-:W-:Y:S02]  /*34c0*/  FSEL R20, R6, -INF , !P2 ;  /* 0xff80000006147808 */ /* 0x010fe40005000000 */
[----:B------:R-:W-:Y:S01]  /*34d0*/  ISETP.GE.AND P2, PT, R37, R5, PT ;  /* 0x000000052500720c */ /* 0x000fe20003f46270 */
[----:B------:R1:W-:Y:S01]  /*34e0*/  MUFU.EX2 R244, R4 ;  /* 0x0000000400f47308 */ /* 0x0003e20000000800 */
[----:B------:R-:W-:Y:S02]  /*34f0*/  FMNMX.FTZ R39, R20, R39, !PT ;  /* 0x0000002714277209 */ /* 0x000fe40007810000 */
[----:B------:R-:W-:-:S04]  /*3500*/  VIADDMNMX R6, R14, 0x40, R104, PT ;  /* 0x000000400e067846 */ /* 0x000fc80003800168 */
[-C--:B------:R-:W-:Y:S02]  /*3510*/  ISETP.GE.AND P6, PT, R2, R6.reuse, PT ;  /* 0x000000060200720c */ /* 0x080fe40003fc6270 */
[----:B------:R-:W-:Y:S01]  /*3520*/  ISETP.GE.AND P3, PT, R25, R6, PT ;  /* 0x000000061900720c */ /* 0x000fe20003f66270 */
[--C-:B-1----:R-:W-:Y:S01]  /*3530*/  FFMA.FTZ R4, R21, UR6, -R3.reuse ;  /* 0x0000000615047c23 */ /* 0x102fe20008010803 */
[----:B------:R-:W-:Y:S02]  /*3540*/  FSEL R21, R151, -INF , !P1 ;  /* 0xff80000097157808 */ /* 0x000fe40004800000 */
[----:B------:R-:W-:Y:S01]  /*3550*/  ISETP.GE.AND P1, PT, R41, R5, PT ;  /* 0x000000052900720c */ /* 0x000fe20003f26270 */
[----:B------:R1:W-:Y:S01]  /*3560*/  MUFU.EX2 R247, R4 ;  /* 0x0000000400f77308 */ /* 0x0003e20000000800 */
[----:B------:R-:W-:Y:S01]  /*3570*/  FMNMX.FTZ R39, R21, R39, !PT ;  /* 0x0000002715277209 */ /* 0x000fe20007810000 */
[----:B-1----:R-:W-:Y:S01]  /*3580*/  FFMA.FTZ R4, R22, UR6, -R3 ;  /* 0x0000000616047c23 */ /* 0x002fe20008010803 */
[----:B------:R-:W-:-:S02]  /*3590*/  FSEL R22, R150, -INF , !P2 ;  /* 0xff80000096167808 */ /* 0x000fc40005000000 */
[----:B------:R-:W-:-:S03]  /*35a0*/  ISETP.GE.AND P2, PT, R42, R5, PT ;  /* 0x000000052a00720c */ /* 0x000fc60003f46270 */
[----:B------:R1:W-:Y:S01]  /*35b0*/  MUFU.EX2 R249, R4 ;  /* 0x0000000400f97308 */ /* 0x0003e20000000800 */
[----:B------:R-:W-:Y:S02]  /*35c0*/  FMNMX.FTZ R39, R22, R39, !PT ;  /* 0x0000002716277209 */ /* 0x000fe40007810000 */
[----:B-----5:R-:W-:Y:S02]  /*35d0*/  FSEL R24, R55, -INF , !P2 ;  /* 0xff80000037187808 */ /* 0x020fe40005000000 */
[-C--:B------:R-:W-:Y:S01]  /*35e0*/  ISETP.GE.AND P2, PT, R46, R5.reuse, PT ;  /* 0x000000052e00720c */ /* 0x080fe20003f46270 */
[----:B-1----:R-:W-:Y:S01]  /*35f0*/  FFMA.FTZ R4, R23, UR6, -R3 ;  /* 0x0000000617047c23 */ /* 0x002fe20008010803 */
[----:B------:R-:W-:Y:S02]  /*3600*/  FSEL R23, R7, -INF , !P1 ;  /* 0xff80000007177808 */ /* 0x000fe40004800000 */
[----:B------:R-:W-:Y:S01]  /*3610*/  ISETP.GE.AND P1, PT, R44, R5, PT ;  /* 0x000000052c00720c */ /* 0x000fe20003f26270 */
[----:B------:R1:W-:Y:S01]  /*3620*/  MUFU.EX2 R251, R4 ;  /* 0x0000000400fb7308 */ /* 0x0003e20000000800 */
[----:B------:R-:W-:-:S02]  /*3630*/  FMNMX.FTZ R39, R23, R39, !PT ;  /* 0x0000002717277209 */ /* 0x000fc40007810000 */
[----:B------:R-:W-:Y:S02]  /*3640*/  FSEL R38, R147, -INF , !P1 ;  /* 0xff80000093267808 */ /* 0x000fe40004800000 */
[----:B------:R-:W-:Y:S02]  /*3650*/  FMNMX.FTZ R39, R24, R39, !PT ;  /* 0x0000002718277209 */ /* 0x000fe40007810000 */
[----:B------:R-:W-:Y:S02]  /*3660*/  ISETP.GE.AND P1, PT, R69, R5, PT ;  /* 0x000000054500720c */ /* 0x000fe40003f26270 */
[----:B------:R-:W-:Y:S02]  /*3670*/  FMNMX.FTZ R39, R38, R39, !PT ;  /* 0x0000002726277209 */ /* 0x000fe40007810000 */
[----:B------:R-:W-:-:S04]  /*3680*/  VIADDMNMX R7, R14, 0x48, R104, PT ;  /* 0x000000480e077846 */ /* 0x000fc80003800168 */
[----:B------:R-:W-:Y:S01]  /*3690*/  ISETP.GE.AND P5, PT, R2, R7, PT ;  /* 0x000000070200720c */ /* 0x000fe20003fa6270 */
[--C-:B------:R-:W-:Y:S01]  /*36a0*/  FFMA.FTZ R2, R67, UR6, -R3.reuse ;  /* 0x0000000643027c23 */ /* 0x100fe20008010803 */
[----:B-1----:R-:W-:Y:S01]  /*36b0*/  FFMA.FTZ R4, R43, UR6, -R3 ;  /* 0x000000062b047c23 */ /* 0x002fe20008010803 */
[----:B------:R-:W-:Y:S02]  /*36c0*/  FSEL R43, R146, -INF , !P2 ;  /* 0xff800000922b7808 */ /* 0x000fe40005000000 */
[----:B------:R-:W-:Y:S01]  /*36d0*/  ISETP.GE.AND P2, PT, R71, R5, PT ;  /* 0x000000054700720c */ /* 0x000fe20003f46270 */
[----:B------:R1:W-:Y:S01]  /*36e0*/  MUFU.EX2 R252, R4 ;  /* 0x0000000400fc7308 */ /* 0x0003e20000000800 */
[----:B------:R-:W-:Y:S02]  /*36f0*/  FMNMX.FTZ R39, R43, R39, !PT ;  /* 0x000000272b277209 */ /* 0x000fe40007810000 */
[----:B---3--:R-:W-:Y:S02]  /*3700*/  FSEL R50, R57, -INF , !P2 ;  /* 0xff80000039327808 */ /* 0x008fe40005000000 */
[----:B------:R-:W-:-:S02]  /*3710*/  ISETP.GE.AND P2, PT, R74, R5, PT ;  /* 0x000000054a00720c */ /* 0x000fc40003f46270 */
[----:B------:R-:W-:Y:S01]  /*3720*/  ISETP.GE.AND P4, PT, R26, R7, PT ;  /* 0x000000071a00720c */ /* 0x000fe20003f86270 */
[----:B------:R2:W-:Y:S01]  /*3730*/  MUFU.EX2 R238, R2 ;  /* 0x0000000200ee7308 */ /* 0x0005e20000000800 */
[----:B------:R-:W-:Y:S02]  /*3740*/  FSEL R57, R142, -INF , !P2 ;  /* 0xff8000008e397808 */ /* 0x000fe40005000000 */
[-C--:B------:R-:W-:Y:S01]  /*3750*/  ISETP.GE.AND P2, PT, R75, R5.reuse, PT ;  /* 0x000000054b00720c */ /* 0x080fe20003f46270 */
[----:B-1----:R-:W-:Y:S01]  /*3760*/  FFMA.FTZ R4, R45, UR6, -R3 ;  /* 0x000000062d047c23 */ /* 0x002fe20008010803 */
[----:B------:R-:W-:Y:S02]  /*3770*/  FSEL R45, R60, -INF , !P1 ;  /* 0xff8000003c2d7808 */ /* 0x000fe40004800000 */
[----:B------:R-:W-:Y:S01]  /*3780*/  ISETP.GE.AND P1, PT, R72, R5, PT ;  /* 0x000000054800720c */ /* 0x000fe20003f26270 */
[----:B------:R1:W-:Y:S01]  /*3790*/  MUFU.EX2 R250, R4 ;  /* 0x0000000400fa7308 */ /* 0x0003e20000000800 */
[----:B------:R-:W-:-:S02]  /*37a0*/  FMNMX.FTZ R39, R45, R39, !PT ;  /* 0x000000272d277209 */ /* 0x000fc40007810000 */
[----:B------:R-:W-:Y:S01]  /*37b0*/  FSEL R55, R143, -INF , !P1 ;  /* 0xff8000008f377808 */ /* 0x000fe20004800000 */
[----:B--2---:R-:W-:Y:S01]  /*37c0*/  FFMA.FTZ R2, R73, UR6, -R3 ;  /* 0x0000000649027c23 */ /* 0x004fe20008010803 */
[----:B------:R-:W-:Y:S02]  /*37d0*/  FMNMX.FTZ R39, R50, R39, !PT ;  /* 0x0000002732277209 */ /* 0x000fe40007810000 */
[----:B------:R-:W-:Y:S01]  /*37e0*/  ISETP.GE.AND P1, PT, R76, R5, PT ;  /* 0x000000054c00720c */ /* 0x000fe20003f26270 */
[----:B------:R2:W-:Y:S01]  /*37f0*/  MUFU.EX2 R234, R2 ;  /* 0x0000000200ea7308 */ /* 0x0005e20000000800 */
[----:B------:R-:W-:Y:S02]  /*3800*/  FMNMX.FTZ R39, R55, R39, !PT ;  /* 0x0000002737277209 */ /* 0x000fe40007810000 */
[----:B------:R-:W-:Y:S02]  /*3810*/  FSEL R60, R86, -INF , !P1 ;  /* 0xff800000563c7808 */ /* 0x000fe40004800000 */
[----:B------:R-:W-:-:S02]  /*3820*/  FMNMX.FTZ R39, R57, R39, !PT ;  /* 0x0000002739277209 */ /* 0x000fc40007810000 */
[----:B------:R-:W-:Y:S01]  /*3830*/  ISETP.GE.AND P1, PT, R79, R5, PT ;  /* 0x000000054f00720c */ /* 0x000fe20003f26270 */
[--C-:B-1----:R-:W-:Y:S01]  /*3840*/  FFMA.FTZ R4, R47, UR6, -R3.reuse ;  /* 0x000000062f047c23 */ /* 0x102fe20008010803 */
[----:B------:R-:W-:Y:S02]  /*3850*/  FMNMX.FTZ R39, R60, R39, !PT ;  /* 0x000000273c277209 */ /* 0x000fe40007810000 */
[----:B------:R-:W-:Y:S01]  /*3860*/  FSEL R86, R138, -INF , !P1 ;  /* 0xff8000008a567808 */ /* 0x000fe20004800000 */
[----:B------:R1:W-:Y:S01]  /*3870*/  MUFU.EX2 R248, R4 ;  /* 0x0000000400f87308 */ /* 0x0003e20000000800 */
[----:B------:R-:W-:Y:S01]  /*3880*/  ISETP.GE.AND P1, PT, R81, R5, PT ;  /* 0x000000055100720c */ /* 0x000fe20003f26270 */
[----:B--2---:R-:W-:-:S03]  /*3890*/  FFMA.FTZ R2, R66, UR6, -R3 ;  /* 0x0000000642027c23 */ /* 0x004fc60008010803 */
[----:B------:R-:W-:Y:S02]  /*38a0*/  FSEL R88, R88, -INF , !P1 ;  /* 0xff80000058587808 */ /* 0x000fe40004800000 */
[----:B------:R-:W-:Y:S01]  /*38b0*/  ISETP.GE.AND P1, PT, R84, R5, PT ;  /* 0x000000055400720c */ /* 0x000fe20003f26270 */
[----:B------:R-:W-:Y:S01]  /*38c0*/  MUFU.EX2 R228, R2 ;  /* 0x0000000200e47308 */ /* 0x000fe20000000800 */
[----:B-1----:R-:W-:Y:S01]  /*38d0*/  FFMA.FTZ R4, R48, UR6, -R3 ;  /* 0x0000000630047c23 */ /* 0x002fe20008010803 */
[----:B------:R-:W-:-:S06]  /*38e0*/  FSEL R48, R129, -INF , !P3 ;  /* 0xff80000081307808 */ /* 0x000fcc0005800000 */
[----:B------:R1:W-:Y:S02]  /*38f0*/  MUFU.EX2 R246, R4 ;  /* 0x0000000400f67308 */ /* 0x0003e40000000800 */
[----:B-1----:R-:W-:Y:S01]  /*3900*/  FFMA.FTZ R4, R49, UR6, -R3 ;  /* 0x0000000631047c23 */ /* 0x002fe20008010803 */
[----:B------:R-:W-:Y:S02]  /*3910*/  FSEL R49, R193, -INF , !P6 ;  /* 0xff800000c1317808 */ /* 0x000fe40007000000 */
[----:B------:R-:W-:-:S03]  /*3920*/  ISETP.GE.AND P6, PT, R28, R6, PT ;  /* 0x000000061c00720c */ /* 0x000fc60003fc6270 */
[----:B------:R1:W-:Y:S01]  /*3930*/  MUFU.EX2 R243, R4 ;  /* 0x0000000400f37308 */ /* 0x0003e20000000800 */
[----:B------:R-:W-:Y:S02]  /*3940*/  FSEL R47, R132, -INF , !P6 ;  /* 0xff800000842f7808 */ /* 0x000fe40007000000 */
[----:B------:R-:W-:Y:S01]  /*3950*/  ISETP.GE.AND P6, PT, R29, R7, PT ;  /* 0x000000071d00720c */ /* 0x000fe20003fc6270 */
[----:B-1----:R-:W-:-:S04]  /*3960*/  FFMA.FTZ R4, R51, UR6, -R3 ;  /* 0x0000000633047c23 */ /* 0x002fc80008010803 */
[----:B------:R1:W-:Y:S02]  /*3970*/  MUFU.EX2 R242, R4 ;  /* 0x0000000400f27308 */ /* 0x0003e40000000800 */
[----:B-1----:R-:W-:Y:S01]  /*3980*/  FFMA.FTZ R4, R54, UR6, -R3 ;  /* 0x0000000636047c23 */ /* 0x002fe20008010803 */
[----:B------:R-:W-:Y:S02]  /*3990*/  FSEL R54, R87, -INF , !P2 ;  /* 0xff80000057367808 */ /* 0x000fe40005000000 */
[----:B------:R-:W-:-:S03]  /*39a0*/  ISETP.GE.AND P2, PT, R78, R5, PT ;  /* 0x000000054e00720c */ /* 0x000fc60003f46270 */
[----:B------:R1:W-:Y:S01]  /*39b0*/  MUFU.EX2 R237, R4 ;  /* 0x0000000400ed7308 */ /* 0x0003e20000000800 */
[----:B------:R-:W-:Y:S02]  /*39c0*/  FMNMX.FTZ R39, R54, R39, !PT ;  /* 0x0000002736277209 */ /* 0x000fe40007810000 */
[----:B------:R-:W-:Y:S02]  /*39d0*/  FSEL R87, R136, -INF , !P2 ;  /* 0xff80000088577808 */ /* 0x000fe40005000000 */
[----:B------:R-:W-:Y:S02]  /*39e0*/  FMNMX.FTZ R39, R86, R39, !PT ;  /* 0x0000002756277209 */ /* 0x000fe40007810000 */
[----:B------:R-:W-:Y:S02]  /*39f0*/  ISETP.GE.AND P2, PT, R83, R5, PT ;  /* 0x000000055300720c */ /* 0x000fe40003f46270 */
[----:B------:R-:W-:-:S04]  /*3a00*/  FMNMX.FTZ R39, R87, R39, !PT ;  /* 0x0000002757277209 */ /* 0x000fc80007810000 */
[----:B------:R-:W-:Y:S01]  /*3a10*/  FMNMX.FTZ R39, R88, R39, !PT ;  /* 0x0000002758277209 */ /* 0x000fe20007810000 */
[--C-:B-1----:R-:W-:Y:S01]  /*3a20*/  FFMA.FTZ R4, R56, UR6, -R3.reuse ;  /* 0x0000000638047c23 */ /* 0x102fe20008010803 */
[----:B------:R-:W-:Y:S02]  /*3a30*/  FSEL R56, R192, -INF , !P5 ;  /* 0xff800000c0387808 */ /* 0x000fe40006800000 */
[----:B------:R-:W-:Y:S01]  /*3a40*/  ISETP.GE.AND P5, PT, R28, R7, PT ;  /* 0x000000071c00720c */ /* 0x000fe20003fa6270 */
[----:B------:R1:W-:Y:S02]  /*3a50*/  MUFU.EX2 R235, R4 ;  /* 0x0000000400eb7308 */ /* 0x0003e40000000800 */
[----:B-1----:R-:W-:Y:S01]  /*3a60*/  FFMA.FTZ R4, R64, UR6, -R3 ;  /* 0x0000000640047c23 */ /* 0x002fe20008010803 */
[----:B------:R-:W-:Y:S02]  /*3a70*/  FSEL R64, R89, -INF , !P2 ;  /* 0xff80000059407808 */ /* 0x000fe40005000000 */
[----:B------:R-:W-:-:S03]  /*3a80*/  ISETP.GE.AND P2, PT, R85, R5, PT ;  /* 0x000000055500720c */ /* 0x000fc60003f46270 */
[----:B------:R1:W-:Y:S01]  /*3a90*/  MUFU.EX2 R232, R4 ;  /* 0x0000000400e87308 */ /* 0x0003e20000000800 */
        /* <DEDUP_REMOVED lines=8> */
[----:B------:R-:W-:Y:S01]  /*3b20*/  FSEL R219, R90, -INF , !P2 ;  /* 0xff8000005adb7808 */ /* 0x000fe20005000000 */
[----:B-1----:R-:W-:Y:S01]  /*3b30*/  FFMA.FTZ R4, R63, UR6, -R3 ;  /* 0x000000063f047c23 */ /* 0x002fe20008010803 */
[----:B------:R-:W-:Y:S02]  /*3b40*/  FMNMX.FTZ R39, R164, R39, !PT ;  /* 0x00000027a4277209 */ /* 0x000fe40007810000 */
[----:B------:R-:W-:Y:S01]  /*3b50*/  ISETP.GE.AND P2, PT, R26, R6, PT ;  /* 0x000000061a00720c */ /* 0x000fe20003f46270 */
[----:B------:R1:W-:Y:S01]  /*3b60*/  MUFU.EX2 R230, R4 ;  /* 0x0000000400e67308 */ /* 0x0003e20000000800 */
[----:B------:R-:W-:-:S02]  /*3b70*/  FMNMX.FTZ R39, R219, R39, !PT ;  /* 0x00000027db277209 */ /* 0x000fc40007810000 */
[----:B------:R-:W-:Y:S02]  /*3b80*/  FSEL R51, R194, -INF , !P2 ;  /* 0xff800000c2337808 */ /* 0x000fe40005000000 */
[----:B------:R-:W-:Y:S01]  /*3b90*/  ISETP.GE.AND P1, PT, R25, R7, PT ;  /* 0x000000071900720c */ /* 0x000fe20003f26270 */
[----:B------:R-:W2:Y:S01]  /*3ba0*/  SHFL.BFLY PT, R5, R39, 0x2, 0x1f ;  /* 0x0c401f0027057f89 */ /* 0x000ea200000e0000 */
[----:B------:R-:W-:-:S04]  /*3bb0*/  ISETP.GE.AND P2, PT, R27, R6, PT ;  /* 0x000000061b00720c */ /* 0x000fc80003f46270 */
[----:B------:R-:W-:Y:S02]  /*3bc0*/  FSEL R28, R189, -INF , !P2 ;  /* 0xff800000bd1c7808 */ /* 0x000fe40005000000 */
[----:B------:R-:W-:Y:S01]  /*3bd0*/  ISETP.GE.AND P2, PT, R30, R6, PT ;  /* 0x000000061e00720c */ /* 0x000fe20003f46270 */
[----:B-1----:R-:W-:-:S03]  /*3be0*/  FFMA.FTZ R4, R70, UR6, -R3 ;  /* 0x0000000646047c23 */ /* 0x002fc60008010803 */
[----:B------:R-:W-:Y:S02]  /*3bf0*/  FSEL R25, R134, -INF , !P2 ;  /* 0xff80000086197808 */ /* 0x000fe40005000000 */
[----:B------:R-:W-:Y:S01]  /*3c00*/  ISETP.GE.AND P2, PT, R34, R6, PT ;  /* 0x000000062200720c */ /* 0x000fe20003f46270 */
[----:B------:R1:W-:Y:S01]  /*3c10*/  MUFU.EX2 R225, R4 ;  /* 0x0000000400e17308 */ /* 0x0003e20000000800 */
[----:B--2---:R-:W-:-:S05]  /*3c20*/  FMNMX.FTZ R39, R39, R5, !PT ;  /* 0x0000000527277209 */ /* 0x004fca0007810000 */
[----:B------:R-:W2:Y:S01]  /*3c30*/  SHFL.BFLY PT, R5, R39, 0x1, 0x1f ;  /* 0x0c201f0027057f89 */ /* 0x000ea200000e0000 */
[----:B-1----:R-:W-:-:S04]  /*3c40*/  FFMA.FTZ R4, R80, UR6, -R3 ;  /* 0x0000000650047c23 */ /* 0x002fc80008010803 */
[----:B------:R1:W-:Y:S02]  /*3c50*/  MUFU.EX2 R224, R4 ;  /* 0x0000000400e07308 */ /* 0x0003e40000000800 */
[----:B-1----:R-:W-:Y:S01]  /*3c60*/  FFMA.FTZ R4, R82, UR6, -R3 ;  /* 0x0000000652047c23 */ /* 0x002fe20008010803 */
[----:B--2---:R-:W-:-:S05]  /*3c70*/  FMNMX.FTZ R39, R39, R5, !PT ;  /* 0x0000000527277209 */ /* 0x004fca0007810000 */
[----:B------:R1:W-:Y:S01]  /*3c80*/  MUFU.EX2 R229, R4 ;  /* 0x0000000400e57308 */ /* 0x0003e20000000800 */
[C---:B------:R-:W-:Y:S01]  /*3c90*/  FSETP.NEU.FTZ.AND P3, PT, R39.reuse, -INF , PT ;  /* 0xff8000002700780b */ /* 0x040fe20003f7d000 */
[----:B------:R-:W-:-:S05]  /*3ca0*/  FMUL.FTZ R5, R39, UR6 ;  /* 0x0000000627057c20 */ /* 0x000fca0008410000 */
[----:B------:R-:W-:Y:S02]  /*3cb0*/  FSEL R5, R5, RZ, P3 ;  /* 0x000000ff05057208 */ /* 0x000fe40001800000 */
[----:B------:R-:W-:-:S03]  /*3cc0*/  ISETP.GE.AND P3, PT, R31, R6, PT ;  /* 0x000000061f00720c */ /* 0x000fc60003f66270 */
[----:B------:R-:W-:Y:S01]  /*3cd0*/  FFMA.FTZ R2, R9, UR6, -R5 ;  /* 0x0000000609027c23 */ /* 0x000fe20008010805 */
[----:B------:R-:W-:Y:S02]  /*3ce0*/  FSEL R26, R131, -INF , !P3 ;  /* 0xff800000831a7808 */ /* 0x000fe40005800000 */
[----:B------:R-:W-:Y:S01]  /*3cf0*/  ISETP.GE.AND P3, PT, R32, R6, PT ;  /* 0x000000062000720c */ /* 0x000fe20003f66270 */
[----:B------:R2:W-:Y:S01]  /*3d00*/  MUFU.EX2 R157, R2 ;  /* 0x00000002009d7308 */ /* 0x0005e20000000800 */
[----:B-1----:R-:W-:-:S07]  /*3d10*/  FFMA.FTZ R4, R77, UR6, -R3 ;  /* 0x000000064d047c23 */ /* 0x002fce0008010803 */
[----:B------:R1:W-:Y:S01]  /*3d20*/  MUFU.EX2 R231, R4 ;  /* 0x0000000400e77308 */ /* 0x0003e20000000800 */
[----:B--2---:R-:W-:-:S07]  /*3d30*/  FFMA.FTZ R2, R8, UR6, -R5 ;  /* 0x0000000608027c23 */ /* 0x004fce0008010805 */
[----:B------:R2:W3:Y:S01]  /*3d40*/  MUFU.EX2 R155, R2 ;  /* 0x00000002009b7308 */ /* 0x0004e20000000800 */
[----:B-1----:R-:W-:-:S07]  /*3d50*/  FFMA.FTZ R4, R68, UR6, -R3 ;  /* 0x0000000644047c23 */ /* 0x002fce0008010803 */
[----:B------:R1:W-:Y:S01]  /*3d60*/  MUFU.EX2 R233, R4 ;  /* 0x0000000400e97308 */ /* 0x0003e20000000800 */
[----:B--2---:R-:W-:Y:S01]  /*3d70*/  FFMA.FTZ R2, R11, UR6, -R5 ;  /* 0x000000060b027c23 */ /* 0x004fe20008010805 */
[----:B------:R-:W-:Y:S02]  /*3d80*/  FSEL R11, R130, -INF , !P2 ;  /* 0xff800000820b7808 */ /* 0x000fe40005000000 */
[----:B------:R-:W-:-:S04]  /*3d90*/  ISETP.GE.AND P2, PT, R37, R6, PT ;  /* 0x000000062500720c */ /* 0x000fc80003f46270 */
[----:B------:R2:W-:Y:S01]  /*3da0*/  MUFU.EX2 R156, R2 ;  /* 0x00000002009c7308 */ /* 0x0005e20000000800 */
[----:B------:R-:W-:Y:S01]  /*3db0*/  FSEL R8, R176, -INF , !P2 ;  /* 0xff800000b0087808 */ /* 0x000fe20005000000 */
[----:B-1----:R-:W-:Y:S01]  /*3dc0*/  FFMA.FTZ R4, R62, UR6, -R3 ;  /* 0x000000063e047c23 */ /* 0x002fe20008010803 */
[----:B------:R-:W-:-:S05]  /*3dd0*/  ISETP.GE.AND P2, PT, R44, R6, PT ;  /* 0x000000062c00720c */ /* 0x000fca0003f46270 */
[----:B------:R1:W-:Y:S01]  /*3de0*/  MUFU.EX2 R236, R4 ;  /* 0x0000000400ec7308 */ /* 0x0003e20000000800 */
[----:B--2---:R-:W-:Y:S01]  /*3df0*/  FFMA.FTZ R2, R12, UR6, -R5 ;  /* 0x000000060c027c23 */ /* 0x004fe20008010805 */
[----:B------:R-:W-:Y:S02]  /*3e00*/  FSEL R12, R180, -INF , !P3 ;  /* 0xff800000b40c7808 */ /* 0x000fe40005800000 */
[----:B------:R-:W-:-:S04]  /*3e10*/  ISETP.GE.AND P3, PT, R35, R6, PT ;  /* 0x000000062300720c */ /* 0x000fc80003f66270 */
[----:B------:R2:W-:Y:S01]  /*3e20*/  MUFU.EX2 R158, R2 ;  /* 0x00000002009e7308 */ /* 0x0005e20000000800 */
[----:B------:R-:W-:Y:S01]  /*3e30*/  FSEL R9, R175, -INF , !P3 ;  /* 0xff800000af097808 */ /* 0x000fe20005800000 */
[----:B-1----:R-:W-:Y:S01]  /*3e40*/  FFMA.FTZ R4, R61, UR6, -R3 ;  /* 0x000000063d047c23 */ /* 0x002fe20008010803 */
[----:B------:R-:W-:Y:S02]  /*3e50*/  FSEL R61, R191, -INF , !P4 ;  /* 0xff800000bf3d7808 */ /* 0x000fe40006000000 */
[----:B------:R-:W-:-:S03]  /*3e60*/  ISETP.GE.AND P4, PT, R27, R7, PT ;  /* 0x000000071b00720c */ /* 0x000fc60003f86270 */
[----:B------:R1:W-:Y:S01]  /*3e70*/  MUFU.EX2 R241, R4 ;  /* 0x0000000400f17308 */ /* 0x0003e20000000800 */
[----:B------:R-:W-:Y:S01]  /*3e80*/  ISETP.GE.AND P3, PT, R42, R6, PT ;  /* 0x000000062a00720c */ /* 0x000fe20003f66270 */
[----:B--2---:R-:W-:-:S06]  /*3e90*/  FFMA.FTZ R2, R10, UR6, -R5 ;  /* 0x000000060a027c23 */ /* 0x004fcc0008010805 */
[----:B------:R2:W-:Y:S01]  /*3ea0*/  MUFU.EX2 R195, R2 ;  /* 0x0000000200c37308 */ /* 0x0005e20000000800 */
[----:B-1----:R-:W-:Y:S01]  /*3eb0*/  FFMA.FTZ R4, R59, UR6, -R3 ;  /* 0x000000063b047c23 */ /* 0x002fe20008010803 */
[----:B------:R-:W-:Y:S02]  /*3ec0*/  FSEL R59, R123, -INF , !P1 ;  /* 0xff8000007b3b7808 */ /* 0x000fe40004800000 */
[----:B------:R-:W-:-:S04]  /*3ed0*/  ISETP.GE.AND P1, PT, R29, R6, PT ;  /* 0x000000061d00720c */ /* 0x000fc80003f26270 */
[----:B------:R1:W-:Y:S01]  /*3ee0*/  MUFU.EX2 R240, R4 ;  /* 0x0000000400f07308 */ /* 0x0003e20000000800 */
[----:B------:R-:W-:Y:S02]  /*3ef0*/  FSEL R29, R182, -INF , !P4 ;  /* 0xff800000b61d7808 */ /* 0x000fe40006000000 */
[----:B------:R-:W-:Y:S02]  /*3f00*/  FSEL R27, R190, -INF , !P1 ;  /* 0xff800000be1b7808 */ /* 0x000fe40004800000 */
[-C--:B------:R-:W-:Y:S02]  /*3f10*/  ISETP.GE.AND P1, PT, R33, R6.reuse, PT ;  /* 0x000000062100720c */ /* 0x080fe40003f26270 */
[----:B------:R-:W-:Y:S01]  /*3f20*/  ISETP.GE.AND P4, PT, R30, R7, PT ;  /* 0x000000071e00720c */ /* 0x000fe20003f86270 */
[----:B--2---:R-:W-:Y:S01]  /*3f30*/  FFMA.FTZ R2, R15, UR6, -R5 ;  /* 0x000000060f027c23 */ /* 0x004fe20008010805 */
[----:B------:R-:W-:Y:S02]  /*3f40*/  FSEL R14, R179, -INF , !P1 ;  /* 0xff800000b30e7808 */ /* 0x000fe40004800000 */
[----:B------:R-:W-:Y:S01]  /*3f50*/  ISETP.GE.AND P1, PT, R36, R6, PT ;  /* 0x000000062400720c */ /* 0x000fe20003f26270 */
[----:B------:R-:W-:Y:S01]  /*3f60*/  MUFU.EX2 R199, R2 ;  /* 0x0000000200c77308 */ /* 0x000fe20000000800 */
[----:B------:R-:W-:-:S02]  /*3f70*/  FSEL R30, R183, -INF , !P6 ;  /* 0xff800000b71e7808 */ /* 0x000fc40007000000 */
[----:B------:R-:W-:Y:S01]  /*3f80*/  FSEL R10, R135, -INF , !P1 ;  /* 0xff800000870a7808 */ /* 0x000fe20004800000 */
[--C-:B-1----:R-:W-:Y:S01]  /*3f90*/  FFMA.FTZ R4, R58, UR6, -R3.reuse ;  /* 0x000000063a047c23 */ /* 0x102fe20008010803 */
[----:B------:R-:W-:Y:S01]  /*3fa0*/  FFMA.FTZ R3, R65, UR6, -R3 ;  /* 0x0000000641037c23 */ /* 0x000fe20008010803 */
[----:B------:R-:W-:Y:S02]  /*3fb0*/  ISETP.GE.AND P1, PT, R41, R6, PT ;  /* 0x000000062900720c */ /* 0x000fe40003f26270 */
[-C--:B------:R-:W-:Y:S01]  /*3fc0*/  ISETP.GE.AND P6, PT, R33, R7.reuse, PT ;  /* 0x000000072100720c */ /* 0x080fe20003fc6270 */
[----:B------:R1:W2:Y:S01]  /*3fd0*/  MUFU.EX2 R226, R3 ;  /* 0x0000000300e27308 */ /* 0x0002a20000000800 */
[----:B------:R-:W-:Y:S02]  /*3fe0*/  FSEL R58, R126, -INF , !P5 ;  /* 0xff8000007e3a7808 */ /* 0x000fe40006800000 */
[----:B------:R-:W-:Y:S02]  /*3ff0*/  ISETP.GE.AND P5, PT, R31, R7, PT ;  /* 0x000000071f00720c */ /* 0x000fe40003fa6270 */
[----:B------:R-:W-:-:S02]  /*4000*/  FSEL R15, R140, -INF , !P1 ;  /* 0xff8000008c0f7808 */ /* 0x000fc40004800000 */
[----:B------:R-:W-:Y:S01]  /*4010*/  FSEL R62, R125, -INF , !P4 ;  /* 0xff8000007d3e7808 */ /* 0x000fe20006000000 */
[----:B------:R-:W-:Y:S01]  /*4020*/  MUFU.EX2 R239, R4 ;  /* 0x0000000400ef7308 */ /* 0x000fe20000000800 */
[-C--:B------:R-:W-:Y:S02]  /*4030*/  ISETP.GE.AND P4, PT, R34, R7.reuse, PT ;  /* 0x000000072200720c */ /* 0x080fe40003f86270 */
[----:B------:R-:W-:Y:S02]  /*4040*/  FSEL R63, R177, -INF , !P6 ;  /* 0xff800000b13f7808 */ /* 0x000fe40007000000 */
[----:B------:R-:W-:Y:S02]  /*4050*/  ISETP.GE.AND P6, PT, R36, R7, PT ;  /* 0x000000072400720c */ /* 0x000fe40003fc6270 */
[----:B------:R-:W-:Y:S02]  /*4060*/  FSEL R33, R121, -INF , !P5 ;  /* 0xff80000079217808 */ /* 0x000fe40006800000 */
[----:B-1----:R-:W-:-:S02]  /*4070*/  FMNMX.FTZ R3, R49, R51, !PT ;  /* 0x0000003331037209 */ /* 0x002fc40007810000 */
[----:B------:R-:W-:Y:S02]  /*4080*/  FSEL R36, R139, -INF , !P3 ;  /* 0xff8000008b247808 */ /* 0x000fe40005800000 */
[----:B------:R-:W-:Y:S02]  /*4090*/  FMNMX.FTZ R3, R48, R3, !PT ;  /* 0x0000000330037209 */ /* 0x000fe40007810000 */
[----:B------:R-:W-:Y:S02]  /*40a0*/  ISETP.GE.AND P5, PT, R32, R7, PT ;  /* 0x000000072000720c */ /* 0x000fe40003fa6270 */
[----:B------:R-:W-:Y:S02]  /*40b0*/  FMNMX.FTZ R3, R47, R3, !PT ;  /* 0x000000032f037209 */ /* 0x000fe40007810000 */
[----:B------:R-:W-:Y:S02]  /*40c0*/  FSEL R82, R128, -INF , !P4 ;  /* 0xff80000080527808 */ /* 0x000fe40006000000 */
[----:B------:R-:W-:Y:S01]  /*40d0*/  FMNMX.FTZ R2, R28, R3, !PT ;  /* 0x000000031c027209 */ /* 0x000fe20007810000 */
[----:B------:R-:W-:Y:S01]  /*40e0*/  FFMA.FTZ R3, R16, UR6, -R5 ;  /* 0x0000000610037c23 */ /* 0x000fe20008010805 */
[----:B------:R-:W-:-:S02]  /*40f0*/  ISETP.GE.AND P4, PT, R37, R7, PT ;  /* 0x000000072500720c */ /* 0x000fc40003f86270 */
[----:B------:R-:W-:Y:S01]  /*4100*/  FMNMX.FTZ R2, R27, R2, !PT ;  /* 0x000000021b027209 */ /* 0x000fe20007810000 */
[----:B------:R1:W-:Y:S01]  /*4110*/  MUFU.EX2 R196, R3 ;  /* 0x0000000300c47308 */ /* 0x0003e20000000800 */
[----:B------:R-:W-:Y:S02]  /*4120*/  ISETP.GE.AND P1, PT, R46, R6, PT ;  /* 0x000000062e00720c */ /* 0x000fe40003f26270 */
[----:B------:R-:W-:Y:S02]  /*4130*/  FMNMX.FTZ R2, R26, R2, !PT ;  /* 0x000000021a027209 */ /* 0x000fe40007810000 */
[----:B------:R-:W-:Y:S02]  /*4140*/  FSEL R37, R171, -INF , !P2 ;  /* 0xff800000ab257808 */ /* 0x000fe40005000000 */
[----:B------:R-:W-:Y:S02]  /*4150*/  FMNMX.FTZ R2, R25, R2, !PT ;  /* 0x0000000219027209 */ /* 0x000fe40007810000 */
[----:B------:R-:W-:-:S02]  /*4160*/  FSEL R80, R178, -INF , !P5 ;  /* 0xff800000b2507808 */ /* 0x000fc40006800000 */
[----:B------:R-:W-:Y:S02]  /*4170*/  FMNMX.FTZ R2, R14, R2, !PT ;  /* 0x000000020e027209 */ /* 0x000fe40007810000 */
[-C--:B------:R-:W-:Y:S02]  /*4180*/  ISETP.GE.AND P5, PT, R35, R7.reuse, PT ;  /* 0x000000072300720c */ /* 0x080fe40003fa6270 */
[----:B------:R-:W-:Y:S01]  /*4190*/  FMNMX.FTZ R2, R12, R2, !PT ;  /* 0x000000020c027209 */ /* 0x000fe20007810000 */
[----:B-1----:R-:W-:Y:S01]  /*41a0*/  FFMA.FTZ R3, R17, UR6, -R5 ;  /* 0x0000000611037c23 */ /* 0x002fe20008010805 */
[----:B------:R-:W-:Y:S02]  /*41b0*/  FSEL R92, R127, -INF , !P6 ;  /* 0xff8000007f5c7808 */ /* 0x000fe40007000000 */
[----:B------:R-:W-:Y:S01]  /*41c0*/  FMNMX.FTZ R2, R11, R2, !PT ;  /* 0x000000020b027209 */ /* 0x000fe20007810000 */
[----:B------:R1:W-:Y:S01]  /*41d0*/  MUFU.EX2 R201, R3 ;  /* 0x0000000300c97308 */ /* 0x0003e20000000800 */
[----:B------:R-:W-:-:S02]  /*41e0*/  ISETP.GE.AND P6, PT, R41, R7, PT ;  /* 0x000000072900720c */ /* 0x000fc40003fc6270 */
[----:B------:R-:W-:Y:S02]  /*41f0*/  FMNMX.FTZ R2, R10, R2, !PT ;  /* 0x000000020a027209 */ /* 0x000fe40007810000 */
[----:B------:R-:W-:Y:S02]  /*4200*/  ISETP.GE.AND P2, PT, R69, R6, PT ;  /* 0x000000064500720c */ /* 0x000fe40003f46270 */
[----:B------:R-:W-:Y:S02]  /*4210*/  FMNMX.FTZ R2, R9, R2, !PT ;  /* 0x0000000209027209 */ /* 0x000fe40007810000 */
[----:B------:R-:W-:Y:S02]  /*4220*/  FSEL R41, R172, -INF , !P1 ;  /* 0xff800000ac297808 */ /* 0x000fe40004800000 */
[----:B------:R-:W-:Y:S02]  /*4230*/  FMNMX.FTZ R2, R8, R2, !PT ;  /* 0x0000000208027209 */ /* 0x000fe40007810000 */
[----:B------:R-:W-:-:S02]  /*4240*/  FSEL R96, R174, -INF , !P5 ;  /* 0xff800000ae607808 */ /* 0x000fc40006800000 */
[----:B------:R-:W-:Y:S01]  /*4250*/  FMNMX.FTZ R2, R15, R2, !PT ;  /* 0x000000020f027209 */ /* 0x000fe20007810000 */
[----:B-1----:R-:W-:Y:S01]  /*4260*/  FFMA.FTZ R3, R18, UR6, -R5 ;  /* 0x0000000612037c23 */ /* 0x002fe20008010805 */
[----:B------:R-:W-:Y:S02]  /*4270*/  ISETP.GE.AND P5, PT, R42, R7, PT ;  /* 0x000000072a00720c */ /* 0x000fe40003fa6270 */
[----:B------:R-:W-:Y:S01]  /*4280*/  FMNMX.FTZ R2, R36, R2, !PT ;  /* 0x0000000224027209 */ /* 0x000fe20007810000 */
[----:B------:R1:W-:Y:S01]  /*4290*/  MUFU.EX2 R204, R3 ;  /* 0x0000000300cc7308 */ /* 0x0003e20000000800 */
[----:B------:R-:W-:Y:S02]  /*42a0*/  ISETP.GE.AND P1, PT, R71, R6, PT ;  /* 0x000000064700720c */ /* 0x000fe40003f26270 */
[----:B------:R-:W-:Y:S02]  /*42b0*/  FMNMX.FTZ R2, R37, R2, !PT ;  /* 0x0000000225027209 */ /* 0x000fe40007810000 */
[----:B------:R-:W-:-:S02]  /*42c0*/  FSEL R42, R133, -INF , !P2 ;  /* 0xff800000852a7808 */ /* 0x000fc40005000000 */
[----:B------:R-:W-:Y:S02]  /*42d0*/  FMNMX.FTZ R2, R41, R2, !PT ;  /* 0x0000000229027209 */ /* 0x000fe40007810000 */
[----:B------:R-:W-:Y:S02]  /*42e0*/  ISETP.GE.AND P2, PT, R72, R6, PT ;  /* 0x000000064800720c */ /* 0x000fe40003f46270 */
[----:B------:R-:W-:Y:S02]  /*42f0*/  FSEL R90, R120, -INF , !P1 ;  /* 0xff800000785a7808 */ /* 0x000fe40004800000 */
[----:B------:R-:W-:Y:S02]  /*4300*/  FMNMX.FTZ R2, R42, R2, !PT ;  /* 0x000000022a027209 */ /* 0x000fe40007810000 */
[----:B------:R-:W-:Y:S01]  /*4310*/  ISETP.GE.AND P1, PT, R74, R6, PT ;  /* 0x000000064a00720c */ /* 0x000fe20003f26270 */
[----:B-1----:R-:W-:Y:S01]  /*4320*/  FFMA.FTZ R3, R19, UR6, -R5 ;  /* 0x0000000613037c23 */ /* 0x002fe20008010805 */
[----:B------:R-:W-:-:S02]  /*4330*/  FSEL R91, R168, -INF , !P2 ;  /* 0xff800000a85b7808 */ /* 0x000fc40005000000 */
[----:B------:R-:W-:Y:S01]  /*4340*/  FMNMX.FTZ R2, R90, R2, !PT ;  /* 0x000000025a027209 */ /* 0x000fe20007810000 */
[----:B------:R1:W-:Y:S01]  /*4350*/  MUFU.EX2 R208, R3 ;  /* 0x0000000300d07308 */ /* 0x0003e20000000800 */
[----:B------:R-:W-:Y:S02]  /*4360*/  ISETP.GE.AND P2, PT, R76, R6, PT ;  /* 0x000000064c00720c */ /* 0x000fe40003f46270 */
[----:B------:R-:W-:Y:S02]  /*4370*/  FSEL R97, R169, -INF , !P1 ;  /* 0xff800000a9617808 */ /* 0x000fe40004800000 */
[----:B------:R-:W-:Y:S02]  /*4380*/  FMNMX.FTZ R2, R91, R2, !PT ;  /* 0x000000025b027209 */ /* 0x000fe40007810000 */
[----:B------:R-:W-:Y:S02]  /*4390*/  ISETP.GE.AND P1, PT, R75, R6, PT ;  /* 0x000000064b00720c */ /* 0x000fe40003f26270 */
[----:B------:R-:W-:-:S02]  /*43a0*/  FSEL R98, R117, -INF , !P2 ;  /* 0xff80000075627808 */ /* 0x000fc40005000000 */
[----:B------:R-:W-:Y:S02]  /*43b0*/  FMNMX.FTZ R2, R97, R2, !PT ;  /* 0x0000000261027209 */ /* 0x000fe40007810000 */
[----:B------:R-:W-:Y:S02]  /*43c0*/  FMNMX.FTZ R4, R56, R61, !PT ;  /* 0x0000003d38047209 */ /* 0x000fe40007810000 */
[----:B------:R-:W-:Y:S01]  /*43d0*/  ISETP.GE.AND P2, PT, R79, R6, PT ;  /* 0x000000064f00720c */ /* 0x000fe20003f46270 */
[----:B-1----:R-:W-:Y:S01]  /*43e0*/  FFMA.FTZ R3, R13, UR6, -R5 ;  /* 0x000000060d037c23 */ /* 0x002fe20008010805 */
[----:B------:R-:W-:Y:S02]  /*43f0*/  FSEL R101, R116, -INF , !P1 ;  /* 0xff80000074657808 */ /* 0x000fe40004800000 */
[----:B------:R-:W-:Y:S01]  /*4400*/  FMNMX.FTZ R2, R98, R2, !PT ;  /* 0x0000000262027209 */ /* 0x000fe20007810000 */
[----:B------:R1:W-:Y:S01]  /*4410*/  MUFU.EX2 R207, R3 ;  /* 0x0000000300cf7308 */ /* 0x0003e20000000800 */
[----:B------:R-:W-:-:S02]  /*4420*/  FMNMX.FTZ R4, R59, R4, !PT ;  /* 0x000000043b047209 */ /* 0x000fc40007810000 */
[----:B------:R-:W-:Y:S02]  /*4430*/  FSEL R102, R163, -INF , !P2 ;  /* 0xff800000a3667808 */ /* 0x000fe40005000000 */
[----:B------:R-:W-:Y:S02]  /*4440*/  FMNMX.FTZ R2, R101, R2, !PT ;  /* 0x0000000265027209 */ /* 0x000fe40007810000 */
[----:B------:R-:W-:Y:S02]  /*4450*/  FMNMX.FTZ R4, R58, R4, !PT ;  /* 0x000000043a047209 */ /* 0x000fe40007810000 */
[----:B------:R-:W-:Y:S02]  /*4460*/  ISETP.GE.AND P1, PT, R78, R6, PT ;  /* 0x000000064e00720c */ /* 0x000fe40003f26270 */
[----:B------:R-:W-:Y:S02]  /*4470*/  FMNMX.FTZ R4, R29, R4, !PT ;  /* 0x000000041d047209 */ /* 0x000fe40007810000 */
[----:B------:R-:W-:-:S02]  /*4480*/  ISETP.GE.AND P2, PT, R81, R6, PT ;  /* 0x000000065100720c */ /* 0x000fc40003f46270 */
[----:B------:R-:W-:Y:S01]  /*4490*/  FSEL R103, R165, -INF , !P1 ;  /* 0xff800000a5677808 */ /* 0x000fe20004800000 */
[----:B-1----:R-:W-:Y:S01]  /*44a0*/  FFMA.FTZ R3, R20, UR6, -R5 ;  /* 0x0000000614037c23 */ /* 0x002fe20008010805 */
[-C--:B------:R-:W-:Y:S02]  /*44b0*/  ISETP.GE.AND P1, PT, R83, R6.reuse, PT ;  /* 0x000000065300720c */ /* 0x080fe40003f26270 */
[----:B------:R-:W-:Y:S01]  /*44c0*/  FSEL R105, R107, -INF , !P2 ;  /* 0xff8000006b697808 */ /* 0x000fe20005000000 */
[----:B------:R1:W-:Y:S01]  /*44d0*/  MUFU.EX2 R206, R3 ;  /* 0x0000000300ce7308 */ /* 0x0003e20000000800 */
[-C--:B------:R-:W-:Y:S02]  /*44e0*/  ISETP.GE.AND P2, PT, R84, R6.reuse, PT ;  /* 0x000000065400720c */ /* 0x080fe40003f46270 */
[----:B------:R-:W-:Y:S02]  /*44f0*/  FSEL R109, R106, -INF , !P1 ;  /* 0xff8000006a6d7808 */ /* 0x000fe40004800000 */
[----:B------:R-:W-:-:S02]  /*4500*/  ISETP.GE.AND P1, PT, R85, R6, PT ;  /* 0x000000065500720c */ /* 0x000fc40003f26270 */
[----:B------:R-:W-:Y:S02]  /*4510*/  FSEL R108, R161, -INF , !P2 ;  /* 0xff800000a16c7808 */ /* 0x000fe40005000000 */
[----:B------:R-:W-:Y:S02]  /*4520*/  FSEL R95, R173, -INF , !P4 ;  /* 0xff800000ad5f7808 */ /* 0x000fe40006000000 */
[----:B------:R-:W-:Y:S02]  /*4530*/  ISETP.GE.AND P2, PT, R53, R6, PT ;  /* 0x000000063500720c */ /* 0x000fe40003f46270 */
[----:B------:R-:W-:Y:S02]  /*4540*/  FSEL R111, R162, -INF , !P1 ;  /* 0xff800000a26f7808 */ /* 0x000fe40004800000 */
[----:B------:R-:W-:Y:S01]  /*4550*/  FSEL R122, R122, -INF , !P2 ;  /* 0xff8000007a7a7808 */ /* 0x000fe20005000000 */
[----:B-1----:R-:W-:Y:S01]  /*4560*/  FFMA.FTZ R3, R21, UR6, -R5 ;  /* 0x0000000615037c23 */ /* 0x002fe20008010805 */
[----:B------:R-:W-:-:S02]  /*4570*/  FSEL R21, R160, -INF , !P6 ;  /* 0xff800000a0157808 */ /* 0x000fc40007000000 */
[-C--:B------:R-:W-:Y:S01]  /*4580*/  ISETP.GE.AND P4, PT, R44, R7.reuse, PT ;  /* 0x000000072c00720c */ /* 0x080fe20003f86270 */
[----:B------:R1:W-:Y:S01]  /*4590*/  MUFU.EX2 R205, R3 ;  /* 0x0000000300cd7308 */ /* 0x0003e20000000800 */
[----:B------:R-:W-:Y:S02]  /*45a0*/  ISETP.GE.AND P1, PT, R52, R6, PT ;  /* 0x000000063400720c */ /* 0x000fe40003f26270 */
[-C--:B------:R-:W-:Y:S02]  /*45b0*/  ISETP.GE.AND P3, PT, R46, R7.reuse, PT ;  /* 0x000000072e00720c */ /* 0x080fe40003f66270 */
[----:B------:R-:W-:Y:S02]  /*45c0*/  FSEL R124, R124, -INF , !P1 ;  /* 0xff8000007c7c7808 */ /* 0x000fe40004800000 */
[-C--:B------:R-:W-:Y:S02]  /*45d0*/  ISETP.GE.AND P2, PT, R69, R7.reuse, PT ;  /* 0x000000074500720c */ /* 0x080fe40003f46270 */
[----:B------:R-:W-:-:S02]  /*45e0*/  ISETP.GE.AND P1, PT, R71, R7, PT ;  /* 0x000000074700720c */ /* 0x000fc40003f26270 */
[----:B------:R-:W-:Y:S02]  /*45f0*/  FSEL R93, R153, -INF , !P2 ;  /* 0xff800000995d7808 */ /* 0x000fe40005000000 */
[-C--:B------:R-:W-:Y:S02]  /*4600*/  ISETP.GE.AND P6, PT, R72, R7.reuse, PT ;  /* 0x000000074800720c */ /* 0x080fe40003fc6270 */
[----:B------:R-:W-:Y:S01]  /*4610*/  FSEL R94, R152, -INF , !P1 ;  /* 0xff800000985e7808 */ /* 0x000fe20004800000 */
[----:B-1----:R-:W-:Y:S01]  /*4620*/  FFMA.FTZ R3, R22, UR6, -R5 ;  /* 0x0000000616037c23 */ /* 0x002fe20008010805 */
[----:B------:R-:W-:Y:S02]  /*4630*/  FSEL R22, R154, -INF , !P5 ;  /* 0xff8000009a167808 */ /* 0x000fe40006800000 */
[----:B------:R-:W-:Y:S01]  /*4640*/  ISETP.GE.AND P5, PT, R74, R7, PT ;  /* 0x000000074a00720c */ /* 0x000fe20003fa6270 */
[----:B------:R1:W-:Y:S01]  /*4650*/  MUFU.EX2 R203, R3 ;  /* 0x0000000300cb7308 */ /* 0x0003e20000000800 */
[----:B------:R-:W-:-:S02]  /*4660*/  FSEL R99, R214, -INF , !P6 ;  /* 0xff800000d6637808 */ /* 0x000fc40007000000 */
[----:B------:R-:W-:Y:S02]  /*4670*/  FSEL R100, R215, -INF , !P5 ;  /* 0xff800000d7647808 */ /* 0x000fe40006800000 */
[-C--:B------:R-:W-:Y:S02]  /*4680*/  ISETP.GE.AND P2, PT, R79, R7.reuse, PT ;  /* 0x000000074f00720c */ /* 0x080fe40003f46270 */
[-C--:B------:R-:W-:Y:S02]  /*4690*/  ISETP.GE.AND P1, PT, R78, R7.reuse, PT ;  /* 0x000000074e00720c */ /* 0x080fe40003f26270 */
[----:B------:R-:W-:Y:S02]  /*46a0*/  FSEL R104, R211, -INF , !P2 ;  /* 0xff800000d3687808 */ /* 0x000fe40005000000 */
[----:B------:R-:W-:Y:S02]  /*46b0*/  ISETP.GE.AND P6, PT, R81, R7, PT ;  /* 0x000000075100720c */ /* 0x000fe40003fc6270 */
[----:B------:R-:W-:-:S02]  /*46c0*/  FSEL R106, R212, -INF , !P1 ;  /* 0xff800000d46a7808 */ /* 0x000fc40004800000 */
[-C--:B------:R-:W-:Y:S01]  /*46d0*/  ISETP.GE.AND P5, PT, R83, R7.reuse, PT ;  /* 0x000000075300720c */ /* 0x080fe20003fa6270 */
[----:B-1----:R-:W-:Y:S01]  /*46e0*/  FFMA.FTZ R3, R23, UR6, -R5 ;  /* 0x0000000617037c23 */ /* 0x002fe20008010805 */
[----:B------:R-:W-:Y:S02]  /*46f0*/  FSEL R23, R217, -INF , !P4 ;  /* 0xff800000d9177808 */ /* 0x000fe40006000000 */
[-C--:B------:R-:W-:Y:S01]  /*4700*/  ISETP.GE.AND P4, PT, R76, R7.reuse, PT ;  /* 0x000000074c00720c */ /* 0x080fe20003f86270 */
[----:B------:R1:W-:Y:S01]  /*4710*/  MUFU.EX2 R202, R3 ;  /* 0x0000000300ca7308 */ /* 0x0003e20000000800 */
[----:B------:R-:W-:Y:S02]  /*4720*/  FSEL R107, R144, -INF , !P5 ;  /* 0xff800000906b7808 */ /* 0x000fe40006800000 */
[-C--:B------:R-:W-:Y:S02]  /*4730*/  ISETP.GE.AND P2, PT, R53, R7.reuse, PT ;  /* 0x000000073500720c */ /* 0x080fe40003f46270 */
[----:B------:R-:W-:-:S02]  /*4740*/  ISETP.GE.AND P1, PT, R52, R7, PT ;  /* 0x000000073400720c */ /* 0x000fc40003f26270 */
[----:B------:R-:W-:Y:S02]  /*4750*/  FSEL R114, R141, -INF , !P2 ;  /* 0xff8000008d727808 */ /* 0x000fe40005000000 */
[----:B------:R-:W-:Y:S02]  /*4760*/  FSEL R113, R137, -INF , !P1 ;  /* 0xff80000089717808 */ /* 0x000fe40004800000 */
[----:B---3--:R-:W-:Y:S02]  /*4770*/  F2FP.BF16.F32.PACK_AB R13, R155, R157 ;  /* 0x0000009d9b0d723e */ /* 0x008fe400000010ff */
[----:B------:R-:W-:Y:S02]  /*4780*/  F2FP.BF16.F32.PACK_AB R160, R234, R238 ;  /* 0x000000eeeaa0723e */ /* 0x000fe400000010ff */
[----:B--2---:R-:W-:Y:S01]  /*4790*/  F2FP.BF16.F32.PACK_AB R162, R226, R228 ;  /* 0x000000e4e2a2723e */ /* 0x004fe200000010ff */
[----:B-1----:R-:W-:-:S04]  /*47a0*/  FFMA.FTZ R3, R24, UR6, -R5 ;  /* 0x0000000618037c23 */ /* 0x002fc80008010805 */
        /* <DEDUP_REMOVED lines=10> */
[----:B------:R-:W-:Y:S01]  /*4850*/  FFMA.FTZ R4, R43, UR6, -R5 ;  /* 0x000000062b047c23 */ /* 0x000fe20008010805 */
        /* <DEDUP_REMOVED lines=14> */
[----:B------:R-:W-:Y:S02]  /*4940*/  FMNMX.FTZ R2, R22, R2, !PT ;  /* 0x0000000216027209 */ /* 0x000fe40007810000 */
[----:B-1----:R-:W-:Y:S01]  /*4950*/  FMNMX.FTZ R4, R122, R3, !PT ;  /* 0x000000037a047209 */ /* 0x002fe20007810000 */
[----:B------:R-:W-:Y:S01]  /*4960*/  FFMA.FTZ R3, R50, UR6, -R5 ;  /* 0x0000000632037c23 */ /* 0x000fe20008010805 */
[----:B------:R-:W-:Y:S02]  /*4970*/  FMNMX.FTZ R2, R23, R2, !PT ;  /* 0x0000000217027209 */ /* 0x000fe40007810000 */
[----:B------:R-:W-:Y:S01]  /*4980*/  FMNMX.FTZ R4, R124, R4, !PT ;  /* 0x000000047c047209 */ /* 0x000fe20007810000 */
[----:B------:R1:W-:Y:S01]  /*4990*/  MUFU.EX2 R192, R3 ;  /* 0x0000000300c07308 */ /* 0x0003e20000000800 */
[----:B------:R-:W-:-:S03]  /*49a0*/  FMNMX.FTZ R2, R43, R2, !PT ;  /* 0x000000022b027209 */ /* 0x000fc60007810000 */
[----:B------:R-:W2:Y:S01]  /*49b0*/  SHFL.BFLY PT, R6, R4, 0x2, 0x1f ;  /* 0x0c401f0004067f89 */ /* 0x000ea200000e0000 */
[----:B------:R-:W-:-:S04]  /*49c0*/  FMNMX.FTZ R2, R93, R2, !PT ;  /* 0x000000025d027209 */ /* 0x000fc80007810000 */
[----:B------:R-:W-:-:S04]  /*49d0*/  FMNMX.FTZ R2, R94, R2, !PT ;  /* 0x000000025e027209 */ /* 0x000fc80007810000 */
[----:B------:R-:W-:Y:S01]  /*49e0*/  FMNMX.FTZ R2, R99, R2, !PT ;  /* 0x0000000263027209 */ /* 0x000fe20007810000 */
[----:B-1----:R-:W-:-:S03]  /*49f0*/  FFMA.FTZ R3, R55, UR6, -R5 ;  /* 0x0000000637037c23 */ /* 0x002fc60008010805 */
[----:B------:R-:W-:Y:S01]  /*4a00*/  FMNMX.FTZ R2, R100, R2, !PT ;  /* 0x0000000264027209 */ /* 0x000fe20007810000 */
[----:B------:R1:W-:Y:S01]  /*4a10*/  MUFU.EX2 R191, R3 ;  /* 0x0000000300bf7308 */ /* 0x0003e20000000800 */
[----:B--2---:R-:W-:-:S05]  /*4a20*/  FMNMX.FTZ R4, R4, R6, !PT ;  /* 0x0000000604047209 */ /* 0x004fca0007810000 */
[----:B------:R-:W2:Y:S01]  /*4a30*/  SHFL.BFLY PT, R38, R4, 0x1, 0x1f ;  /* 0x0c201f0004267f89 */ /* 0x000ea200000e0000 */
[----:B-1----:R-:W-:-:S04]  /*4a40*/  FFMA.FTZ R3, R57, UR6, -R5 ;  /* 0x0000000639037c23 */ /* 0x002fc80008010805 */
[----:B------:R1:W-:Y:S01]  /*4a50*/  MUFU.EX2 R190, R3 ;  /* 0x0000000300be7308 */ /* 0x0003e20000000800 */
[----:B--2---:R-:W-:Y:S01]  /*4a60*/  FMNMX.FTZ R38, R4, R38, !PT ;  /* 0x0000002604267209 */ /* 0x004fe20007810000 */
[----:B-1----:R-:W-:-:S04]  /*4a70*/  FFMA.FTZ R3, R60, UR6, -R5 ;  /* 0x000000063c037c23 */ /* 0x002fc80008010805 */
[----:B------:R-:W-:Y:S02]  /*4a80*/  FMUL.FTZ R4, R38, UR6 ;  /* 0x0000000626047c20 */ /* 0x000fe40008410000 */
[----:B------:R1:W-:Y:S02]  /*4a90*/  MUFU.EX2 R189, R3 ;  /* 0x0000000300bd7308 */ /* 0x0003e40000000800 */
[----:B-1----:R-:W-:-:S06]  /*4aa0*/  FFMA.FTZ R3, R54, UR6, -R5 ;  /* 0x0000000636037c23 */ /* 0x002fcc0008010805 */
        /* <DEDUP_REMOVED lines=8> */
[----:B------:R-:W-:Y:S02]  /*4b30*/  FMNMX.FTZ R2, R84, R2, !PT ;  /* 0x0000000254027209 */ /* 0x000fe40007810000 */
[----:B------:R-:W-:Y:S02]  /*4b40*/  FSEL R110, R210, -INF , !P4 ;  /* 0xff800000d26e7808 */ /* 0x000fe40006000000 */
[----:B------:R-:W-:-:S02]  /*4b50*/  FMNMX.FTZ R2, R104, R2, !PT ;  /* 0x0000000268027209 */ /* 0x000fc40007810000 */
[----:B------:R-:W-:Y:S02]  /*4b60*/  FSEL R112, R184, -INF , !P3 ;  /* 0xff800000b8707808 */ /* 0x000fe40005800000 */
[----:B------:R-:W-:Y:S01]  /*4b70*/  FMNMX.FTZ R2, R106, R2, !PT ;  /* 0x000000026a027209 */ /* 0x000fe20007810000 */
[----:B-1----:R-:W-:Y:S01]  /*4b80*/  FFMA.FTZ R3, R87, UR6, -R5 ;  /* 0x0000000657037c23 */ /* 0x002fe20008010805 */
[----:B------:R-:W-:-:S03]  /*4b90*/  FSETP.NEU.FTZ.AND P3, PT, R38, -INF , PT ;  /* 0xff8000002600780b */ /* 0x000fc60003f7d000 */
[----:B------:R1:W-:Y:S01]  /*4ba0*/  MUFU.EX2 R181, R3 ;  /* 0x0000000300b57308 */ /* 0x0003e20000000800 */
[----:B------:R-:W-:-:S05]  /*4bb0*/  FSEL R4, R4, RZ, P3 ;  /* 0x000000ff04047208 */ /* 0x000fca0001800000 */
[----:B------:R-:W-:-:S04]  /*4bc0*/  FFMA.FTZ R6, R26, UR6, -R4 ;  /* 0x000000061a067c23 */ /* 0x000fc80008010804 */
[----:B------:R-:W-:Y:S01]  /*4bd0*/  MUFU.EX2 R153, R6 ;  /* 0x0000000600997308 */ /* 0x000fe20000000800 */
[----:B-1----:R-:W-:Y:S01]  /*4be0*/  FFMA.FTZ R3, R88, UR6, -R5 ;  /* 0x0000000658037c23 */ /* 0x002fe20008010805 */
[----:B------:R-:W-:-:S06]  /*4bf0*/  FSEL R88, R145, -INF , !P6 ;  /* 0xff80000091587808 */ /* 0x000fcc0007000000 */
        /* <DEDUP_REMOVED lines=21> */
[----:B------:R1:W-:Y:S08]  /*4d50*/  MUFU.EX2 R175, R2 ;  /* 0x0000000200af7308 */ /* 0x0003f00000000800 */
        /* <DEDUP_REMOVED lines=14> */
[----:B------:R-:W-:Y:S02]  /*4e40*/  LDSM.16.MT88.4 R144, [R135+0x5c00] ;  /* 0x005c00008790783b */ /* 0x000fe40000004200 */
[----:B------:R-:W-:-:S05]  /*4e50*/  LOP3.LUT R2, R2, 0xfffffffc, RZ, 0xc0, !PT ;  /* 0xfffffffc02027812 */ /* 0x000fca00078ec0ff */
[----:B------:R-:W-:-:S05]  /*4e60*/  IMAD.IADD R2, R223, 0x1, -R2 ;  /* 0x00000001df027824 */ /* 0x000fca00078e0a02 */
[----:B------:R3:W-:Y:S01]  /*4e70*/  STL [R1+0x44], R2 ;  /* 0x0000440201007387 */ /* 0x0007e20000100800 */
[----:B-1----:R-:W-:-:S04]  /*4e80*/  FFMA.FTZ R3, R28, UR6, -R4 ;  /* 0x000000061c037c23 */ /* 0x002fc80008010804 */
[----:B------:R1:W-:Y:S02]  /*4e90*/  MUFU.EX2 R134, R3 ;  /* 0x0000000300867308 */ /* 0x0003e40000000800 */
[----:B-1----:R-:W-:Y:S01]  /*4ea0*/  FFMA.FTZ R3, R27, UR6, -R4 ;  /* 0x000000061b037c23 */ /* 0x002fe20008010804 */
[----:B---3--:R-:W-:-:S05]  /*4eb0*/  FADD.FTZ R2, R131, R130 ;  /* 0x0000008283027221 */ /* 0x008fca0000010000 */
[----:B------:R1:W-:Y:S02]  /*4ec0*/  MUFU.EX2 R152, R3 ;  /* 0x0000000300987308 */ /* 0x0003e40000000800 */
[--C-:B-1----:R-:W-:Y:S02]  /*4ed0*/  FFMA.FTZ R3, R25, UR6, -R4.reuse ;  /* 0x0000000619037c23 */ /* 0x102fe40008010804 */
[----:B------:R-:W1:Y:S04]  /*4ee0*/  LDSM.16.MT88.4 R24, [R184+0x4000] ;  /* 0x00400000b818783b */ /* 0x000e680000004200 */
[----:B------:R3:W-:Y:S02]  /*4ef0*/  MUFU.EX2 R154, R3 ;  /* 0x00000003009a7308 */ /* 0x0007e40000000800 */
[----:B---3--:R-:W-:Y:S01]  /*4f00*/  FFMA.FTZ R3, R14, UR6, -R4 ;  /* 0x000000060e037c23 */ /* 0x008fe20008010804 */
[----:B------:R-:W-:-:S05]  /*4f10*/  F2FP.BF16.F32.PACK_AB R14, R227, R222 ;  /* 0x000000dee30e723e */ /* 0x000fca00000010ff */
[----:B------:R3:W-:Y:S02]  /*4f20*/  MUFU.EX2 R171, R3 ;  /* 0x0000000300ab7308 */ /* 0x0007e40000000800 */
[----:B---3--:R-:W-:Y:S01]  /*4f30*/  FFMA.FTZ R3, R12, UR6, -R4 ;  /* 0x000000060c037c23 */ /* 0x008fe20008010804 */
[----:B------:R-:W-:-:S05]  /*4f40*/  F2FP.BF16.F32.PACK_AB R12, R220, R221 ;  /* 0x000000dddc0c723e */ /* 0x000fca00000010ff */
[----:B------:R3:W-:Y:S02]  /*4f50*/  MUFU.EX2 R173, R3 ;  /* 0x0000000300ad7308 */ /* 0x0007e40000000800 */
[----:B---3--:R-:W-:-:S06]  /*4f60*/  FFMA.FTZ R3, R11, UR6, -R4 ;  /* 0x000000060b037c23 */ /* 0x008fcc0008010804 */
[----:B------:R3:W-:Y:S02]  /*4f70*/  MUFU.EX2 R174, R3 ;  /* 0x0000000300ae7308 */ /* 0x0007e40000000800 */
[----:B---3--:R-:W-:Y:S01]  /*4f80*/  FFMA.FTZ R3, R10, UR6, -R4 ;  /* 0x000000060a037c23 */ /* 0x008fe20008010804 */
[----:B--2---:R-:W-:-:S05]  /*4f90*/  F2FP.BF16.F32.PACK_AB R10, R133, R132 ;  /* 0x00000084850a723e */ /* 0x004fca00000010ff */
[----:B------:R2:W-:Y:S02]  /*4fa0*/  MUFU.EX2 R176, R3 ;  /* 0x0000000300b07308 */ /* 0x0005e40000000800 */
[----:B--2---:R-:W-:-:S05]  /*4fb0*/  FMUL.FTZ R3, R20, UR6 ;  /* 0x0000000614037c20 */ /* 0x004fca0008410000 */
[----:B------:R-:W-:-:S05]  /*4fc0*/  FSEL R3, R3, RZ, P1 ;  /* 0x000000ff03037208 */ /* 0x000fca0000800000 */
[--C-:B------:R-:W-:Y:S01]  /*4fd0*/  FFMA.FTZ R6, R56, UR6, -R3.reuse ;  /* 0x0000000638067c23 */ /* 0x100fe20008010803 */
[----:B------:R-:W-:-:S03]  /*4fe0*/  FFMA.FTZ R0, R61, UR6, -R3 ;  /* 0x000000063d007c23 */ /* 0x000fc60008010803 */
[----:B------:R-:W-:Y:S08]  /*4ff0*/  MUFU.EX2 R7, R6 ;  /* 0x0000000600077308 */ /* 0x000ff00000000800 */
[----:B------:R2:W3:Y:S02]  /*5000*/  MUFU.EX2 R6, R0 ;  /* 0x0000000000067308 */ /* 0x0004e40000000800 */
[----:B--2---:R-:W-:Y:S01]  /*5010*/  FFMA.FTZ R0, R59, UR6, -R3 ;  /* 0x000000063b007c23 */ /* 0x004fe20008010803 */
[----:B---3--:R-:W-:-:S05]  /*5020*/  F2FP.BF16.F32.PACK_AB R9, R6, R7 ;  /* 0x000000070609723e */ /* 0x008fca00000010ff */
[----:B------:R2:W-:Y:S02]  /*5030*/  MUFU.EX2 R116, R0 ;  /* 0x0000000000747308 */ /* 0x0005e40000000800 */
[----:B--2---:R-:W-:-:S06]  /*5040*/  FFMA.FTZ R0, R58, UR6, -R3 ;  /* 0x000000063a007c23 */ /* 0x004fcc0008010803 */
[----:B------:R2:W3:Y:S02]  /*5050*/  MUFU.EX2 R119, R0 ;  /* 0x0000000000777308 */ /* 0x0004e40000000800 */
[----:B--2---:R-:W-:Y:S01]  /*5060*/  FFMA.FTZ R0, R15, UR6, -R4 ;  /* 0x000000060f007c23 */ /* 0x004fe20008010804 */
[----:B---3--:R-:W-:Y:S02]  /*5070*/  F2FP.BF16.F32.PACK_AB R11, R119, R116 ;  /* 0x00000074770b723e */ /* 0x008fe400000010ff */
[----:B------:R-:W-:-:S03]  /*5080*/  F2FP.BF16.F32.PACK_AB R15, R158, R156 ;  /* 0x0000009c9e0f723e */ /* 0x000fc600000010ff */
[----:B------:R2:W-:Y:S02]  /*5090*/  MUFU.EX2 R172, R0 ;  /* 0x0000000000ac7308 */ /* 0x0005e40000000800 */
[C---:B-1----:R-:W-:Y:S06]  /*50a0*/  HMMA.16816.F32.BF16 R48, R8.reuse, R24, RZ ;  /* 0x000000180830723c */ /* 0x042fec00000418ff */
[----:B------:R-:W-:Y:S06]  /*50b0*/  HMMA.16816.F32.BF16 R56, R8, R26, RZ ;  /* 0x0000001a0838723c */ /* 0x000fec00000418ff */
[----:B------:R-:W-:Y:S01]  /*50c0*/  HMMA.16816.F32.BF16 R64, R12, R24, RZ ;  /* 0x000000180c40723c */ /* 0x000fe200000418ff */
[----:B--2---:R-:W-:-:S04]  /*50d0*/  FFMA.FTZ R0, R29, UR6, -R3 ;  /* 0x000000061d007c23 */ /* 0x004fc80008010803 */
[----:B------:R1:W-:Y:S01]  /*50e0*/  MUFU.EX2 R125, R0 ;  /* 0x00000000007d7308 */ /* 0x0003e20000000800 */
[-C--:B------:R-:W-:Y:S06]  /*50f0*/  HMMA.16816.F32.BF16 R76, R12, R16.reuse, RZ ;  /* 0x000000100c4c723c */ /* 0x080fec00000418ff */
[C---:B------:R-:W-:Y:S06]  /*5100*/  HMMA.16816.F32.BF16 R44, R8.reuse, R16, RZ ;  /* 0x00000010082c723c */ /* 0x040fec00000418ff */
[----:B------:R-:W-:Y:S01]  /*5110*/  HMMA.16816.F32.BF16 R52, R8, R18, RZ ;  /* 0x000000120834723c */ /* 0x000fe200000418ff */
[----:B-1----:R-:W-:-:S02]  /*5120*/  FFMA.FTZ R0, R30, UR6, -R3 ;  /* 0x000000061e007c23 */ /* 0x002fc40008010803 */
[----:B------:R-:W1:Y:S03]  /*5130*/  LDSM.16.MT88.4 R28, [R135+0x4400] ;  /* 0x00440000871c783b */ /* 0x000e660000004200 */
[C---:B------:R-:W-:Y:S01]  /*5140*/  HMMA.16816.F32.BF16 R72, R12.reuse, R18, RZ ;  /* 0x000000120c48723c */ /* 0x040fe200000418ff */
[----:B------:R2:W3:Y:S01]  /*5150*/  MUFU.EX2 R126, R0 ;  /* 0x00000000007e7308 */ /* 0x0004e20000000800 */
[----:B------:R-:W-:Y:S01]  /*5160*/  F2FP.BF16.F32.PACK_AB R8, R152, R134 ;  /* 0x000000869808723e */ /* 0x000fe200000010ff */
[----:B------:R-:W-:Y:S01]  /*5170*/  LDSM.16.MT88.4 R16, [R184+0x4800] ;  /* 0x00480000b810783b */ /* 0x000fe20000004200 */
[----:B------:R-:W-:Y:S02]  /*5180*/  F2FP.BF16.F32.PACK_AB R10, R154, R153 ;  /* 0x000000999a0a723e */ /* 0x000fe400000010ff */
[----:B------:R-:W-:Y:S01]  /*5190*/  HMMA.16816.F32.BF16 R68, R12, R26, RZ ;  /* 0x0000001a0c44723c */ /* 0x000fe200000418ff */
[----:B------:R-:W-:Y:S06]  /*51a0*/  LDSM.16.MT88.4 R24, [R135+0x4800] ;  /* 0x004800008718783b */ /* 0x000fec0000004200 */
[----:B------:R-:W-:-:S02]  /*51b0*/  F2FP.BF16.F32.PACK_AB R12, R244, R245 ;  /* 0x000000f5f40c723e */ /* 0x000fc400000010ff */
[----:B------:R-:W-:Y:S02]  /*51c0*/  F2FP.BF16.F32.PACK_AB R13, R199, R195 ;  /* 0x000000c3c70d723e */ /* 0x000fe400000010ff */
[----:B------:R-:W-:Y:S01]  /*51d0*/  F2FP.BF16.F32.PACK_AB R14, R249, R247 ;  /* 0x000000f7f90e723e */ /* 0x000fe200000010ff */
[--C-:B--2---:R-:W-:Y:S01]  /*51e0*/  FFMA.FTZ R0, R33, UR6, -R3.reuse ;  /* 0x0000000621007c23 */ /* 0x104fe20008010803 */
[----:B---3--:R-:W-:Y:S01]  /*51f0*/  F2FP.BF16.F32.PACK_AB R9, R126, R125 ;  /* 0x0000007d7e09723e */ /* 0x008fe200000010ff */
[----:B------:R-:W2:Y:S01]  /*5200*/  LDSM.16.MT88.4 R32, [R184+0x4400] ;  /* 0x00440000b820783b */ /* 0x000ea20000004200 */
[----:B------:R-:W-:Y:S01]  /*5210*/  F2FP.BF16.F32.PACK_AB R15, R201, R196 ;  /* 0x000000c4c90f723e */ /* 0x000fe200000010ff */
[----:B------:R3:W-:Y:S02]  /*5220*/  MUFU.EX2 R128, R0 ;  /* 0x0000000000807308 */ /* 0x0007e40000000800 */
[----:B---3--:R-:W-:-:S04]  /*5230*/  FFMA.FTZ R0, R62, UR6, -R3 ;  /* 0x000000063e007c23 */ /* 0x008fc80008010803 */
[----:B-1----:R-:W-:Y:S02]  /*5240*/  HMMA.16816.F32.BF16 R76, R12, R28, R76 ;  /* 0x0000001c0c4c723c */ /* 0x002fe4000004184c */
[----:B------:R1:W3:Y:S02]  /*5250*/  MUFU.EX2 R129, R0 ;  /* 0x0000000000817308 */ /* 0x0002e40000000800 */
[----:B-1----:R-:W-:Y:S01]  /*5260*/  FFMA.FTZ R0, R36, UR6, -R4 ;  /* 0x0000000624007c23 */ /* 0x002fe20008010804 */
[----:B---3--:R-:W-:-:S05]  /*5270*/  F2FP.BF16.F32.PACK_AB R11, R129, R128 ;  /* 0x00000080810b723e */ /* 0x008fca00000010ff */
[----:B------:R1:W-:Y:S02]  /*5280*/  MUFU.EX2 R170, R0 ;  /* 0x0000000000aa7308 */ /* 0x0003e40000000800 */
[C---:B------:R-:W-:Y:S06]  /*5290*/  HMMA.16816.F32.BF16 R136, R8.reuse, R28, R44 ;  /* 0x0000001c0888723c */ /* 0x040fec000004182c */
[-C--:B------:R-:W-:Y:S06]  /*52a0*/  HMMA.16816.F32.BF16 R44, R8, R30.reuse, R52 ;  /* 0x0000001e082c723c */ /* 0x080fec0000041834 */
[----:B------:R-:W-:Y:S01]  /*52b0*/  HMMA.16816.F32.BF16 R52, R12, R30, R72 ;  /* 0x0000001e0c34723c */ /* 0x000fe20000041848 */
[--C-:B-1----:R-:W-:Y:S01]  /*52c0*/  FFMA.FTZ R0, R37, UR6, -R4.reuse ;  /* 0x0000000625007c23 */ /* 0x102fe20008010804 */
[----:B------:R-:W-:Y:S03]  /*52d0*/  LDSM.16.MT88.4 R28, [R184+0x4c00] ;  /* 0x004c0000b81c783b */ /* 0x000fe60000004200 */
[----:B------:R1:W-:Y:S02]  /*52e0*/  MUFU.EX2 R169, R0 ;  /* 0x0000000000a97308 */ /* 0x0003e40000000800 */
[----:B-1----:R-:W-:-:S06]  /*52f0*/  FFMA.FTZ R0, R41, UR6, -R4 ;  /* 0x0000000629007c23 */ /* 0x002fcc0008010804 */
[----:B------:R1:W-:Y:S02]  /*5300*/  MUFU.EX2 R168, R0 ;  /* 0x0000000000a87308 */ /* 0x0003e40000000800 */
[----:B-1----:R-:W-:Y:S02]  /*5310*/  FFMA.FTZ R0, R63, UR6, -R3 ;  /* 0x000000063f007c23 */ /* 0x002fe40008010803 */
[C---:B--2---:R-:W-:Y:S04]  /*5320*/  HMMA.16816.F32.BF16 R60, R8.reuse, R32, R48 ;  /* 0x00000020083c723c */ /* 0x044fe80000041830 */
[----:B------:R1:W-:Y:S02]  /*5330*/  MUFU.EX2 R120, R0 ;  /* 0x0000000000787308 */ /* 0x0003e40000000800 */
[-C--:B------:R-:W-:Y:S06]  /*5340*/  HMMA.16816.F32.BF16 R48, R8, R34.reuse, R56 ;  /* 0x000000220830723c */ /* 0x080fec0000041838 */
[----:B------:R-:W-:Y:S01]  /*5350*/  HMMA.16816.F32.BF16 R56, R12, R34, R68 ;  /* 0x000000220c38723c */ /* 0x000fe20000041844 */
[----:B------:R-:W-:-:S02]  /*5360*/  F2FP.BF16.F32.PACK_AB R8, R173, R171 ;  /* 0x000000abad08723e */ /* 0x000fc400000010ff */
[----:B------:R-:W-:Y:S01]  /*5370*/  F2FP.BF16.F32.PACK_AB R10, R176, R174 ;  /* 0x000000aeb00a723e */ /* 0x000fe200000010ff */
[----:B-1----:R-:W-:-:S04]  /*5380*/  FFMA.FTZ R0, R80, UR6, -R3 ;  /* 0x0000000650007c23 */ /* 0x002fc80008010803 */
[----:B------:R1:W2:Y:S02]  /*5390*/  MUFU.EX2 R121, R0 ;  /* 0x0000000000797308 */ /* 0x0002a40000000800 */
[----:B-1----:R-:W-:Y:S01]  /*53a0*/  FFMA.FTZ R0, R82, UR6, -R3 ;  /* 0x0000000652007c23 */ /* 0x002fe20008010803 */
[----:B--2---:R-:W-:Y:S01]  /*53b0*/  F2FP.BF16.F32.PACK_AB R9, R121, R120 ;  /* 0x000000787909723e */ /* 0x004fe200000010ff */
[----:B------:R-:W-:Y:S01]  /*53c0*/  HMMA.16816.F32.BF16 R80, R12, R32, R64 ;  /* 0x000000200c50723c */ /* 0x000fe20000041840 */
[----:B------:R-:W1:Y:S03]  /*53d0*/  LDSM.16.MT88.4 R32, [R135+0x4c00] ;  /* 0x004c00008720783b */ /* 0x000e660000004200 */
[----:B------:R2:W-:Y:S03]  /*53e0*/  MUFU.EX2 R115, R0 ;  /* 0x0000000000737308 */ /* 0x0005e60000000800 */
[----:B------:R-:W-:-:S02]  /*53f0*/  F2FP.BF16.F32.PACK_AB R12, R252, R251 ;  /* 0x000000fbfc0c723e */ /* 0x000fc400000010ff */
[----:B------:R-:W-:Y:S02]  /*5400*/  F2FP.BF16.F32.PACK_AB R13, R208, R204 ;  /* 0x000000ccd00d723e */ /* 0x000fe400000010ff */
[----:B------:R-:W-:Y:S02]  /*5410*/  F2FP.BF16.F32.PACK_AB R14, R248, R250 ;  /* 0x000000faf80e723e */ /* 0x000fe400000010ff */
[----:B------:R-:W-:Y:S01]  /*5420*/  F2FP.BF16.F32.PACK_AB R15, R206, R207 ;  /* 0x000000cfce0f723e */ /* 0x000fe200000010ff */
[----:B--2---:R-:W-:-:S06]  /*5430*/  FFMA.FTZ R0, R92, UR6, -R3 ;  /* 0x000000065c007c23 */ /* 0x004fcc0008010803 */
[----:B------:R-:W-:Y:S01]  /*5440*/  HMMA.16816.F32.BF16 R72, R12, R24, R76 ;  /* 0x000000180c48723c */ /* 0x000fe2000004184c */
[----:B------:R2:W3:Y:S02]  /*5450*/  MUFU.EX2 R117, R0 ;  /* 0x0000000000757308 */ /* 0x0004e40000000800 */
[----:B--2---:R-:W-:Y:S01]  /*5460*/  FFMA.FTZ R0, R42, UR6, -R4 ;  /* 0x000000062a007c23 */ /* 0x004fe20008010804 */
[----:B---3--:R-:W-:-:S05]  /*5470*/  F2FP.BF16.F32.PACK_AB R11, R117, R115 ;  /* 0x00000073750b723e */ /* 0x008fca00000010ff */
[----:B------:R2:W-:Y:S02]  /*5480*/  MUFU.EX2 R127, R0 ;  /* 0x00000000007f7308 */ /* 0x0005e40000000800 */
[----:B------:R-:W-:Y:S06]  /*5490*/  HMMA.16816.F32.BF16 R64, R8, R18, R48 ;  /* 0x000000120840723c */ /* 0x000fec0000041830 */
[-C--:B------:R-:W-:Y:S06]  /*54a0*/  HMMA.16816.F32.BF16 R48, R12, R16.reuse, R80 ;  /* 0x000000100c30723c */ /* 0x080fec0000041850 */
[----:B------:R-:W-:Y:S01]  /*54b0*/  HMMA.16816.F32.BF16 R68, R8, R16, R60 ;  /* 0x000000100844723c */ /* 0x000fe2000004183c */
[----:B--2---:R-:W-:-:S04]  /*54c0*/  FFMA.FTZ R0, R90, UR6, -R4 ;  /* 0x000000065a007c23 */ /* 0x004fc80008010804 */
[----:B------:R2:W-:Y:S01]  /*54d0*/  MUFU.EX2 R123, R0 ;  /* 0x00000000007b7308 */ /* 0x0005e20000000800 */
[C---:B------:R-:W-:Y:S06]  /*54e0*/  HMMA.16816.F32.BF16 R136, R8.reuse, R24, R136 ;  /* 0x000000180888723c */ /* 0x040fec0000041888 */
[-C--:B------:R-:W-:Y:S06]  /*54f0*/  HMMA.16816.F32.BF16 R148, R8, R26.reuse, R44 ;  /* 0x0000001a0894723c */ /* 0x080fec000004182c */
[----:B------:R-:W-:Y:S01]  /*5500*/  HMMA.16816.F32.BF16 R60, R12, R26, R52 ;  /* 0x0000001a0c3c723c */ /* 0x000fe20000041834 */
[----:B------:R-:W3:Y:S01]  /*5510*/  LDSM.16.MT88.4 R24, [R135+0x5000] ;  /* 0x005000008718783b */ /* 0x000ee20000004200 */
[----:B------:R-:W-:Y:S01]  /*5520*/  F2FP.BF16.F32.PACK_AB R8, R177, R175 ;  /* 0x000000afb108723e */ /* 0x000fe200000010ff */
[----:B--2---:R-:W-:Y:S01]  /*5530*/  FFMA.FTZ R0, R91, UR6, -R4 ;  /* 0x000000065b007c23 */ /* 0x004fe20008010804 */
[----:B------:R-:W-:-:S02]  /*5540*/  F2FP.BF16.F32.PACK_AB R10, R170, R172 ;  /* 0x000000acaa0a723e */ /* 0x000fc400000010ff */
[----:B------:R-:W-:Y:S01]  /*5550*/  HMMA.16816.F32.BF16 R44, R12, R18, R56 ;  /* 0x000000120c2c723c */ /* 0x000fe20000041838 */
[----:B------:R-:W2:Y:S01]  /*5560*/  LDSM.16.MT88.4 R16, [R184+0x5000] ;  /* 0x00500000b810783b */ /* 0x000ea20000004200 */
[----:B------:R4:W-:Y:S05]  /*5570*/  MUFU.EX2 R118, R0 ;  /* 0x0000000000767308 */ /* 0x0009ea0000000800 */
[----:B------:R-:W-:Y:S02]  /*5580*/  F2FP.BF16.F32.PACK_AB R12, R243, R246 ;  /* 0x000000f6f30c723e */ /* 0x000fe400000010ff */
[----:B------:R-:W-:Y:S02]  /*5590*/  F2FP.BF16.F32.PACK_AB R13, R203, R205 ;  /* 0x000000cdcb0d723e */ /* 0x000fe400000010ff */
[----:B------:R-:W-:-:S02]  /*55a0*/  F2FP.BF16.F32.PACK_AB R14, R237, R242 ;  /* 0x000000f2ed0e723e */ /* 0x000fc400000010ff */
[----:B------:R-:W-:Y:S01]  /*55b0*/  F2FP.BF16.F32.PACK_AB R15, R200, R202 ;  /* 0x000000cac80f723e */ /* 0x000fe200000010ff */
[----:B----4-:R-:W-:-:S06]  /*55c0*/  FFMA.FTZ R0, R96, UR6, -R3 ;  /* 0x0000000660007c23 */ /* 0x010fcc0008010803 */
[C---:B-1----:R-:W-:Y:S01]  /*55d0*/  HMMA.16816.F32.BF16 R72, R12.reuse, R32, R72 ;  /* 0x000000200c48723c */ /* 0x042fe20000041848 */
[----:B------:R1:W-:Y:S05]  /*55e0*/  MUFU.EX2 R96, R0 ;  /* 0x0000000000607308 */ /* 0x0003ea0000000800 */
[C---:B------:R-:W-:Y:S06]  /*55f0*/  HMMA.16816.F32.BF16 R60, R12.reuse, R34, R60 ;  /* 0x000000220c3c723c */ /* 0x040fec000004183c */
[C---:B------:R-:W-:Y:S06]  /*5600*/  HMMA.16816.F32.BF16 R56, R12.reuse, R28, R48 ;  /* 0x0000001c0c38723c */ /* 0x040fec0000041830 */
[----:B------:R-:W-:Y:S01]  /*5610*/  HMMA.16816.F32.BF16 R44, R12, R30, R44 ;  /* 0x0000001e0c2c723c */ /* 0x000fe2000004182c */
[----:B-1----:R-:W-:-:S04]  /*5620*/  FFMA.FTZ R0, R95, UR6, -R3 ;  /* 0x000000065f007c23 */ /* 0x002fc80008010803 */
[----:B------:R1:W4:Y:S02]  /*5630*/  MUFU.EX2 R95, R0 ;  /* 0x00000000005f7308 */ /* 0x0003240000000800 */
[----:B------:R-:W-:Y:S02]  /*5640*/  F2FP.BF16.F32.PACK_AB R12, R232, R235 ;  /* 0x000000ebe80c723e */ /* 0x000fe400000010ff */
[----:B------:R-:W-:Y:S02]  /*5650*/  F2FP.BF16.F32.PACK_AB R13, R194, R198 ;  /* 0x000000c6c20d723e */ /* 0x000fe400000010ff */
[----:B------:R-:W-:Y:S02]  /*5660*/  F2FP.BF16.F32.PACK_AB R14, R225, R230 ;  /* 0x000000e6e10e723e */ /* 0x000fe400000010ff */
[----:B------:R-:W-:-:S07]  /*5670*/  F2FP.BF16.F32.PACK_AB R15, R192, R193 ;  /* 0x000000c1c00f723e */ /* 0x000fce00000010ff */
[----:B---3--:R-:W-:Y:S01]  /*5680*/  HMMA.16816.F32.BF16 R140, R12, R24, R72 ;  /* 0x000000180c8c723c */ /* 0x008fe20000041848 */
[----:B-1----:R-:W-:Y:S01]  /*5690*/  FFMA.FTZ R0, R21, UR6, -R3 ;  /* 0x0000000615007c23 */ /* 0x002fe20008010803 */
[----:B----4-:R-:W-:-:S04]  /*56a0*/  F2FP.BF16.F32.PACK_AB R9, R95, R96 ;  /* 0x000000605f09723e */ /* 0x010fc800000010ff */
[----:B--2---:R-:W-:Y:S01]  /*56b0*/  HMMA.16816.F32.BF16 R44, R12, R18, R44 ;  /* 0x000000120c2c723c */ /* 0x004fe2000004182c */
[----:B------:R1:W-:Y:S02]  /*56c0*/  MUFU.EX2 R90, R0 ;  /* 0x00000000005a7308 */ /* 0x0003e40000000800 */
[----:B-1----:R-:W-:-:S06]  /*56d0*/  FFMA.FTZ R0, R22, UR6, -R3 ;  /* 0x0000000616007c23 */ /* 0x002fcc0008010803 */
[----:B------:R1:W2:Y:S02]  /*56e0*/  MUFU.EX2 R91, R0 ;  /* 0x00000000005b7308 */ /* 0x0002a40000000800 */
[----:B-1----:R-:W-:Y:S01]  /*56f0*/  FFMA.FTZ R0, R97, UR6, -R4 ;  /* 0x0000000661007c23 */ /* 0x002fe20008010804 */
[----:B--2---:R-:W-:-:S05]  /*5700*/  F2FP.BF16.F32.PACK_AB R11, R91, R90 ;  /* 0x0000005a5b0b723e */ /* 0x004fca00000010ff */
[----:B------:R1:W-:Y:S02]  /*5710*/  MUFU.EX2 R97, R0 ;  /* 0x0000000000617308 */ /* 0x0003e40000000800 */
[C---:B------:R-:W-:Y:S06]  /*5720*/  HMMA.16816.F32.BF16 R52, R8.reuse, R28, R68 ;  /* 0x0000001c0834723c */ /* 0x040fec0000041844 */
[C---:B------:R-:W-:Y:S06]  /*5730*/  HMMA.16816.F32.BF16 R136, R8.reuse, R32, R136 ;  /* 0x000000200888723c */ /* 0x040fec0000041888 */
[C---:B------:R-:W-:Y:S01]  /*5740*/  HMMA.16816.F32.BF16 R148, R8.reuse, R34, R148 ;  /* 0x000000220894723c */ /* 0x040fe20000041894 */
[----:B-1----:R-:W-:Y:S01]  /*5750*/  FFMA.FTZ R0, R98, UR6, -R4 ;  /* 0x0000000662007c23 */ /* 0x002fe20008010804 */
[----:B------:R-:W1:Y:S03]  /*5760*/  LDSM.16.MT88.4 R32, [R135+0x5400] ;  /* 0x005400008720783b */ /* 0x000e660000004200 */
[----:B------:R2:W-:Y:S01]  /*5770*/  MUFU.EX2 R92, R0 ;  /* 0x00000000005c7308 */ /* 0x0005e20000000800 */
[----:B------:R-:W-:Y:S01]  /*5780*/  HMMA.16816.F32.BF16 R64, R8, R30, R64 ;  /* 0x0000001e0840723c */ /* 0x000fe20000041840 */
[----:B------:R-:W3:Y:S06]  /*5790*/  LDSM.16.MT88.4 R28, [R184+0x5400] ;  /* 0x00540000b81c783b */ /* 0x000eec0000004200 */
[----:B------:R-:W-:-:S02]  /*57a0*/  F2FP.BF16.F32.PACK_AB R8, R168, R169 ;  /* 0x000000a9a808723e */ /* 0x000fc400000010ff */
[----:B------:R-:W-:Y:S01]  /*57b0*/  F2FP.BF16.F32.PACK_AB R10, R123, R127 ;  /* 0x0000007f7b0a723e */ /* 0x000fe200000010ff */
[----:B--2---:R-:W-:-:S04]  /*57c0*/  FFMA.FTZ R0, R101, UR6, -R4 ;  /* 0x0000000665007c23 */ /* 0x004fc80008010804 */
        /* <DEDUP_REMOVED lines=14> */
[C---:B------:R-:W-:Y:S06]  /*58b0*/  HMMA.16816.F32.BF16 R136, R8.reuse, R24, R136 ;  /* 0x000000180888723c */ /* 0x040fec0000041888 */
[----:B------:R-:W-:Y:S01]  /*58c0*/  HMMA.16816.F32.BF16 R148, R8, R26, R148 ;  /* 0x0000001a0894723c */ /* 0x000fe20000041894 */
[----:B--2---:R-:W-:-:S04]  /*58d0*/  FFMA.FTZ R0, R103, UR6, -R4 ;  /* 0x0000000667007c23 */ /* 0x004fc80008010804 */
[----:B------:R2:W-:Y:S01]  /*58e0*/  MUFU.EX2 R82, R0 ;  /* 0x0000000000527308 */ /* 0x0005e20000000800 */
[----:B------:R-:W-:Y:S06]  /*58f0*/  HMMA.16816.F32.BF16 R52, R8, R18, R64 ;  /* 0x000000120834723c */ /* 0x000fec0000041840 */
[----:B------:R-:W-:Y:S01]  /*5900*/  HMMA.16816.F32.BF16 R64, R12, R26, R60 ;  /* 0x0000001a0c40723c */ /* 0x000fe2000004183c */
[----:B------:R-:W-:Y:S01]  /*5910*/  LDSM.16.MT88.4 R24, [R184+0x5800] ;  /* 0x00580000b818783b */ /* 0x000fe20000004200 */
[----:B------:R-:W-:Y:S02]  /*5920*/  F2FP.BF16.F32.PACK_AB R8, R97, R118 ;  /* 0x000000766108723e */ /* 0x000fe400000010ff */
[----:B------:R-:W-:-:S02]  /*5930*/  F2FP.BF16.F32.PACK_AB R10, R89, R92 ;  /* 0x0000005c590a723e */ /* 0x000fc400000010ff */
[----:B------:R-:W-:Y:S01]  /*5940*/  HMMA.16816.F32.BF16 R60, R12, R16, R56 ;  /* 0x000000100c3c723c */ /* 0x000fe20000041838 */
[----:B------:R-:W4:Y:S01]  /*5950*/  LDSM.16.MT88.4 R16, [R135+0x5800] ;  /* 0x005800008710783b */ /* 0x000f220000004200 */
[----:B--2---:R-:W-:-:S05]  /*5960*/  FFMA.FTZ R0, R105, UR6, -R4 ;  /* 0x0000000669007c23 */ /* 0x004fca0008010804 */
[----:B------:R-:W-:Y:S01]  /*5970*/  F2FP.BF16.F32.PACK_AB R12, R229, R224 ;  /* 0x000000e0e50c723e */ /* 0x000fe200000010ff */
[----:B------:R2:W-:Y:S01]  /*5980*/  MUFU.EX2 R79, R0 ;  /* 0x00000000004f7308 */ /* 0x0005e20000000800 */
[----:B------:R-:W-:Y:S02]  /*5990*/  F2FP.BF16.F32.PACK_AB R13, R190, R191 ;  /* 0x000000bfbe0d723e */ /* 0x000fe400000010ff */
[----:B------:R-:W-:Y:S02]  /*59a0*/  F2FP.BF16.F32.PACK_AB R14, R233, R231 ;  /* 0x000000e7e90e723e */ /* 0x000fe400000010ff */
[----:B------:R-:W-:-:S07]  /*59b0*/  F2FP.BF16.F32.PACK_AB R15, R183, R189 ;  /* 0x000000bdb70f723e */ /* 0x000fce00000010ff */
[----:B-1----:R-:W-:Y:S01]  /*59c0*/  HMMA.16816.F32.BF16 R140, R12, R32, R140 ;  /* 0x000000200c8c723c */ /* 0x002fe2000004188c */
[----:B--2---:R-:W-:-:S05]  /*59d0*/  FFMA.FTZ R0, R99, UR6, -R3 ;  /* 0x0000000663007c23 */ /* 0x004fca0008010803 */
        /* <DEDUP_REMOVED lines=12> */
[C---:B---3--:R-:W-:Y:S06]  /*5aa0*/  HMMA.16816.F32.BF16 R56, R8.reuse, R28, R48 ;  /* 0x0000001c0838723c */ /* 0x048fec0000041830 */
        /* <DEDUP_REMOVED lines=24> */
[C---:B----4-:R-:W-:Y:S06]  /*5c30*/  HMMA.16816.F32.BF16 R136, R8.reuse, R16, R136 ;  /* 0x000000100888723c */ /* 0x050fec0000041888 */
        /* <DEDUP_REMOVED lines=24> */
[----:B-1----:R-:W-:-:S07]  /*5dc0*/  FFMA.FTZ R0, R159, UR6, -R5 ;  /* 0x000000069f007c23 */ /* 0x002fce0008010805 */
[----:B------:R1:W5:Y:S01]  /*5dd0*/  MUFU.EX2 R17, R0 ;  /* 0x0000000000117308 */ /* 0x0003620000000800 */
[----:B---3--:R-:W-:Y:S01]  /*5de0*/  FADD.FTZ R3, R221, R220 ;  /* 0x000000dcdd037221 */ /* 0x008fe20000010000 */
[----:B----4-:R-:W-:Y:S01]  /*5df0*/  F2FP.BF16.F32.PACK_AB R167, R22, R21 ;  /* 0x0000001516a7723e */ /* 0x010fe200000010ff */
[--C-:B-1----:R-:W-:Y:S01]  /*5e00*/  FFMA.FTZ R0, R164, UR6, -R5.reuse ;  /* 0x00000006a4007c23 */ /* 0x102fe20008010805 */
[----:B------:R-:W-:Y:S02]  /*5e10*/  F2FP.BF16.F32.PACK_AB R164, R70, R72 ;  /* 0x0000004846a4723e */ /* 0x000fe400000010ff */
[----:B-----5:R-:W-:Y:S02]  /*5e20*/  F2FP.BF16.F32.PACK_AB R161, R17, R178 ;  /* 0x000000b211a1723e */ /* 0x020fe400000010ff */
[----:B------:R1:W-:Y:S03]  /*5e30*/  MUFU.EX2 R16, R0 ;  /* 0x0000000000107308 */ /* 0x0003e60000000800 */
[C---:B------:R-:W-:Y:S06]  /*5e40*/  HMMA.16816.F32.BF16 R136, R164.reuse, R144, R136 ;  /* 0x00000090a488723c */ /* 0x040fec0000041888 */
[----:B------:R-:W-:Y:S01]  /*5e50*/  HMMA.16816.F32.BF16 R148, R164, R146, R148 ;  /* 0x00000092a494723c */ /* 0x000fe20000041894 */
[----:B-1----:R-:W-:Y:S01]  /*5e60*/  FFMA.FTZ R0, R219, UR6, -R5 ;  /* 0x00000006db007c23 */ /* 0x002fe20008010805 */
[----:B------:R-:W-:-:S03]  /*5e70*/  FADD.FTZ R5, R222, R3 ;  /* 0x00000003de057221 */ /* 0x000fc60000010000 */
        /* <DEDUP_REMOVED lines=123> */
[----:B------:R1:W-:Y:S01]  /*6630*/  STL [R1], R4 ;  /* 0x0000000401007387 */ /* 0x0003e20000100800 */
[----:B------:R-:W-:-:S02]  /*6640*/  VIADD R195, R188, 0x400 ;  /* 0x00000400bcc37836 */ /* 0x000fc40000000000 */
[C---:B------:R-:W-:Y:S01]  /*6650*/  VIADD R194, R188.reuse, 0x800 ;  /* 0x00000800bcc27836 */ /* 0x040fe20000000000 */
[----:B------:R1:W-:Y:S01]  /*6660*/  STL [R1+0x8], R3 ;  /* 0x0000080301007387 */ /* 0x0003e20000100800 */
[----:B--2---:R-:W-:Y:S01]  /*6670*/  HMMA.16816.F32.BF16 R156, R164, R28, R56 ;  /* 0x0000001ca49c723c */ /* 0x004fe20000041838 */
[C---:B------:R-:W-:Y:S02]  /*6680*/  VIADD R193, R188.reuse, 0xc00 ;  /* 0x00000c00bcc17836 */ /* 0x040fe40000000000 */
[----:B------:R1:W-:Y:S01]  /*6690*/  STL [R1+0x4], R2 ;  /* 0x0000040201007387 */ /* 0x0003e20000100800 */
[C---:B------:R-:W-:Y:S02]  /*66a0*/  VIADD R192, R188.reuse, 0x1000 ;  /* 0x00001000bcc07836 */ /* 0x040fe40000000000 */
[----:B------:R-:W-:Y:S01]  /*66b0*/  HMMA.16816.F32.BF16 R144, R160, R146, R64 ;  /* 0x00000092a090723c */ /* 0x000fe20000041840 */
[----:B------:R1:W-:Y:S01]  /*66c0*/  STL [R1+0xc], R0 ;  /* 0x00000c0001007387 */ /* 0x0003e20000100800 */
[----:B------:R-:W-:-:S02]  /*66d0*/  VIADD R191, R188, 0x1400 ;  /* 0x00001400bcbf7836 */ /* 0x000fc40000000000 */
[C---:B------:R-:W-:Y:S02]  /*66e0*/  VIADD R190, R188.reuse, 0x1800 ;  /* 0x00001800bcbe7836 */ /* 0x040fe40000000000 */
[----:B------:R-:W-:Y:S01]  /*66f0*/  HMMA.16816.F32.BF16 R152, R160, R28, R32 ;  /* 0x0000001ca098723c */ /* 0x000fe20000041820 */
[----:B------:R-:W-:-:S05]  /*6700*/  VIADD R189, R188, 0x1c00 ;  /* 0x00001c00bcbd7836 */ /* 0x000fca0000000000 */
[-C--:B------:R-:W-:Y:S06]  /*6710*/  HMMA.16816.F32.BF16 R164, R164, R30.reuse, R48 ;  /* 0x0000001ea4a4723c */ /* 0x080fec0000041830 */
[----:B------:R-:W-:Y:S01]  /*6720*/  HMMA.16816.F32.BF16 R160, R160, R30, R12 ;  /* 0x0000001ea0a0723c */ /* 0x000fe2000004180c */
[----:B------:R-:W-:-:S08]  /*6730*/  NOP ;  /* 0x0000000000007918 */ /* 0x000fd00000000000 */
[----:B------:R-:W-:-:S15]  /*6740*/  @!P0 BRA `(.L_x_269) ;  /* 0x0000004800208947 */ /* 0x000fde0003800000 */
[----:B------:R-:W-:Y:S01]  /*6750*/  IADD3 R196, R209, -0x2, RZ ;  /* 0xfffffffed1c47810 */ /* 0x000fe20007ffe0ff */
[----:B-1----:R-:W-:Y:S01]  /*6760*/  IMAD.MOV.U32 R3, RZ, RZ, R40 ;  /* 0x000000ffff037224 */ /* 0x002fe200078e0028 */
[----:B------:R-:W-:Y:S01]  /*6770*/  MOV R132, R39 ;  /* 0x0000002700847202 */ /* 0x000fe20000000f00 */
[----:B------:R-:W-:Y:S01]  /*6780*/  IMAD.MOV.U32 R133, RZ, RZ, R38 ;  /* 0x000000ffff857224 */ /* 0x000fe200078e0026 */
[----:B------:R-:W-:Y:S01]  /*6790*/  MOV R134, R20 ;  /* 0x0000001400867202 */ /* 0x000fe20000000f00 */
[----:B------:R-:W-:Y:S01]  /*67a0*/  ULDC UR5, c[0x0][0x39c] ;  /* 0x0000e70000057ab9 */ /* 0x000fe20000000800 */
[----:B------:R-:W-:Y:S01]  /*67b0*/  ULDC UR4, c[0x0][0x2ec] ;  /* 0x0000bb0000047ab9 */ /* 0x000fe20000000800 */
[----:B------:R-:W-:Y:S01]  /*67c0*/  ULDC.64 UR10, c[0x0][0x220] ;  /* 0x00008800000a7ab9 */ /* 0x000fe20000000a00 */
[----:B------:R-:W-:Y:S01]  /*67d0*/  ULDC.64 UR12, c[0x0][0x250] ;  /* 0x00009400000c7ab9 */ /* 0x000fe20000000a00 */
[----:B------:R-:W-:Y:S01]  /*67e0*/  ULDC.64 UR6, c[0x0][0x218] ;  /* 0x0000860000067ab9 */ /* 0x000fe20000000a00 */
[----:B------:R-:W-:Y:S01]  /*67f0*/  ULDC.64 UR8, c[0x0][0x248] ;  /* 0x0000920000087ab9 */ /* 0x000fe20000000a00 */
[----:B------:R-:W-:Y:S05]  /*6800*/  BRA `(.L_x_270) ;  /* 0x00000000006c7947 */ /* 0x000fea0003800000 */
.L_x_272:
[----:B------:R-:W2:Y:S01]  /*6810*/  LDL.64 R216, [R1+0x28] ;  /* 0x0000280001d87983 */ /* 0x000ea20000100a00 */
[----:B------:R-:W-:Y:S03]  /*6820*/  VIADD R0, R196, 0xffffffff ;  /* 0xffffffffc4007836 */ /* 0x000fe60000000000 */
[----:B------:R-:W4:Y:S01]  /*6830*/  LDL.64 R214, [R1+0x18] ;  /* 0x0000180001d67983 */ /* 0x000f220000100a00 */
[----:B------:R-:W-:Y:S01]  /*6840*/  IMAD.WIDE.U32 R4, R0, UR8, RZ ;  /* 0x0000000800047c25 */ /* 0x000fe2000f8e00ff */
[----:B------:R-:W-:Y:S05]  /*6850*/  SHF.R.S32.HI R2, RZ, 0x1f, R0 ;  /* 0x0000001fff027819 */ /* 0x000fea0000011400 */
[----:B------:R-:W-:Y:S04]  /*6860*/  IMAD R2, R2, UR8, RZ ;  /* 0x0000000802027c24 */ /* 0x000fe8000f8e02ff */
[----:B------:R-:W-:Y:S04]  /*6870*/  IMAD R2, R0, UR9, R2 ;  /* 0x0000000900027c24 */ /* 0x000fe8000f8e0202 */
[----:B------:R-:W-:Y:S01]  /*6880*/  IMAD.IADD R2, R5, 0x1, R2 ;  /* 0x0000000105027824 */ /* 0x000fe200078e0202 */
[----:B--2---:R-:W-:Y:S04]  /*6890*/  LEA R0, P1, R4, R216, 0x7 ;  /* 0x000000d804007211 */ /* 0x004fe800078238ff */
[----:B------:R-:W-:Y:S02]  /*68a0*/  LEA R8, P2, R0, UR6, 0x1 ;  /* 0x0000000600087c11 */ /* 0x000fe4000f8408ff */
[----:B----4-:R-:W-:Y:S02]  /*68b0*/  LEA.HI.X R2, R4, R215, R2, 0x7, P1 ;  /* 0x000000d704027211 */ /* 0x010fe400008f3c02 */
        /* <DEDUP_REMOVED lines=16> */
.L_x_270:
[----:B--2---:R-:W2:Y:S01]  /*69c0*/  LDL.64 R10, [R1+0x20] ;  /* 0x00002000010a7983 */ /* 0x004ea20000100a00 */
[----:B------:R-:W-:Y:S04]  /*69d0*/  DEPBAR.LE SB0, 0x0 ;  /* 0x000080000000791a */ /* 0x000fe80000000000 */
[----:B------:R-:W-:Y:S01]  /*69e0*/  IMAD.WIDE.U32 R4, R196, UR12, RZ ;  /* 0x0000000cc4047c25 */ /* 0x000fe2000f8e00ff */
[----:B------:R-:W3:Y:S02]  /*69f0*/  LDL R6, [R1+0x10] ;  /* 0x0000100001067983 */ /* 0x000ee40000100800 */
[----:B------:R-:W-:Y:S01]  /*6a00*/  SHF.R.S32.HI R0, RZ, 0x1f, R196 ;  /* 0x0000001fff007819 */ /* 0x000fe200000114c4 */
[----:B------:R-:W-:Y:S04]  /*6a10*/  BAR.SYNC.DEFER_BLOCKING 0x0 ;  /* 0x0000000000007b1d */ /* 0x000fe80000010000 */
[----:B------:R-:W-:Y:S04]  /*6a20*/  IMAD R0, R0, UR12, RZ ;  /* 0x0000000c00007c24 */ /* 0x000fe8000f8e02ff */
[----:B------:R-:W-:Y:S05]  /*6a30*/  IMAD R2, R196, UR13, R0 ;  /* 0x0000000dc4027c24 */ /* 0x000fea000f8e0200 */
[----:B------:R-:W-:Y:S02]  /*6a40*/  IADD3 R2, R5, R2, RZ ;  /* 0x0000000205027210 */ /* 0x000fe40007ffe0ff */
        /* <DEDUP_REMOVED lines=19> */
[----:B------:R-:W0:Y:S08]  /*6b80*/  LDGDEPBAR ;  /* 0x00000000000079af */ /* 0x000e300000000000 */
[----:B------:R-:W1:Y:S08]  /*6b90*/  LDSM.16.M88.4 R16, [R185] ;  /* 0x00000000b910783b */ /* 0x000e700000000200 */
[----:B------:R-:W2:Y:S08]  /*6ba0*/  LDSM.16.M88.4 R124, [R186+0x1000] ;  /* 0x00100000ba7c783b */ /* 0x000eb00000000200 */
[----:B------:R-:W3:Y:S08]  /*6bb0*/  LDSM.16.M88.4 R32, [R185+0x400] ;  /* 0x00040000b920783b */ /* 0x000ef00000000200 */
[----:B------:R-:W4:Y:S08]  /*6bc0*/  LDSM.16.M88.4 R48, [R185+0x800] ;  /* 0x00080000b930783b */ /* 0x000f300000000200 */
[----:B------:R-:W5:Y:S08]  /*6bd0*/  LDSM.16.M88.4 R64, [R185+0xc00] ;  /* 0x000c0000b940783b */ /* 0x000f700000000200 */
[----:B------:R-:W5:Y:S01]  /*6be0*/  LDSM.16.M88.4 R80, [R185+0x1000] ;  /* 0x00100000b950783b */ /* 0x000f620000000200 */
[-C--:B-1----:R-:W-:Y:S07]  /*6bf0*/  HMMA.16816.F32.BF16 R4, R128, R16.reuse, RZ ;  /* 0x000000108004723c */ /* 0x082fee00000418ff */
[----:B------:R-:W1:Y:S01]  /*6c00*/  LDSM.16.M88.4 R96, [R185+0x1400] ;  /* 0x00140000b960783b */ /* 0x000e620000000200 */
[C---:B--2---:R-:W-:Y:S06]  /*6c10*/  HMMA.16816.F32.BF16 R8, R124.reuse, R16, RZ ;  /* 0x000000107c08723c */ /* 0x044fec00000418ff */
[-C--:B------:R-:W-:Y:S01]  /*6c20*/  HMMA.16816.F32.BF16 R12, R124, R18.reuse, RZ ;  /* 0x000000127c0c723c */ /* 0x080fe200000418ff */
[----:B------:R-:W2:Y:S05]  /*6c30*/  LDSM.16.M88.4 R112, [R185+0x1800] ;  /* 0x00180000b970783b */ /* 0x000eaa0000000200 */
[C---:B------:R-:W-:Y:S03]  /*6c40*/  HMMA.16816.F32.BF16 R16, R128.reuse, R18, RZ ;  /* 0x000000128010723c */ /* 0x040fe600000418ff */
[----:B------:R-:W2:Y:S03]  /*6c50*/  LDSM.16.M88.4 R168, [R185+0x1c00] ;  /* 0x001c0000b9a8783b */ /* 0x000ea60000000200 */
[-C--:B---3--:R-:W-:Y:S05]  /*6c60*/  HMMA.16816.F32.BF16 R20, R128, R32.reuse, RZ ;  /* 0x000000208014723c */ /* 0x088fea00000418ff */
[----:B------:R-:W-:Y:S01]  /*6c70*/  LDSM.16.M88.4 R172, [R187] ;  /* 0x00000000bbac783b */ /* 0x000fe20000000200 */
[C---:B------:R-:W-:Y:S06]  /*6c80*/  HMMA.16816.F32.BF16 R24, R124.reuse, R32, RZ ;  /* 0x000000207c18723c */ /* 0x040fec00000418ff */
[-C--:B------:R-:W-:Y:S01]  /*6c90*/  HMMA.16816.F32.BF16 R28, R124, R34.reuse, RZ ;  /* 0x000000227c1c723c */ /* 0x080fe200000418ff */
[----:B------:R-:W3:Y:S05]  /*6ca0*/  LDSM.16.M88.4 R176, [R188] ;  /* 0x00000000bcb0783b */ /* 0x000eea0000000200 */
[C---:B------:R-:W-:Y:S03]  /*6cb0*/  HMMA.16816.F32.BF16 R32, R128.reuse, R34, RZ ;  /* 0x000000228020723c */ /* 0x040fe600000418ff */
[----:B------:R-:W3:Y:S03]  /*6cc0*/  LDSM.16.M88.4 R180, [R187+0x1000] ;  /* 0x00100000bbb4783b */ /* 0x000ee60000000200 */
[-C--:B----4-:R-:W-:Y:S06]  /*6cd0*/  HMMA.16816.F32.BF16 R36, R128, R48.reuse, RZ ;  /* 0x000000308024723c */ /* 0x090fec00000418ff */
        /* <DEDUP_REMOVED lines=22> */
[----:B------:R-:W-:Y:S06]  /*6e40*/  HMMA.16816.F32.BF16 R128, R128, R170, RZ ;  /* 0x000000aa8080723c */ /* 0x000fec00000418ff */
[-C--:B---3--:R-:W-:Y:S06]  /*6e50*/  HMMA.16816.F32.BF16 R4, R172, R176.reuse, R4 ;  /* 0x000000b0ac04723c */ /* 0x088fec0000041804 */
[C---:B------:R-:W-:Y:S06]  /*6e60*/  HMMA.16816.F32.BF16 R8, R180.reuse, R176, R8 ;  /* 0x000000b0b408723c */ /* 0x040fec0000041808 */
[-C--:B------:R-:W-:Y:S06]  /*6e70*/  HMMA.16816.F32.BF16 R12, R180, R178.reuse, R12 ;  /* 0x000000b2b40c723c */ /* 0x080fec000004180c */
[C---:B------:R-:W-:Y:S06]  /*6e80*/  HMMA.16816.F32.BF16 R16, R172.reuse, R178, R16 ;  /* 0x000000b2ac10723c */ /* 0x040fec0000041810 */
[----:B------:R-:W-:Y:S01]  /*6e90*/  FMUL.FTZ R4, R4, UR5 ;  /* 0x0000000504047c20 */ /* 0x000fe20008410000 */
[----:B------:R-:W-:Y:S01]  /*6ea0*/  FMUL.FTZ R6, R6, UR5 ;  /* 0x0000000506067c20 */ /* 0x000fe20008410000 */
[----:B------:R-:W-:Y:S02]  /*6eb0*/  FMUL.FTZ R5, R5, UR5 ;  /* 0x0000000505057c20 */ /* 0x000fe40008410000 */
[----:B------:R-:W1:Y:S01]  /*6ec0*/  MUFU.TANH R202, R4 ;  /* 0x0000000400ca7308 */ /* 0x000e620000002400 */
[----:B------:R-:W-:Y:S01]  /*6ed0*/  FMUL.FTZ R7, R7, UR5 ;  /* 0x0000000507077c20 */ /* 0x000fe20008410000 */
[----:B------:R-:W-:Y:S01]  /*6ee0*/  FMUL.FTZ R8, R8, UR5 ;  /* 0x0000000508087c20 */ /* 0x000fe20008410000 */
[----:B------:R-:W-:Y:S01]  /*6ef0*/  FMUL.FTZ R10, R10, UR5 ;  /* 0x000000050a0a7c20 */ /* 0x000fe20008410000 */
[----:B------:R-:W-:Y:S01]  /*6f00*/  FMUL.FTZ R9, R9, UR5 ;  /* 0x0000000509097c20 */ /* 0x000fe20008410000 */
[----:B------:R-:W-:Y:S05]  /*6f10*/  FMUL.FTZ R11, R11, UR5 ;  /* 0x000000050b0b7c20 */ /* 0x000fea0008410000 */
[----:B------:R-:W-:Y:S01]  /*6f20*/  MUFU.TANH R204, R6 ;  /* 0x0000000600cc7308 */ /* 0x000fe20000002400 */
[----:B------:R-:W-:Y:S01]  /*6f30*/  FMUL.FTZ R12, R12, UR5 ;  /* 0x000000050c0c7c20 */ /* 0x000fe20008410000 */
[----:B------:R-:W-:Y:S01]  /*6f40*/  FMUL.FTZ R14, R14, UR5 ;  /* 0x000000050e0e7c20 */ /* 0x000fe20008410000 */
[----:B------:R-:W-:Y:S01]  /*6f50*/  FMUL.FTZ R13, R13, UR5 ;  /* 0x000000050d0d7c20 */ /* 0x000fe20008410000 */
[----:B------:R-:W-:Y:S01]  /*6f60*/  FMUL.FTZ R15, R15, UR5 ;  /* 0x000000050f0f7c20 */ /* 0x000fe20008410000 */
[----:B------:R-:W-:Y:S01]  /*6f70*/  FMUL.FTZ R16, R16, UR5 ;  /* 0x0000000510107c20 */ /* 0x000fe20008410000 */
[----:B------:R-:W-:Y:S04]  /*6f80*/  FMUL.FTZ R18, R18, UR5 ;  /* 0x0000000512127c20 */ /* 0x000fe80008410000 */
[----:B------:R-:W-:Y:S01]  /*6f90*/  MUFU.TANH R212, R5 ;  /* 0x0000000500d47308 */ /* 0x000fe20000002400 */
[----:B------:R-:W-:Y:S01]  /*6fa0*/  FMUL.FTZ R17, R17, UR5 ;  /* 0x0000000511117c20 */ /* 0x000fe20008410000 */
[----:B------:R-:W-:Y:S01]  /*6fb0*/  FMUL.FTZ R19, R19, UR5 ;  /* 0x0000000513137c20 */ /* 0x000fe20008410000 */
[----:B-1----:R-:W-:Y:S07]  /*6fc0*/  FMNMX.FTZ R2, R202, R3, !PT ;  /* 0x00000003ca027209 */ /* 0x002fee0007810000 */
[----:B------:R1:W-:Y:S10]  /*6fd0*/  MUFU.TANH R211, R7 ;  /* 0x0000000700d37308 */ /* 0x0003f40000002400 */
[----:B------:R-:W2:Y:S10]  /*6fe0*/  MUFU.TANH R201, R8 ;  /* 0x0000000800c97308 */ /* 0x000eb40000002400 */
[----:B------:R-:W3:Y:S01]  /*6ff0*/  MUFU.TANH R203, R10 ;  /* 0x0000000a00cb7308 */ /* 0x000ee20000002400 */
[----:B-1----:R-:W1:Y:S09]  /*7000*/  LDSM.16.M88.4 R4, [R195] ;  /* 0x00000000c304783b */ /* 0x002e720000000200 */
[----:B------:R-:W4:Y:S10]  /*7010*/  MUFU.TANH R210, R9 ;  /* 0x0000000900d27308 */ /* 0x000f340000002400 */
[----:B------:R5:W-:Y:S10]  /*7020*/  MUFU.TANH R209, R11 ;  /* 0x0000000b00d17308 */ /* 0x000bf40000002400 */
[----:B------:R-:W4:Y:S10]  /*7030*/  MUFU.TANH R198, R16 ;  /* 0x0000001000c67308 */ /* 0x000f340000002400 */
[----:B------:R-:W4:Y:S01]  /*7040*/  MUFU.TANH R208, R12 ;  /* 0x0000000c00d07308 */ /* 0x000f220000002400 */
[----:B-----5:R-:W5:Y:S09]  /*7050*/  LDSM.16.M88.4 R8, [R194] ;  /* 0x00000000c208783b */ /* 0x020f720000000200 */
[----:B------:R-:W4:Y:S01]  /*7060*/  MUFU.TANH R179, R18 ;  /* 0x0000001200b37308 */ /* 0x000f220000002400 */
[-C--:B-1----:R-:W-:Y:S06]  /*7070*/  HMMA.16816.F32.BF16 R20, R172, R4.reuse, R20 ;  /* 0x00000004ac14723c */ /* 0x082fec0000041814 */
[C---:B------:R-:W-:Y:S03]  /*7080*/  HMMA.16816.F32.BF16 R24, R180.reuse, R4, R24 ;  /* 0x00000004b418723c */ /* 0x040fe60000041818 */
[----:B------:R-:W1:Y:S03]  /*7090*/  MUFU.TANH R169, R17 ;  /* 0x0000001100a97308 */ /* 0x000e660000002400 */
[-C--:B------:R-:W-:Y:S07]  /*70a0*/  HMMA.16816.F32.BF16 R28, R180, R6.reuse, R28 ;  /* 0x00000006b41c723c */ /* 0x080fee000004181c */
[----:B------:R-:W1:Y:S01]  /*70b0*/  MUFU.TANH R207, R14 ;  /* 0x0000000e00cf7308 */ /* 0x000e620000002400 */
[C---:B------:R-:W-:Y:S01]  /*70c0*/  HMMA.16816.F32.BF16 R32, R172.reuse, R6, R32 ;  /* 0x00000006ac20723c */ /* 0x040fe20000041820 */
[----:B------:R-:W2:Y:S08]  /*70d0*/  LDSM.16.M88.4 R4, [R193] ;  /* 0x00000000c104783b */ /* 0x000eb00000000200 */
[----:B------:R-:W1:Y:S02]  /*70e0*/  MUFU.TANH R206, R13 ;  /* 0x0000000d00ce7308 */ /* 0x000e640000002400 */
[----:B------:R-:W-:Y:S01]  /*70f0*/  FMUL.FTZ R20, R20, UR5 ;  /* 0x0000000514147c20 */ /* 0x000fe20008410000 */
[----:B------:R-:W-:Y:S01]  /*7100*/  FMUL.FTZ R22, R22, UR5 ;  /* 0x0000000516167c20 */ /* 0x000fe20008410000 */
[----:B------:R-:W-:Y:S01]  /*7110*/  FMUL.FTZ R21, R21, UR5 ;  /* 0x0000000515157c20 */ /* 0x000fe20008410000 */
[----:B------:R-:W-:Y:S01]  /*7120*/  FMUL.FTZ R23, R23, UR5 ;  /* 0x0000000517177c20 */ /* 0x000fe20008410000 */
[----:B------:R-:W-:Y:S04]  /*7130*/  FMUL.FTZ R24, R24, UR5 ;  /* 0x0000000518187c20 */ /* 0x000fe80008410000 */
[----:B------:R-:W1:Y:S01]  /*7140*/  MUFU.TANH R176, R19 ;  /* 0x0000001300b07308 */ /* 0x000e620000002400 */
[-C--:B-----5:R-:W-:Y:S03]  /*7150*/  HMMA.16816.F32.BF16 R36, R172, R8.reuse, R36 ;  /* 0x00000008ac24723c */ /* 0x0a0fe60000041824 */
[----:B------:R-:W-:Y:S01]  /*7160*/  FMUL.FTZ R26, R26, UR5 ;  /* 0x000000051a1a7c20 */ /* 0x000fe20008410000 */
[----:B------:R-:W-:Y:S01]  /*7170*/  FMUL.FTZ R25, R25, UR5 ;  /* 0x0000000519197c20 */ /* 0x000fe20008410000 */
[----:B------:R-:W-:Y:S01]  /*7180*/  FMUL.FTZ R27, R27, UR5 ;  /* 0x000000051b1b7c20 */ /* 0x000fe20008410000 */
[C---:B------:R-:W-:Y:S03]  /*7190*/  HMMA.16816.F32.BF16 R40, R180.reuse, R8, R40 ;  /* 0x00000008b428723c */ /* 0x040fe60000041828 */
[----:B------:R-:W5:Y:S02]  /*71a0*/  MUFU.TANH R200, R20 ;  /* 0x0000001400c87308 */ /* 0x000f640000002400 */
[----:B------:R-:W-:Y:S01]  /*71b0*/  FMUL.FTZ R32, R32, UR5 ;  /* 0x0000000520207c20 */ /* 0x000fe20008410000 */
[-C--:B------:R-:W-:Y:S07]  /*71c0*/  HMMA.16816.F32.BF16 R44, R180, R10.reuse, R44 ;  /* 0x0000000ab42c723c */ /* 0x080fee000004182c */
[----:B------:R-:W5:Y:S01]  /*71d0*/  MUFU.TANH R205, R15 ;  /* 0x0000000f00cd7308 */ /* 0x000f620000002400 */
[----:B------:R-:W-:Y:S01]  /*71e0*/  FMUL.FTZ R28, R28, UR5 ;  /* 0x000000051c1c7c20 */ /* 0x000fe20008410000 */
[C---:B------:R-:W-:Y:S01]  /*71f0*/  HMMA.16816.F32.BF16 R48, R172.reuse, R10, R48 ;  /* 0x0000000aac30723c */ /* 0x040fe20000041830 */
[----:B------:R-:W3:Y:S07]  /*7200*/  LDSM.16.M88.4 R8, [R192] ;  /* 0x00000000c008783b */ /* 0x000eee0000000200 */
[----:B------:R-:W5:Y:S03]  /*7210*/  MUFU.TANH R171, R24 ;  /* 0x0000001800ab7308 */ /* 0x000f660000002400 */
[----:B------:R-:W-:Y:S01]  /*7220*/  FMUL.FTZ R34, R34, UR5 ;  /* 0x0000000522227c20 */ /* 0x000fe20008410000 */
[----:B------:R-:W-:Y:S01]  /*7230*/  FMUL.FTZ R33, R33, UR5 ;  /* 0x0000000521217c20 */ /* 0x000fe20008410000 */
[----:B------:R-:W-:Y:S01]  /*7240*/  FMUL.FTZ R30, R30, UR5 ;  /* 0x000000051e1e7c20 */ /* 0x000fe20008410000 */
[-C--:B--2---:R-:W-:Y:S03]  /*7250*/  HMMA.16816.F32.BF16 R52, R172, R4.reuse, R52 ;  /* 0x00000004ac34723c */ /* 0x084fe60000041834 */
[----:B------:R-:W-:Y:S01]  /*7260*/  FMUL.FTZ R29, R29, UR5 ;  /* 0x000000051d1d7c20 */ /* 0x000fe20008410000 */
[----:B------:R-:W2:Y:S01]  /*7270*/  MUFU.TANH R199, R22 ;  /* 0x0000001600c77308 */ /* 0x000ea20000002400 */
[----:B------:R-:W-:Y:S01]  /*7280*/  FMUL.FTZ R35, R35, UR5 ;  /* 0x0000000523237c20 */ /* 0x000fe20008410000 */
[C---:B------:R-:W-:Y:S05]  /*7290*/  HMMA.16816.F32.BF16 R56, R180.reuse, R4, R56 ;  /* 0x00000004b438723c */ /* 0x040fea0000041838 */
[----:B------:R-:W-:Y:S03]  /*72a0*/  FMUL.FTZ R31, R31, UR5 ;  /* 0x000000051f1f7c20 */ /* 0x000fe60008410000 */
[----:B------:R-:W2:Y:S01]  /*72b0*/  MUFU.TANH R178, R21 ;  /* 0x0000001500b27308 */ /* 0x000ea20000002400 */
[-C--:B------:R-:W-:Y:S03]  /*72c0*/  HMMA.16816.F32.BF16 R60, R180, R6.reuse, R60 ;  /* 0x00000006b43c723c */ /* 0x080fe6000004183c */
[----:B------:R-:W-:Y:S01]  /*72d0*/  FMUL.FTZ R36, R36, UR5 ;  /* 0x0000000524247c20 */ /* 0x000fe20008410000 */
[----:B------:R-:W-:Y:S02]  /*72e0*/  FMUL.FTZ R40, R40, UR5 ;  /* 0x0000000528287c20 */ /* 0x000fe40008410000 */
[C---:B------:R-:W-:Y:S03]  /*72f0*/  HMMA.16816.F32.BF16 R64, R172.reuse, R6, R64 ;  /* 0x00000006ac40723c */ /* 0x040fe60000041840 */
[----:B------:R-:W2:Y:S01]  /*7300*/  MUFU.TANH R170, R26 ;  /* 0x0000001a00aa7308 */ /* 0x000ea20000002400 */
[----:B------:R-:W4:Y:S01]  /*7310*/  LDSM.16.M88.4 R4, [R191] ;  /* 0x00000000bf04783b */ /* 0x000f220000000200 */
[----:B------:R-:W-:Y:S01]  /*7320*/  FMUL.FTZ R38, R38, UR5 ;  /* 0x0000000526267c20 */ /* 0x000fe20008410000 */
[----:B------:R-:W-:Y:S01]  /*7330*/  FMUL.FTZ R37, R37, UR5 ;  /* 0x0000000525257c20 */ /* 0x000fe20008410000 */
[----:B------:R-:W-:Y:S01]  /*7340*/  FMUL.FTZ R42, R42, UR5 ;  /* 0x000000052a2a7c20 */ /* 0x000fe20008410000 */
[----:B------:R-:W-:Y:S05]  /*7350*/  FMUL.FTZ R48, R48, UR5 ;  /* 0x0000000530307c20 */ /* 0x000fea0008410000 */
[----:B------:R-:W2:Y:S01]  /*7360*/  MUFU.TANH R168, R25 ;  /* 0x0000001900a87308 */ /* 0x000ea20000002400 */
[----:B------:R-:W-:Y:S01]  /*7370*/  FMUL.FTZ R41, R41, UR5 ;  /* 0x0000000529297c20 */ /* 0x000fe20008410000 */
[----:B------:R-:W-:Y:S01]  /*7380*/  FMUL.FTZ R39, R39, UR5 ;  /* 0x0000000527277c20 */ /* 0x000fe20008410000 */
[-C--:B---3--:R-:W-:Y:S03]  /*7390*/  HMMA.16816.F32.BF16 R68, R172, R8.reuse, R68 ;  /* 0x00000008ac44723c */ /* 0x088fe60000041844 */
[----:B------:R-:W-:Y:S04]  /*73a0*/  FMUL.FTZ R44, R44, UR5 ;  /* 0x000000052c2c7c20 */ /* 0x000fe80008410000 */
[----:B------:R-:W3:Y:S01]  /*73b0*/  MUFU.TANH R177, R23 ;  /* 0x0000001700b17308 */ /* 0x000ee20000002400 */
[----:B------:R-:W-:Y:S01]  /*73c0*/  FMUL.FTZ R43, R43, UR5 ;  /* 0x000000052b2b7c20 */ /* 0x000fe20008410000 */
[C---:B------:R-:W-:Y:S04]  /*73d0*/  HMMA.16816.F32.BF16 R72, R180.reuse, R8, R72 ;  /* 0x00000008b448723c */ /* 0x040fe80000041848 */
[----:B------:R-:W-:Y:S04]  /*73e0*/  FMUL.FTZ R50, R50, UR5 ;  /* 0x0000000532327c20 */ /* 0x000fe80008410000 */
[----:B------:R-:W3:Y:S01]  /*73f0*/  MUFU.TANH R32, R32 ;  /* 0x0000002000207308 */ /* 0x000ee20000002400 */
[-C--:B------:R-:W-:Y:S03]  /*7400*/  HMMA.16816.F32.BF16 R76, R180, R10.reuse, R76 ;  /* 0x0000000ab44c723c */ /* 0x080fe6000004184c */
[----:B------:R-:W-:Y:S01]  /*7410*/  FMUL.FTZ R49, R49, UR5 ;  /* 0x0000000531317c20 */ /* 0x000fe20008410000 */
[----:B------:R-:W-:Y:S02]  /*7420*/  FMUL.FTZ R46, R46, UR5 ;  /* 0x000000052e2e7c20 */ /* 0x000fe40008410000 */
[C---:B------:R-:W-:Y:S03]  /*7430*/  HMMA.16816.F32.BF16 R80, R172.reuse, R10, R80 ;  /* 0x0000000aac50723c */ /* 0x040fe60000041850 */
[----:B------:R-:W3:Y:S01]  /*7440*/  MUFU.TANH R27, R27 ;  /* 0x0000001b001b7308 */ /* 0x000ee20000002400 */
[----:B------:R-:W1:Y:S01]  /*7450*/  LDSM.16.M88.4 R8, [R190] ;  /* 0x00000000be08783b */ /* 0x000e620000000200 */
[----:B------:R-:W-:Y:S01]  /*7460*/  FMUL.FTZ R45, R45, UR5 ;  /* 0x000000052d2d7c20 */ /* 0x000fe20008410000 */
[----:B------:R-:W-:Y:S01]  /*7470*/  FMUL.FTZ R51, R51, UR5 ;  /* 0x0000000533337c20 */ /* 0x000fe20008410000 */
[----:B------:R-:W-:Y:S01]  /*7480*/  FMUL.FTZ R52, R52, UR5 ;  /* 0x0000000534347c20 */ /* 0x000fe20008410000 */
[----:B------:R-:W-:Y:S05]  /*7490*/  FMUL.FTZ R47, R47, UR5 ;  /* 0x000000052f2f7c20 */ /* 0x000fea0008410000 */
[----:B------:R-:W3:Y:S01]  /*74a0*/  MUFU.TANH R28, R28 ;  /* 0x0000001c001c7308 */ /* 0x000ee20000002400 */
[-C--:B----4-:R-:W-:Y:S03]  /*74b0*/  HMMA.16816.F32.BF16 R84, R172, R4.reuse, R84 ;  /* 0x00000004ac54723c */ /* 0x090fe60000041854 */
[----:B------:R-:W-:Y:S01]  /*74c0*/  FMUL.FTZ R56, R56, UR5 ;  /* 0x0000000538387c20 */ /* 0x000fe20008410000 */
[----:B------:R-:W-:Y:S01]  /*74d0*/  FMUL.FTZ R54, R54, UR5 ;  /* 0x0000000536367c20 */ /* 0x000fe20008410000 */
[----:B------:R-:W-:Y:S01]  /*74e0*/  FMUL.FTZ R53, R53, UR5 ;  /* 0x0000000535357c20 */ /* 0x000fe20008410000 */
[C---:B------:R-:W-:Y:S03]  /*74f0*/  HMMA.16816.F32.BF16 R88, R180.reuse, R4, R88 ;  /* 0x00000004b458723c */ /* 0x040fe60000041858 */
[----:B------:R-:W4:Y:S02]  /*7500*/  MUFU.TANH R34, R34 ;  /* 0x0000002200227308 */ /* 0x000f240000002400 */
[----:B------:R-:W-:Y:S01]  /*7510*/  FMUL.FTZ R58, R58, UR5 ;  /* 0x000000053a3a7c20 */ /* 0x000fe20008410000 */
[-C--:B------:R-:W-:Y:S07]  /*7520*/  HMMA.16816.F32.BF16 R92, R180, R6.reuse, R92 ;  /* 0x00000006b45c723c */ /* 0x080fee000004185c */
[----:B------:R-:W4:Y:S01]  /*7530*/  MUFU.TANH R33, R33 ;  /* 0x0000002100217308 */ /* 0x000f220000002400 */
[----:B------:R-:W-:Y:S01]  /*7540*/  FMUL.FTZ R57, R57, UR5 ;  /* 0x0000000539397c20 */ /* 0x000fe20008410000 */
[C---:B------:R-:W-:Y:S01]  /*7550*/  HMMA.16816.F32.BF16 R96, R172.reuse, R6, R96 ;  /* 0x00000006ac60723c */ /* 0x040fe20000041860 */
[----:B------:R-:W5:Y:S01]  /*7560*/  LDSM.16.M88.4 R4, [R189] ;  /* 0x00000000bd04783b */ /* 0x000f620000000200 */
[----:B------:R-:W-:Y:S06]  /*7570*/  DEPBAR.LE SB0, 0x0 ;  /* 0x000080000000791a */ /* 0x000fec0000000000 */
[----:B------:R-:W4:Y:S03]  /*7580*/  MUFU.TANH R30, R30 ;  /* 0x0000001e001e7308 */ /* 0x000f260000002400 */
[----:B------:R-:W-:Y:S01]  /*7590*/  FMUL.FTZ R55, R55, UR5 ;  /* 0x0000000537377c20 */ /* 0x000fe20008410000 */
[----:B------:R-:W-:Y:S01]  /*75a0*/  FMUL.FTZ R59, R59, UR5 ;  /* 0x000000053b3b7c20 */ /* 0x000fe20008410000 */
[----:B------:R-:W-:Y:S01]  /*75b0*/  FMUL.FTZ R64, R64, UR5 ;  /* 0x0000000540407c20 */ /* 0x000fe20008410000 */
[----:B------:R-:W-:Y:S01]  /*75c0*/  FMUL.FTZ R60, R60, UR5 ;  /* 0x000000053c3c7c20 */ /* 0x000fe20008410000 */
[----:B------:R-:W-:Y:S03]  /*75d0*/  FMUL.FTZ R62, R62, UR5 ;  /* 0x000000053e3e7c20 */ /* 0x000fe60008410000 */
[----:B------:R-:W4:Y:S01]  /*75e0*/  MUFU.TANH R29, R29 ;  /* 0x0000001d001d7308 */ /* 0x000f220000002400 */
[----:B------:R-:W-:Y:S01]  /*75f0*/  BAR.SYNC.DEFER_BLOCKING 0x0 ;  /* 0x0000000000007b1d */ /* 0x000fe20000010000 */
[-C--:B-1----:R-:W-:Y:S05]  /*7600*/  HMMA.16816.F32.BF16 R100, R172, R8.reuse, R100 ;  /* 0x00000008ac64723c */ /* 0x082fea0000041864 */
[----:B------:R-:W-:Y:S03]  /*7610*/  FMUL.FTZ R66, R66, UR5 ;  /* 0x0000000542427c20 */ /* 0x000fe60008410000 */
[----:B------:R-:W1:Y:S01]  /*7620*/  MUFU.TANH R35, R35 ;  /* 0x0000002300237308 */ /* 0x000e620000002400 */
[C---:B------:R-:W-:Y:S04]  /*7630*/  HMMA.16816.F32.BF16 R104, R180.reuse, R8, R104 ;  /* 0x00000008b468723c */ /* 0x040fe80000041868 */
[----:B------:R-:W-:Y:S01]  /*7640*/  FMUL.FTZ R65, R65, UR5 ;  /* 0x0000000541417c20 */ /* 0x000fe20008410000 */
[----:B------:R-:W-:Y:S01]  /*7650*/  FMUL.FTZ R61, R61, UR5 ;  /* 0x000000053d3d7c20 */ /* 0x000fe20008410000 */
[-C--:B------:R-:W-:Y:S03]  /*7660*/  HMMA.16816.F32.BF16 R108, R180, R10.reuse, R108 ;  /* 0x0000000ab46c723c */ /* 0x080fe6000004186c */
[----:B------:R-:W1:Y:S02]  /*7670*/  MUFU.TANH R26, R36 ;  /* 0x00000024001a7308 */ /* 0x000e640000002400 */
[----:B------:R-:W-:Y:S01]  /*7680*/  FMUL.FTZ R68, R68, UR5 ;  /* 0x0000000544447c20 */ /* 0x000fe20008410000 */
[C---:B------:R-:W-:Y:S07]  /*7690*/  HMMA.16816.F32.BF16 R112, R172.reuse, R10, R112 ;  /* 0x0000000aac70723c */ /* 0x040fee0000041870 */
[----:B------:R-:W1:Y:S01]  /*76a0*/  MUFU.TANH R31, R31 ;  /* 0x0000001f001f7308 */ /* 0x000e620000002400 */
[----:B------:R-:W-:Y:S01]  /*76b0*/  FMUL.FTZ R63, R63, UR5 ;  /* 0x000000053f3f7c20 */ /* 0x000fe20008410000 */
[-C--:B-----5:R-:W-:Y:S08]  /*76c0*/  HMMA.16816.F32.BF16 R116, R172, R4.reuse, R116 ;  /* 0x00000004ac74723c */ /* 0x0a0ff00000041874 */
[----:B------:R-:W5:Y:S01]  /*76d0*/  MUFU.TANH R22, R40 ;  /* 0x0000002800167308 */ /* 0x000f620000002400 */
[C---:B------:R-:W-:Y:S04]  /*76e0*/  HMMA.16816.F32.BF16 R120, R180.reuse, R4, R120 ;  /* 0x00000004b478723c */ /* 0x040fe80000041878 */
[----:B------:R-:W-:Y:S02]  /*76f0*/  FMUL.FTZ R67, R67, UR5 ;  /* 0x0000000543437c20 */ /* 0x000fe40008410000 */
[-C--:B------:R-:W-:Y:S03]  /*7700*/  HMMA.16816.F32.BF16 R124, R180, R6.reuse, R124 ;  /* 0x00000006b47c723c */ /* 0x080fe6000004187c */
[----:B------:R-:W5:Y:S02]  /*7710*/  MUFU.TANH R25, R38 ;  /* 0x0000002600197308 */ /* 0x000f640000002400 */
[----:B------:R-:W-:Y:S01]  /*7720*/  FMNMX.FTZ R4, R201, R133, !PT ;  /* 0x00000085c9047209 */ /* 0x000fe20007810000 */
[----:B------:R-:W-:Y:S07]  /*7730*/  HMMA.16816.F32.BF16 R128, R172, R6, R128 ;  /* 0x00000006ac80723c */ /* 0x000fee0000041880 */
[----:B------:R-:W5:Y:S01]  /*7740*/  MUFU.TANH R24, R37 ;  /* 0x0000002500187308 */ /* 0x000f620000002400 */
[----:B------:R-:W-:Y:S03]  /*7750*/  FMNMX.FTZ R5, R204, R132, !PT ;  /* 0x00000084cc057209 */ /* 0x000fe60007810000 */
[----:B------:R-:W-:Y:S01]  /*7760*/  FMUL.FTZ R72, R72, UR5 ;  /* 0x0000000548487c20 */ /* 0x000fe20008410000 */
[----:B------:R-:W-:Y:S01]  /*7770*/  FMNMX.FTZ R6, R212, R2, !PT ;  /* 0x00000002d4067209 */ /* 0x000fe20007810000 */
[----:B------:R-:W-:Y:S04]  /*7780*/  FMUL.FTZ R70, R70, UR5 ;  /* 0x0000000546467c20 */ /* 0x000fe80008410000 */
[----:B------:R-:W5:Y:S01]  /*7790*/  MUFU.TANH R21, R42 ;  /* 0x0000002a00157308 */ /* 0x000f620000002400 */
[----:B------:R-:W-:Y:S01]  /*77a0*/  FMNMX.FTZ R2, R203, R134, !PT ;  /* 0x00000086cb027209 */ /* 0x000fe20007810000 */
[----:B------:R-:W-:Y:S01]  /*77b0*/  FMUL.FTZ R69, R69, UR5 ;  /* 0x0000000545457c20 */ /* 0x000fe20008410000 */
[----:B------:R-:W-:Y:S01]  /*77c0*/  FMNMX.FTZ R4, R210, R4, !PT ;  /* 0x00000004d2047209 */ /* 0x000fe20007810000 */
[----:B------:R-:W-:Y:S01]  /*77d0*/  FMUL.FTZ R74, R74, UR5 ;  /* 0x000000054a4a7c20 */ /* 0x000fe20008410000 */
[----:B------:R-:W-:Y:S01]  /*77e0*/  FMNMX.FTZ R5, R211, R5, !PT ;  /* 0x00000005d3057209 */ /* 0x000fe20007810000 */
[----:B------:R-:W-:Y:S01]  /*77f0*/  FMUL.FTZ R73, R73, UR5 ;  /* 0x0000000549497c20 */ /* 0x000fe20008410000 */
[----:B------:R-:W-:Y:S03]  /*7800*/  FMNMX.FTZ R6, R198, R6, !PT ;  /* 0x00000006c6067209 */ /* 0x000fe60007810000 */
        /* <DEDUP_REMOVED lines=21> */
[----:B--2---:R-:W-:Y:S01]  /*7960*/  FMNMX.FTZ R5, R199, R5, !PT ;  /* 0x00000005c7057209 */ /* 0x004fe20007810000 */
[----:B------:R-:W-:Y:S01]  /*7970*/  FMUL.FTZ R83, R83, UR5 ;  /* 0x0000000553537c20 */ /* 0x000fe20008410000 */
[----:B------:R-:W-:Y:S03]  /*7980*/  FMNMX.FTZ R6, R178, R6, !PT ;  /* 0x00000006b2067209 */ /* 0x000fe60007810000 */
[----:B------:R-:W2:Y:S01]  /*7990*/  MUFU.TANH R19, R43 ;  /* 0x0000002b00137308 */ /* 0x000ea20000002400 */
[----:B------:R-:W-:Y:S01]  /*79a0*/  FMNMX.FTZ R2, R170, R2, !PT ;  /* 0x00000002aa027209 */ /* 0x000fe20007810000 */
[----:B------:R-:W-:Y:S01]  /*79b0*/  FMUL.FTZ R84, R84, UR5 ;  /* 0x0000000554547c20 */ /* 0x000fe20008410000 */
[----:B------:R-:W-:Y:S01]  /*79c0*/  FMNMX.FTZ R4, R168, R4, !PT ;  /* 0x00000004a8047209 */ /* 0x000fe20007810000 */
[----:B------:R-:W-:Y:S01]  /*79d0*/  FMUL.FTZ R79, R79, UR5 ;  /* 0x000000054f4f7c20 */ /* 0x000fe20008410000 */
[----:B---3--:R-:W-:Y:S01]  /*79e0*/  FMNMX.FTZ R5, R177, R5, !PT ;  /* 0x00000005b1057209 */ /* 0x008fe20007810000 */
[----:B------:R-:W-:Y:S01]  /*79f0*/  FMUL.FTZ R88, R88, UR5 ;  /* 0x0000000558587c20 */ /* 0x000fe20008410000 */
[----:B------:R-:W-:Y:S03]  /*7a00*/  FMNMX.FTZ R6, R32, R6, !PT ;  /* 0x0000000620067209 */ /* 0x000fe60007810000 */
[----:B------:R-:W3:Y:S01]  /*7a10*/  MUFU.TANH R44, R44 ;  /* 0x0000002c002c7308 */ /* 0x000ee20000002400 */
[----:B------:R-:W-:Y:S01]  /*7a20*/  FMNMX.FTZ R2, R27, R2, !PT ;  /* 0x000000021b027209 */ /* 0x000fe20007810000 */
[----:B------:R-:W-:Y:S01]  /*7a30*/  FMUL.FTZ R86, R86, UR5 ;  /* 0x0000000556567c20 */ /* 0x000fe20008410000 */
[----:B------:R-:W-:Y:S01]  /*7a40*/  FMNMX.FTZ R4, R28, R4, !PT ;  /* 0x000000041c047209 */ /* 0x000fe20007810000 */
[----:B------:R-:W-:Y:S01]  /*7a50*/  FMUL.FTZ R85, R85, UR5 ;  /* 0x0000000555557c20 */ /* 0x000fe20008410000 */
[----:B----4-:R-:W-:Y:S01]  /*7a60*/  FMNMX.FTZ R5, R34, R5, !PT ;  /* 0x0000000522057209 */ /* 0x010fe20007810000 */
[----:B------:R-:W-:Y:S01]  /*7a70*/  FMUL.FTZ R90, R90, UR5 ;  /* 0x000000055a5a7c20 */ /* 0x000fe20008410000 */
[----:B------:R-:W-:Y:S03]  /*7a80*/  FMNMX.FTZ R6, R33, R6, !PT ;  /* 0x0000000621067209 */ /* 0x000fe60007810000 */
[----:B------:R-:W4:Y:S01]  /*7a90*/  MUFU.TANH R50, R50 ;  /* 0x0000003200327308 */ /* 0x000f220000002400 */
[----:B------:R-:W-:Y:S01]  /*7aa0*/  FMNMX.FTZ R2, R30, R2, !PT ;  /* 0x000000021e027209 */ /* 0x000fe20007810000 */
[----:B------:R-:W-:Y:S01]  /*7ab0*/  FMUL.FTZ R87, R87, UR5 ;  /* 0x0000000557577c20 */ /* 0x000fe20008410000 */
[----:B------:R-:W-:Y:S01]  /*7ac0*/  FMNMX.FTZ R4, R29, R4, !PT ;  /* 0x000000041d047209 */ /* 0x000fe20007810000 */
[----:B------:R-:W-:Y:S01]  /*7ad0*/  FMUL.FTZ R96, R96, UR5 ;  /* 0x0000000560607c20 */ /* 0x000fe20008410000 */
[----:B-1----:R-:W-:Y:S01]  /*7ae0*/  FMNMX.FTZ R5, R35, R5, !PT ;  /* 0x0000000523057209 */ /* 0x002fe20007810000 */
[----:B------:R-:W-:Y:S01]  /*7af0*/  FMUL.FTZ R0, R127, UR5 ;  /* 0x000000057f007c20 */ /* 0x000fe20008410000 */
[----:B------:R-:W-:Y:S03]  /*7b00*/  FMNMX.FTZ R6, R26, R6, !PT ;  /* 0x000000061a067209 */ /* 0x000fe60007810000 */
[----:B------:R-:W1:Y:S01]  /*7b10*/  MUFU.TANH R49, R49 ;  /* 0x0000003100317308 */ /* 0x000e620000002400 */
[----:B------:R-:W-:Y:S01]  /*7b20*/  FMNMX.FTZ R2, R31, R2, !PT ;  /* 0x000000021f027209 */ /* 0x000fe20007810000 */
[----:B------:R-:W-:Y:S01]  /*7b30*/  FMUL.FTZ R89, R89, UR5 ;  /* 0x0000000559597c20 */ /* 0x000fe20008410000 */
[----:B-----5:R-:W-:Y:S01]  /*7b40*/  FMNMX.FTZ R4, R22, R4, !PT ;  /* 0x0000000416047209 */ /* 0x020fe20007810000 */
        /* <DEDUP_REMOVED lines=13> */
[----:B--2---:R-:W-:Y:S01]  /*7c20*/  FMNMX.FTZ R2, R19, R2, !PT ;  /* 0x0000000213027209 */ /* 0x004fe20007810000 */
[----:B------:R-:W-:Y:S01]  /*7c30*/  FMUL.FTZ R99, R99, UR5 ;  /* 0x0000000563637c20 */ /* 0x000fe20008410000 */
[----:B---3--:R-:W-:Y:S01]  /*7c40*/  FMNMX.FTZ R4, R44, R4, !PT ;  /* 0x000000042c047209 */ /* 0x008fe20007810000 */
[----:B------:R-:W-:Y:S01]  /*7c50*/  FMUL.FTZ R100, R100, UR5 ;  /* 0x0000000564647c20 */ /* 0x000fe20008410000 */
[----:B----4-:R-:W-:Y:S01]  /*7c60*/  FMNMX.FTZ R5, R50, R5, !PT ;  /* 0x0000000532057209 */ /* 0x010fe20007810000 */
[----:B------:R-:W-:Y:S01]  /*7c70*/  FMUL.FTZ R102, R102, UR5 ;  /* 0x0000000566667c20 */ /* 0x000fe20008410000 */
[----:B-1----:R-:W-:Y:S03]  /*7c80*/  FMNMX.FTZ R6, R49, R6, !PT ;  /* 0x0000000631067209 */ /* 0x002fe60007810000 */
[----:B------:R-:W1:Y:S01]  /*7c90*/  MUFU.TANH R51, R51 ;  /* 0x0000003300337308 */ /* 0x000e620000002400 */
[----:B-----5:R-:W-:Y:S01]  /*7ca0*/  FMNMX.FTZ R2, R46, R2, !PT ;  /* 0x000000022e027209 */ /* 0x020fe20007810000 */
[----:B------:R-:W-:Y:S01]  /*7cb0*/  FMUL.FTZ R101, R101, UR5 ;  /* 0x0000000565657c20 */ /* 0x000fe20008410000 */
[----:B------:R-:W-:Y:S01]  /*7cc0*/  FMUL.FTZ R95, R95, UR5 ;  /* 0x000000055f5f7c20 */ /* 0x000fe20008410000 */
[----:B------:R-:W-:Y:S01]  /*7cd0*/  FMUL.FTZ R93, R93, UR5 ;  /* 0x000000055d5d7c20 */ /* 0x000fe20008410000 */
[----:B------:R-:W-:Y:S01]  /*7ce0*/  FMUL.FTZ R103, R103, UR5 ;  /* 0x0000000567677c20 */ /* 0x000fe20008410000 */
[----:B------:R-:W-:Y:S01]  /*7cf0*/  FMUL.FTZ R112, R112, UR5 ;  /* 0x0000000570707c20 */ /* 0x000fe20008410000 */
[----:B------:R-:W-:Y:S03]  /*7d00*/  FMUL.FTZ R106, R106, UR5 ;  /* 0x000000056a6a7c20 */ /* 0x000fe60008410000 */
[----:B------:R-:W2:Y:S01]  /*7d10*/  MUFU.TANH R52, R52 ;  /* 0x0000003400347308 */ /* 0x000ea20000002400 */
[----:B------:R-:W-:Y:S01]  /*7d20*/  FMNMX.FTZ R4, R45, R4, !PT ;  /* 0x000000042d047209 */ /* 0x000fe20007810000 */
[----:B------:R-:W-:Y:S01]  /*7d30*/  FMUL.FTZ R104, R104, UR5 ;  /* 0x0000000568687c20 */ /* 0x000fe20008410000 */
[----:B------:R-:W-:Y:S01]  /*7d40*/  FMUL.FTZ R114, R114, UR5 ;  /* 0x0000000572727c20 */ /* 0x000fe20008410000 */
[----:B------:R-:W-:Y:S01]  /*7d50*/  FMUL.FTZ R113, R113, UR5 ;  /* 0x0000000571717c20 */ /* 0x000fe20008410000 */
[----:B------:R-:W-:Y:S01]  /*7d60*/  FMUL.FTZ R107, R107, UR5 ;  /* 0x000000056b6b7c20 */ /* 0x000fe20008410000 */
[----:B------:R-:W-:Y:S01]  /*7d70*/  FMUL.FTZ R105, R105, UR5 ;  /* 0x0000000569697c20 */ /* 0x000fe20008410000 */
[----:B------:R-:W-:Y:S03]  /*7d80*/  FMUL.FTZ R115, R115, UR5 ;  /* 0x0000000573737c20 */ /* 0x000fe60008410000 */
[----:B------:R-:W3:Y:S01]  /*7d90*/  MUFU.TANH R47, R47 ;  /* 0x0000002f002f7308 */ /* 0x000ee20000002400 */
[----:B-1----:R-:W-:Y:S01]  /*7da0*/  FMNMX.FTZ R5, R51, R5, !PT ;  /* 0x0000000533057209 */ /* 0x002fe20007810000 */
[----:B------:R-:W-:Y:S01]  /*7db0*/  FMUL.FTZ R116, R116, UR5 ;  /* 0x0000000574747c20 */ /* 0x000fe20008410000 */
[----:B------:R-:W-:Y:S01]  /*7dc0*/  FMUL.FTZ R108, R108, UR5 ;  /* 0x000000056c6c7c20 */ /* 0x000fe20008410000 */
[----:B------:R-:W-:Y:S01]  /*7dd0*/  FMUL.FTZ R118, R118, UR5 ;  /* 0x0000000576767c20 */ /* 0x000fe20008410000 */
[----:B------:R-:W-:Y:S01]  /*7de0*/  FMUL.FTZ R117, R117, UR5 ;  /* 0x0000000575757c20 */ /* 0x000fe20008410000 */
[----:B------:R-:W-:Y:S01]  /*7df0*/  FMUL.FTZ R110, R110, UR5 ;  /* 0x000000056e6e7c20 */ /* 0x000fe20008410000 */
[----:B------:R-:W-:Y:S03]  /*7e00*/  FMUL.FTZ R109, R109, UR5 ;  /* 0x000000056d6d7c20 */ /* 0x000fe60008410000 */
[----:B------:R-:W1:Y:S01]  /*7e10*/  MUFU.TANH R56, R56 ;  /* 0x0000003800387308 */ /* 0x000e620000002400 */
[----:B--2---:R-:W-:Y:S01]  /*7e20*/  FMNMX.FTZ R6, R52, R6, !PT ;  /* 0x0000000634067209 */ /* 0x004fe20007810000 */
[----:B------:R-:W-:Y:S01]  /*7e30*/  FMUL.FTZ R119, R119, UR5 ;  /* 0x0000000577777c20 */ /* 0x000fe20008410000 */
[----:B------:R-:W-:Y:S01]  /*7e40*/  FMUL.FTZ R128, R128, UR5 ;  /* 0x0000000580807c20 */ /* 0x000fe20008410000 */
[----:B------:R-:W-:Y:S01]  /*7e50*/  FMUL.FTZ R111, R111, UR5 ;  /* 0x000000056f6f7c20 */ /* 0x000fe20008410000 */
[----:B------:R-:W-:Y:S01]  /*7e60*/  FMUL.FTZ R120, R120, UR5 ;  /* 0x0000000578787c20 */ /* 0x000fe20008410000 */
[----:B------:R-:W-:Y:S01]  /*7e70*/  FMUL.FTZ R121, R121, UR5 ;  /* 0x0000000579797c20 */ /* 0x000fe20008410000 */
[----:B------:R-:W-:Y:S03]  /*7e80*/  FMUL.FTZ R122, R122, UR5 ;  /* 0x000000057a7a7c20 */ /* 0x000fe60008410000 */
[----:B------:R-:W2:Y:S01]  /*7e90*/  MUFU.TANH R54, R54 ;  /* 0x0000003600367308 */ /* 0x000ea20000002400 */
[----:B---3--:R-:W-:Y:S01]  /*7ea0*/  FMNMX.FTZ R2, R47, R2, !PT ;  /* 0x000000022f027209 */ /* 0x008fe20007810000 */
[----:B------:R-:W-:Y:S01]  /*7eb0*/  FMUL.FTZ R123, R123, UR5 ;  /* 0x000000057b7b7c20 */ /* 0x000fe20008410000 */
[----:B------:R-:W-:Y:S01]  /*7ec0*/  FMUL.FTZ R124, R124, UR5 ;  /* 0x000000057c7c7c20 */ /* 0x000fe20008410000 */
[----:B------:R-:W-:Y:S01]  /*7ed0*/  FMUL.FTZ R125, R125, UR5 ;  /* 0x000000057d7d7c20 */ /* 0x000fe20008410000 */
[----:B------:R-:W-:Y:S01]  /*7ee0*/  FMUL.FTZ R41, R126, UR5 ;  /* 0x000000057e297c20 */ /* 0x000fe20008410000 */
[----:B------:R-:W-:Y:S01]  /*7ef0*/  FMUL.FTZ R130, R130, UR5 ;  /* 0x0000000582827c20 */ /* 0x000fe20008410000 */
[----:B------:R-:W-:Y:S03]  /*7f00*/  FMUL.FTZ R129, R129, UR5 ;  /* 0x0000000581817c20 */ /* 0x000fe60008410000 */
[----:B------:R-:W3:Y:S01]  /*7f10*/  MUFU.TANH R53, R53 ;  /* 0x0000003500357308 */ /* 0x000ee20000002400 */
[----:B-1----:R-:W-:Y:S09]  /*7f20*/  FMNMX.FTZ R4, R56, R4, !PT ;  /* 0x0000000438047209 */ /* 0x002ff20007810000 */
[----:B------:R-:W1:Y:S01]  /*7f30*/  MUFU.TANH R58, R58 ;  /* 0x0000003a003a7308 */ /* 0x000e620000002400 */
[----:B--2---:R-:W-:Y:S09]  /*7f40*/  FMNMX.FTZ R5, R54, R5, !PT ;  /* 0x0000000536057209 */ /* 0x004ff20007810000 */
[----:B------:R-:W2:Y:S01]  /*7f50*/  MUFU.TANH R57, R57 ;  /* 0x0000003900397308 */ /* 0x000ea20000002400 */
[----:B---3--:R-:W-:Y:S09]  /*7f60*/  FMNMX.FTZ R6, R53, R6, !PT ;  /* 0x0000000635067209 */ /* 0x008ff20007810000 */
        /* <DEDUP_REMOVED lines=21> */
[----:B--2---:R-:W-:Y:S01]  /*80c0*/  FMNMX.FTZ R5, R15, R5, !PT ;  /* 0x000000050f057209 */ /* 0x004fe20007810000 */
[----:B------:R-:W-:Y:S08]  /*80d0*/  FMUL.FTZ R67, R131, UR5 ;  /* 0x0000000583437c20 */ /* 0x000ff00008410000 */
        /* <DEDUP_REMOVED lines=40> */
[----:B------:R3:W-:Y:S01]  /*8360*/  MUFU.TANH R42, R0 ;  /* 0x00000000002a7308 */ /* 0x0007e20000002400 */
[----:B--2---:R-:W-:Y:S09]  /*8370*/  FMNMX.FTZ R4, R85, R6, !PT ;  /* 0x0000000655047209 */ /* 0x004ff20007810000 */
[----:B------:R-:W1:Y:S10]  /*8380*/  MUFU.TANH R87, R87 ;  /* 0x0000005700577308 */ /* 0x000e740000002400 */
        /* <DEDUP_REMOVED lines=64> */
[----:B------:R-:W-:Y:S01]  /*8790*/  MUFU.TANH R121, R121 ;  /* 0x0000007900797308 */ /* 0x000fe20000002400 */
[----:B--2---:R-:W-:Y:S09]  /*87a0*/  FMNMX.FTZ R14, R111, R5, !PT ;  /* 0x000000056f0e7209 */ /* 0x004ff20007810000 */
[----:B------:R-:W-:Y:S01]  /*87b0*/  MUFU.TANH R122, R122 ;  /* 0x0000007a007a7308 */ /* 0x000fe20000002400 */
[----:B---3--:R-:W-:Y:S09]  /*87c0*/  FMNMX.FTZ R12, R120, R2, !PT ;  /* 0x00000002780c7209 */ /* 0x008ff20007810000 */
[----:B------:R-:W-:Y:S10]  /*87d0*/  MUFU.TANH R123, R123 ;  /* 0x0000007b007b7308 */ /* 0x000ff40000002400 */
[----:B------:R-:W-:Y:S10]  /*87e0*/  MUFU.TANH R124, R124 ;  /* 0x0000007c007c7308 */ /* 0x000ff40000002400 */
[----:B------:R-:W-:Y:S10]  /*87f0*/  MUFU.TANH R125, R125 ;  /* 0x0000007d007d7308 */ /* 0x000ff40000002400 */
[----:B------:R-:W-:Y:S10]  /*8800*/  MUFU.TANH R41, R41 ;  /* 0x0000002900297308 */ /* 0x000ff40000002400 */
[----:B------:R-:W1:Y:S10]  /*8810*/  MUFU.TANH R130, R130 ;  /* 0x0000008200827308 */ /* 0x000e740000002400 */
[----:B------:R-:W2:Y:S10]  /*8820*/  MUFU.TANH R129, R129 ;  /* 0x0000008100817308 */ /* 0x000eb40000002400 */
[----:B------:R-:W3:Y:S01]  /*8830*/  MUFU.TANH R67, R67 ;  /* 0x0000004300437308 */ /* 0x000ee20000002400 */
[----:B-1----:R-:W-:Y:S02]  /*8840*/  FMNMX.FTZ R13, R130, R0, !PT ;  /* 0x00000000820d7209 */ /* 0x002fe40007810000 */
[----:B--2---:R-:W-:Y:S01]  /*8850*/  FMNMX.FTZ R40, R129, R40, !PT ;  /* 0x0000002881287209 */ /* 0x004fe20007810000 */
[----:B------:R-:W-:Y:S06]  /*8860*/  @P0 BRA `(.L_x_272) ;  /* 0xffffffdc00e80947 */ /* 0x000fec000383ffff */
.L_x_271:
[----:B-1----:R-:W-:Y:S01]  /*8870*/  SHFL.BFLY PT, R6, R40, 0x2, 0x1f ;  /* 0x0c401f0028067f89 */ /* 0x002fe200000e0000 */
[----:B------:R-:W-:Y:S02]  /*8880*/  FMNMX.FTZ R0, R122, R14, !PT ;  /* 0x0000000e7a007209 */ /* 0x000fe40007810000 */
[----:B---3--:R-:W-:Y:S02]  /*8890*/  FMNMX.FTZ R5, R67, R13, !PT ;  /* 0x0000000d43057209 */ /* 0x008fe40007810000 */
[----:B------:R-:W-:Y:S02]  /*88a0*/  FMNMX.FTZ R0, R123, R0, !PT ;  /* 0x000000007b007209 */ /* 0x000fe40007810000 */
[----:B------:R-:W-:Y:S01]  /*88b0*/  FMNMX.FTZ R2, R121, R12, !PT ;  /* 0x0000000c79027209 */ /* 0x000fe20007810000 */
[----:B------:R-:W-:Y:S01]  /*88c0*/  SHFL.BFLY PT, R7, R5, 0x2, 0x1f ;  /* 0x0c401f0005077f89 */ /* 0x000fe200000e0000 */
        /* <DEDUP_REMOVED lines=18> */
[C---:B------:R-:W-:Y:S01]  /*89f0*/  FMUL.FTZ R43, R40.reuse, UR4 ;  /* 0x00000004282b7c20 */ /* 0x040fe20008410000 */
[----:B------:R-:W-:Y:S02]  /*8a00*/  FSETP.NEU.FTZ.AND P1, PT, R40, -INF , PT ;  /* 0xff8000002800780b */ /* 0x000fe40003f3d000 */
[----:B------:R-:W-:Y:S01]  /*8a10*/  FMUL.FTZ R3, R0, UR4 ;  /* 0x0000000400037c20 */ /* 0x000fe20008410000 */
[----:B------:R-:W-:Y:S01]  /*8a20*/  FMUL.FTZ R64, R39, UR4 ;  /* 0x0000000427407c20 */ /* 0x000fe20008410000 */
[----:B------:R-:W-:Y:S01]  /*8a30*/  FSEL R43, R43, RZ, P1 ;  /* 0x000000ff2b2b7208 */ /* 0x000fe20000800000 */
[C---:B------:R-:W-:Y:S01]  /*8a40*/  FADD.FTZ R0, -R39.reuse, R132 ;  /* 0x0000008427007221 */ /* 0x040fe20000010100 */
[----:B------:R1:W2:Y:S01]  /*8a50*/  MUFU.EX2 R37, R3 ;  /* 0x0000000300257308 */ /* 0x0002a20000000800 */
[----:B---3--:R-:W-:Y:S02]  /*8a60*/  FMNMX.FTZ R38, R38, R7, !PT ;  /* 0x0000000726267209 */ /* 0x008fe40007810000 */
[----:B------:R-:W-:Y:S01]  /*8a70*/  FSETP.NEU.FTZ.AND P1, PT, R39, -INF , PT ;  /* 0xff8000002700780b */ /* 0x000fe20003f3d000 */
[--C-:B------:R-:W-:Y:S01]  /*8a80*/  FFMA.FTZ R8, R200, UR4, -R43.reuse ;  /* 0x00000004c8087c23 */ /* 0x100fe2000801082b */
[----:B------:R-:W-:Y:S01]  /*8a90*/  FFMA.FTZ R7, R32, UR4, -R43 ;  /* 0x0000000420077c23 */ /* 0x000fe2000801082b */
[----:B------:R-:W-:Y:S01]  /*8aa0*/  FMUL.FTZ R65, R38, UR4 ;  /* 0x0000000426417c20 */ /* 0x000fe20008410000 */
[----:B------:R-:W-:Y:S02]  /*8ab0*/  FSEL R64, R64, RZ, P1 ;  /* 0x000000ff40407208 */ /* 0x000fe40000800000 */
[----:B------:R-:W-:Y:S03]  /*8ac0*/  FSETP.NEU.FTZ.AND P1, PT, R38, -INF , PT ;  /* 0xff8000002600780b */ /* 0x000fe60003f3d000 */
[--C-:B------:R-:W-:Y:S01]  /*8ad0*/  FFMA.FTZ R5, R176, UR4, -R64.reuse ;  /* 0x00000004b0057c23 */ /* 0x100fe20008010840 */
[----:B------:R-:W-:Y:S01]  /*8ae0*/  FSEL R65, R65, RZ, P1 ;  /* 0x000000ff41417208 */ /* 0x000fe20000800000 */
[--C-:B------:R-:W-:Y:S01]  /*8af0*/  FFMA.FTZ R12, R87, UR4, -R64.reuse ;  /* 0x00000004570c7c23 */ /* 0x100fe20008010840 */
[----:B------:R-:W-:Y:S01]  /*8b00*/  FFMA.FTZ R9, R86, UR4, -R64 ;  /* 0x0000000456097c23 */ /* 0x000fe20008010840 */
[----:B-1----:R-:W-:Y:S02]  /*8b10*/  FMUL.FTZ R3, R0, UR4 ;  /* 0x0000000400037c20 */ /* 0x002fe40008410000 */
[----:B------:R-:W-:Y:S01]  /*8b20*/  FFMA.FTZ R6, R201, UR4, -R65 ;  /* 0x00000004c9067c23 */ /* 0x000fe20008010841 */
[----:B------:R-:W-:Y:S01]  /*8b30*/  FADD.FTZ R0, -R38, R133 ;  /* 0x0000008526007221 */ /* 0x000fe20000010100 */
[----:B------:R1:W-:Y:S10]  /*8b40*/  MUFU.EX2 R201, R7 ;  /* 0x0000000700c97308 */ /* 0x0003f40000000800 */
[----:B------:R4:W3:Y:S10]  /*8b50*/  MUFU.EX2 R36, R3 ;  /* 0x0000000300247308 */ /* 0x0008f40000000800 */
[----:B------:R5:W-:Y:S01]  /*8b60*/  MUFU.EX2 R127, R6 ;  /* 0x00000006007f7308 */ /* 0x000be20000000800 */
[--C-:B-1----:R-:W-:Y:S09]  /*8b70*/  FFMA.FTZ R7, R48, UR4, -R43.reuse ;  /* 0x0000000430077c23 */ /* 0x102ff2000801082b */
[----:B------:R1:W-:Y:S01]  /*8b80*/  MUFU.EX2 R226, R7 ;  /* 0x0000000700e27308 */ /* 0x0003e20000000800 */
[----:B----4-:R-:W-:Y:S01]  /*8b90*/  FMNMX.FTZ R3, R2, R4, !PT ;  /* 0x0000000402037209 */ /* 0x010fe20007810000 */
[--C-:B------:R-:W-:Y:S01]  /*8ba0*/  FFMA.FTZ R4, R202, UR4, -R43.reuse ;  /* 0x00000004ca047c23 */ /* 0x100fe2000801082b */
[----:B------:R-:W-:Y:S02]  /*8bb0*/  FMUL.FTZ R2, R0, UR4 ;  /* 0x0000000400027c20 */ /* 0x000fe40008410000 */
[C---:B------:R-:W-:Y:S01]  /*8bc0*/  FSETP.NEU.FTZ.AND P1, PT, R3.reuse, -INF , PT ;  /* 0xff8000000300780b */ /* 0x040fe20003f3d000 */
[C---:B------:R-:W-:Y:S01]  /*8bd0*/  FMUL.FTZ R66, R3.reuse, UR4 ;  /* 0x0000000403427c20 */ /* 0x040fe20008410000 */
[----:B------:R-:W-:Y:S03]  /*8be0*/  FADD.FTZ R0, -R3, R134 ;  /* 0x0000008603007221 */ /* 0x000fe60000010100 */
[----:B------:R4:W-:Y:S01]  /*8bf0*/  MUFU.EX2 R133, R4 ;  /* 0x0000000400857308 */ /* 0x0009e20000000800 */
[--C-:B-----5:R-:W-:Y:S01]  /*8c00*/  FFMA.FTZ R6, R33, UR4, -R43.reuse ;  /* 0x0000000421067c23 */ /* 0x120fe2000801082b */
[----:B--2---:R-:W-:Y:S01]  /*8c10*/  FMUL.FTZ R33, R37, R161 ;  /* 0x000000a125217220 */ /* 0x004fe20000410000 */
[----:B------:R-:W-:Y:S01]  /*8c20*/  FSEL R66, R66, RZ, P1 ;  /* 0x000000ff42427208 */ /* 0x000fe20000800000 */
[----:B------:R-:W-:Y:S06]  /*8c30*/  FMUL.FTZ R0, R0, UR4 ;  /* 0x0000000400007c20 */ /* 0x000fec0008410000 */
[----:B------:R-:W-:Y:S01]  /*8c40*/  MUFU.EX2 R2, R2 ;  /* 0x0000000200027308 */ /* 0x000fe20000000800 */
[--C-:B-1----:R-:W-:Y:S01]  /*8c50*/  FFMA.FTZ R7, R18, UR4, -R43.reuse ;  /* 0x0000000412077c23 */ /* 0x102fe2000801082b */
[----:B---3--:R-:W-:Y:S08]  /*8c60*/  FMUL.FTZ R18, R36, R146 ;  /* 0x0000009224127220 */ /* 0x008ff00000410000 */
[----:B------:R-:W1:Y:S01]  /*8c70*/  MUFU.EX2 R0, R0 ;  /* 0x0000000000007308 */ /* 0x000e620000000800 */
[--C-:B----4-:R-:W-:Y:S09]  /*8c80*/  FFMA.FTZ R4, R212, UR4, -R43.reuse ;  /* 0x00000004d4047c23 */ /* 0x110ff2000801082b */
[----:B------:R2:W-:Y:S10]  /*8c90*/  MUFU.EX2 R172, R4 ;  /* 0x0000000400ac7308 */ /* 0x0005f40000000800 */
[----:B------:R3:W-:Y:S01]  /*8ca0*/  MUFU.EX2 R245, R7 ;  /* 0x0000000700f57308 */ /* 0x0007e20000000800 */
[----:B-1----:R-:W-:Y:S01]  /*8cb0*/  FMUL.FTZ R14, R0, R150 ;  /* 0x00000096000e7220 */ /* 0x002fe20000410000 */
[----:B--2---:R-:W-:Y:S08]  /*8cc0*/  FFMA.FTZ R4, R204, UR4, -R64 ;  /* 0x00000004cc047c23 */ /* 0x004ff00008010840 */
[----:B------:R1:W-:Y:S01]  /*8cd0*/  MUFU.EX2 R204, R5 ;  /* 0x0000000500cc7308 */ /* 0x0003e20000000800 */
[----:B---3--:R-:W-:Y:S01]  /*8ce0*/  FFMA.FTZ R7, R80, UR4, -R43 ;  /* 0x0000000450077c23 */ /* 0x008fe2000801082b */
[----:B------:R-:W-:Y:S08]  /*8cf0*/  FFMA.FTZ R80, R41, UR4, -R66 ;  /* 0x0000000429507c23 */ /* 0x000ff00008010842 */
[----:B------:R2:W-:Y:S10]  /*8d00*/  MUFU.EX2 R131, R4 ;  /* 0x0000000400837308 */ /* 0x0005f40000000800 */
[----:B------:R3:W-:Y:S01]  /*8d10*/  MUFU.EX2 R252, R7 ;  /* 0x0000000700fc7308 */ /* 0x0007e20000000800 */
[----:B-1----:R-:W-:Y:S09]  /*8d20*/  FFMA.FTZ R5, R208, UR4, -R65 ;  /* 0x00000004d0057c23 */ /* 0x002ff20008010841 */
[----:B------:R1:W-:Y:S01]  /*8d30*/  MUFU.EX2 R174, R5 ;  /* 0x0000000500ae7308 */ /* 0x0003e20000000800 */
[--C-:B--2---:R-:W-:Y:S09]  /*8d40*/  FFMA.FTZ R4, R211, UR4, -R64.reuse ;  /* 0x00000004d3047c23 */ /* 0x104ff20008010840 */
[----:B------:R2:W-:Y:S01]  /*8d50*/  MUFU.EX2 R134, R4 ;  /* 0x0000000400867308 */ /* 0x0005e20000000800 */
[----:B---3--:R-:W-:Y:S01]  /*8d60*/  FMUL.FTZ R7, R36, R143 ;  /* 0x0000008f24077220 */ /* 0x008fe20000410000 */
[--C-:B-1----:R-:W-:Y:S01]  /*8d70*/  FFMA.FTZ R5, R199, UR4, -R64.reuse ;  /* 0x00000004c7057c23 */ /* 0x102fe20008010840 */
[--C-:B--2---:R-:W-:Y:S07]  /*8d80*/  FFMA.FTZ R4, R198, UR4, -R43.reuse ;  /* 0x00000004c6047c23 */ /* 0x104fee000801082b */
[----:B------:R1:W-:Y:S02]  /*8d90*/  MUFU.EX2 R198, R4 ;  /* 0x0000000400c67308 */ /* 0x0003e40000000800 */
[--C-:B-1----:R-:W-:Y:S08]  /*8da0*/  FFMA.FTZ R4, R169, UR4, -R43.reuse ;  /* 0x00000004a9047c23 */ /* 0x102ff0000801082b */
[----:B------:R1:W-:Y:S02]  /*8db0*/  MUFU.EX2 R211, R4 ;  /* 0x0000000400d37308 */ /* 0x0003e40000000800 */
[----:B-1----:R-:W-:Y:S08]  /*8dc0*/  FFMA.FTZ R4, R179, UR4, -R64 ;  /* 0x00000004b3047c23 */ /* 0x002ff00008010840 */
[----:B------:R1:W-:Y:S10]  /*8dd0*/  MUFU.EX2 R179, R8 ;  /* 0x0000000800b37308 */ /* 0x0003f40000000800 */
[----:B------:R2:W-:Y:S01]  /*8de0*/  MUFU.EX2 R181, R4 ;  /* 0x0000000400b57308 */ /* 0x0005e20000000800 */
[----:B-1----:R-:W-:Y:S09]  /*8df0*/  FFMA.FTZ R8, R26, UR4, -R43 ;  /* 0x000000041a087c23 */ /* 0x002ff2000801082b */
[----:B------:R1:W-:Y:S01]  /*8e00*/  MUFU.EX2 R214, R8 ;  /* 0x0000000800d67308 */ /* 0x0003e20000000800 */
[----:B--2---:R-:W-:Y:S09]  /*8e10*/  FFMA.FTZ R4, R210, UR4, -R65 ;  /* 0x00000004d2047c23 */ /* 0x004ff20008010841 */
[----:B------:R2:W3:Y:S01]  /*8e20*/  MUFU.EX2 R132, R4 ;  /* 0x0000000400847308 */ /* 0x0004e20000000800 */
[--C-:B-1----:R-:W-:Y:S09]  /*8e30*/  FFMA.FTZ R8, R52, UR4, -R43.reuse ;  /* 0x0000000434087c23 */ /* 0x102ff2000801082b */
[----:B------:R1:W-:Y:S01]  /*8e40*/  MUFU.EX2 R220, R8 ;  /* 0x0000000800dc7308 */ /* 0x0003e20000000800 */
[--C-:B--2---:R-:W-:Y:S01]  /*8e50*/  FFMA.FTZ R4, R203, UR4, -R66.reuse ;  /* 0x00000004cb047c23 */ /* 0x104fe20008010842 */
[----:B---3--:R-:W-:Y:S08]  /*8e60*/  F2FP.BF16.F32.PACK_AB R48, R132, R127 ;  /* 0x0000007f8430723e */ /* 0x008ff000000010ff */
[----:B------:R2:W-:Y:S01]  /*8e70*/  MUFU.EX2 R126, R4 ;  /* 0x00000004007e7308 */ /* 0x0005e20000000800 */
[----:B-1----:R-:W-:Y:S01]  /*8e80*/  FFMA.FTZ R8, R68, UR4, -R43 ;  /* 0x0000000444087c23 */ /* 0x002fe2000801082b */
[--C-:B------:R-:W-:Y:S08]  /*8e90*/  FFMA.FTZ R68, R111, UR4, -R66.reuse ;  /* 0x000000046f447c23 */ /* 0x100ff00008010842 */
[----:B------:R1:W-:Y:S01]  /*8ea0*/  MUFU.EX2 R243, R8 ;  /* 0x0000000800f37308 */ /* 0x0003e20000000800 */
[--C-:B--2---:R-:W-:Y:S09]  /*8eb0*/  FFMA.FTZ R4, R209, UR4, -R66.reuse ;  /* 0x00000004d1047c23 */ /* 0x104ff20008010842 */
[----:B------:R2:W3:Y:S10]  /*8ec0*/  MUFU.EX2 R173, R4 ;  /* 0x0000000400ad7308 */ /* 0x0004f40000000800 */
[----:B------:R4:W-:Y:S01]  /*8ed0*/  MUFU.EX2 R209, R6 ;  /* 0x0000000600d17308 */ /* 0x0009e20000000800 */
[----:B-1----:R-:W-:Y:S09]  /*8ee0*/  FMUL.FTZ R8, R2, R136 ;  /* 0x0000008802087220 */ /* 0x002ff20000410000 */
[----:B------:R-:W-:Y:S01]  /*8ef0*/  MUFU.EX2 R68, R68 ;  /* 0x0000004400447308 */ /* 0x000fe20000000800 */
[----:B--2---:R-:W-:Y:S09]  /*8f00*/  FFMA.FTZ R4, R206, UR4, -R65 ;  /* 0x00000004ce047c23 */ /* 0x004ff20008010841 */
[----:B------:R1:W-:Y:S01]  /*8f10*/  MUFU.EX2 R182, R4 ;  /* 0x0000000400b67308 */ /* 0x0003e20000000800 */
[--C-:B----4-:R-:W-:Y:S01]  /*8f20*/  FFMA.FTZ R6, R49, UR4, -R43.reuse ;  /* 0x0000000431067c23 */ /* 0x110fe2000801082b */
[----:B---3--:R-:W-:Y:S08]  /*8f30*/  F2FP.BF16.F32.PACK_AB R49, R173, R126 ;  /* 0x0000007ead31723e */ /* 0x008ff000000010ff */
[----:B------:R2:W-:Y:S01]  /*8f40*/  MUFU.EX2 R231, R6 ;  /* 0x0000000600e77308 */ /* 0x0005e20000000800 */
[--C-:B-1----:R-:W-:Y:S09]  /*8f50*/  FFMA.FTZ R4, R207, UR4, -R66.reuse ;  /* 0x00000004cf047c23 */ /* 0x102ff20008010842 */
[----:B------:R1:W-:Y:S01]  /*8f60*/  MUFU.EX2 R175, R4 ;  /* 0x0000000400af7308 */ /* 0x0003e20000000800 */
[--C-:B--2---:R-:W-:Y:S01]  /*8f70*/  FFMA.FTZ R6, R16, UR4, -R43.reuse ;  /* 0x0000000410067c23 */ /* 0x104fe2000801082b */
[--C-:B------:R-:W-:Y:S08]  /*8f80*/  FFMA.FTZ R16, R97, UR4, -R43.reuse ;  /* 0x0000000461107c23 */ /* 0x100ff0000801082b */
[----:B------:R2:W-:Y:S01]  /*8f90*/  MUFU.EX2 R32, R6 ;  /* 0x0000000600207308 */ /* 0x0005e20000000800 */
[----:B-1----:R-:W-:Y:S09]  /*8fa0*/  FFMA.FTZ R4, R205, UR4, -R66 ;  /* 0x00000004cd047c23 */ /* 0x002ff20008010842 */
[----:B------:R1:W-:Y:S01]  /*8fb0*/  MUFU.EX2 R180, R4 ;  /* 0x0000000400b47308 */ /* 0x0003e20000000800 */
[--C-:B--2---:R-:W-:Y:S09]  /*8fc0*/  FFMA.FTZ R6, R81, UR4, -R43.reuse ;  /* 0x0000000451067c23 */ /* 0x104ff2000801082b */
[----:B------:R2:W3:Y:S01]  /*8fd0*/  MUFU.EX2 R11, R6 ;  /* 0x00000006000b7308 */ /* 0x0004e20000000800 */
[----:B-1----:R-:W-:Y:S09]  /*8fe0*/  FFMA.FTZ R4, R178, UR4, -R43 ;  /* 0x00000004b2047c23 */ /* 0x002ff2000801082b */
[----:B------:R1:W-:Y:S01]  /*8ff0*/  MUFU.EX2 R178, R5 ;  /* 0x0000000500b27308 */ /* 0x0003e20000000800 */
[----:B--2---:R-:W-:Y:S01]  /*9000*/  FMUL.FTZ R6, R36, R142 ;  /* 0x0000008e24067220 */ /* 0x004fe20000410000 */
[----:B---3--:R-:W-:Y:S08]  /*9010*/  MOV R142, R11 ;  /* 0x0000000b008e7202 */ /* 0x008ff00000000f00 */
[----:B------:R2:W-:Y:S01]  /*9020*/  MUFU.EX2 R200, R4 ;  /* 0x0000000400c87308 */ /* 0x0005e20000000800 */
[----:B------:R-:W-:Y:S09]  /*9030*/  FMUL.FTZ R11, R0, R139 ;  /* 0x0000008b000b7220 */ /* 0x000ff20000410000 */
[----:B------:R3:W-:Y:S01]  /*9040*/  MUFU.EX2 R139, R12 ;  /* 0x0000000c008b7308 */ /* 0x0007e20000000800 */
[----:B-1----:R-:W-:Y:S01]  /*9050*/  FFMA.FTZ R5, R28, UR4, -R65 ;  /* 0x000000041c057c23 */ /* 0x002fe20008010841 */
[--C-:B------:R-:W-:Y:S08]  /*9060*/  FFMA.FTZ R28, R99, UR4, -R64.reuse ;  /* 0x00000004631c7c23 */ /* 0x100ff00008010840 */
[----:B------:R1:W-:Y:S01]  /*9070*/  MUFU.EX2 R176, R5 ;  /* 0x0000000500b07308 */ /* 0x0003e20000000800 */
[--C-:B--2---:R-:W-:Y:S09]  /*9080*/  FFMA.FTZ R4, R177, UR4, -R64.reuse ;  /* 0x00000004b1047c23 */ /* 0x104ff20008010840 */
[----:B------:R2:W-:Y:S01]  /*9090*/  MUFU.EX2 R183, R4 ;  /* 0x0000000400b77308 */ /* 0x0005e20000000800 */
[----:B---3--:R-:W-:Y:S01]  /*90a0*/  FFMA.FTZ R12, R96, UR4, -R43 ;  /* 0x00000004600c7c23 */ /* 0x008fe2000801082b */
[--C-:B-1----:R-:W-:Y:S08]  /*90b0*/  FFMA.FTZ R5, R25, UR4, -R64.reuse ;  /* 0x0000000419057c23 */ /* 0x102ff00008010840 */
[----:B------:R1:W-:Y:S01]  /*90c0*/  MUFU.EX2 R210, R5 ;  /* 0x0000000500d27308 */ /* 0x0003e20000000800 */
[--C-:B--2---:R-:W-:Y:S01]  /*90d0*/  FFMA.FTZ R4, R34, UR4, -R64.reuse ;  /* 0x0000000422047c23 */ /* 0x104fe20008010840 */
[----:B------:R-:W-:Y:S08]  /*90e0*/  FMUL.FTZ R34, R36, R162 ;  /* 0x000000a224227220 */ /* 0x000ff00000410000 */
[----:B------:R2:W-:Y:S01]  /*90f0*/  MUFU.EX2 R199, R4 ;  /* 0x0000000400c77308 */ /* 0x0005e20000000800 */
[--C-:B-1----:R-:W-:Y:S01]  /*9100*/  FFMA.FTZ R5, R44, UR4, -R65.reuse ;  /* 0x000000042c057c23 */ /* 0x102fe20008010841 */
[----:B------:R-:W-:Y:S08]  /*9110*/  F2FP.BF16.F32.PACK_AB R44, R172, R133 ;  /* 0x00000085ac2c723e */ /* 0x000ff000000010ff */
[----:B------:R1:W-:Y:S01]  /*9120*/  MUFU.EX2 R213, R5 ;  /* 0x0000000500d57308 */ /* 0x0003e20000000800 */
[--C-:B--2---:R-:W-:Y:S01]  /*9130*/  FFMA.FTZ R4, R35, UR4, -R64.reuse ;  /* 0x0000000423047c23 */ /* 0x104fe20008010840 */
[----:B------:R-:W-:Y:S08]  /*9140*/  FMUL.FTZ R35, R36, R163 ;  /* 0x000000a324237220 */ /* 0x000ff00000410000 */
[----:B------:R2:W-:Y:S01]  /*9150*/  MUFU.EX2 R206, R4 ;  /* 0x0000000400ce7308 */ /* 0x0005e20000000800 */
[--C-:B-1----:R-:W-:Y:S09]  /*9160*/  FFMA.FTZ R5, R54, UR4, -R64.reuse ;  /* 0x0000000436057c23 */ /* 0x102ff20008010840 */
[----:B------:R1:W-:Y:S01]  /*9170*/  MUFU.EX2 R218, R5 ;  /* 0x0000000500da7308 */ /* 0x0003e20000000800 */
[--C-:B--2---:R-:W-:Y:S09]  /*9180*/  FFMA.FTZ R4, R171, UR4, -R65.reuse ;  /* 0x00000004ab047c23 */ /* 0x104ff20008010841 */
[----:B------:R2:W-:Y:S01]  /*9190*/  MUFU.EX2 R169, R4 ;  /* 0x0000000400a97308 */ /* 0x0005e20000000800 */
[--C-:B-1----:R-:W-:Y:S09]  /*91a0*/  FFMA.FTZ R5, R60, UR4, -R65.reuse ;  /* 0x000000043c057c23 */ /* 0x102ff20008010841 */
[----:B------:R1:W-:Y:S01]  /*91b0*/  MUFU.EX2 R235, R5 ;  /* 0x0000000500eb7308 */ /* 0x0003e20000000800 */
[----:B--2---:R-:W-:Y:S09]  /*91c0*/  FFMA.FTZ R4, R168, UR4, -R65 ;  /* 0x00000004a8047c23 */ /* 0x004ff20008010841 */
[----:B------:R2:W-:Y:S01]  /*91d0*/  MUFU.EX2 R171, R4 ;  /* 0x0000000400ab7308 */ /* 0x0005e20000000800 */
[----:B-1----:R-:W-:Y:S01]  /*91e0*/  FFMA.FTZ R5, R70, UR4, -R64 ;  /* 0x0000000446057c23 */ /* 0x002fe20008010840 */
[----:B------:R-:W-:Y:S08]  /*91f0*/  FFMA.FTZ R70, R117, UR4, -R43 ;  /* 0x0000000475467c23 */ /* 0x000ff0000801082b */
[----:B------:R1:W-:Y:S01]  /*9200*/  MUFU.EX2 R240, R5 ;  /* 0x0000000500f07308 */ /* 0x0003e20000000800 */
[--C-:B--2---:R-:W-:Y:S09]  /*9210*/  FFMA.FTZ R4, R170, UR4, -R66.reuse ;  /* 0x00000004aa047c23 */ /* 0x104ff20008010842 */
[----:B------:R2:W-:Y:S10]  /*9220*/  MUFU.EX2 R168, R4 ;  /* 0x0000000400a87308 */ /* 0x0005f40000000800 */
[----:B------:R-:W-:Y:S01]  /*9230*/  MUFU.EX2 R70, R70 ;  /* 0x0000004600467308 */ /* 0x000fe20000000800 */
[--C-:B-1----:R-:W-:Y:S01]  /*9240*/  FFMA.FTZ R5, R78, UR4, -R66.reuse ;  /* 0x000000044e057c23 */ /* 0x102fe20008010842 */
[--C-:B------:R-:W-:Y:S08]  /*9250*/  FFMA.FTZ R78, R123, UR4, -R66.reuse ;  /* 0x000000047b4e7c23 */ /* 0x100ff00008010842 */
[----:B------:R1:W-:Y:S01]  /*9260*/  MUFU.EX2 R236, R5 ;  /* 0x0000000500ec7308 */ /* 0x0003e20000000800 */
[--C-:B--2---:R-:W-:Y:S09]  /*9270*/  FFMA.FTZ R4, R27, UR4, -R66.reuse ;  /* 0x000000041b047c23 */ /* 0x104ff20008010842 */
[----:B------:R2:W-:Y:S10]  /*9280*/  MUFU.EX2 R170, R4 ;  /* 0x0000000400aa7308 */ /* 0x0005f40000000800 */
[----:B------:R-:W-:Y:S01]  /*9290*/  MUFU.EX2 R78, R78 ;  /* 0x0000004e004e7308 */ /* 0x000fe20000000800 */
[----:B-1----:R-:W-:Y:S01]  /*92a0*/  FMUL.FTZ R5, R37, R141 ;  /* 0x0000008d25057220 */ /* 0x002fe20000410000 */
[--C-:B--2---:R-:W-:Y:S01]  /*92b0*/  FFMA.FTZ R4, R29, UR4, -R65.reuse ;  /* 0x000000041d047c23 */ /* 0x104fe20008010841 */
[----:B------:R-:W-:Y:S07]  /*92c0*/  FMUL.FTZ R29, R2, R165 ;  /* 0x000000a5021d7220 */ /* 0x000fee0000410000 */
[----:B------:R1:W-:Y:S02]  /*92d0*/  MUFU.EX2 R203, R4 ;  /* 0x0000000400cb7308 */ /* 0x0003e40000000800 */
[--C-:B-1----:R-:W-:Y:S01]  /*92e0*/  FFMA.FTZ R4, R30, UR4, -R66.reuse ;  /* 0x000000041e047c23 */ /* 0x102fe20008010842 */
[----:B------:R-:W-:Y:S07]  /*92f0*/  FFMA.FTZ R30, R89, UR4, -R65 ;  /* 0x00000004591e7c23 */ /* 0x000fee0008010841 */
[----:B------:R1:W-:Y:S02]  /*9300*/  MUFU.EX2 R177, R4 ;  /* 0x0000000400b17308 */ /* 0x0003e40000000800 */
[----:B-1----:R-:W-:Y:S01]  /*9310*/  FFMA.FTZ R4, R31, UR4, -R66 ;  /* 0x000000041f047c23 */ /* 0x002fe20008010842 */
[----:B------:R-:W-:Y:S07]  /*9320*/  FMUL.FTZ R31, R0, R167 ;  /* 0x000000a7001f7220 */ /* 0x000fee0000410000 */
[----:B------:R1:W-:Y:S02]  /*9330*/  MUFU.EX2 R215, R4 ;  /* 0x0000000400d77308 */ /* 0x0003e40000000800 */
[----:B-1----:R-:W-:Y:S02]  /*9340*/  FFMA.FTZ R4, R24, UR4, -R43 ;  /* 0x0000000418047c23 */ /* 0x002fe4000801082b */
[----:B------:R-:W1:Y:S06]  /*9350*/  LDSM.16.MT88.4 R24, [R135+0x4000] ;  /* 0x004000008718783b */ /* 0x000e6c0000004200 */
[----:B------:R2:W-:Y:S02]  /*9360*/  MUFU.EX2 R225, R4 ;  /* 0x0000000400e17308 */ /* 0x0005e40000000800 */
[--C-:B--2---:R-:W-:Y:S01]  /*9370*/  FFMA.FTZ R4, R23, UR4, -R64.reuse ;  /* 0x0000000417047c23 */ /* 0x104fe20008010840 */
[----:B------:R-:W-:Y:S07]  /*9380*/  FMUL.FTZ R23, R36, R155 ;  /* 0x0000009b24177220 */ /* 0x000fee0000410000 */
[----:B------:R2:W-:Y:S02]  /*9390*/  MUFU.EX2 R222, R4 ;  /* 0x0000000400de7308 */ /* 0x0005e40000000800 */
[--C-:B--2---:R-:W-:Y:S01]  /*93a0*/  FFMA.FTZ R4, R50, UR4, -R64.reuse ;  /* 0x0000000432047c23 */ /* 0x104fe20008010840 */
[----:B------:R-:W-:Y:S07]  /*93b0*/  F2FP.BF16.F32.PACK_AB R50, R182, R174 ;  /* 0x000000aeb632723e */ /* 0x000fee00000010ff */
[----:B------:R2:W-:Y:S02]  /*93c0*/  MUFU.EX2 R224, R4 ;  /* 0x0000000400e07308 */ /* 0x0005e40000000800 */
[--C-:B--2---:R-:W-:Y:S01]  /*93d0*/  FFMA.FTZ R4, R51, UR4, -R64.reuse ;  /* 0x0000000433047c23 */ /* 0x104fe20008010840 */
[----:B------:R-:W-:Y:S07]  /*93e0*/  F2FP.BF16.F32.PACK_AB R51, R180, R175 ;  /* 0x000000afb433723e */ /* 0x000fee00000010ff */
[----:B------:R2:W-:Y:S02]  /*93f0*/  MUFU.EX2 R228, R4 ;  /* 0x0000000400e47308 */ /* 0x0005e40000000800 */
[--C-:B--2---:R-:W-:Y:S01]  /*9400*/  FFMA.FTZ R4, R22, UR4, -R65.reuse ;  /* 0x0000000416047c23 */ /* 0x104fe20008010841 */
[----:B------:R-:W-:Y:S07]  /*9410*/  FMUL.FTZ R22, R36, R154 ;  /* 0x0000009a24167220 */ /* 0x000fee0000410000 */
[----:B------:R2:W-:Y:S02]  /*9420*/  MUFU.EX2 R202, R4 ;  /* 0x0000000400ca7308 */ /* 0x0005e40000000800 */
[--C-:B--2---:R-:W-:Y:S01]  /*9430*/  FFMA.FTZ R4, R20, UR4, -R65.reuse ;  /* 0x0000000414047c23 */ /* 0x104fe20008010841 */
[----:B------:R-:W-:Y:S07]  /*9440*/  FFMA.FTZ R20, R98, UR4, -R64 ;  /* 0x0000000462147c23 */ /* 0x000fee0008010840 */
[----:B------:R2:W-:Y:S02]  /*9450*/  MUFU.EX2 R217, R4 ;  /* 0x0000000400d97308 */ /* 0x0005e40000000800 */
[--C-:B--2---:R-:W-:Y:S01]  /*9460*/  FFMA.FTZ R4, R21, UR4, -R66.reuse ;  /* 0x0000000415047c23 */ /* 0x104fe20008010842 */
[----:B------:R-:W-:Y:S07]  /*9470*/  FMUL.FTZ R21, R37, R153 ;  /* 0x0000009925157220 */ /* 0x000fee0000410000 */
[----:B------:R2:W-:Y:S02]  /*9480*/  MUFU.EX2 R205, R4 ;  /* 0x0000000400cd7308 */ /* 0x0005e40000000800 */
[--C-:B--2---:R-:W-:Y:S01]  /*9490*/  FFMA.FTZ R4, R19, UR4, -R66.reuse ;  /* 0x0000000413047c23 */ /* 0x104fe20008010842 */
[----:B------:R-:W-:Y:S07]  /*94a0*/  FMUL.FTZ R19, R36, R147 ;  /* 0x0000009324137220 */ /* 0x000fee0000410000 */
[----:B------:R2:W-:Y:S02]  /*94b0*/  MUFU.EX2 R212, R4 ;  /* 0x0000000400d47308 */ /* 0x0005e40000000800 */
[----:B--2---:R-:W-:Y:S01]  /*94c0*/  FFMA.FTZ R4, R45, UR4, -R65 ;  /* 0x000000042d047c23 */ /* 0x004fe20008010841 */
[----:B------:R-:W-:Y:S07]  /*94d0*/  F2FP.BF16.F32.PACK_AB R45, R134, R131 ;  /* 0x00000083862d723e */ /* 0x000fee00000010ff */
[----:B------:R2:W-:Y:S02]  /*94e0*/  MUFU.EX2 R219, R4 ;  /* 0x0000000400db7308 */ /* 0x0005e40000000800 */
[--C-:B--2---:R-:W-:Y:S01]  /*94f0*/  FFMA.FTZ R4, R46, UR4, -R66.reuse ;  /* 0x000000042e047c23 */ /* 0x104fe20008010842 */
[----:B------:R-:W-:Y:S07]  /*9500*/  F2FP.BF16.F32.PACK_AB R46, R211, R198 ;  /* 0x000000c6d32e723e */ /* 0x000fee00000010ff */
[----:B------:R2:W-:Y:S02]  /*9510*/  MUFU.EX2 R216, R4 ;  /* 0x0000000400d87308 */ /* 0x0005e40000000800 */
[----:B--2---:R-:W-:Y:S01]  /*9520*/  FFMA.FTZ R4, R47, UR4, -R66 ;  /* 0x000000042f047c23 */ /* 0x004fe20008010842 */
[----:B------:R-:W-:Y:S07]  /*9530*/  F2FP.BF16.F32.PACK_AB R47, R204, R181 ;  /* 0x000000b5cc2f723e */ /* 0x000fee00000010ff */
[----:B------:R2:W-:Y:S02]  /*9540*/  MUFU.EX2 R221, R4 ;  /* 0x0000000400dd7308 */ /* 0x0005e40000000800 */
[----:B--2---:R-:W-:Y:S08]  /*9550*/  FFMA.FTZ R4, R53, UR4, -R43 ;  /* 0x0000000435047c23 */ /* 0x004ff0000801082b */
[----:B------:R2:W-:Y:S02]  /*9560*/  MUFU.EX2 R229, R4 ;  /* 0x0000000400e57308 */ /* 0x0005e40000000800 */
[--C-:B--2---:R-:W-:Y:S02]  /*9570*/  FFMA.FTZ R4, R55, UR4, -R64.reuse ;  /* 0x0000000437047c23 */ /* 0x104fe40008010840 */
[----:B------:R-:W2:Y:S06]  /*9580*/  LDSM.16.MT88.4 R52, [R184+0x4000] ;  /* 0x00400000b834783b */ /* 0x000eac0000004200 */
[----:B------:R3:W-:Y:S02]  /*9590*/  MUFU.EX2 R227, R4 ;  /* 0x0000000400e37308 */ /* 0x0007e40000000800 */
[--C-:B---3--:R-:W-:Y:S08]  /*95a0*/  FFMA.FTZ R4, R17, UR4, -R64.reuse ;  /* 0x0000000411047c23 */ /* 0x108ff00008010840 */
[----:B------:R3:W4:Y:S10]  /*95b0*/  MUFU.EX2 R17, R12 ;  /* 0x0000000c00117308 */ /* 0x0007340000000800 */
[----:B------:R5:W-:Y:S01]  /*95c0*/  MUFU.EX2 R242, R4 ;  /* 0x0000000400f27308 */ /* 0x000be20000000800 */
[----:B---3--:R-:W-:Y:S01]  /*95d0*/  FMUL.FTZ R12, R2, R148 ;  /* 0x00000094020c7220 */ /* 0x008fe20000410000 */
[----:B----4-:R-:W-:Y:S01]  /*95e0*/  MOV R150, R17 ;  /* 0x0000001100967202 */ /* 0x010fe20000000f00 */
[----:B------:R-:W-:Y:S01]  /*95f0*/  FMUL.FTZ R17, R37, R145 ;  /* 0x0000009125117220 */ /* 0x000fe20000410000 */
[----:B-----5:R-:W-:Y:S01]  /*9600*/  FFMA.FTZ R4, R15, UR4, -R64 ;  /* 0x000000040f047c23 */ /* 0x020fe20008010840 */
[----:B------:R-:W-:Y:S05]  /*9610*/  FMUL.FTZ R15, R0, R151 ;  /* 0x00000097000f7220 */ /* 0x000fea0000410000 */
[----:B------:R3:W4:Y:S10]  /*9620*/  MUFU.EX2 R151, R16 ;  /* 0x0000001000977308 */ /* 0x0007340000000800 */
[----:B------:R5:W1:Y:S01]  /*9630*/  MUFU.EX2 R10, R4 ;  /* 0x00000004000a7308 */ /* 0x000a620000000800 */
[C---:B---3--:R-:W-:Y:S01]  /*9640*/  FMUL.FTZ R16, R37.reuse, R144 ;  /* 0x0000009025107220 */ /* 0x048fe20000410000 */
[----:B------:R-:W-:Y:S01]  /*9650*/  MOV R144, R32 ;  /* 0x0000002000907202 */ /* 0x000fe20000000f00 */
[----:B------:R-:W-:Y:S01]  /*9660*/  FMUL.FTZ R32, R37, R160 ;  /* 0x000000a025207220 */ /* 0x000fe20000410000 */
[----:B----4-:R-:W-:Y:S01]  /*9670*/  MOV R153, R151 ;  /* 0x0000009700997202 */ /* 0x010fe20000000f00 */
[--C-:B-----5:R-:W-:Y:S01]  /*9680*/  FFMA.FTZ R4, R56, UR4, -R65.reuse ;  /* 0x0000000438047c23 */ /* 0x120fe20008010841 */
[----:B-1----:R-:W-:Y:S01]  /*9690*/  MOV R143, R10 ;  /* 0x0000000a008f7202 */ /* 0x002fe20000000f00 */
[----:B------:R-:W-:Y:S03]  /*96a0*/  FMUL.FTZ R10, R0, R138 ;  /* 0x0000008a000a7220 */ /* 0x000fe60000410000 */
[----:B------:R1:W-:Y:S02]  /*96b0*/  MUFU.EX2 R207, R4 ;  /* 0x0000000400cf7308 */ /* 0x0003e40000000800 */
[--C-:B-1----:R-:W-:Y:S08]  /*96c0*/  FFMA.FTZ R4, R57, UR4, -R65.reuse ;  /* 0x0000000439047c23 */ /* 0x102ff00008010841 */
[----:B------:R1:W-:Y:S02]  /*96d0*/  MUFU.EX2 R223, R4 ;  /* 0x0000000400df7308 */ /* 0x0003e40000000800 */
[--C-:B-1----:R-:W-:Y:S08]  /*96e0*/  FFMA.FTZ R4, R58, UR4, -R66.reuse ;  /* 0x000000043a047c23 */ /* 0x102ff00008010842 */
[----:B------:R1:W-:Y:S02]  /*96f0*/  MUFU.EX2 R208, R4 ;  /* 0x0000000400d07308 */ /* 0x0003e40000000800 */
[--C-:B-1----:R-:W-:Y:S02]  /*9700*/  FFMA.FTZ R4, R59, UR4, -R66.reuse ;  /* 0x000000043b047c23 */ /* 0x102fe40008010842 */
[----:B------:R-:W1:Y:S06]  /*9710*/  LDSM.16.MT88.4 R56, [R135+0x4400] ;  /* 0x004400008738783b */ /* 0x000e6c0000004200 */
[----:B------:R3:W-:Y:S02]  /*9720*/  MUFU.EX2 R234, R4 ;  /* 0x0000000400ea7308 */ /* 0x0007e40000000800 */
[----:B---3--:R-:W-:Y:S08]  /*9730*/  FFMA.FTZ R4, R61, UR4, -R65 ;  /* 0x000000043d047c23 */ /* 0x008ff00008010841 */
[----:B------:R3:W-:Y:S02]  /*9740*/  MUFU.EX2 R241, R4 ;  /* 0x0000000400f17308 */ /* 0x0007e40000000800 */
[--C-:B---3--:R-:W-:Y:S08]  /*9750*/  FFMA.FTZ R4, R62, UR4, -R66.reuse ;  /* 0x000000043e047c23 */ /* 0x108ff00008010842 */
[----:B------:R3:W-:Y:S02]  /*9760*/  MUFU.EX2 R230, R4 ;  /* 0x0000000400e67308 */ /* 0x0007e40000000800 */
[----:B---3--:R-:W-:Y:S02]  /*9770*/  FFMA.FTZ R4, R63, UR4, -R66 ;  /* 0x000000043f047c23 */ /* 0x008fe40008010842 */
[----:B------:R-:W3:Y:S06]  /*9780*/  LDSM.16.MT88.4 R60, [R184+0x4400] ;  /* 0x00440000b83c783b */ /* 0x000eec0000004200 */
[----:B------:R4:W-:Y:S02]  /*9790*/  MUFU.EX2 R244, R4 ;  /* 0x0000000400f47308 */ /* 0x0009e40000000800 */
[--C-:B----4-:R-:W-:Y:S01]  /*97a0*/  FFMA.FTZ R4, R69, UR4, -R43.reuse ;  /* 0x0000000445047c23 */ /* 0x110fe2000801082b */
[----:B------:R-:W-:Y:S07]  /*97b0*/  FFMA.FTZ R69, R116, UR4, -R43 ;  /* 0x0000000474457c23 */ /* 0x000fee000801082b */
[----:B------:R4:W-:Y:S10]  /*97c0*/  MUFU.EX2 R251, R4 ;  /* 0x0000000400fb7308 */ /* 0x0009f40000000800 */
[----:B------:R-:W5:Y:S01]  /*97d0*/  MUFU.EX2 R69, R69 ;  /* 0x0000004500457308 */ /* 0x000f620000000800 */
[--C-:B----4-:R-:W-:Y:S01]  /*97e0*/  FFMA.FTZ R4, R71, UR4, -R64.reuse ;  /* 0x0000000447047c23 */ /* 0x110fe20008010840 */
[--C-:B------:R-:W-:Y:S08]  /*97f0*/  FFMA.FTZ R71, R118, UR4, -R64.reuse ;  /* 0x0000000476477c23 */ /* 0x100ff00008010840 */
[----:B------:R4:W-:Y:S01]  /*9800*/  MUFU.EX2 R247, R4 ;  /* 0x0000000400f77308 */ /* 0x0009e20000000800 */
[----:B-----5:R-:W-:Y:S09]  /*9810*/  F2FP.BF16.F32.PACK_AB R160, R70, R69 ;  /* 0x0000004546a0723e */ /* 0x020ff200000010ff */
[----:B------:R-:W-:Y:S01]  /*9820*/  MUFU.EX2 R71, R71 ;  /* 0x0000004700477308 */ /* 0x000fe20000000800 */
[--C-:B----4-:R-:W-:Y:S02]  /*9830*/  FFMA.FTZ R4, R82, UR4, -R64.reuse ;  /* 0x0000000452047c23 */ /* 0x110fe40008010840 */
[----:B------:R-:W4:Y:S07]  /*9840*/  LDL.LU R82, [R1] ;  /* 0x0000000001527983 */ /* 0x000f2e0000300800 */
[----:B------:R5:W-:Y:S01]  /*9850*/  MUFU.EX2 R249, R4 ;  /* 0x0000000400f97308 */ /* 0x000be20000000800 */
[----:B------:R-:W3:Y:S04]  /*9860*/  LDL.LU R145, [R1+0xc] ;  /* 0x00000c0001917983 */ /* 0x000ee80000300800 */
[----:B------:R-:W3:Y:S04]  /*9870*/  LDL.LU R146, [R1+0x4] ;  /* 0x0000040001927983 */ /* 0x000ee80000300800 */
[----:B------:R-:W3:Y:S01]  /*9880*/  LDL.LU R147, [R1+0x8] ;  /* 0x0000080001937983 */ /* 0x000ee20000300800 */
[--C-:B-----5:R-:W-:Y:S04]  /*9890*/  FFMA.FTZ R4, R83, UR4, -R64.reuse ;  /* 0x0000000453047c23 */ /* 0x120fe80008010840 */
[----:B------:R5:W2:Y:S02]  /*98a0*/  MUFU.EX2 R13, R4 ;  /* 0x00000004000d7308 */ /* 0x000aa40000000800 */
[--C-:B-----5:R-:W-:Y:S01]  /*98b0*/  FFMA.FTZ R4, R72, UR4, -R65.reuse ;  /* 0x0000000448047c23 */ /* 0x120fe20008010841 */
[----:B--2---:R-:W-:Y:S01]  /*98c0*/  MOV R141, R13 ;  /* 0x0000000d008d7202 */ /* 0x004fe20000000f00 */
[----:B------:R-:W-:Y:S01]  /*98d0*/  FMUL.FTZ R13, R2, R149 ;  /* 0x00000095020d7220 */ /* 0x000fe20000410000 */
[----:B------:R-:W-:Y:S05]  /*98e0*/  FFMA.FTZ R72, R119, UR4, -R64 ;  /* 0x0000000477487c23 */ /* 0x000fea0008010840 */
[----:B------:R2:W-:Y:S10]  /*98f0*/  MUFU.EX2 R232, R4 ;  /* 0x0000000400e87308 */ /* 0x0005f40000000800 */
[----:B------:R5:W-:Y:S10]  /*9900*/  MUFU.EX2 R149, R20 ;  /* 0x0000001400957308 */ /* 0x000bf40000000800 */
[----:B------:R-:W1:Y:S01]  /*9910*/  MUFU.EX2 R72, R72 ;  /* 0x0000004800487308 */ /* 0x000e620000000800 */
[----:B--2---:R-:W-:Y:S01]  /*9920*/  FFMA.FTZ R4, R73, UR4, -R65 ;  /* 0x0000000449047c23 */ /* 0x004fe20008010841 */
[----:B------:R-:W-:Y:S08]  /*9930*/  FFMA.FTZ R73, R128, UR4, -R43 ;  /* 0x0000000480497c23 */ /* 0x000ff0000801082b */
[----:B------:R2:W-:Y:S01]  /*9940*/  MUFU.EX2 R237, R4 ;  /* 0x0000000400ed7308 */ /* 0x0005e20000000800 */
[----:B-----5:R-:W-:Y:S09]  /*9950*/  FMUL.FTZ R20, R37, R152 ;  /* 0x0000009825147220 */ /* 0x020ff20000410000 */
[----:B------:R5:W-:Y:S01]  /*9960*/  MUFU.EX2 R152, R28 ;  /* 0x0000001c00987308 */ /* 0x000be20000000800 */
[----:B-1----:R-:W-:Y:S09]  /*9970*/  F2FP.BF16.F32.PACK_AB R161, R72, R71 ;  /* 0x0000004748a1723e */ /* 0x002ff200000010ff */
[----:B------:R-:W-:Y:S01]  /*9980*/  MUFU.EX2 R73, R73 ;  /* 0x0000004900497308 */ /* 0x000fe20000000800 */
[----:B--2---:R-:W-:Y:S01]  /*9990*/  FFMA.FTZ R4, R74, UR4, -R66 ;  /* 0x000000044a047c23 */ /* 0x004fe20008010842 */
[----:B------:R-:W-:Y:S08]  /*99a0*/  FFMA.FTZ R74, R130, UR4, -R64 ;  /* 0x00000004824a7c23 */ /* 0x000ff00008010840 */
[----:B------:R1:W-:Y:S01]  /*99b0*/  MUFU.EX2 R233, R4 ;  /* 0x0000000400e97308 */ /* 0x0003e20000000800 */
[--C-:B-----5:R-:W-:Y:S09]  /*99c0*/  FFMA.FTZ R28, R88, UR4, -R65.reuse ;  /* 0x00000004581c7c23 */ /* 0x120ff20008010841 */
[----:B------:R2:W-:Y:S10]  /*99d0*/  MUFU.EX2 R138, R28 ;  /* 0x0000001c008a7308 */ /* 0x0005f40000000800 */
[----:B------:R-:W-:Y:S01]  /*99e0*/  MUFU.EX2 R74, R74 ;  /* 0x0000004a004a7308 */ /* 0x000fe20000000800 */
[--C-:B-1----:R-:W-:Y:S01]  /*99f0*/  FFMA.FTZ R4, R75, UR4, -R66.reuse ;  /* 0x000000044b047c23 */ /* 0x102fe20008010842 */
[--C-:B------:R-:W-:Y:S08]  /*9a00*/  FFMA.FTZ R75, R120, UR4, -R65.reuse ;  /* 0x00000004784b7c23 */ /* 0x100ff00008010841 */
[----:B------:R1:W-:Y:S01]  /*9a10*/  MUFU.EX2 R238, R4 ;  /* 0x0000000400ee7308 */ /* 0x0003e20000000800 */
[----:B--2---:R-:W-:Y:S09]  /*9a20*/  FMUL.FTZ R28, R2, R164 ;  /* 0x000000a4021c7220 */ /* 0x004ff20000410000 */
[----:B------:R-:W-:Y:S01]  /*9a30*/  MUFU.EX2 R75, R75 ;  /* 0x0000004b004b7308 */ /* 0x000fe20000000800 */
[--C-:B-1----:R-:W-:Y:S01]  /*9a40*/  FFMA.FTZ R4, R76, UR4, -R65.reuse ;  /* 0x000000044c047c23 */ /* 0x102fe20008010841 */
[--C-:B------:R-:W-:Y:S08]  /*9a50*/  FFMA.FTZ R76, R121, UR4, -R65.reuse ;  /* 0x00000004794c7c23 */ /* 0x100ff00008010841 */
[----:B------:R1:W-:Y:S10]  /*9a60*/  MUFU.EX2 R239, R4 ;  /* 0x0000000400ef7308 */ /* 0x0003f40000000800 */
[----:B------:R-:W2:Y:S01]  /*9a70*/  MUFU.EX2 R76, R76 ;  /* 0x0000004c004c7308 */ /* 0x000ea20000000800 */
[--C-:B-1----:R-:W-:Y:S01]  /*9a80*/  FFMA.FTZ R4, R77, UR4, -R65.reuse ;  /* 0x000000044d047c23 */ /* 0x102fe20008010841 */
[--C-:B------:R-:W-:Y:S08]  /*9a90*/  FFMA.FTZ R77, R122, UR4, -R66.reuse ;  /* 0x000000047a4d7c23 */ /* 0x100ff00008010842 */
[----:B------:R1:W-:Y:S01]  /*9aa0*/  MUFU.EX2 R248, R4 ;  /* 0x0000000400f87308 */ /* 0x0003e20000000800 */
[----:B--2---:R-:W-:Y:S09]  /*9ab0*/  F2FP.BF16.F32.PACK_AB R164, R76, R75 ;  /* 0x0000004b4ca4723e */ /* 0x004ff200000010ff */
[----:B------:R-:W2:Y:S01]  /*9ac0*/  MUFU.EX2 R77, R77 ;  /* 0x0000004d004d7308 */ /* 0x000ea20000000800 */
[--C-:B-1----:R-:W-:Y:S01]  /*9ad0*/  FFMA.FTZ R4, R79, UR4, -R66.reuse ;  /* 0x000000044f047c23 */ /* 0x102fe20008010842 */
[----:B------:R-:W-:Y:S08]  /*9ae0*/  FFMA.FTZ R79, R124, UR4, -R65 ;  /* 0x000000047c4f7c23 */ /* 0x000ff00008010841 */
[----:B------:R1:W-:Y:S01]  /*9af0*/  MUFU.EX2 R246, R4 ;  /* 0x0000000400f67308 */ /* 0x0003e20000000800 */
[----:B--2---:R-:W-:Y:S09]  /*9b00*/  F2FP.BF16.F32.PACK_AB R165, R78, R77 ;  /* 0x0000004d4ea5723e */ /* 0x004ff200000010ff */
[----:B------:R-:W-:Y:S01]  /*9b10*/  MUFU.EX2 R79, R79 ;  /* 0x0000004f004f7308 */ /* 0x000fe20000000800 */
[--C-:B-1----:R-:W-:Y:S09]  /*9b20*/  FFMA.FTZ R4, R84, UR4, -R43.reuse ;  /* 0x0000000454047c23 */ /* 0x102ff2000801082b */
[----:B------:R1:W-:Y:S02]  /*9b30*/  MUFU.EX2 R250, R4 ;  /* 0x0000000400fa7308 */ /* 0x0003e40000000800 */
[----:B-1----:R-:W-:Y:S08]  /*9b40*/  FFMA.FTZ R4, R85, UR4, -R43 ;  /* 0x0000000455047c23 */ /* 0x002ff0000801082b */
[----:B------:R1:W2:Y:S02]  /*9b50*/  MUFU.EX2 R81, R4 ;  /* 0x0000000400517308 */ /* 0x0002a40000000800 */
[C---:B-1----:R-:W-:Y:S01]  /*9b60*/  FMUL.FTZ R4, R37.reuse, R140 ;  /* 0x0000008c25047220 */ /* 0x042fe20000410000 */
[----:B--2---:R-:W-:Y:S07]  /*9b70*/  MOV R151, R81 ;  /* 0x0000005100977202 */ /* 0x004fee0000000f00 */
[----:B------:R1:W-:Y:S01]  /*9b80*/  MUFU.EX2 R140, R9 ;  /* 0x00000009008c7308 */ /* 0x0003e20000000800 */
[-C--:B------:R-:W-:Y:S05]  /*9b90*/  HMMA.16816.F32.BF16 R4, R44, R24.reuse, R4 ;  /* 0x000000182c04723c */ /* 0x080fea0000041804 */
[C---:B-1----:R-:W-:Y:S04]  /*9ba0*/  FMUL.FTZ R9, R2.reuse, R137 ;  /* 0x0000008902097220 */ /* 0x042fe80000410000 */
[----:B------:R1:W-:Y:S03]  /*9bb0*/  MUFU.EX2 R137, R30 ;  /* 0x0000001e00897308 */ /* 0x0003e60000000800 */
[C---:B------:R-:W-:Y:S06]  /*9bc0*/  HMMA.16816.F32.BF16 R8, R48.reuse, R24, R8 ;  /* 0x000000183008723c */ /* 0x040fec0000041808 */
[-C--:B------:R-:W-:Y:S05]  /*9bd0*/  HMMA.16816.F32.BF16 R12, R48, R26.reuse, R12 ;  /* 0x0000001a300c723c */ /* 0x080fea000004180c */
[C---:B------:R-:W-:Y:S01]  /*9be0*/  FMUL.FTZ R24, R2.reuse, R156 ;  /* 0x0000009c02187220 */ /* 0x040fe20000410000 */
[C---:B------:R-:W-:Y:S05]  /*9bf0*/  HMMA.16816.F32.BF16 R16, R44.reuse, R26, R16 ;  /* 0x0000001a2c10723c */ /* 0x040fea0000041810 */
[----:B------:R-:W-:Y:S01]  /*9c00*/  FMUL.FTZ R25, R2, R157 ;  /* 0x0000009d02197220 */ /* 0x000fe20000410000 */
[-C--:B------:R-:W-:Y:S05]  /*9c10*/  HMMA.16816.F32.BF16 R20, R44, R52.reuse, R20 ;  /* 0x000000342c14723c */ /* 0x080fea0000041814 */
[C---:B------:R-:W-:Y:S01]  /*9c20*/  FMUL.FTZ R26, R0.reuse, R158 ;  /* 0x0000009e001a7220 */ /* 0x040fe20000410000 */
[C---:B------:R-:W-:Y:S01]  /*9c30*/  FMUL.FTZ R27, R0.reuse, R159 ;  /* 0x0000009f001b7220 */ /* 0x040fe20000410000 */
[----:B-1----:R-:W-:Y:S06]  /*9c40*/  FMUL.FTZ R30, R0, R166 ;  /* 0x000000a6001e7220 */ /* 0x002fec0000410000 */
[C---:B------:R-:W-:Y:S04]  /*9c50*/  HMMA.16816.F32.BF16 R24, R48.reuse, R52, R24 ;  /* 0x000000343018723c */ /* 0x040fe80000041818 */
[----:B----4-:R-:W-:Y:S02]  /*9c60*/  FFMA.FTZ R37, R37, R82, R133 ;  /* 0x0000005225257223 */ /* 0x010fe40000010085 */
[-C--:B------:R-:W-:Y:S05]  /*9c70*/  HMMA.16816.F32.BF16 R28, R48, R54.reuse, R28 ;  /* 0x00000036301c723c */ /* 0x080fea000004181c */
[----:B------:R-:W-:Y:S01]  /*9c80*/  FFMA.FTZ R52, R90, UR4, -R66 ;  /* 0x000000045a347c23 */ /* 0x000fe20008010842 */
[----:B------:R-:W-:Y:S03]  /*9c90*/  HMMA.16816.F32.BF16 R32, R44, R54, R32 ;  /* 0x000000362c20723c */ /* 0x000fe60000041820 */
[----:B------:R1:W-:Y:S02]  /*9ca0*/  MUFU.EX2 R136, R52 ;  /* 0x0000003400887308 */ /* 0x0003e40000000800 */
[----:B------:R-:W-:Y:S01]  /*9cb0*/  F2FP.BF16.F32.PACK_AB R48, R200, R179 ;  /* 0x000000b3c830723e */ /* 0x000fe200000010ff */
[----:B---3--:R-:W-:Y:S01]  /*9cc0*/  FFMA.FTZ R36, R36, R147, R131 ;  /* 0x0000009324247223 */ /* 0x008fe20000010083 */
[----:B------:R-:W-:Y:S01]  /*9cd0*/  F2FP.BF16.F32.PACK_AB R49, R183, R178 ;  /* 0x000000b2b731723e */ /* 0x000fe200000010ff */
[----:B------:R-:W-:Y:S03]  /*9ce0*/  FFMA.FTZ R2, R2, R146, R127 ;  /* 0x0000009202027223 */ /* 0x000fe6000001007f */
[----:B------:R-:W-:Y:S01]  /*9cf0*/  F2FP.BF16.F32.PACK_AB R50, R209, R201 ;  /* 0x000000c9d132723e */ /* 0x000fe200000010ff */
[----:B------:R-:W-:Y:S01]  /*9d00*/  FFMA.FTZ R0, R0, R145, R126 ;  /* 0x0000009100007223 */ /* 0x000fe2000001007e */
[----:B------:R-:W-:Y:S01]  /*9d10*/  F2FP.BF16.F32.PACK_AB R51, R206, R199 ;  /* 0x000000c7ce33723e */ /* 0x000fe200000010ff */
[----:B------:R-:W-:Y:S01]  /*9d20*/  FADD.FTZ R2, R132, R2 ;  /* 0x0000000284027221 */ /* 0x000fe20000010000 */
[----:B------:R-:W-:Y:S01]  /*9d30*/  F2FP.BF16.F32.PACK_AB R44, R171, R169 ;  /* 0x000000a9ab2c723e */ /* 0x000fe200000010ff */
[----:B------:R-:W-:Y:S01]  /*9d40*/  FADD.FTZ R0, R173, R0 ;  /* 0x00000000ad007221 */ /* 0x000fe20000010000 */
[----:B------:R-:W-:Y:S01]  /*9d50*/  F2FP.BF16.F32.PACK_AB R45, R170, R168 ;  /* 0x000000a8aa2d723e */ /* 0x000fe200000010ff */
[----:B------:R-:W-:Y:S01]  /*9d60*/  FADD.FTZ R41, R174, R2 ;  /* 0x00000002ae297221 */ /* 0x000fe20000010000 */
[----:B------:R-:W-:Y:S01]  /*9d70*/  F2FP.BF16.F32.PACK_AB R46, R203, R176 ;  /* 0x000000b0cb2e723e */ /* 0x000fe200000010ff */
[-C--:B------:R-:W-:Y:S05]  /*9d80*/  HMMA.16816.F32.BF16 R4, R48, R56.reuse, R4 ;  /* 0x000000383004723c */ /* 0x080fea0000041804 */
[----:B-1----:R-:W-:Y:S01]  /*9d90*/  FFMA.FTZ R52, R91, UR4, -R66 ;  /* 0x000000045b347c23 */ /* 0x002fe20008010842 */
[----:B------:R-:W-:Y:S01]  /*9da0*/  F2FP.BF16.F32.PACK_AB R47, R215, R177 ;  /* 0x000000b1d72f723e */ /* 0x000fe200000010ff */
[----:B------:R-:W-:Y:S01]  /*9db0*/  FADD.FTZ R2, R175, R0 ;  /* 0x00000000af027221 */ /* 0x000fe20000010000 */
[----:B------:R-:W-:Y:S01]  /*9dc0*/  FADD.FTZ R0, R182, R41 ;  /* 0x00000029b6007221 */ /* 0x000fe20000010000 */
[----:B------:R1:W-:Y:S02]  /*9dd0*/  MUFU.EX2 R148, R52 ;  /* 0x0000003400947308 */ /* 0x0003e40000000800 */
[----:B------:R-:W-:Y:S01]  /*9de0*/  FADD.FTZ R2, R180, R2 ;  /* 0x00000002b4027221 */ /* 0x000fe20000010000 */
[----:B------:R-:W-:Y:S01]  /*9df0*/  FADD.FTZ R41, R169, R0 ;  /* 0x00000000a9297221 */ /* 0x000fe20000010000 */
[C---:B------:R-:W-:Y:S04]  /*9e00*/  HMMA.16816.F32.BF16 R8, R44.reuse, R56, R8 ;  /* 0x000000382c08723c */ /* 0x040fe80000041808 */
[----:B------:R-:W-:Y:S01]  /*9e10*/  FADD.FTZ R0, R168, R2 ;  /* 0x00000002a8007221 */ /* 0x000fe20000010000 */
[----:B------:R-:W-:Y:S01]  /*9e20*/  FADD.FTZ R2, R171, R41 ;  /* 0x00000029ab027221 */ /* 0x000fe20000010000 */
[-C--:B------:R-:W-:Y:S05]  /*9e30*/  HMMA.16816.F32.BF16 R12, R44, R58.reuse, R12 ;  /* 0x0000003a2c0c723c */ /* 0x080fea000004180c */
[--C-:B------:R-:W-:Y:S01]  /*9e40*/  FFMA.FTZ R56, R93, UR4, -R65.reuse ;  /* 0x000000045d387c23 */ /* 0x100fe20008010841 */
[C---:B------:R-:W-:Y:S03]  /*9e50*/  HMMA.16816.F32.BF16 R16, R48.reuse, R58, R16 ;  /* 0x0000003a3010723c */ /* 0x040fe60000041810 */
[----:B------:R2:W-:Y:S02]  /*9e60*/  MUFU.EX2 R98, R56 ;  /* 0x0000003800627308 */ /* 0x0005e40000000800 */
[----:B-1----:R-:W-:Y:S01]  /*9e70*/  FFMA.FTZ R52, R92, UR4, -R65 ;  /* 0x000000045c347c23 */ /* 0x002fe20008010841 */
[-C--:B------:R-:W-:Y:S07]  /*9e80*/  HMMA.16816.F32.BF16 R20, R48, R60.reuse, R20 ;  /* 0x0000003c3014723c */ /* 0x080fee0000041814 */
[----:B------:R1:W-:Y:S01]  /*9e90*/  MUFU.EX2 R99, R52 ;  /* 0x0000003400637308 */ /* 0x0003e20000000800 */
[C---:B------:R-:W-:Y:S04]  /*9ea0*/  HMMA.16816.F32.BF16 R24, R44.reuse, R60, R24 ;  /* 0x0000003c2c18723c */ /* 0x040fe80000041818 */
[----:B------:R-:W-:Y:S02]  /*9eb0*/  FADD.FTZ R2, R176, R2 ;  /* 0x00000002b0027221 */ /* 0x000fe40000010000 */
[-C--:B------:R-:W-:Y:S05]  /*9ec0*/  HMMA.16816.F32.BF16 R28, R44, R62.reuse, R28 ;  /* 0x0000003e2c1c723c */ /* 0x080fea000004181c */
[----:B--2---:R-:W-:Y:S01]  /*9ed0*/  FFMA.FTZ R56, R94, UR4, -R66 ;  /* 0x000000045e387c23 */ /* 0x004fe20008010842 */
[----:B------:R-:W-:Y:S03]  /*9ee0*/  HMMA.16816.F32.BF16 R32, R48, R62, R32 ;  /* 0x0000003e3020723c */ /* 0x000fe60000041820 */
[----:B------:R2:W-:Y:S01]  /*9ef0*/  MUFU.EX2 R97, R56 ;  /* 0x0000003800617308 */ /* 0x0005e20000000800 */
[----:B-1----:R-:W1:Y:S01]  /*9f00*/  LDSM.16.MT88.4 R52, [R135+0x4800] ;  /* 0x004800008734783b */ /* 0x002e620000004200 */
[----:B------:R-:W-:Y:S01]  /*9f10*/  F2FP.BF16.F32.PACK_AB R44, R225, R214 ;  /* 0x000000d6e12c723e */ /* 0x000fe200000010ff */
[----:B------:R-:W-:Y:S01]  /*9f20*/  FFMA.FTZ R60, R101, UR4, -R43 ;  /* 0x00000004653c7c23 */ /* 0x000fe2000801082b */
[----:B------:R-:W-:Y:S01]  /*9f30*/  F2FP.BF16.F32.PACK_AB R45, R222, R210 ;  /* 0x000000d2de2d723e */ /* 0x000fe200000010ff */
[----:B------:R-:W-:Y:S03]  /*9f40*/  FADD.FTZ R2, R203, R2 ;  /* 0x00000002cb027221 */ /* 0x000fe60000010000 */
[----:B------:R-:W-:Y:S02]  /*9f50*/  F2FP.BF16.F32.PACK_AB R46, R231, R226 ;  /* 0x000000e2e72e723e */ /* 0x000fe400000010ff */
[----:B------:R3:W-:Y:S01]  /*9f60*/  MUFU.EX2 R94, R60 ;  /* 0x0000003c005e7308 */ /* 0x0007e20000000800 */
[----:B------:R-:W-:Y:S01]  /*9f70*/  F2FP.BF16.F32.PACK_AB R47, R228, R224 ;  /* 0x000000e0e42f723e */ /* 0x000fe200000010ff */
[----:B------:R-:W-:Y:S01]  /*9f80*/  FADD.FTZ R41, R202, R2 ;  /* 0x00000002ca297221 */ /* 0x000fe20000010000 */
[----:B------:R-:W-:Y:S01]  /*9f90*/  F2FP.BF16.F32.PACK_AB R48, R217, R202 ;  /* 0x000000cad930723e */ /* 0x000fe200000010ff */
[----:B------:R-:W-:Y:S01]  /*9fa0*/  FADD.FTZ R0, R170, R0 ;  /* 0x00000000aa007221 */ /* 0x000fe20000010000 */
[----:B------:R-:W-:Y:S01]  /*9fb0*/  F2FP.BF16.F32.PACK_AB R49, R212, R205 ;  /* 0x000000cdd431723e */ /* 0x000fe200000010ff */
[----:B------:R-:W-:Y:S01]  /*9fc0*/  FADD.FTZ R36, R134, R36 ;  /* 0x0000002486247221 */ /* 0x000fe20000010000 */
[----:B------:R-:W-:Y:S01]  /*9fd0*/  F2FP.BF16.F32.PACK_AB R50, R219, R213 ;  /* 0x000000d5db32723e */ /* 0x000fe200000010ff */
[----:B--2---:R-:W-:Y:S01]  /*9fe0*/  FFMA.FTZ R56, R95, UR4, -R66 ;  /* 0x000000045f387c23 */ /* 0x004fe20008010842 */
[----:B------:R-:W-:Y:S01]  /*9ff0*/  F2FP.BF16.F32.PACK_AB R51, R221, R216 ;  /* 0x000000d8dd33723e */ /* 0x000fe200000010ff */
[----:B------:R-:W-:Y:S01]  /*a000*/  FADD.FTZ R0, R177, R0 ;  /* 0x00000000b1007221 */ /* 0x000fe20000010000 */
[----:B------:R-:W-:Y:S01]  /*a010*/  FADD.FTZ R36, R181, R36 ;  /* 0x00000024b5247221 */ /* 0x000fe20000010000 */
[----:B------:R2:W-:Y:S01]  /*a020*/  MUFU.EX2 R96, R56 ;  /* 0x0000003800607308 */ /* 0x0005e20000000800 */
[----:B------:R-:W-:Y:S01]  /*a030*/  FADD.FTZ R37, R172, R37 ;  /* 0x00000025ac257221 */ /* 0x000fe20000010000 */
[----:B------:R-:W-:Y:S01]  /*a040*/  FADD.FTZ R0, R215, R0 ;  /* 0x00000000d7007221 */ /* 0x000fe20000010000 */
[----:B------:R-:W-:Y:S01]  /*a050*/  FADD.FTZ R36, R204, R36 ;  /* 0x00000024cc247221 */ /* 0x000fe20000010000 */
[----:B------:R-:W-:Y:S01]  /*a060*/  MOV R134, R3 ;  /* 0x0000000300867202 */ /* 0x000fe20000000f00 */
[----:B---3--:R-:W-:Y:S01]  /*a070*/  FFMA.FTZ R60, R102, UR4, -R64 ;  /* 0x00000004663c7c23 */ /* 0x008fe20008010840 */
[----:B------:R-:W-:Y:S01]  /*a080*/  FADD.FTZ R2, R205, R0 ;  /* 0x00000000cd027221 */ /* 0x000fe20000010000 */
[----:B------:R-:W-:Y:S01]  /*a090*/  FADD.FTZ R0, R217, R41 ;  /* 0x00000029d9007221 */ /* 0x000fe20000010000 */
[----:B------:R-:W-:Y:S02]  /*a0a0*/  FADD.FTZ R36, R178, R36 ;  /* 0x00000024b2247221 */ /* 0x000fe40000010000 */
[----:B------:R3:W-:Y:S01]  /*a0b0*/  MUFU.EX2 R93, R60 ;  /* 0x0000003c005d7308 */ /* 0x0007e20000000800 */
[----:B------:R-:W-:Y:S01]  /*a0c0*/  FADD.FTZ R2, R212, R2 ;  /* 0x00000002d4027221 */ /* 0x000fe20000010000 */
[----:B------:R-:W-:Y:S01]  /*a0d0*/  FADD.FTZ R41, R213, R0 ;  /* 0x00000000d5297221 */ /* 0x000fe20000010000 */
[----:B------:R-:W-:Y:S01]  /*a0e0*/  FADD.FTZ R36, R183, R36 ;  /* 0x00000024b7247221 */ /* 0x000fe20000010000 */
[----:B------:R-:W-:Y:S01]  /*a0f0*/  FADD.FTZ R37, R198, R37 ;  /* 0x00000025c6257221 */ /* 0x000fe20000010000 */
[----:B------:R-:W-:Y:S01]  /*a100*/  FADD.FTZ R0, R216, R2 ;  /* 0x00000002d8007221 */ /* 0x000fe20000010000 */
[----:B------:R-:W-:Y:S01]  /*a110*/  FADD.FTZ R2, R219, R41 ;  /* 0x00000029db027221 */ /* 0x000fe20000010000 */
[----:B------:R-:W-:Y:S01]  /*a120*/  FADD.FTZ R36, R199, R36 ;  /* 0x00000024c7247221 */ /* 0x000fe20000010000 */
[----:B--2---:R-:W-:Y:S01]  /*a130*/  FFMA.FTZ R56, R100, UR4, -R43 ;  /* 0x0000000464387c23 */ /* 0x004fe2000801082b */
[----:B------:R-:W-:Y:S01]  /*a140*/  FADD.FTZ R37, R211, R37 ;  /* 0x00000025d3257221 */ /* 0x000fe20000010000 */
[----:B------:R-:W-:Y:S01]  /*a150*/  FADD.FTZ R2, R207, R2 ;  /* 0x00000002cf027221 */ /* 0x000fe20000010000 */
[-C--:B-1----:R-:W-:Y:S01]  /*a160*/  HMMA.16816.F32.BF16 R4, R44, R52.reuse, R4 ;  /* 0x000000342c04723c */ /* 0x082fe20000041804 */
[----:B------:R1:W-:Y:S04]  /*a170*/  MUFU.EX2 R95, R56 ;  /* 0x00000038005f7308 */ /* 0x0003e80000000800 */
[----:B------:R-:W-:Y:S01]  /*a180*/  FADD.FTZ R41, R223, R2 ;  /* 0x00000002df297221 */ /* 0x000fe20000010000 */
[C---:B------:R-:W-:Y:S05]  /*a190*/  HMMA.16816.F32.BF16 R8, R48.reuse, R52, R8 ;  /* 0x000000343008723c */ /* 0x040fea0000041808 */
[----:B---3--:R-:W-:Y:S01]  /*a1a0*/  FFMA.FTZ R60, R103, UR4, -R64 ;  /* 0x00000004673c7c23 */ /* 0x008fe20008010840 */
[-C--:B------:R-:W-:Y:S03]  /*a1b0*/  HMMA.16816.F32.BF16 R12, R48, R54.reuse, R12 ;  /* 0x00000036300c723c */ /* 0x080fe6000004180c */
[----:B------:R2:W-:Y:S02]  /*a1c0*/  MUFU.EX2 R91, R60 ;  /* 0x0000003c005b7308 */ /* 0x0005e40000000800 */
[----:B------:R-:W-:Y:S01]  /*a1d0*/  FFMA.FTZ R52, R112, UR4, -R43 ;  /* 0x0000000470347c23 */ /* 0x000fe2000801082b */
[C---:B------:R-:W-:Y:S01]  /*a1e0*/  HMMA.16816.F32.BF16 R16, R44.reuse, R54, R16 ;  /* 0x000000362c10723c */ /* 0x040fe20000041810 */
[----:B-1----:R-:W1:Y:S06]  /*a1f0*/  LDSM.16.MT88.4 R56, [R184+0x4800] ;  /* 0x00480000b838783b */ /* 0x002e6c0000004200 */
[----:B------:R3:W-:Y:S01]  /*a200*/  MUFU.EX2 R90, R52 ;  /* 0x00000034005a7308 */ /* 0x0007e20000000800 */
[----:B------:R-:W-:Y:S03]  /*a210*/  FADD.FTZ R36, R206, R36 ;  /* 0x00000024ce247221 */ /* 0x000fe60000010000 */
[----:B------:R-:W-:Y:S01]  /*a220*/  FADD.FTZ R37, R179, R37 ;  /* 0x00000025b3257221 */ /* 0x000fe20000010000 */
[----:B------:R-:W-:Y:S01]  /*a230*/  FADD.FTZ R41, R235, R41 ;  /* 0x00000029eb297221 */ /* 0x000fe20000010000 */
[----:B------:R-:W-:Y:S02]  /*a240*/  FADD.FTZ R36, R210, R36 ;  /* 0x00000024d2247221 */ /* 0x000fe40000010000 */
[----:B------:R-:W-:Y:S01]  /*a250*/  FADD.FTZ R37, R200, R37 ;  /* 0x00000025c8257221 */ /* 0x000fe20000010000 */
[----:B------:R-:W-:Y:S01]  /*a260*/  FADD.FTZ R0, R221, R0 ;  /* 0x00000000dd007221 */ /* 0x000fe20000010000 */
[----:B--2---:R-:W2:Y:S01]  /*a270*/  LDSM.16.MT88.4 R60, [R135+0x4c00] ;  /* 0x004c0000873c783b */ /* 0x004ea20000004200 */
[----:B------:R-:W-:Y:S01]  /*a280*/  FADD.FTZ R36, R222, R36 ;  /* 0x00000024de247221 */ /* 0x000fe20000010000 */
[----:B------:R-:W-:Y:S01]  /*a290*/  FADD.FTZ R37, R201, R37 ;  /* 0x00000025c9257221 */ /* 0x000fe20000010000 */
[----:B------:R-:W-:Y:S01]  /*a2a0*/  FADD.FTZ R0, R208, R0 ;  /* 0x00000000d0007221 */ /* 0x000fe20000010000 */
[----:B------:R-:W-:Y:S01]  /*a2b0*/  MOV R132, R39 ;  /* 0x0000002700847202 */ /* 0x000fe20000000f00 */
[----:B------:R-:W-:Y:S01]  /*a2c0*/  FADD.FTZ R36, R224, R36 ;  /* 0x00000024e0247221 */ /* 0x000fe20000010000 */
[----:B------:R-:W-:Y:S01]  /*a2d0*/  FADD.FTZ R37, R209, R37 ;  /* 0x00000025d1257221 */ /* 0x000fe20000010000 */
[----:B------:R-:W-:Y:S01]  /*a2e0*/  FADD.FTZ R0, R234, R0 ;  /* 0x00000000ea007221 */ /* 0x000fe20000010000 */
[--C-:B---3--:R-:W-:Y:S01]  /*a2f0*/  FFMA.FTZ R52, R113, UR4, -R43.reuse ;  /* 0x0000000471347c23 */ /* 0x108fe2000801082b */
[----:B------:R-:W-:Y:S01]  /*a300*/  FFMA.FTZ R43, R129, UR4, -R43 ;  /* 0x00000004812b7c23 */ /* 0x000fe2000801082b */
[----:B------:R-:W-:Y:S01]  /*a310*/  FADD.FTZ R36, R228, R36 ;  /* 0x00000024e4247221 */ /* 0x000fe20000010000 */
[----:B------:R-:W-:Y:S01]  /*a320*/  FADD.FTZ R37, R214, R37 ;  /* 0x00000025d6257221 */ /* 0x000fe20000010000 */
[----:B------:R3:W-:Y:S01]  /*a330*/  MUFU.EX2 R92, R52 ;  /* 0x00000034005c7308 */ /* 0x0007e20000000800 */
[----:B------:R-:W-:Y:S01]  /*a340*/  MOV R133, R38 ;  /* 0x0000002600857202 */ /* 0x000fe20000000f00 */
[----:B------:R-:W-:Y:S01]  /*a350*/  FADD.FTZ R36, R218, R36 ;  /* 0x00000024da247221 */ /* 0x000fe20000010000 */
[----:B------:R-:W-:Y:S03]  /*a360*/  FADD.FTZ R37, R225, R37 ;  /* 0x00000025e1257221 */ /* 0x000fe60000010000 */
[----:B------:R-:W-:Y:S01]  /*a370*/  FADD.FTZ R36, R227, R36 ;  /* 0x00000024e3247221 */ /* 0x000fe20000010000 */
[----:B------:R-:W-:Y:S04]  /*a380*/  FADD.FTZ R37, R226, R37 ;  /* 0x00000025e2257221 */ /* 0x000fe80000010000 */
[----:B------:R-:W-:Y:S01]  /*a390*/  FADD.FTZ R37, R231, R37 ;  /* 0x00000025e7257221 */ /* 0x000fe20000010000 */
[-C--:B-1----:R-:W-:Y:S03]  /*a3a0*/  HMMA.16816.F32.BF16 R20, R44, R56.reuse, R20 ;  /* 0x000000382c14723c */ /* 0x082fe60000041814 */
[--C-:B---3--:R-:W-:Y:S01]  /*a3b0*/  FFMA.FTZ R52, R114, UR4, -R64.reuse ;  /* 0x0000000472347c23 */ /* 0x108fe20008010840 */
[----:B------:R-:W-:Y:S02]  /*a3c0*/  FADD.FTZ R37, R220, R37 ;  /* 0x00000025dc257221 */ /* 0x000fe40000010000 */
[C---:B------:R-:W-:Y:S01]  /*a3d0*/  HMMA.16816.F32.BF16 R24, R48.reuse, R56, R24 ;  /* 0x000000383018723c */ /* 0x040fe20000041818 */
[----:B------:R1:W-:Y:S04]  /*a3e0*/  MUFU.EX2 R88, R52 ;  /* 0x0000003400587308 */ /* 0x0003e80000000800 */
[----:B------:R-:W-:Y:S01]  /*a3f0*/  FADD.FTZ R37, R229, R37 ;  /* 0x00000025e5257221 */ /* 0x000fe20000010000 */
[-C--:B------:R-:W-:Y:S05]  /*a400*/  HMMA.16816.F32.BF16 R28, R48, R58.reuse, R28 ;  /* 0x0000003a301c723c */ /* 0x080fea000004181c */
[----:B------:R-:W-:Y:S01]  /*a410*/  FFMA.FTZ R56, R105, UR4, -R65 ;  /* 0x0000000469387c23 */ /* 0x000fe20008010841 */
[----:B------:R-:W-:Y:S03]  /*a420*/  HMMA.16816.F32.BF16 R32, R44, R58, R32 ;  /* 0x0000003a2c20723c */ /* 0x000fe60000041820 */
[----:B------:R3:W-:Y:S02]  /*a430*/  MUFU.EX2 R86, R56 ;  /* 0x0000003800567308 */ /* 0x0007e40000000800 */
[----:B------:R-:W-:Y:S01]  /*a440*/  F2FP.BF16.F32.PACK_AB R50, R144, R245 ;  /* 0x000000f59032723e */ /* 0x000fe200000010ff */
[----:B-1----:R-:W-:Y:S01]  /*a450*/  FFMA.FTZ R52, R115, UR4, -R64 ;  /* 0x0000000473347c23 */ /* 0x002fe20008010840 */
[----:B------:R-:W-:Y:S01]  /*a460*/  F2FP.BF16.F32.PACK_AB R48, R229, R220 ;  /* 0x000000dce530723e */ /* 0x000fe200000010ff */
[----:B------:R-:W-:Y:S05]  /*a470*/  FADD.FTZ R2, R245, R37 ;  /* 0x00000025f5027221 */ /* 0x000fea0000010000 */
[----:B------:R1:W-:Y:S01]  /*a480*/  MUFU.EX2 R89, R52 ;  /* 0x0000003400597308 */ /* 0x0003e20000000800 */
[----:B------:R-:W-:Y:S01]  /*a490*/  F2FP.BF16.F32.PACK_AB R49, R227, R218 ;  /* 0x000000dae331723e */ /* 0x000fe200000010ff */
[----:B------:R-:W-:Y:S01]  /*a4a0*/  FADD.FTZ R37, R242, R36 ;  /* 0x00000024f2257221 */ /* 0x000fe20000010000 */
[----:B------:R-:W-:Y:S01]  /*a4b0*/  F2FP.BF16.F32.PACK_AB R51, R143, R242 ;  /* 0x000000f28f33723e */ /* 0x000fe200000010ff */
[----:B------:R-:W-:Y:S01]  /*a4c0*/  FADD.FTZ R36, R144, R2 ;  /* 0x0000000290247221 */ /* 0x000fe20000010000 */
[----:B------:R-:W-:Y:S01]  /*a4d0*/  F2FP.BF16.F32.PACK_AB R44, R223, R207 ;  /* 0x000000cfdf2c723e */ /* 0x000fe200000010ff */
[----:B------:R-:W-:Y:S01]  /*a4e0*/  LDSM.16.MT88.4 R144, [R135+0x5c00] ;  /* 0x005c00008790783b */ /* 0x000fe20000004200 */
[----:B------:R-:W-:Y:S01]  /*a4f0*/  F2FP.BF16.F32.PACK_AB R45, R234, R208 ;  /* 0x000000d0ea2d723e */ /* 0x000fe200000010ff */
[----:B------:R-:W-:Y:S01]  /*a500*/  FFMA.FTZ R64, R67, UR4, -R64 ;  /* 0x0000000443407c23 */ /* 0x000fe20008010840 */
[----:B------:R-:W-:Y:S01]  /*a510*/  F2FP.BF16.F32.PACK_AB R46, R241, R235 ;  /* 0x000000ebf12e723e */ /* 0x000fe200000010ff */
[-C--:B--2---:R-:W-:Y:S04]  /*a520*/  HMMA.16816.F32.BF16 R4, R48, R60.reuse, R4 ;  /* 0x0000003c3004723c */ /* 0x084fe80000041804 */
[----:B------:R-:W2:Y:S01]  /*a530*/  MUFU.EX2 R64, R64 ;  /* 0x0000004000407308 */ /* 0x000ea20000000800 */
[----:B------:R-:W-:Y:S01]  /*a540*/  F2FP.BF16.F32.PACK_AB R47, R244, R230 ;  /* 0x000000e6f42f723e */ /* 0x000fe200000010ff */
[--C-:B---3--:R-:W-:Y:S01]  /*a550*/  FFMA.FTZ R56, R106, UR4, -R66.reuse ;  /* 0x000000046a387c23 */ /* 0x108fe20008010842 */
[----:B-1----:R-:W-:Y:S01]  /*a560*/  FFMA.FTZ R52, R104, UR4, -R65 ;  /* 0x0000000468347c23 */ /* 0x002fe20008010841 */
[--C-:B------:R-:W-:Y:S03]  /*a570*/  FFMA.FTZ R67, R110, UR4, -R66.reuse ;  /* 0x000000046e437c23 */ /* 0x100fe60008010842 */
[----:B------:R-:W-:Y:S01]  /*a580*/  FADD.FTZ R2, R143, R37 ;  /* 0x000000258f027221 */ /* 0x000fe20000010000 */
[C---:B------:R-:W-:Y:S02]  /*a590*/  HMMA.16816.F32.BF16 R8, R44.reuse, R60, R8 ;  /* 0x0000003c2c08723c */ /* 0x040fe40000041808 */
[----:B------:R1:W-:Y:S04]  /*a5a0*/  MUFU.EX2 R87, R52 ;  /* 0x0000003400577308 */ /* 0x0003e80000000800 */
[-C--:B------:R-:W-:Y:S06]  /*a5b0*/  HMMA.16816.F32.BF16 R12, R44, R62.reuse, R12 ;  /* 0x0000003e2c0c723c */ /* 0x080fec000004180c */
[----:B------:R3:W-:Y:S01]  /*a5c0*/  MUFU.EX2 R85, R56 ;  /* 0x0000003800557308 */ /* 0x0007e20000000800 */
[--C-:B------:R-:W-:Y:S01]  /*a5d0*/  FFMA.FTZ R60, R107, UR4, -R66.reuse ;  /* 0x000000046b3c7c23 */ /* 0x100fe20008010842 */
[C---:B------:R-:W-:Y:S08]  /*a5e0*/  HMMA.16816.F32.BF16 R16, R48.reuse, R62, R16 ;  /* 0x0000003e3010723c */ /* 0x040ff00000041810 */
[----:B------:R4:W-:Y:S01]  /*a5f0*/  MUFU.EX2 R84, R60 ;  /* 0x0000003c00547308 */ /* 0x0009e20000000800 */
[----:B-1----:R-:W1:Y:S02]  /*a600*/  LDSM.16.MT88.4 R52, [R184+0x4c00] ;  /* 0x004c0000b834783b */ /* 0x002e640000004200 */
[----:B------:R-:W-:Y:S01]  /*a610*/  FFMA.FTZ R61, R108, UR4, -R65 ;  /* 0x000000046c3d7c23 */ /* 0x000fe20008010841 */
[----:B------:R-:W-:Y:S01]  /*a620*/  FFMA.FTZ R66, R42, UR4, -R66 ;  /* 0x000000042a427c23 */ /* 0x000fe20008010842 */
[----:B--2---:R-:W-:Y:S01]  /*a630*/  F2FP.BF16.F32.PACK_AB R163, R64, R74 ;  /* 0x0000004a40a3723e */ /* 0x004fe200000010ff */
[----:B------:R-:W-:Y:S04]  /*a640*/  FADD.FTZ R42, R230, R0 ;  /* 0x00000000e62a7221 */ /* 0x000fe80000010000 */
[----:B------:R-:W-:Y:S01]  /*a650*/  MUFU.EX2 R83, R61 ;  /* 0x0000003d00537308 */ /* 0x000fe20000000800 */
[----:B---3--:R-:W2:Y:S01]  /*a660*/  LDSM.16.MT88.4 R56, [R135+0x5000] ;  /* 0x005000008738783b */ /* 0x008ea20000004200 */
[----:B------:R-:W-:Y:S01]  /*a670*/  FADD.FTZ R0, R241, R41 ;  /* 0x00000029f1007221 */ /* 0x000fe20000010000 */
[----:B------:R-:W-:Y:S01]  /*a680*/  FADD.FTZ R41, R240, R2 ;  /* 0x00000002f0297221 */ /* 0x000fe20000010000 */
[----:B------:R-:W-:Y:S01]  /*a690*/  FADD.FTZ R37, R244, R42 ;  /* 0x0000002af4257221 */ /* 0x000fe20000010000 */
[----:B------:R-:W-:Y:S01]  /*a6a0*/  FADD.FTZ R42, R243, R36 ;  /* 0x00000024f32a7221 */ /* 0x000fe20000010000 */
[----:B------:R-:W-:Y:S04]  /*a6b0*/  FADD.FTZ R36, R232, R0 ;  /* 0x00000000e8247221 */ /* 0x000fe80000010000 */
[----:B------:R-:W-:Y:S01]  /*a6c0*/  MUFU.EX2 R66, R66 ;  /* 0x0000004200427308 */ /* 0x000fe20000000800 */
[--C-:B----4-:R-:W-:Y:S01]  /*a6d0*/  FFMA.FTZ R60, R109, UR4, -R65.reuse ;  /* 0x000000046d3c7c23 */ /* 0x110fe20008010841 */
[----:B------:R-:W-:Y:S01]  /*a6e0*/  FFMA.FTZ R65, R125, UR4, -R65 ;  /* 0x000000047d417c23 */ /* 0x000fe20008010841 */
[----:B------:R-:W-:Y:S01]  /*a6f0*/  FADD.FTZ R36, R237, R36 ;  /* 0x00000024ed247221 */ /* 0x000fe20000010000 */
[----:B------:R-:W-:Y:S01]  /*a700*/  FADD.FTZ R2, R251, R42 ;  /* 0x0000002afb027221 */ /* 0x000fe20000010000 */
[----:B------:R-:W-:Y:S01]  /*a710*/  FADD.FTZ R0, R233, R37 ;  /* 0x00000025e9007221 */ /* 0x000fe20000010000 */
[----:B------:R-:W-:Y:S01]  /*a720*/  FADD.FTZ R37, R247, R41 ;  /* 0x00000029f7257221 */ /* 0x000fe20000010000 */
[----:B------:R-:W-:Y:S03]  /*a730*/  FADD.FTZ R36, R239, R36 ;  /* 0x00000024ef247221 */ /* 0x000fe60000010000 */
[----:B------:R3:W-:Y:S01]  /*a740*/  MUFU.EX2 R82, R60 ;  /* 0x0000003c00527308 */ /* 0x0007e20000000800 */
[----:B------:R-:W-:Y:S01]  /*a750*/  FADD.FTZ R2, R252, R2 ;  /* 0x00000002fc027221 */ /* 0x000fe20000010000 */
[----:B------:R-:W-:Y:S01]  /*a760*/  FADD.FTZ R37, R249, R37 ;  /* 0x00000025f9257221 */ /* 0x000fe20000010000 */
[----:B------:R-:W-:Y:S02]  /*a770*/  FADD.FTZ R0, R238, R0 ;  /* 0x00000000ee007221 */ /* 0x000fe40000010000 */
[----:B------:R-:W-:Y:S01]  /*a780*/  FADD.FTZ R2, R142, R2 ;  /* 0x000000028e027221 */ /* 0x000fe20000010000 */
[----:B------:R-:W-:Y:S01]  /*a790*/  FADD.FTZ R37, R141, R37 ;  /* 0x000000258d257221 */ /* 0x000fe20000010000 */
[----:B------:R-:W-:Y:S03]  /*a7a0*/  FADD.FTZ R0, R236, R0 ;  /* 0x00000000ec007221 */ /* 0x000fe60000010000 */
[----:B------:R-:W4:Y:S01]  /*a7b0*/  MUFU.EX2 R65, R65 ;  /* 0x0000004100417308 */ /* 0x000f220000000800 */
[----:B------:R-:W-:Y:S01]  /*a7c0*/  FADD.FTZ R41, R250, R2 ;  /* 0x00000002fa297221 */ /* 0x000fe20000010000 */
[----:B------:R-:W-:Y:S04]  /*a7d0*/  FADD.FTZ R42, R246, R0 ;  /* 0x00000000f62a7221 */ /* 0x000fe80000010000 */
[----:B------:R-:W-:Y:S04]  /*a7e0*/  FADD.FTZ R2, R136, R42 ;  /* 0x0000002a88027221 */ /* 0x000fe80000010000 */
[----:B------:R-:W-:Y:S01]  /*a7f0*/  MUFU.EX2 R81, R67 ;  /* 0x0000004300517308 */ /* 0x000fe20000000800 */
[-C--:B-1----:R-:W-:Y:S01]  /*a800*/  HMMA.16816.F32.BF16 R20, R48, R52.reuse, R20 ;  /* 0x000000343014723c */ /* 0x082fe20000041814 */
[----:B---3--:R-:W1:Y:S05]  /*a810*/  LDSM.16.MT88.4 R60, [R184+0x5000] ;  /* 0x00500000b83c783b */ /* 0x008e6a0000004200 */
[C---:B------:R-:W-:Y:S03]  /*a820*/  HMMA.16816.F32.BF16 R24, R44.reuse, R52, R24 ;  /* 0x000000342c18723c */ /* 0x040fe60000041818 */
[----:B------:R3:W5:Y:S02]  /*a830*/  MUFU.EX2 R67, R43 ;  /* 0x0000002b00437308 */ /* 0x0007640000000800 */
[----:B----4-:R-:W-:Y:S01]  /*a840*/  F2FP.BF16.F32.PACK_AB R166, R65, R79 ;  /* 0x0000004f41a6723e */ /* 0x010fe200000010ff */
[-C--:B------:R-:W-:Y:S06]  /*a850*/  HMMA.16816.F32.BF16 R28, R44, R54.reuse, R28 ;  /* 0x000000362c1c723c */ /* 0x080fec000004181c */
[----:B------:R-:W-:Y:S01]  /*a860*/  HMMA.16816.F32.BF16 R32, R48, R54, R32 ;  /* 0x000000363020723c */ /* 0x000fe20000041820 */
[----:B------:R-:W4:Y:S04]  /*a870*/  LDSM.16.MT88.4 R52, [R135+0x5400] ;  /* 0x005400008734783b */ /* 0x000f280000004200 */
[----:B------:R-:W-:Y:S01]  /*a880*/  F2FP.BF16.F32.PACK_AB R44, R251, R243 ;  /* 0x000000f3fb2c723e */ /* 0x000fe200000010ff */
[----:B---3--:R-:W-:Y:S01]  /*a890*/  FADD.FTZ R43, R248, R36 ;  /* 0x00000024f82b7221 */ /* 0x008fe20000010000 */
[----:B------:R-:W-:Y:S01]  /*a8a0*/  F2FP.BF16.F32.PACK_AB R45, R247, R240 ;  /* 0x000000f0f72d723e */ /* 0x000fe200000010ff */
[----:B------:R-:W-:Y:S03]  /*a8b0*/  FADD.FTZ R36, R140, R37 ;  /* 0x000000258c247221 */ /* 0x000fe60000010000 */
[----:B------:R-:W-:Y:S01]  /*a8c0*/  F2FP.BF16.F32.PACK_AB R46, R142, R252 ;  /* 0x000000fc8e2e723e */ /* 0x000fe200000010ff */
[----:B------:R-:W-:Y:S01]  /*a8d0*/  FADD.FTZ R0, R138, R43 ;  /* 0x0000002b8a007221 */ /* 0x000fe20000010000 */
[----:B------:R-:W-:Y:S02]  /*a8e0*/  F2FP.BF16.F32.PACK_AB R47, R141, R249 ;  /* 0x000000f98d2f723e */ /* 0x000fe400000010ff */
[----:B------:R-:W-:Y:S02]  /*a8f0*/  F2FP.BF16.F32.PACK_AB R48, R237, R232 ;  /* 0x000000e8ed30723e */ /* 0x000fe400000010ff */
[----:B------:R-:W-:Y:S02]  /*a900*/  F2FP.BF16.F32.PACK_AB R49, R238, R233 ;  /* 0x000000e9ee31723e */ /* 0x000fe400000010ff */
[----:B------:R-:W-:Y:S01]  /*a910*/  F2FP.BF16.F32.PACK_AB R50, R248, R239 ;  /* 0x000000eff832723e */ /* 0x000fe200000010ff */
[-C--:B--2---:R-:W-:Y:S05]  /*a920*/  HMMA.16816.F32.BF16 R4, R44, R56.reuse, R4 ;  /* 0x000000382c04723c */ /* 0x084fea0000041804 */
[----:B------:R-:W-:Y:S02]  /*a930*/  F2FP.BF16.F32.PACK_AB R51, R246, R236 ;  /* 0x000000ecf633723e */ /* 0x000fe400000010ff */
[----:B-----5:R-:W-:Y:S05]  /*a940*/  F2FP.BF16.F32.PACK_AB R162, R67, R73 ;  /* 0x0000004943a2723e */ /* 0x020fea00000010ff */
[C---:B------:R-:W-:Y:S06]  /*a950*/  HMMA.16816.F32.BF16 R8, R48.reuse, R56, R8 ;  /* 0x000000383008723c */ /* 0x040fec0000041808 */
[-C--:B------:R-:W-:Y:S06]  /*a960*/  HMMA.16816.F32.BF16 R12, R48, R58.reuse, R12 ;  /* 0x0000003a300c723c */ /* 0x080fec000004180c */
[C---:B------:R-:W-:Y:S01]  /*a970*/  HMMA.16816.F32.BF16 R16, R44.reuse, R58, R16 ;  /* 0x0000003a2c10723c */ /* 0x040fe20000041810 */
[----:B------:R-:W2:Y:S05]  /*a980*/  LDSM.16.MT88.4 R56, [R184+0x5400] ;  /* 0x00540000b838783b */ /* 0x000eaa0000004200 */
[-C--:B-1----:R-:W-:Y:S06]  /*a990*/  HMMA.16816.F32.BF16 R20, R44, R60.reuse, R20 ;  /* 0x0000003c2c14723c */ /* 0x082fec0000041814 */
[C---:B------:R-:W-:Y:S06]  /*a9a0*/  HMMA.16816.F32.BF16 R24, R48.reuse, R60, R24 ;  /* 0x0000003c3018723c */ /* 0x040fec0000041818 */
[-C--:B------:R-:W-:Y:S06]  /*a9b0*/  HMMA.16816.F32.BF16 R28, R48, R62.reuse, R28 ;  /* 0x0000003e301c723c */ /* 0x080fec000004181c */
[----:B------:R-:W-:Y:S01]  /*a9c0*/  HMMA.16816.F32.BF16 R32, R44, R62, R32 ;  /* 0x0000003e2c20723c */ /* 0x000fe20000041820 */
[----:B------:R-:W1:Y:S04]  /*a9d0*/  LDSM.16.MT88.4 R60, [R135+0x5800] ;  /* 0x00580000873c783b */ /* 0x000e680000004200 */
[----:B------:R-:W-:Y:S02]  /*a9e0*/  F2FP.BF16.F32.PACK_AB R48, R151, R250 ;  /* 0x000000fa9730723e */ /* 0x000fe400000010ff */
[----:B------:R-:W-:Y:S04]  /*a9f0*/  F2FP.BF16.F32.PACK_AB R49, R139, R140 ;  /* 0x0000008c8b31723e */ /* 0x000fe800000010ff */
[----:B------:R-:W-:Y:S02]  /*aa00*/  F2FP.BF16.F32.PACK_AB R50, R153, R150 ;  /* 0x000000969932723e */ /* 0x000fe400000010ff */
[----:B------:R-:W-:Y:S02]  /*aa10*/  F2FP.BF16.F32.PACK_AB R51, R152, R149 ;  /* 0x000000959833723e */ /* 0x000fe400000010ff */
[----:B------:R-:W-:Y:S02]  /*aa20*/  F2FP.BF16.F32.PACK_AB R44, R137, R138 ;  /* 0x0000008a892c723e */ /* 0x000fe400000010ff */
[----:B------:R-:W-:Y:S02]  /*aa30*/  F2FP.BF16.F32.PACK_AB R45, R148, R136 ;  /* 0x00000088942d723e */ /* 0x000fe400000010ff */
[----:B------:R-:W-:Y:S01]  /*aa40*/  F2FP.BF16.F32.PACK_AB R46, R98, R99 ;  /* 0x00000063622e723e */ /* 0x000fe200000010ff */
[-C--:B----4-:R-:W-:Y:S05]  /*aa50*/  HMMA.16816.F32.BF16 R4, R48, R52.reuse, R4 ;  /* 0x000000343004723c */ /* 0x090fea0000041804 */
[----:B------:R-:W-:Y:S07]  /*aa60*/  F2FP.BF16.F32.PACK_AB R47, R96, R97 ;  /* 0x00000061602f723e */ /* 0x000fee00000010ff */
[C---:B------:R-:W-:Y:S06]  /*aa70*/  HMMA.16816.F32.BF16 R8, R44.reuse, R52, R8 ;  /* 0x000000342c08723c */ /* 0x040fec0000041808 */
[-C--:B------:R-:W-:Y:S06]  /*aa80*/  HMMA.16816.F32.BF16 R12, R44, R54.reuse, R12 ;  /* 0x000000362c0c723c */ /* 0x080fec000004180c */
[C---:B------:R-:W-:Y:S01]  /*aa90*/  HMMA.16816.F32.BF16 R16, R48.reuse, R54, R16 ;  /* 0x000000363010723c */ /* 0x040fe20000041810 */
[----:B------:R-:W3:Y:S05]  /*aaa0*/  LDSM.16.MT88.4 R52, [R184+0x5800] ;  /* 0x00580000b834783b */ /* 0x000eea0000004200 */
[-C--:B--2---:R-:W-:Y:S06]  /*aab0*/  HMMA.16816.F32.BF16 R20, R48, R56.reuse, R20 ;  /* 0x000000383014723c */ /* 0x084fec0000041814 */
[C---:B------:R-:W-:Y:S06]  /*aac0*/  HMMA.16816.F32.BF16 R24, R44.reuse, R56, R24 ;  /* 0x000000382c18723c */ /* 0x040fec0000041818 */
[-C--:B------:R-:W-:Y:S06]  /*aad0*/  HMMA.16816.F32.BF16 R28, R44, R58.reuse, R28 ;  /* 0x0000003a2c1c723c */ /* 0x080fec000004181c */
[----:B------:R-:W-:Y:S01]  /*aae0*/  HMMA.16816.F32.BF16 R32, R48, R58, R32 ;  /* 0x0000003a3020723c */ /* 0x000fe20000041820 */
[----:B------:R-:W2:Y:S04]  /*aaf0*/  LDSM.16.MT88.4 R56, [R184+0x5c00] ;  /* 0x005c0000b838783b */ /* 0x000ea80000004200 */
[----:B------:R-:W-:Y:S02]  /*ab00*/  F2FP.BF16.F32.PACK_AB R44, R94, R95 ;  /* 0x0000005f5e2c723e */ /* 0x000fe400000010ff */
[----:B------:R-:W-:Y:S04]  /*ab10*/  F2FP.BF16.F32.PACK_AB R45, R91, R93 ;  /* 0x0000005d5b2d723e */ /* 0x000fe800000010ff */
[----:B------:R-:W-:Y:S02]  /*ab20*/  F2FP.BF16.F32.PACK_AB R46, R92, R90 ;  /* 0x0000005a5c2e723e */ /* 0x000fe400000010ff */
[----:B------:R-:W-:Y:S02]  /*ab30*/  F2FP.BF16.F32.PACK_AB R47, R89, R88 ;  /* 0x00000058592f723e */ /* 0x000fe400000010ff */
[----:B------:R-:W-:Y:S02]  /*ab40*/  F2FP.BF16.F32.PACK_AB R48, R86, R87 ;  /* 0x000000575630723e */ /* 0x000fe400000010ff */
[----:B------:R-:W-:Y:S02]  /*ab50*/  F2FP.BF16.F32.PACK_AB R49, R84, R85 ;  /* 0x000000555431723e */ /* 0x000fe400000010ff */
[----:B------:R-:W-:Y:S01]  /*ab60*/  F2FP.BF16.F32.PACK_AB R50, R82, R83 ;  /* 0x000000535232723e */ /* 0x000fe200000010ff */
[-C--:B-1----:R-:W-:Y:S05]  /*ab70*/  HMMA.16816.F32.BF16 R4, R44, R60.reuse, R4 ;  /* 0x0000003c2c04723c */ /* 0x082fea0000041804 */
[----:B------:R-:W-:Y:S07]  /*ab80*/  F2FP.BF16.F32.PACK_AB R51, R68, R81 ;  /* 0x000000514433723e */ /* 0x000fee00000010ff */
[C---:B------:R-:W-:Y:S01]  /*ab90*/  HMMA.16816.F32.BF16 R8, R48.reuse, R60, R8 ;  /* 0x0000003c3008723c */ /* 0x040fe20000041808 */
[----:B------:R-:W1:Y:S05]  /*aba0*/  MUFU.EX2 R60, R80 ;  /* 0x00000050003c7308 */ /* 0x000e6a0000000800 */
[-C--:B------:R-:W-:Y:S06]  /*abb0*/  HMMA.16816.F32.BF16 R12, R48, R62.reuse, R12 ;  /* 0x0000003e300c723c */ /* 0x080fec000004180c */
[C---:B------:R-:W-:Y:S06]  /*abc0*/  HMMA.16816.F32.BF16 R16, R44.reuse, R62, R16 ;  /* 0x0000003e2c10723c */ /* 0x040fec0000041810 */
[-C--:B---3--:R-:W-:Y:S05]  /*abd0*/  HMMA.16816.F32.BF16 R20, R44, R52.reuse, R20 ;  /* 0x000000342c14723c */ /* 0x088fea0000041814 */
[----:B-1----:R-:W-:Y:S01]  /*abe0*/  F2FP.BF16.F32.PACK_AB R167, R66, R60 ;  /* 0x0000003c42a7723e */ /* 0x002fe200000010ff */
[C---:B------:R-:W-:Y:S06]  /*abf0*/  HMMA.16816.F32.BF16 R24, R48.reuse, R52, R24 ;  /* 0x000000343018723c */ /* 0x040fec0000041818 */
[-C--:B------:R-:W-:Y:S06]  /*ac00*/  HMMA.16816.F32.BF16 R28, R48, R54.reuse, R28 ;  /* 0x00000036301c723c */ /* 0x080fec000004181c */
[----:B------:R-:W-:Y:S06]  /*ac10*/  HMMA.16816.F32.BF16 R32, R44, R54, R32 ;  /* 0x000000362c20723c */ /* 0x000fec0000041820 */
[-C--:B------:R-:W-:Y:S07]  /*ac20*/  HMMA.16816.F32.BF16 R140, R160, R144.reuse, R4 ;  /* 0x00000090a08c723c */ /* 0x080fee0000041804 */
[----:B------:R-:W-:Y:S01]  /*ac30*/  FADD.FTZ R4, R151, R41 ;  /* 0x0000002997047221 */ /* 0x000fe20000010000 */
[----:B------:R-:W-:Y:S03]  /*ac40*/  FADD.FTZ R6, R139, R36 ;  /* 0x000000248b067221 */ /* 0x000fe60000010000 */
        /* <DEDUP_REMOVED lines=21> */
[-C--:B--2---:R-:W-:Y:S03]  /*ada0*/  HMMA.16816.F32.BF16 R152, R160, R56.reuse, R20 ;  /* 0x00000038a098723c */ /* 0x084fe60000041814 */
        /* <DEDUP_REMOVED lines=16> */
[----:B------:R-:W-:Y:S05]  /*aeb0*/  HMMA.16816.F32.BF16 R160, R160, R58, R32 ;  /* 0x0000003aa0a0723c */ /* 0x000fea0000041820 */
        /* <DEDUP_REMOVED lines=8> */
[----:B------:R-:W-:Y:S01]  /*af40*/  MOV R20, R3 ;  /* 0x0000000300147202 */ /* 0x000fe20000000f00 */
[----:B------:R2:W-:Y:S01]  /*af50*/  STL [R1], R6 ;  /* 0x0000000601007387 */ /* 0x0005e20000100800 */
[----:B------:R-:W-:Y:S01]  /*af60*/  FADD.FTZ R2, R65, R2 ;  /* 0x0000000241027221 */ /* 0x000fe20000010000 */
[----:B------:R-:W-:Y:S01]  /*af70*/  FADD.FTZ R0, R66, R0 ;  /* 0x0000000042007221 */ /* 0x000fe20000010000 */
[----:B------:R-:W-:Y:S01]  /*af80*/  MOV R3, R40 ;  /* 0x0000002800037202 */ /* 0x000fe20000000f00 */
[----:B------:R2:W-:Y:S04]  /*af90*/  STL [R1+0x8], R4 ;  /* 0x0000080401007387 */ /* 0x0005e80000100800 */
[----:B------:R2:W-:Y:S04]  /*afa0*/  STL [R1+0x4], R2 ;  /* 0x0000040201007387 */ /* 0x0005e80000100800 */
[----:B------:R2:W-:Y:S01]  /*afb0*/  STL [R1+0xc], R0 ;  /* 0x00000c0001007387 */ /* 0x0005e20000100800 */
[----:B------:R-:W-:Y:S05]  /*afc0*/  @P0 BRA `(.L_x_270) ;  /* 0xffffffb8007c0947 */ /* 0x000fea000383ffff */
.L_x_269:
[----:B------:R-:W1:Y:S01]  /*afd0*/  LDL.LU R8, [R1] ;  /* 0x0000000001087983 */ /* 0x000e620000300800 */
[----:B------:R-:W3:Y:S01]  /*afe0*/  S2R R9, SR_TID.X ;  /* 0x0000000000097919 */ /* 0x000ee20000002100 */
[----:B------:R-:W4:Y:S02]  /*aff0*/  S2UR UR4, SR_CgaCtaId ;  /* 0x00000000000479c3 */ /* 0x000f240000008800 */
[----:B------:R-:W5:Y:S04]  /*b000*/  LDL.LU R7, [R1+0x8] ;  /* 0x0000080001077983 */ /* 0x000f680000300800 */
[----:B--2---:R-:W2:Y:S01]  /*b010*/  LDL.LU R6, [R1+0x4] ;  /* 0x0000040001067983 */ /* 0x004ea20000300800 */
[----:B------:R-:W-:Y:S01]  /*b020*/  UMOV UR5, 0x400 ;  /* 0x0000040000057882 */ /* 0x000fe20000000000 */
[----:B------:R-:W3:Y:S02]  /*b030*/  S2UR UR11, SR_CTAID.Y ;  /* 0x00000000000b79c3 */ /* 0x000ee40000002600 */
[----:B------:R-:W3:Y:S01]  /*b040*/  LDL.LU R5, [R1+0xc] ;  /* 0x00000c0001057983 */ /* 0x000ee20000300800 */
[----:B------:R-:W-:Y:S01]  /*b050*/  UMOV UR16, URZ ;  /* 0x0000003f00107c82 */ /* 0x000fe20008000000 */
[----:B------:R-:W-:Y:S01]  /*b060*/  UMOV UR17, URZ ;  /* 0x0000003f00117c82 */ /* 0x000fe20008000000 */
[----:B------:R-:W-:Y:S03]  /*b070*/  BSSY B0, `(.L_x_273) ;  /* 0x00000dd000007945 */ /* 0x000fe60003800000 */
[----:B------:R-:W3:Y:S01]  /*b080*/  S2UR UR10, SR_CTAID.X ;  /* 0x00000000000a79c3 */ /* 0x000ee20000002500 */
[----:B----4-:R-:W-:-:S07]  /*b090*/  ULEA UR4, UR4, UR5, 0x18 ;  /* 0x0000000504047291 */ /* 0x010fce000f8ec03f */
[----:B------:R-:W4:Y:S01]  /*b0a0*/  LDC.64 R28, c[0x0][0x2a0] ;  /* 0x0000a800ff1c7b82 */ /* 0x000f220000000a00 */
[----:B------:R-:W-:Y:S02]  /*b0b0*/  ULDC.U8 UR5, c[0x0][0x3d8] ;  /* 0x0000f60000057ab9 */ /* 0x000fe40000000000 */
[----:B------:R-:W-:Y:S01]  /*b0c0*/  UISETP.NE.AND UP1, UPT, UR5, URZ, UPT ;  /* 0x0000003f0500728c */ /* 0x000fe2000bf25270 */
[----:B-1----:R-:W1:Y:S04]  /*b0d0*/  SHFL.BFLY PT, R2, R8, 0x2, 0x1f ;  /* 0x0c401f0008027f89 */ /* 0x002e6800000e0000 */
[----:B-----5:R-:W5:Y:S04]  /*b0e0*/  SHFL.BFLY PT, R0, R7, 0x2, 0x1f ;  /* 0x0c401f0007007f89 */ /* 0x020f6800000e0000 */
[----:B--2---:R-:W2:Y:S04]  /*b0f0*/  SHFL.BFLY PT, R4, R6, 0x2, 0x1f ;  /* 0x0c401f0006047f89 */ /* 0x004ea800000e0000 */
[----:B---3--:R-:W3:Y:S01]  /*b100*/  SHFL.BFLY PT, R3, R5, 0x2, 0x1f ;  /* 0x0c401f0005037f89 */ /* 0x008ee200000e0000 */
[----:B-1----:R-:W-:-:S05]  /*b110*/  FADD.FTZ R2, R2, R8 ;  /* 0x0000000802027221 */ /* 0x002fca0000010000 */
[----:B------:R-:W1:Y:S01]  /*b120*/  SHFL.BFLY PT, R8, R2, 0x1, 0x1f ;  /* 0x0c201f0002087f89 */ /* 0x000e6200000e0000 */
[----:B-----5:R-:W-:Y:S01]  /*b130*/  FADD.FTZ R0, R0, R7 ;  /* 0x0000000700007221 */ /* 0x020fe20000010000 */
[----:B--2---:R-:W-:-:S04]  /*b140*/  FADD.FTZ R4, R4, R6 ;  /* 0x0000000604047221 */ /* 0x004fc80000010000 */
[----:B------:R-:W2:Y:S01]  /*b150*/  SHFL.BFLY PT, R7, R0, 0x1, 0x1f ;  /* 0x0c201f0000077f89 */ /* 0x000ea200000e0000 */
[----:B---3--:R-:W-:-:S03]  /*b160*/  FADD.FTZ R3, R3, R5 ;  /* 0x0000000503037221 */ /* 0x008fc60000010000 */
[----:B------:R-:W3:Y:S04]  /*b170*/  SHFL.BFLY PT, R5, R4, 0x1, 0x1f ;  /* 0x0c201f0004057f89 */ /* 0x000ee800000e0000 */
[----:B------:R-:W5:Y:S01]  /*b180*/  SHFL.BFLY PT, R6, R3, 0x1, 0x1f ;  /* 0x0c201f0003067f89 */ /* 0x000f6200000e0000 */
[----:B-1----:R-:W-:Y:S01]  /*b190*/  FADD.FTZ R22, R2, R8 ;  /* 0x0000000802167221 */ /* 0x002fe20000010000 */
[----:B------:R-:W-:-:S04]  /*b1a0*/  MOV R2, 0x3f800000 ;  /* 0x3f80000000027802 */ /* 0x000fc80000000f00 */
[----:B------:R-:W-:Y:S01]  /*b1b0*/  FSETP.NE.FTZ.AND P5, PT, R22, RZ, PT ;  /* 0x000000ff1600720b */ /* 0x000fe20003fb5000 */
[----:B--2---:R-:W-:Y:S01]  /*b1c0*/  FADD.FTZ R21, R0, R7 ;  /* 0x0000000700157221 */ /* 0x004fe20000010000 */
[----:B------:R-:W-:-:S04]  /*b1d0*/  SHF.R.S32.HI R7, RZ, 0x1f, R9 ;  /* 0x0000001fff077819 */ /* 0x000fc80000011409 */
[----:B------:R-:W-:Y:S01]  /*b1e0*/  FSETP.NE.FTZ.AND P4, PT, R21, RZ, PT ;  /* 0x000000ff1500720b */ /* 0x000fe20003f95000 */
[----:B---3--:R-:W-:Y:S01]  /*b1f0*/  FADD.FTZ R19, R4, R5 ;  /* 0x0000000504137221 */ /* 0x008fe20000010000 */
[----:B------:R-:W-:Y:S01]  /*b200*/  LEA.HI R5, R7, R9, RZ, 0x2 ;  /* 0x0000000907057211 */ /* 0x000fe200078f10ff */
[----:B-----5:R-:W-:Y:S01]  /*b210*/  FADD.FTZ R23, R3, R6 ;  /* 0x0000000603177221 */ /* 0x020fe20000010000 */
[----:B------:R-:W-:-:S03]  /*b220*/  MOV R3, 0x3f800000 ;  /* 0x3f80000000037802 */ /* 0x000fc60000000f00 */
[----:B------:R-:W1:Y:S01]  /*b230*/  @P5 MUFU.RCP R2, R22 ;  /* 0x0000001600025308 */ /* 0x000e620000001000 */
[----:B------:R-:W-:Y:S02]  /*b240*/  LEA.HI R7, R7, R9, RZ, 0x5 ;  /* 0x0000000907077211 */ /* 0x000fe400078f28ff */
[----:B------:R-:W-:Y:S02]  /*b250*/  LOP3.LUT R6, R5, 0xfffffffc, RZ, 0xc0, !PT ;  /* 0xfffffffc05067812 */ /* 0x000fe400078ec0ff */
[----:B------:R-:W-:Y:S02]  /*b260*/  LOP3.LUT R0, R7, 0xffffffe0, RZ, 0xc0, !PT ;  /* 0xffffffe007007812 */ /* 0x000fe400078ec0ff */
[----:B------:R-:W-:Y:S01]  /*b270*/  FSETP.NE.FTZ.AND P3, PT, R19, RZ, PT ;  /* 0x000000ff1300720b */ /* 0x000fe20003f75000 */
[----:B------:R-:W2:Y:S01]  /*b280*/  @P4 MUFU.RCP R3, R21 ;  /* 0x0000001500034308 */ /* 0x000ea20000001000 */
[----:B------:R-:W-:Y:S01]  /*b290*/  SHF.R.S32.HI R7, RZ, 0x5, R7 ;  /* 0x00000005ff077819 */ /* 0x000fe20000011407 */
[----:B------:R-:W-:Y:S01]  /*b2a0*/  IMAD.IADD R6, R9, 0x1, -R6 ;  /* 0x0000000109067824 */ /* 0x000fe200078e0a06 */
[----:B------:R-:W-:-:S02]  /*b2b0*/  FSETP.NE.FTZ.AND P2, PT, R23, RZ, PT ;  /* 0x000000ff1700720b */ /* 0x000fc40003f55000 */
[----:B------:R-:W-:Y:S01]  /*b2c0*/  IADD3 R4, -R0, R9, RZ ;  /* 0x0000000900047210 */ /* 0x000fe20007ffe1ff */
[----:B------:R-:W-:Y:S01]  /*b2d0*/  IMAD R24, R7, 0x100, R6 ;  /* 0x0000010007187824 */ /* 0x000fe200078e0206 */
[----:B------:R-:W-:Y:S01]  /*b2e0*/  MOV R0, 0x3f800000 ;  /* 0x3f80000000007802 */ /* 0x000fe20000000f00 */
[C---:B-1----:R-:W-:Y:S01]  /*b2f0*/  FMUL.FTZ R140, R2.reuse, R140 ;  /* 0x0000008c028c7220 */ /* 0x042fe20000410000 */
        /* <DEDUP_REMOVED lines=8> */
[C---:B--2---:R-:W-:Y:S01]  /*b380*/  FMUL.FTZ R142, R3.reuse, R142 ;  /* 0x0000008e038e7220 */ /* 0x044fe20000410000 */
[----:B------:R-:W-:Y:S01]  /*b390*/  LOP3.LUT P6, RZ, R4, 0x3, RZ, 0xc0, !PT ;  /* 0x0000000304ff7812 */ /* 0x000fe200078cc0ff */
[C---:B------:R-:W-:Y:S01]  /*b3a0*/  FMUL.FTZ R17, R3.reuse, R143 ;  /* 0x0000008f03117220 */ /* 0x040fe20000410000 */
[C---:B------:R-:W-:Y:S01]  /*b3b0*/  FMUL.FTZ R146, R3.reuse, R146 ;  /* 0x0000009203927220 */ /* 0x040fe20000410000 */
[C---:B------:R-:W-:Y:S01]  /*b3c0*/  FMUL.FTZ R14, R3.reuse, R147 ;  /* 0x00000093030e7220 */ /* 0x040fe20000410000 */
[C---:B------:R-:W-:Y:S01]  /*b3d0*/  FMUL.FTZ R154, R3.reuse, R154 ;  /* 0x0000009a039a7220 */ /* 0x040fe20000410000 */
[C---:B------:R-:W-:Y:S01]  /*b3e0*/  FMUL.FTZ R12, R3.reuse, R155 ;  /* 0x0000009b030c7220 */ /* 0x040fe20000410000 */
[C---:B------:R-:W-:Y:S01]  /*b3f0*/  FMUL.FTZ R162, R3.reuse, R162 ;  /* 0x000000a203a27220 */ /* 0x040fe20000410000 */
[----:B------:R-:W-:Y:S01]  /*b400*/  FMUL.FTZ R6, R3, R163 ;  /* 0x000000a303067220 */ /* 0x000fe20000410000 */
[----:B------:R-:W-:Y:S01]  /*b410*/  IMAD.MOV.U32 R4, RZ, RZ, 0x3f800000 ;  /* 0x3f800000ff047424 */ /* 0x000fe200078e00ff */
[----:B------:R-:W-:Y:S01]  /*b420*/  SHF.R.S32.HI R3, RZ, 0x1f, R2 ;  /* 0x0000001fff037819 */ /* 0x000fe20000011402 */
[----:B------:R-:W1:Y:S01]  /*b430*/  @P3 MUFU.RCP R0, R19 ;  /* 0x0000001300003308 */ /* 0x000e620000001000 */
[----:B------:R-:W-:-:S02]  /*b440*/  F2FP.BF16.F32.PACK_AB R18, R18, R140 ;  /* 0x0000008c1212723e */ /* 0x000fc400000010ff */
[----:B------:R-:W-:Y:S02]  /*b450*/  LEA.HI R3, R3, R2, RZ, 0x3 ;  /* 0x0000000203037211 */ /* 0x000fe400078f18ff */
[----:B------:R-:W-:Y:S02]  /*b460*/  F2FP.BF16.F32.PACK_AB R17, R17, R142 ;  /* 0x0000008e1111723e */ /* 0x000fe400000010ff */
[----:B------:R-:W-:Y:S01]  /*b470*/  LOP3.LUT R3, R3, 0xfffffff8, RZ, 0xc0, !PT ;  /* 0xfffffff803037812 */ /* 0x000fe200078ec0ff */
[----:B------:R-:W2:Y:S01]  /*b480*/  @P2 MUFU.RCP R4, R23 ;  /* 0x0000001700042308 */ /* 0x000ea20000001000 */
[----:B------:R-:W-:Y:S02]  /*b490*/  F2FP.BF16.F32.PACK_AB R15, R15, R144 ;  /* 0x000000900f0f723e */ /* 0x000fe400000010ff */
[----:B------:R-:W-:Y:S02]  /*b4a0*/  IADD3 R3, R2, -R3, RZ ;  /* 0x8000000302037210 */ /* 0x000fe40007ffe0ff */
[----:B------:R-:W-:-:S02]  /*b4b0*/  F2FP.BF16.F32.PACK_AB R14, R14, R146 ;  /* 0x000000920e0e723e */ /* 0x000fc400000010ff */
[C---:B------:R-:W-:Y:S01]  /*b4c0*/  LEA.HI R2, R3.reuse, R3, RZ, 0x1 ;  /* 0x0000000303027211 */ /* 0x040fe200078f08ff */
        /* <DEDUP_REMOVED lines=9> */
[----:B--2---:R-:W-:Y:S01]  /*b560*/  FMUL.FTZ R139, R4, R139 ;  /* 0x0000008b048b7220 */ /* 0x004fe20000410000 */
        /* <DEDUP_REMOVED lines=36> */
[----:B------:R-:W2:Y:S01]  /*b7b0*/  S2UR UR8, SR_CTAID.Z ;  /* 0x00000000000879c3 */ /* 0x000ea20000002700 */
        /* <DEDUP_REMOVED lines=21> */
[----:B-1----:R-:W-:Y:S01]  /*b910*/  MOV R15, 0x7f800000 ;  /* 0x7f800000000f7802 */ /* 0x002fe20000000f00 */
[----:B------:R-:W-:Y:S01]  /*b920*/  @!UP2 ULDC UR4, c[0x0][0x2c4] ;  /* 0x0000b1000004aab9 */ /* 0x000fe20000000800 */
[----:B------:R1:W-:Y:S01]  /*b930*/  STS [R2+0x200], R12 ;  /* 0x0002000c02007388 */ /* 0x0003e20000000800 */
[----:B------:R-:W-:Y:S01]  /*b940*/  @!UP0 UMOV UR12, 0x1 ;  /* 0x00000001000c8882 */ /* 0x000fe20000000000 */
[----:B------:R-:W-:Y:S01]  /*b950*/  @!UP2 UIMAD UR4, UR11, UR4, URZ ;  /* 0x000000040b04a2a4 */ /* 0x000fe2000f8e023f */
[----:B---3--:R-:W-:Y:S01]  /*b960*/  IMAD.MOV.U32 R14, RZ, RZ, 0x7f800000 ;  /* 0x7f800000ff0e7424 */ /* 0x008fe200078e00ff */
[----:B------:R-:W-:Y:S02]  /*b970*/  UIMAD UR6, UR10, UR12, URZ ;  /* 0x0000000c0a0672a4 */ /* 0x000fe4000f8e023f */
[----:B------:R-:W-:-:S02]  /*b980*/  USEL UR7, UR7, URZ, UP2 ;  /* 0x0000003f07077287 */ /* 0x000fc40009000000 */
[----:B------:R-:W-:Y:S01]  /*b990*/  USHF.L.U32 UR6, UR6, 0x7, URZ ;  /* 0x0000000706067899 */ /* 0x000fe2000800063f */
[----:B-----5:R-:W-:Y:S01]  /*b9a0*/  IADD3 R0, R4, R2, RZ ;  /* 0x0000000204007210 */ /* 0x020fe20007ffe0ff */
[----:B--2---:R-:W-:Y:S01]  /*b9b0*/  UIMAD UR7, UR8, UR13, UR7 ;  /* 0x0000000d080772a4 */ /* 0x004fe2000f8e0207 */
[----:B------:R-:W-:Y:S01]  /*b9c0*/  @P2 MUFU.LG2 R4, R23 ;  /* 0x0000001700042308 */ /* 0x000fe20000000c00 */
[----:B------:R-:W-:Y:S01]  /*b9d0*/  @!UP2 UMOV UR16, UR4 ;  /* 0x000000040010ac82 */ /* 0x000fe20008000000 */
[----:B------:R-:W-:Y:S01]  /*b9e0*/  @!UP2 USHF.R.S32.HI UR17, URZ, 0x1f, UR4 ;  /* 0x0000001f3f11a899 */ /* 0x000fe20008011404 */
[----:B------:R2:W-:Y:S01]  /*b9f0*/  STS [R0], R7 ;  /* 0x0000000700007388 */ /* 0x0005e20000000800 */
[----:B------:R-:W-:Y:S01]  /*ba00*/  USHF.R.S32.HI UR13, URZ, 0x1f, UR6 ;  /* 0x0000001f3f0d7899 */ /* 0x000fe20008011406 */
[----:B----4-:R-:W-:Y:S01]  /*ba10*/  MOV R13, 0x7f800000 ;  /* 0x7f800000000d7802 */ /* 0x010fe20000000f00 */
[----:B------:R-:W3:Y:S01]  /*ba20*/  @P5 LDC R3, c[0x0][0x2e8] ;  /* 0x0000ba00ff035b82 */ /* 0x000ee20000000800 */
[----:B------:R4:W-:Y:S01]  /*ba30*/  STS [R0+0x200], R6 ;  /* 0x0002000600007388 */ /* 0x0009e20000000800 */
[----:B------:R-:W-:-:S02]  /*ba40*/  USHF.R.S32.HI UR5, URZ, 0x1f, UR7 ;  /* 0x0000001f3f057899 */ /* 0x000fc40008011407 */
[----:B------:R-:W-:Y:S01]  /*ba50*/  UIADD3 UR16, UP1, UP0, UR6, UR16, UR7 ;  /* 0x0000001006107290 */ /* 0x000fe2000f83e007 */
[----:B------:R-:W-:Y:S03]  /*ba60*/  STS [R2+0x1000], R10 ;  /* 0x0010000a02007388 */ /* 0x000fe60000000800 */
[----:B------:R-:W-:Y:S01]  /*ba70*/  UIADD3.X UR13, UR13, UR17, UR5, UP1, UP0 ;  /* 0x000000110d0d7290 */ /* 0x000fe20008fe0405 */
[----:B------:R5:W-:Y:S01]  /*ba80*/  STS [R2+0x1200], R9 ;  /* 0x0012000902007388 */ /* 0x000be20000000800 */
[----:B-1----:R-:W-:-:S03]  /*ba90*/  MOV R12, 0x7f800000 ;  /* 0x7f800000000c7802 */ /* 0x002fc60000000f00 */
[----:B------:R1:W-:Y:S04]  /*baa0*/  STS [R0+0x1200], R8 ;  /* 0x0012000800007388 */ /* 0x0003e80000000800 */
[----:B------:R3:W-:Y:S01]  /*bab0*/  STS [R0+0x1000], R5 ;  /* 0x0010000500007388 */ /* 0x0007e20000000800 */
[----:B--2---:R-:W2:Y:S08]  /*bac0*/  @P3 LDC R7, c[0x0][0x2e8] ;  /* 0x0000ba00ff073b82 */ /* 0x004eb00000000800 */
[----:B----4-:R-:W4:Y:S01]  /*bad0*/  @P2 LDC R6, c[0x0][0x2e8] ;  /* 0x0000ba00ff062b82 */ /* 0x010f220000000800 */
[----:B-----5:R5:W5:Y:S07]  /*bae0*/  @P5 MUFU.LG2 R2, R22 ;  /* 0x0000001600025308 */ /* 0x020b6e0000000c00 */
[----:B-1----:R-:W1:Y:S01]  /*baf0*/  @P4 LDC R8, c[0x0][0x2e8] ;  /* 0x0000ba00ff084b82 */ /* 0x002e620000000800 */
[----:B------:R-:W5:Y:S08]  /*bb00*/  @P4 MUFU.LG2 R9, R21 ;  /* 0x0000001500094308 */ /* 0x000f700000000c00 */
[----:B---3--:R-:W3:Y:S01]  /*bb10*/  @P3 MUFU.LG2 R5, R19 ;  /* 0x0000001300053308 */ /* 0x008ee20000000c00 */
[----:B-----5:R-:W2:Y:S01]  /*bb20*/  LDC.64 R22, c[0x0][0x290] ;  /* 0x0000a400ff167b82 */ /* 0x020ea20000000a00 */
[----:B------:R-:W-:-:S04]  /*bb30*/  @P5 FMUL.FTZ R0, R2, 0.69314718246459960938 ;  /* 0x3f31721802005820 */ /* 0x000fc80000410000 */
[----:B------:R-:W-:Y:S01]  /*bb40*/  @P5 FFMA.FTZ R15, R40, R3, R0 ;  /* 0x00000003280f5223 */ /* 0x000fe20000010000 */
[----:B------:R-:W-:Y:S01]  /*bb50*/  @P2 FMUL.FTZ R0, R4, 0.69314718246459960938 ;  /* 0x3f31721804002820 */ /* 0x000fe20000410000 */
[----:B------:R-:W-:-:S03]  /*bb60*/  @P4 FMUL.FTZ R3, R9, 0.69314718246459960938 ;  /* 0x3f31721809034820 */ /* 0x000fc60000410000 */
[----:B----4-:R-:W-:Y:S01]  /*bb70*/  @P2 FFMA.FTZ R13, R20, R6, R0 ;  /* 0x00000006140d2223 */ /* 0x010fe20000010000 */
[----:B-1----:R-:W-:Y:S01]  /*bb80*/  @P4 FFMA.FTZ R14, R39, R8, R3 ;  /* 0x00000008270e4223 */ /* 0x002fe20000010003 */
[----:B---3--:R-:W-:-:S04]  /*bb90*/  @P3 FMUL.FTZ R2, R5, 0.69314718246459960938 ;  /* 0x3f31721805023820 */ /* 0x008fc80000410000 */
[----:B--2---:R-:W-:Y:S01]  /*bba0*/  @P3 FFMA.FTZ R12, R38, R7, R2 ;  /* 0x00000007260c3223 */ /* 0x004fe20000010002 */
        /* <DEDUP_REMOVED lines=41> */
.L_x_274:
[----:B------:R-:W-:Y:S05]  /*be40*/  BSYNC B0 ;  /* 0x0000000000007941 */ /* 0x000fea0003800000 */
.L_x_273:
        /* <DEDUP_REMOVED lines=37> */
.L_x_267:
        /* <DEDUP_REMOVED lines=87> */
.L_x_276:
[----:B------:R-:W-:Y:S05]  /*c610*/  BSYNC B0 ;  /* 0x0000000000007941 */ /* 0x000fea0003800000 */
.L_x_275:
        /* <DEDUP_REMOVED lines=10> */
.L_x_278:
[----:B------:R-:W-:Y:S05]  /*c6c0*/  BSYNC B0 ;  /* 0x0000000000007941 */ /* 0x000fea0003800000 */
.L_x_277:
        /* <DEDUP_REMOVED lines=10> */
.L_x_280:
[----:B------:R-:W-:Y:S05]  /*c770*/  BSYNC B0 ;  /* 0x0000000000007941 */ /* 0x000fea0003800000 */
.L_x_279:
        /* <DEDUP_REMOVED lines=10> */
.L_x_281:
        /* <DEDUP_REMOVED lines=14> */
.L_x_722:


//--------------------- .text._ZN5flash16flash_fwd_kernelI23Flash_fwd_kernel_traitsILi32ELi128ELi128ELi4ELb0ELb0EN7cutlass10bfloat16_tE19Flash_kernel_traitsILi32ELi128ELi128ELi4ES3_EELb1ELb1ELb0ELb0ELb0ELb1ELb0ELb0EEEvNS_16Flash_fwd_paramsE --------------------------
	.section	.text._ZN5flash16flash_fwd_kernelI23Flash_fwd_kernel_traitsILi32ELi128ELi128ELi4ELb0ELb0EN7cutlass10bfloat16_tE19Flash_kernel_traitsILi32ELi128ELi128ELi4ES3_EELb1ELb1ELb0ELb0ELb0ELb1ELb0ELb0EEEvNS_16Flash_fwd_paramsE,"ax",@progbits
	.align	128
        .global         _ZN5flash16flash_fwd_kernelI23Flash_fwd_kernel_traitsILi32ELi128ELi128ELi4ELb0ELb0EN7cutlass10bfloat16_tE19Flash_kernel_traitsILi32ELi128ELi128ELi4ES3_EELb1ELb1ELb0ELb0ELb0ELb1ELb0ELb0EEEvNS_16Flash_fwd_paramsE
        .type           _ZN5flash16flash_fwd_kernelI23Flash_fwd_kernel_traitsILi32ELi128ELi128ELi4ELb0ELb0EN7cutlass10bfloat16_tE19Flash_kernel_traitsILi32ELi128ELi128ELi4ES3_EELb1ELb1ELb0ELb0ELb0ELb1ELb0ELb0EEEvNS_16Flash_fwd_paramsE,@function
        .size           _ZN5flash16flash_fwd_kernelI23Flash_fwd_kernel_traitsILi32ELi128ELi128ELi4ELb0ELb0EN7cutlass10bfloat16_tE19Flash_kernel_traitsILi32ELi128ELi128ELi4ES3_EELb1ELb1ELb0ELb0ELb0ELb1ELb0ELb0EEEvNS_16Flash_fwd_paramsE,(.L_x_723 - _ZN5flash16flash_fwd_kernelI23Flash_fwd_kernel_traitsILi32ELi128ELi128ELi4ELb0ELb0EN7cutlass10bfloat16_tE19Flash_kernel_traitsILi32ELi128ELi128ELi4ES3_EELb1ELb1ELb0ELb0ELb0ELb1ELb0ELb0EEEvNS_16Flash_fwd_paramsE)
        .other          _ZN5flash16flash_fwd_kernelI23Flash_fwd_kernel_traitsILi32ELi128ELi128ELi4ELb0ELb0EN7cutlass10bfloat16_tE19Flash_kernel_traitsILi32ELi128ELi128ELi4ES3_EELb1ELb1ELb0ELb0ELb0ELb1ELb0ELb0EEEvNS_16Flash_fwd_paramsE,@"STO_CUDA_ENTRY STV_DEFAULT"
_ZN5flash16flash_fwd_kernelI23Flash_fwd_kernel_traitsILi32ELi128ELi128ELi4ELb0ELb0EN7cutlass10bfloat16_tE19Flash_kernel_traitsILi32ELi128ELi128ELi4ES3_EELb1ELb1ELb0ELb0ELb0ELb1ELb0ELb0EEEvNS_16Flash_fwd_paramsE:
.text._ZN5flash16flash_fwd_kernelI23Flash_fwd_kernel_traitsILi32ELi128ELi128ELi4ELb0ELb0EN7cutlass10bfloat16_tE19Flash_kernel_traitsILi32ELi128ELi128ELi4ES3_EELb1ELb1ELb0ELb0ELb0ELb1ELb0ELb0EEEvNS_16Flash_fwd_paramsE:
        /* <DEDUP_REMOVED lines=9> */
[----:B------:R-:W4:Y:S01]  /*0090*/  S2R R57, SR_TID.X ;  /* 0x0000000000397919 */ /* 0x000f220000002100 */
[----:B------:R-:W-:Y:S01]  /*00a0*/  ULDC.64 UR6, c[0x0][0x2f0] ;  /* 0x0000bc0000067ab9 */ /* 0x000fe20000000a00 */
[----:B------:R-:W-:Y:S01]  /*00b0*/  ULDC.64 UR8, c[0x0][0x2f0] ;  /* 0x0000bc0000087ab9 */ /* 0x000fe20000000a00 */
[----:B-1----:R-:W-:-:S04]  /*00c0*/  VIADD R1, R1, 0xffffff58 ;  /* 0xffffff5801017836 */ /* 0x002fc80000000000 */
[----:B------:R2:W5:Y:S01]  /*00d0*/  @P2 LDG.E.64 R4, desc[UR28][R2.64] ;  /* 0x0000001c02042981 */ /* 0x000562000c1e1b00 */
[----:B------:R-:W-:Y:S08]  /*00e0*/  S2UR UR27, SR_CTAID.X ;  /* 0x00000000001b79c3 */ /* 0x000ff00000002500 */
[----:B------:R-:W1:Y:S08]  /*00f0*/  S2UR UR17, SR_CTAID.Y ;  /* 0x00000000001179c3 */ /* 0x000e700000002600 */
[----:B------:R-:W4:Y:S01]  /*0100*/  S2UR UR16, SR_CTAID.Z ;  /* 0x00000000001079c3 */ /* 0x000f220000002700 */
[----:B--2---:R-:W-:-:S07]  /*0110*/  @P2 IMAD.MOV.U32 R2, RZ, RZ, R6 ;  /* 0x000000ffff022224 */ /* 0x004fce00078e0006 */
[----:B------:R-:W2:Y:S01]  /*0120*/  @P2 LDC R0, c[0x0][0x3b0] ;  /* 0x0000ec00ff002b82 */ /* 0x000ea20000000800 */
[----:B---3--:R-:W-:-:S06]  /*0130*/  @P2 IMAD.MOV.U32 R3, RZ, RZ, R7 ;  /* 0x000000ffff032224 */ /* 0x008fcc00078e0007 */
[----:B------:R-:W2:Y:S01]  /*0140*/  @P2 LDG.E.64 R2, desc[UR28][R2.64] ;  /* 0x0000001c02022981 */ /* 0x000ea2000c1e1b00 */
[----:B------:R-:W-:Y:S02]  /*0150*/  UISETP.NE.U32.AND UP2, UPT, UR6, URZ, UPT ;  /* 0x0000003f0600728c */ /* 0x000fe4000bf45070 */
[----:B-1----:R-:W-:Y:S02]  /*0160*/  UIMAD.WIDE UR8, UR17, 0x4, UR8 ;  /* 0x00000004110878a5 */ /* 0x002fe4000f8e0208 */
[----:B------:R-:W-:Y:S01]  /*0170*/  UISETP.NE.AND.EX UP2, UPT, UR7, URZ, UPT, UP2 ;  /* 0x0000003f0700728c */ /* 0x000fe2000bf45320 */
[----:B------:R-:W-:Y:S01]  /*0180*/  ULDC.U8 UR6, c[0x0][0x3c2] ;  /* 0x0000f08000067ab9 */ /* 0x000fe20000000000 */
[----:B----4-:R-:W-:Y:S02]  /*0190*/  ULOP3.LUT UR4, UR16, UR27, UR17, 0xfe, !UPT ;  /* 0x0000001b10047292 */ /* 0x010fe4000f8efe11 */
[----:B------:R-:W-:Y:S02]  /*01a0*/  UISETP.NE.AND UP3, UPT, UR6, URZ, UPT ;  /* 0x0000003f0600728c */ /* 0x000fe4000bf65270 */
[----:B------:R-:W-:Y:S01]  /*01b0*/  PLOP3.LUT P0, PT, PT, PT, UP2, 0x80, 0x0 ;  /* 0x000000000000781c */ /* 0x000fe20003f0f028 */
[----:B------:R-:W-:Y:S01]  /*01c0*/  ULDC.64 UR6, c[0x0][0x2f8] ;  /* 0x0000be0000067ab9 */ /* 0x000fe20000000a00 */
[----:B------:R-:W-:Y:S01]  /*01d0*/  LOP3.LUT P3, RZ, R57, UR4, RZ, 0xfc, !PT ;  /* 0x0000000439ff7c12 */ /* 0x000fe2000f86fcff */
[----:B------:R-:W-:-:S02]  /*01e0*/  ULDC.64 UR4, c[0x0][0x300] ;  /* 0x0000c00000047ab9 */ /* 0x000fc40000000a00 */
[----:B------:R-:W-:-:S04]  /*01f0*/  UISETP.NE.U32.AND UP1, UPT, UR4, URZ, UPT ;  /* 0x0000003f0400728c */ /* 0x000fc8000bf25070 */
[----:B------:R-:W-:-:S03]  /*0200*/  UISETP.NE.AND.EX UP1, UPT, UR5, URZ, UPT, UP1 ;  /* 0x0000003f0500728c */ /* 0x000fc6000bf25310 */
[----:B------:R-:W-:Y:S02]  /*0210*/  ULDC.64 UR4, c[0x0][0x2f8] ;  /* 0x0000be0000047ab9 */ /* 0x000fe40000000a00 */
[----:B------:R-:W-:Y:S01]  /*0220*/  UISETP.EQ.U32.AND UP0, UPT, UR4, URZ, UPT ;  /* 0x0000003f0400728c */ /* 0x000fe2000bf02070 */
[----:B------:R-:W1:Y:S03]  /*0230*/  @!P3 LDC.64 R8, c[0x0][0x3b8] ;  /* 0x0000ee00ff08bb82 */ /* 0x000e660000000a00 */
[----:B------:R-:W-:Y:S02]  /*0240*/  UISETP.EQ.OR.EX UP0, UPT, UR5, URZ, !UP3, UP0 ;  /* 0x0000003f0500728c */ /* 0x000fe4000df02700 */
[----:B------:R-:W-:Y:S01]  /*0250*/  UIMAD.WIDE UR6, UR17, 0x4, UR6 ;  /* 0x00000004110678a5 */ /* 0x000fe2000f8e0206 */
[----:B-----5:R-:W-:Y:S02]  /*0260*/  @P2 R2UR UR30, R4 ;  /* 0x00000000041e22ca */ /* 0x020fe400000e0000 */
[----:B------:R-:W-:-:S11]  /*0270*/  @P2 R2UR UR31, R5 ;  /* 0x00000000051f22ca */ /* 0x000fd600000e0000 */
[----:B------:R-:W-:Y:S02]  /*0280*/  IMAD.U32 R4, RZ, RZ, UR30 ;  /* 0x0000001eff047e24 */ /* 0x000fe4000f8e00ff */
[----:B------:R-:W-:-:S05]  /*0290*/  IMAD.U32 R5, RZ, RZ, UR31 ;  /* 0x0000001fff057e24 */ /* 0x000fca000f8e00ff */
[----:B-1----:R1:W-:Y:S01]  /*02a0*/  @!P3 STG.E.64 desc[UR28][R8.64], R4 ;  /* 0x000000040800b986 */ /* 0x0023e2000c101b1c */
[----:B--2---:R-:W-:Y:S01]  /*02b0*/  @P2 IADD3 R6, P1, R2, R0, RZ ;  /* 0x0000000002062210 */ /* 0x004fe20007f3e0ff */
[----:B------:R-:W-:-:S04]  /*02c0*/  IMAD.U32 R2, RZ, RZ, UR8 ;  /* 0x00000008ff027e24 */ /* 0x000fc8000f8e00ff */
[----:B------:R-:W-:Y:S01]  /*02d0*/  @P2 IMAD.X R7, RZ, RZ, R3, P1 ;  /* 0x000000ffff072224 */ /* 0x000fe200008e0603 */
[----:B------:R-:W-:Y:S01]  /*02e0*/  PLOP3.LUT P1, PT, PT, PT, UP1, 0x80, 0x0 ;  /* 0x000000000000781c */ /* 0x000fe20003f2f018 */
[----:B------:R-:W-:Y:S01]  /*02f0*/  IMAD.U32 R3, RZ, RZ, UR9 ;  /* 0x00000009ff037e24 */ /* 0x000fe2000f8e00ff */
[----:B------:R-:W-:Y:S02]  /*0300*/  @UP1 ULDC.64 UR8, c[0x0][0x300] ;  /* 0x0000c00000081ab9 */ /* 0x000fe40000000a00 */
[----:B------:R-:W-:Y:S01]  /*0310*/  @UP1 UIMAD.WIDE UR8, UR17, 0x4, UR8 ;  /* 0x00000004110818a5 */ /* 0x000fe2000f8e0208 */
[----:B-1----:R-:W-:Y:S02]  /*0320*/  @!P3 IMAD.MOV.U32 R4, RZ, RZ, R6 ;  /* 0x000000ffff04b224 */ /* 0x002fe400078e0006 */
[----:B------:R-:W-:Y:S01]  /*0330*/  @!P3 IMAD.MOV.U32 R5, RZ, RZ, R7 ;  /* 0x000000ffff05b224 */ /* 0x000fe200078e0007 */
[----:B------:R-:W-:-:S04]  /*0340*/  PLOP3.LUT P2, PT, PT, PT, UP0, 0x80, 0x0 ;  /* 0x000000000000781c */ /* 0x000fc80003f4f008 */
[----:B------:R1:W-:Y:S04]  /*0350*/  @!P3 STG.E.64 desc[UR28][R8.64+0x8], R4 ;  /* 0x000008040800b986 */ /* 0x0003e8000c101b1c */
[----:B-1----:R-:W2:Y:S04]  /*0360*/  @P0 LDG.E R8, desc[UR28][R2.64] ;  /* 0x0000001c02080981 */ /* 0x002ea8000c1e1900 */
[----:B------:R1:W3:Y:S02]  /*0370*/  @P0 LDG.E R5, desc[UR28][R2.64+0x4] ;  /* 0x0000041c02050981 */ /* 0x0002e4000c1e1900 */
[----:B-1----:R-:W-:-:S02]  /*0380*/  IMAD.U32 R2, RZ, RZ, UR8 ;  /* 0x00000008ff027e24 */ /* 0x002fc4000f8e00ff */
[----:B------:R-:W-:-:S05]  /*0390*/  IMAD.U32 R3, RZ, RZ, UR9 ;  /* 0x00000009ff037e24 */ /* 0x000fca000f8e00ff */
[----:B------:R1:W4:Y:S02]  /*03a0*/  @P1 LDG.E R0, desc[UR28][R2.64] ;  /* 0x0000001c02001981 */ /* 0x000324000c1e1900 */
[----:B-1----:R-:W-:Y:S01]  /*03b0*/  IMAD.U32 R2, RZ, RZ, UR6 ;  /* 0x00000006ff027e24 */ /* 0x002fe2000f8e00ff */
[----:B------:R-:W-:Y:S01]  /*03c0*/  SHF.R.S32.HI R46, RZ, 0x1f, R57 ;  /* 0x0000001fff2e7819 */ /* 0x000fe20000011439 */
[----:B------:R-:W-:Y:S01]  /*03d0*/  IMAD.U32 R3, RZ, RZ, UR7 ;  /* 0x00000007ff037e24 */ /* 0x000fe2000f8e00ff */
[----:B------:R-:W-:-:S04]  /*03e0*/  ULDC UR6, c[0x0][0x270] ;  /* 0x00009c0000067ab9 */ /* 0x000fc80000000800 */
[----:B------:R-:W5:Y:S01]  /*03f0*/  @!P2 LDG.E R4, desc[UR28][R2.64] ;  /* 0x0000001c0204a981 */ /* 0x000f62000c1e1900 */
[----:B------:R-:W-:Y:S01]  /*0400*/  LEA.HI R13, R46, R57, RZ, 0x5 ;  /* 0x000000392e0d7211 */ /* 0x000fe200078f28ff */
[----:B------:R-:W-:Y:S01]  /*0410*/  UMOV UR18, URZ ;  /* 0x0000003f00127c82 */ /* 0x000fe20008000000 */
[----:B------:R-:W-:Y:S01]  /*0420*/  UIMAD UR7, UR17, UR6, UR16 ;  /* 0x00000006110772a4 */ /* 0x000fe2000f8e0210 */
[----:B------:R-:W-:Y:S01]  /*0430*/  UMOV UR26, 0xffffffff ;  /* 0xffffffff001a7882 */ /* 0x000fe20000000000 */
[----:B------:R-:W-:Y:S01]  /*0440*/  UMOV UR11, 0xffffffff ;  /* 0xffffffff000b7882 */ /* 0x000fe20000000000 */
[----:B--2---:R-:W-:Y:S02]  /*0450*/  @P0 R2UR UR26, R8 ;  /* 0x00000000081a02ca */ /* 0x004fe400000e0000 */
[----:B---3--:R-:W-:Y:S02]  /*0460*/  @P0 R2UR UR15, R5 ;  /* 0x00000000050f02ca */ /* 0x008fe400000e0000 */
[----:B------:R-:W-:Y:S01]  /*0470*/  ISETP.NE.U32.AND P0, PT, RZ, UR4, PT ;  /* 0x00000004ff007c0c */ /* 0x000fe2000bf05070 */
[----:B------:R-:W-:-:S10]  /*0480*/  USHF.L.U32 UR4, UR7, 0x5, URZ ;  /* 0x0000000507047899 */ /* 0x000fd4000800063f */
[----:B------:R-:W-:-:S07]  /*0490*/  @UP2 UIADD3 UR15, UR15, -UR26, URZ ;  /* 0x8000001a0f0f2290 */ /* 0x000fce000fffe03f */
[----:B------:R-:W-:Y:S01]  /*04a0*/  @!UP2 ULDC UR15, c[0x0][0x2c4] ;  /* 0x0000b100000faab9 */ /* 0x000fe20000000800 */
[----:B----4-:R-:W-:Y:S02]  /*04b0*/  @P1 R2UR UR18, R0 ;  /* 0x00000000001212ca */ /* 0x010fe400000e0000 */
[----:B------:R-:W-:-:S05]  /*04c0*/  LOP3.LUT R0, R13, 0xffffffe0, RZ, 0xc0, !PT ;  /* 0xffffffe00d007812 */ /* 0x000fca00078ec0ff */
[----:B------:R-:W-:-:S05]  /*04d0*/  IMAD.IADD R56, R57, 0x1, -R0 ;  /* 0x0000000139387824 */ /* 0x000fca00078e0a00 */
[--C-:B------:R-:W-:Y:S02]  /*04e0*/  SHF.R.S32.HI R0, RZ, 0x1f, R56.reuse ;  /* 0x0000001fff007819 */ /* 0x100fe40000011438 */
[----:B-----5:R-:W-:Y:S02]  /*04f0*/  @!P2 R2UR UR11, R4 ;  /* 0x00000000040ba2ca */ /* 0x020fe400000e0000 */
[----:B------:R-:W-:Y:S01]  /*0500*/  ISETP.NE.AND.EX P2, PT, RZ, UR5, PT, P0 ;  /* 0x00000005ff007c0c */ /* 0x000fe2000bf45300 */
[----:B------:R-:W-:Y:S01]  /*0510*/  USHF.R.S32.HI UR5, URZ, 0x1f, UR4 ;  /* 0x0000001f3f057899 */ /* 0x000fe20008011404 */
[----:B------:R-:W-:-:S05]  /*0520*/  IADD3 R148, P1, P0, R6, UR4, R56 ;  /* 0x0000000406947c10 */ /* 0x000fca000f83e038 */
[----:B------:R1:W-:Y:S01]  /*0530*/  STL [R1+0x50], R148 ;  /* 0x0000509401007387 */ /* 0x0003e20000100800 */
[----:B------:R-:W-:-:S05]  /*0540*/  IADD3.X R71, R7, UR5, R0, P1, P0 ;  /* 0x0000000507477c10 */ /* 0x000fca0008fe0400 */
[----:B------:R-:W-:Y:S05]  /*0550*/  @!P2 BRA `(.L_x_282) ;  /* 0x00000000001ca947 */ /* 0x000fea0003800000 */
[----:B------:R-:W-:-:S13]  /*0560*/  PLOP3.LUT P0, PT, PT, PT, UP3, 0x80, 0x0 ;  /* 0x000000000000781c */ /* 0x000fda0003f0f038 */
[----:B------:R-:W2:Y:S04]  /*0570*/  @P0 LDG.E R0, desc[UR28][R2.64+0x4] ;  /* 0x0000041c02000981 */ /* 0x000ea8000c1e1900 */
[----:B------:R-:W3:Y:S01]  /*0580*/  @!P0 LDG.E R2, desc[UR28][R2.64] ;  /* 0x0000001c02028981 */ /* 0x000ee2000c1e1900 */
[----:B--2---:R-:W-:-:S13]  /*0590*/  @P0 R2UR UR7, R0 ;  /* 0x00000000000702ca */ /* 0x004fda00000e0000 */
[----:B------:R-:W-:-:S07]  /*05a0*/  @UP3 UIADD3 UR7, UR7, -UR11, URZ ;  /* 0x8000000b07073290 */ /* 0x000fce000fffe03f */
[----:B---3--:R-:W-:Y:S01]  /*05b0*/  @!P0 R2UR UR7, R2 ;  /* 0x00000000020782ca */ /* 0x008fe200000e0000 */
[----:B------:R-:W-:-:S14]  /*05c0*/  BRA `(.L_x_283) ;  /* 0x0000000000047947 */ /* 0x000fdc0003800000 */
.L_x_282:
[----:B------:R-:W-:-:S05]  /*05d0*/  ULDC UR7, c[0x0][0x2c8] ;  /* 0x0000b20000077ab9 */ /* 0x000fca0000000800 */
.L_x_283:
        /* <DEDUP_REMOVED lines=37> */
[CC--:B------:R-:W-:Y:S01]  /*0830*/  LEA.HI R12, R46.reuse, R57.reuse, RZ, 0x2 ;  /* 0x000000392e0c7211 */ /* 0x0c0fe200078f10ff */
[----:B------:R-:W-:Y:S01]  /*0840*/  UIADD3 UR23, -UR14, UR15, URZ ;  /* 0x0000000f0e177290 */ /* 0x000fe2000fffe13f */
[----:B------:R-:W3:Y:S01]  /*0850*/  S2R R15, SR_CTAID.Z ;  /* 0x00000000000f7919 */ /* 0x000ee20000002700 */
[----:B------:R-:W-:Y:S01]  /*0860*/  LEA.HI R47, R46, R57, RZ, 0x3 ;  /* 0x000000392e2f7211 */ /* 0x000fe200078f18ff */
[----:B------:R-:W-:Y:S01]  /*0870*/  UISETP.NE.AND UP1, UPT, UR26, -0x1, UPT ;  /* 0xffffffff1a00788c */ /* 0x000fe2000bf25270 */
[----:B------:R-:W-:Y:S01]  /*0880*/  SHF.R.S32.HI R2, RZ, 0x2, R12 ;  /* 0x00000002ff027819 */ /* 0x000fe2000001140c */
[----:B------:R-:W-:Y:S01]  /*0890*/  UISETP.NE.AND UP0, UPT, UR11, -0x1, UPT ;  /* 0xffffffff0b00788c */ /* 0x000fe2000bf05270 */
[----:B------:R-:W-:Y:S01]  /*08a0*/  LOP3.LUT R4, R12, 0xfffffffc, RZ, 0xc0, !PT ;  /* 0xfffffffc0c047812 */ /* 0x000fe200078ec0ff */
[----:B------:R-:W-:Y:S01]  /*08b0*/  IMAD.U32 R5, RZ, RZ, UR27 ;  /* 0x0000001bff057e24 */ /* 0x000fe2000f8e00ff */
[----:B------:R-:W-:Y:S01]  /*08c0*/  SHF.R.S32.HI R45, RZ, 0x3, R47 ;  /* 0x00000003ff2d7819 */ /* 0x000fe2000001142f */
[C---:B------:R-:W-:Y:S01]  /*08d0*/  VIADD R40, R2.reuse, 0x40 ;  /* 0x0000004002287836 */ /* 0x040fe20000000000 */
[----:B------:R-:W-:Y:S01]  /*08e0*/  SHF.R.S32.HI R69, RZ, 0x5, R13 ;  /* 0x00000005ff457819 */ /* 0x000fe2000001140d */
[C---:B------:R-:W-:Y:S01]  /*08f0*/  VIADD R41, R2.reuse, 0x60 ;  /* 0x0000006002297836 */ /* 0x040fe20000000000 */
[----:B------:R-:W-:Y:S01]  /*0900*/  PLOP3.LUT P4, PT, PT, PT, UP0, 0x80, 0x0 ;  /* 0x000000000000781c */ /* 0x000fe20003f8f008 */
[----:B------:R-:W-:Y:S01]  /*0910*/  VIADD R39, R2, 0x20 ;  /* 0x0000002002277836 */ /* 0x000fe20000000000 */
[----:B------:R-:W-:Y:S01]  /*0920*/  ISETP.GE.AND P1, PT, R40, UR23, PT ;  /* 0x0000001728007c0c */ /* 0x000fe2000bf26270 */
[----:B------:R-:W-:Y:S01]  /*0930*/  IMAD.IADD R4, R57, 0x1, -R4 ;  /* 0x0000000139047824 */ /* 0x000fe200078e0a04 */
[----:B------:R-:W-:Y:S01]  /*0940*/  ISETP.GE.AND P0, PT, R41, UR23, PT ;  /* 0x0000001729007c0c */ /* 0x000fe2000bf06270 */
[----:B------:R-:W-:Y:S01]  /*0950*/  @UP1 ULDC.64 UR4, c[0x0][0x240] ;  /* 0x0000900000041ab9 */ /* 0x000fe20000000a00 */
[----:B------:R-:W-:Y:S01]  /*0960*/  ISETP.GE.AND P2, PT, R39, UR23, PT ;  /* 0x0000001727007c0c */ /* 0x000fe2000bf46270 */
[----:B------:R-:W-:Y:S01]  /*0970*/  IMAD.SHL.U32 R20, R4, 0x8, RZ ;  /* 0x0000000804147824 */ /* 0x000fe200078e00ff */
[----:B------:R-:W-:Y:S01]  /*0980*/  @UP1 UIMAD.WIDE.U32 UR24, UR26, UR4, URZ ;  /* 0x000000041a1812a5 */ /* 0x000fe2000f8e003f */
[----:B------:R-:W-:Y:S01]  /*0990*/  SHF.R.S32.HI R3, RZ, 0x1f, R2 ;  /* 0x0000001fff037819 */ /* 0x000fe20000011402 */
[----:B------:R-:W-:Y:S01]  /*09a0*/  @!UP1 USHF.R.S32.HI UR6, URZ, 0x1f, UR17 ;  /* 0x0000001f3f069899 */ /* 0x000fe20008011411 */
[----:B--2---:R-:W-:Y:S01]  /*09b0*/  IABS R0, R48 ;  /* 0x0000003000007213 */ /* 0x004fe20000000000 */
[----:B------:R-:W-:Y:S01]  /*09c0*/  @UP1 UIMAD UR10, UR26, UR5, UR25 ;  /* 0x000000051a0a12a4 */ /* 0x000fe2000f8e0219 */
[----:B------:R-:W-:Y:S01]  /*09d0*/  SHF.R.S32.HI R21, RZ, 0x1f, R20 ;  /* 0x0000001fff157819 */ /* 0x000fe20000011414 */
[----:B------:R-:W-:Y:S01]  /*09e0*/  @UP0 UIADD3 UR20, UR18, UR11, URZ ;  /* 0x0000000b12140290 */ /* 0x000fe2000fffe03f */
[----:B------:R-:W2:Y:S01]  /*09f0*/  @!P1 S2R R10, SR_CgaCtaId ;  /* 0x00000000000a9919 */ /* 0x000ea20000008800 */
[----:B------:R-:W-:Y:S01]  /*0a00*/  IMAD.MOV.U32 R14, RZ, RZ, R0 ;  /* 0x000000ffff0e7224 */ /* 0x000fe200078e0000 */
[----:B------:R-:W-:Y:S01]  /*0a10*/  @!UP1 ULDC.64 UR4, c[0x0][0x228] ;  /* 0x00008a0000049ab9 */ /* 0x000fe20000000a00 */
[----:B------:R-:W-:Y:S01]  /*0a20*/  IMAD.SHL.U32 R0, R45, 0x40, RZ ;  /* 0x000000402d007824 */ /* 0x000fe200078e00ff */
[----:B------:R-:W4:Y:S01]  /*0a30*/  @!P0 S2R R9, SR_CgaCtaId ;  /* 0x0000000000098919 */ /* 0x000f220000008800 */
[----:B------:R-:W5:Y:S01]  /*0a40*/  I2F.RP R6, R14 ;  /* 0x0000000e00067306 */ /* 0x000f620000209400 */
[----:B---3--:R-:W-:Y:S01]  /*0a50*/  IABS R15, R15 ;  /* 0x0000000f000f7213 */ /* 0x008fe20000000000 */
[----:B------:R-:W-:Y:S01]  /*0a60*/  @!UP1 UIMAD UR6, UR6, UR4, URZ ;  /* 0x00000004060692a4 */ /* 0x000fe2000f8e023f */
[----:B------:R-:W-:Y:S01]  /*0a70*/  LOP3.LUT R0, R0, 0xc0, RZ, 0xc0, !PT ;  /* 0x000000c000007812 */ /* 0x000fe200078ec0ff */
[----:B------:R-:W3:Y:S01]  /*0a80*/  @!P2 S2R R11, SR_CgaCtaId ;  /* 0x00000000000ba919 */ /* 0x000ee20000008800 */
[----:B------:R-:W-:Y:S01]  /*0a90*/  @!UP1 UIMAD.WIDE.U32 UR34, UR17, UR4, URZ ;  /* 0x00000004112292a5 */ /* 0x000fe2000f8e003f */
[----:B------:R-:W-:Y:S01]  /*0aa0*/  IMAD.WIDE R4, R5, 0x80, R2 ;  /* 0x0000008005047825 */ /* 0x000fe200078e0202 */
[----:B------:R-:W-:Y:S01]  /*0ab0*/  LOP3.LUT R8, R0, 0x18, R20, 0xf8, !PT ;  /* 0x0000001800087812 */ /* 0x000fe200078ef814 */
[----:B------:R-:W-:-:S02]  /*0ac0*/  @!UP1 UIMAD UR21, UR17, UR5, UR6 ;  /* 0x00000005111592a4 */ /* 0x000fc4000f8e0206 */
[----:B------:R-:W-:Y:S02]  /*0ad0*/  @UP0 UIADD3 UR11, UR18, UR11, URZ ;  /* 0x0000000b120b0290 */ /* 0x000fe4000fffe03f */
[----:B------:R-:W-:Y:S01]  /*0ae0*/  @!UP1 UIADD3 UR10, UR35, UR21, URZ ;  /* 0x00000015230a9290 */ /* 0x000fe2000fffe03f */
[----:B------:R-:W-:Y:S01]  /*0af0*/  @!UP1 UMOV UR24, UR34 ;  /* 0x0000002200189c82 */ /* 0x000fe20008000000 */
[----:B-----5:R-:W5:Y:S01]  /*0b00*/  MUFU.RCP R6, R6 ;  /* 0x0000000600067308 */ /* 0x020f620000001000 */
[----:B------:R-:W-:Y:S01]  /*0b10*/  @UP0 ULDC.64 UR8, c[0x0][0x248] ;  /* 0x0000920000080ab9 */ /* 0x000fe20000000a00 */
[----:B------:R-:W-:Y:S01]  /*0b20*/  @UP0 ULDC.64 UR6, c[0x0][0x250] ;  /* 0x0000940000060ab9 */ /* 0x000fe20000000a00 */
[----:B------:R-:W-:Y:S01]  /*0b30*/  ULDC.64 UR4, c[0x0][0x258] ;  /* 0x0000960000047ab9 */ /* 0x000fe20000000a00 */
[----:B------:R-:W-:Y:S02]  /*0b40*/  @UP0 UIMAD.WIDE.U32 UR36, UR20, UR8, URZ ;  /* 0x00000008142402a5 */ /* 0x000fe4000f8e003f */
[----:B------:R-:W-:-:S02]  /*0b50*/  @UP0 UIMAD.WIDE.U32 UR38, UR11, UR6, URZ ;  /* 0x000000060b2602a5 */ /* 0x000fc4000f8e003f */
[----:B------:R-:W-:Y:S02]  /*0b60*/  @UP0 UIMAD UR20, UR20, UR9, URZ ;  /* 0x00000009141402a4 */ /* 0x000fe4000f8e023f */
[----:B------:R-:W-:Y:S02]  /*0b70*/  @UP0 UIMAD UR11, UR11, UR7, URZ ;  /* 0x000000070b0b02a4 */ /* 0x000fe4000f8e023f */
[----:B------:R-:W-:Y:S02]  /*0b80*/  USHF.R.S32.HI UR19, URZ, 0x1f, UR16 ;  /* 0x0000001f3f137899 */ /* 0x000fe40008011410 */
[----:B------:R-:W-:Y:S02]  /*0b90*/  @UP0 UIADD3 UR21, UR39, UR11, URZ ;  /* 0x0000000b27150290 */ /* 0x000fe4000fffe03f */
[----:B------:R-:W-:Y:S01]  /*0ba0*/  @UP0 UIADD3 UR20, UR37, UR20, URZ ;  /* 0x0000001425140290 */ /* 0x000fe2000fffe03f */
[----:B-----5:R-:W-:-:S04]  /*0bb0*/  VIADD R6, R6, 0xffffffe ;  /* 0x0ffffffe06067836 */ /* 0x020fc80000000000 */
[----:B------:R5:W1:Y:S02]  /*0bc0*/  F2I.FTZ.U32.TRUNC.NTZ R7, R6 ;  /* 0x0000000600077305 */ /* 0x000a64000021f000 */
[----:B-----5:R-:W-:Y:S01]  /*0bd0*/  SHF.R.U32.HI R6, RZ, 0x3, R0 ;  /* 0x00000003ff067819 */ /* 0x020fe20000011600 */
[----:B-1----:R-:W-:-:S03]  /*0be0*/  IMAD.MOV R0, RZ, RZ, -R7 ;  /* 0x000000ffff007224 */ /* 0x002fc600078e0a07 */
[----:B------:R-:W-:Y:S01]  /*0bf0*/  LOP3.LUT R17, R8, R6, RZ, 0x3c, !PT ;  /* 0x0000000608117212 */ /* 0x000fe200078e3cff */
[----:B------:R-:W-:Y:S01]  /*0c00*/  IMAD R0, R0, R14, RZ ;  /* 0x0000000e00007224 */ /* 0x000fe200078e02ff */
[----:B------:R-:W-:Y:S01]  /*0c10*/  @!P2 MOV R8, 0x400 ;  /* 0x000004000008a802 */ /* 0x000fe20000000f00 */
[----:B------:R-:W-:-:S03]  /*0c20*/  IMAD.MOV.U32 R6, RZ, RZ, RZ ;  /* 0x000000ffff067224 */ /* 0x000fc600078e00ff */
[----:B---3--:R-:W-:Y:S01]  /*0c30*/  @!P2 LEA R43, R11, R8, 0x18 ;  /* 0x000000080b2ba211 */ /* 0x008fe200078ec0ff */
[----:B------:R-:W-:Y:S01]  /*0c40*/  IMAD.HI.U32 R0, R7, R0, R6 ;  /* 0x0000000007007227 */ /* 0x000fe200078e0006 */
[----:B------:R-:W-:-:S03]  /*0c50*/  @!P1 MOV R6, 0x400 ;  /* 0x0000040000069802 */ /* 0x000fc60000000f00 */
[----:B------:R-:W-:Y:S01]  /*0c60*/  IMAD.MOV.U32 R7, RZ, RZ, R15 ;  /* 0x000000ffff077224 */ /* 0x000fe200078e000f */
[----:B--2---:R-:W-:Y:S01]  /*0c70*/  @!P1 LEA R42, R10, R6, 0x18 ;  /* 0x000000060a2a9211 */ /* 0x004fe200078ec0ff */
[----:B------:R-:W-:Y:S01]  /*0c80*/  IMAD.U32 R8, RZ, RZ, UR4 ;  /* 0x00000004ff087e24 */ /* 0x000fe2000f8e00ff */
[----:B------:R-:W-:Y:S01]  /*0c90*/  @!P0 MOV R6, 0x400 ;  /* 0x0000040000068802 */ /* 0x000fe20000000f00 */
[----:B------:R-:W-:-:S03]  /*0ca0*/  IMAD.HI.U32 R0, R0, R7, RZ ;  /* 0x0000000700007227 */ /* 0x000fc600078e00ff */
[----:B----4-:R-:W-:Y:S01]  /*0cb0*/  @!P0 LEA R44, R9, R6, 0x18 ;  /* 0x00000006092c8211 */ /* 0x010fe200078ec0ff */
[----:B------:R-:W-:Y:S01]  /*0cc0*/  IMAD.MOV R10, RZ, RZ, -R0 ;  /* 0x000000ffff0a7224 */ /* 0x000fe200078e0a00 */
[----:B------:R-:W-:-:S03]  /*0cd0*/  LEA.HI R6, R12, R2, RZ, 0x1 ;  /* 0x000000020c067211 */ /* 0x000fc600078f08ff */
[----:B------:R-:W-:Y:S01]  /*0ce0*/  IMAD R10, R14, R10, R7 ;  /* 0x0000000a0e0a7224 */ /* 0x000fe200078e0207 */
[----:B------:R-:W-:-:S04]  /*0cf0*/  LOP3.LUT R6, R6, 0x7fffffe, RZ, 0xc0, !PT ;  /* 0x07fffffe06067812 */ /* 0x000fc800078ec0ff */
[----:B------:R-:W-:Y:S01]  /*0d00*/  ISETP.GT.U32.AND P5, PT, R14, R10, PT ;  /* 0x0000000a0e00720c */ /* 0x000fe20003fa4070 */
[----:B------:R-:W-:Y:S01]  /*0d10*/  IMAD.IADD R7, R2, 0x1, -R6 ;  /* 0x0000000102077824 */ /* 0x000fe200078e0a06 */
[----:B------:R-:W-:-:S03]  /*0d20*/  IADD3 R6, P3, R20, UR24, RZ ;  /* 0x0000001814067c10 */ /* 0x000fc6000ff7e0ff */
[----:B------:R-:W-:Y:S01]  /*0d30*/  IMAD R9, R69, 0x8, R7 ;  /* 0x0000000845097824 */ /* 0x000fe200078e0207 */
[----:B------:R-:W-:Y:S02]  /*0d40*/  IADD3.X R7, R21, UR10, RZ, P3, !PT ;  /* 0x0000000a15077c10 */ /* 0x000fe40009ffe4ff */
[----:B------:R-:W-:Y:S01]  /*0d50*/  ISETP.GE.AND P3, PT, R2, UR23, PT ;  /* 0x0000001702007c0c */ /* 0x000fe2000bf66270 */
[----:B------:R-:W-:Y:S02]  /*0d60*/  IMAD.U32 R17, R9, 0x20, R17 ;  /* 0x0000002009117824 */ /* 0x000fe400078e0011 */
[----:B------:R-:W-:Y:S01]  /*0d70*/  IMAD.WIDE.U32 R6, R8, UR16, R6 ;  /* 0x0000001008067c25 */ /* 0x000fe2000f8e0006 */
[----:B------:R-:W-:Y:S09]  /*0d80*/  @P4 BRA `(.L_x_285) ;  /* 0x0000000000304947 */ /* 0x000ff20003800000 */
        /* <DEDUP_REMOVED lines=11> */
[----:B------:R-:W-:-:S12]  /*0e40*/  UIADD3 UR20, UR37, UR20, URZ ;  /* 0x0000001425147290 */ /* 0x000fd8000fffe03f */
.L_x_285:
[----:B------:R-:W-:Y:S01]  /*0e50*/  @!P5 IADD3 R10, R10, -R14, RZ ;  /* 0x8000000e0a0ad210 */ /* 0x000fe20007ffe0ff */
[----:B------:R-:W-:Y:S06]  /*0e60*/  @P4 BRA `(.L_x_286) ;  /* 0x0000000000304947 */ /* 0x000fec0003800000 */
[----:B------:R-:W-:Y:S01]  /*0e70*/  USHF.R.S32.HI UR21, URZ, 0x1f, UR18 ;  /* 0x0000001f3f157899 */ /* 0x000fe20008011412 */
[----:B------:R-:W-:Y:S01]  /*0e80*/  ULDC.64 UR6, c[0x0][0x250] ;  /* 0x0000940000067ab9 */ /* 0x000fe20000000a00 */
[----:B------:R-:W-:Y:S02]  /*0e90*/  ULDC.64 UR10, c[0x0][0x238] ;  /* 0x00008e00000a7ab9 */ /* 0x000fe40000000a00 */
[----:B------:R-:W-:Y:S02]  /*0ea0*/  UIMAD UR21, UR21, UR6, URZ ;  /* 0x00000006151572a4 */ /* 0x000fe4000f8e023f */
[----:B------:R-:W-:Y:S02]  /*0eb0*/  UIMAD.WIDE.U32 UR24, UR18, UR6, URZ ;  /* 0x00000006121872a5 */ /* 0x000fe4000f8e003f */
[----:B------:R-:W-:Y:S02]  /*0ec0*/  UIMAD UR21, UR18, UR7, UR21 ;  /* 0x00000007121572a4 */ /* 0x000fe4000f8e0215 */
[----:B------:R-:W-:-:S02]  /*0ed0*/  USHF.R.S32.HI UR18, URZ, 0x1f, UR17 ;  /* 0x0000001f3f127899 */ /* 0x000fc40008011411 */
[----:B------:R-:W-:Y:S02]  /*0ee0*/  UIADD3 UR25, UR25, UR21, URZ ;  /* 0x0000001519197290 */ /* 0x000fe4000fffe03f */
[----:B------:R-:W-:Y:S02]  /*0ef0*/  UIMAD UR18, UR18, UR10, URZ ;  /* 0x0000000a121272a4 */ /* 0x000fe4000f8e023f */
[----:B------:R-:W-:Y:S02]  /*0f00*/  UIMAD.WIDE.U32 UR38, UR17, UR10, UR24 ;  /* 0x0000000a112672a5 */ /* 0x000fe4000f8e0018 */
[----:B------:R-:W-:-:S04]  /*0f10*/  UIMAD UR11, UR17, UR11, UR18 ;  /* 0x0000000b110b72a4 */ /* 0x000fc8000f8e0212 */
[----:B------:R-:W-:-:S12]  /*0f20*/  UIADD3 UR21, UR39, UR11, URZ ;  /* 0x0000000b27157290 */ /* 0x000fd8000fffe03f */
.L_x_286:
[----:B------:R-:W-:Y:S01]  /*0f30*/  IMAD R11, R3, UR8, RZ ;  /* 0x00000008030b7c24 */ /* 0x000fe2000f8e02ff */
[----:B------:R-:W-:Y:S01]  /*0f40*/  ISETP.GE.U32.AND P6, PT, R10, R14, PT ;  /* 0x0000000e0a00720c */ /* 0x000fe20003fc6070 */
[C---:B------:R-:W-:Y:S01]  /*0f50*/  IMAD.WIDE.U32 R8, R2.reuse, UR8, R20 ;  /* 0x0000000802087c25 */ /* 0x040fe2000f8e0014 */
[----:B------:R-:W1:Y:S01]  /*0f60*/  @!P3 LDC.64 R14, c[0x0][0x240] ;  /* 0x00009000ff0ebb82 */ /* 0x000e620000000a00 */
[----:B------:R-:W-:Y:S02]  /*0f70*/  UIMAD UR19, UR19, UR4, URZ ;  /* 0x00000004131372a4 */ /* 0x000fe4000f8e023f */
[----:B------:R-:W-:Y:S01]  /*0f80*/  IMAD R10, R2, UR9, R11 ;  /* 0x00000009020a7c24 */ /* 0x000fe2000f8e020b */
[----:B------:R-:W-:Y:S01]  /*0f90*/  IADD3 R24, P4, R8, UR36, RZ ;  /* 0x0000002408187c10 */ /* 0x000fe2000ff9e0ff */
[----:B------:R-:W-:Y:S01]  /*0fa0*/  @!P5 VIADD R0, R0, 0x1 ;  /* 0x000000010000d836 */ /* 0x000fe20000000000 */
[----:B------:R-:W-:Y:S01]  /*0fb0*/  LOP3.LUT R8, R48, UR16, RZ, 0x3c, !PT ;  /* 0x0000001030087c12 */ /* 0x000fe2000f8e3cff */
[----:B------:R-:W-:Y:S01]  /*0fc0*/  UIMAD UR5, UR16, UR5, UR19 ;  /* 0x00000005100572a4 */ /* 0x000fe2000f8e0213 */
[----:B------:R-:W2:Y:S01]  /*0fd0*/  @!P2 LDC.64 R18, c[0x0][0x240] ;  /* 0x00009000ff12ab82 */ /* 0x000ea20000000a00 */
[----:B------:R-:W-:Y:S01]  /*0fe0*/  IADD3.X R25, R9, UR20, R10, P4, !PT ;  /* 0x0000001409197c10 */ /* 0x000fe2000a7fe40a */
[----:B------:R-:W-:Y:S01]  /*0ff0*/  @!P1 IMAD.MOV.U32 R10, RZ, RZ, R6 ;  /* 0x000000ffff0a9224 */ /* 0x000fe200078e0006 */
[----:B------:R-:W-:Y:S01]  /*1000*/  ISETP.GE.AND P4, PT, R8, RZ, PT ;  /* 0x000000ff0800720c */ /* 0x000fe20003f86270 */
[----:B------:R-:W-:Y:S01]  /*1010*/  @P6 VIADD R0, R0, 0x1 ;  /* 0x0000000100006836 */ /* 0x000fe20000000000 */
[C---:B------:R-:W-:Y:S01]  /*1020*/  @!P2 IADD3 R12, P5, R4.reuse, 0x20, RZ ;  /* 0x00000020040ca810 */ /* 0x040fe20007fbe0ff */
[----:B------:R-:W-:Y:S01]  /*1030*/  VIADD R7, R7, UR5 ;  /* 0x0000000507077c36 */ /* 0x000fe20008000000 */
[----:B------:R-:W-:Y:S01]  /*1040*/  UMOV UR5, 0x400 ;  /* 0x0000040000057882 */ /* 0x000fe20000000000 */
[----:B------:R-:W3:Y:S01]  /*1050*/  S2UR UR4, SR_CgaCtaId ;  /* 0x00000000000479c3 */ /* 0x000ee20000008800 */
[----:B------:R-:W-:Y:S01]  /*1060*/  IMAD.MOV.U32 R22, RZ, RZ, R0 ;  /* 0x000000ffff167224 */ /* 0x000fe200078e0000 */
[----:B------:R-:W-:Y:S01]  /*1070*/  UIADD3 UR34, UR32, -0x1, URZ ;  /* 0xffffffff20227890 */ /* 0x000fe2000fffe03f */
[----:B------:R-:W-:Y:S01]  /*1080*/  @!P2 IMAD.X R13, RZ, RZ, R5, P5 ;  /* 0x000000ffff0da224 */ /* 0x000fe200028e0605 */
[C---:B------:R-:W-:Y:S01]  /*1090*/  @!P1 IADD3 R16, P5, R4.reuse, 0x40, RZ ;  /* 0x0000004004109810 */ /* 0x040fe20007fbe0ff */
[----:B------:R-:W-:Y:S01]  /*10a0*/  @!P3 IMAD.MOV.U32 R8, RZ, RZ, R6 ;  /* 0x000000ffff08b224 */ /* 0x000fe200078e0006 */
[----:B------:R-:W-:Y:S01]  /*10b0*/  UIMAD UR18, UR34, -0x80, UR13 ;  /* 0xffffff80221278a4 */ /* 0x000fe2000f8e020d */
[----:B------:R-:W-:Y:S01]  /*10c0*/  @!P3 IMAD.MOV.U32 R9, RZ, RZ, R7 ;  /* 0x000000ffff09b224 */ /* 0x000fe200078e0007 */
[----:B------:R-:W4:Y:S01]  /*10d0*/  @!P3 LDC.64 R32, c[0x0][0x210] ;  /* 0x00008400ff20bb82 */ /* 0x000f220000000a00 */
[----:B------:R-:W-:Y:S01]  /*10e0*/  @!P4 IMAD.MOV R22, RZ, RZ, -R22 ;  /* 0x000000ffff16c224 */ /* 0x000fe200078e0a16 */
[----:B------:R-:W-:Y:S01]  /*10f0*/  @!P0 IADD3 R28, P4, R4, 0x60, RZ ;  /* 0x00000060041c8810 */ /* 0x000fe20007f9e0ff */
[----:B-1----:R-:W-:Y:S01]  /*1100*/  @!P3 IMAD R0, R5, R14, RZ ;  /* 0x0000000e0500b224 */ /* 0x002fe200078e02ff */
[----:B------:R-:W-:Y:S01]  /*1110*/  ISETP.GE.AND P6, PT, R2, UR18, PT ;  /* 0x0000001202007c0c */ /* 0x000fe2000bfc6270 */
[--C-:B------:R-:W-:Y:S01]  /*1120*/  @!P1 IMAD.X R29, RZ, RZ, R5.reuse, P5 ;  /* 0x000000ffff1d9224 */ /* 0x100fe200028e0605 */
[----:B------:R-:W-:Y:S01]  /*1130*/  ISETP.NE.AND P5, PT, R48, RZ, PT ;  /* 0x000000ff3000720c */ /* 0x000fe20003fa5270 */
[C---:B------:R-:W-:Y:S01]  /*1140*/  @!P3 IMAD R23, R4.reuse, R15, R0 ;  /* 0x0000000f0417b224 */ /* 0x040fe200078e0200 */
[----:B------:R-:W1:Y:S01]  /*1150*/  @!P1 LDC.64 R26, c[0x0][0x240] ;  /* 0x00009000ff1a9b82 */ /* 0x000e620000000a00 */
[----:B------:R-:W-:Y:S01]  /*1160*/  @!P0 IMAD.X R38, RZ, RZ, R5, P4 ;  /* 0x000000ffff268224 */ /* 0x000fe200020e0605 */
[----:B------:R-:W-:Y:S01]  /*1170*/  ULDC.64 UR10, c[0x0][0x260] ;  /* 0x00009800000a7ab9 */ /* 0x000fe20000000a00 */
[----:B--2---:R-:W-:Y:S01]  /*1180*/  @!P2 IMAD R0, R13, R18, RZ ;  /* 0x000000120d00a224 */ /* 0x004fe200078e02ff */
[----:B------:R-:W-:Y:S01]  /*1190*/  USHF.R.S32.HI UR17, URZ, 0x1f, UR34 ;  /* 0x0000001f3f117899 */ /* 0x000fe20008011422 */
[----:B------:R-:W-:Y:S01]  /*11a0*/  @!P3 IMAD.WIDE.U32 R4, R4, R14, R8 ;  /* 0x0000000e0404b225 */ /* 0x000fe200078e0008 */
[----:B------:R-:W-:-:S02]  /*11b0*/  USHF.L.U32 UR16, UR8, 0x7, URZ ;  /* 0x0000000708107899 */ /* 0x000fc4000800063f */
[----:B------:R-:W2:Y:S01]  /*11c0*/  @!P1 LDC.64 R36, c[0x0][0x210] ;  /* 0x00008400ff249b82 */ /* 0x000ea20000000a00 */
[--C-:B------:R-:W-:Y:S01]  /*11d0*/  @!P1 IMAD.MOV.U32 R11, RZ, RZ, R7.reuse ;  /* 0x000000ffff0b9224 */ /* 0x100fe200078e0007 */
[----:B---3--:R-:W-:Y:S01]  /*11e0*/  ULEA UR4, UR4, UR5, 0x18 ;  /* 0x0000000504047291 */ /* 0x008fe2000f8ec03f */
[----:B------:R-:W-:Y:S01]  /*11f0*/  @!P0 IMAD.MOV.U32 R30, RZ, RZ, R6 ;  /* 0x000000ffff1e8224 */ /* 0x000fe200078e0006 */
[----:B------:R-:W-:Y:S01]  /*1200*/  @!P5 LOP3.LUT R22, RZ, R48, RZ, 0x33, !PT ;  /* 0x00000030ff16d212 */ /* 0x000fe200078e33ff */
[--C-:B------:R-:W-:Y:S01]  /*1210*/  @!P0 IMAD.MOV.U32 R31, RZ, RZ, R7.reuse ;  /* 0x000000ffff1f8224 */ /* 0x100fe200078e0007 */
[----:B------:R-:W-:Y:S01]  /*1220*/  USHF.L.U64.HI UR5, UR8, 0x7, UR9 ;  /* 0x0000000708057899 */ /* 0x000fe20008010209 */
[C---:B------:R-:W-:Y:S01]  /*1230*/  @!P2 IMAD R8, R12.reuse, R19, R0 ;  /* 0x000000130c08a224 */ /* 0x040fe200078e0200 */
[----:B------:R-:W3:Y:S01]  /*1240*/  @!P2 LDC.64 R34, c[0x0][0x210] ;  /* 0x00008400ff22ab82 */ /* 0x000ee20000000a00 */
[----:B------:R-:W-:Y:S01]  /*1250*/  @!P2 IMAD.WIDE.U32 R6, R12, R18, R6 ;  /* 0x000000120c06a225 */ /* 0x000fe200078e0006 */
[C---:B----4-:R-:W-:Y:S01]  /*1260*/  @!P3 LEA R12, P4, R4.reuse, R32, 0x1 ;  /* 0x00000020040cb211 */ /* 0x050fe200078808ff */
[----:B------:R-:W-:Y:S01]  /*1270*/  USHF.L.U32 UR25, UR6, 0x7, URZ ;  /* 0x0000000706197899 */ /* 0x000fe2000800063f */
[----:B------:R-:W-:Y:S01]  /*1280*/  LEA R236, R17, UR4, 0x1 ;  /* 0x0000000411ec7c11 */ /* 0x000fe2000f8e08ff */
[----:B------:R-:W-:Y:S01]  /*1290*/  @!P3 IMAD.IADD R5, R5, 0x1, R23 ;  /* 0x000000010505b824 */ /* 0x000fe200078e0217 */
[----:B------:R-:W-:Y:S01]  /*12a0*/  USHF.L.U64.HI UR24, UR6, 0x7, UR7 ;  /* 0x0000000706187899 */ /* 0x000fe20008010207 */
[----:B------:R-:W-:Y:S01]  /*12b0*/  @!P2 IMAD.IADD R7, R7, 0x1, R8 ;  /* 0x000000010707a824 */ /* 0x000fe200078e0208 */
[----:B------:R-:W4:Y:S01]  /*12c0*/  @!P0 LDC.64 R14, c[0x0][0x240] ;  /* 0x00009000ff0e8b82 */ /* 0x000f220000000a00 */
[-C--:B-1----:R-:W-:Y:S01]  /*12d0*/  @!P1 IMAD R0, R29, R26.reuse, RZ ;  /* 0x0000001a1d009224 */ /* 0x082fe200078e02ff */
[----:B------:R-:W-:Y:S01]  /*12e0*/  @!P3 LEA.HI.X R13, R4, R33, R5, 0x1, P4 ;  /* 0x00000021040db211 */ /* 0x000fe200020f0c05 */
[----:B------:R-:W-:Y:S01]  /*12f0*/  @!P1 IMAD.WIDE.U32 R4, R16, R26, R10 ;  /* 0x0000001a10049225 */ /* 0x000fe200078e000a */
[----:B------:R-:W-:-:S03]  /*1300*/  SHF.R.S32.HI R26, RZ, 0x1f, R22 ;  /* 0x0000001fff1a7819 */ /* 0x000fc60000011416 */
[----:B------:R-:W-:Y:S01]  /*1310*/  @!PT LDS RZ, [RZ] ;  /* 0x00000000fffff984 */ /* 0x000fe20000000800 */
[----:B------:R-:W-:Y:S01]  /*1320*/  @!PT LDS RZ, [RZ] ;  /* 0x00000000fffff984 */ /* 0x000fe20000000800 */
[----:B------:R-:W-:Y:S01]  /*1330*/  @!PT LDS RZ, [RZ] ;  /* 0x00000000fffff984 */ /* 0x000fe20000000800 */
[----:B------:R1:W-:Y:S01]  /*1340*/  @!P3 LDGSTS.E.BYPASS.LTC128B.128 [R236], desc[UR28][R12.64] ;  /* 0x000000000cecbfae */ /* 0x0003e2000b901d5c */
[----:B------:R-:W-:Y:S01]  /*1350*/  @!P1 IMAD R0, R16, R27, R0 ;  /* 0x0000001b10009224 */ /* 0x000fe200078e0200 */
[----:B--2---:R-:W-:Y:S01]  /*1360*/  @!P1 LEA R8, P4, R4, R36, 0x1 ;  /* 0x0000002404089211 */ /* 0x004fe200078808ff */
[----:B------:R-:W-:Y:S01]  /*1370*/  IMAD.WIDE.U32 R50, R22, UR10, R24 ;  /* 0x0000000a16327c25 */ /* 0x000fe2000f8e0018 */
[----:B------:R-:W-:-:S03]  /*1380*/  ISETP.GE.AND P3, PT, R41, UR18, PT ;  /* 0x0000001229007c0c */ /* 0x000fc6000bf66270 */
[----:B------:R-:W-:Y:S01]  /*1390*/  @!P1 IMAD.IADD R0, R5, 0x1, R0 ;  /* 0x0000000105009824 */ /* 0x000fe200078e0200 */
[----:B------:R-:W-:Y:S01]  /*13a0*/  STL.64 [R1+0x38], R50 ;  /* 0x0000383201007387 */ /* 0x000fe20000100a00 */
[----:B---3--:R-:W-:Y:S01]  /*13b0*/  @!P2 LEA R10, P5, R6, R34, 0x1 ;  /* 0x00000022060aa211 */ /* 0x008fe200078a08ff */
[----:B------:R-:W-:Y:S02]  /*13c0*/  IMAD.MOV.U32 R248, RZ, RZ, R50 ;  /* 0x000000fffff87224 */ /* 0x000fe400078e0032 */
[----:B------:R-:W-:Y:S01]  /*13d0*/  @!P1 LEA.HI.X R9, R4, R37, R0, 0x1, P4 ;  /* 0x0000002504099211 */ /* 0x000fe200020f0c00 */
[C---:B------:R-:W-:Y:S01]  /*13e0*/  @!P2 IMAD R4, R17.reuse, 0x2, R43 ;  /* 0x000000021104a824 */ /* 0x040fe200078e022b */
[----:B------:R-:W-:Y:S01]  /*13f0*/  @!P2 LEA.HI.X R11, R6, R35, R7, 0x1, P5 ;  /* 0x00000023060ba211 */ /* 0x000fe200028f0c07 */
[----:B------:R-:W-:Y:S01]  /*1400*/  @!P1 IMAD R0, R17, 0x2, R42 ;  /* 0x0000000211009824 */ /* 0x000fe200078e022a */
[----:B------:R-:W-:Y:S01]  /*1410*/  ISETP.GE.AND P4, PT, R40, UR18, PT ;  /* 0x0000001228007c0c */ /* 0x000fe2000bf86270 */
[-C--:B----4-:R-:W-:Y:S01]  /*1420*/  @!P0 IMAD R6, R38, R14.reuse, RZ ;  /* 0x0000000e26068224 */ /* 0x090fe200078e02ff */
[C---:B------:R-:W-:Y:S01]  /*1430*/  ISETP.GE.AND P5, PT, R39.reuse, UR18, PT ;  /* 0x0000001227007c0c */ /* 0x040fe2000bfa6270 */
[----:B------:R2:W-:Y:S01]  /*1440*/  @!P2 LDGSTS.E.BYPASS.LTC128B.128 [R4+0x800], desc[UR28][R10.64] ;  /* 0x008000000a04afae */ /* 0x0005e2000b901d5c */
[----:B------:R-:W-:Y:S01]  /*1450*/  ISETP.GE.AND P2, PT, R39, UR18, PT ;  /* 0x0000001227007c0c */ /* 0x000fe2000bf46270 */
[C---:B------:R-:W-:Y:S01]  /*1460*/  @!P0 IMAD R6, R28.reuse, R15, R6 ;  /* 0x0000000f1c068224 */ /* 0x040fe200078e0206 */
[----:B------:R-:W-:Y:S01]  /*1470*/  VOTEU.ALL UP0, P3 ;  /* 0x00000000003f7886 */ /* 0x000fe20001800000 */
[----:B------:R3:W-:Y:S01]  /*1480*/  @!P1 LDGSTS.E.BYPASS.LTC128B.128 [R0+0x1000], desc[UR28][R8.64] ;  /* 0x0100000008009fae */ /* 0x0007e2000b901d5c */
[----:B-1----:R-:W1:Y:S01]  /*1490*/  @!P0 LDC.64 R12, c[0x0][0x210] ;  /* 0x00008400ff0c8b82 */ /* 0x002e620000000a00 */
[----:B------:R-:W4:Y:S04]  /*14a0*/  @!P3 S2R R23, SR_CgaCtaId ;  /* 0x000000000017b919 */ /* 0x000f280000008800 */
[----:B------:R-:W5:Y:S03]  /*14b0*/  @!P4 S2R R16, SR_CgaCtaId ;  /* 0x000000000010c919 */ /* 0x000f660000008800 */
[----:B------:R-:W4:Y:S01]  /*14c0*/  @!P4 LDC.64 R24, c[0x0][0x218] ;  /* 0x00008600ff18cb82 */ /* 0x000f220000000a00 */
[----:B------:R-:W5:Y:S01]  /*14d0*/  @!P5 S2R R18, SR_CgaCtaId ;  /* 0x000000000012d919 */ /* 0x000f620000008800 */
[----:B--2---:R-:W2:Y:S01]  /*14e0*/  @!P6 S2R R11, SR_CgaCtaId ;  /* 0x00000000000be919 */ /* 0x004ea20000008800 */
[----:B------:R-:W-:Y:S01]  /*14f0*/  @!P0 IMAD.WIDE.U32 R4, R28, R14, R30 ;  /* 0x0000000e1c048225 */ /* 0x000fe200078e001e */
[----:B------:R-:W-:-:S04]  /*1500*/  LEA.HI R10, R46, R57, RZ, 0x4 ;  /* 0x000000392e0a7211 */ /* 0x000fc800078f20ff */
[----:B------:R-:W5:Y:S01]  /*1510*/  @!P6 LDC.64 R14, c[0x0][0x218] ;  /* 0x00008600ff0eeb82 */ /* 0x000f620000000a00 */
[----:B---3--:R-:W-:Y:S01]  /*1520*/  IMAD R0, R26, UR10, RZ ;  /* 0x0000000a1a007c24 */ /* 0x008fe2000f8e02ff */
[----:B-1----:R-:W-:Y:S01]  /*1530*/  @!P0 LEA R8, P1, R4, R12, 0x1 ;  /* 0x0000000c04088211 */ /* 0x002fe200078208ff */
[----:B------:R-:W-:Y:S01]  /*1540*/  @!P0 IMAD.IADD R6, R5, 0x1, R6 ;  /* 0x0000000105068824 */ /* 0x000fe200078e0206 */
[----:B------:R-:W-:Y:S01]  /*1550*/  SHF.R.S32.HI R12, RZ, 0x4, R10 ;  /* 0x00000004ff0c7819 */ /* 0x000fe2000001140a */
[----:B------:R-:W-:Y:S01]  /*1560*/  IMAD R0, R22, UR11, R0 ;  /* 0x0000000b16007c24 */ /* 0x000fe2000f8e0200 */
[----:B------:R-:W-:Y:S01]  /*1570*/  UIMAD UR10, UR5, UR34, URZ ;  /* 0x00000022050a72a4 */ /* 0x000fe2000f8e023f */
[----:B------:R-:W-:Y:S01]  /*1580*/  IMAD.U32 R5, RZ, RZ, UR34 ;  /* 0x00000022ff057e24 */ /* 0x000fe2000f8e00ff */
[----:B------:R-:W-:Y:S01]  /*1590*/  @!P0 LEA.HI.X R9, R4, R13, R6, 0x1, P1 ;  /* 0x0000000d04098211 */ /* 0x000fe200008f0c06 */
[----:B------:R-:W-:Y:S01]  /*15a0*/  IMAD.IADD R249, R51, 0x1, R0 ;  /* 0x0000000133f97824 */ /* 0x000fe200078e0200 */
[----:B------:R-:W-:Y:S01]  /*15b0*/  UIMAD UR10, UR17, UR16, UR10 ;  /* 0x00000010110a72a4 */ /* 0x000fe2000f8e020a */
[----:B------:R-:W-:-:S02]  /*15c0*/  @!P0 IMAD R0, R17, 0x2, R44 ;  /* 0x0000000211008824 */ /* 0x000fc400078e022c */
[----:B------:R-:W-:Y:S01]  /*15d0*/  IMAD.WIDE.U32 R4, R5, UR16, R248 ;  /* 0x0000001005047c25 */ /* 0x000fe2000f8e00f8 */
[----:B------:R-:W-:Y:S03]  /*15e0*/  STL.64 [R1+0x30], R248 ;  /* 0x000030f801007387 */ /* 0x000fe60000100a00 */
[----:B------:R-:W-:Y:S01]  /*15f0*/  VIADD R5, R5, UR10 ;  /* 0x0000000a05057c36 */ /* 0x000fe20008000000 */
[----:B------:R1:W-:Y:S01]  /*1600*/  @!P0 LDGSTS.E.BYPASS.LTC128B.128 [R0+0x1800], desc[UR28][R8.64] ;  /* 0x0180000008008fae */ /* 0x0003e2000b901d5c */
[----:B------:R-:W-:Y:S01]  /*1610*/  ISETP.GE.AND P0, PT, R40, UR18, PT ;  /* 0x0000001228007c0c */ /* 0x000fe2000bf06270 */
[----:B------:R-:W-:Y:S01]  /*1620*/  USHF.L.U32 UR10, UR9, 0x6, URZ ;  /* 0x00000006090a7899 */ /* 0x000fe2000800063f */
[----:B-----5:R-:W-:-:S04]  /*1630*/  @!P6 LEA R6, P1, R4, R14, 0x1 ;  /* 0x0000000e0406e211 */ /* 0x020fc800078208ff */
[----:B------:R-:W-:Y:S02]  /*1640*/  @!P6 LEA.HI.X R7, R4, R15, R5, 0x1, P1 ;  /* 0x0000000f0407e211 */ /* 0x000fe400008f0c05 */
[----:B------:R-:W-:Y:S02]  /*1650*/  ISETP.GE.AND P1, PT, R41, UR18, PT ;  /* 0x0000001229007c0c */ /* 0x000fe4000bf26270 */
[----:B-1----:R-:W-:Y:S02]  /*1660*/  LEA.HI R0, R10, R12, RZ, 0x1 ;  /* 0x0000000c0a007211 */ /* 0x002fe400078f08ff */
[----:B------:R-:W-:Y:S02]  /*1670*/  @!P6 MOV R8, 0x400 ;  /* 0x000004000008e802 */ /* 0x000fe40000000f00 */
[----:B------:R-:W-:Y:S02]  /*1680*/  LOP3.LUT R0, R0, 0xfffffffe, RZ, 0xc0, !PT ;  /* 0xfffffffe00007812 */ /* 0x000fe400078ec0ff */
[----:B--2---:R-:W-:-:S02]  /*1690*/  @!P6 LEA R11, R11, R8, 0x18 ;  /* 0x000000080b0be211 */ /* 0x004fc400078ec0ff */
[----:B------:R-:W-:Y:S01]  /*16a0*/  @!P4 MOV R8, 0x400 ;  /* 0x000004000008c802 */ /* 0x000fe20000000f00 */
[----:B------:R-:W-:Y:S01]  /*16b0*/  IMAD.IADD R19, R12, 0x1, -R0 ;  /* 0x000000010c137824 */ /* 0x000fe200078e0a00 */
[----:B------:R-:W-:Y:S01]  /*16c0*/  LOP3.LUT R0, R10, 0xfffffff0, RZ, 0xc0, !PT ;  /* 0xfffffff00a007812 */ /* 0x000fe200078ec0ff */
[----:B------:R-:W-:Y:S01]  /*16d0*/  @!P6 IMAD R11, R17, 0x2, R11 ;  /* 0x00000002110be824 */ /* 0x000fe200078e020b */
[----:B------:R-:W-:Y:S02]  /*16e0*/  @!P5 MOV R9, 0x400 ;  /* 0x000004000009d802 */ /* 0x000fe40000000f00 */
[----:B------:R-:W-:Y:S01]  /*16f0*/  LOP3.LUT R10, R47, 0xfffffff8, RZ, 0xc0, !PT ;  /* 0xfffffff82f0a7812 */ /* 0x000fe200078ec0ff */
[C---:B------:R-:W-:Y:S01]  /*1700*/  IMAD.IADD R0, R57.reuse, 0x1, -R0 ;  /* 0x0000000139007824 */ /* 0x040fe200078e0a00 */
[----:B------:R-:W-:Y:S01]  /*1710*/  @!P4 LEA R13, R16, R8, 0x18 ;  /* 0x00000008100dc211 */ /* 0x000fe200078ec0ff */
[----:B------:R1:W-:Y:S01]  /*1720*/  @!P6 LDGSTS.E.BYPASS.LTC128B.128 [R11+0x2000], desc[UR28][R6.64] ;  /* 0x02000000060befae */ /* 0x0003e2000b901d5c */
[----:B------:R-:W-:Y:S01]  /*1730*/  @!P5 LEA R18, R18, R9, 0x18 ;  /* 0x000000091212d211 */ /* 0x000fe200078ec0ff */
[----:B------:R-:W-:Y:S01]  /*1740*/  IMAD.IADD R10, R57, 0x1, -R10 ;  /* 0x00000001390a7824 */ /* 0x000fe200078e0a0a */
[----:B------:R-:W-:-:S02]  /*1750*/  SHF.R.S32.HI R14, RZ, 0x1f, R0 ;  /* 0x0000001fff0e7819 */ /* 0x000fc40000011400 */
[-C--:B------:R-:W-:Y:S02]  /*1760*/  LEA.HI R8, R0, R0.reuse, RZ, 0x1 ;  /* 0x0000000000087211 */ /* 0x080fe400078f08ff */
[----:B------:R-:W-:Y:S02]  /*1770*/  @!P3 MOV R9, 0x400 ;  /* 0x000004000009b802 */ /* 0x000fe40000000f00 */
[----:B------:R-:W-:Y:S02]  /*1780*/  LEA.HI R27, R14, R0, RZ, 0x3 ;  /* 0x000000000e1b7211 */ /* 0x000fe400078f18ff */
[----:B------:R-:W-:Y:S01]  /*1790*/  LOP3.LUT R12, R8, 0x7fffffe, RZ, 0xc0, !PT ;  /* 0x07fffffe080c7812 */ /* 0x000fe200078ec0ff */
[----:B------:R-:W2:Y:S01]  /*17a0*/  @!P5 LDC.64 R14, c[0x0][0x218] ;  /* 0x00008600ff0edb82 */ /* 0x000ea20000000a00 */
[----:B----4-:R-:W-:Y:S02]  /*17b0*/  @!P3 LEA R23, R23, R9, 0x18 ;  /* 0x000000091717b211 */ /* 0x010fe400078ec0ff */
[----:B------:R-:W-:Y:S01]  /*17c0*/  LEA.HI R9, R10, R10, RZ, 0x1 ;  /* 0x0000000a0a097211 */ /* 0x000fe200078f08ff */
[----:B------:R-:W-:-:S02]  /*17d0*/  IMAD.IADD R70, R0, 0x1, -R12 ;  /* 0x0000000100467824 */ /* 0x000fc400078e0a0c */
[----:B------:R-:W-:Y:S01]  /*17e0*/  IMAD.U32 R0, RZ, RZ, UR9 ;  /* 0x00000009ff007e24 */ /* 0x000fe2000f8e00ff */
[----:B------:R-:W-:Y:S01]  /*17f0*/  LOP3.LUT R12, R9, 0x7fffffe, RZ, 0xc0, !PT ;  /* 0x07fffffe090c7812 */ /* 0x000fe200078ec0ff */
[----:B------:R-:W-:Y:S01]  /*1800*/  @!P3 IMAD R23, R17, 0x2, R23 ;  /* 0x000000021117b824 */ /* 0x000fe200078e0217 */
[----:B------:R-:W-:-:S03]  /*1810*/  SHF.R.S32.HI R49, RZ, 0x1, R9 ;  /* 0x00000001ff317819 */ /* 0x000fc60000011409 */
[----:B------:R-:W-:Y:S02]  /*1820*/  IMAD.IADD R16, R10, 0x1, -R12 ;  /* 0x000000010a107824 */ /* 0x000fe400078e0a0c */
[C---:B------:R-:W-:Y:S01]  /*1830*/  @!P5 IMAD R10, R17.reuse, 0x2, R18 ;  /* 0x00000002110ad824 */ /* 0x040fe200078e0212 */
[--C-:B-1----:R-:W-:Y:S01]  /*1840*/  SHF.R.S32.HI R11, RZ, 0x1, R8.reuse ;  /* 0x00000001ff0b7819 */ /* 0x102fe20000011408 */
[----:B------:R-:W-:Y:S01]  /*1850*/  IMAD.U32 R7, RZ, RZ, UR8 ;  /* 0x00000008ff077e24 */ /* 0x000fe2000f8e00ff */
[----:B------:R-:W-:Y:S01]  /*1860*/  SHF.R.S32.HI R8, RZ, 0x1f, R8 ;  /* 0x0000001fff087819 */ /* 0x000fe20000011408 */
[----:B------:R-:W-:Y:S02]  /*1870*/  IMAD.U32 R6, RZ, RZ, UR8 ;  /* 0x00000008ff067e24 */ /* 0x000fe4000f8e00ff */
[----:B------:R-:W-:Y:S01]  /*1880*/  @!P4 IMAD R18, R17, 0x2, R13 ;  /* 0x000000021112c824 */ /* 0x000fe200078e020d */
[----:B------:R-:W-:Y:S01]  /*1890*/  @!P5 LEA R9, P6, R7, R4, 0x5 ;  /* 0x000000040709d211 */ /* 0x000fe200078c28ff */
[----:B------:R-:W-:-:S03]  /*18a0*/  IMAD.SHL.U32 R7, R45, 0x8, RZ ;  /* 0x000000082d077824 */ /* 0x000fc600078e00ff */
[----:B------:R-:W-:Y:S01]  /*18b0*/  @!P5 LEA.HI.X R12, R6, R5, R0, 0x5, P6 ;  /* 0x00000005060cd211 */ /* 0x000fe200030f2c00 */
[----:B------:R-:W-:Y:S01]  /*18c0*/  IMAD.SHL.U32 R0, R49, 0x40, RZ ;  /* 0x0000004031007824 */ /* 0x000fe200078e00ff */
[----:B------:R-:W-:-:S04]  /*18d0*/  LEA.HI R6, R8, R11, RZ, 0x2 ;  /* 0x0000000b08067211 */ /* 0x000fc800078f10ff */
[----:B------:R-:W-:Y:S02]  /*18e0*/  LOP3.LUT R0, R0, 0xc0, RZ, 0xc0, !PT ;  /* 0x000000c000007812 */ /* 0x000fe400078ec0ff */
[----:B------:R-:W-:Y:S02]  /*18f0*/  LOP3.LUT R8, R6, 0xfffffffc, RZ, 0xc0, !PT ;  /* 0xfffffffc06087812 */ /* 0x000fe400078ec0ff */
[----:B------:R-:W-:Y:S02]  /*1900*/  LOP3.LUT R7, R0, 0x8, R7, 0xf8, !PT ;  /* 0x0000000800077812 */ /* 0x000fe400078ef807 */
[----:B------:R-:W-:Y:S01]  /*1910*/  SHF.R.U32.HI R0, RZ, 0x3, R0 ;  /* 0x00000003ff007819 */ /* 0x000fe20000011600 */
[----:B------:R-:W-:Y:S01]  /*1920*/  IMAD.IADD R48, R11, 0x1, -R8 ;  /* 0x000000010b307824 */ /* 0x000fe200078e0a08 */
[----:B--2---:R-:W-:Y:S01]  /*1930*/  @!P5 LEA R6, P6, R9, R14, 0x1 ;  /* 0x0000000e0906d211 */ /* 0x004fe200078c08ff */
[----:B------:R-:W-:Y:S01]  /*1940*/  IMAD.SHL.U32 R11, R19, 0x8, RZ ;  /* 0x00000008130b7824 */ /* 0x000fe200078e00ff */
[----:B------:R-:W-:Y:S01]  /*1950*/  LOP3.LUT R13, R7, R0, RZ, 0x3c, !PT ;  /* 0x00000000070d7212 */ /* 0x000fe200078e3cff */
[----:B------:R-:W-:Y:S01]  /*1960*/  IMAD R0, R3, UR6, RZ ;  /* 0x0000000603007c24 */ /* 0x000fe2000f8e02ff */
[----:B------:R-:W-:Y:S01]  /*1970*/  @!P5 LEA.HI.X R7, R9, R15, R12, 0x1, P6 ;  /* 0x0000000f0907d211 */ /* 0x000fe200030f0c0c */
[C---:B------:R-:W-:Y:S01]  /*1980*/  IMAD.WIDE.U32 R8, R2.reuse, UR6, R20 ;  /* 0x0000000602087c25 */ /* 0x040fe2000f8e0014 */
[C---:B------:R-:W-:Y:S01]  /*1990*/  ISETP.GE.AND P6, PT, R2.reuse, UR18, PT ;  /* 0x0000001202007c0c */ /* 0x040fe2000bfc6270 */
[----:B------:R-:W-:Y:S01]  /*19a0*/  UIMAD.WIDE.U32 UR18, UR8, 0x40, URZ ;  /* 0x00000040081278a5 */ /* 0x000fe2000f8e003f */
[----:B------:R-:W1:Y:S01]  /*19b0*/  @!P3 LDC.64 R14, c[0x0][0x218] ;  /* 0x00008600ff0ebb82 */ /* 0x000e620000000a00 */
[----:B------:R-:W-:Y:S01]  /*19c0*/  IMAD R12, R2, UR7, R0 ;  /* 0x00000007020c7c24 */ /* 0x000fe2000f8e0200 */
[----:B------:R2:W-:Y:S01]  /*19d0*/  @!P5 LDGSTS.E.BYPASS.LTC128B.128 [R10+0x2800], desc[UR28][R6.64] ;  /* 0x02800000060adfae */ /* 0x0005e2000b901d5c */
[----:B------:R-:W-:Y:S01]  /*19e0*/  IMAD.U32 R0, RZ, RZ, UR10 ;  /* 0x0000000aff007e24 */ /* 0x000fe2000f8e00ff */
[----:B------:R-:W-:Y:S01]  /*19f0*/  ULDC.64 UR10, c[0x0][0x268] ;  /* 0x00009a00000a7ab9 */ /* 0x000fe20000000a00 */
[----:B------:R-:W-:Y:S01]  /*1a00*/  @!P4 IADD3 R2, P5, R4, UR18, RZ ;  /* 0x000000120402cc10 */ /* 0x000fe2000ffbe0ff */
[----:B------:R-:W-:Y:S01]  /*1a10*/  IMAD.SHL.U32 R3, R48, 0x40, RZ ;  /* 0x0000004030037824 */ /* 0x000fe200078e00ff */
[----:B------:R-:W-:Y:S01]  /*1a20*/  @!UP0 UIMAD UR18, UR9, 0x60, URZ ;  /* 0x00000060091288a4 */ /* 0x000fe2000f8e023f */
[----:B------:R-:W-:-:S03]  /*1a30*/  VOTEU.ALL UP0, P1 ;  /* 0x00000000003f7886 */ /* 0x000fc60000800000 */
[----:B------:R-:W-:-:S04]  /*1a40*/  LOP3.LUT R3, R3, 0xc0, RZ, 0xc0, !PT ;  /* 0x000000c003037812 */ /* 0x000fc800078ec0ff */
[----:B------:R-:W-:Y:S02]  /*1a50*/  LOP3.LUT R11, R3, 0x8, R11, 0xf8, !PT ;  /* 0x00000008030b7812 */ /* 0x000fe400078ef80b */
[----:B--2---:R-:W-:Y:S01]  /*1a60*/  @!P4 IADD3.X R7, R5, UR19, R0, P5, !PT ;  /* 0x000000130507cc10 */ /* 0x004fe2000affe400 */
[----:B------:R-:W-:Y:S01]  /*1a70*/  IMAD R10, R19, 0x8, R16 ;  /* 0x00000008130a7824 */ /* 0x000fe200078e0210 */
[----:B------:R-:W-:Y:S01]  /*1a80*/  @!P4 LEA R6, P5, R2, R24, 0x1 ;  /* 0x000000180206c211 */ /* 0x000fe200078a08ff */
[----:B------:R-:W2:Y:S02]  /*1a90*/  @!P2 LDC.64 R16, c[0x0][0x220] ;  /* 0x00008800ff10ab82 */ /* 0x000ea40000000a00 */
[----:B------:R-:W-:Y:S01]  /*1aa0*/  IMAD.U32 R0, R10, 0x20, R13 ;  /* 0x000000200a007824 */ /* 0x000fe200078e000d */
[----:B------:R-:W-:Y:S02]  /*1ab0*/  @!P4 LEA.HI.X R7, R2, R25, R7, 0x1, P5 ;  /* 0x000000190207c211 */ /* 0x000fe400028f0c07 */
[----:B------:R-:W-:Y:S01]  /*1ac0*/  IADD3 R2, P5, R8, UR38, RZ ;  /* 0x0000002608027c10 */ /* 0x000fe2000ffbe0ff */
[----:B------:R-:W-:Y:S01]  /*1ad0*/  IMAD.U32 R8, RZ, RZ, UR8 ;  /* 0x00000008ff087e24 */ /* 0x000fe2000f8e00ff */
[----:B------:R-:W-:Y:S01]  /*1ae0*/  SHF.R.U32.HI R10, RZ, 0x3, R3 ;  /* 0x00000003ff0a7819 */ /* 0x000fe20000011603 */
[----:B------:R3:W-:Y:S01]  /*1af0*/  @!P4 LDGSTS.E.BYPASS.LTC128B.128 [R18+0x3000], desc[UR28][R6.64] ;  /* 0x030000000612cfae */ /* 0x0007e2000b901d5c */
[----:B------:R-:W-:Y:S01]  /*1b00*/  IADD3.X R3, R9, UR21, R12, P5, !PT ;  /* 0x0000001509037c10 */ /* 0x000fe2000affe40c */
[----:B------:R-:W-:Y:S01]  /*1b10*/  @!P3 IMAD.WIDE.U32 R4, R8, 0x60, R4 ;  /* 0x000000600804b825 */ /* 0x000fe200078e0004 */
[----:B------:R-:W-:-:S02]  /*1b20*/  LOP3.LUT R194, R11, R10, RZ, 0x3c, !PT ;  /* 0x0000000a0bc27212 */ /* 0x000fc400078e3cff */
[----:B------:R-:W-:Y:S01]  /*1b30*/  LEA R212, R0, UR4, 0x1 ;  /* 0x0000000400d47c11 */ /* 0x000fe2000f8e08ff */
[----:B------:R-:W-:Y:S01]  /*1b40*/  IMAD.WIDE.U32 R30, R22, UR10, R2 ;  /* 0x0000000a161e7c25 */ /* 0x000fe2000f8e0002 */
[----:B-1----:R-:W-:-:S03]  /*1b50*/  @!P3 LEA R2, P5, R4, R14, 0x1 ;  /* 0x0000000e0402b211 */ /* 0x002fc600078a08ff */
[----:B------:R-:W-:Y:S01]  /*1b60*/  @!P3 VIADD R3, R5, UR18 ;  /* 0x000000120503bc36 */ /* 0x000fe20008000000 */
[----:B------:R-:W-:Y:S01]  /*1b70*/  UIMAD.WIDE.U32 UR18, UR6, 0x40, URZ ;  /* 0x00000040061278a5 */ /* 0x000fe2000f8e003f */
[----:B------:R-:W-:Y:S01]  /*1b80*/  IMAD R8, R26, UR10, RZ ;  /* 0x0000000a1a087c24 */ /* 0x000fe2000f8e02ff */
[----:B------:R-:W-:Y:S01]  /*1b90*/  UIMAD UR10, UR24, UR34, URZ ;  /* 0x00000022180a72a4 */ /* 0x000fe2000f8e023f */
[----:B------:R-:W-:Y:S01]  /*1ba0*/  IMAD.MOV.U32 R28, RZ, RZ, R30 ;  /* 0x000000ffff1c7224 */ /* 0x000fe200078e001e */
[----:B------:R-:W-:Y:S01]  /*1bb0*/  @!P3 LEA.HI.X R3, R4, R15, R3, 0x1, P5 ;  /* 0x0000000f0403b211 */ /* 0x000fe200028f0c03 */
[----:B------:R-:W-:Y:S01]  /*1bc0*/  IMAD R5, R22, UR11, R8 ;  /* 0x0000000b16057c24 */ /* 0x000fe2000f8e0208 */
[----:B------:R-:W1:Y:S01]  /*1bd0*/  @!P0 LDC.64 R14, c[0x0][0x220] ;  /* 0x00008800ff0e8b82 */ /* 0x000e620000000a00 */
[----:B------:R-:W-:Y:S01]  /*1be0*/  IMAD.U32 R4, RZ, RZ, UR34 ;  /* 0x00000022ff047e24 */ /* 0x000fe2000f8e00ff */
[----:B------:R-:W-:Y:S01]  /*1bf0*/  UIMAD UR10, UR17, UR25, UR10 ;  /* 0x00000019110a72a4 */ /* 0x000fe2000f8e020a */
[----:B------:R4:W-:Y:S01]  /*1c00*/  @!P3 LDGSTS.E.BYPASS.LTC128B.128 [R23+0x3800], desc[UR28][R2.64] ;  /* 0x038000000217bfae */ /* 0x0009e2000b901d5c */
[----:B------:R-:W-:-:S02]  /*1c10*/  IMAD.IADD R29, R31, 0x1, R5 ;  /* 0x000000011f1d7824 */ /* 0x000fc400078e0205 */
[----:B------:R-:W-:Y:S01]  /*1c20*/  IMAD.U32 R5, RZ, RZ, UR7 ;  /* 0x00000007ff057e24 */ /* 0x000fe2000f8e00ff */
[----:B------:R-:W0:Y:S01]  /*1c30*/  LDGDEPBAR ;  /* 0x00000000000079af */ /* 0x000e220000000000 */
[----:B------:R-:W5:Y:S01]  /*1c40*/  @!P6 LDC.64 R8, c[0x0][0x220] ;  /* 0x00008800ff08eb82 */ /* 0x000f620000000a00 */
[----:B------:R-:W-:Y:S02]  /*1c50*/  IMAD.MOV.U32 R0, RZ, RZ, 0x10 ;  /* 0x00000010ff007424 */ /* 0x000fe400078e00ff */
[----:B---3--:R-:W-:Y:S01]  /*1c60*/  IMAD.U32 R6, RZ, RZ, UR6 ;  /* 0x00000006ff067e24 */ /* 0x008fe2000f8e00ff */
[----:B------:R-:W-:Y:S01]  /*1c70*/  STL.64 [R1+0x48], R30 ;  /* 0x0000481e01007387 */ /* 0x000fe20000100a00 */
[----:B------:R-:W-:-:S03]  /*1c80*/  VIADD R217, R212, 0x2020 ;  /* 0x00002020d4d97836 */ /* 0x000fc60000000000 */
[----:B------:R-:W3:Y:S01]  /*1c90*/  @!P1 LDC.64 R18, c[0x0][0x220] ;  /* 0x00008800ff129b82 */ /* 0x000ee20000000a00 */
[----:B------:R-:W-:Y:S01]  /*1ca0*/  STL.64 [R1+0x10], R28 ;  /* 0x0000101c01007387 */ /* 0x000fe20000100a00 */
[----:B----4-:R-:W-:Y:S01]  /*1cb0*/  IMAD.WIDE.U32 R2, R4, UR25, R28 ;  /* 0x0000001904027c25 */ /* 0x010fe2000f8e001c */
[----:B------:R-:W-:-:S05]  /*1cc0*/  DEPBAR.LE SB0, 0x0 ;  /* 0x000080000000791a */ /* 0x000fca0000000000 */
[----:B------:R-:W-:Y:S01]  /*1cd0*/  BAR.SYNC.DEFER_BLOCKING 0x0 ;  /* 0x0000000000007b1d */ /* 0x000fe20000010000 */
[----:B------:R-:W-:Y:S01]  /*1ce0*/  IMAD.U32 R4, RZ, RZ, UR6 ;  /* 0x00000006ff047e24 */ /* 0x000fe2000f8e00ff */
[----:B-----5:R-:W-:Y:S01]  /*1cf0*/  @!P6 LEA R8, P4, R2, R8, 0x1 ;  /* 0x000000080208e211 */ /* 0x020fe200078808ff */
[----:B------:R-:W-:Y:S01]  /*1d00*/  VIADD R3, R3, UR10 ;  /* 0x0000000a03037c36 */ /* 0x000fe20008000000 */
[----:B------:R-:W-:Y:S02]  /*1d10*/  USHF.L.U32 UR10, UR7, 0x6, URZ ;  /* 0x00000006070a7899 */ /* 0x000fe4000800063f */
[----:B------:R-:W-:Y:S01]  /*1d20*/  @!P2 LEA R11, P3, R4, R2, 0x5 ;  /* 0x00000002040ba211 */ /* 0x000fe200078628ff */
[----:B------:R-:W-:Y:S01]  /*1d30*/  IMAD.SHL.U32 R4, R27, 0x20, RZ ;  /* 0x000000201b047824 */ /* 0x000fe200078e00ff */
[----:B------:R-:W-:Y:S02]  /*1d40*/  @!P6 LEA.HI.X R9, R2, R9, R3, 0x1, P4 ;  /* 0x000000090209e211 */ /* 0x000fe400020f0c03 */
[----:B------:R-:W-:Y:S01]  /*1d50*/  @!P2 LEA.HI.X R13, R6, R3, R5, 0x5, P3 ;  /* 0x00000003060da211 */ /* 0x000fe200018f2c05 */
[----:B------:R-:W-:Y:S01]  /*1d60*/  IMAD.U32 R6, RZ, RZ, UR10 ;  /* 0x0000000aff067e24 */ /* 0x000fe2000f8e00ff */
[----:B------:R-:W-:Y:S01]  /*1d70*/  LOP3.LUT R68, R4, 0xffffff00, RZ, 0xc0, !PT ;  /* 0xffffff0004447812 */ /* 0x000fe200078ec0ff */
[----:B------:R-:W-:Y:S01]  /*1d80*/  IMAD.U32 R4, RZ, RZ, UR6 ;  /* 0x00000006ff047e24 */ /* 0x000fe2000f8e00ff */
[----:B------:R-:W-:Y:S01]  /*1d90*/  @!P0 IADD3 R7, P3, R2, UR18, RZ ;  /* 0x0000001202078c10 */ /* 0x000fe2000ff7e0ff */
[----:B------:R-:W-:-:S02]  /*1da0*/  @!UP0 UIMAD UR10, UR7, 0x60, URZ ;  /* 0x00000060070a88a4 */ /* 0x000fc4000f8e023f */
[----:B------:R-:W-:Y:S01]  /*1db0*/  @!P1 IMAD.WIDE.U32 R4, R4, 0x60, R2 ;  /* 0x0000006004049825 */ /* 0x000fe200078e0002 */
[----:B--2---:R-:W-:Y:S01]  /*1dc0*/  @!P2 LEA R2, P4, R11, R16, 0x1 ;  /* 0x000000100b02a211 */ /* 0x004fe200078808ff */
[----:B------:R-:W-:Y:S01]  /*1dd0*/  UISETP.GE.AND UP0, UPT, UR32, 0x2, UPT ;  /* 0x000000022000788c */ /* 0x000fe2000bf06270 */
[----:B------:R-:W-:Y:S01]  /*1de0*/  @!P0 IADD3.X R12, R3, UR19, R6, P3, !PT ;  /* 0x00000013030c8c10 */ /* 0x000fe20009ffe406 */
[----:B------:R-:W-:Y:S01]  /*1df0*/  IMAD R10, R69, 0x200, R68 ;  /* 0x00000200450a7824 */ /* 0x000fe200078e0244 */
[----:B------:R-:W-:Y:S01]  /*1e00*/  @!P2 LEA.HI.X R3, R11, R17, R13, 0x1, P4 ;  /* 0x000000110b03a211 */ /* 0x000fe200020f0c0d */
[----:B------:R-:W-:Y:S01]  /*1e10*/  @!P1 VIADD R5, R5, UR10 ;  /* 0x0000000a05059c36 */ /* 0x000fe20008000000 */
[C---:B-1----:R-:W-:Y:S01]  /*1e20*/  @!P0 LEA R6, P3, R7.reuse, R14, 0x1 ;  /* 0x0000000e07068211 */ /* 0x042fe200078608ff */
[----:B------:R-:W-:Y:S01]  /*1e30*/  @P6 STS [R236+0x4000], RZ ;  /* 0x004000ffec006388 */ /* 0x000fe20000000800 */
[C---:B------:R-:W-:Y:S01]  /*1e40*/  IMAD R10, R70.reuse, 0x20, R10 ;  /* 0x00000020460a7824 */ /* 0x040fe200078e020a */
[----:B------:R-:W-:Y:S01]  /*1e50*/  USHF.L.U32 UR10, UR34, 0x2, URZ ;  /* 0x00000002220a7899 */ /* 0x000fe2000800063f */
[----:B------:R-:W-:Y:S01]  /*1e60*/  @!P0 LEA.HI.X R7, R7, R15, R12, 0x1, P3 ;  /* 0x0000000f07078211 */ /* 0x000fe200018f0c0c */
[----:B------:R-:W-:Y:S01]  /*1e70*/  @P6 STS [R236+0x4004], RZ ;  /* 0x004004ffec006388 */ /* 0x000fe20000000800 */
[----:B------:R-:W-:Y:S01]  /*1e80*/  UIADD3 UR19, UR31, -0x4498517b, URZ ;  /* 0xbb67ae851f137890 */ /* 0x000fe2000fffe03f */
[----:B------:R-:W-:Y:S01]  /*1e90*/  IMAD R204, R70, 0x20, R68 ;  /* 0x0000002046cc7824 */ /* 0x000fe200078e0244 */
[----:B------:R-:W-:Y:S01]  /*1ea0*/  UIADD3 UR11, UR10, 0x2, URZ ;  /* 0x000000020a0b7890 */ /* 0x000fe2000fffe03f */
[----:B------:R-:W-:Y:S04]  /*1eb0*/  @P6 STS.64 [R236+0x4008], RZ ;  /* 0x004008ffec006388 */ /* 0x000fe80000000a00 */
        /* <DEDUP_REMOVED lines=13> */
[----:B------:R2:W-:Y:S01]  /*1f90*/  @!P0 LDGSTS.E.BYPASS.LTC128B.128 [R236+0x5000], desc[UR28][R6.64] ;  /* 0x0500000006ec8fae */ /* 0x0005e2000b901d5c */
[----:B------:R-:W-:-:S03]  /*1fa0*/  LOP3.LUT P0, RZ, R49, 0x2, RZ, 0xc0, !PT ;  /* 0x0000000231ff7812 */ /* 0x000fc6000780c0ff */
[----:B------:R-:W-:Y:S01]  /*1fb0*/  @P1 STS.128 [R236+0x5800], RZ ;  /* 0x005800ffec001388 */ /* 0x000fe20000000c00 */
[----:B---3--:R-:W-:-:S04]  /*1fc0*/  @!P1 LEA R8, P3, R4, R18, 0x1 ;  /* 0x0000001204089211 */ /* 0x008fc800078608ff */
[----:B------:R-:W-:Y:S01]  /*1fd0*/  @!P1 LEA.HI.X R9, R4, R19, R5, 0x1, P3 ;  /* 0x0000001304099211 */ /* 0x000fe200018f0c05 */
[----:B-1----:R-:W-:-:S04]  /*1fe0*/  IMAD.IADD R2, R194, 0x1, R10 ;  /* 0x00000001c2027824 */ /* 0x002fc800078e020a */
[----:B------:R-:W-:Y:S01]  /*1ff0*/  @!PT LDS RZ, [RZ] ;  /* 0x00000000fffff984 */ /* 0x000fe20000000800 */
[----:B------:R-:W-:Y:S01]  /*2000*/  @!PT LDS RZ, [RZ] ;  /* 0x00000000fffff984 */ /* 0x000fe20000000800 */
[----:B------:R-:W-:Y:S01]  /*2010*/  @!PT LDS RZ, [RZ] ;  /* 0x00000000fffff984 */ /* 0x000fe20000000800 */
[----:B------:R1:W-:Y:S01]  /*2020*/  @!P1 LDGSTS.E.BYPASS.LTC128B.128 [R236+0x5800], desc[UR28][R8.64] ;  /* 0x0580000008ec9fae */ /* 0x0003e2000b901d5c */
[----:B------:R-:W-:Y:S01]  /*2030*/  LOP3.LUT P1, RZ, R48, 0x2, RZ, 0xc0, !PT ;  /* 0x0000000230ff7812 */ /* 0x000fe2000782c0ff */
[----:B------:R-:W-:Y:S01]  /*2040*/  IMAD.U32 R3, RZ, RZ, UR15 ;  /* 0x0000000fff037e24 */ /* 0x000fe2000f8e00ff */
[----:B------:R-:W-:Y:S01]  /*2050*/  LEA R215, R2, UR4, 0x1 ;  /* 0x0000000402d77c11 */ /* 0x000fe2000f8e08ff */
[----:B------:R-:W-:Y:S01]  /*2060*/  LDSM.16.M88.4 R12, [R212+0x2000] ;  /* 0x00200000d40c783b */ /* 0x000fe20000000200 */
[----:B------:R-:W-:Y:S01]  /*2070*/  SEL R0, R0, 0xfffffff0, !P1 ;  /* 0xfffffff000007807 */ /* 0x000fe20004800000 */
[----:B------:R-:W-:Y:S02]  /*2080*/  VIADD R2, R212, 0x2000 ;  /* 0x00002000d4027836 */ /* 0x000fe40000000000 */
[----:B--2---:R-:W2:Y:S02]  /*2090*/  LDSM.16.M88.4 R4, [R215+0x1000] ;  /* 0x00100000d704783b */ /* 0x004ea40000000200 */
[----:B------:R-:W-:Y:S01]  /*20a0*/  @P0 VIADD R217, R2, 0xffffffe0 ;  /* 0xffffffe002d90836 */ /* 0x000fe20000000000 */
[----:B------:R-:W-:Y:S01]  /*20b0*/  SHF.R.S32.HI R2, RZ, 0x1f, R56 ;  /* 0x0000001fff027819 */ /* 0x000fe20000011438 */
[----:B------:R-:W3:Y:S01]  /*20c0*/  LDSM.16.M88.4 R40, [R212+0x2400] ;  /* 0x00240000d428783b */ /* 0x000ee20000000200 */
[----:B------:R-:W-:-:S02]  /*20d0*/  IMAD R216, R0, 0x2, R215 ;  /* 0x0000000200d87824 */ /* 0x000fc400078e02d7 */
[----:B------:R-:W-:Y:S01]  /*20e0*/  LEA.HI R2, R2, R56, RZ, 0x2 ;  /* 0x0000003802027211 */ /* 0x000fe200078f10ff */
[----:B------:R-:W4:Y:S03]  /*20f0*/  LDSM.16.M88.4 R36, [R212+0x2800] ;  /* 0x00280000d424783b */ /* 0x000f260000000200 */
[----:B------:R-:W-:Y:S01]  /*2100*/  SHF.R.S32.HI R149, RZ, 0x2, R2 ;  /* 0x00000002ff957819 */ /* 0x000fe20000011402 */
[----:B------:R-:W5:Y:S01]  /*2110*/  LDSM.16.M88.4 R32, [R212+0x2c00] ;  /* 0x002c0000d420783b */ /* 0x000f620000000200 */
[----:B------:R-:W-:-:S03]  /*2120*/  IMAD.U32 R2, RZ, RZ, UR34 ;  /* 0x00000022ff027e24 */ /* 0x000fc6000f8e00ff */
[----:B------:R-:W5:Y:S04]  /*2130*/  LDSM.16.M88.4 R28, [R212+0x3000] ;  /* 0x00300000d41c783b */ /* 0x000f680000000200 */
[----:B------:R-:W5:Y:S04]  /*2140*/  LDSM.16.M88.4 R24, [R212+0x3400] ;  /* 0x00340000d418783b */ /* 0x000f680000000200 */
[----:B------:R-:W5:Y:S04]  /*2150*/  LDSM.16.M88.4 R20, [R212+0x3800] ;  /* 0x00380000d414783b */ /* 0x000f680000000200 */
[----:B------:R-:W5:Y:S04]  /*2160*/  LDSM.16.M88.4 R44, [R212+0x3c00] ;  /* 0x003c0000d42c783b */ /* 0x000f680000000200 */
[----:B-1----:R-:W1:Y:S04]  /*2170*/  LDSM.16.M88.4 R8, [R215] ;  /* 0x00000000d708783b */ /* 0x002e680000000200 */
[----:B------:R-:W-:Y:S01]  /*2180*/  LDSM.16.M88.4 R16, [R216] ;  /* 0x00000000d810783b */ /* 0x000fe20000000200 */
[C---:B--2---:R-:W-:Y:S03]  /*2190*/  HMMA.16816.F32.BF16 R168, R4.reuse, R12, RZ ;  /* 0x0000000c04a8723c */ /* 0x044fe600000418ff */
[----:B------:R-:W-:Y:S04]  /*21a0*/  LDSM.16.M88.4 R48, [R217+0x400] ;  /* 0x00040000d930783b */ /* 0x000fe80000000200 */
[----:B------:R-:W-:Y:S01]  /*21b0*/  STL [R1+0x5c], R149 ;  /* 0x00005c9501007387 */ /* 0x000fe20000100800 */
[C---:B------:R-:W-:Y:S03]  /*21c0*/  HMMA.16816.F32.BF16 R72, R4.reuse, R14, RZ ;  /* 0x0000000e0448723c */ /* 0x040fe600000418ff */
[----:B------:R-:W0:Y:S03]  /*21d0*/  LDGDEPBAR ;  /* 0x00000000000079af */ /* 0x000e260000000000 */
[C---:B---3--:R-:W-:Y:S06]  /*21e0*/  HMMA.16816.F32.BF16 R60, R4.reuse, R40, RZ ;  /* 0x00000028043c723c */ /* 0x048fec00000418ff */
[C---:B----4-:R-:W-:Y:S06]  /*21f0*/  HMMA.16816.F32.BF16 R80, R4.reuse, R36, RZ ;  /* 0x000000240450723c */ /* 0x050fec00000418ff */
[C---:B-----5:R-:W-:Y:S06]  /*2200*/  HMMA.16816.F32.BF16 R100, R4.reuse, R32, RZ ;  /* 0x000000200464723c */ /* 0x060fec00000418ff */
        /* <DEDUP_REMOVED lines=10> */
[----:B------:R-:W-:Y:S06]  /*22b0*/  HMMA.16816.F32.BF16 R200, R4, R46, RZ ;  /* 0x0000002e04c8723c */ /* 0x000fec00000418ff */
[C---:B-1----:R-:W-:Y:S01]  /*22c0*/  HMMA.16816.F32.BF16 R164, R8.reuse, R12, RZ ;  /* 0x0000000c08a4723c */ /* 0x042fe200000418ff */
[----:B------:R-:W-:Y:S01]  /*22d0*/  IMAD.SHL.U32 R6, R57, 0x2, RZ ;  /* 0x0000000239067824 */ /* 0x000fe200078e00ff */
[----:B------:R-:W-:Y:S01]  /*22e0*/  LEA R4, R69, UR14, 0x4 ;  /* 0x0000000e45047c11 */ /* 0x000fe2000f8e20ff */
[----:B------:R-:W-:Y:S01]  /*22f0*/  LDSM.16.M88.4 R56, [R217] ;  /* 0x00000000d938783b */ /* 0x000fe20000000200 */
[----:B------:R-:W-:Y:S01]  /*2300*/  IMAD.U32 R5, RZ, RZ, UR27 ;  /* 0x0000001bff057e24 */ /* 0x000fe2000f8e00ff */
[----:B------:R-:W-:Y:S01]  /*2310*/  UIADD3 UR14, UR10, 0x1, URZ ;  /* 0x000000010a0e7890 */ /* 0x000fe2000fffe03f */
[----:B------:R-:W-:Y:S01]  /*2320*/  HMMA.16816.F32.BF16 R84, R8, R14, RZ ;  /* 0x0000000e0854723c */ /* 0x000fe200000418ff */
[----:B------:R-:W1:Y:S01]  /*2330*/  LDSM.16.M88.4 R12, [R216+0x1000] ;  /* 0x00100000d80c783b */ /* 0x000e620000000200 */
[----:B------:R-:W-:Y:S01]  /*2340*/  IMAD R242, R5, 0x8, R69 ;  /* 0x0000000805f27824 */ /* 0x000fe200078e0245 */
[----:B------:R-:W-:-:S02]  /*2350*/  IADD3 R4, R4, 0x1, R149 ;  /* 0x0000000104047810 */ /* 0x000fc40007ffe095 */
[----:B------:R-:W-:Y:S01]  /*2360*/  LOP3.LUT R6, R6, 0x6, RZ, 0xc0, !PT ;  /* 0x0000000606067812 */ /* 0x000fe200078ec0ff */
[----:B------:R-:W-:Y:S01]  /*2370*/  HMMA.16816.F32.BF16 R52, R8, R40, RZ ;  /* 0x000000280834723c */ /* 0x000fe200000418ff */
[----:B------:R-:W-:Y:S01]  /*2380*/  IADD3 R7, R4, UR13, -R3 ;  /* 0x0000000d04077c10 */ /* 0x000fe2000fffe803 */
[----:B------:R-:W-:-:S04]  /*2390*/  IMAD.WIDE.U32 R4, R148, -0x2daee0ad, RZ ;  /* 0xd2511f5394047825 */ /* 0x000fc800078e00ff */
[----:B------:R-:W-:Y:S01]  /*23a0*/  HMMA.16816.F32.BF16 R92, R8, R42, RZ ;  /* 0x0000002a085c723c */ /* 0x000fe200000418ff */
[----:B------:R-:W-:Y:S01]  /*23b0*/  IMAD.U32 R3, RZ, RZ, UR10 ;  /* 0x0000000aff037e24 */ /* 0x000fe2000f8e00ff */
[----:B------:R-:W-:Y:S01]  /*23c0*/  UIADD3 UR10, UR10, 0x3, URZ ;  /* 0x000000030a0a7890 */ /* 0x000fe2000fffe03f */
[----:B------:R-:W-:-:S03]  /*23d0*/  IMAD.WIDE.U32 R238, R242, -0x326172a9, RZ ;  /* 0xcd9e8d57f2ee7825 */ /* 0x000fc600078e00ff */
[----:B------:R-:W-:Y:S01]  /*23e0*/  HMMA.16816.F32.BF16 R64, R8, R36, RZ ;  /* 0x000000240840723c */ /* 0x000fe200000418ff */
[----:B------:R-:W-:Y:S01]  /*23f0*/  IMAD R2, R2, 0x80, R6 ;  /* 0x0000008002027824 */ /* 0x000fe200078e0206 */
[----:B------:R-:W-:-:S04]  /*2400*/  LOP3.LUT R193, R5, UR31, R3, 0x96, !PT ;  /* 0x0000001f05c17c12 */ /* 0x000fc8000f8e9603 */
[C---:B------:R-:W-:Y:S06]  /*2410*/  HMMA.16816.F32.BF16 R108, R8.reuse, R38, RZ ;  /* 0x00000026086c723c */ /* 0x040fec00000418ff */
[C---:B------:R-:W-:Y:S06]  /*2420*/  HMMA.16816.F32.BF16 R76, R8.reuse, R32, RZ ;  /* 0x00000020084c723c */ /* 0x040fec00000418ff */
[C---:B------:R-:W-:Y:S01]  /*2430*/  HMMA.16816.F32.BF16 R120, R8.reuse, R34, RZ ;  /* 0x000000220878723c */ /* 0x040fe200000418ff */
[----:B------:R-:W2:Y:S05]  /*2440*/  LDSM.16.M88.4 R32, [R217+0xc00] ;  /* 0x000c0000d920783b */ /* 0x000eaa0000000200 */
[C---:B------:R-:W-:Y:S06]  /*2450*/  HMMA.16816.F32.BF16 R88, R8.reuse, R28, RZ ;  /* 0x0000001c0858723c */ /* 0x040fec00000418ff */
[C---:B------:R-:W-:Y:S06]  /*2460*/  HMMA.16816.F32.BF16 R136, R8.reuse, R30, RZ ;  /* 0x0000001e0888723c */ /* 0x040fec00000418ff */
[C---:B------:R-:W-:Y:S06]  /*2470*/  HMMA.16816.F32.BF16 R104, R8.reuse, R24, RZ ;  /* 0x000000180868723c */ /* 0x040fec00000418ff */
[C---:B------:R-:W-:Y:S01]  /*2480*/  HMMA.16816.F32.BF16 R152, R8.reuse, R26, RZ ;  /* 0x0000001a0898723c */ /* 0x040fe200000418ff */
[----:B------:R-:W-:Y:S05]  /*2490*/  LDSM.16.M88.4 R24, [R217+0x1000] ;  /* 0x00100000d918783b */ /* 0x000fea0000000200 */
[C---:B------:R-:W-:Y:S06]  /*24a0*/  HMMA.16816.F32.BF16 R132, R8.reuse, R20, RZ ;  /* 0x000000140884723c */ /* 0x040fec00000418ff */
[C---:B------:R-:W-:Y:S01]  /*24b0*/  HMMA.16816.F32.BF16 R156, R8.reuse, R22, RZ ;  /* 0x00000016089c723c */ /* 0x040fe200000418ff */
[----:B------:R-:W3:Y:S05]  /*24c0*/  LDSM.16.M88.4 R20, [R217+0x800] ;  /* 0x00080000d914783b */ /* 0x000eea0000000200 */
[C---:B------:R-:W-:Y:S06]  /*24d0*/  HMMA.16816.F32.BF16 R140, R8.reuse, R44, RZ ;  /* 0x0000002c088c723c */ /* 0x040fec00000418ff */
[----:B------:R-:W-:Y:S06]  /*24e0*/  HMMA.16816.F32.BF16 R144, R8, R46, RZ ;  /* 0x0000002e0890723c */ /* 0x000fec00000418ff */
[----:B-1----:R-:W-:Y:S01]  /*24f0*/  HMMA.16816.F32.BF16 R28, R12, R58, R72 ;  /* 0x0000003a0c1c723c */ /* 0x002fe20000041848 */
[----:B------:R-:W-:Y:S01]  /*2500*/  VIADD R9, R242, 0x4 ;  /* 0x00000004f2097836 */ /* 0x000fe20000000000 */
[----:B------:R-:W-:Y:S01]  /*2510*/  LOP3.LUT R8, R71, UR30, RZ, 0x3c, !PT ;  /* 0x0000001e47087c12 */ /* 0x000fe2000f8e3cff */
[----:B------:R-:W-:-:S02]  /*2520*/  VIADD R10, R2, 0x9 ;  /* 0x00000009020a7836 */ /* 0x000fc40000000000 */
[----:B------:R-:W-:Y:S01]  /*2530*/  IMAD.WIDE.U32 R240, R9, -0x326172a9, RZ ;  /* 0xcd9e8d5709f07825 */ /* 0x000fe200078e00ff */
[-C--:B------:R-:W-:Y:S01]  /*2540*/  LOP3.LUT R6, R239, R8.reuse, RZ, 0x3c, !PT ;  /* 0x00000008ef067212 */ /* 0x080fe200078e3cff */
[----:B------:R1:W-:Y:S01]  /*2550*/  STL [R1+0xc], R8 ;  /* 0x00000c0801007387 */ /* 0x0003e20000100800 */
[----:B------:R-:W-:Y:S01]  /*2560*/  HMMA.16816.F32.BF16 R44, R16, R48, R52 ;  /* 0x00000030102c723c */ /* 0x000fe20000041834 */
[----:B------:R-:W-:Y:S01]  /*2570*/  IMAD.U32 R9, RZ, RZ, UR14 ;  /* 0x0000000eff097e24 */ /* 0x000fe2000f8e00ff */
[----:B------:R-:W-:Y:S01]  /*2580*/  LOP3.LUT R3, R241, R8, RZ, 0x3c, !PT ;  /* 0x00000008f1037212 */ /* 0x000fe200078e3cff */
[----:B------:R-:W-:-:S03]  /*2590*/  IMAD.WIDE.U32 R148, R6, -0x2daee0ad, RZ ;  /* 0xd2511f5306947825 */ /* 0x000fc600078e00ff */
[----:B------:R-:W-:Y:S01]  /*25a0*/  LOP3.LUT R195, R5, UR31, R9, 0x96, !PT ;  /* 0x0000001f05c37c12 */ /* 0x000fe2000f8e9609 */
[----:B------:R-:W-:Y:S01]  /*25b0*/  IMAD.U32 R6, RZ, RZ, UR10 ;  /* 0x0000000aff067e24 */ /* 0x000fe2000f8e00ff */
[----:B------:R-:W-:Y:S01]  /*25c0*/  HMMA.16816.F32.BF16 R36, R12, R48, R60 ;  /* 0x000000300c24723c */ /* 0x000fe2000004183c */
[----:B------:R-:W-:Y:S01]  /*25d0*/  IMAD.WIDE.U32 R150, R3, -0x2daee0ad, RZ ;  /* 0xd2511f5303967825 */ /* 0x000fe200078e00ff */
[----:B------:R-:W-:Y:S02]  /*25e0*/  LOP3.LUT R192, R149, UR19, R4, 0x96, !PT ;  /* 0x0000001395c07c12 */ /* 0x000fe4000f8e9604 */
[----:B------:R-:W-:Y:S01]  /*25f0*/  LOP3.LUT R246, R5, UR31, R6, 0x96, !PT ;  /* 0x0000001f05f67c12 */ /* 0x000fe2000f8e9606 */
[----:B------:R-:W-:Y:S01]  /*2600*/  VIADD R3, R7, UR12 ;  /* 0x0000000c07037c36 */ /* 0x000fe20008000000 */
[----:B------:R-:W-:Y:S01]  /*2610*/  LOP3.LUT R196, R151, UR19, R4, 0x96, !PT ;  /* 0x0000001397c47c12 */ /* 0x000fe2000f8e9604 */
[----:B------:R-:W-:Y:S01]  /*2620*/  VIADD R9, R2, 0x8 ;  /* 0x0000000802097836 */ /* 0x000fe20000000000 */
[----:B------:R-:W-:Y:S01]  /*2630*/  HMMA.16816.F32.BF16 R40, R16, R58, R84 ;  /* 0x0000003a1028723c */ /* 0x000fe20000041854 */
[----:B------:R-:W-:-:S02]  /*2640*/  IMAD.MOV.U32 R4, RZ, RZ, 0x48 ;  /* 0x00000048ff047424 */ /* 0x000fc400078e00ff */
[----:B------:R-:W-:Y:S02]  /*2650*/  IMAD.MOV.U32 R6, RZ, RZ, 0x8 ;  /* 0x00000008ff067424 */ /* 0x000fe400078e00ff */
[C---:B------:R-:W-:Y:S01]  /*2660*/  VIADD R7, R2.reuse, 0x1 ;  /* 0x0000000102077836 */ /* 0x040fe20000000000 */
[C---:B------:R-:W-:Y:S01]  /*2670*/  VIADDMNMX R4, R3.reuse, R4, UR13, PT ;  /* 0x0000000d03047e46 */ /* 0x040fe2000b800104 */
[----:B--2---:R-:W-:Y:S01]  /*2680*/  HMMA.16816.F32.BF16 R60, R12, R32, R100 ;  /* 0x000000200c3c723c */ /* 0x004fe20000041864 */
[----:B-1----:R-:W-:Y:S01]  /*2690*/  IMAD.U32 R8, RZ, RZ, UR11 ;  /* 0x0000000bff087e24 */ /* 0x002fe2000f8e00ff */
[----:B------:R-:W-:Y:S01]  /*26a0*/  VIADDMNMX R6, R3, R6, UR13, PT ;  /* 0x0000000d03067e46 */ /* 0x000fe2000b800106 */
[----:B------:R-:W-:Y:S01]  /*26b0*/  VIADD R11, R2, 0x29 ;  /* 0x00000029020b7836 */ /* 0x000fe20000000000 */
[----:B------:R-:W-:Y:S02]  /*26c0*/  ISETP.GE.AND P2, PT, R9, R4, PT ;  /* 0x000000040900720c */ /* 0x000fe40003f46270 */
[----:B------:R-:W-:Y:S01]  /*26d0*/  LOP3.LUT R245, R5, UR31, R8, 0x96, !PT ;  /* 0x0000001f05f57c12 */ /* 0x000fe2000f8e9608 */
[----:B------:R-:W-:Y:S01]  /*26e0*/  IMAD.MOV.U32 R8, RZ, RZ, 0x40 ;  /* 0x00000040ff087424 */ /* 0x000fe200078e00ff */
[----:B------:R-:W-:Y:S01]  /*26f0*/  FSEL R178, R30, -INF , !P2 ;  /* 0xff8000001eb27808 */ /* 0x000fe20005000000 */
[----:B---3--:R-:W-:Y:S01]  /*2700*/  HMMA.16816.F32.BF16 R64, R16, R20, R64 ;  /* 0x000000141040723c */ /* 0x008fe20000041840 */
[----:B------:R-:W-:-:S02]  /*2710*/  ISETP.GE.AND P0, PT, R7, R6, PT ;  /* 0x000000060700720c */ /* 0x000fc40003f06270 */
[C---:B------:R-:W-:Y:S01]  /*2720*/  VIADDMNMX R5, R3.reuse, R8, UR13, PT ;  /* 0x0000000d03057e46 */ /* 0x040fe2000b800108 */
[----:B------:R-:W-:Y:S01]  /*2730*/  VIADD R8, R2, 0x10 ;  /* 0x0000001002087836 */ /* 0x000fe20000000000 */
[----:B------:R-:W-:Y:S01]  /*2740*/  VIMNMX R3, R3, UR13, PT ;  /* 0x0000000d03037c48 */ /* 0x000fe2000bfe0100 */
[----:B------:R-:W-:Y:S01]  /*2750*/  HMMA.16816.F32.BF16 R52, R12, R20, R80 ;  /* 0x000000140c34723c */ /* 0x000fe20000041850 */
[-C--:B------:R-:W-:Y:S02]  /*2760*/  ISETP.GE.AND P1, PT, R9, R5.reuse, PT ;  /* 0x000000050900720c */ /* 0x080fe40003f26270 */
[----:B------:R-:W-:Y:S02]  /*2770*/  ISETP.GE.AND P3, PT, R10, R5, PT ;  /* 0x000000050a00720c */ /* 0x000fe40003f66270 */
[----:B------:R-:W-:Y:S01]  /*2780*/  FSEL R176, R28, -INF , !P1 ;  /* 0xff8000001cb07808 */ /* 0x000fe20004800000 */
[----:B------:R-:W-:Y:S01]  /*2790*/  HMMA.16816.F32.BF16 R72, R16, R24, R88 ;  /* 0x000000181048723c */ /* 0x000fe20000041858 */
[----:B------:R-:W-:Y:S01]  /*27a0*/  ISETP.GE.AND P1, PT, R10, R4, PT ;  /* 0x000000040a00720c */ /* 0x000fe20003f26270 */
[----:B------:R-:W-:Y:S01]  /*27b0*/  VIADD R20, R2, 0x19 ;  /* 0x0000001902147836 */ /* 0x000fe20000000000 */
[----:B------:R-:W-:-:S02]  /*27c0*/  FSEL R177, R29, -INF , !P3 ;  /* 0xff8000001db17808 */ /* 0x000fc40005800000 */
[----:B------:R-:W-:Y:S01]  /*27d0*/  FSEL R179, R31, -INF , !P1 ;  /* 0xff8000001fb37808 */ /* 0x000fe20004800000 */
[----:B------:R-:W-:Y:S01]  /*27e0*/  HMMA.16816.F32.BF16 R76, R16, R32, R76 ;  /* 0x00000020104c723c */ /* 0x000fe2000004184c */
[-C--:B------:R-:W-:Y:S02]  /*27f0*/  ISETP.GE.AND P1, PT, R8, R3.reuse, PT ;  /* 0x000000030800720c */ /* 0x080fe40003f26270 */
[C---:B------:R-:W-:Y:S02]  /*2800*/  ISETP.GE.AND P5, PT, R7.reuse, R3, PT ;  /* 0x000000030700720c */ /* 0x040fe40003fa6270 */
[C---:B------:R-:W-:Y:S01]  /*2810*/  ISETP.GE.AND P6, PT, R7.reuse, R5, PT ;  /* 0x000000050700720c */ /* 0x040fe20003fc6270 */
[----:B------:R-:W-:Y:S01]  /*2820*/  HMMA.16816.F32.BF16 R28, R12, R50, R96 ;  /* 0x000000320c1c723c */ /* 0x000fe20000041860 */
[----:B------:R-:W-:Y:S01]  /*2830*/  ISETP.GE.AND P4, PT, R7, R4, PT ;  /* 0x000000040700720c */ /* 0x000fe20003f86270 */
[----:B------:R-:W-:Y:S01]  /*2840*/  VIADD R7, R2, 0x11 ;  /* 0x0000001102077836 */ /* 0x000fe20000000000 */
[----:B------:R-:W-:-:S02]  /*2850*/  ISETP.GE.AND P2, PT, R8, R6, PT ;  /* 0x000000060800720c */ /* 0x000fc40003f46270 */
[----:B------:R-:W-:Y:S01]  /*2860*/  ISETP.GE.AND P3, PT, R8, R5, PT ;  /* 0x000000050800720c */ /* 0x000fe20003f66270 */
[----:B------:R-:W-:Y:S01]  /*2870*/  HMMA.16816.F32.BF16 R68, R12, R24, R116 ;  /* 0x000000180c44723c */ /* 0x000fe20000041874 */
[----:B------:R-:W-:Y:S02]  /*2880*/  FSEL R97, R44, -INF , !P1 ;  /* 0xff8000002c617808 */ /* 0x000fe40004800000 */
[----:B------:R-:W-:Y:S01]  /*2890*/  ISETP.GE.AND P1, PT, R8, R4, PT ;  /* 0x000000040800720c */ /* 0x000fe20003f26270 */
[----:B------:R-:W-:Y:S01]  /*28a0*/  VIADD R8, R2, 0x20 ;  /* 0x0000002002087836 */ /* 0x000fe20000000000 */
[----:B------:R-:W-:Y:S02]  /*28b0*/  FSEL R198, R46, -INF , !P2 ;  /* 0xff8000002ec67808 */ /* 0x000fe40005000000 */
[----:B------:R-:W-:Y:S02]  /*28c0*/  FSEL R103, R38, -INF , !P1 ;  /* 0xff80000026677808 */ /* 0x000fe40004800000 */
[----:B------:R-:W-:-:S02]  /*28d0*/  ISETP.GE.AND P2, PT, R7, R3, PT ;  /* 0x000000030700720c */ /* 0x000fc40003f46270 */
[C---:B------:R-:W-:Y:S02]  /*28e0*/  ISETP.GE.AND P1, PT, R7.reuse, R5, PT ;  /* 0x000000050700720c */ /* 0x040fe40003f26270 */
[----:B------:R-:W-:Y:S02]  /*28f0*/  FSEL R98, R36, -INF , !P3 ;  /* 0xff80000024627808 */ /* 0x000fe40005800000 */
[----:B------:R-:W-:Y:S02]  /*2900*/  ISETP.GE.AND P3, PT, R7, R6, PT ;  /* 0x000000060700720c */ /* 0x000fe40003f66270 */
[----:B------:R-:W-:Y:S02]  /*2910*/  FSEL R96, R45, -INF , !P2 ;  /* 0xff8000002d607808 */ /* 0x000fe40005000000 */
[----:B------:R-:W-:Y:S02]  /*2920*/  FSEL R99, R37, -INF , !P1 ;  /* 0xff80000025637808 */ /* 0x000fe40004800000 */
[----:B------:R-:W-:Y:S01]  /*2930*/  ISETP.GE.AND P2, PT, R7, R4, PT ;  /* 0x000000040700720c */ /* 0x000fe20003f46270 */
[----:B------:R-:W-:Y:S01]  /*2940*/  VIADD R7, R2, 0x21 ;  /* 0x0000002102077836 */ /* 0x000fe20000000000 */
[----:B------:R-:W-:-:S02]  /*2950*/  ISETP.GE.AND P1, PT, R9, R6, PT ;  /* 0x000000060900720c */ /* 0x000fc40003f26270 */
[----:B------:R-:W-:Y:S02]  /*2960*/  FSEL R199, R47, -INF , !P3 ;  /* 0xff8000002fc77808 */ /* 0x000fe40005800000 */
[C---:B------:R-:W-:Y:S01]  /*2970*/  HMMA.16816.F32.BF16 R44, R16.reuse, R50, R92 ;  /* 0x00000032102c723c */ /* 0x040fe2000004185c */
[----:B------:R-:W-:Y:S01]  /*2980*/  ISETP.GE.AND P3, PT, R9, R3, PT ;  /* 0x000000030900720c */ /* 0x000fe20003f66270 */
[----:B------:R-:W-:Y:S01]  /*2990*/  VIADD R9, R2, 0x18 ;  /* 0x0000001802097836 */ /* 0x000fe20000000000 */
[----:B------:R-:W-:Y:S02]  /*29a0*/  FSEL R197, R39, -INF , !P2 ;  /* 0xff80000027c57808 */ /* 0x000fe40005000000 */
[----:B------:R-:W1:Y:S01]  /*29b0*/  LDSM.16.M88.4 R36, [R217+0x1400] ;  /* 0x00140000d924783b */ /* 0x000e620000000200 */
[----:B------:R-:W-:Y:S01]  /*29c0*/  FSEL R87, R40, -INF , !P3 ;  /* 0xff80000028577808 */ /* 0x000fe20005800000 */
[----:B------:R-:W-:Y:S01]  /*29d0*/  HMMA.16816.F32.BF16 R48, R16, R22, R108 ;  /* 0x000000161030723c */ /* 0x000fe2000004186c */
[----:B------:R-:W-:-:S02]  /*29e0*/  FSEL R92, R42, -INF , !P1 ;  /* 0xff8000002a5c7808 */ /* 0x000fc40004800000 */
[CC--:B------:R-:W-:Y:S02]  /*29f0*/  ISETP.GE.AND P1, PT, R20.reuse, R5.reuse, PT ;  /* 0x000000051400720c */ /* 0x0c0fe40003f26270 */
[----:B------:R-:W-:Y:S02]  /*2a00*/  ISETP.GE.AND P3, PT, R9, R5, PT ;  /* 0x000000050900720c */ /* 0x000fe40003f66270 */
[----:B------:R-:W-:Y:S02]  /*2a10*/  FSEL R95, R29, -INF , !P1 ;  /* 0xff8000001d5f7808 */ /* 0x000fe40004800000 */
[-C--:B------:R-:W-:Y:S02]  /*2a20*/  ISETP.GE.AND P1, PT, R20, R4.reuse, PT ;  /* 0x000000041400720c */ /* 0x080fe40003f26270 */
[----:B------:R-:W-:Y:S02]  /*2a30*/  ISETP.GE.AND P2, PT, R9, R4, PT ;  /* 0x000000040900720c */ /* 0x000fe40003f46270 */
[----:B------:R-:W-:-:S02]  /*2a40*/  FSEL R93, R28, -INF , !P3 ;  /* 0xff8000001c5d7808 */ /* 0x000fc40005800000 */
[----:B------:R-:W-:Y:S02]  /*2a50*/  FSEL R102, R31, -INF , !P1 ;  /* 0xff8000001f667808 */ /* 0x000fe40004800000 */
[-C--:B------:R-:W-:Y:S02]  /*2a60*/  ISETP.GE.AND P3, PT, R10, R3.reuse, PT ;  /* 0x000000030a00720c */ /* 0x080fe40003f66270 */
[----:B------:R-:W-:Y:S02]  /*2a70*/  FSEL R100, R30, -INF , !P2 ;  /* 0xff8000001e647808 */ /* 0x000fe40005000000 */
[----:B------:R-:W-:Y:S01]  /*2a80*/  ISETP.GE.AND P1, PT, R8, R3, PT ;  /* 0x000000030800720c */ /* 0x000fe20003f26270 */
[----:B------:R-:W-:Y:S01]  /*2a90*/  HMMA.16816.F32.BF16 R28, R12, R22, R112 ;  /* 0x000000160c1c723c */ /* 0x000fe20000041870 */
[----:B------:R-:W-:Y:S01]  /*2aa0*/  ISETP.GE.AND P2, PT, R10, R6, PT ;  /* 0x000000060a00720c */ /* 0x000fe20003f46270 */
[----:B------:R-:W-:Y:S01]  /*2ab0*/  VIADD R10, R2, 0x38 ;  /* 0x00000038020a7836 */ /* 0x000fe20000000000 */
[----:B------:R-:W-:-:S02]  /*2ac0*/  FSEL R86, R41, -INF , !P3 ;  /* 0xff80000029567808 */ /* 0x000fc40005800000 */
[----:B------:R-:W-:Y:S02]  /*2ad0*/  FSEL R205, R64, -INF , !P1 ;  /* 0xff80000040cd7808 */ /* 0x000fe40004800000 */
[----:B------:R-:W-:Y:S02]  /*2ae0*/  FSEL R88, R43, -INF , !P2 ;  /* 0xff8000002b587808 */ /* 0x000fe40005000000 */
[C---:B------:R-:W-:Y:S01]  /*2af0*/  ISETP.GE.AND P3, PT, R8.reuse, R5, PT ;  /* 0x000000050800720c */ /* 0x040fe20003f66270 */
[----:B------:R-:W2:Y:S01]  /*2b00*/  LDSM.16.M88.4 R40, [R217+0x1c00] ;  /* 0x001c0000d928783b */ /* 0x000ea20000000200 */
[C---:B------:R-:W-:Y:S02]  /*2b10*/  ISETP.GE.AND P1, PT, R8.reuse, R4, PT ;  /* 0x000000040800720c */ /* 0x040fe40003f26270 */
[----:B------:R-:W-:Y:S01]  /*2b20*/  ISETP.GE.AND P2, PT, R8, R6, PT ;  /* 0x000000060800720c */ /* 0x000fe20003f46270 */
[----:B------:R-:W-:Y:S01]  /*2b30*/  VIADD R8, R2, 0x30 ;  /* 0x0000003002087836 */ /* 0x000fe20000000000 */
[----:B------:R-:W-:Y:S01]  /*2b40*/  FSEL R112, R52, -INF , !P3 ;  /* 0xff80000034707808 */ /* 0x000fe20005800000 */
[----:B-1----:R-:W-:Y:S01]  /*2b50*/  HMMA.16816.F32.BF16 R80, R16, R36, R104 ;  /* 0x000000241050723c */ /* 0x002fe20000041868 */
[----:B------:R-:W-:-:S02]  /*2b60*/  FSEL R114, R54, -INF , !P1 ;  /* 0xff80000036727808 */ /* 0x000fc40004800000 */
[----:B------:R-:W-:Y:S02]  /*2b70*/  FSEL R206, R66, -INF , !P2 ;  /* 0xff80000042ce7808 */ /* 0x000fe40005000000 */
[C---:B------:R-:W-:Y:S02]  /*2b80*/  ISETP.GE.AND P3, PT, R7.reuse, R6, PT ;  /* 0x000000060700720c */ /* 0x040fe40003f66270 */
[C---:B------:R-:W-:Y:S02]  /*2b90*/  ISETP.GE.AND P1, PT, R7.reuse, R5, PT ;  /* 0x000000050700720c */ /* 0x040fe40003f26270 */
[----:B------:R-:W-:Y:S02]  /*2ba0*/  ISETP.GE.AND P2, PT, R7, R3, PT ;  /* 0x000000030700720c */ /* 0x000fe40003f46270 */
[----:B------:R-:W-:Y:S02]  /*2bb0*/  FSEL R207, R67, -INF , !P3 ;  /* 0xff80000043cf7808 */ /* 0x000fe40005800000 */
[----:B------:R-:W-:-:S02]  /*2bc0*/  FSEL R113, R53, -INF , !P1 ;  /* 0xff80000035717808 */ /* 0x000fc40004800000 */
[----:B------:R-:W-:Y:S02]  /*2bd0*/  FSEL R119, R65, -INF , !P2 ;  /* 0xff80000041777808 */ /* 0x000fe40005000000 */
[C---:B------:R-:W-:Y:S01]  /*2be0*/  ISETP.GE.AND P3, PT, R9.reuse, R3, PT ;  /* 0x000000030900720c */ /* 0x040fe20003f66270 */
[----:B------:R-:W-:Y:S01]  /*2bf0*/  HMMA.16816.F32.BF16 R64, R12, R36, R128 ;  /* 0x000000240c40723c */ /* 0x000fe20000041880 */
[----:B------:R-:W-:Y:S01]  /*2c00*/  ISETP.GE.AND P1, PT, R9, R6, PT ;  /* 0x000000060900720c */ /* 0x000fe20003f26270 */
[C---:B------:R-:W-:Y:S01]  /*2c10*/  VIADD R9, R2.reuse, 0x28 ;  /* 0x0000002802097836 */ /* 0x040fe20000000000 */
[----:B------:R-:W-:Y:S01]  /*2c20*/  ISETP.GE.AND P2, PT, R7, R4, PT ;  /* 0x000000040700720c */ /* 0x000fe20003f46270 */
[----:B------:R-:W-:Y:S01]  /*2c30*/  VIADD R7, R2, 0x31 ;  /* 0x0000003102077836 */ /* 0x000fe20000000000 */
[----:B------:R-:W-:Y:S02]  /*2c40*/  FSEL R85, R44, -INF , !P3 ;  /* 0xff8000002c557808 */ /* 0x000fe40005800000 */
[----:B------:R-:W-:-:S02]  /*2c50*/  FSEL R115, R55, -INF , !P2 ;  /* 0xff80000037737808 */ /* 0x000fc40005000000 */
[-C--:B------:R-:W-:Y:S01]  /*2c60*/  ISETP.GE.AND P3, PT, R9, R5.reuse, PT ;  /* 0x000000050900720c */ /* 0x080fe20003f66270 */
[-C--:B------:R-:W-:Y:S01]  /*2c70*/  HMMA.16816.F32.BF16 R52, R16, R56.reuse, R164 ;  /* 0x000000381034723c */ /* 0x080fe200000418a4 */
[----:B------:R-:W-:Y:S02]  /*2c80*/  FSEL R101, R46, -INF , !P1 ;  /* 0xff8000002e657808 */ /* 0x000fe40004800000 */
[----:B------:R-:W-:Y:S02]  /*2c90*/  ISETP.GE.AND P2, PT, R11, R5, PT ;  /* 0x000000050b00720c */ /* 0x000fe40003f46270 */
[----:B------:R-:W-:Y:S01]  /*2ca0*/  ISETP.GE.AND P1, PT, R9, R4, PT ;  /* 0x000000040900720c */ /* 0x000fe20003f26270 */
[----:B------:R-:W-:Y:S01]  /*2cb0*/  HMMA.16816.F32.BF16 R56, R12, R56, R168 ;  /* 0x000000380c38723c */ /* 0x000fe200000418a8 */
[----:B------:R-:W-:Y:S02]  /*2cc0*/  FSEL R108, R28, -INF , !P3 ;  /* 0xff8000001c6c7808 */ /* 0x000fe40005800000 */
[----:B------:R-:W-:-:S02]  /*2cd0*/  FSEL R109, R29, -INF , !P2 ;  /* 0xff8000001d6d7808 */ /* 0x000fc40005000000 */
[----:B------:R-:W-:Y:S02]  /*2ce0*/  ISETP.GE.AND P3, PT, R20, R3, PT ;  /* 0x000000031400720c */ /* 0x000fe40003f66270 */
[----:B------:R-:W-:Y:S02]  /*2cf0*/  FSEL R110, R30, -INF , !P1 ;  /* 0xff8000001e6e7808 */ /* 0x000fe40004800000 */
[----:B------:R-:W-:Y:S02]  /*2d00*/  ISETP.GE.AND P2, PT, R20, R6, PT ;  /* 0x000000061400720c */ /* 0x000fe40003f46270 */
[----:B------:R-:W-:Y:S01]  /*2d10*/  ISETP.GE.AND P1, PT, R11, R4, PT ;  /* 0x000000040b00720c */ /* 0x000fe20003f26270 */
[----:B------:R-:W-:Y:S01]  /*2d20*/  HMMA.16816.F32.BF16 R20, R12, R34, R124 ;  /* 0x000000220c14723c */ /* 0x000fe2000004187c */
[----:B------:R-:W-:Y:S02]  /*2d30*/  FSEL R91, R47, -INF , !P2 ;  /* 0xff8000002f5b7808 */ /* 0x000fe40005000000 */
[----:B------:R-:W-:-:S02]  /*2d40*/  FSEL R106, R31, -INF , !P1 ;  /* 0xff8000001f6a7808 */ /* 0x000fc40004800000 */
[C---:B------:R-:W-:Y:S01]  /*2d50*/  ISETP.GE.AND P2, PT, R8.reuse, R3, PT ;  /* 0x000000030800720c */ /* 0x040fe20003f46270 */
[----:B------:R-:W-:Y:S01]  /*2d60*/  HMMA.16816.F32.BF16 R32, R16, R34, R120 ;  /* 0x000000221020723c */ /* 0x000fe20000041878 */
[----:B------:R-:W-:Y:S01]  /*2d70*/  ISETP.GE.AND P1, PT, R8, R6, PT ;  /* 0x000000060800720c */ /* 0x000fe20003f26270 */
[----:B------:R-:W1:Y:S01]  /*2d80*/  LDSM.16.M88.4 R28, [R217+0x1800] ;  /* 0x00180000d91c783b */ /* 0x000e620000000200 */
[----:B------:R-:W-:Y:S01]  /*2d90*/  FSEL R84, R45, -INF , !P3 ;  /* 0xff8000002d547808 */ /* 0x000fe20005800000 */
[----:B------:R-:W-:-:S04]  /*2da0*/  DEPBAR.LE SB0, 0x0 ;  /* 0x000080000000791a */ /* 0x000fc80000000000 */
[----:B------:R-:W-:Y:S01]  /*2db0*/  FSEL R118, R76, -INF , !P2 ;  /* 0xff8000004c767808 */ /* 0x000fe20005000000 */
[-C--:B------:R-:W-:Y:S01]  /*2dc0*/  HMMA.16816.F32.BF16 R44, R16, R38.reuse, R152 ;  /* 0x00000026102c723c */ /* 0x080fe20000041898 */
[----:B------:R-:W-:Y:S01]  /*2dd0*/  BAR.SYNC.DEFER_BLOCKING 0x0 ;  /* 0x0000000000007b1d */ /* 0x000fe20000010000 */
[C---:B------:R-:W-:Y:S02]  /*2de0*/  ISETP.GE.AND P3, PT, R8.reuse, R5, PT ;  /* 0x000000050800720c */ /* 0x040fe40003f66270 */
[----:B------:R-:W-:Y:S01]  /*2df0*/  ISETP.GE.AND P2, PT, R8, R4, PT ;  /* 0x000000040800720c */ /* 0x000fe20003f46270 */
[----:B------:R-:W-:Y:S01]  /*2e00*/  VIADD R8, R2, 0x40 ;  /* 0x0000004002087836 */ /* 0x000fe20000000000 */
[----:B------:R-:W-:Y:S01]  /*2e10*/  FSEL R220, R78, -INF , !P1 ;  /* 0xff8000004edc7808 */ /* 0x000fe20004800000 */
[----:B------:R-:W-:Y:S01]  /*2e20*/  HMMA.16816.F32.BF16 R36, R12, R38, R184 ;  /* 0x000000260c24723c */ /* 0x000fe200000418b8 */
[----:B------:R-:W-:Y:S02]  /*2e30*/  ISETP.GE.AND P1, PT, R7, R3, PT ;  /* 0x000000030700720c */ /* 0x000fe40003f26270 */
[----:B------:R-:W-:-:S02]  /*2e40*/  FSEL R130, R60, -INF , !P3 ;  /* 0xff8000003c827808 */ /* 0x000fc40005800000 */
[----:B------:R-:W-:Y:S02]  /*2e50*/  FSEL R219, R62, -INF , !P2 ;  /* 0xff8000003edb7808 */ /* 0x000fe40005000000 */
[C---:B------:R-:W-:Y:S02]  /*2e60*/  ISETP.GE.AND P3, PT, R7.reuse, R6, PT ;  /* 0x000000060700720c */ /* 0x040fe40003f66270 */
[----:B------:R-:W-:Y:S02]  /*2e70*/  ISETP.GE.AND P2, PT, R7, R5, PT ;  /* 0x000000050700720c */ /* 0x000fe40003f46270 */
[----:B------:R-:W-:Y:S02]  /*2e80*/  FSEL R126, R77, -INF , !P1 ;  /* 0xff8000004d7e7808 */ /* 0x000fe40004800000 */
[----:B------:R-:W-:Y:S01]  /*2e90*/  ISETP.GE.AND P1, PT, R7, R4, PT ;  /* 0x000000040700720c */ /* 0x000fe20003f26270 */
[----:B------:R-:W-:Y:S01]  /*2ea0*/  VIADD R7, R2, 0x41 ;  /* 0x0000004102077836 */ /* 0x000fe20000000000 */
[----:B------:R-:W-:-:S02]  /*2eb0*/  FSEL R221, R79, -INF , !P3 ;  /* 0xff8000004fdd7808 */ /* 0x000fc40005800000 */
[----:B------:R-:W-:Y:S01]  /*2ec0*/  FSEL R208, R61, -INF , !P2 ;  /* 0xff8000003dd07808 */ /* 0x000fe20005000000 */
[----:B--2---:R-:W-:Y:S01]  /*2ed0*/  HMMA.16816.F32.BF16 R76, R12, R40, R180 ;  /* 0x000000280c4c723c */ /* 0x004fe200000418b4 */
[C---:B------:R-:W-:Y:S02]  /*2ee0*/  ISETP.GE.AND P3, PT, R9.reuse, R3, PT ;  /* 0x000000030900720c */ /* 0x040fe40003f66270 */
[----:B------:R-:W-:Y:S01]  /*2ef0*/  ISETP.GE.AND P2, PT, R9, R6, PT ;  /* 0x000000060900720c */ /* 0x000fe20003f46270 */
[----:B------:R-:W-:Y:S01]  /*2f00*/  VIADD R9, R2, 0x39 ;  /* 0x0000003902097836 */ /* 0x000fe20000000000 */
[----:B------:R-:W-:Y:S02]  /*2f10*/  FSEL R218, R63, -INF , !P1 ;  /* 0xff8000003fda7808 */ /* 0x000fe40004800000 */
[----:B------:R-:W-:Y:S01]  /*2f20*/  ISETP.GE.AND P1, PT, R10, R5, PT ;  /* 0x000000050a00720c */ /* 0x000fe20003f26270 */
[----:B-1----:R-:W-:Y:S01]  /*2f30*/  HMMA.16816.F32.BF16 R60, R16, R30, R156 ;  /* 0x0000001e103c723c */ /* 0x002fe2000004189c */
[----:B------:R-:W-:-:S02]  /*2f40*/  FSEL R121, R50, -INF , !P2 ;  /* 0xff80000032797808 */ /* 0x000fc40005000000 */
[----:B------:R-:W-:Y:S02]  /*2f50*/  FSEL R111, R48, -INF , !P3 ;  /* 0xff800000306f7808 */ /* 0x000fe40005800000 */
[-C--:B------:R-:W-:Y:S02]  /*2f60*/  ISETP.GE.AND P2, PT, R10, R4.reuse, PT ;  /* 0x000000040a00720c */ /* 0x080fe40003f46270 */
[----:B------:R-:W-:Y:S02]  /*2f70*/  FSEL R131, R20, -INF , !P1 ;  /* 0xff80000014837808 */ /* 0x000fe40004800000 */
[C---:B------:R-:W-:Y:S02]  /*2f80*/  ISETP.GE.AND P3, PT, R9.reuse, R5, PT ;  /* 0x000000050900720c */ /* 0x040fe40003f66270 */
[----:B------:R-:W-:Y:S02]  /*2f90*/  ISETP.GE.AND P1, PT, R9, R4, PT ;  /* 0x000000040900720c */ /* 0x000fe40003f26270 */
[----:B------:R-:W-:-:S02]  /*2fa0*/  FSEL R210, R22, -INF , !P2 ;  /* 0xff80000016d27808 */ /* 0x000fc40005000000 */
[-C--:B------:R-:W-:Y:S02]  /*2fb0*/  ISETP.GE.AND P2, PT, R11, R3.reuse, PT ;  /* 0x000000030b00720c */ /* 0x080fe40003f46270 */
[----:B------:R-:W-:Y:S02]  /*2fc0*/  FSEL R209, R21, -INF , !P3 ;  /* 0xff80000015d17808 */ /* 0x000fe40005800000 */
[----:B------:R-:W-:Y:S02]  /*2fd0*/  FSEL R211, R23, -INF , !P1 ;  /* 0xff80000017d37808 */ /* 0x000fe40004800000 */
[-C--:B------:R-:W-:Y:S01]  /*2fe0*/  HMMA.16816.F32.BF16 R20, R12, R26.reuse, R160 ;  /* 0x0000001a0c14723c */ /* 0x080fe200000418a0 */
[----:B------:R-:W-:Y:S02]  /*2ff0*/  FSEL R107, R49, -INF , !P2 ;  /* 0xff800000316b7808 */ /* 0x000fe40005000000 */
[-C--:B------:R-:W-:Y:S02]  /*3000*/  ISETP.GE.AND P3, PT, R11, R6.reuse, PT ;  /* 0x000000060b00720c */ /* 0x080fe40003f66270 */
[C---:B------:R-:W-:Y:S01]  /*3010*/  ISETP.GE.AND P1, PT, R8.reuse, R3, PT ;  /* 0x000000030800720c */ /* 0x040fe20003f26270 */
[----:B------:R-:W-:Y:S01]  /*3020*/  HMMA.16816.F32.BF16 R24, R16, R26, R136 ;  /* 0x0000001a1018723c */ /* 0x000fe20000041888 */
[----:B------:R-:W-:-:S02]  /*3030*/  ISETP.GE.AND P2, PT, R8, R6, PT ;  /* 0x000000060800720c */ /* 0x000fc40003f46270 */
[----:B------:R-:W-:Y:S02]  /*3040*/  FSEL R53, R53, -INF , !P5 ;  /* 0xff80000035357808 */ /* 0x000fe40006800000 */
[----:B------:R-:W-:Y:S02]  /*3050*/  ISETP.GE.AND P5, PT, R2, R3, PT ;  /* 0x000000030200720c */ /* 0x000fe40003fa6270 */
[----:B------:R-:W-:Y:S02]  /*3060*/  FSEL R120, R51, -INF , !P3 ;  /* 0xff80000033787808 */ /* 0x000fe40005800000 */
[----:B------:R-:W-:Y:S01]  /*3070*/  FSEL R164, R72, -INF , !P1 ;  /* 0xff80000048a47808 */ /* 0x000fe20004800000 */
[----:B------:R-:W-:Y:S01]  /*3080*/  HMMA.16816.F32.BF16 R48, R16, R42, R144 ;  /* 0x0000002a1030723c */ /* 0x000fe20000041890 */
[----:B------:R-:W-:Y:S02]  /*3090*/  FSEL R231, R74, -INF , !P2 ;  /* 0xff8000004ae77808 */ /* 0x000fe40005000000 */
[----:B------:R-:W-:-:S02]  /*30a0*/  ISETP.GE.AND P3, PT, R8, R5, PT ;  /* 0x000000050800720c */ /* 0x000fc40003f66270 */
[----:B------:R-:W-:Y:S02]  /*30b0*/  ISETP.GE.AND P1, PT, R8, R4, PT ;  /* 0x000000040800720c */ /* 0x000fe40003f26270 */
[----:B------:R-:W-:Y:S02]  /*30c0*/  ISETP.GE.AND P2, PT, R7, R3, PT ;  /* 0x000000030700720c */ /* 0x000fe40003f46270 */
[----:B------:R-:W-:Y:S02]  /*30d0*/  FSEL R52, R52, -INF , !P5 ;  /* 0xff80000034347808 */ /* 0x000fe40006800000 */
[----:B------:R-:W-:Y:S02]  /*30e0*/  FSEL R167, R68, -INF , !P3 ;  /* 0xff80000044a77808 */ /* 0x000fe40005800000 */
[----:B------:R-:W-:Y:S02]  /*30f0*/  FSEL R226, R70, -INF , !P1 ;  /* 0xff80000046e27808 */ /* 0x000fe40004800000 */
[----:B------:R-:W-:-:S02]  /*3100*/  FSEL R160, R73, -INF , !P2 ;  /* 0xff80000049a07808 */ /* 0x000fc40005000000 */
[C---:B------:R-:W-:Y:S02]  /*3110*/  ISETP.GE.AND P3, PT, R7.reuse, R6, PT ;  /* 0x000000060700720c */ /* 0x040fe40003f66270 */
[C---:B------:R-:W-:Y:S02]  /*3120*/  ISETP.GE.AND P1, PT, R7.reuse, R5, PT ;  /* 0x000000050700720c */ /* 0x040fe40003f26270 */
[----:B------:R-:W-:Y:S01]  /*3130*/  ISETP.GE.AND P2, PT, R7, R4, PT ;  /* 0x000000040700720c */ /* 0x000fe20003f46270 */
[----:B------:R-:W-:Y:S01]  /*3140*/  VIADD R7, R2, 0x48 ;  /* 0x0000004802077836 */ /* 0x000fe20000000000 */
[----:B------:R-:W-:Y:S02]  /*3150*/  FMNMX.FTZ R8, R52, R53, !PT ;  /* 0x0000003534087209 */ /* 0x000fe40007810000 */
[----:B------:R-:W-:Y:S02]  /*3160*/  FSEL R230, R75, -INF , !P3 ;  /* 0xff8000004be67808 */ /* 0x000fe40005800000 */
[----:B------:R-:W-:Y:S01]  /*3170*/  FMNMX.FTZ R8, R87, R8, !PT ;  /* 0x0000000857087209 */ /* 0x000fe20007810000 */
[----:B------:R-:W-:Y:S01]  /*3180*/  HMMA.16816.F32.BF16 R72, R16, R40, R140 ;  /* 0x000000281048723c */ /* 0x000fe2000004188c */
[----:B------:R-:W-:-:S02]  /*3190*/  FSEL R166, R69, -INF , !P1 ;  /* 0xff80000045a67808 */ /* 0x000fc40004800000 */
[----:B------:R-:W-:Y:S02]  /*31a0*/  FSEL R224, R71, -INF , !P2 ;  /* 0xff80000047e07808 */ /* 0x000fe40005000000 */
[CC--:B------:R-:W-:Y:S01]  /*31b0*/  ISETP.GE.AND P3, PT, R10.reuse, R3.reuse, PT ;  /* 0x000000030a00720c */ /* 0x0c0fe20003f66270 */
[----:B------:R-:W-:Y:S01]  /*31c0*/  HMMA.16816.F32.BF16 R68, R16, R28, R132 ;  /* 0x0000001c1044723c */ /* 0x000fe20000041884 */
[----:B------:R-:W-:Y:S02]  /*31d0*/  ISETP.GE.AND P1, PT, R10, R6, PT ;  /* 0x000000060a00720c */ /* 0x000fe40003f26270 */
[-C--:B------:R-:W-:Y:S02]  /*31e0*/  ISETP.GE.AND P2, PT, R9, R3.reuse, PT ;  /* 0x000000030900720c */ /* 0x080fe40003f46270 */
[----:B------:R-:W-:Y:S01]  /*31f0*/  ISETP.GE.AND P5, PT, R7, R4, PT ;  /* 0x000000040700720c */ /* 0x000fe20003fa6270 */
[----:B------:R-:W-:Y:S01]  /*3200*/  HMMA.16816.F32.BF16 R40, R12, R42, R200 ;  /* 0x0000002a0c28723c */ /* 0x000fe200000418c8 */
[----:B------:R-:W-:Y:S01]  /*3210*/  FMNMX.FTZ R8, R86, R8, !PT ;  /* 0x0000000856087209 */ /* 0x000fe20007810000 */
[----:B------:R-:W-:Y:S01]  /*3220*/  VIADD R18, R2, 0x60 ;  /* 0x0000006002127836 */ /* 0x000fe20000000000 */
[----:B------:R-:W-:Y:S01]  /*3230*/  FSEL R117, R32, -INF , !P3 ;  /* 0xff80000020757808 */ /* 0x000fe20005800000 */
[----:B------:R-:W-:Y:S01]  /*3240*/  VIADD R17, R2, 0x61 ;  /* 0x0000006102117836 */ /* 0x000fe20000000000 */
[----:B------:R-:W-:Y:S01]  /*3250*/  FSEL R142, R34, -INF , !P1 ;  /* 0xff800000228e7808 */ /* 0x000fe20004800000 */
[C---:B------:R-:W-:Y:S01]  /*3260*/  VIADD R16, R2.reuse, 0x68 ;  /* 0x0000006802107836 */ /* 0x040fe20000000000 */
[----:B------:R-:W-:Y:S01]  /*3270*/  FSEL R116, R33, -INF , !P2 ;  /* 0xff80000021747808 */ /* 0x000fe20005000000 */
[----:B------:R-:W-:Y:S01]  /*3280*/  VIADD R19, R2, 0x70 ;  /* 0x0000007002137836 */ /* 0x000fe20000000000 */
[----:B------:R-:W-:Y:S01]  /*3290*/  FSEL R222, R22, -INF , !P5 ;  /* 0xff80000016de7808 */ /* 0x000fe20006800000 */
[C---:B------:R-:W-:Y:S01]  /*32a0*/  VIADD R22, R2.reuse, 0x79 ;  /* 0x0000007902167836 */ /* 0x040fe20000000000 */
[----:B------:R-:W-:Y:S01]  /*32b0*/  ISETP.GE.AND P3, PT, R9, R6, PT ;  /* 0x000000060900720c */ /* 0x000fe20003f66270 */
[----:B------:R-:W-:Y:S01]  /*32c0*/  VIADD R9, R2, 0x49 ;  /* 0x0000004902097836 */ /* 0x000fe20000000000 */
[----:B------:R-:W-:-:S02]  /*32d0*/  ISETP.GE.AND P1, PT, R7, R3, PT ;  /* 0x000000030700720c */ /* 0x000fc40003f26270 */
[C---:B------:R-:W-:Y:S02]  /*32e0*/  ISETP.GE.AND P2, PT, R7.reuse, R5, PT ;  /* 0x000000050700720c */ /* 0x040fe40003f46270 */
[----:B------:R-:W-:Y:S02]  /*32f0*/  ISETP.GE.AND P5, PT, R7, R6, PT ;  /* 0x000000060700720c */ /* 0x000fe40003fa6270 */
[----:B------:R-:W-:Y:S02]  /*3300*/  FMNMX.FTZ R7, R97, R8, !PT ;  /* 0x0000000861077209 */ /* 0x000fe40007810000 */
[----:B------:R-:W-:Y:S01]  /*3310*/  FSEL R161, R20, -INF , !P2 ;  /* 0xff80000014a17808 */ /* 0x000fe20005000000 */
[----:B------:R-:W-:Y:S01]  /*3320*/  VIADD R20, R2, 0x71 ;  /* 0x0000007102147836 */ /* 0x000fe20000000000 */
[----:B------:R-:W-:Y:S01]  /*3330*/  FMNMX.FTZ R8, R96, R7, !PT ;  /* 0x0000000760087209 */ /* 0x000fe20007810000 */
[----:B------:R-:W-:Y:S01]  /*3340*/  VIADD R7, R2, 0x50 ;  /* 0x0000005002077836 */ /* 0x000fe20000000000 */
[----:B------:R-:W-:-:S02]  /*3350*/  ISETP.GE.AND P2, PT, R9, R5, PT ;  /* 0x000000050900720c */ /* 0x000fc40003f46270 */
[----:B------:R-:W-:Y:S02]  /*3360*/  FMNMX.FTZ R8, R85, R8, !PT ;  /* 0x0000000855087209 */ /* 0x000fe40007810000 */
[----:B------:R-:W-:Y:S01]  /*3370*/  FSEL R162, R21, -INF , !P2 ;  /* 0xff80000015a27808 */ /* 0x000fe20005000000 */
[----:B------:R-:W-:Y:S01]  /*3380*/  VIADD R21, R2, 0x78 ;  /* 0x0000007802157836 */ /* 0x000fe20000000000 */
[----:B------:R-:W-:Y:S02]  /*3390*/  ISETP.GE.AND P2, PT, R9, R4, PT ;  /* 0x000000040900720c */ /* 0x000fe40003f46270 */
[----:B------:R-:W-:Y:S02]  /*33a0*/  FMNMX.FTZ R8, R84, R8, !PT ;  /* 0x0000000854087209 */ /* 0x000fe40007810000 */
[----:B------:R-:W-:Y:S02]  /*33b0*/  FSEL R223, R23, -INF , !P2 ;  /* 0xff80000017df7808 */ /* 0x000fe40005000000 */
[----:B------:R-:W-:-:S02]  /*33c0*/  ISETP.GE.AND P2, PT, R7, R3, PT ;  /* 0x000000030700720c */ /* 0x000fc40003f46270 */
[----:B------:R-:W-:Y:S02]  /*33d0*/  FMNMX.FTZ R8, R205, R8, !PT ;  /* 0x00000008cd087209 */ /* 0x000fe40007810000 */
[----:B------:R-:W-:Y:S02]  /*33e0*/  FSEL R141, R35, -INF , !P3 ;  /* 0xff800000238d7808 */ /* 0x000fe40005800000 */
[----:B------:R-:W-:Y:S01]  /*33f0*/  FSEL R129, R24, -INF , !P1 ;  /* 0xff80000018817808 */ /* 0x000fe20004800000 */
[----:B------:R-:W-:Y:S01]  /*3400*/  HMMA.16816.F32.BF16 R32, R12, R28, R172 ;  /* 0x0000001c0c20723c */ /* 0x000fe200000418ac */
[----:B------:R-:W-:Y:S02]  /*3410*/  FSEL R133, R80, -INF , !P2 ;  /* 0xff80000050857808 */ /* 0x000fe40005000000 */
[C---:B------:R-:W-:Y:S02]  /*3420*/  ISETP.GE.AND P1, PT, R7.reuse, R6, PT ;  /* 0x000000060700720c */ /* 0x040fe40003f26270 */
[----:B------:R-:W-:-:S02]  /*3430*/  ISETP.GE.AND P3, PT, R7, R5, PT ;  /* 0x000000050700720c */ /* 0x000fc40003f66270 */
[----:B------:R-:W-:Y:S01]  /*3440*/  ISETP.GE.AND P2, PT, R7, R4, PT ;  /* 0x000000040700720c */ /* 0x000fe20003f46270 */
[----:B------:R-:W-:Y:S01]  /*3450*/  VIADD R7, R2, 0x51 ;  /* 0x0000005102077836 */ /* 0x000fe20000000000 */
[----:B------:R-:W-:Y:S02]  /*3460*/  FMNMX.FTZ R8, R119, R8, !PT ;  /* 0x0000000877087209 */ /* 0x000fe40007810000 */
[----:B------:R-:W-:Y:S02]  /*3470*/  FSEL R228, R82, -INF , !P1 ;  /* 0xff80000052e47808 */ /* 0x000fe40004800000 */
[----:B------:R-:W-:Y:S02]  /*3480*/  FMNMX.FTZ R8, R111, R8, !PT ;  /* 0x000000086f087209 */ /* 0x000fe40007810000 */
[----:B------:R-:W-:Y:S02]  /*3490*/  ISETP.GE.AND P1, PT, R7, R3, PT ;  /* 0x000000030700720c */ /* 0x000fe40003f26270 */
[----:B------:R-:W-:-:S02]  /*34a0*/  FMNMX.FTZ R8, R107, R8, !PT ;  /* 0x000000086b087209 */ /* 0x000fc40007810000 */
[----:B------:R-:W-:Y:S02]  /*34b0*/  FSEL R232, R64, -INF , !P3 ;  /* 0xff80000040e87808 */ /* 0x000fe40005800000 */
[----:B------:R-:W-:Y:S02]  /*34c0*/  FSEL R234, R66, -INF , !P2 ;  /* 0xff80000042ea7808 */ /* 0x000fe40005000000 */
[----:B------:R-:W-:Y:S02]  /*34d0*/  FSEL R132, R81, -INF , !P1 ;  /* 0xff80000051847808 */ /* 0x000fe40004800000 */
[C---:B------:R-:W-:Y:S02]  /*34e0*/  ISETP.GE.AND P3, PT, R7.reuse, R6, PT ;  /* 0x000000060700720c */ /* 0x040fe40003f66270 */
[C---:B------:R-:W-:Y:S02]  /*34f0*/  ISETP.GE.AND P2, PT, R7.reuse, R5, PT ;  /* 0x000000050700720c */ /* 0x040fe40003f46270 */
[----:B------:R-:W-:-:S02]  /*3500*/  ISETP.GE.AND P1, PT, R7, R4, PT ;  /* 0x000000040700720c */ /* 0x000fc40003f26270 */
[----:B------:R-:W-:Y:S02]  /*3510*/  FMNMX.FTZ R7, R118, R8, !PT ;  /* 0x0000000876077209 */ /* 0x000fe40007810000 */
[----:B------:R-:W-:Y:S02]  /*3520*/  FSEL R227, R83, -INF , !P3 ;  /* 0xff80000053e37808 */ /* 0x000fe40005800000 */
[----:B------:R-:W-:Y:S01]  /*3530*/  FMNMX.FTZ R8, R126, R7, !PT ;  /* 0x000000077e087209 */ /* 0x000fe20007810000 */
[----:B------:R-:W-:Y:S01]  /*3540*/  VIADD R7, R2, 0x58 ;  /* 0x0000005802077836 */ /* 0x000fe20000000000 */
[----:B------:R-:W-:Y:S02]  /*3550*/  FSEL R229, R65, -INF , !P2 ;  /* 0xff80000041e57808 */ /* 0x000fe40005000000 */
[----:B------:R-:W-:Y:S02]  /*3560*/  FMNMX.FTZ R8, R117, R8, !PT ;  /* 0x0000000875087209 */ /* 0x000fe40007810000 */
[----:B------:R-:W-:-:S02]  /*3570*/  ISETP.GE.AND P3, PT, R9, R3, PT ;  /* 0x000000030900720c */ /* 0x000fc40003f66270 */
[----:B------:R-:W-:Y:S02]  /*3580*/  FMNMX.FTZ R8, R116, R8, !PT ;  /* 0x0000000874087209 */ /* 0x000fe40007810000 */
[----:B------:R-:W-:Y:S01]  /*3590*/  ISETP.GE.AND P2, PT, R9, R6, PT ;  /* 0x000000060900720c */ /* 0x000fe20003f46270 */
[----:B------:R-:W-:Y:S01]  /*35a0*/  VIADD R9, R2, 0x59 ;  /* 0x0000005902097836 */ /* 0x000fe20000000000 */
[----:B------:R-:W-:Y:S02]  /*35b0*/  FMNMX.FTZ R8, R164, R8, !PT ;  /* 0x00000008a4087209 */ /* 0x000fe40007810000 */
[----:B------:R-:W-:Y:S02]  /*35c0*/  FSEL R233, R67, -INF , !P1 ;  /* 0xff80000043e97808 */ /* 0x000fe40004800000 */
[----:B------:R-:W-:Y:S01]  /*35d0*/  FSEL R169, R26, -INF , !P5 ;  /* 0xff8000001aa97808 */ /* 0x000fe20006800000 */
[----:B------:R-:W-:Y:S01]  /*35e0*/  HMMA.16816.F32.BF16 R64, R12, R30, R188 ;  /* 0x0000001e0c40723c */ /* 0x000fe200000418bc */
        /* <DEDUP_REMOVED lines=9> */
[----:B------:R-:W-:Y:S02]  /*3680*/  ISETP.GE.AND P5, PT, R9, R3, PT ;  /* 0x000000030900720c */ /* 0x000fe40003fa6270 */
[----:B------:R-:W-:Y:S02]  /*3690*/  FMNMX.FTZ R7, R122, R7, !PT ;  /* 0x000000077a077209 */ /* 0x000fe40007810000 */
[----:B------:R-:W-:Y:S02]  /*36a0*/  FSEL R174, R46, -INF , !P2 ;  /* 0xff8000002eae7808 */ /* 0x000fe40005000000 */
[----:B------:R-:W-:Y:S01]  /*36b0*/  FMNMX.FTZ R8, R133, R7, !PT ;  /* 0x0000000785087209 */ /* 0x000fe20007810000 */
[----:B------:R-:W-:Y:S01]  /*36c0*/  VIADD R7, R2, 0x69 ;  /* 0x0000006902077836 */ /* 0x000fe20000000000 */
[----:B------:R-:W-:-:S02]  /*36d0*/  ISETP.GE.AND P2, PT, R9, R6, PT ;  /* 0x000000060900720c */ /* 0x000fc40003f46270 */
[----:B------:R-:W-:Y:S02]  /*36e0*/  FMNMX.FTZ R8, R132, R8, !PT ;  /* 0x0000000884087209 */ /* 0x000fe40007810000 */
[----:B------:R-:W-:Y:S02]  /*36f0*/  FSEL R123, R45, -INF , !P5 ;  /* 0xff8000002d7b7808 */ /* 0x000fe40006800000 */
[-C--:B------:R-:W-:Y:S02]  /*3700*/  ISETP.GE.AND P5, PT, R18, R3.reuse, PT ;  /* 0x000000031200720c */ /* 0x080fe40003fa6270 */
[----:B------:R-:W-:Y:S02]  /*3710*/  FMNMX.FTZ R8, R127, R8, !PT ;  /* 0x000000087f087209 */ /* 0x000fe40007810000 */
[----:B------:R-:W-:Y:S02]  /*3720*/  FSEL R170, R47, -INF , !P2 ;  /* 0xff8000002faa7808 */ /* 0x000fe40005000000 */
        /* <DEDUP_REMOVED lines=9> */
[----:B------:R-:W-:Y:S02]  /*37c0*/  FSEL R135, R60, -INF , !P5 ;  /* 0xff8000003c877808 */ /* 0x000fe40006800000 */
[----:B------:R-:W-:Y:S02]  /*37d0*/  FMNMX.FTZ R8, R134, R8, !PT ;  /* 0x0000000886087209 */ /* 0x000fe40007810000 */
[----:B------:R-:W-:Y:S02]  /*37e0*/  FSEL R140, R72, -INF , !P0 ;  /* 0xff800000488c7808 */ /* 0x000fe40004000000 */
[----:B------:R-:W-:-:S02]  /*37f0*/  FSEL R139, R61, -INF , !P2 ;  /* 0xff8000003d8b7808 */ /* 0x000fc40005000000 */
[----:B------:R-:W-:Y:S02]  /*3800*/  FMNMX.FTZ R8, R135, R8, !PT ;  /* 0x0000000887087209 */ /* 0x000fe40007810000 */
[-C--:B------:R-:W-:Y:S02]  /*3810*/  ISETP.GE.AND P0, PT, R21, R3.reuse, PT ;  /* 0x000000031500720c */ /* 0x080fe40003f06270 */
[----:B------:R-:W-:Y:S02]  /*3820*/  ISETP.GE.AND P2, PT, R20, R3, PT ;  /* 0x000000031400720c */ /* 0x000fe40003f46270 */
[----:B------:R-:W-:Y:S02]  /*3830*/  FMNMX.FTZ R8, R139, R8, !PT ;  /* 0x000000088b087209 */ /* 0x000fe40007810000 */
[----:B------:R-:W-:Y:S02]  /*3840*/  FSEL R145, R48, -INF , !P0 ;  /* 0xff80000030917808 */ /* 0x000fe40004000000 */
[----:B------:R-:W-:-:S02]  /*3850*/  PLOP3.LUT P0, PT, PT, PT, UP0, 0x80, 0x0 ;  /* 0x000000000000781c */ /* 0x000fc40003f0f008 */
[----:B------:R-:W-:Y:S02]  /*3860*/  FSEL R144, R73, -INF , !P2 ;  /* 0xff80000049907808 */ /* 0x000fe40005000000 */
[----:B------:R-:W-:Y:S02]  /*3870*/  FMNMX.FTZ R8, R140, R8, !PT ;  /* 0x000000088c087209 */ /* 0x000fe40007810000 */
[----:B------:R-:W-:Y:S02]  /*3880*/  FSEL R175, R36, -INF , !P1 ;  /* 0xff80000024af7808 */ /* 0x000fe40004800000 */
[----:B------:R-:W-:Y:S02]  /*3890*/  ISETP.GE.AND P1, PT, R22, R3, PT ;  /* 0x000000031600720c */ /* 0x000fe40003f26270 */
[----:B------:R-:W-:Y:S02]  /*38a0*/  FMNMX.FTZ R8, R144, R8, !PT ;  /* 0x0000000890087209 */ /* 0x000fe40007810000 */
[----:B------:R-:W-:-:S02]  /*38b0*/  FSEL R143, R49, -INF , !P1 ;  /* 0xff800000318f7808 */ /* 0x000fc40004800000 */
[----:B------:R-:W-:Y:S02]  /*38c0*/  FMNMX.FTZ R8, R145, R8, !PT ;  /* 0x0000000891087209 */ /* 0x000fe40007810000 */
[C---:B------:R-:W-:Y:S02]  /*38d0*/  ISETP.GE.AND P5, PT, R9.reuse, R5, PT ;  /* 0x000000050900720c */ /* 0x040fe40003fa6270 */
[----:B------:R-:W-:Y:S02]  /*38e0*/  ISETP.GE.AND P2, PT, R9, R4, PT ;  /* 0x000000040900720c */ /* 0x000fe40003f46270 */
[----:B------:R-:W-:Y:S01]  /*38f0*/  FMNMX.FTZ R23, R143, R8, !PT ;  /* 0x000000088f177209 */ /* 0x000fe20007810000 */
[----:B------:R-:W-:Y:S10]  /*3900*/  @!P0 BRA `(.L_x_287) ;  /* 0x0000000000688947 */ /* 0x000ff40003800000 */
[----:B------:R-:W-:Y:S02]  /*3910*/  UIADD3 UR11, UR32, -0x2, URZ ;  /* 0xfffffffe200b7890 */ /* 0x000fe4000fffe03f */
[----:B------:R-:W-:Y:S02]  /*3920*/  USHF.L.U32 UR12, UR8, 0x6, URZ ;  /* 0x00000006080c7899 */ /* 0x000fe4000800063f */
[----:B------:R-:W-:Y:S02]  /*3930*/  USHF.R.S32.HI UR10, URZ, 0x1f, UR11 ;  /* 0x0000001f3f0a7899 */ /* 0x000fe4000801140b */
[----:B------:R-:W-:Y:S01]  /*3940*/  UIMAD UR5, UR5, UR11, URZ ;  /* 0x0000000b050572a4 */ /* 0x000fe2000f8e023f */
[----:B------:R-:W-:-:S03]  /*3950*/  IMAD.U32 R8, RZ, RZ, UR11 ;  /* 0x0000000bff087e24 */ /* 0x000fc6000f8e00ff */
[----:B------:R-:W-:Y:S01]  /*3960*/  UIMAD UR5, UR10, UR16, UR5 ;  /* 0x000000100a0572a4 */ /* 0x000fe2000f8e0205 */
[----:B------:R-:W-:Y:S02]  /*3970*/  IMAD.WIDE.U32 R8, R8, UR16, R248 ;  /* 0x0000001008087c25 */ /* 0x000fe4000f8e00f8 */
[----:B------:R-:W-:-:S03]  /*3980*/  ULDC.64 UR10, c[0x0][0x218] ;  /* 0x00008600000a7ab9 */ /* 0x000fc60000000a00 */
[----:B------:R-:W-:Y:S01]  /*3990*/  VIADD R9, R9, UR5 ;  /* 0x0000000509097c36 */ /* 0x000fe20008000000 */
[----:B------:R-:W-:Y:S01]  /*39a0*/  LEA R12, P1, R8, UR10, 0x1 ;  /* 0x0000000a080c7c11 */ /* 0x000fe2000f8208ff */
[----:B------:R-:W-:-:S03]  /*39b0*/  USHF.L.U64.HI UR5, UR8, 0x6, UR9 ;  /* 0x0000000608057899 */ /* 0x000fc60008010209 */
[----:B------:R-:W-:Y:S02]  /*39c0*/  LEA.HI.X R13, R8, UR11, R9, 0x1, P1 ;  /* 0x0000000b080d7c11 */ /* 0x000fe400088f0c09 */
[----:B------:R-:W-:-:S03]  /*39d0*/  IADD3 R10, P1, R12, UR12, RZ ;  /* 0x0000000c0c0a7c10 */ /* 0x000fc6000ff3e0ff */
[----:B------:R-:W-:Y:S01]  /*39e0*/  @!PT LDS RZ, [RZ] ;  /* 0x00000000fffff984 */ /* 0x000fe20000000800 */
[----:B------:R-:W-:Y:S01]  /*39f0*/  @!PT LDS RZ, [RZ] ;  /* 0x00000000fffff984 */ /* 0x000fe20000000800 */
[----:B------:R-:W-:Y:S01]  /*3a00*/  @!PT LDS RZ, [RZ] ;  /* 0x00000000fffff984 */ /* 0x000fe20000000800 */
[----:B------:R1:W-:Y:S01]  /*3a10*/  LDGSTS.E.BYPASS.LTC128B.128 [R236+0x2000], desc[UR28][R12.64] ;  /* 0x020000000cec7fae */ /* 0x0003e2000b901d5c */
[----:B------:R-:W-:Y:S02]  /*3a20*/  IADD3.X R11, R13, UR5, RZ, P1, !PT ;  /* 0x000000050d0b7c10 */ /* 0x000fe40008ffe4ff */
[----:B------:R-:W-:-:S03]  /*3a30*/  IADD3 R8, P1, R10, UR12, RZ ;  /* 0x0000000c0a087c10 */ /* 0x000fc6000ff3e0ff */
[----:B------:R1:W-:Y:S01]  /*3a40*/  LDGSTS.E.BYPASS.LTC128B.128 [R236+0x2800], desc[UR28][R10.64] ;  /* 0x028000000aec7fae */ /* 0x0003e2000b901d5c */
[----:B------:R-:W-:Y:S02]  /*3a50*/  IADD3.X R9, R11, UR5, RZ, P1, !PT ;  /* 0x000000050b097c10 */ /* 0x000fe40008ffe4ff */
[----:B------:R-:W-:-:S03]  /*3a60*/  IADD3 R14, P1, R8, UR12, RZ ;  /* 0x0000000c080e7c10 */ /* 0x000fc6000ff3e0ff */
[----:B------:R1:W-:Y:S01]  /*3a70*/  LDGSTS.E.BYPASS.LTC128B.128 [R236+0x3000], desc[UR28][R8.64] ;  /* 0x0300000008ec7fae */ /* 0x0003e2000b901d5c */
[----:B------:R-:W-:-:S05]  /*3a80*/  IADD3.X R15, R9, UR5, RZ, P1, !PT ;  /* 0x00000005090f7c10 */ /* 0x000fca0008ffe4ff */
[----:B------:R1:W-:Y:S04]  /*3a90*/  LDGSTS.E.BYPASS.LTC128B.128 [R236+0x3800], desc[UR28][R14.64] ;  /* 0x038000000eec7fae */ /* 0x0003e8000b901d5c */
[----:B------:R-:W0:Y:S02]  /*3aa0*/  LDGDEPBAR ;  /* 0x00000000000079af */ /* 0x000e240000000000 */
.L_x_287:
[----:B-1----:R-:W1:Y:S01]  /*3ab0*/  SHFL.BFLY PT, R8, R23, 0x2, 0x1f ;  /* 0x0c401f0017087f89 */ /* 0x002e6200000e0000 */
[----:B------:R-:W-:Y:S01]  /*3ac0*/  FSEL R168, R37, -INF , !P5 ;  /* 0xff80000025a87808 */ /* 0x000fe20006800000 */
[----:B------:R-:W-:Y:S01]  /*3ad0*/  ULDC UR33, c[0x0][0x2ec] ;  /* 0x0000bb0000217ab9 */ /* 0x000fe20000000800 */
[CC--:B------:R-:W-:Y:S01]  /*3ae0*/  ISETP.GE.AND P1, PT, R18.reuse, R5.reuse, PT ;  /* 0x000000051200720c */ /* 0x0c0fe20003f26270 */
[----:B------:R-:W-:Y:S01]  /*3af0*/  UIADD3 UR18, UR30, 0x3c6ef372, URZ ;  /* 0x3c6ef3721e127890 */ /* 0x000fe2000fffe03f */
[----:B------:R-:W-:Y:S01]  /*3b00*/  ISETP.GE.AND P5, PT, R18, R4, PT ;  /* 0x000000041200720c */ /* 0x000fe20003fa6270 */
[----:B------:R-:W-:Y:S01]  /*3b10*/  IMAD.WIDE.U32 R68, R192, -0x326172a9, RZ ;  /* 0xcd9e8d57c0447825 */ /* 0x000fe200078e00ff */
[----:B------:R-:W-:Y:S01]  /*3b20*/  FSEL R37, R57, -INF , !P6 ;  /* 0xff80000039257808 */ /* 0x000fe20007000000 */
[----:B------:R-:W-:Y:S01]  /*3b30*/  UIADD3 UR20, UR30, -0x61c88647, URZ ;  /* 0x9e3779b91e147890 */ /* 0x000fe2000fffe03f */
[----:B------:R-:W-:Y:S01]  /*3b40*/  ISETP.GE.AND P6, PT, R7, R6, PT ;  /* 0x000000060700720c */ /* 0x000fe20003fc6270 */
[----:B------:R-:W-:Y:S01]  /*3b50*/  IMAD.WIDE.U32 R10, R193, -0x326172a9, RZ ;  /* 0xcd9e8d57c10a7825 */ /* 0x000fe200078e00ff */
[----:B------:R-:W-:Y:S01]  /*3b60*/  FSEL R189, R32, -INF , !P1 ;  /* 0xff80000020bd7808 */ /* 0x000fe20004800000 */
[----:B------:R-:W-:Y:S01]  /*3b70*/  UIADD3 UR17, UR31, 0x76cf5d0a, URZ ;  /* 0x76cf5d0a1f117890 */ /* 0x000fe2000fffe03f */
[----:B------:R-:W-:Y:S01]  /*3b80*/  FSEL R201, R34, -INF , !P5 ;  /* 0xff80000022c97808 */ /* 0x000fe20006800000 */
[----:B------:R-:W-:Y:S01]  /*3b90*/  UIADD3 UR15, UR31, 0x32370b8f, URZ ;  /* 0x32370b8f1f0f7890 */ /* 0x000fe2000fffe03f */
[----:B------:R-:W-:Y:S01]  /*3ba0*/  ISETP.GE.AND P1, PT, R17, R4, PT ;  /* 0x000000041100720c */ /* 0x000fe20003f26270 */
[----:B------:R-:W-:Y:S01]  /*3bb0*/  UIADD3 UR14, UR30, 0x78dde6e4, URZ ;  /* 0x78dde6e41e0e7890 */ /* 0x000fe2000fffe03f */
[-C--:B------:R-:W-:Y:S01]  /*3bc0*/  ISETP.GE.AND P5, PT, R16, R6.reuse, PT ;  /* 0x000000061000720c */ /* 0x080fe20003fa6270 */
[----:B------:R-:W-:Y:S01]  /*3bd0*/  UIADD3 UR16, UR30, -0x255992d5, URZ ;  /* 0xdaa66d2b1e107890 */ /* 0x000fe2000fffe03f */
[----:B------:R-:W-:Y:S01]  /*3be0*/  FSEL R185, R63, -INF , !P6 ;  /* 0xff8000003fb97808 */ /* 0x000fe20007000000 */
[----:B------:R-:W2:Y:S01]  /*3bf0*/  LDC.U8 R225, c[0x0][0x388] ;  /* 0x0000e200ffe17b82 */ /* 0x000ea20000000000 */
[----:B------:R-:W-:Y:S01]  /*3c00*/  ISETP.GE.AND P6, PT, R2, R6, PT ;  /* 0x000000060200720c */ /* 0x000fe20003fc6270 */
[----:B------:R-:W-:Y:S01]  /*3c10*/  STL [R1+0x70], R236 ;  /* 0x000070ec01007387 */ /* 0x000fe20000100800 */
[----:B------:R-:W-:Y:S01]  /*3c20*/  FSEL R202, R35, -INF , !P1 ;  /* 0xff80000023ca7808 */ /* 0x000fe20004800000 */
[----:B------:R-:W-:Y:S01]  /*3c30*/  UIADD3 UR13, UR31, -0x126145ec, URZ ;  /* 0xed9eba141f0d7890 */ /* 0x000fe2000fffe03f */
[----:B------:R-:W-:Y:S01]  /*3c40*/  FSEL R149, R62, -INF , !P5 ;  /* 0xff8000003e957808 */ /* 0x000fe20006800000 */
[----:B------:R-:W-:Y:S01]  /*3c50*/  STL [R1+0x6c], R216 ;  /* 0x00006cd801007387 */ /* 0x000fe20000100800 */
[C---:B------:R-:W-:Y:S01]  /*3c60*/  ISETP.GE.AND P1, PT, R7.reuse, R5, PT ;  /* 0x000000050700720c */ /* 0x040fe20003f26270 */
[----:B------:R-:W-:Y:S01]  /*3c70*/  UIADD3 UR12, UR30, 0x1715609d, URZ ;  /* 0x1715609d1e0c7890 */ /* 0x000fe2000fffe03f */
[----:B------:R-:W-:Y:S01]  /*3c80*/  ISETP.GE.AND P5, PT, R7, R4, PT ;  /* 0x000000040700720c */ /* 0x000fe20003fa6270 */
[----:B------:R-:W-:Y:S01]  /*3c90*/  STL [R1+0x68], R215 ;  /* 0x000068d701007387 */ /* 0x000fe20000100800 */
[----:B------:R-:W-:Y:S01]  /*3ca0*/  FSEL R26, R54, -INF , !P6 ;  /* 0xff800000361a7808 */ /* 0x000fe20007000000 */
[----:B------:R-:W-:Y:S01]  /*3cb0*/  UIADD3 UR5, UR31, -0x56f99767, URZ ;  /* 0xa90668991f057890 */ /* 0x000fe2000fffe03f */
[----:B-1----:R-:W-:Y:S01]  /*3cc0*/  FMNMX.FTZ R7, R23, R8, !PT ;  /* 0x0000000817077209 */ /* 0x002fe20007810000 */
[----:B------:R-:W-:Y:S01]  /*3cd0*/  STL [R1+0x64], R212 ;  /* 0x000064d401007387 */ /* 0x000fe20000100800 */
[----:B------:R-:W-:Y:S01]  /*3ce0*/  FMNMX.FTZ R8, R26, R27, !PT ;  /* 0x0000001b1a087209 */ /* 0x000fe20007810000 */
[----:B------:R-:W-:Y:S01]  /*3cf0*/  UIADD3 UR21, UR31, 0x646e171e, URZ ;  /* 0x646e171e1f157890 */ /* 0x000fe2000fffe03f */
[----:B------:R-:W-:Y:S01]  /*3d00*/  FSEL R200, R65, -INF , !P1 ;  /* 0xff80000041c87808 */ /* 0x000fe20004800000 */
[----:B------:R-:W1:Y:S01]  /*3d10*/  SHFL.BFLY PT, R9, R7, 0x1, 0x1f ;  /* 0x0c201f0007097f89 */ /* 0x000e6200000e0000 */
[----:B------:R-:W-:Y:S01]  /*3d20*/  FMNMX.FTZ R8, R92, R8, !PT ;  /* 0x000000085c087209 */ /* 0x000fe20007810000 */
[----:B------:R-:W-:Y:S01]  /*3d30*/  UIADD3 UR22, UR30, -0x4ab325aa, URZ ;  /* 0xb54cda561e167890 */ /* 0x000fe2000fffe03f */
[C---:B------:R-:W-:Y:S01]  /*3d40*/  ISETP.GE.AND P6, PT, R20.reuse, R6, PT ;  /* 0x000000061400720c */ /* 0x040fe20003fc6270 */
[----:B------:R-:W-:Y:S01]  /*3d50*/  STL [R1+0x60], R3 ;  /* 0x0000600301007387 */ /* 0x000fe20000100800 */
[----:B------:R-:W-:Y:S01]  /*3d60*/  ISETP.GE.AND P1, PT, R20, R5, PT ;  /* 0x000000051400720c */ /* 0x000fe20003f26270 */
[----:B--2---:R-:W-:Y:S01]  /*3d70*/  IMAD R94, R225, 0x10000, R225 ;  /* 0x00010000e15e7824 */ /* 0x004fe200078e02e1 */
[----:B------:R-:W-:-:S02]  /*3d80*/  FMNMX.FTZ R8, R88, R8, !PT ;  /* 0x0000000858087209 */ /* 0x000fc40007810000 */
[----:B------:R-:W-:Y:S02]  /*3d90*/  FSEL R244, R75, -INF , !P6 ;  /* 0xff8000004bf47808 */ /* 0x000fe40007000000 */
[----:B------:R-:W-:Y:S02]  /*3da0*/  FSEL R239, R77, -INF , !P1 ;  /* 0xff8000004def7808 */ /* 0x000fe40004800000 */
[C---:B------:R-:W-:Y:S02]  /*3db0*/  ISETP.GE.AND P6, PT, R21.reuse, R6, PT ;  /* 0x000000061500720c */ /* 0x040fe40003fc6270 */
[----:B------:R-:W-:Y:S02]  /*3dc0*/  ISETP.GE.AND P1, PT, R21, R5, PT ;  /* 0x000000051500720c */ /* 0x000fe40003f26270 */
[----:B------:R-:W-:Y:S02]  /*3dd0*/  FMNMX.FTZ R8, R198, R8, !PT ;  /* 0x00000008c6087209 */ /* 0x000fe40007810000 */
[----:B------:R-:W-:-:S02]  /*3de0*/  FSEL R243, R50, -INF , !P6 ;  /* 0xff80000032f37808 */ /* 0x000fc40007000000 */
[----:B------:R-:W-:Y:S02]  /*3df0*/  FSEL R237, R40, -INF , !P1 ;  /* 0xff80000028ed7808 */ /* 0x000fe40004800000 */
[C---:B------:R-:W-:Y:S02]  /*3e00*/  ISETP.GE.AND P6, PT, R2.reuse, R5, PT ;  /* 0x000000050200720c */ /* 0x040fe40003fc6270 */
[----:B------:R-:W-:Y:S02]  /*3e10*/  ISETP.GE.AND P1, PT, R2, R4, PT ;  /* 0x000000040200720c */ /* 0x000fe40003f26270 */
[----:B------:R-:W-:Y:S02]  /*3e20*/  FMNMX.FTZ R2, R199, R8, !PT ;  /* 0x00000008c7027209 */ /* 0x000fe40007810000 */
[----:B------:R-:W-:Y:S02]  /*3e30*/  FSEL R184, R39, -INF , !P2 ;  /* 0xff80000027b87808 */ /* 0x000fe40005000000 */
[----:B------:R-:W-:-:S02]  /*3e40*/  ISETP.GE.AND P2, PT, R17, R6, PT ;  /* 0x000000061100720c */ /* 0x000fc40003f46270 */
[----:B------:R-:W-:Y:S02]  /*3e50*/  FMNMX.FTZ R2, R101, R2, !PT ;  /* 0x0000000265027209 */ /* 0x000fe40007810000 */
[----:B------:R-:W-:Y:S02]  /*3e60*/  FSEL R56, R56, -INF , !P6 ;  /* 0xff80000038387808 */ /* 0x000fe40007000000 */
[----:B------:R-:W-:Y:S02]  /*3e70*/  ISETP.GE.AND P6, PT, R22, R6, PT ;  /* 0x000000061600720c */ /* 0x000fe40003fc6270 */
[----:B------:R-:W-:Y:S02]  /*3e80*/  FSEL R163, R71, -INF , !P2 ;  /* 0xff80000047a37808 */ /* 0x000fe40005000000 */
[----:B------:R-:W-:Y:S02]  /*3e90*/  FMNMX.FTZ R2, R91, R2, !PT ;  /* 0x000000025b027209 */ /* 0x000fe40007810000 */
[----:B------:R-:W-:-:S02]  /*3ea0*/  ISETP.GE.AND P2, PT, R16, R5, PT ;  /* 0x000000051000720c */ /* 0x000fc40003f46270 */
[----:B------:R-:W-:Y:S02]  /*3eb0*/  FMNMX.FTZ R8, R56, R37, !PT ;  /* 0x0000002538087209 */ /* 0x000fe40007810000 */
[----:B------:R-:W-:Y:S02]  /*3ec0*/  FSEL R241, R51, -INF , !P6 ;  /* 0xff80000033f17808 */ /* 0x000fe40007000000 */
[----:B-1----:R-:W-:Y:S02]  /*3ed0*/  FMNMX.FTZ R138, R7, R9, !PT ;  /* 0x00000009078a7209 */ /* 0x002fe40007810000 */
[----:B------:R-:W-:Y:S02]  /*3ee0*/  ISETP.GE.AND P6, PT, R22, R5, PT ;  /* 0x000000051600720c */ /* 0x000fe40003fc6270 */
[----:B------:R-:W-:Y:S01]  /*3ef0*/  FMNMX.FTZ R2, R206, R2, !PT ;  /* 0x00000002ce027209 */ /* 0x000fe20007810000 */
[----:B------:R-:W-:Y:S01]  /*3f00*/  FMUL.FTZ R7, R138, UR33 ;  /* 0x000000218a077c20 */ /* 0x000fe20008410000 */
[----:B------:R-:W-:-:S02]  /*3f10*/  FSEL R191, R64, -INF , !P2 ;  /* 0xff80000040bf7808 */ /* 0x000fc40005000000 */
[----:B------:R-:W-:Y:S02]  /*3f20*/  FMNMX.FTZ R8, R176, R8, !PT ;  /* 0x00000008b0087209 */ /* 0x000fe40007810000 */
[----:B------:R-:W-:Y:S02]  /*3f30*/  ISETP.GE.AND P2, PT, R19, R5, PT ;  /* 0x000000051300720c */ /* 0x000fe40003f46270 */
[----:B------:R-:W-:Y:S02]  /*3f40*/  FSEL R203, R41, -INF , !P6 ;  /* 0xff80000029cb7808 */ /* 0x000fe40007000000 */
[----:B------:R-:W-:Y:S02]  /*3f50*/  FSETP.NEU.FTZ.AND P6, PT, R138, -INF , PT ;  /* 0xff8000008a00780b */ /* 0x000fe40003fdd000 */
[----:B------:R-:W-:Y:S02]  /*3f60*/  FMNMX.FTZ R2, R207, R2, !PT ;  /* 0x00000002cf027209 */ /* 0x000fe40007810000 */
[----:B------:R-:W-:-:S02]  /*3f70*/  FMNMX.FTZ R8, R177, R8, !PT ;  /* 0x00000008b1087209 */ /* 0x000fc40007810000 */
[----:B------:R-:W-:Y:S02]  /*3f80*/  FSEL R235, R76, -INF , !P2 ;  /* 0xff8000004ceb7808 */ /* 0x000fe40005000000 */
[----:B------:R-:W-:Y:S02]  /*3f90*/  ISETP.GE.AND P2, PT, R20, R4, PT ;  /* 0x000000041400720c */ /* 0x000fe40003f46270 */
[----:B------:R-:W-:Y:S02]  /*3fa0*/  FSEL R20, R7, RZ, P6 ;  /* 0x000000ff07147208 */ /* 0x000fe40003000000 */
        /* <DEDUP_REMOVED lines=11> */
[----:B------:R-:W-:Y:S02]  /*4060*/  FSEL R182, R38, -INF , !P3 ;  /* 0xff80000026b67808 */ /* 0x000fe40005800000 */
[----:B------:R-:W-:Y:S02]  /*4070*/  ISETP.GE.AND P3, PT, R18, R6, PT ;  /* 0x000000061200720c */ /* 0x000fe40003f66270 */
[----:B------:R-:W-:Y:S02]  /*4080*/  FMNMX.FTZ R7, R141, R7, !PT ;  /* 0x000000078d077209 */ /* 0x000fe40007810000 */
[----:B------:R-:W-:Y:S02]  /*4090*/  FMNMX.FTZ R2, R113, R2, !PT ;  /* 0x0000000271027209 */ /* 0x000fe40007810000 */
[----:B------:R-:W-:Y:S01]  /*40a0*/  FSEL R151, R70, -INF , !P3 ;  /* 0xff80000046977808 */ /* 0x000fe20005800000 */
[----:B------:R-:W-:Y:S01]  /*40b0*/  IMAD.WIDE.U32 R70, R196, -0x326172a9, RZ ;  /* 0xcd9e8d57c4467825 */ /* 0x000fe200078e00ff */
[----:B------:R-:W-:-:S02]  /*40c0*/  FMNMX.FTZ R7, R231, R7, !PT ;  /* 0x00000007e7077209 */ /* 0x000fc40007810000 */
[----:B------:R-:W-:Y:S02]  /*40d0*/  ISETP.GE.AND P3, PT, R17, R5, PT ;  /* 0x000000051100720c */ /* 0x000fe40003f66270 */
[----:B------:R-:W-:Y:S02]  /*40e0*/  FMNMX.FTZ R2, R108, R2, !PT ;  /* 0x000000026c027209 */ /* 0x000fe40007810000 */
[----:B------:R-:W-:Y:S02]  /*40f0*/  FMNMX.FTZ R7, R230, R7, !PT ;  /* 0x00000007e6077209 */ /* 0x000fe40007810000 */
[----:B------:R-:W-:Y:S02]  /*4100*/  FSEL R190, R33, -INF , !P3 ;  /* 0xff80000021be7808 */ /* 0x000fe40005800000 */
[----:B------:R-:W-:Y:S02]  /*4110*/  FMNMX.FTZ R2, R109, R2, !PT ;  /* 0x000000026d027209 */ /* 0x000fe40007810000 */
[----:B------:R-:W-:-:S02]  /*4120*/  ISETP.GE.AND P3, PT, R16, R4, PT ;  /* 0x000000041000720c */ /* 0x000fc40003f66270 */
[--C-:B------:R-:W-:Y:S02]  /*4130*/  LOP3.LUT R105, R69, UR18, R8.reuse, 0x96, !PT ;  /* 0x0000001245697c12 */ /* 0x100fe4000f8e9608 */
[----:B------:R-:W-:Y:S02]  /*4140*/  LOP3.LUT R16, R71, UR18, R8, 0x96, !PT ;  /* 0x0000001247107c12 */ /* 0x000fe4000f8e9608 */
[----:B------:R-:W-:Y:S02]  /*4150*/  FMNMX.FTZ R8, R169, R7, !PT ;  /* 0x00000007a9087209 */ /* 0x000fe40007810000 */
[----:B------:R-:W-:Y:S01]  /*4160*/  FMNMX.FTZ R2, R130, R2, !PT ;  /* 0x0000000282027209 */ /* 0x000fe20007810000 */
[----:B------:R-:W-:Y:S01]  /*4170*/  IMAD.WIDE.U32 R124, R16, -0x2daee0ad, RZ ;  /* 0xd2511f53107c7825 */ /* 0x000fe200078e00ff */
[----:B------:R-:W-:Y:S02]  /*4180*/  FSEL R59, R59, -INF , !P4 ;  /* 0xff8000003b3b7808 */ /* 0x000fe40006000000 */
[----:B------:R-:W-:-:S02]  /*4190*/  FSEL R58, R58, -INF , !P1 ;  /* 0xff8000003a3a7808 */ /* 0x000fc40004800000 */
[----:B------:R-:W-:Y:S02]  /*41a0*/  FMNMX.FTZ R8, R171, R8, !PT ;  /* 0x00000008ab087209 */ /* 0x000fe40007810000 */
[C---:B------:R-:W-:Y:S02]  /*41b0*/  LOP3.LUT R104, R9.reuse, UR20, R238, 0x96, !PT ;  /* 0x0000001409687c12 */ /* 0x040fe4000f8e96ee */
[----:B------:R-:W-:Y:S02]  /*41c0*/  LOP3.LUT R17, R9, UR20, R240, 0x96, !PT ;  /* 0x0000001409117c12 */ /* 0x000fe4000f8e96f0 */
        /* <DEDUP_REMOVED lines=20> */
[----:B------:R-:W-:-:S02]  /*4310*/  ISETP.GE.AND P4, PT, R19, R6, PT ;  /* 0x000000061300720c */ /* 0x000fc40003f86270 */
[----:B------:R-:W-:Y:S02]  /*4320*/  FMNMX.FTZ R8, R149, R8, !PT ;  /* 0x0000000895087209 */ /* 0x000fe40007810000 */
[----:B------:R-:W-:Y:S02]  /*4330*/  FMNMX.FTZ R7, R232, R7, !PT ;  /* 0x00000007e8077209 */ /* 0x000fe40007810000 */
[----:B------:R-:W-:Y:S02]  /*4340*/  FMNMX.FTZ R2, R114, R2, !PT ;  /* 0x0000000272027209 */ /* 0x000fe40007810000 */
[----:B------:R-:W-:Y:S02]  /*4350*/  FSEL R187, R74, -INF , !P4 ;  /* 0xff8000004abb7808 */ /* 0x000fe40006000000 */
[----:B------:R-:W-:Y:S02]  /*4360*/  FMNMX.FTZ R8, R185, R8, !PT ;  /* 0x00000008b9087209 */ /* 0x000fe40007810000 */
[----:B------:R-:W-:-:S02]  /*4370*/  FMNMX.FTZ R7, R229, R7, !PT ;  /* 0x00000007e5077209 */ /* 0x000fc40007810000 */
[----:B------:R-:W-:Y:S02]  /*4380*/  FMNMX.FTZ R2, R115, R2, !PT ;  /* 0x0000000273027209 */ /* 0x000fe40007810000 */
[----:B------:R-:W-:Y:S02]  /*4390*/  FMNMX.FTZ R8, R187, R8, !PT ;  /* 0x00000008bb087209 */ /* 0x000fe40007810000 */
[----:B------:R-:W-:Y:S02]  /*43a0*/  FMNMX.FTZ R7, R175, R7, !PT ;  /* 0x00000007af077209 */ /* 0x000fe40007810000 */
[----:B------:R-:W-:Y:S02]  /*43b0*/  FMNMX.FTZ R2, R110, R2, !PT ;  /* 0x000000026e027209 */ /* 0x000fe40007810000 */
[C---:B------:R-:W-:Y:S02]  /*43c0*/  LOP3.LUT R12, R11.reuse, UR20, R238, 0x96, !PT ;  /* 0x000000140b0c7c12 */ /* 0x040fe4000f8e96ee */
[----:B------:R-:W-:-:S02]  /*43d0*/  LOP3.LUT R14, R11, UR20, R240, 0x96, !PT ;  /* 0x000000140b0e7c12 */ /* 0x000fc4000f8e96f0 */
[--C-:B------:R-:W-:Y:S01]  /*43e0*/  LOP3.LUT R11, R69, UR18, R10.reuse, 0x96, !PT ;  /* 0x00000012450b7c12 */ /* 0x100fe2000f8e960a */
[----:B------:R-:W-:Y:S01]  /*43f0*/  IMAD.WIDE.U32 R12, R12, -0x2daee0ad, RZ ;  /* 0xd2511f530c0c7825 */ /* 0x000fe200078e00ff */
[----:B------:R-:W-:Y:S02]  /*4400*/  FMNMX.FTZ R8, R244, R8, !PT ;  /* 0x00000008f4087209 */ /* 0x000fe40007810000 */
[----:B------:R-:W-:Y:S01]  /*4410*/  LOP3.LUT R15, R71, UR18, R10, 0x96, !PT ;  /* 0x00000012470f7c12 */ /* 0x000fe2000f8e960a */
[----:B------:R-:W-:Y:S01]  /*4420*/  IMAD.WIDE.U32 R30, R11, -0x2daee0ad, RZ ;  /* 0xd2511f530b1e7825 */ /* 0x000fe200078e00ff */
[----:B------:R-:W-:Y:S02]  /*4430*/  FMNMX.FTZ R9, R168, R7, !PT ;  /* 0x00000007a8097209 */ /* 0x000fe40007810000 */
[----:B------:R-:W-:Y:S01]  /*4440*/  FMNMX.FTZ R2, R106, R2, !PT ;  /* 0x000000026a027209 */ /* 0x000fe20007810000 */
[----:B------:R-:W-:Y:S01]  /*4450*/  IMAD.WIDE.U32 R10, R14, -0x2daee0ad, RZ ;  /* 0xd2511f530e0a7825 */ /* 0x000fe200078e00ff */
[----:B------:R-:W-:-:S02]  /*4460*/  FMNMX.FTZ R7, R243, R8, !PT ;  /* 0x00000008f3077209 */ /* 0x000fc40007810000 */
[----:B------:R-:W-:Y:S01]  /*4470*/  FMNMX.FTZ R8, R189, R9, !PT ;  /* 0x00000009bd087209 */ /* 0x000fe20007810000 */
[----:B------:R-:W-:Y:S01]  /*4480*/  IMAD.WIDE.U32 R28, R15, -0x2daee0ad, RZ ;  /* 0xd2511f530f1c7825 */ /* 0x000fe200078e00ff */
[----:B------:R-:W-:-:S03]  /*4490*/  FMNMX.FTZ R2, R219, R2, !PT ;  /* 0x00000002db027209 */ /* 0x000fc60007810000 */
[----:B------:R-:W-:Y:S01]  /*44a0*/  FFMA.FTZ R9, R52, UR33, -R20 ;  /* 0x0000002134097c23 */ /* 0x000fe20008010814 */
[----:B------:R-:W-:Y:S02]  /*44b0*/  FMNMX.FTZ R137, R241, R7, !PT ;  /* 0x00000007f1897209 */ /* 0x000fe40007810000 */
[----:B------:R-:W-:Y:S01]  /*44c0*/  FMNMX.FTZ R8, R190, R8, !PT ;  /* 0x00000008be087209 */ /* 0x000fe20007810000 */
[----:B------:R1:W-:Y:S01]  /*44d0*/  MUFU.EX2 R196, R9 ;  /* 0x0000000900c47308 */ /* 0x0003e20000000800 */
[----:B------:R-:W-:Y:S02]  /*44e0*/  ISETP.GE.AND P6, PT, R22, R4, PT ;  /* 0x000000041600720c */ /* 0x000fe40003fc6270 */
[----:B------:R-:W-:Y:S01]  /*44f0*/  FMNMX.FTZ R7, R218, R2, !PT ;  /* 0x00000002da077209 */ /* 0x000fe20007810000 */
[----:B------:R-:W-:Y:S01]  /*4500*/  IMAD.IADD R2, R194, 0x1, R204 ;  /* 0x00000001c2027824 */ /* 0x000fe200078e02cc */
[----:B------:R-:W-:Y:S02]  /*4510*/  LOP3.LUT R18, R11, UR17, R150, 0x96, !PT ;  /* 0x000000110b127c12 */ /* 0x000fe4000f8e9696 */
[----:B------:R-:W-:Y:S01]  /*4520*/  LOP3.LUT R22, R29, UR15, R10, 0x96, !PT ;  /* 0x0000000f1d167c12 */ /* 0x000fe2000f8e960a */
[----:B------:R-:W-:Y:S01]  /*4530*/  IMAD.WIDE.U32 R10, R17, -0x2daee0ad, RZ ;  /* 0xd2511f53110a7825 */ /* 0x000fe200078e00ff */
[----:B------:R-:W-:-:S02]  /*4540*/  LOP3.LUT R13, R13, UR17, R148, 0x96, !PT ;  /* 0x000000110d0d7c12 */ /* 0x000fc4000f8e9694 */
[----:B------:R-:W-:Y:S01]  /*4550*/  LOP3.LUT R12, R31, UR15, R12, 0x96, !PT ;  /* 0x0000000f1f0c7c12 */ /* 0x000fe2000f8e960c */
[----:B------:R-:W-:Y:S01]  /*4560*/  IMAD.WIDE.U32 R22, R22, -0x326172a9, RZ ;  /* 0xcd9e8d5716167825 */ /* 0x000fe200078e00ff */
[----:B------:R-:W-:Y:S02]  /*4570*/  FMNMX.FTZ R8, R191, R8, !PT ;  /* 0x00000008bf087209 */ /* 0x000fe40007810000 */
[----:B------:R-:W-:Y:S01]  /*4580*/  FMNMX.FTZ R7, R210, R7, !PT ;  /* 0x00000007d2077209 */ /* 0x000fe20007810000 */
[----:B------:R-:W-:Y:S01]  /*4590*/  IMAD.WIDE.U32 R24, R12, -0x326172a9, RZ ;  /* 0xcd9e8d570c187825 */ /* 0x000fe200078e00ff */
[----:B------:R-:W-:Y:S01]  /*45a0*/  LOP3.LUT R90, R11, UR17, R150, 0x96, !PT ;  /* 0x000000110b5a7c12 */ /* 0x000fe2000f8e9696 */
[----:B------:R-:W2:Y:S01]  /*45b0*/  SHFL.BFLY PT, R12, R137, 0x2, 0x1f ;  /* 0x0c401f00890c7f89 */ /* 0x000ea200000e0000 */
[----:B------:R-:W-:Y:S01]  /*45c0*/  LOP3.LUT R89, R125, UR15, R10, 0x96, !PT ;  /* 0x0000000f7d597c12 */ /* 0x000fe2000f8e960a */
[----:B------:R-:W-:Y:S01]  /*45d0*/  IMAD.WIDE.U32 R10, R13, -0x326172a9, RZ ;  /* 0xcd9e8d570d0a7825 */ /* 0x000fe200078e00ff */
[----:B------:R-:W-:-:S02]  /*45e0*/  FMNMX.FTZ R8, R200, R8, !PT ;  /* 0x00000008c8087209 */ /* 0x000fc40007810000 */
[----:B------:R-:W-:Y:S01]  /*45f0*/  ISETP.GE.AND P4, PT, R19, R4, PT ;  /* 0x000000041300720c */ /* 0x000fe20003f86270 */
[----:B------:R-:W-:Y:S01]  /*4600*/  IMAD.WIDE.U32 R18, R18, -0x326172a9, RZ ;  /* 0xcd9e8d5712127825 */ /* 0x000fe200078e00ff */
[----:B------:R-:W-:Y:S02]  /*4610*/  FMNMX.FTZ R7, R211, R7, !PT ;  /* 0x00000007d3077209 */ /* 0x000fe40007810000 */
[----:B------:R-:W-:Y:S02]  /*4620*/  FMNMX.FTZ R8, R235, R8, !PT ;  /* 0x00000008eb087209 */ /* 0x000fe40007810000 */
[----:B------:R-:W-:Y:S02]  /*4630*/  FMNMX.FTZ R7, R226, R7, !PT ;  /* 0x00000007e2077209 */ /* 0x000fe40007810000 */
[----:B------:R-:W-:Y:S02]  /*4640*/  LOP3.LUT R13, R25, UR14, R10, 0x96, !PT ;  /* 0x0000000e190d7c12 */ /* 0x000fe4000f8e960a */
[----:B------:R-:W-:-:S02]  /*4650*/  LOP3.LUT R10, R19, UR16, R70, 0x96, !PT ;  /* 0x00000010130a7c12 */ /* 0x000fc4000f8e9646 */
[----:B-1----:R-:W-:Y:S01]  /*4660*/  FMNMX.FTZ R9, R239, R8, !PT ;  /* 0x00000008ef097209 */ /* 0x002fe20007810000 */
[----:B------:R-:W-:Y:S01]  /*4670*/  IMAD.WIDE.U32 R32, R13, -0x2daee0ad, RZ ;  /* 0xd2511f530d207825 */ /* 0x000fe200078e00ff */
[----:B------:R-:W-:-:S03]  /*4680*/  FMNMX.FTZ R8, R224, R7, !PT ;  /* 0x00000007e0087209 */ /* 0x000fc60007810000 */
[--C-:B------:R-:W-:Y:S01]  /*4690*/  FFMA.FTZ R7, R53, UR33, -R20.reuse ;  /* 0x0000002135077c23 */ /* 0x100fe20008010814 */
[----:B------:R-:W-:Y:S01]  /*46a0*/  FMNMX.FTZ R9, R237, R9, !PT ;  /* 0x00000009ed097209 */ /* 0x000fe20007810000 */
[----:B------:R-:W-:Y:S01]  /*46b0*/  IMAD.WIDE.U32 R16, R10, -0x2daee0ad, RZ ;  /* 0xd2511f530a107825 */ /* 0x000fe200078e00ff */
[----:B------:R-:W-:Y:S01]  /*46c0*/  FMNMX.FTZ R10, R222, R8, !PT ;  /* 0x00000008de0a7209 */ /* 0x000fe20007810000 */
[----:B------:R1:W-:Y:S02]  /*46d0*/  MUFU.EX2 R44, R7 ;  /* 0x00000007002c7308 */ /* 0x0003e40000000800 */
[----:B------:R-:W-:Y:S01]  /*46e0*/  FFMA.FTZ R8, R87, UR33, -R20 ;  /* 0x0000002157087c23 */ /* 0x000fe20008010814 */
[----:B--2---:R-:W-:Y:S02]  /*46f0*/  FMNMX.FTZ R137, R137, R12, !PT ;  /* 0x0000000c89897209 */ /* 0x004fe40007810000 */
[----:B------:R-:W-:Y:S02]  /*4700*/  FSEL R125, R66, -INF , !P3 ;  /* 0xff800000427d7808 */ /* 0x000fe40005800000 */
[----:B------:R-:W-:Y:S01]  /*4710*/  LOP3.LUT R11, R11, UR16, R68, 0x96, !PT ;  /* 0x000000100b0b7c12 */ /* 0x000fe2000f8e9644 */
[----:B------:R2:W-:Y:S01]  /*4720*/  MUFU.EX2 R45, R8 ;  /* 0x00000008002d7308 */ /* 0x0005e20000000800 */
[----:B------:R-:W-:-:S03]  /*4730*/  FSEL R147, R67, -INF , !P5 ;  /* 0xff80000043937808 */ /* 0x000fc60006800000 */
[----:B------:R-:W-:Y:S01]  /*4740*/  IMAD.WIDE.U32 R14, R11, -0x2daee0ad, RZ ;  /* 0xd2511f530b0e7825 */ /* 0x000fe200078e00ff */
[----:B------:R-:W-:Y:S02]  /*4750*/  FSEL R172, R78, -INF , !P4 ;  /* 0xff8000004eac7808 */ /* 0x000fe40006000000 */
[----:B------:R-:W-:Y:S02]  /*4760*/  ISETP.GE.AND P1, PT, R21, R4, PT ;  /* 0x000000041500720c */ /* 0x000fe40003f26270 */
[----:B------:R-:W-:Y:S02]  /*4770*/  FSEL R180, R79, -INF , !P2 ;  /* 0xff8000004fb47808 */ /* 0x000fe40005000000 */
[----:B-1----:R-:W-:Y:S02]  /*4780*/  FMNMX.FTZ R7, R203, R9, !PT ;  /* 0x00000009cb077209 */ /* 0x002fe40007810000 */
[----:B------:R-:W-:Y:S02]  /*4790*/  FMNMX.FTZ R9, R223, R10, !PT ;  /* 0x0000000adf097209 */ /* 0x000fe40007810000 */
[----:B------:R-:W1:Y:S01]  /*47a0*/  SHFL.BFLY PT, R10, R137, 0x1, 0x1f ;  /* 0x0c201f00890a7f89 */ /* 0x000e6200000e0000 */
[----:B------:R-:W-:-:S02]  /*47b0*/  LOP3.LUT R11, R15, UR13, R30, 0x96, !PT ;  /* 0x0000000d0f0b7c12 */ /* 0x000fc4000f8e961e */
[----:B--2---:R-:W-:Y:S01]  /*47c0*/  FMNMX.FTZ R8, R234, R9, !PT ;  /* 0x00000009ea087209 */ /* 0x004fe20007810000 */
[----:B------:R-:W-:Y:S01]  /*47d0*/  FFMA.FTZ R9, R86, UR33, -R20 ;  /* 0x0000002156097c23 */ /* 0x000fe20008010814 */
[----:B------:R-:W2:Y:S01]  /*47e0*/  SHFL.BFLY PT, R136, R7, 0x2, 0x1f ;  /* 0x0c401f0007887f89 */ /* 0x000ea200000e0000 */
[----:B------:R-:W-:Y:S01]  /*47f0*/  FSEL R183, R42, -INF , !P1 ;  /* 0xff8000002ab77808 */ /* 0x000fe20004800000 */
[----:B------:R-:W-:Y:S01]  /*4800*/  IMAD.WIDE.U32 R12, R11, -0x326172a9, RZ ;  /* 0xcd9e8d570b0c7825 */ /* 0x000fe200078e00ff */
[----:B------:R-:W3:Y:S01]  /*4810*/  MUFU.EX2 R3, R9 ;  /* 0x0000000900037308 */ /* 0x000ee20000000800 */
[----:B------:R-:W-:Y:S02]  /*4820*/  FMNMX.FTZ R8, R233, R8, !PT ;  /* 0x00000008e9087209 */ /* 0x000fe40007810000 */
[----:B------:R-:W-:Y:S02]  /*4830*/  FSEL R186, R43, -INF , !P6 ;  /* 0xff8000002bba7808 */ /* 0x000fe40007000000 */
[----:B------:R-:W-:-:S02]  /*4840*/  LOP3.LUT R15, R17, UR13, R28, 0x96, !PT ;  /* 0x0000000d110f7c12 */ /* 0x000fc4000f8e961c */
[----:B------:R-:W-:Y:S02]  /*4850*/  LOP3.LUT R11, R23, UR14, R18, 0x96, !PT ;  /* 0x0000000e170b7c12 */ /* 0x000fe4000f8e9612 */
[----:B------:R-:W-:Y:S01]  /*4860*/  LOP3.LUT R17, R33, UR5, R14, 0x96, !PT ;  /* 0x0000000521117c12 */ /* 0x000fe2000f8e960e */
[----:B------:R-:W-:Y:S01]  /*4870*/  IMAD.WIDE.U32 R14, R15, -0x326172a9, RZ ;  /* 0xcd9e8d570f0e7825 */ /* 0x000fe200078e00ff */
[----:B------:R-:W-:Y:S02]  /*4880*/  LOP3.LUT R21, R13, UR12, R24, 0x96, !PT ;  /* 0x0000000c0d157c12 */ /* 0x000fe4000f8e9618 */
[----:B------:R-:W-:Y:S01]  /*4890*/  LEA R213, R2, UR4, 0x1 ;  /* 0x0000000402d57c11 */ /* 0x000fe2000f8e08ff */
[----:B------:R-:W-:Y:S01]  /*48a0*/  IMAD.WIDE.U32 R24, R11, -0x2daee0ad, RZ ;  /* 0xd2511f530b187825 */ /* 0x000fe200078e00ff */
[----:B------:R-:W-:Y:S01]  /*48b0*/  LOP3.LUT R19, R15, UR12, R22, 0x96, !PT ;  /* 0x0000000c0f137c12 */ /* 0x000fe2000f8e9616 */
[----:B---3--:R-:W-:Y:S01]  /*48c0*/  STL [R1+0x40], R3 ;  /* 0x0000400301007387 */ /* 0x008fe20000100800 */
[----:B------:R-:W-:Y:S01]  /*48d0*/  FMNMX.FTZ R9, R182, R8, !PT ;  /* 0x00000008b6097209 */ /* 0x000fe20007810000 */
[--C-:B------:R-:W-:Y:S01]  /*48e0*/  FFMA.FTZ R8, R97, UR33, -R20.reuse ;  /* 0x0000002161087c23 */ /* 0x100fe20008010814 */
[----:B-1----:R-:W-:Y:S01]  /*48f0*/  FMNMX.FTZ R137, R137, R10, !PT ;  /* 0x0000000a89897209 */ /* 0x002fe20007810000 */
[----:B------:R-:W3:Y:S01]  /*4900*/  LDL.LU R225, [R1+0x40] ;  /* 0x0000400001e17983 */ /* 0x000ee20000300800 */
[----:B------:R-:W-:Y:S01]  /*4910*/  FMNMX.FTZ R9, R184, R9, !PT ;  /* 0x00000009b8097209 */ /* 0x000fe20007810000 */
[----:B------:R1:W-:Y:S01]  /*4920*/  MUFU.EX2 R155, R8 ;  /* 0x00000008009b7308 */ /* 0x0003e20000000800 */
[----:B--2---:R-:W-:Y:S01]  /*4930*/  FMNMX.FTZ R136, R7, R136, !PT ;  /* 0x0000008807887209 */ /* 0x004fe20007810000 */
[----:B------:R-:W-:Y:S01]  /*4940*/  FFMA.FTZ R7, R85, UR33, -R20 ;  /* 0x0000002155077c23 */ /* 0x000fe20008010814 */
[----:B------:R-:W-:Y:S01]  /*4950*/  FMNMX.FTZ R9, R201, R9, !PT ;  /* 0x00000009c9097209 */ /* 0x000fe20007810000 */
[----:B------:R-:W-:Y:S01]  /*4960*/  IMAD.WIDE.U32 R10, R17, -0x326172a9, RZ ;  /* 0xcd9e8d57110a7825 */ /* 0x000fe200078e00ff */
[----:B------:R-:W-:Y:S01]  /*4970*/  FSETP.NEU.FTZ.AND P1, PT, R137, -INF , PT ;  /* 0xff8000008900780b */ /* 0x000fe20003f3d000 */
[----:B------:R-:W2:Y:S01]  /*4980*/  SHFL.BFLY PT, R18, R136, 0x1, 0x1f ;  /* 0x0c201f0088127f89 */ /* 0x000ea200000e0000 */
[----:B------:R-:W-:Y:S01]  /*4990*/  FMNMX.FTZ R9, R202, R9, !PT ;  /* 0x00000009ca097209 */ /* 0x000fe20007810000 */
[----:B------:R-:W-:Y:S01]  /*49a0*/  MUFU.EX2 R215, R7 ;  /* 0x0000000700d77308 */ /* 0x000fe20000000800 */
[----:B------:R-:W-:Y:S01]  /*49b0*/  LOP3.LUT R16, R25, UR5, R16, 0x96, !PT ;  /* 0x0000000519107c12 */ /* 0x000fe2000f8e9610 */
[----:B------:R-:W-:Y:S01]  /*49c0*/  IMAD R214, R0, 0x2, R213 ;  /* 0x0000000200d67824 */ /* 0x000fe200078e02d5 */
[----:B------:R-:W-:-:S02]  /*49d0*/  LOP3.LUT R12, R11, UR22, R12, 0x96, !PT ;  /* 0x000000160b0c7c12 */ /* 0x000fc4000f8e960c */
[C---:B------:R-:W-:Y:S02]  /*49e0*/  LOP3.LUT R30, R10.reuse, 0xffff, RZ, 0xc0, !PT ;  /* 0x0000ffff0a1e7812 */ /* 0x040fe400078ec0ff */
[----:B------:R-:W-:Y:S01]  /*49f0*/  LOP3.LUT R36, R10, 0xff, RZ, 0xc0, !PT ;  /* 0x000000ff0a247812 */ /* 0x000fe200078ec0ff */
[----:B------:R-:W-:Y:S01]  /*4a00*/  LDSM.16.MT88.4 R40, [R214+0x4400] ;  /* 0x00440000d628783b */ /* 0x000fe20000004200 */
[----:B-1----:R-:W-:Y:S01]  /*4a10*/  FFMA.FTZ R8, R96, UR33, -R20 ;  /* 0x0000002160087c23 */ /* 0x002fe20008010814 */
[--C-:B------:R-:W-:Y:S02]  /*4a20*/  SHF.R.U32.HI R31, RZ, 0x10, R10.reuse ;  /* 0x00000010ff1f7819 */ /* 0x100fe4000001160a */
[----:B------:R-:W-:Y:S01]  /*4a30*/  SHF.R.U32.HI R33, RZ, 0x18, R10 ;  /* 0x00000018ff217819 */ /* 0x000fe2000001160a */
[----:B------:R1:W-:Y:S01]  /*4a40*/  MUFU.EX2 R152, R8 ;  /* 0x0000000800987308 */ /* 0x0003e20000000800 */
[----:B------:R-:W-:-:S03]  /*4a50*/  IMAD.WIDE.U32 R10, R16, -0x326172a9, RZ ;  /* 0xcd9e8d57100a7825 */ /* 0x000fc600078e00ff */
[C---:B------:R-:W-:Y:S02]  /*4a60*/  LOP3.LUT R28, R10.reuse, 0xffff, RZ, 0xc0, !PT ;  /* 0x0000ffff0a1c7812 */ /* 0x040fe400078ec0ff */
[----:B------:R-:W-:Y:S02]  /*4a70*/  LOP3.LUT R35, R10, 0xff, RZ, 0xc0, !PT ;  /* 0x000000ff0a237812 */ /* 0x000fe400078ec0ff */
[----:B--2---:R-:W-:Y:S02]  /*4a80*/  FMNMX.FTZ R136, R136, R18, !PT ;  /* 0x0000001288887209 */ /* 0x004fe40007810000 */
[--C-:B------:R-:W-:Y:S02]  /*4a90*/  SHF.R.U32.HI R29, RZ, 0x10, R10.reuse ;  /* 0x00000010ff1d7819 */ /* 0x100fe4000001160a */
[----:B------:R-:W-:Y:S02]  /*4aa0*/  SHF.R.U32.HI R34, RZ, 0x18, R10 ;  /* 0x00000018ff227819 */ /* 0x000fe4000001160a */
[----:B-1----:R-:W-:Y:S01]  /*4ab0*/  FMNMX.FTZ R8, R125, R9, !PT ;  /* 0x000000097d087209 */ /* 0x002fe20007810000 */
[----:B------:R-:W-:-:S03]  /*4ac0*/  FFMA.FTZ R9, R84, UR33, -R20 ;  /* 0x0000002154097c23 */ /* 0x000fc60008010814 */
[----:B------:R-:W-:Y:S01]  /*4ad0*/  FMNMX.FTZ R8, R147, R8, !PT ;  /* 0x0000000893087209 */ /* 0x000fe20007810000 */
[----:B------:R-:W-:Y:S03]  /*4ae0*/  MUFU.EX2 R204, R9 ;  /* 0x0000000900cc7308 */ /* 0x000fe60000000800 */
[----:B------:R-:W-:Y:S01]  /*4af0*/  FMNMX.FTZ R7, R172, R8, !PT ;  /* 0x00000008ac077209 */ /* 0x000fe20007810000 */
[----:B------:R-:W-:-:S03]  /*4b00*/  FMUL.FTZ R8, R137, UR33 ;  /* 0x0000002189087c20 */ /* 0x000fc60008410000 */
[----:B------:R-:W-:Y:S02]  /*4b10*/  FMNMX.FTZ R7, R180, R7, !PT ;  /* 0x00000007b4077209 */ /* 0x000fe40007810000 */
[----:B------:R-:W-:Y:S02]  /*4b20*/  FSEL R23, R8, RZ, P1 ;  /* 0x000000ff08177208 */ /* 0x000fe40000800000 */
[----:B------:R-:W-:Y:S02]  /*4b30*/  FMNMX.FTZ R7, R183, R7, !PT ;  /* 0x00000007b7077209 */ /* 0x000fe40007810000 */
[----:B------:R-:W-:Y:S01]  /*4b40*/  FSETP.NEU.FTZ.AND P1, PT, R136, -INF , PT ;  /* 0xff8000008800780b */ /* 0x000fe20003f3d000 */
[--C-:B------:R-:W-:Y:S01]  /*4b50*/  FFMA.FTZ R15, R88, UR33, -R23.reuse ;  /* 0x00000021580f7c23 */ /* 0x100fe20008010817 */
[----:B------:R-:W-:Y:S01]  /*4b60*/  FMNMX.FTZ R13, R186, R7, !PT ;  /* 0x00000007ba0d7209 */ /* 0x000fe20007810000 */
[--C-:B------:R-:W-:Y:S01]  /*4b70*/  FFMA.FTZ R7, R27, UR33, -R23.reuse ;  /* 0x000000211b077c23 */ /* 0x100fe20008010817 */
[--C-:B------:R-:W-:Y:S01]  /*4b80*/  FFMA.FTZ R8, R26, UR33, -R23.reuse ;  /* 0x000000211a087c23 */ /* 0x100fe20008010817 */
[----:B------:R-:W-:Y:S02]  /*4b90*/  MUFU.EX2 R194, R15 ;  /* 0x0000000f00c27308 */ /* 0x000fe40000000800 */
[----:B------:R-:W1:Y:S06]  /*4ba0*/  SHFL.BFLY PT, R17, R13, 0x2, 0x1f ;  /* 0x0c401f000d117f89 */ /* 0x000e6c00000e0000 */
[----:B------:R2:W-:Y:S08]  /*4bb0*/  MUFU.EX2 R236, R7 ;  /* 0x0000000700ec7308 */ /* 0x0005f00000000800 */
[----:B------:R4:W-:Y:S01]  /*4bc0*/  MUFU.EX2 R188, R8 ;  /* 0x0000000800bc7308 */ /* 0x0009e20000000800 */
[----:B--2---:R-:W-:Y:S01]  /*4bd0*/  FFMA.FTZ R7, R92, UR33, -R23 ;  /* 0x000000215c077c23 */ /* 0x004fe20008010817 */
[----:B-1----:R-:W-:-:S06]  /*4be0*/  FMNMX.FTZ R13, R13, R17, !PT ;  /* 0x000000110d0d7209 */ /* 0x002fcc0007810000 */
[----:B------:R1:W-:Y:S01]  /*4bf0*/  MUFU.EX2 R156, R7 ;  /* 0x00000007009c7308 */ /* 0x0003e20000000800 */
[----:B------:R-:W2:Y:S01]  /*4c00*/  SHFL.BFLY PT, R15, R13, 0x1, 0x1f ;  /* 0x0c201f000d0f7f89 */ /* 0x000ea200000e0000 */
[----:B----4-:R-:W-:-:S05]  /*4c10*/  IMAD.WIDE.U32 R8, R21, -0x2daee0ad, RZ ;  /* 0xd2511f5315087825 */ /* 0x010fca00078e00ff */
[----:B------:R-:W-:Y:S02]  /*4c20*/  LOP3.LUT R32, R9, UR21, R32, 0x96, !PT ;  /* 0x0000001509207c12 */ /* 0x000fe4000f8e9620 */
[C---:B------:R-:W-:Y:S02]  /*4c30*/  LOP3.LUT R26, R8.reuse, 0xffff, RZ, 0xc0, !PT ;  /* 0x0000ffff081a7812 */ /* 0x040fe400078ec0ff */
[----:B------:R-:W-:Y:S02]  /*4c40*/  LOP3.LUT R27, R8, 0xff, RZ, 0xc0, !PT ;  /* 0x000000ff081b7812 */ /* 0x000fe400078ec0ff */
[--C-:B------:R-:W-:Y:S01]  /*4c50*/  SHF.R.U32.HI R25, RZ, 0x10, R8.reuse ;  /* 0x00000010ff197819 */ /* 0x100fe20000011608 */
[----:B-1----:R-:W-:Y:S01]  /*4c60*/  FMUL.FTZ R7, R136, UR33 ;  /* 0x0000002188077c20 */ /* 0x002fe20008410000 */
[----:B------:R-:W-:Y:S01]  /*4c70*/  SHF.R.U32.HI R22, RZ, 0x18, R8 ;  /* 0x00000018ff167819 */ /* 0x000fe20000011608 */
[----:B------:R-:W-:-:S03]  /*4c80*/  IMAD.WIDE.U32 R8, R19, -0x2daee0ad, RZ ;  /* 0xd2511f5313087825 */ /* 0x000fc600078e00ff */
[----:B------:R-:W-:Y:S02]  /*4c90*/  FSEL R21, R7, RZ, P1 ;  /* 0x000000ff07157208 */ /* 0x000fe40000800000 */
[----:B------:R-:W-:Y:S02]  /*4ca0*/  LOP3.LUT R17, R9, UR21, R24, 0x96, !PT ;  /* 0x0000001509117c12 */ /* 0x000fe4000f8e9618 */
[C---:B------:R-:W-:Y:S01]  /*4cb0*/  LOP3.LUT R16, R8.reuse, 0xffff, RZ, 0xc0, !PT ;  /* 0x0000ffff08107812 */ /* 0x040fe200078ec0ff */
[--C-:B------:R-:W-:Y:S01]  /*4cc0*/  FFMA.FTZ R10, R37, UR33, -R21.reuse ;  /* 0x00000021250a7c23 */ /* 0x100fe20008010815 */
[----:B------:R-:W-:Y:S02]  /*4cd0*/  LOP3.LUT R24, R8, 0xff, RZ, 0xc0, !PT ;  /* 0x000000ff08187812 */ /* 0x000fe400078ec0ff */
[--C-:B------:R-:W-:Y:S01]  /*4ce0*/  SHF.R.U32.HI R19, RZ, 0x10, R8.reuse ;  /* 0x00000010ff137819 */ /* 0x100fe20000011608 */
[----:B------:R1:W-:Y:S01]  /*4cf0*/  MUFU.EX2 R173, R10 ;  /* 0x0000000a00ad7308 */ /* 0x0003e20000000800 */
[----:B------:R-:W-:Y:S01]  /*4d00*/  SHF.R.U32.HI R18, RZ, 0x18, R8 ;  /* 0x00000018ff127819 */ /* 0x000fe20000011608 */
[----:B------:R-:W-:Y:S01]  /*4d10*/  FFMA.FTZ R8, R176, UR33, -R21 ;  /* 0x00000021b0087c23 */ /* 0x000fe20008010815 */
[----:B------:R-:W-:-:S02]  /*4d20*/  LOP3.LUT R9, R31, 0xff, RZ, 0xc0, !PT ;  /* 0x000000ff1f097812 */ /* 0x000fc400078ec0ff */
[----:B------:R-:W-:Y:S01]  /*4d30*/  LOP3.LUT R7, R11, UR22, R14, 0x96, !PT ;  /* 0x000000160b077c12 */ /* 0x000fe2000f8e960e */
[----:B------:R-:W-:Y:S01]  /*4d40*/  FFMA.FTZ R14, R56, UR33, -R21 ;  /* 0x00000021380e7c23 */ /* 0x000fe20008010815 */
[----:B------:R-:W-:Y:S01]  /*4d50*/  PRMT R33, R9, 0x5410, R33 ;  /* 0x0000541009217816 */ /* 0x000fe20000000021 */
[----:B------:R4:W-:Y:S01]  /*4d60*/  MUFU.EX2 R195, R8 ;  /* 0x0000000800c37308 */ /* 0x0009e20000000800 */
[----:B------:R-:W-:Y:S01]  /*4d70*/  FFMA.FTZ R9, R177, UR33, -R21 ;  /* 0x00000021b1097c23 */ /* 0x000fe20008010815 */
[----:B------:R-:W-:Y:S02]  /*4d80*/  SHF.R.U32.HI R11, RZ, 0x8, R30 ;  /* 0x00000008ff0b7819 */ /* 0x000fe4000001161e */
[----:B--2---:R-:W-:Y:S02]  /*4d90*/  FMNMX.FTZ R76, R13, R15, !PT ;  /* 0x0000000f0d4c7209 */ /* 0x004fe40007810000 */
[----:B------:R-:W-:Y:S01]  /*4da0*/  PRMT R36, R36, 0x5410, R11 ;  /* 0x0000541024247816 */ /* 0x000fe2000000000b */
[----:B------:R-:W-:Y:S01]  /*4db0*/  FFMA.FTZ R11, R98, UR33, -R21 ;  /* 0x00000021620b7c23 */ /* 0x000fe20008010815 */
[----:B------:R2:W2:Y:S01]  /*4dc0*/  MUFU.EX2 R158, R9 ;  /* 0x00000009009e7308 */ /* 0x0004a20000000800 */
[----:B-1----:R-:W-:-:S02]  /*4dd0*/  SHF.R.U32.HI R10, RZ, 0x8, R26 ;  /* 0x00000008ff0a7819 */ /* 0x002fc4000001161a */
[----:B------:R-:W-:Y:S02]  /*4de0*/  FSETP.NEU.FTZ.AND P1, PT, R76, -INF , PT ;  /* 0xff8000004c00780b */ /* 0x000fe40003f3d000 */
[----:B------:R-:W-:-:S03]  /*4df0*/  PRMT R77, R27, 0x5410, R10 ;  /* 0x000054101b4d7816 */ /* 0x000fc6000000000a */
[----:B------:R1:W-:Y:S01]  /*4e00*/  MUFU.EX2 R181, R14 ;  /* 0x0000000e00b57308 */ /* 0x0003e20000000800 */
[----:B----4-:R-:W-:-:S04]  /*4e10*/  LOP3.LUT R8, R25, 0xff, RZ, 0xc0, !PT ;  /* 0x000000ff19087812 */ /* 0x010fc800078ec0ff */
[----:B------:R-:W-:Y:S02]  /*4e20*/  PRMT R78, R8, 0x5410, R22 ;  /* 0x00005410084e7816 */ /* 0x000fe40000000016 */
[----:B------:R-:W-:Y:S01]  /*4e30*/  LOP3.LUT R8, R12, 0xffff, RZ, 0xc0, !PT ;  /* 0x0000ffff0c087812 */ /* 0x000fe200078ec0ff */
[----:B------:R4:W-:Y:S01]  /*4e40*/  MUFU.EX2 R247, R11 ;  /* 0x0000000b00f77308 */ /* 0x0009e20000000800 */
[----:B--2---:R-:W-:Y:S02]  /*4e50*/  SHF.R.U32.HI R9, RZ, 0x10, R12 ;  /* 0x00000010ff097819 */ /* 0x004fe4000001160c */
[----:B------:R-:W-:Y:S02]  /*4e60*/  SHF.R.U32.HI R10, RZ, 0x8, R8 ;  /* 0x00000008ff0a7819 */ /* 0x000fe40000011608 */
[----:B------:R-:W-:Y:S01]  /*4e70*/  LOP3.LUT R8, R9, 0xff, RZ, 0xc0, !PT ;  /* 0x000000ff09087812 */ /* 0x000fe200078ec0ff */
[----:B------:R-:W-:Y:S01]  /*4e80*/  FMUL.FTZ R9, R76, UR33 ;  /* 0x000000214c097c20 */ /* 0x000fe20008410000 */
[----:B-1----:R-:W-:-:S02]  /*4e90*/  LOP3.LUT R14, R12, 0xff, RZ, 0xc0, !PT ;  /* 0x000000ff0c0e7812 */ /* 0x002fc400078ec0ff */
[----:B------:R-:W-:Y:S02]  /*4ea0*/  SHF.R.U32.HI R12, RZ, 0x18, R12 ;  /* 0x00000018ff0c7819 */ /* 0x000fe4000001160c */
[----:B------:R-:W-:Y:S01]  /*4eb0*/  PRMT R15, R14, 0x5410, R10 ;  /* 0x000054100e0f7816 */ /* 0x000fe2000000000a */
[----:B------:R-:W-:Y:S01]  /*4ec0*/  FFMA.FTZ R10, R99, UR33, -R21 ;  /* 0x00000021630a7c23 */ /* 0x000fe20008010815 */
[----:B------:R-:W-:Y:S02]  /*4ed0*/  PRMT R37, R8, 0x5410, R12 ;  /* 0x0000541008257816 */ /* 0x000fe4000000000c */
[----:B----4-:R-:W-:Y:S01]  /*4ee0*/  LOP3.LUT R11, R29, 0xff, RZ, 0xc0, !PT ;  /* 0x000000ff1d0b7812 */ /* 0x010fe200078ec0ff */
[----:B------:R1:W-:Y:S01]  /*4ef0*/  MUFU.EX2 R193, R10 ;  /* 0x0000000a00c17308 */ /* 0x0003e20000000800 */
[----:B------:R-:W-:Y:S02]  /*4f00*/  FSEL R22, R9, RZ, P1 ;  /* 0x000000ff09167208 */ /* 0x000fe40000800000 */
[----:B------:R-:W-:-:S02]  /*4f10*/  LOP3.LUT R8, R19, 0xff, RZ, 0xc0, !PT ;  /* 0x000000ff13087812 */ /* 0x000fc400078ec0ff */
[----:B------:R-:W-:Y:S02]  /*4f20*/  PRMT R14, R11, 0x5410, R34 ;  /* 0x000054100b0e7816 */ /* 0x000fe40000000022 */
[----:B------:R-:W-:Y:S02]  /*4f30*/  SHF.R.U32.HI R9, RZ, 0x8, R16 ;  /* 0x00000008ff097819 */ /* 0x000fe40000011610 */
[----:B------:R-:W-:Y:S02]  /*4f40*/  PRMT R34, R8, 0x5410, R18 ;  /* 0x0000541008227816 */ /* 0x000fe40000000012 */
[----:B------:R-:W-:Y:S02]  /*4f50*/  LOP3.LUT R8, R32, 0xffff, RZ, 0xc0, !PT ;  /* 0x0000ffff20087812 */ /* 0x000fe400078ec0ff */
[----:B------:R-:W-:Y:S02]  /*4f60*/  SHF.R.U32.HI R12, RZ, 0x8, R28 ;  /* 0x00000008ff0c7819 */ /* 0x000fe4000001161c */
[----:B------:R-:W-:Y:S01]  /*4f70*/  PRMT R19, R24, 0x5410, R9 ;  /* 0x0000541018137816 */ /* 0x000fe20000000009 */
[--C-:B------:R-:W-:Y:S01]  /*4f80*/  FFMA.FTZ R9, R178, UR33, -R22.reuse ;  /* 0x00000021b2097c23 */ /* 0x100fe20008010816 */
[----:B-1----:R-:W-:Y:S01]  /*4f90*/  FFMA.FTZ R10, R58, UR33, -R22 ;  /* 0x000000213a0a7c23 */ /* 0x002fe20008010816 */
[----:B------:R-:W-:Y:S01]  /*4fa0*/  SHF.R.U32.HI R11, RZ, 0x8, R8 ;  /* 0x00000008ff0b7819 */ /* 0x000fe20000011608 */
[----:B------:R-:W-:Y:S01]  /*4fb0*/  FFMA.FTZ R8, R179, UR33, -R22 ;  /* 0x00000021b3087c23 */ /* 0x000fe20008010816 */
[----:B------:R-:W-:Y:S01]  /*4fc0*/  PRMT R13, R35, 0x5410, R12 ;  /* 0x00005410230d7816 */ /* 0x000fe2000000000c */
[----:B------:R1:W-:Y:S01]  /*4fd0*/  MUFU.EX2 R165, R10 ;  /* 0x0000000a00a57308 */ /* 0x0003e20000000800 */
[----:B------:R-:W-:Y:S01]  /*4fe0*/  LOP3.LUT R12, R32, 0xff, RZ, 0xc0, !PT ;  /* 0x000000ff200c7812 */ /* 0x000fe200078ec0ff */
[----:B------:R-:W2:Y:S01]  /*4ff0*/  LDSM.16.MT88.4 R24, [R213+0x4000] ;  /* 0x00400000d518783b */ /* 0x000ea20000004200 */
[----:B------:R-:W-:-:S02]  /*5000*/  LOP3.LUT R0, R17, 0xffff, RZ, 0xc0, !PT ;  /* 0x0000ffff11007812 */ /* 0x000fc400078ec0ff */
[----:B------:R-:W-:Y:S01]  /*5010*/  PRMT R35, R12, 0x5410, R11 ;  /* 0x000054100c237816 */ /* 0x000fe2000000000b */
[----:B------:R-:W4:Y:S02]  /*5020*/  LDSM.16.MT88.4 R28, [R214+0x4000] ;  /* 0x00400000d61c783b */ /* 0x000f240000004200 */
[----:B------:R1:W-:Y:S08]  /*5030*/  MUFU.EX2 R3, R9 ;  /* 0x0000000900037308 */ /* 0x0003f00000000800 */
[----:B------:R2:W2:Y:S01]  /*5040*/  MUFU.EX2 R192, R8 ;  /* 0x0000000800c07308 */ /* 0x0004a20000000800 */
[----:B-1----:R-:W-:-:S04]  /*5050*/  LOP3.LUT R10, R7, 0xffff, RZ, 0xc0, !PT ;  /* 0x0000ffff070a7812 */ /* 0x002fc800078ec0ff */
[----:B------:R-:W-:Y:S02]  /*5060*/  SHF.R.U32.HI R2, RZ, 0x8, R10 ;  /* 0x00000008ff027819 */ /* 0x000fe4000001160a */
[----:B------:R-:W-:-:S04]  /*5070*/  LOP3.LUT R9, R7, 0xff, RZ, 0xc0, !PT ;  /* 0x000000ff07097812 */ /* 0x000fc800078ec0ff */
[----:B------:R-:W-:Y:S02]  /*5080*/  PRMT R12, R9, 0x5410, R2 ;  /* 0x00005410090c7816 */ /* 0x000fe40000000002 */
[--C-:B------:R-:W-:Y:S02]  /*5090*/  SHF.R.U32.HI R2, RZ, 0x10, R7.reuse ;  /* 0x00000010ff027819 */ /* 0x100fe40000011607 */
[----:B------:R-:W-:Y:S02]  /*50a0*/  SHF.R.U32.HI R11, RZ, 0x18, R7 ;  /* 0x00000018ff0b7819 */ /* 0x000fe40000011607 */
[----:B------:R-:W-:Y:S02]  /*50b0*/  SHF.R.U32.HI R7, RZ, 0x8, R0 ;  /* 0x00000008ff077819 */ /* 0x000fe40000011600 */
[----:B------:R-:W-:Y:S02]  /*50c0*/  LOP3.LUT R10, R17, 0xff, RZ, 0xc0, !PT ;  /* 0x000000ff110a7812 */ /* 0x000fe400078ec0ff */
[----:B------:R-:W-:-:S02]  /*50d0*/  LOP3.LUT R9, R2, 0xff, RZ, 0xc0, !PT ;  /* 0x000000ff02097812 */ /* 0x000fc400078ec0ff */
[--C-:B------:R-:W-:Y:S01]  /*50e0*/  HSET2.LE.AND R0, R13, R94.reuse, PT ;  /* 0x0000005e0d007233 */ /* 0x100fe20003803000 */
[--C-:B--2---:R-:W-:Y:S01]  /*50f0*/  FFMA.FTZ R8, R59, UR33, -R22.reuse ;  /* 0x000000213b087c23 */ /* 0x104fe20008010816 */
[----:B------:R-:W-:Y:S02]  /*5100*/  F2FP.BF16.F32.PACK_AB R2, R158, R195 ;  /* 0x000000c39e02723e */ /* 0x000fe400000010ff */
[----:B------:R-:W-:Y:S01]  /*5110*/  PRMT R18, R10, 0x5410, R7 ;  /* 0x000054100a127816 */ /* 0x000fe20000000007 */
[----:B------:R1:W2:Y:S01]  /*5120*/  MUFU.EX2 R146, R8 ;  /* 0x0000000800927308 */ /* 0x0002a20000000800 */
[----:B------:R-:W-:Y:S02]  /*5130*/  LOP3.LUT R10, R0, R2, RZ, 0xc0, !PT ;  /* 0x00000002000a7212 */ /* 0x000fe400078ec0ff */
[----:B------:R-:W-:Y:S01]  /*5140*/  HSET2.LE.AND R0, R14, R94, PT ;  /* 0x0000005e0e007233 */ /* 0x000fe20003803000 */
[----:B------:R-:W-:Y:S01]  /*5150*/  FFMA.FTZ R14, R100, UR33, -R22 ;  /* 0x00000021640e7c23 */ /* 0x000fe20008010816 */
[----:B------:R-:W-:-:S02]  /*5160*/  F2FP.BF16.F32.PACK_AB R2, R192, R3 ;  /* 0x00000003c002723e */ /* 0x000fc400000010ff */
[----:B------:R-:W-:Y:S01]  /*5170*/  PRMT R9, R9, 0x5410, R11 ;  /* 0x0000541009097816 */ /* 0x000fe2000000000b */
[----:B------:R-:W4:Y:S01]  /*5180*/  MUFU.EX2 R16, R14 ;  /* 0x0000000e00107308 */ /* 0x000f220000000800 */
[----:B------:R-:W-:Y:S01]  /*5190*/  LOP3.LUT R11, R0, R2, RZ, 0xc0, !PT ;  /* 0x00000002000b7212 */ /* 0x000fe200078ec0ff */
[----:B------:R-:W-:Y:S01]  /*51a0*/  FFMA.FTZ R2, R103, UR33, -R22 ;  /* 0x0000002167027c23 */ /* 0x000fe20008010816 */
[----:B-1----:R-:W-:-:S05]  /*51b0*/  FFMA.FTZ R8, R93, UR33, -R21 ;  /* 0x000000215d087c23 */ /* 0x002fca0008010815 */
[----:B------:R1:W4:Y:S01]  /*51c0*/  MUFU.EX2 R38, R8 ;  /* 0x0000000800267308 */ /* 0x0003220000000800 */
[--C-:B------:R-:W-:Y:S02]  /*51d0*/  HSET2.LE.AND R0, R36, R94.reuse, PT ;  /* 0x0000005e24007233 */ /* 0x100fe40003803000 */
[----:B------:R-:W-:-:S05]  /*51e0*/  HSET2.LE.AND R7, R12, R94, PT ;  /* 0x0000005e0c077233 */ /* 0x000fca0003803000 */
[----:B------:R3:W-:Y:S01]  /*51f0*/  MUFU.EX2 R88, R2 ;  /* 0x0000000200587308 */ /* 0x0007e20000000800 */
[----:B-1----:R-:W-:Y:S01]  /*5200*/  FFMA.FTZ R8, R95, UR33, -R21 ;  /* 0x000000215f087c23 */ /* 0x002fe20008010815 */
[----:B------:R-:W-:Y:S01]  /*5210*/  IMAD.MOV.U32 R95, RZ, RZ, R45 ;  /* 0x000000ffff5f7224 */ /* 0x000fe200078e002d */
[----:B------:R-:W-:-:S05]  /*5220*/  HSET2.LE.AND R9, R9, R94, PT ;  /* 0x0000005e09097233 */ /* 0x000fca0003803000 */
[----:B------:R1:W4:Y:S01]  /*5230*/  MUFU.EX2 R176, R8 ;  /* 0x0000000800b07308 */ /* 0x0003220000000800 */
[----:B--2---:R-:W-:-:S04]  /*5240*/  F2FP.BF16.F32.PACK_AB R12, R146, R165 ;  /* 0x000000a5920c723e */ /* 0x004fc800000010ff */
[----:B------:R-:W-:Y:S02]  /*5250*/  LOP3.LUT R9, R9, R12, RZ, 0xc0, !PT ;  /* 0x0000000c09097212 */ /* 0x000fe400078ec0ff */
[--C-:B------:R-:W-:Y:S02]  /*5260*/  HSET2.LE.AND R12, R15, R94.reuse, PT ;  /* 0x0000005e0f0c7233 */ /* 0x100fe40003803000 */
[----:B---3--:R-:W-:Y:S02]  /*5270*/  F2FP.BF16.F32.PACK_AB R2, R225, R95 ;  /* 0x0000005fe102723e */ /* 0x008fe400000010ff */
[----:B-1----:R-:W-:Y:S02]  /*5280*/  F2FP.BF16.F32.PACK_AB R8, R173, R181 ;  /* 0x000000b5ad08723e */ /* 0x002fe400000010ff */
[----:B------:R-:W-:Y:S01]  /*5290*/  LOP3.LUT R14, R0, R2, RZ, 0xc0, !PT ;  /* 0x00000002000e7212 */ /* 0x000fe200078ec0ff */
[----:B------:R-:W-:Y:S01]  /*52a0*/  FFMA.FTZ R0, R102, UR33, -R22 ;  /* 0x0000002166007c23 */ /* 0x000fe20008010816 */
[----:B------:R-:W-:Y:S01]  /*52b0*/  LOP3.LUT R8, R7, R8, RZ, 0xc0, !PT ;  /* 0x0000000807087212 */ /* 0x000fe200078ec0ff */
[----:B----4-:R-:W-:Y:S01]  /*52c0*/  IMAD.MOV.U32 R102, RZ, RZ, R16 ;  /* 0x000000ffff667224 */ /* 0x010fe200078e0010 */
[----:B------:R-:W-:Y:S01]  /*52d0*/  HSET2.LE.AND R7, R33, R94, PT ;  /* 0x0000005e21077233 */ /* 0x000fe20003803000 */
[----:B------:R1:W2:Y:S01]  /*52e0*/  MUFU.EX2 R159, R0 ;  /* 0x00000000009f7308 */ /* 0x0002a20000000800 */
[----:B------:R-:W-:Y:S01]  /*52f0*/  F2FP.BF16.F32.PACK_AB R15, R194, R156 ;  /* 0x0000009cc20f723e */ /* 0x000fe200000010ff */
[----:B------:R-:W-:Y:S01]  /*5300*/  FFMA.FTZ R16, R197, UR33, -R22 ;  /* 0x00000021c5107c23 */ /* 0x000fe20008010816 */
[----:B------:R-:W-:-:S02]  /*5310*/  IMAD.MOV.U32 R103, RZ, RZ, R44 ;  /* 0x000000ffff677224 */ /* 0x000fc400078e002c */
[----:B------:R-:W-:Y:S02]  /*5320*/  LOP3.LUT R15, R7, R15, RZ, 0xc0, !PT ;  /* 0x0000000f070f7212 */ /* 0x000fe400078ec0ff */
[--C-:B------:R-:W-:Y:S01]  /*5330*/  SHF.R.U32.HI R7, RZ, 0x10, R17.reuse ;  /* 0x00000010ff077819 */ /* 0x100fe20000011611 */
[----:B------:R-:W3:Y:S01]  /*5340*/  MUFU.EX2 R177, R16 ;  /* 0x0000001000b17308 */ /* 0x000ee20000000800 */
[----:B------:R-:W-:Y:S01]  /*5350*/  F2FP.BF16.F32.PACK_AB R13, R103, R196 ;  /* 0x000000c4670d723e */ /* 0x000fe200000010ff */
[----:B------:R-:W-:Y:S01]  /*5360*/  IMAD.MOV.U32 R197, RZ, RZ, R38 ;  /* 0x000000ffffc57224 */ /* 0x000fe200078e0026 */
[----:B------:R-:W-:Y:S02]  /*5370*/  SHF.R.U32.HI R17, RZ, 0x18, R17 ;  /* 0x00000018ff117819 */ /* 0x000fe40000011611 */
[----:B------:R-:W-:Y:S02]  /*5380*/  F2FP.BF16.F32.PACK_AB R2, R236, R188 ;  /* 0x000000bcec02723e */ /* 0x000fe400000010ff */
[----:B------:R-:W-:-:S02]  /*5390*/  LOP3.LUT R7, R7, 0xff, RZ, 0xc0, !PT ;  /* 0x000000ff07077812 */ /* 0x000fc400078ec0ff */
[--C-:B-1----:R-:W-:Y:S01]  /*53a0*/  HSET2.LE.AND R0, R37, R94.reuse, PT ;  /* 0x0000005e25007233 */ /* 0x102fe20003803000 */
[C---:B------:R-:W-:Y:S01]  /*53b0*/  HMMA.16816.F32.BF16 R64, R8.reuse, R24, RZ ;  /* 0x000000180840723c */ /* 0x040fe200000418ff */
[----:B------:R-:W-:Y:S01]  /*53c0*/  LOP3.LUT R12, R12, R13, RZ, 0xc0, !PT ;  /* 0x0000000d0c0c7212 */ /* 0x000fe200078ec0ff */
[----:B------:R-:W1:Y:S02]  /*53d0*/  LDSM.16.MT88.4 R36, [R213+0x4400] ;  /* 0x00440000d524783b */ /* 0x000e640000004200 */
[----:B------:R-:W-:Y:S02]  /*53e0*/  LOP3.LUT R13, R0, R2, RZ, 0xc0, !PT ;  /* 0x00000002000d7212 */ /* 0x000fe400078ec0ff */
[----:B------:R-:W-:Y:S01]  /*53f0*/  HMMA.16816.F32.BF16 R52, R8, R28, RZ ;  /* 0x0000001c0834723c */ /* 0x000fe200000418ff */
[----:B------:R-:W-:Y:S02]  /*5400*/  HSET2.LE.AND R0, R19, R94, PT ;  /* 0x0000005e13007233 */ /* 0x000fe40003803000 */
[----:B------:R-:W-:-:S03]  /*5410*/  F2FP.BF16.F32.PACK_AB R2, R176, R197 ;  /* 0x000000c5b002723e */ /* 0x000fc600000010ff */
[C---:B------:R-:W-:Y:S06]  /*5420*/  HMMA.16816.F32.BF16 R56, R8.reuse, R26, RZ ;  /* 0x0000001a0838723c */ /* 0x040fec00000418ff */
[----:B------:R-:W-:Y:S07]  /*5430*/  HMMA.16816.F32.BF16 R44, R8, R30, RZ ;  /* 0x0000001e082c723c */ /* 0x000fee00000418ff */
[----:B------:R-:W-:-:S02]  /*5440*/  PRMT R9, R7, 0x5410, R17 ;  /* 0x0000541007097816 */ /* 0x000fc40000000011 */
[--C-:B------:R-:W-:Y:S02]  /*5450*/  HSET2.LE.AND R7, R34, R94.reuse, PT ;  /* 0x0000005e22077233 */ /* 0x100fe40003803000 */
[----:B--2---:R-:W-:Y:S01]  /*5460*/  F2FP.BF16.F32.PACK_AB R11, R159, R102 ;  /* 0x000000669f0b723e */ /* 0x004fe200000010ff */
[--C-:B------:R-:W-:Y:S01]  /*5470*/  FFMA.FTZ R8, R101, UR33, -R23.reuse ;  /* 0x0000002165087c23 */ /* 0x100fe20008010817 */
[----:B------:R-:W-:Y:S01]  /*5480*/  LOP3.LUT R10, R0, R2, RZ, 0xc0, !PT ;  /* 0x00000002000a7212 */ /* 0x000fe200078ec0ff */
[--C-:B------:R-:W-:Y:S01]  /*5490*/  FFMA.FTZ R2, R91, UR33, -R23.reuse ;  /* 0x000000215b027c23 */ /* 0x100fe20008010817 */
[----:B------:R-:W-:Y:S02]  /*54a0*/  LOP3.LUT R11, R7, R11, RZ, 0xc0, !PT ;  /* 0x0000000b070b7212 */ /* 0x000fe400078ec0ff */
[----:B------:R-:W-:Y:S02]  /*54b0*/  HSET2.LE.AND R7, R9, R94, PT ;  /* 0x0000005e09077233 */ /* 0x000fe40003803000 */
[----:B---3--:R-:W-:Y:S01]  /*54c0*/  F2FP.BF16.F32.PACK_AB R9, R177, R88 ;  /* 0x00000058b109723e */ /* 0x008fe200000010ff */
[----:B------:R-:W-:Y:S01]  /*54d0*/  MUFU.EX2 R157, R8 ;  /* 0x00000008009d7308 */ /* 0x000fe20000000800 */
[----:B------:R-:W-:-:S02]  /*54e0*/  FFMA.FTZ R16, R198, UR33, -R23 ;  /* 0x00000021c6107c23 */ /* 0x000fc40008010817 */
[----:B------:R-:W-:Y:S01]  /*54f0*/  LOP3.LUT R9, R7, R9, RZ, 0xc0, !PT ;  /* 0x0000000907097212 */ /* 0x000fe200078ec0ff */
[----:B------:R-:W-:Y:S01]  /*5500*/  FFMA.FTZ R7, R199, UR33, -R23 ;  /* 0x00000021c7077c23 */ /* 0x000fe20008010817 */
[----:B------:R-:W-:-:S03]  /*5510*/  HSET2.LE.AND R0, R18, R94, PT ;  /* 0x0000005e12007233 */ /* 0x000fc60003803000 */
[----:B------:R2:W3:Y:S01]  /*5520*/  MUFU.EX2 R179, R2 ;  /* 0x0000000200b37308 */ /* 0x0004e20000000800 */
[C---:B------:R-:W-:Y:S07]  /*5530*/  HMMA.16816.F32.BF16 R60, R12.reuse, R24, RZ ;  /* 0x000000180c3c723c */ /* 0x040fee00000418ff */
[----:B------:R-:W-:Y:S01]  /*5540*/  MUFU.EX2 R178, R16 ;  /* 0x0000001000b27308 */ /* 0x000fe20000000800 */
[----:B------:R-:W-:Y:S01]  /*5550*/  HMMA.16816.F32.BF16 R80, R12, R26, RZ ;  /* 0x0000001a0c50723c */ /* 0x000fe200000418ff */
[----:B------:R-:W-:Y:S01]  /*5560*/  IMAD.WIDE.U32 R24, R89, -0x326172a9, RZ ;  /* 0xcd9e8d5759187825 */ /* 0x000fe200078e00ff */
[----:B--2---:R-:W-:-:S05]  /*5570*/  F2FP.BF16.F32.PACK_AB R2, R193, R247 ;  /* 0x000000f7c102723e */ /* 0x004fca00000010ff */
[----:B------:R2:W4:Y:S01]  /*5580*/  MUFU.EX2 R216, R7 ;  /* 0x0000000700d87308 */ /* 0x0005220000000800 */
[----:B------:R-:W-:Y:S01]  /*5590*/  HMMA.16816.F32.BF16 R48, R12, R28, RZ ;  /* 0x0000001c0c30723c */ /* 0x000fe200000418ff */
[----:B------:R-:W-:Y:S02]  /*55a0*/  LOP3.LUT R8, R0, R2, RZ, 0xc0, !PT ;  /* 0x0000000200087212 */ /* 0x000fe400078ec0ff */
[----:B------:R-:W-:-:S03]  /*55b0*/  SHF.R.U32.HI R0, RZ, 0x10, R32 ;  /* 0x00000010ff007819 */ /* 0x000fc60000011620 */
[----:B------:R-:W-:Y:S01]  /*55c0*/  HMMA.16816.F32.BF16 R72, R12, R30, RZ ;  /* 0x0000001e0c48723c */ /* 0x000fe200000418ff */
[----:B------:R-:W-:Y:S01]  /*55d0*/  SHF.R.U32.HI R2, RZ, 0x18, R32 ;  /* 0x00000018ff027819 */ /* 0x000fe20000011620 */
[----:B------:R-:W-:Y:S01]  /*55e0*/  IMAD.WIDE.U32 R26, R104, -0x2daee0ad, RZ ;  /* 0xd2511f53681a7825 */ /* 0x000fe200078e00ff */
[----:B------:R-:W-:Y:S01]  /*55f0*/  LOP3.LUT R0, R0, 0xff, RZ, 0xc0, !PT ;  /* 0x000000ff00007812 */ /* 0x000fe200078ec0ff */
[----:B------:R-:W1:Y:S03]  /*5600*/  LDSM.16.MT88.4 R28, [R213+0x4800] ;  /* 0x00480000d51c783b */ /* 0x000e660000004200 */
[----:B------:R-:W-:Y:S01]  /*5610*/  IMAD.WIDE.U32 R12, R90, -0x326172a9, RZ ;  /* 0xcd9e8d575a0c7825 */ /* 0x000fe200078e00ff */
[----:B--2---:R-:W-:-:S04]  /*5620*/  HSET2.LE.AND R7, R78, R94, PT ;  /* 0x0000005e4e077233 */ /* 0x004fc80003803000 */
[----:B------:R-:W-:Y:S02]  /*5630*/  LOP3.LUT R15, R13, UR16, R70, 0x96, !PT ;  /* 0x000000100d0f7c12 */ /* 0x000fe4000f8e9646 */
[----:B------:R-:W-:Y:S02]  /*5640*/  LOP3.LUT R14, R25, UR14, R12, 0x96, !PT ;  /* 0x0000000e190e7c12 */ /* 0x000fe4000f8e960c */
[----:B------:R-:W-:Y:S02]  /*5650*/  PRMT R13, R0, 0x5410, R2 ;  /* 0x00005410000d7816 */ /* 0x000fe40000000002 */
[----:B---3--:R-:W-:Y:S02]  /*5660*/  F2FP.BF16.F32.PACK_AB R12, R179, R157 ;  /* 0x0000009db30c723e */ /* 0x008fe400000010ff */
[----:B------:R-:W-:Y:S02]  /*5670*/  HSET2.LE.AND R0, R77, R94, PT ;  /* 0x0000005e4d007233 */ /* 0x000fe40003803000 */
[----:B------:R-:W-:-:S02]  /*5680*/  LOP3.LUT R19, R7, R12, RZ, 0xc0, !PT ;  /* 0x0000000c07137212 */ /* 0x000fc400078ec0ff */
[----:B------:R-:W-:Y:S02]  /*5690*/  F2FP.BF16.F32.PACK_AB R2, R204, R215 ;  /* 0x000000d7cc02723e */ /* 0x000fe400000010ff */
[--C-:B------:R-:W-:Y:S01]  /*56a0*/  HSET2.LE.AND R7, R13, R94.reuse, PT ;  /* 0x0000005e0d077233 */ /* 0x100fe20003803000 */
[----:B------:R-:W-:Y:S01]  /*56b0*/  FFMA.FTZ R13, R112, UR33, -R21 ;  /* 0x00000021700d7c23 */ /* 0x000fe20008010815 */
[----:B----4-:R-:W-:Y:S02]  /*56c0*/  F2FP.BF16.F32.PACK_AB R12, R216, R178 ;  /* 0x000000b2d80c723e */ /* 0x010fe400000010ff */
[----:B------:R-:W-:Y:S01]  /*56d0*/  LOP3.LUT R18, R0, R2, RZ, 0xc0, !PT ;  /* 0x0000000200127212 */ /* 0x000fe200078ec0ff */
[----:B------:R2:W-:Y:S01]  /*56e0*/  MUFU.EX2 R212, R13 ;  /* 0x0000000d00d47308 */ /* 0x0005e20000000800 */
[----:B------:R-:W-:Y:S01]  /*56f0*/  HSET2.LE.AND R0, R35, R94, PT ;  /* 0x0000005e23007233 */ /* 0x000fe20003803000 */
[----:B------:R-:W-:Y:S01]  /*5700*/  IMAD.WIDE.U32 R92, R14, -0x2daee0ad, RZ ;  /* 0xd2511f530e5c7825 */ /* 0x000fe200078e00ff */
[----:B------:R-:W-:-:S02]  /*5710*/  LOP3.LUT R17, R7, R12, RZ, 0xc0, !PT ;  /* 0x0000000c07117212 */ /* 0x000fc400078ec0ff */
[----:B------:R-:W-:-:S04]  /*5720*/  F2FP.BF16.F32.PACK_AB R2, R152, R155 ;  /* 0x0000009b9802723e */ /* 0x000fc800000010ff */
[----:B------:R-:W-:Y:S01]  /*5730*/  LOP3.LUT R16, R0, R2, RZ, 0xc0, !PT ;  /* 0x0000000200107212 */ /* 0x000fe200078ec0ff */
[----:B--2---:R-:W-:-:S03]  /*5740*/  IMAD.WIDE.U32 R12, R15, -0x2daee0ad, RZ ;  /* 0xd2511f530f0c7825 */ /* 0x004fc600078e00ff */
[----:B------:R-:W-:Y:S01]  /*5750*/  LOP3.LUT R2, R93, UR5, R12, 0x96, !PT ;  /* 0x000000055d027c12 */ /* 0x000fe2000f8e960c */
[----:B-1----:R-:W-:Y:S01]  /*5760*/  HMMA.16816.F32.BF16 R84, R8, R36, R64 ;  /* 0x000000240854723c */ /* 0x002fe20000041840 */
[----:B------:R-:W-:-:S03]  /*5770*/  LOP3.LUT R7, R13, UR13, R124, 0x96, !PT ;  /* 0x0000000d0d077c12 */ /* 0x000fc6000f8e967c */
[----:B------:R-:W-:Y:S02]  /*5780*/  IMAD.WIDE.U32 R12, R2, -0x326172a9, RZ ;  /* 0xcd9e8d57020c7825 */ /* 0x000fe400078e00ff */
[----:B------:R-:W-:Y:S02]  /*5790*/  HMMA.16816.F32.BF16 R64, R8, R40, R52 ;  /* 0x000000280840723c */ /* 0x000fe40000041834 */
[----:B------:R-:W-:Y:S01]  /*57a0*/  IMAD.WIDE.U32 R14, R7, -0x326172a9, RZ ;  /* 0xcd9e8d57070e7825 */ /* 0x000fe200078e00ff */
[----:B------:R-:W-:-:S03]  /*57b0*/  LOP3.LUT R7, R12, 0xffff, RZ, 0xc0, !PT ;  /* 0x0000ffff0c077812 */ /* 0x000fc600078ec0ff */
[C---:B------:R-:W-:Y:S06]  /*57c0*/  HMMA.16816.F32.BF16 R56, R8.reuse, R38, R56 ;  /* 0x000000260838723c */ /* 0x040fec0000041838 */
[----:B------:R-:W-:Y:S01]  /*57d0*/  HMMA.16816.F32.BF16 R52, R8, R42, R44 ;  /* 0x0000002a0834723c */ /* 0x000fe2000004182c */
[----:B------:R-:W-:-:S06]  /*57e0*/  FFMA.FTZ R0, R113, UR33, -R21 ;  /* 0x0000002171007c23 */ /* 0x000fcc0008010815 */
[----:B------:R-:W-:Y:S01]  /*57f0*/  IMAD.WIDE.U32 R8, R246, -0x326172a9, RZ ;  /* 0xcd9e8d57f6087825 */ /* 0x000fe200078e00ff */
[----:B------:R-:W-:-:S04]  /*5800*/  SHF.R.U32.HI R7, RZ, 0x8, R7 ;  /* 0x00000008ff077819 */ /* 0x000fc80000011607 */
[C---:B------:R-:W-:Y:S02]  /*5810*/  LOP3.LUT R45, R9.reuse, UR20, R238, 0x96, !PT ;  /* 0x00000014092d7c12 */ /* 0x040fe4000f8e96ee */
[----:B------:R-:W-:Y:S02]  /*5820*/  LOP3.LUT R78, R9, UR20, R240, 0x96, !PT ;  /* 0x00000014094e7c12 */ /* 0x000fe4000f8e96f0 */
[----:B------:R-:W-:Y:S01]  /*5830*/  LOP3.LUT R9, R12, 0xff, RZ, 0xc0, !PT ;  /* 0x000000ff0c097812 */ /* 0x000fe200078ec0ff */
[----:B------:R1:W2:Y:S01]  /*5840*/  MUFU.EX2 R33, R0 ;  /* 0x0000000000217308 */ /* 0x0002a20000000800 */
[----:B------:R-:W-:Y:S01]  /*5850*/  FFMA.FTZ R2, R109, UR33, -R21 ;  /* 0x000000216d027c23 */ /* 0x000fe20008010815 */
[----:B------:R-:W-:Y:S02]  /*5860*/  LOP3.LUT R79, R15, UR12, R24, 0x96, !PT ;  /* 0x0000000c0f4f7c12 */ /* 0x000fe4000f8e9618 */
[----:B------:R-:W-:Y:S01]  /*5870*/  PRMT R15, R9, 0x5410, R7 ;  /* 0x00005410090f7816 */ /* 0x000fe20000000007 */
[----:B------:R-:W-:-:S03]  /*5880*/  FFMA.FTZ R7, R110, UR33, -R22 ;  /* 0x000000216e077c23 */ /* 0x000fc60008010816 */
[----:B------:R3:W-:Y:S01]  /*5890*/  MUFU.EX2 R113, R2 ;  /* 0x0000000200717308 */ /* 0x0007e20000000800 */
[----:B-1----:R-:W-:-:S07]  /*58a0*/  FFMA.FTZ R0, R108, UR33, -R21 ;  /* 0x000000216c007c23 */ /* 0x002fce0008010815 */
[----:B------:R1:W-:Y:S01]  /*58b0*/  MUFU.EX2 R154, R7 ;  /* 0x00000007009a7308 */ /* 0x0003e20000000800 */
[----:B------:R-:W-:Y:S01]  /*58c0*/  HMMA.16816.F32.BF16 R80, R16, R38, R80 ;  /* 0x000000261050723c */ /* 0x000fe20000041850 */
[----:B---3--:R-:W-:-:S06]  /*58d0*/  FFMA.FTZ R2, R114, UR33, -R22 ;  /* 0x0000002172027c23 */ /* 0x008fcc0008010816 */
[----:B------:R3:W4:Y:S01]  /*58e0*/  MUFU.EX2 R153, R0 ;  /* 0x0000000000997308 */ /* 0x0007220000000800 */
[----:B------:R-:W-:-:S04]  /*58f0*/  IMAD.WIDE.U32 R10, R245, -0x326172a9, RZ ;  /* 0xcd9e8d57f50a7825 */ /* 0x000fc800078e00ff */
[----:B-1----:R-:W-:-:S03]  /*5900*/  FFMA.FTZ R7, R106, UR33, -R22 ;  /* 0x000000216a077c23 */ /* 0x002fc60008010816 */
[----:B------:R1:W-:Y:S01]  /*5910*/  MUFU.EX2 R198, R2 ;  /* 0x0000000200c67308 */ /* 0x0003e20000000800 */
[----:B---3--:R-:W-:-:S07]  /*5920*/  LOP3.LUT R0, R13, UR22, R14, 0x96, !PT ;  /* 0x000000160d007c12 */ /* 0x008fce000f8e960e */
[----:B------:R3:W4:Y:S01]  /*5930*/  MUFU.EX2 R38, R7 ;  /* 0x0000000700267308 */ /* 0x0007220000000800 */
[----:B------:R-:W-:Y:S01]  /*5940*/  HMMA.16816.F32.BF16 R96, R16, R40, R48 ;  /* 0x000000281060723c */ /* 0x000fe20000041830 */
[C---:B------:R-:W-:Y:S02]  /*5950*/  LOP3.LUT R9, R0.reuse, 0xff, RZ, 0xc0, !PT ;  /* 0x000000ff00097812 */ /* 0x040fe400078ec0ff */
[----:B-1----:R-:W-:-:S04]  /*5960*/  LOP3.LUT R2, R0, 0xffff, RZ, 0xc0, !PT ;  /* 0x0000ffff00027812 */ /* 0x002fc800078ec0ff */
[----:B------:R-:W-:Y:S01]  /*5970*/  SHF.R.U32.HI R2, RZ, 0x8, R2 ;  /* 0x00000008ff027819 */ /* 0x000fe20000011602 */
[----:B---3--:R-:W-:Y:S01]  /*5980*/  FFMA.FTZ R7, R115, UR33, -R22 ;  /* 0x0000002173077c23 */ /* 0x008fe20008010816 */
[----:B------:R-:W-:Y:S01]  /*5990*/  SHF.R.U32.HI R13, RZ, 0x10, R12 ;  /* 0x00000010ff0d7819 */ /* 0x000fe2000001160c */
[----:B------:R-:W-:Y:S02]  /*59a0*/  HMMA.16816.F32.BF16 R60, R16, R36, R60 ;  /* 0x00000024103c723c */ /* 0x000fe4000004183c */
[----:B------:R1:W3:Y:S01]  /*59b0*/  MUFU.EX2 R40, R7 ;  /* 0x0000000700287308 */ /* 0x0002e20000000800 */
[----:B------:R-:W-:Y:S01]  /*59c0*/  PRMT R24, R9, 0x5410, R2 ;  /* 0x0000541009187816 */ /* 0x000fe20000000002 */
[----:B--2---:R-:W-:Y:S01]  /*59d0*/  IMAD.MOV.U32 R106, RZ, RZ, R33 ;  /* 0x000000ffff6a7224 */ /* 0x004fe200078e0021 */
[----:B------:R-:W-:Y:S01]  /*59e0*/  SHF.R.U32.HI R2, RZ, 0x10, R0 ;  /* 0x00000010ff027819 */ /* 0x000fe20000011600 */
[----:B------:R-:W2:Y:S01]  /*59f0*/  LDSM.16.MT88.4 R32, [R214+0x4800] ;  /* 0x00480000d620783b */ /* 0x000ea20000004200 */
[----:B------:R-:W-:Y:S01]  /*5a00*/  IMAD.WIDE.U32 R36, R105, -0x2daee0ad, RZ ;  /* 0xd2511f5369247825 */ /* 0x000fe200078e00ff */
[----:B------:R-:W-:-:S02]  /*5a10*/  LOP3.LUT R44, R11, UR20, R238, 0x96, !PT ;  /* 0x000000140b2c7c12 */ /* 0x000fc4000f8e96ee */
[----:B------:R-:W-:Y:S02]  /*5a20*/  LOP3.LUT R77, R11, UR20, R240, 0x96, !PT ;  /* 0x000000140b4d7c12 */ /* 0x000fe4000f8e96f0 */
[----:B------:R-:W-:Y:S02]  /*5a30*/  SHF.R.U32.HI R25, RZ, 0x18, R12 ;  /* 0x00000018ff197819 */ /* 0x000fe4000001160c */
[----:B------:R-:W-:Y:S02]  /*5a40*/  LOP3.LUT R11, R27, UR17, R148, 0x96, !PT ;  /* 0x000000111b0b7c12 */ /* 0x000fe4000f8e9694 */
[----:B------:R-:W-:Y:S02]  /*5a50*/  LOP3.LUT R12, R13, 0xff, RZ, 0xc0, !PT ;  /* 0x000000ff0d0c7812 */ /* 0x000fe400078ec0ff */
[----:B------:R-:W-:Y:S02]  /*5a60*/  SHF.R.U32.HI R9, RZ, 0x18, R0 ;  /* 0x00000018ff097819 */ /* 0x000fe40000011600 */
[----:B-1----:R-:W-:-:S02]  /*5a70*/  LOP3.LUT R7, R2, 0xff, RZ, 0xc0, !PT ;  /* 0x000000ff02077812 */ /* 0x002fc400078ec0ff */
[----:B------:R-:W-:Y:S02]  /*5a80*/  LOP3.LUT R14, R37, UR15, R26, 0x96, !PT ;  /* 0x0000000f250e7c12 */ /* 0x000fe4000f8e961a */
[----:B------:R-:W-:Y:S01]  /*5a90*/  PRMT R25, R12, 0x5410, R25 ;  /* 0x000054100c197816 */ /* 0x000fe20000000019 */
[----:B------:R-:W-:Y:S01]  /*5aa0*/  IMAD.WIDE.U32 R12, R11, -0x326172a9, RZ ;  /* 0xcd9e8d570b0c7825 */ /* 0x000fe200078e00ff */
[----:B------:R-:W-:-:S03]  /*5ab0*/  HSET2.LE.AND R0, R15, R94, PT ;  /* 0x0000005e0f007233 */ /* 0x000fc60003803000 */
[----:B------:R-:W-:Y:S01]  /*5ac0*/  FFMA.FTZ R11, R205, UR33, -R20 ;  /* 0x00000021cd0b7c23 */ /* 0x000fe20008010814 */
[----:B----4-:R-:W-:Y:S02]  /*5ad0*/  F2FP.BF16.F32.PACK_AB R2, R113, R153 ;  /* 0x000000997102723e */ /* 0x010fe400000010ff */
[----:B------:R-:W-:Y:S01]  /*5ae0*/  PRMT R9, R7, 0x5410, R9 ;  /* 0x0000541007097816 */ /* 0x000fe20000000009 */
[----:B------:R-:W-:Y:S01]  /*5af0*/  IMAD.WIDE.U32 R26, R14, -0x326172a9, RZ ;  /* 0xcd9e8d570e1a7825 */ /* 0x000fe200078e00ff */
[----:B------:R-:W-:Y:S01]  /*5b00*/  HMMA.16816.F32.BF16 R72, R16, R42, R72 ;  /* 0x0000002a1048723c */ /* 0x000fe20000041848 */
[----:B------:R-:W-:Y:S01]  /*5b10*/  LOP3.LUT R14, R0, R2, RZ, 0xc0, !PT ;  /* 0x00000002000e7212 */ /* 0x000fe200078ec0ff */
[----:B------:R1:W4:Y:S01]  /*5b20*/  MUFU.EX2 R39, R11 ;  /* 0x0000000b00277308 */ /* 0x0003220000000800 */
[----:B------:R-:W-:Y:S02]  /*5b30*/  HSET2.LE.AND R0, R25, R94, PT ;  /* 0x0000005e19007233 */ /* 0x000fe40003803000 */
[----:B------:R-:W-:-:S02]  /*5b40*/  F2FP.BF16.F32.PACK_AB R2, R38, R154 ;  /* 0x0000009a2602723e */ /* 0x000fc400000010ff */
[----:B------:R-:W-:Y:S02]  /*5b50*/  LOP3.LUT R17, R13, UR16, R68, 0x96, !PT ;  /* 0x000000100d117c12 */ /* 0x000fe4000f8e9644 */
[----:B---3--:R-:W-:Y:S02]  /*5b60*/  F2FP.BF16.F32.PACK_AB R13, R40, R198 ;  /* 0x000000c6280d723e */ /* 0x008fe400000010ff */
[----:B------:R-:W-:Y:S01]  /*5b70*/  LOP3.LUT R16, R27, UR14, R12, 0x96, !PT ;  /* 0x0000000e1b107c12 */ /* 0x000fe2000f8e960c */
[--C-:B------:R-:W-:Y:S01]  /*5b80*/  FFMA.FTZ R12, R119, UR33, -R20.reuse ;  /* 0x00000021770c7c23 */ /* 0x100fe20008010814 */
[----:B------:R-:W-:Y:S02]  /*5b90*/  LOP3.LUT R15, R0, R2, RZ, 0xc0, !PT ;  /* 0x00000002000f7212 */ /* 0x000fe400078ec0ff */
[----:B-1----:R-:W-:Y:S01]  /*5ba0*/  HSET2.LE.AND R11, R9, R94, PT ;  /* 0x0000005e090b7233 */ /* 0x002fe20003803000 */
[----:B------:R-:W-:Y:S01]  /*5bb0*/  FFMA.FTZ R0, R111, UR33, -R20 ;  /* 0x000000216f007c23 */ /* 0x000fe20008010814 */
[----:B------:R-:W-:-:S02]  /*5bc0*/  LOP3.LUT R18, R69, UR18, R10, 0x96, !PT ;  /* 0x0000001245127c12 */ /* 0x000fc4000f8e960a */
[----:B------:R-:W-:Y:S02]  /*5bd0*/  LOP3.LUT R47, R71, UR18, R10, 0x96, !PT ;  /* 0x00000012472f7c12 */ /* 0x000fe4000f8e960a */
[----:B------:R-:W-:Y:S01]  /*5be0*/  LOP3.LUT R13, R11, R13, RZ, 0xc0, !PT ;  /* 0x0000000d0b0d7212 */ /* 0x000fe200078ec0ff */
[----:B------:R-:W-:Y:S01]  /*5bf0*/  IMAD.WIDE.U32 R10, R17, -0x2daee0ad, RZ ;  /* 0xd2511f53110a7825 */ /* 0x000fe200078e00ff */
[----:B------:R-:W-:Y:S02]  /*5c00*/  HSET2.LE.AND R7, R24, R94, PT ;  /* 0x0000005e18077233 */ /* 0x000fe40003803000 */
[----:B------:R-:W-:Y:S01]  /*5c10*/  F2FP.BF16.F32.PACK_AB R9, R106, R212 ;  /* 0x000000d46a09723e */ /* 0x000fe200000010ff */
[----:B------:R-:W-:Y:S01]  /*5c20*/  IMAD.WIDE.U32 R48, R16, -0x2daee0ad, RZ ;  /* 0xd2511f5310307825 */ /* 0x000fe200078e00ff */
[----:B------:R1:W3:Y:S03]  /*5c30*/  MUFU.EX2 R108, R12 ;  /* 0x0000000c006c7308 */ /* 0x0002e60000000800 */
[----:B------:R-:W-:Y:S01]  /*5c40*/  FFMA.FTZ R2, R107, UR33, -R20 ;  /* 0x000000216b027c23 */ /* 0x000fe20008010814 */
[----:B------:R-:W-:-:S04]  /*5c50*/  LOP3.LUT R24, R69, UR18, R8, 0x96, !PT ;  /* 0x0000001245187c12 */ /* 0x000fc8000f8e9608 */
[----:B------:R2:W-:Y:S01]  /*5c60*/  MUFU.EX2 R111, R0 ;  /* 0x00000000006f7308 */ /* 0x0005e20000000800 */
[----:B------:R-:W-:Y:S02]  /*5c70*/  LOP3.LUT R37, R71, UR18, R8, 0x96, !PT ;  /* 0x0000001247257c12 */ /* 0x000fe4000f8e9608 */
[----:B-1----:R-:W-:Y:S02]  /*5c80*/  LOP3.LUT R12, R7, R9, RZ, 0xc0, !PT ;  /* 0x00000009070c7212 */ /* 0x002fe400078ec0ff */
[----:B------:R-:W-:Y:S02]  /*5c90*/  LOP3.LUT R7, R49, UR5, R10, 0x96, !PT ;  /* 0x0000000531077c12 */ /* 0x000fe4000f8e960a */
[----:B--2---:R-:W-:-:S03]  /*5ca0*/  LOP3.LUT R0, R11, UR13, R36, 0x96, !PT ;  /* 0x0000000d0b007c12 */ /* 0x004fc6000f8e9624 */
[----:B------:R-:W-:-:S04]  /*5cb0*/  IMAD.WIDE.U32 R8, R7, -0x326172a9, RZ ;  /* 0xcd9e8d5707087825 */ /* 0x000fc800078e00ff */
[----:B------:R-:W-:-:S04]  /*5cc0*/  IMAD.WIDE.U32 R10, R0, -0x326172a9, RZ ;  /* 0xcd9e8d57000a7825 */ /* 0x000fc800078e00ff */
[----:B------:R-:W-:Y:S01]  /*5cd0*/  FFMA.FTZ R0, R118, UR33, -R20 ;  /* 0x0000002176007c23 */ /* 0x000fe20008010814 */
[----:B------:R1:W2:Y:S01]  /*5ce0*/  MUFU.EX2 R252, R2 ;  /* 0x0000000200fc7308 */ /* 0x0002a20000000800 */
[----:B------:R-:W-:-:S07]  /*5cf0*/  FFMA.FTZ R7, R207, UR33, -R23 ;  /* 0x00000021cf077c23 */ /* 0x000fce0008010817 */
[----:B------:R4:W-:Y:S01]  /*5d00*/  MUFU.EX2 R251, R0 ;  /* 0x0000000000fb7308 */ /* 0x0009e20000000800 */
[----:B------:R-:W-:Y:S01]  /*5d10*/  HMMA.16816.F32.BF16 R84, R12, R28, R84 ;  /* 0x0000001c0c54723c */ /* 0x000fe20000041854 */
[----:B------:R-:W-:Y:S01]  /*5d20*/  LOP3.LUT R46, R11, UR12, R26, 0x96, !PT ;  /* 0x0000000c0b2e7c12 */ /* 0x000fe2000f8e961a */
[----:B-1----:R-:W-:-:S04]  /*5d30*/  FFMA.FTZ R2, R206, UR33, -R23 ;  /* 0x00000021ce027c23 */ /* 0x002fc80008010817 */
[C---:B------:R-:W-:Y:S01]  /*5d40*/  HMMA.16816.F32.BF16 R64, R12.reuse, R32, R64 ;  /* 0x000000200c40723c */ /* 0x040fe20000041840 */
[----:B------:R1:W-:Y:S01]  /*5d50*/  MUFU.EX2 R248, R2 ;  /* 0x0000000200f87308 */ /* 0x0003e20000000800 */
[----:B----4-:R-:W-:Y:S02]  /*5d60*/  LOP3.LUT R0, R9, UR22, R10, 0x96, !PT ;  /* 0x0000001609007c12 */ /* 0x010fe4000f8e960a */
[----:B------:R-:W-:Y:S02]  /*5d70*/  LOP3.LUT R10, R8, 0xffff, RZ, 0xc0, !PT ;  /* 0x0000ffff080a7812 */ /* 0x000fe400078ec0ff */
[----:B------:R-:W-:Y:S01]  /*5d80*/  SHF.R.U32.HI R9, RZ, 0x10, R8 ;  /* 0x00000010ff097819 */ /* 0x000fe20000011608 */
[----:B------:R-:W-:Y:S02]  /*5d90*/  HMMA.16816.F32.BF16 R56, R12, R30, R56 ;  /* 0x0000001e0c38723c */ /* 0x000fe40000041838 */
[----:B------:R4:W2:Y:S01]  /*5da0*/  MUFU.EX2 R250, R7 ;  /* 0x0000000700fa7308 */ /* 0x0008a20000000800 */
[----:B------:R-:W-:-:S02]  /*5db0*/  SHF.R.U32.HI R11, RZ, 0x8, R10 ;  /* 0x00000008ff0b7819 */ /* 0x000fc4000001160a */
[----:B------:R-:W-:Y:S01]  /*5dc0*/  LOP3.LUT R9, R9, 0xff, RZ, 0xc0, !PT ;  /* 0x000000ff09097812 */ /* 0x000fe200078ec0ff */
[----:B------:R-:W-:Y:S01]  /*5dd0*/  HMMA.16816.F32.BF16 R52, R12, R34, R52 ;  /* 0x000000220c34723c */ /* 0x000fe20000041834 */
[----:B-1----:R-:W-:-:S06]  /*5de0*/  LOP3.LUT R2, R0, 0xffff, RZ, 0xc0, !PT ;  /* 0x0000ffff00027812 */ /* 0x002fcc00078ec0ff */
[----:B------:R-:W-:Y:S02]  /*5df0*/  LOP3.LUT R14, R8, 0xff, RZ, 0xc0, !PT ;  /* 0x000000ff080e7812 */ /* 0x000fe400078ec0ff */
[----:B------:R-:W-:Y:S02]  /*5e00*/  SHF.R.U32.HI R13, RZ, 0x18, R8 ;  /* 0x00000018ff0d7819 */ /* 0x000fe40000011608 */
[----:B----4-:R-:W-:Y:S02]  /*5e10*/  SHF.R.U32.HI R7, RZ, 0x8, R2 ;  /* 0x00000008ff077819 */ /* 0x010fe40000011602 */
[----:B------:R-:W-:Y:S01]  /*5e20*/  LOP3.LUT R2, R0, 0xff, RZ, 0xc0, !PT ;  /* 0x000000ff00027812 */ /* 0x000fe200078ec0ff */
[----:B------:R-:W-:Y:S01]  /*5e30*/  FFMA.FTZ R8, R121, UR33, -R23 ;  /* 0x0000002179087c23 */ /* 0x000fe20008010817 */
[----:B------:R-:W-:Y:S02]  /*5e40*/  PRMT R14, R14, 0x5410, R11 ;  /* 0x000054100e0e7816 */ /* 0x000fe4000000000b */
[----:B------:R-:W-:-:S02]  /*5e50*/  PRMT R11, R9, 0x5410, R13 ;  /* 0x00005410090b7816 */ /* 0x000fc4000000000d */
[----:B------:R-:W-:Y:S02]  /*5e60*/  PRMT R9, R2, 0x5410, R7 ;  /* 0x0000541002097816 */ /* 0x000fe40000000007 */
[----:B------:R-:W-:Y:S01]  /*5e70*/  SHF.R.U32.HI R2, RZ, 0x10, R0 ;  /* 0x00000010ff027819 */ /* 0x000fe20000011600 */
[----:B------:R1:W-:Y:S01]  /*5e80*/  MUFU.EX2 R249, R8 ;  /* 0x0000000800f97308 */ /* 0x0003e20000000800 */
[----:B------:R-:W-:-:S04]  /*5e90*/  IMAD.WIDE.U32 R16, R44, -0x2daee0ad, RZ ;  /* 0xd2511f532c107825 */ /* 0x000fc800078e00ff */
[----:B------:R-:W-:Y:S01]  /*5ea0*/  FFMA.FTZ R7, R120, UR33, -R23 ;  /* 0x0000002178077c23 */ /* 0x000fe20008010817 */
[----:B------:R-:W-:-:S04]  /*5eb0*/  IMAD.WIDE.U32 R26, R18, -0x2daee0ad, RZ ;  /* 0xd2511f53121a7825 */ /* 0x000fc800078e00ff */
[----:B------:R-:W-:Y:S01]  /*5ec0*/  IMAD.MOV.U32 R199, RZ, RZ, R247 ;  /* 0x000000ffffc77224 */ /* 0x000fe200078e00f7 */
[----:B------:R-:W-:Y:S01]  /*5ed0*/  LOP3.LUT R10, R27, UR15, R16, 0x96, !PT ;  /* 0x0000000f1b0a7c12 */ /* 0x000fe2000f8e9610 */
[----:B------:R4:W2:Y:S01]  /*5ee0*/  MUFU.EX2 R247, R7 ;  /* 0x0000000700f77308 */ /* 0x0008a20000000800 */
[----:B-1----:R-:W-:Y:S02]  /*5ef0*/  SHF.R.U32.HI R8, RZ, 0x18, R0 ;  /* 0x00000018ff087819 */ /* 0x002fe40000011600 */
[----:B------:R-:W-:Y:S01]  /*5f00*/  LOP3.LUT R0, R2, 0xff, RZ, 0xc0, !PT ;  /* 0x000000ff02007812 */ /* 0x000fe200078ec0ff */
[----:B------:R-:W-:-:S03]  /*5f10*/  IMAD.MOV.U32 R107, RZ, RZ, R39 ;  /* 0x000000ffff6b7224 */ /* 0x000fc600078e0027 */
[----:B------:R-:W-:Y:S02]  /*5f20*/  PRMT R2, R0, 0x5410, R8 ;  /* 0x0000541000027816 */ /* 0x000fe40000000008 */
[----:B------:R-:W-:Y:S01]  /*5f30*/  LOP3.LUT R12, R17, UR17, R148, 0x96, !PT ;  /* 0x00000011110c7c12 */ /* 0x000fe2000f8e9694 */
[--C-:B----4-:R-:W-:Y:S01]  /*5f40*/  FFMA.FTZ R7, R126, UR33, -R20.reuse ;  /* 0x000000217e077c23 */ /* 0x110fe20008010814 */
[----:B------:R-:W-:Y:S01]  /*5f50*/  IMAD.WIDE.U32 R18, R10, -0x326172a9, RZ ;  /* 0xcd9e8d570a127825 */ /* 0x000fe200078e00ff */
[----:B------:R-:W-:Y:S02]  /*5f60*/  HSET2.LE.AND R0, R9, R94, PT ;  /* 0x0000005e09007233 */ /* 0x000fe40003803000 */
[----:B------:R1:W-:Y:S01]  /*5f70*/  MUFU.EX2 R246, R7 ;  /* 0x0000000700f67308 */ /* 0x0003e20000000800 */
[----:B------:R-:W-:Y:S01]  /*5f80*/  FFMA.FTZ R10, R117, UR33, -R20 ;  /* 0x00000021750a7c23 */ /* 0x000fe20008010814 */
[----:B------:R-:W-:-:S06]  /*5f90*/  IMAD.WIDE.U32 R12, R12, -0x326172a9, RZ ;  /* 0xcd9e8d570c0c7825 */ /* 0x000fcc00078e00ff */
[----:B------:R4:W-:Y:S01]  /*5fa0*/  MUFU.EX2 R245, R10 ;  /* 0x0000000a00f57308 */ /* 0x0009e20000000800 */
[----:B------:R-:W-:Y:S02]  /*5fb0*/  LOP3.LUT R13, R13, UR16, R68, 0x96, !PT ;  /* 0x000000100d0d7c12 */ /* 0x000fe4000f8e9644 */
[----:B-1----:R-:W-:Y:S02]  /*5fc0*/  HSET2.LE.AND R7, R2, R94, PT ;  /* 0x0000005e02077233 */ /* 0x002fe40003803000 */
[----:B---3--:R-:W-:-:S04]  /*5fd0*/  F2FP.BF16.F32.PACK_AB R2, R108, R107 ;  /* 0x0000006b6c02723e */ /* 0x008fc800000010ff */
[----:B------:R-:W-:Y:S02]  /*5fe0*/  LOP3.LUT R8, R0, R2, RZ, 0xc0, !PT ;  /* 0x0000000200087212 */ /* 0x000fe400078ec0ff */
[----:B------:R-:W-:Y:S01]  /*5ff0*/  HSET2.LE.AND R0, R14, R94, PT ;  /* 0x0000005e0e007233 */ /* 0x000fe20003803000 */
[----:B----4-:R-:W-:Y:S01]  /*6000*/  FFMA.FTZ R10, R116, UR33, -R20 ;  /* 0x00000021740a7c23 */ /* 0x010fe20008010814 */
[----:B--2---:R-:W-:-:S03]  /*6010*/  F2FP.BF16.F32.PACK_AB R2, R252, R111 ;  /* 0x0000006ffc02723e */ /* 0x004fc600000010ff */
[----:B------:R1:W-:Y:S01]  /*6020*/  MUFU.EX2 R240, R10 ;  /* 0x0000000a00f07308 */ /* 0x0003e20000000800 */
[----:B------:R-:W-:Y:S01]  /*6030*/  LOP3.LUT R15, R19, UR14, R12, 0x96, !PT ;  /* 0x0000000e130f7c12 */ /* 0x000fe2000f8e960c */
[----:B------:R-:W-:Y:S01]  /*6040*/  IMAD.WIDE.U32 R12, R13, -0x2daee0ad, RZ ;  /* 0xd2511f530d0c7825 */ /* 0x000fe200078e00ff */
[----:B------:R-:W-:-:S03]  /*6050*/  F2FP.BF16.F32.PACK_AB R9, R250, R248 ;  /* 0x000000f8fa09723e */ /* 0x000fc600000010ff */
[----:B------:R-:W-:-:S04]  /*6060*/  IMAD.WIDE.U32 R16, R45, -0x2daee0ad, RZ ;  /* 0xd2511f532d107825 */ /* 0x000fc800078e00ff */
[----:B------:R-:W-:Y:S01]  /*6070*/  IMAD.WIDE.U32 R50, R24, -0x2daee0ad, RZ ;  /* 0xd2511f5318327825 */ /* 0x000fe200078e00ff */
[----:B-1----:R-:W-:-:S03]  /*6080*/  LOP3.LUT R10, R0, R2, RZ, 0xc0, !PT ;  /* 0x00000002000a7212 */ /* 0x002fc600078ec0ff */
[--C-:B------:R-:W-:Y:S01]  /*6090*/  FFMA.FTZ R2, R208, UR33, -R21.reuse ;  /* 0x00000021d0027c23 */ /* 0x100fe20008010815 */
[----:B------:R-:W-:-:S03]  /*60a0*/  FFMA.FTZ R0, R130, UR33, -R21 ;  /* 0x0000002182007c23 */ /* 0x000fc60008010815 */
[----:B------:R1:W-:Y:S01]  /*60b0*/  MUFU.EX2 R207, R2 ;  /* 0x0000000200cf7308 */ /* 0x0003e20000000800 */
[----:B------:R-:W-:Y:S01]  /*60c0*/  IMAD.WIDE.U32 R100, R15, -0x2daee0ad, RZ ;  /* 0xd2511f530f647825 */ /* 0x000fe200078e00ff */
[----:B------:R-:W-:-:S06]  /*60d0*/  LOP3.LUT R27, R17, UR17, R148, 0x96, !PT ;  /* 0x00000011111b7c12 */ /* 0x000fcc000f8e9694 */
[----:B------:R2:W-:Y:S01]  /*60e0*/  MUFU.EX2 R238, R0 ;  /* 0x0000000000ee7308 */ /* 0x0005e20000000800 */
[----:B------:R-:W-:Y:S01]  /*60f0*/  LOP3.LUT R19, R51, UR15, R16, 0x96, !PT ;  /* 0x0000000f33137c12 */ /* 0x000fe2000f8e9610 */
[----:B-1----:R-:W-:Y:S01]  /*6100*/  FFMA.FTZ R2, R131, UR33, -R21 ;  /* 0x0000002183027c23 */ /* 0x002fe20008010815 */
[----:B------:R-:W-:-:S05]  /*6110*/  LOP3.LUT R9, R7, R9, RZ, 0xc0, !PT ;  /* 0x0000000907097212 */ /* 0x000fca00078ec0ff */
[----:B------:R1:W-:Y:S01]  /*6120*/  MUFU.EX2 R206, R2 ;  /* 0x0000000200ce7308 */ /* 0x0003e20000000800 */
[----:B--2---:R-:W-:Y:S02]  /*6130*/  LOP3.LUT R0, R13, UR13, R26, 0x96, !PT ;  /* 0x0000000d0d007c12 */ /* 0x004fe4000f8e961a */
[----:B------:R-:W-:-:S03]  /*6140*/  HSET2.LE.AND R7, R11, R94, PT ;  /* 0x0000005e0b077233 */ /* 0x000fc60003803000 */
[----:B------:R-:W-:Y:S01]  /*6150*/  IMAD.WIDE.U32 R16, R0, -0x326172a9, RZ ;  /* 0xcd9e8d5700107825 */ /* 0x000fe200078e00ff */
[----:B------:R-:W-:Y:S02]  /*6160*/  LOP3.LUT R0, R101, UR5, R12, 0x96, !PT ;  /* 0x0000000565007c12 */ /* 0x000fe4000f8e960c */
[----:B------:R-:W-:Y:S01]  /*6170*/  F2FP.BF16.F32.PACK_AB R11, R247, R249 ;  /* 0x000000f9f70b723e */ /* 0x000fe200000010ff */
[----:B-1----:R-:W-:Y:S01]  /*6180*/  FFMA.FTZ R2, R209, UR33, -R21 ;  /* 0x00000021d1027c23 */ /* 0x002fe20008010815 */
[----:B------:R-:W-:-:S03]  /*6190*/  IMAD.WIDE.U32 R12, R79, -0x2daee0ad, RZ ;  /* 0xd2511f534f0c7825 */ /* 0x000fc600078e00ff */
[----:B------:R1:W2:Y:S01]  /*61a0*/  MUFU.EX2 R205, R2 ;  /* 0x0000000200cd7308 */ /* 0x0002a20000000800 */
[----:B------:R-:W-:Y:S01]  /*61b0*/  IMAD.WIDE.U32 R14, R0, -0x326172a9, RZ ;  /* 0xcd9e8d57000e7825 */ /* 0x000fe200078e00ff */
[----:B------:R-:W-:-:S03]  /*61c0*/  LOP3.LUT R11, R7, R11, RZ, 0xc0, !PT ;  /* 0x0000000b070b7212 */ /* 0x000fc600078ec0ff */
[----:B------:R-:W-:Y:S01]  /*61d0*/  IMAD.MOV.U32 R120, RZ, RZ, R204 ;  /* 0x000000ffff787224 */ /* 0x000fe200078e00cc */
[----:B------:R-:W-:Y:S01]  /*61e0*/  LOP3.LUT R0, R13, UR21, R92, 0x96, !PT ;  /* 0x000000150d007c12 */ /* 0x000fe2000f8e965c */
[----:B------:R-:W-:Y:S01]  /*61f0*/  IMAD.WIDE.U32 R24, R77, -0x2daee0ad, RZ ;  /* 0xd2511f534d187825 */ /* 0x000fe200078e00ff */
[----:B------:R-:W-:Y:S02]  /*6200*/  LOP3.LUT R7, R12, 0xffff, RZ, 0xc0, !PT ;  /* 0x0000ffff0c077812 */ /* 0x000fe400078ec0ff */
[----:B------:R-:W-:Y:S01]  /*6210*/  SHF.R.U32.HI R13, RZ, 0x10, R12 ;  /* 0x00000010ff0d7819 */ /* 0x000fe2000001160c */
[----:B-1----:R-:W-:Y:S01]  /*6220*/  FFMA.FTZ R2, R210, UR33, -R22 ;  /* 0x00000021d2027c23 */ /* 0x002fe20008010816 */
[----:B------:R-:W-:-:S03]  /*6230*/  LOP3.LUT R77, R17, UR12, R18, 0x96, !PT ;  /* 0x0000000c114d7c12 */ /* 0x000fc6000f8e9612 */
[----:B------:R1:W-:Y:S01]  /*6240*/  MUFU.EX2 R204, R2 ;  /* 0x0000000200cc7308 */ /* 0x0003e20000000800 */
[----:B------:R-:W-:Y:S01]  /*6250*/  LOP3.LUT R36, R15, UR22, R16, 0x96, !PT ;  /* 0x000000160f247c12 */ /* 0x000fe2000f8e9610 */
[----:B------:R-:W-:Y:S01]  /*6260*/  IMAD.MOV.U32 R115, RZ, RZ, R199 ;  /* 0x000000ffff737224 */ /* 0x000fe200078e00c7 */
[----:B------:R-:W-:Y:S01]  /*6270*/  LOP3.LUT R17, R12, 0xff, RZ, 0xc0, !PT ;  /* 0x000000ff0c117812 */ /* 0x000fe200078ec0ff */
[----:B------:R-:W-:Y:S01]  /*6280*/  IMAD.MOV.U32 R112, RZ, RZ, R88 ;  /* 0x000000ffff707224 */ /* 0x000fe200078e0058 */
[----:B------:R-:W-:Y:S01]  /*6290*/  SHF.R.U32.HI R16, RZ, 0x18, R12 ;  /* 0x00000018ff107819 */ /* 0x000fe2000001160c */
[----:B------:R-:W-:Y:S01]  /*62a0*/  HMMA.16816.F32.BF16 R88, R8, R28, R60 ;  /* 0x0000001c0858723c */ /* 0x000fe2000004183c */
[----:B------:R-:W-:Y:S02]  /*62b0*/  SHF.R.U32.HI R12, RZ, 0x8, R7 ;  /* 0x00000008ff0c7819 */ /* 0x000fe40000011607 */
[----:B------:R-:W-:Y:S01]  /*62c0*/  LOP3.LUT R7, R13, 0xff, RZ, 0xc0, !PT ;  /* 0x000000ff0d077812 */ /* 0x000fe200078ec0ff */
[----:B------:R-:W-:-:S02]  /*62d0*/  IMAD.MOV.U32 R93, RZ, RZ, R40 ;  /* 0x000000ffff5d7224 */ /* 0x000fc400078e0028 */
[----:B-1----:R-:W-:Y:S01]  /*62e0*/  FFMA.FTZ R2, R211, UR33, -R22 ;  /* 0x00000021d3027c23 */ /* 0x002fe20008010816 */
[C---:B------:R-:W-:Y:S01]  /*62f0*/  HMMA.16816.F32.BF16 R60, R8.reuse, R30, R80 ;  /* 0x0000001e083c723c */ /* 0x040fe20000041850 */
[----:B------:R-:W1:Y:S02]  /*6300*/  LDSM.16.MT88.4 R40, [R214+0x4c00] ;  /* 0x004c0000d628783b */ /* 0x000e640000004200 */
[----:B------:R3:W4:Y:S03]  /*6310*/  MUFU.EX2 R199, R2 ;  /* 0x0000000200c77308 */ /* 0x0007260000000800 */
[----:B------:R-:W-:Y:S01]  /*6320*/  HMMA.16816.F32.BF16 R96, R8, R32, R96 ;  /* 0x000000200860723c */ /* 0x000fe20000041860 */
[----:B------:R-:W-:Y:S01]  /*6330*/  PRMT R12, R17, 0x5410, R12 ;  /* 0x00005410110c7816 */ /* 0x000fe2000000000c */
[----:B------:R-:W-:Y:S01]  /*6340*/  IMAD.MOV.U32 R118, RZ, RZ, R198 ;  /* 0x000000ffff767224 */ /* 0x000fe200078e00c6 */
[----:B------:R-:W-:-:S03]  /*6350*/  PRMT R13, R7, 0x5410, R16 ;  /* 0x00005410070d7816 */ /* 0x000fc60000000010 */
[----:B------:R-:W-:Y:S01]  /*6360*/  HMMA.16816.F32.BF16 R72, R8, R34, R72 ;  /* 0x000000220848723c */ /* 0x000fe20000041848 */
[----:B------:R-:W1:Y:S01]  /*6370*/  LDSM.16.MT88.4 R32, [R213+0x4c00] ;  /* 0x004c0000d520783b */ /* 0x000e620000004200 */
[----:B------:R-:W-:-:S05]  /*6380*/  SHF.R.U32.HI R7, RZ, 0x10, R0 ;  /* 0x00000010ff077819 */ /* 0x000fca0000011600 */
[----:B------:R-:W-:Y:S01]  /*6390*/  FFMA.FTZ R8, R219, UR33, -R22 ;  /* 0x00000021db087c23 */ /* 0x000fe20008010816 */
[----:B---3--:R-:W-:-:S03]  /*63a0*/  LOP3.LUT R2, R0, 0xffff, RZ, 0xc0, !PT ;  /* 0x0000ffff00027812 */ /* 0x008fc600078ec0ff */
[----:B------:R3:W-:Y:S01]  /*63b0*/  MUFU.EX2 R198, R8 ;  /* 0x0000000800c67308 */ /* 0x0007e20000000800 */
[----:B------:R-:W-:Y:S02]  /*63c0*/  LOP3.LUT R11, R0, 0xff, RZ, 0xc0, !PT ;  /* 0x000000ff000b7812 */ /* 0x000fe400078ec0ff */
[----:B------:R-:W-:Y:S01]  /*63d0*/  SHF.R.U32.HI R10, RZ, 0x18, R0 ;  /* 0x00000018ff0a7819 */ /* 0x000fe20000011600 */
[----:B------:R-:W-:Y:S01]  /*63e0*/  IMAD.MOV.U32 R109, RZ, RZ, R194 ;  /* 0x000000ffff6d7224 */ /* 0x000fe200078e00c2 */
[----:B------:R-:W-:Y:S02]  /*63f0*/  SHF.R.U32.HI R9, RZ, 0x8, R2 ;  /* 0x00000008ff097819 */ /* 0x000fe40000011602 */
[----:B------:R-:W-:Y:S02]  /*6400*/  LOP3.LUT R7, R7, 0xff, RZ, 0xc0, !PT ;  /* 0x000000ff07077812 */ /* 0x000fe400078ec0ff */
[----:B------:R-:W-:Y:S02]  /*6410*/  HSET2.LE.AND R0, R12, R94, PT ;  /* 0x0000005e0c007233 */ /* 0x000fe40003803000 */
[----:B--2---:R-:W-:Y:S01]  /*6420*/  F2FP.BF16.F32.PACK_AB R2, R205, R206 ;  /* 0x000000cecd02723e */ /* 0x004fe200000010ff */
[----:B---3--:R-:W-:Y:S01]  /*6430*/  FFMA.FTZ R8, R218, UR33, -R22 ;  /* 0x00000021da087c23 */ /* 0x008fe20008010816 */
[----:B------:R-:W-:-:S03]  /*6440*/  PRMT R12, R7, 0x5410, R10 ;  /* 0x00005410070c7816 */ /* 0x000fc6000000000a */
[----:B------:R2:W3:Y:S01]  /*6450*/  MUFU.EX2 R194, R8 ;  /* 0x0000000800c27308 */ /* 0x0004e20000000800 */
[----:B------:R-:W-:Y:S02]  /*6460*/  LOP3.LUT R10, R0, R2, RZ, 0xc0, !PT ;  /* 0x00000002000a7212 */ /* 0x000fe400078ec0ff */
[----:B------:R-:W-:Y:S02]  /*6470*/  HSET2.LE.AND R0, R13, R94, PT ;  /* 0x0000005e0d007233 */ /* 0x000fe40003803000 */
[----:B------:R-:W-:Y:S02]  /*6480*/  PRMT R9, R11, 0x5410, R9 ;  /* 0x000054100b097816 */ /* 0x000fe40000000009 */
[----:B----4-:R-:W-:-:S04]  /*6490*/  F2FP.BF16.F32.PACK_AB R2, R199, R204 ;  /* 0x000000ccc702723e */ /* 0x010fc800000010ff */
[----:B------:R-:W-:Y:S02]  /*64a0*/  LOP3.LUT R11, R0, R2, RZ, 0xc0, !PT ;  /* 0x00000002000b7212 */ /* 0x000fe400078ec0ff */
[----:B------:R-:W-:Y:S02]  /*64b0*/  HSET2.LE.AND R0, R9, R94, PT ;  /* 0x0000005e09007233 */ /* 0x000fe40003803000 */
[----:B------:R-:W-:Y:S01]  /*64c0*/  F2FP.BF16.F32.PACK_AB R2, R207, R238 ;  /* 0x000000eecf02723e */ /* 0x000fe200000010ff */
[----:B------:R-:W-:-:S03]  /*64d0*/  FFMA.FTZ R7, R164, UR33, -R20 ;  /* 0x00000021a4077c23 */ /* 0x000fc60008010814 */
[----:B--2---:R-:W-:Y:S02]  /*64e0*/  LOP3.LUT R8, R0, R2, RZ, 0xc0, !PT ;  /* 0x0000000200087212 */ /* 0x004fe400078ec0ff */
[----:B------:R-:W-:Y:S02]  /*64f0*/  HSET2.LE.AND R0, R12, R94, PT ;  /* 0x0000005e0c007233 */ /* 0x000fe40003803000 */
[----:B---3--:R-:W-:Y:S01]  /*6500*/  F2FP.BF16.F32.PACK_AB R2, R194, R198 ;  /* 0x000000c6c202723e */ /* 0x008fe200000010ff */
[----:B------:R-:W-:Y:S02]  /*6510*/  IMAD.MOV.U32 R209, RZ, RZ, R113 ;  /* 0x000000ffffd17224 */ /* 0x000fe400078e0071 */
[----:B------:R-:W-:Y:S01]  /*6520*/  IMAD.MOV.U32 R113, RZ, RZ, R197 ;  /* 0x000000ffff717224 */ /* 0x000fe200078e00c5 */
[----:B------:R-:W-:Y:S01]  /*6530*/  LOP3.LUT R9, R0, R2, RZ, 0xc0, !PT ;  /* 0x0000000200097212 */ /* 0x000fe200078ec0ff */
[----:B------:R2:W-:Y:S01]  /*6540*/  MUFU.EX2 R197, R7 ;  /* 0x0000000700c57308 */ /* 0x0005e20000000800 */
[----:B------:R-:W-:Y:S01]  /*6550*/  FFMA.FTZ R2, R127, UR33, -R20 ;  /* 0x000000217f027c23 */ /* 0x000fe20008010814 */
[----:B------:R-:W-:-:S02]  /*6560*/  IMAD.MOV.U32 R121, RZ, RZ, R102 ;  /* 0x000000ffff797224 */ /* 0x000fc400078e0066 */
[----:B------:R-:W-:Y:S02]  /*6570*/  IMAD.MOV.U32 R110, RZ, RZ, R178 ;  /* 0x000000ffff6e7224 */ /* 0x000fe400078e00b2 */
[----:B------:R-:W-:Y:S02]  /*6580*/  IMAD.MOV.U32 R102, RZ, RZ, R196 ;  /* 0x000000ffff667224 */ /* 0x000fe400078e00c4 */
[----:B------:R3:W-:Y:S01]  /*6590*/  MUFU.EX2 R178, R2 ;  /* 0x0000000200b27308 */ /* 0x0007e20000000800 */
[----:B------:R-:W-:Y:S02]  /*65a0*/  IMAD.MOV.U32 R208, RZ, RZ, R38 ;  /* 0x000000ffffd07224 */ /* 0x000fe400078e0026 */
[----:B------:R-:W-:Y:S01]  /*65b0*/  FFMA.FTZ R0, R122, UR33, -R20 ;  /* 0x000000217a007c23 */ /* 0x000fe20008010814 */
[----:B------:R-:W-:-:S04]  /*65c0*/  IMAD.WIDE.U32 R38, R78, -0x2daee0ad, RZ ;  /* 0xd2511f534e267825 */ /* 0x000fc800078e00ff */
[----:B--2---:R-:W-:Y:S01]  /*65d0*/  FFMA.FTZ R7, R160, UR33, -R20 ;  /* 0x00000021a0077c23 */ /* 0x004fe20008010814 */
[----:B------:R-:W-:Y:S01]  /*65e0*/  IMAD.WIDE.U32 R28, R47, -0x2daee0ad, RZ ;  /* 0xd2511f532f1c7825 */ /* 0x000fe200078e00ff */
[----:B------:R-:W-:Y:S02]  /*65f0*/  LOP3.LUT R25, R25, UR17, R150, 0x96, !PT ;  /* 0x0000001119197c12 */ /* 0x000fe4000f8e9696 */
[----:B------:R2:W-:Y:S01]  /*6600*/  MUFU.EX2 R196, R7 ;  /* 0x0000000700c47308 */ /* 0x0005e20000000800 */
[----:B------:R-:W-:-:S04]  /*6610*/  IMAD.WIDE.U32 R30, R37, -0x2daee0ad, RZ ;  /* 0xd2511f53251e7825 */ /* 0x000fc800078e00ff */
[----:B---3--:R-:W-:Y:S01]  /*6620*/  FFMA.FTZ R2, R123, UR33, -R20 ;  /* 0x000000217b027c23 */ /* 0x008fe20008010814 */
[----:B------:R-:W-:Y:S02]  /*6630*/  IMAD.MOV.U32 R124, RZ, RZ, R112 ;  /* 0x000000ffff7c7224 */ /* 0x000fe400078e0070 */
[----:B------:R-:W-:Y:S02]  /*6640*/  IMAD.MOV.U32 R112, RZ, RZ, R177 ;  /* 0x000000ffff707224 */ /* 0x000fe400078e00b1 */
[----:B------:R-:W-:Y:S01]  /*6650*/  IMAD.MOV.U32 R92, RZ, RZ, R195 ;  /* 0x000000ffff5c7224 */ /* 0x000fe200078e00c3 */
[----:B------:R3:W-:Y:S01]  /*6660*/  MUFU.EX2 R177, R2 ;  /* 0x0000000200b17308 */ /* 0x0007e20000000800 */
[----:B------:R-:W-:Y:S02]  /*6670*/  IMAD.MOV.U32 R104, RZ, RZ, R193 ;  /* 0x000000ffff687224 */ /* 0x000fe400078e00c1 */
[----:B------:R-:W-:Y:S02]  /*6680*/  IMAD.MOV.U32 R148, RZ, RZ, R159 ;  /* 0x000000ffff947224 */ /* 0x000fe400078e009f */
[----:B--2---:R-:W-:Y:S01]  /*6690*/  FFMA.FTZ R7, R129, UR33, -R20 ;  /* 0x0000002181077c23 */ /* 0x004fe20008010814 */
[----:B------:R-:W-:-:S02]  /*66a0*/  IMAD.MOV.U32 R83, RZ, RZ, R158 ;  /* 0x000000ffff537224 */ /* 0x000fc400078e009e */
[----:B------:R2:W-:Y:S01]  /*66b0*/  MUFU.EX2 R193, R0 ;  /* 0x0000000000c17308 */ /* 0x0005e20000000800 */
[----:B------:R-:W-:Y:S02]  /*66c0*/  IMAD.MOV.U32 R117, RZ, RZ, R157 ;  /* 0x000000ffff757224 */ /* 0x000fe400078e009d */
[----:B------:R-:W-:Y:S01]  /*66d0*/  IMAD.MOV.U32 R119, RZ, RZ, R156 ;  /* 0x000000ffff777224 */ /* 0x000fe200078e009c */
[----:B------:R-:W-:Y:S01]  /*66e0*/  LOP3.LUT R26, R39, UR17, R150, 0x96, !PT ;  /* 0x00000011271a7c12 */ /* 0x000fe2000f8e9696 */
[----:B------:R-:W-:Y:S01]  /*66f0*/  IMAD.MOV.U32 R105, RZ, RZ, R155 ;  /* 0x000000ffff697224 */ /* 0x000fe200078e009b */
[C---:B-1----:R-:W-:Y:S01]  /*6700*/  HMMA.16816.F32.BF16 R156, R8.reuse, R40, R64 ;  /* 0x00000028089c723c */ /* 0x042fe20000041840 */
[----:B------:R-:W-:Y:S01]  /*6710*/  IMAD.MOV.U32 R82, RZ, RZ, R154 ;  /* 0x000000ffff527224 */ /* 0x000fe200078e009a */
[----:B------:R1:W-:Y:S01]  /*6720*/  MUFU.EX2 R195, R7 ;  /* 0x0000000700c37308 */ /* 0x0003e20000000800 */
[----:B------:R-:W-:Y:S02]  /*6730*/  IMAD.MOV.U32 R81, RZ, RZ, R153 ;  /* 0x000000ffff517224 */ /* 0x000fe400078e0099 */
[----:B---3--:R-:W-:Y:S01]  /*6740*/  FFMA.FTZ R2, R128, UR33, -R20 ;  /* 0x0000002180027c23 */ /* 0x008fe20008010814 */
[----:B------:R-:W-:Y:S01]  /*6750*/  IMAD.MOV.U32 R80, RZ, RZ, R152 ;  /* 0x000000ffff507224 */ /* 0x000fe200078e0098 */
[----:B------:R-:W-:Y:S01]  /*6760*/  HMMA.16816.F32.BF16 R84, R8, R32, R84 ;  /* 0x000000200854723c */ /* 0x000fe20000041854 */
[----:B------:R-:W-:Y:S01]  /*6770*/  LOP3.LUT R16, R31, UR15, R38, 0x96, !PT ;  /* 0x0000000f1f107c12 */ /* 0x000fe2000f8e9626 */
[----:B------:R-:W-:-:S02]  /*6780*/  IMAD.MOV.U32 R150, RZ, RZ, R176 ;  /* 0x000000ffff967224 */ /* 0x000fc400078e00b0 */
[----:B--2---:R-:W-:Y:S02]  /*6790*/  FFMA.FTZ R0, R133, UR33, -R20 ;  /* 0x0000002185007c23 */ /* 0x004fe40008010814 */
[C---:B------:R-:W-:Y:S01]  /*67a0*/  HMMA.16816.F32.BF16 R152, R8.reuse, R34, R56 ;  /* 0x000000220898723c */ /* 0x040fe20000041838 */
[----:B------:R-:W-:Y:S01]  /*67b0*/  IMAD.MOV.U32 R114, RZ, RZ, R192 ;  /* 0x000000ffff727224 */ /* 0x000fe200078e00c0 */
[----:B------:R2:W-:Y:S04]  /*67c0*/  MUFU.EX2 R176, R2 ;  /* 0x0000000200b07308 */ /* 0x0005e80000000800 */
[----:B------:R-:W-:Y:S01]  /*67d0*/  HMMA.16816.F32.BF16 R64, R8, R42, R52 ;  /* 0x0000002a0840723c */ /* 0x000fe20000041834 */
[----:B-1----:R-:W-:Y:S01]  /*67e0*/  LOP3.LUT R7, R29, UR15, R24, 0x96, !PT ;  /* 0x0000000f1d077c12 */ /* 0x002fe2000f8e9618 */
[----:B------:R-:W-:Y:S01]  /*67f0*/  IMAD.WIDE.U32 R12, R46, -0x2daee0ad, RZ ;  /* 0xd2511f532e0c7825 */ /* 0x000fe200078e00ff */
[C---:B------:R-:W-:Y:S01]  /*6800*/  LOP3.LUT R69, R14.reuse, 0xffff, RZ, 0xc0, !PT ;  /* 0x0000ffff0e457812 */ /* 0x040fe200078ec0ff */
[----:B------:R1:W-:Y:S03]  /*6810*/  MUFU.EX2 R192, R0 ;  /* 0x0000000000c07308 */ /* 0x0003e60000000800 */
[----:B------:R-:W-:Y:S01]  /*6820*/  IMAD.WIDE.U32 R8, R25, -0x326172a9, RZ ;  /* 0xcd9e8d5719087825 */ /* 0x000fe200078e00ff */
[----:B------:R-:W-:-:S02]  /*6830*/  LOP3.LUT R78, R14, 0xff, RZ, 0xc0, !PT ;  /* 0x000000ff0e4e7812 */ /* 0x000fc400078ec0ff */
[--C-:B------:R-:W-:Y:S01]  /*6840*/  SHF.R.U32.HI R71, RZ, 0x10, R14.reuse ;  /* 0x00000010ff477819 */ /* 0x100fe2000001160e */
[----:B------:R-:W-:Y:S01]  /*6850*/  IMAD.WIDE.U32 R44, R19, -0x326172a9, RZ ;  /* 0xcd9e8d57132c7825 */ /* 0x000fe200078e00ff */
[----:B------:R-:W-:-:S03]  /*6860*/  SHF.R.U32.HI R79, RZ, 0x18, R14 ;  /* 0x00000018ff4f7819 */ /* 0x000fc6000001160e */
[----:B--2---:R-:W-:Y:S01]  /*6870*/  FFMA.FTZ R2, R220, UR33, -R23 ;  /* 0x00000021dc027c23 */ /* 0x004fe20008010817 */
[----:B------:R-:W-:-:S04]  /*6880*/  IMAD.WIDE.U32 R14, R27, -0x326172a9, RZ ;  /* 0xcd9e8d571b0e7825 */ /* 0x000fc800078e00ff */
[----:B------:R-:W-:-:S04]  /*6890*/  IMAD.WIDE.U32 R10, R26, -0x326172a9, RZ ;  /* 0xcd9e8d571a0a7825 */ /* 0x000fc800078e00ff */
[----:B-1----:R-:W-:Y:S01]  /*68a0*/  FFMA.FTZ R0, R132, UR33, -R20 ;  /* 0x0000002184007c23 */ /* 0x002fe20008010814 */
[----:B------:R-:W-:Y:S01]  /*68b0*/  IMAD.WIDE.U32 R38, R7, -0x326172a9, RZ ;  /* 0xcd9e8d5707267825 */ /* 0x000fe200078e00ff */
[----:B------:R-:W-:-:S03]  /*68c0*/  LOP3.LUT R7, R9, UR16, R70, 0x96, !PT ;  /* 0x0000001009077c12 */ /* 0x000fc6000f8e9646 */
[----:B------:R-:W-:Y:S01]  /*68d0*/  IMAD.WIDE.U32 R46, R16, -0x326172a9, RZ ;  /* 0xcd9e8d57102e7825 */ /* 0x000fe200078e00ff */
[----:B------:R1:W-:Y:S01]  /*68e0*/  MUFU.EX2 R129, R2 ;  /* 0x0000000200817308 */ /* 0x0003e20000000800 */
[C---:B------:R-:W-:Y:S02]  /*68f0*/  LOP3.LUT R17, R12.reuse, 0xffff, RZ, 0xc0, !PT ;  /* 0x0000ffff0c117812 */ /* 0x040fe400078ec0ff */
[----:B------:R-:W-:Y:S01]  /*6900*/  IMAD.MOV.U32 R116, RZ, RZ, R179 ;  /* 0x000000ffff747224 */ /* 0x000fe200078e00b3 */
[----:B------:R-:W-:Y:S02]  /*6910*/  LOP3.LUT R19, R12, 0xff, RZ, 0xc0, !PT ;  /* 0x000000ff0c137812 */ /* 0x000fe400078ec0ff */
[--C-:B------:R-:W-:Y:S02]  /*6920*/  SHF.R.U32.HI R18, RZ, 0x10, R12.reuse ;  /* 0x00000010ff127819 */ /* 0x100fe4000001160c */
[----:B------:R2:W-:Y:S01]  /*6930*/  MUFU.EX2 R179, R0 ;  /* 0x0000000000b37308 */ /* 0x0005e20000000800 */
[----:B------:R-:W-:-:S02]  /*6940*/  SHF.R.U32.HI R24, RZ, 0x18, R12 ;  /* 0x00000018ff187819 */ /* 0x000fc4000001160c */
[----:B------:R-:W-:Y:S02]  /*6950*/  LOP3.LUT R15, R15, UR16, R68, 0x96, !PT ;  /* 0x000000100f0f7c12 */ /* 0x000fe4000f8e9644 */
[----:B------:R-:W-:Y:S02]  /*6960*/  LOP3.LUT R14, R45, UR14, R14, 0x96, !PT ;  /* 0x0000000e2d0e7c12 */ /* 0x000fe4000f8e960e */
[----:B------:R-:W-:Y:S01]  /*6970*/  LOP3.LUT R12, R11, UR16, R70, 0x96, !PT ;  /* 0x000000100b0c7c12 */ /* 0x000fe2000f8e9646 */
[----:B-1----:R-:W-:Y:S01]  /*6980*/  FFMA.FTZ R2, R142, UR33, -R23 ;  /* 0x000000218e027c23 */ /* 0x002fe20008010817 */
[----:B------:R-:W-:Y:S01]  /*6990*/  LOP3.LUT R16, R47, UR14, R10, 0x96, !PT ;  /* 0x0000000e2f107c12 */ /* 0x000fe2000f8e960a */
[----:B------:R-:W-:Y:S01]  /*69a0*/  IMAD.WIDE.U32 R10, R7, -0x2daee0ad, RZ ;  /* 0xd2511f53070a7825 */ /* 0x000fe200078e00ff */
[----:B------:R-:W-:Y:S01]  /*69b0*/  SHF.R.U32.HI R7, RZ, 0x8, R17 ;  /* 0x00000008ff077819 */ /* 0x000fe20000011611 */
[----:B------:R1:W-:Y:S01]  /*69c0*/  MUFU.EX2 R130, R2 ;  /* 0x0000000200827308 */ /* 0x0003e20000000800 */
[----:B--2---:R-:W-:Y:S01]  /*69d0*/  LOP3.LUT R0, R13, UR21, R48, 0x96, !PT ;  /* 0x000000150d007c12 */ /* 0x004fe2000f8e9630 */
[----:B------:R-:W-:Y:S01]  /*69e0*/  IMAD.WIDE.U32 R54, R14, -0x2daee0ad, RZ ;  /* 0xd2511f530e367825 */ /* 0x000fe200078e00ff */
[----:B------:R-:W-:-:S02]  /*69f0*/  LOP3.LUT R13, R39, UR14, R8, 0x96, !PT ;  /* 0x0000000e270d7c12 */ /* 0x000fc4000f8e9608 */
[----:B------:R-:W-:Y:S01]  /*6a00*/  LOP3.LUT R28, R11, UR13, R28, 0x96, !PT ;  /* 0x0000000d0b1c7c12 */ /* 0x000fe2000f8e961c */
[----:B------:R-:W-:Y:S01]  /*6a10*/  IMAD.WIDE.U32 R8, R15, -0x2daee0ad, RZ ;  /* 0xd2511f530f087825 */ /* 0x000fe200078e00ff */
[----:B------:R-:W-:Y:S02]  /*6a20*/  PRMT R11, R19, 0x5410, R7 ;  /* 0x00005410130b7816 */ /* 0x000fe40000000007 */
[C---:B-1----:R-:W-:Y:S02]  /*6a30*/  LOP3.LUT R2, R0.reuse, 0xffff, RZ, 0xc0, !PT ;  /* 0x0000ffff00027812 */ /* 0x042fe400078ec0ff */
[----:B------:R-:W-:Y:S02]  /*6a40*/  LOP3.LUT R26, R55, UR5, R8, 0x96, !PT ;  /* 0x00000005371a7c12 */ /* 0x000fe4000f8e9608 */
[----:B------:R-:W-:Y:S02]  /*6a50*/  SHF.R.U32.HI R7, RZ, 0x8, R2 ;  /* 0x00000008ff077819 */ /* 0x000fe40000011602 */
[----:B------:R-:W-:Y:S01]  /*6a60*/  LOP3.LUT R2, R0, 0xff, RZ, 0xc0, !PT ;  /* 0x000000ff00027812 */ /* 0x000fe200078ec0ff */
[----:B------:R-:W-:Y:S01]  /*6a70*/  FFMA.FTZ R8, R141, UR33, -R23 ;  /* 0x000000218d087c23 */ /* 0x000fe20008010817 */
[----:B------:R-:W-:-:S02]  /*6a80*/  IMAD.WIDE.U32 R14, R12, -0x2daee0ad, RZ ;  /* 0xd2511f530c0e7825 */ /* 0x000fc400078e00ff */
[----:B------:R-:W-:Y:S01]  /*6a90*/  PRMT R12, R2, 0x5410, R7 ;  /* 0x00005410020c7816 */ /* 0x000fe20000000007 */
[----:B------:R1:W2:Y:S01]  /*6aa0*/  MUFU.EX2 R128, R8 ;  /* 0x0000000800807308 */ /* 0x0002a20000000800 */
[--C-:B------:R-:W-:Y:S01]  /*6ab0*/  SHF.R.U32.HI R2, RZ, 0x10, R0.reuse ;  /* 0x00000010ff027819 */ /* 0x100fe20000011600 */
[----:B------:R-:W-:Y:S01]  /*6ac0*/  IMAD.WIDE.U32 R52, R13, -0x2daee0ad, RZ ;  /* 0xd2511f530d347825 */ /* 0x000fe200078e00ff */
[----:B------:R-:W-:Y:S02]  /*6ad0*/  SHF.R.U32.HI R7, RZ, 0x18, R0 ;  /* 0x00000018ff077819 */ /* 0x000fe40000011600 */
[----:B------:R-:W-:Y:S01]  /*6ae0*/  LOP3.LUT R0, R2, 0xff, RZ, 0xc0, !PT ;  /* 0x000000ff02007812 */ /* 0x000fe200078ec0ff */
[----:B------:R-:W-:Y:S01]  /*6af0*/  FFMA.FTZ R2, R134, UR33, -R20 ;  /* 0x0000002186027c23 */ /* 0x000fe20008010814 */
[----:B------:R-:W-:Y:S01]  /*6b00*/  LOP3.LUT R27, R9, UR13, R50, 0x96, !PT ;  /* 0x0000000d091b7c12 */ /* 0x000fe2000f8e9632 */
[----:B------:R-:W-:Y:S01]  /*6b10*/  IMAD.WIDE.U32 R50, R16, -0x2daee0ad, RZ ;  /* 0xd2511f5310327825 */ /* 0x000fe200078e00ff */
[----:B------:R-:W-:Y:S01]  /*6b20*/  LOP3.LUT R17, R53, UR5, R10, 0x96, !PT ;  /* 0x0000000535117c12 */ /* 0x000fe2000f8e960a */
[----:B------:R3:W-:Y:S01]  /*6b30*/  MUFU.EX2 R134, R2 ;  /* 0x0000000200867308 */ /* 0x0007e20000000800 */
[----:B------:R-:W-:Y:S01]  /*6b40*/  LOP3.LUT R9, R18, 0xff, RZ, 0xc0, !PT ;  /* 0x000000ff12097812 */ /* 0x000fe200078ec0ff */
[----:B-1----:R-:W-:Y:S01]  /*6b50*/  FFMA.FTZ R8, R221, UR33, -R23 ;  /* 0x00000021dd087c23 */ /* 0x002fe20008010817 */
[----:B------:R-:W-:-:S05]  /*6b60*/  PRMT R10, R0, 0x5410, R7 ;  /* 0x00005410000a7816 */ /* 0x000fca0000000007 */
[----:B------:R2:W1:Y:S01]  /*6b70*/  MUFU.EX2 R127, R8 ;  /* 0x00000008007f7308 */ /* 0x0004620000000800 */
[--C-:B------:R-:W-:Y:S02]  /*6b80*/  HSET2.LE.AND R0, R11, R94.reuse, PT ;  /* 0x0000005e0b007233 */ /* 0x100fe40003803000 */
[----:B------:R-:W-:Y:S02]  /*6b90*/  PRMT R9, R9, 0x5410, R24 ;  /* 0x0000541009097816 */ /* 0x000fe40000000018 */
[----:B---3--:R-:W-:Y:S02]  /*6ba0*/  F2FP.BF16.F32.PACK_AB R2, R240, R245 ;  /* 0x000000f5f002723e */ /* 0x008fe400000010ff */
[----:B------:R-:W-:Y:S02]  /*6bb0*/  LOP3.LUT R25, R51, UR5, R14, 0x96, !PT ;  /* 0x0000000533197c12 */ /* 0x000fe4000f8e960e */
[----:B------:R-:W-:Y:S02]  /*6bc0*/  LOP3.LUT R14, R0, R2, RZ, 0xc0, !PT ;  /* 0x00000002000e7212 */ /* 0x000fe400078ec0ff */
[----:B------:R-:W-:-:S02]  /*6bd0*/  HSET2.LE.AND R0, R12, R94, PT ;  /* 0x0000005e0c007233 */ /* 0x000fc40003803000 */
[----:B------:R-:W-:Y:S02]  /*6be0*/  F2FP.BF16.F32.PACK_AB R2, R246, R251 ;  /* 0x000000fbf602723e */ /* 0x000fe400000010ff */
[----:B------:R-:W-:Y:S01]  /*6bf0*/  HSET2.LE.AND R7, R9, R94, PT ;  /* 0x0000005e09077233 */ /* 0x000fe20003803000 */
[----:B------:R-:W-:Y:S01]  /*6c00*/  FFMA.FTZ R9, R135, UR33, -R20 ;  /* 0x0000002187097c23 */ /* 0x000fe20008010814 */
[----:B--2---:R-:W-:Y:S02]  /*6c10*/  F2FP.BF16.F32.PACK_AB R8, R128, R130 ;  /* 0x000000828008723e */ /* 0x004fe400000010ff */
[----:B------:R-:W-:Y:S01]  /*6c20*/  LOP3.LUT R12, R0, R2, RZ, 0xc0, !PT ;  /* 0x00000002000c7212 */ /* 0x000fe200078ec0ff */
[----:B------:R-:W-:Y:S01]  /*6c30*/  FFMA.FTZ R2, R161, UR33, -R21 ;  /* 0x00000021a1027c23 */ /* 0x000fe20008010815 */
[----:B------:R-:W-:Y:S01]  /*6c40*/  LOP3.LUT R29, R15, UR13, R30, 0x96, !PT ;  /* 0x0000000d0f1d7c12 */ /* 0x000fe2000f8e961e */
[----:B------:R2:W-:Y:S01]  /*6c50*/  MUFU.EX2 R133, R9 ;  /* 0x0000000900857308 */ /* 0x0005e20000000800 */
[----:B------:R-:W-:-:S02]  /*6c60*/  LOP3.LUT R15, R7, R8, RZ, 0xc0, !PT ;  /* 0x00000008070f7212 */ /* 0x000fc400078ec0ff */
[----:B------:R-:W-:Y:S01]  /*6c70*/  HSET2.LE.AND R7, R10, R94, PT ;  /* 0x0000005e0a077233 */ /* 0x000fe20003803000 */
[----:B------:R-:W-:Y:S01]  /*6c80*/  FFMA.FTZ R0, R140, UR33, -R20 ;  /* 0x000000218c007c23 */ /* 0x000fe20008010814 */
[----:B-1----:R-:W-:-:S03]  /*6c90*/  F2FP.BF16.F32.PACK_AB R8, R127, R129 ;  /* 0x000000817f08723e */ /* 0x002fc600000010ff */
[----:B------:R1:W-:Y:S01]  /*6ca0*/  MUFU.EX2 R123, R2 ;  /* 0x00000002007b7308 */ /* 0x0003e20000000800 */
[----:B------:R-:W-:Y:S01]  /*6cb0*/  LOP3.LUT R13, R7, R8, RZ, 0xc0, !PT ;  /* 0x00000008070d7212 */ /* 0x000fe200078ec0ff */
[----:B------:R-:W-:-:S04]  /*6cc0*/  IMAD.WIDE.U32 R10, R27, -0x326172a9, RZ ;  /* 0xcd9e8d571b0a7825 */ /* 0x000fc800078e00ff */
[----:B--2---:R-:W-:Y:S02]  /*6cd0*/  FFMA.FTZ R9, R139, UR33, -R20 ;  /* 0x000000218b097c23 */ /* 0x004fe40008010814 */
[----:B------:R2:W-:Y:S01]  /*6ce0*/  MUFU.EX2 R131, R0 ;  /* 0x0000000000837308 */ /* 0x0005e20000000800 */
[----:B------:R-:W-:Y:S02]  /*6cf0*/  IMAD.MOV.U32 R210, RZ, RZ, R82 ;  /* 0x000000ffffd27224 */ /* 0x000fe400078e0052 */
[----:B-1----:R-:W-:-:S05]  /*6d00*/  FFMA.FTZ R2, R162, UR33, -R21 ;  /* 0x00000021a2027c23 */ /* 0x002fca0008010815 */
[----:B------:R1:W-:Y:S01]  /*6d10*/  MUFU.EX2 R132, R9 ;  /* 0x0000000900847308 */ /* 0x0003e20000000800 */
[----:B------:R-:W-:Y:S01]  /*6d20*/  LOP3.LUT R37, R11, UR12, R44, 0x96, !PT ;  /* 0x0000000c0b257c12 */ /* 0x000fe2000f8e962c */
[----:B------:R-:W-:Y:S02]  /*6d30*/  IMAD.MOV.U32 R82, RZ, RZ, R83 ;  /* 0x000000ffff527224 */ /* 0x000fe400078e0053 */
[----:B------:R-:W-:-:S04]  /*6d40*/  IMAD.MOV.U32 R83, RZ, RZ, R120 ;  /* 0x000000ffff537224 */ /* 0x000fc800078e0078 */
[----:B------:R3:W4:Y:S01]  /*6d50*/  MUFU.EX2 R122, R2 ;  /* 0x00000002007a7308 */ /* 0x0007220000000800 */
[----:B--2---:R-:W-:Y:S01]  /*6d60*/  FFMA.FTZ R0, R167, UR33, -R21 ;  /* 0x00000021a7007c23 */ /* 0x004fe20008010815 */
[----:B------:R-:W-:Y:S02]  /*6d70*/  IMAD.MOV.U32 R211, RZ, RZ, R81 ;  /* 0x000000ffffd37224 */ /* 0x000fe400078e0051 */
[----:B-1----:R-:W-:-:S04]  /*6d80*/  IMAD.WIDE.U32 R8, R26, -0x326172a9, RZ ;  /* 0xcd9e8d571a087825 */ /* 0x002fc800078e00ff */
[----:B------:R1:W-:Y:S01]  /*6d90*/  MUFU.EX2 R126, R0 ;  /* 0x00000000007e7308 */ /* 0x0003e20000000800 */
[----:B------:R-:W-:Y:S01]  /*6da0*/  LOP3.LUT R18, R9, UR22, R10, 0x96, !PT ;  /* 0x0000001609127c12 */ /* 0x000fe2000f8e960a */
[----:B---3--:R-:W-:Y:S01]  /*6db0*/  FFMA.FTZ R2, R226, UR33, -R22 ;  /* 0x00000021e2027c23 */ /* 0x008fe20008010816 */
[----:B------:R-:W-:Y:S01]  /*6dc0*/  LOP3.LUT R44, R8, 0xffff, RZ, 0xc0, !PT ;  /* 0x0000ffff082c7812 */ /* 0x000fe200078ec0ff */
[----:B------:R-:W-:Y:S01]  /*6dd0*/  IMAD.WIDE.U32 R10, R28, -0x326172a9, RZ ;  /* 0xcd9e8d571c0a7825 */ /* 0x000fe200078e00ff */
[----:B------:R-:W-:-:S03]  /*6de0*/  LOP3.LUT R48, R8, 0xff, RZ, 0xc0, !PT ;  /* 0x000000ff08307812 */ /* 0x000fc600078ec0ff */
[----:B------:R2:W-:Y:S01]  /*6df0*/  MUFU.EX2 R120, R2 ;  /* 0x0000000200787308 */ /* 0x0005e20000000800 */
[--C-:B------:R-:W-:Y:S02]  /*6e00*/  SHF.R.U32.HI R45, RZ, 0x10, R8.reuse ;  /* 0x00000010ff2d7819 */ /* 0x100fe40000011608 */
[----:B------:R-:W-:Y:S01]  /*6e10*/  SHF.R.U32.HI R47, RZ, 0x18, R8 ;  /* 0x00000018ff2f7819 */ /* 0x000fe20000011608 */
[----:B------:R-:W-:-:S04]  /*6e20*/  IMAD.WIDE.U32 R8, R17, -0x326172a9, RZ ;  /* 0xcd9e8d5711087825 */ /* 0x000fc800078e00ff */
[----:B-1----:R-:W-:Y:S01]  /*6e30*/  FFMA.FTZ R0, R166, UR33, -R21 ;  /* 0x00000021a6007c23 */ /* 0x002fe20008010815 */
[----:B------:R-:W-:Y:S01]  /*6e40*/  IMAD.MOV.U32 R81, RZ, RZ, R121 ;  /* 0x000000ffff517224 */ /* 0x000fe200078e0079 */
[----:B------:R-:W-:Y:S01]  /*6e50*/  HMMA.16816.F32.BF16 R56, R12, R32, R88 ;  /* 0x000000200c38723c */ /* 0x000fe20000041858 */
[----:B------:R-:W-:Y:S02]  /*6e60*/  IMAD.MOV.U32 R121, RZ, RZ, R124 ;  /* 0x000000ffff797224 */ /* 0x000fe400078e007c */
[----:B------:R-:W-:Y:S01]  /*6e70*/  IMAD.MOV.U32 R219, RZ, RZ, R118 ;  /* 0x000000ffffdb7224 */ /* 0x000fe200078e0076 */
[----:B------:R1:W3:Y:S01]  /*6e80*/  MUFU.EX2 R124, R0 ;  /* 0x00000000007c7308 */ /* 0x0002e20000000800 */
[----:B--2---:R-:W-:Y:S02]  /*6e90*/  FFMA.FTZ R2, R224, UR33, -R22 ;  /* 0x00000021e0027c23 */ /* 0x004fe40008010816 */
[----:B------:R-:W-:Y:S01]  /*6ea0*/  LOP3.LUT R32, R11, UR12, R38, 0x96, !PT ;  /* 0x0000000c0b207c12 */ /* 0x000fe2000f8e9626 */
[----:B------:R-:W-:Y:S01]  /*6eb0*/  IMAD.MOV.U32 R166, RZ, RZ, R80 ;  /* 0x000000ffffa67224 */ /* 0x000fe200078e0050 */
[----:B------:R-:W-:-:S03]  /*6ec0*/  LOP3.LUT R16, R8, 0xffff, RZ, 0xc0, !PT ;  /* 0x0000ffff08107812 */ /* 0x000fc600078ec0ff */
[----:B------:R2:W3:Y:S01]  /*6ed0*/  MUFU.EX2 R118, R2 ;  /* 0x0000000200767308 */ /* 0x0004e20000000800 */
[----:B------:R-:W-:Y:S02]  /*6ee0*/  LOP3.LUT R19, R8, 0xff, RZ, 0xc0, !PT ;  /* 0x000000ff08137812 */ /* 0x000fe400078ec0ff */
[--C-:B------:R-:W-:Y:S02]  /*6ef0*/  SHF.R.U32.HI R17, RZ, 0x10, R8.reuse ;  /* 0x00000010ff117819 */ /* 0x100fe40000011608 */
[----:B------:R-:W-:Y:S01]  /*6f00*/  SHF.R.U32.HI R24, RZ, 0x18, R8 ;  /* 0x00000018ff187819 */ /* 0x000fe20000011608 */
[----:B------:R-:W-:Y:S01]  /*6f10*/  IMAD.MOV.U32 R80, RZ, RZ, R92 ;  /* 0x000000ffff507224 */ /* 0x000fe200078e005c */
[----:B-1----:R-:W-:Y:S01]  /*6f20*/  LOP3.LUT R0, R9, UR22, R10, 0x96, !PT ;  /* 0x0000001609007c12 */ /* 0x002fe2000f8e960a */
[----:B------:R-:W-:Y:S01]  /*6f30*/  IMAD.WIDE.U32 R10, R29, -0x326172a9, RZ ;  /* 0xcd9e8d571d0a7825 */ /* 0x000fe200078e00ff */
[----:B------:R-:W-:Y:S01]  /*6f40*/  SHF.R.U32.HI R7, RZ, 0x8, R69 ;  /* 0x00000008ff077819 */ /* 0x000fe20000011645 */
[----:B------:R-:W1:Y:S02]  /*6f50*/  LDSM.16.MT88.4 R28, [R213+0x5000] ;  /* 0x00500000d51c783b */ /* 0x000e640000004200 */
[----:B------:R-:W-:-:S04]  /*6f60*/  IMAD.WIDE.U32 R8, R25, -0x326172a9, RZ ;  /* 0xcd9e8d5719087825 */ /* 0x000fc800078e00ff */
[----:B--2---:R-:W-:Y:S01]  /*6f70*/  FFMA.FTZ R2, R222, UR33, -R22 ;  /* 0x00000021de027c23 */ /* 0x004fe20008010816 */
[----:B------:R-:W-:Y:S01]  /*6f80*/  IMAD.MOV.U32 R92, RZ, RZ, R116 ;  /* 0x000000ffff5c7224 */ /* 0x000fe200078e0074 */
[----:B------:R-:W-:Y:S02]  /*6f90*/  LOP3.LUT R26, R11, UR12, R46, 0x96, !PT ;  /* 0x0000000c0b1a7c12 */ /* 0x000fe4000f8e962e */
[----:B------:R2:W-:Y:S01]  /*6fa0*/  MUFU.EX2 R116, R2 ;  /* 0x0000000200747308 */ /* 0x0005e20000000800 */
[----:B------:R-:W-:Y:S02]  /*6fb0*/  LOP3.LUT R27, R9, UR22, R10, 0x96, !PT ;  /* 0x00000016091b7c12 */ /* 0x000fe4000f8e960a */
[----:B------:R-:W-:Y:S02]  /*6fc0*/  LOP3.LUT R46, R8, 0xffff, RZ, 0xc0, !PT ;  /* 0x0000ffff082e7812 */ /* 0x000fe400078ec0ff */
[----:B------:R-:W-:Y:S02]  /*6fd0*/  PRMT R39, R78, 0x5410, R7 ;  /* 0x000054104e277816 */ /* 0x000fe40000000007 */
[----:B------:R-:W-:Y:S01]  /*6fe0*/  SHF.R.U32.HI R11, RZ, 0x10, R0 ;  /* 0x00000010ff0b7819 */ /* 0x000fe20000011600 */
[----:B------:R-:W-:Y:S01]  /*6ff0*/  HMMA.16816.F32.BF16 R60, R12, R34, R60 ;  /* 0x000000220c3c723c */ /* 0x000fe2000004183c */
[----:B------:R-:W-:-:S02]  /*7000*/  LOP3.LUT R9, R71, 0xff, RZ, 0xc0, !PT ;  /* 0x000000ff47097812 */ /* 0x000fc400078ec0ff */
[----:B------:R-:W-:Y:S02]  /*7010*/  LOP3.LUT R7, R17, 0xff, RZ, 0xc0, !PT ;  /* 0x000000ff11077812 */ /* 0x000fe400078ec0ff */
[----:B------:R-:W-:Y:S01]  /*7020*/  LOP3.LUT R53, R8, 0xff, RZ, 0xc0, !PT ;  /* 0x000000ff08357812 */ /* 0x000fe200078ec0ff */
[----:B------:R-:W-:Y:S01]  /*7030*/  HMMA.16816.F32.BF16 R68, R12, R40, R96 ;  /* 0x000000280c44723c */ /* 0x000fe20000041860 */
[----:B--2---:R-:W-:Y:S02]  /*7040*/  LOP3.LUT R2, R0, 0xffff, RZ, 0xc0, !PT ;  /* 0x0000ffff00027812 */ /* 0x004fe400078ec0ff */
[----:B------:R-:W-:-:S03]  /*7050*/  SHF.R.U32.HI R51, RZ, 0x10, R8 ;  /* 0x00000010ff337819 */ /* 0x000fc60000011608 */
[----:B------:R-:W-:Y:S01]  /*7060*/  HMMA.16816.F32.BF16 R72, R12, R42, R72 ;  /* 0x0000002a0c48723c */ /* 0x000fe20000041848 */
[----:B------:R-:W-:Y:S02]  /*7070*/  SHF.R.U32.HI R49, RZ, 0x18, R8 ;  /* 0x00000018ff317819 */ /* 0x000fe40000011608 */
[----:B------:R-:W-:Y:S01]  /*7080*/  SHF.R.U32.HI R10, RZ, 0x18, R0 ;  /* 0x00000018ff0a7819 */ /* 0x000fe20000011600 */
[----:B------:R-:W-:Y:S01]  /*7090*/  IMAD.MOV.U32 R218, RZ, RZ, R115 ;  /* 0x000000ffffda7224 */ /* 0x000fe200078e0073 */
[----:B------:R-:W-:Y:S01]  /*70a0*/  SHF.R.U32.HI R2, RZ, 0x8, R2 ;  /* 0x00000008ff027819 */ /* 0x000fe20000011602 */
[----:B------:R-:W-:Y:S01]  /*70b0*/  IMAD.MOV.U32 R135, RZ, RZ, R219 ;  /* 0x000000ffff877224 */ /* 0x000fe200078e00db */
[----:B------:R-:W-:Y:S01]  /*70c0*/  LOP3.LUT R12, R0, 0xff, RZ, 0xc0, !PT ;  /* 0x000000ff000c7812 */ /* 0x000fe200078ec0ff */
[----:B------:R-:W-:Y:S01]  /*70d0*/  IMAD.MOV.U32 R164, RZ, RZ, R105 ;  /* 0x000000ffffa47224 */ /* 0x000fe200078e0069 */
[----:B------:R-:W-:Y:S02]  /*70e0*/  SHF.R.U32.HI R8, RZ, 0x8, R16 ;  /* 0x00000008ff087819 */ /* 0x000fe40000011610 */
[----:B------:R-:W-:Y:S01]  /*70f0*/  PRMT R38, R9, 0x5410, R79 ;  /* 0x0000541009267816 */ /* 0x000fe2000000004f */
[----:B------:R-:W-:Y:S01]  /*7100*/  FFMA.FTZ R17, R143, UR33, -R20 ;  /* 0x000000218f117c23 */ /* 0x000fe20008010814 */
[----:B------:R-:W-:Y:S01]  /*7110*/  LOP3.LUT R0, R11, 0xff, RZ, 0xc0, !PT ;  /* 0x000000ff0b007812 */ /* 0x000fe200078ec0ff */
[----:B------:R-:W2:Y:S01]  /*7120*/  LDSM.16.MT88.4 R40, [R214+0x5000] ;  /* 0x00500000d628783b */ /* 0x000ea20000004200 */
[----:B------:R-:W-:Y:S01]  /*7130*/  PRMT R16, R7, 0x5410, R24 ;  /* 0x0000541007107816 */ /* 0x000fe20000000018 */
[----:B------:R-:W-:Y:S01]  /*7140*/  FFMA.FTZ R7, R223, UR33, -R22 ;  /* 0x00000021df077c23 */ /* 0x000fe20008010816 */
[----:B------:R-:W-:-:S02]  /*7150*/  PRMT R11, R12, 0x5410, R2 ;  /* 0x000054100c0b7816 */ /* 0x000fc40000000002 */
[----:B------:R-:W-:Y:S02]  /*7160*/  PRMT R19, R19, 0x5410, R8 ;  /* 0x0000541013137816 */ /* 0x000fe40000000008 */
[----:B------:R-:W-:Y:S01]  /*7170*/  PRMT R2, R0, 0x5410, R10 ;  /* 0x0000541000027816 */ /* 0x000fe2000000000a */
[----:B------:R3:W1:Y:S02]  /*7180*/  MUFU.EX2 R115, R7 ;  /* 0x0000000700737308 */ /* 0x0006640000000800 */
[--C-:B------:R-:W-:Y:S02]  /*7190*/  HSET2.LE.AND R0, R19, R94.reuse, PT ;  /* 0x0000005e13007233 */ /* 0x100fe40003803000 */
[----:B------:R-:W-:Y:S02]  /*71a0*/  HSET2.LE.AND R13, R2, R94, PT ;  /* 0x0000005e020d7233 */ /* 0x000fe40003803000 */
[----:B----4-:R-:W-:-:S04]  /*71b0*/  F2FP.BF16.F32.PACK_AB R2, R122, R123 ;  /* 0x0000007b7a02723e */ /* 0x010fc800000010ff */
[----:B------:R-:W-:Y:S01]  /*71c0*/  LOP3.LUT R14, R0, R2, RZ, 0xc0, !PT ;  /* 0x00000002000e7212 */ /* 0x000fe200078ec0ff */
[----:B------:R-:W-:Y:S01]  /*71d0*/  FFMA.FTZ R0, R231, UR33, -R23 ;  /* 0x00000021e7007c23 */ /* 0x000fe20008010817 */
[----:B------:R-:W-:Y:S01]  /*71e0*/  FFMA.FTZ R10, R145, UR33, -R20 ;  /* 0x00000021910a7c23 */ /* 0x000fe20008010814 */
[----:B------:R-:W-:Y:S02]  /*71f0*/  IMAD.MOV.U32 R219, RZ, RZ, R80 ;  /* 0x000000ffffdb7224 */ /* 0x000fe400078e0050 */
[----:B------:R-:W-:Y:S02]  /*7200*/  IMAD.MOV.U32 R105, RZ, RZ, R114 ;  /* 0x000000ffff697224 */ /* 0x000fe400078e0072 */
[----:B---3--:R-:W-:Y:S01]  /*7210*/  FFMA.FTZ R7, R144, UR33, -R20 ;  /* 0x0000002190077c23 */ /* 0x008fe20008010814 */
[----:B------:R-:W-:Y:S01]  /*7220*/  IMAD.MOV.U32 R145, RZ, RZ, R218 ;  /* 0x000000ffff917224 */ /* 0x000fe200078e00da */
[----:B------:R3:W-:Y:S01]  /*7230*/  MUFU.EX2 R114, R0 ;  /* 0x0000000000727308 */ /* 0x0007e20000000800 */
[----:B------:R-:W-:-:S02]  /*7240*/  IMAD.MOV.U32 R144, RZ, RZ, R121 ;  /* 0x000000ffff907224 */ /* 0x000fc400078e0079 */
[----:B------:R-:W-:Y:S01]  /*7250*/  IMAD.MOV.U32 R218, RZ, RZ, R82 ;  /* 0x000000ffffda7224 */ /* 0x000fe200078e0052 */
[----:B------:R-:W-:Y:S01]  /*7260*/  HSET2.LE.AND R11, R11, R94, PT ;  /* 0x0000005e0b0b7233 */ /* 0x000fe20003803000 */
[----:B------:R-:W-:Y:S01]  /*7270*/  IMAD.MOV.U32 R82, RZ, RZ, R119 ;  /* 0x000000ffff527224 */ /* 0x000fe200078e0077 */
[----:B------:R-:W-:Y:S02]  /*7280*/  F2FP.BF16.F32.PACK_AB R12, R124, R126 ;  /* 0x0000007e7c0c723e */ /* 0x000fe400000010ff */
[----:B------:R4:W-:Y:S01]  /*7290*/  MUFU.EX2 R121, R7 ;  /* 0x0000000700797308 */ /* 0x0009e20000000800 */
[----:B------:R-:W-:Y:S01]  /*72a0*/  IMAD.WIDE.U32 R8, R77, -0x2daee0ad, RZ ;  /* 0xd2511f534d087825 */ /* 0x000fe200078e00ff */
[----:B------:R-:W-:-:S03]  /*72b0*/  LOP3.LUT R2, R45, 0xff, RZ, 0xc0, !PT ;  /* 0x000000ff2d027812 */ /* 0x000fc600078ec0ff */
[----:B---3--:R-:W-:Y:S01]  /*72c0*/  FFMA.FTZ R0, R230, UR33, -R23 ;  /* 0x00000021e6007c23 */ /* 0x008fe20008010817 */
[----:B------:R-:W-:Y:S02]  /*72d0*/  IMAD.MOV.U32 R230, RZ, RZ, R164 ;  /* 0x000000ffffe67224 */ /* 0x000fe400078e00a4 */
[----:B------:R1:W-:Y:S01]  /*72e0*/  MUFU.EX2 R119, R10 ;  /* 0x0000000a00777308 */ /* 0x0003e20000000800 */
[----:B------:R-:W-:Y:S02]  /*72f0*/  IMAD.MOV.U32 R164, RZ, RZ, R219 ;  /* 0x000000ffffa47224 */ /* 0x000fe400078e00db */
[----:B------:R-:W-:Y:S01]  /*7300*/  IMAD.MOV.U32 R219, RZ, RZ, R113 ;  /* 0x000000ffffdb7224 */ /* 0x000fe200078e0071 */
[----:B----4-:R-:W-:Y:S02]  /*7310*/  HSET2.LE.AND R7, R16, R94, PT ;  /* 0x0000005e10077233 */ /* 0x010fe40003803000 */
[----:B------:R-:W-:Y:S02]  /*7320*/  F2FP.BF16.F32.PACK_AB R16, R118, R120 ;  /* 0x000000787610723e */ /* 0x000fe400000010ff */
[----:B------:R3:W4:Y:S01]  /*7330*/  MUFU.EX2 R113, R0 ;  /* 0x0000000000717308 */ /* 0x0007220000000800 */
[----:B------:R-:W-:Y:S01]  /*7340*/  LOP3.LUT R12, R11, R12, RZ, 0xc0, !PT ;  /* 0x0000000c0b0c7212 */ /* 0x000fe200078ec0ff */
[----:B------:R-:W-:Y:S01]  /*7350*/  IMAD.MOV.U32 R231, RZ, RZ, R110 ;  /* 0x000000ffffe77224 */ /* 0x000fe200078e006e */
[----:B------:R-:W-:-:S02]  /*7360*/  LOP3.LUT R13, R13, R16, RZ, 0xc0, !PT ;  /* 0x000000100d0d7212 */ /* 0x000fc400078ec0ff */
[----:B-1----:R-:W-:Y:S01]  /*7370*/  F2FP.BF16.F32.PACK_AB R10, R115, R116 ;  /* 0x00000074730a723e */ /* 0x002fe200000010ff */
[----:B------:R-:W-:Y:S01]  /*7380*/  IMAD.MOV.U32 R110, RZ, RZ, R95 ;  /* 0x000000ffff6e7224 */ /* 0x000fe200078e005f */
[----:B------:R-:W-:Y:S02]  /*7390*/  LOP3.LUT R24, R9, UR21, R100, 0x96, !PT ;  /* 0x0000001509187c12 */ /* 0x000fe4000f8e9664 */
[----:B------:R-:W-:Y:S01]  /*73a0*/  LOP3.LUT R15, R7, R10, RZ, 0xc0, !PT ;  /* 0x0000000a070f7212 */ /* 0x000fe200078ec0ff */
[----:B---3--:R-:W-:Y:S01]  /*73b0*/  FFMA.FTZ R0, R169, UR33, -R23 ;  /* 0x00000021a9007c23 */ /* 0x008fe20008010817 */
[----:B------:R-:W-:Y:S02]  /*73c0*/  IMAD.MOV.U32 R169, RZ, RZ, R105 ;  /* 0x000000ffffa97224 */ /* 0x000fe400078e0069 */
[----:B------:R-:W-:Y:S01]  /*73d0*/  IMAD.MOV.U32 R105, RZ, RZ, R109 ;  /* 0x000000ffff697224 */ /* 0x000fe200078e006d */
[C---:B------:R-:W-:Y:S01]  /*73e0*/  LOP3.LUT R20, R8.reuse, 0xffff, RZ, 0xc0, !PT ;  /* 0x0000ffff08147812 */ /* 0x040fe200078ec0ff */
[----:B------:R-:W-:Y:S01]  /*73f0*/  IMAD.MOV.U32 R109, RZ, RZ, R112 ;  /* 0x000000ffff6d7224 */ /* 0x000fe200078e0070 */
[----:B------:R-:W-:Y:S01]  /*7400*/  LOP3.LUT R35, R8, 0xff, RZ, 0xc0, !PT ;  /* 0x000000ff08237812 */ /* 0x000fe200078ec0ff */
[----:B------:R1:W-:Y:S01]  /*7410*/  MUFU.EX2 R112, R0 ;  /* 0x0000000000707308 */ /* 0x0003e20000000800 */
[----:B------:R-:W-:-:S02]  /*7420*/  SHF.R.U32.HI R33, RZ, 0x10, R8 ;  /* 0x00000010ff217819 */ /* 0x000fc40000011608 */
[----:B------:R-:W-:Y:S01]  /*7430*/  SHF.R.U32.HI R34, RZ, 0x18, R8 ;  /* 0x00000018ff227819 */ /* 0x000fe20000011608 */
[----:B------:R-:W-:Y:S01]  /*7440*/  IMAD.WIDE.U32 R8, R37, -0x2daee0ad, RZ ;  /* 0xd2511f5325087825 */ /* 0x000fe200078e00ff */
[----:B------:R-:W-:-:S03]  /*7450*/  PRMT R101, R2, 0x5410, R47 ;  /* 0x0000541002657816 */ /* 0x000fc6000000002f */
[----:B------:R-:W-:Y:S01]  /*7460*/  FFMA.FTZ R2, R228, UR33, -R23 ;  /* 0x00000021e4027c23 */ /* 0x000fe20008010817 */
[----:B------:R-:W-:Y:S02]  /*7470*/  IMAD.MOV.U32 R221, RZ, RZ, R164 ;  /* 0x000000ffffdd7224 */ /* 0x000fe400078e00a4 */
[----:B------:R-:W-:Y:S01]  /*7480*/  IMAD.MOV.U32 R164, RZ, RZ, R219 ;  /* 0x000000ffffa47224 */ /* 0x000fe200078e00db */
[----:B------:R-:W-:Y:S01]  /*7490*/  SHF.R.U32.HI R7, RZ, 0x8, R44 ;  /* 0x00000008ff077819 */ /* 0x000fe2000001162c */
[----:B------:R-:W-:Y:S01]  /*74a0*/  IMAD.MOV.U32 R160, RZ, RZ, R218 ;  /* 0x000000ffffa07224 */ /* 0x000fe200078e00da */
[----:B------:R-:W-:Y:S01]  /*74b0*/  HMMA.16816.F32.BF16 R140, R12, R28, R84 ;  /* 0x0000001c0c8c723c */ /* 0x000fe20000041854 */
[----:B------:R-:W-:Y:S02]  /*74c0*/  IMAD.MOV.U32 R219, RZ, RZ, R111 ;  /* 0x000000ffffdb7224 */ /* 0x000fe400078e006f */
[----:B-1----:R-:W-:Y:S01]  /*74d0*/  FFMA.FTZ R0, R171, UR33, -R23 ;  /* 0x00000021ab007c23 */ /* 0x002fe20008010817 */
[----:B------:R-:W-:Y:S01]  /*74e0*/  IMAD.MOV.U32 R228, RZ, RZ, R105 ;  /* 0x000000ffffe47224 */ /* 0x000fe200078e0069 */
[----:B------:R-:W-:Y:S01]  /*74f0*/  LOP3.LUT R25, R9, UR21, R54, 0x96, !PT ;  /* 0x0000001509197c12 */ /* 0x000fe2000f8e9636 */
[----:B------:R-:W-:Y:S01]  /*7500*/  IMAD.MOV.U32 R218, RZ, RZ, R81 ;  /* 0x000000ffffda7224 */ /* 0x000fe200078e0051 */
[----:B------:R1:W3:Y:S01]  /*7510*/  MUFU.EX2 R111, R0 ;  /* 0x00000000006f7308 */ /* 0x0002e20000000800 */
[----:B------:R-:W-:Y:S01]  /*7520*/  IMAD.MOV.U32 R105, RZ, RZ, R110 ;  /* 0x000000ffff697224 */ /* 0x000fe200078e006e */
[C---:B------:R-:W-:Y:S01]  /*7530*/  LOP3.LUT R84, R8.reuse, 0xffff, RZ, 0xc0, !PT ;  /* 0x0000ffff08547812 */ /* 0x040fe200078ec0ff */
[----:B------:R-:W-:Y:S01]  /*7540*/  IMAD.MOV.U32 R80, RZ, RZ, R117 ;  /* 0x000000ffff507224 */ /* 0x000fe200078e0075 */
[----:B------:R-:W-:-:S02]  /*7550*/  LOP3.LUT R86, R8, 0xff, RZ, 0xc0, !PT ;  /* 0x000000ff08567812 */ /* 0x000fc400078ec0ff */
[--C-:B------:R-:W-:Y:S02]  /*7560*/  SHF.R.U32.HI R81, RZ, 0x10, R8.reuse ;  /* 0x00000010ff517819 */ /* 0x100fe40000011608 */
[----:B------:R-:W-:Y:S01]  /*7570*/  SHF.R.U32.HI R85, RZ, 0x18, R8 ;  /* 0x00000018ff557819 */ /* 0x000fe20000011608 */
[----:B------:R2:W-:Y:S01]  /*7580*/  MUFU.EX2 R110, R2 ;  /* 0x00000002006e7308 */ /* 0x0005e20000000800 */
[----:B------:R-:W-:Y:S01]  /*7590*/  IMAD.WIDE.U32 R8, R26, -0x2daee0ad, RZ ;  /* 0xd2511f531a087825 */ /* 0x000fe200078e00ff */
[----:B------:R-:W-:Y:S02]  /*75a0*/  PRMT R95, R48, 0x5410, R7 ;  /* 0x00005410305f7816 */ /* 0x000fe40000000007 */
[----:B-1----:R-:W-:Y:S01]  /*75b0*/  LOP3.LUT R0, R36, 0xffff, RZ, 0xc0, !PT ;  /* 0x0000ffff24007812 */ /* 0x002fe200078ec0ff */
[----:B------:R-:W-:Y:S01]  /*75c0*/  IMAD.MOV.U32 R171, RZ, RZ, R160 ;  /* 0x000000ffffab7224 */ /* 0x000fe200078e00a0 */
[----:B------:R-:W-:Y:S01]  /*75d0*/  LOP3.LUT R89, R8, 0xff, RZ, 0xc0, !PT ;  /* 0x000000ff08597812 */ /* 0x000fe200078ec0ff */
[----:B------:R-:W-:Y:S01]  /*75e0*/  IMAD.MOV.U32 R160, RZ, RZ, R80 ;  /* 0x000000ffffa07224 */ /* 0x000fe200078e0050 */
[----:B------:R-:W-:Y:S01]  /*75f0*/  SHF.R.U32.HI R7, RZ, 0x8, R0 ;  /* 0x00000008ff077819 */ /* 0x000fe20000011600 */
[----:B------:R-:W-:Y:S01]  /*7600*/  IMAD.MOV.U32 R220, RZ, RZ, R82 ;  /* 0x000000ffffdc7224 */ /* 0x000fe200078e0052 */
[----:B--2---:R-:W-:-:S02]  /*7610*/  SHF.R.U32.HI R2, RZ, 0x10, R36 ;  /* 0x00000010ff027819 */ /* 0x004fc40000011624 */
[----:B------:R-:W-:Y:S02]  /*7620*/  LOP3.LUT R80, R8, 0xffff, RZ, 0xc0, !PT ;  /* 0x0000ffff08507812 */ /* 0x000fe400078ec0ff */
[----:B------:R-:W-:Y:S01]  /*7630*/  LOP3.LUT R0, R2, 0xff, RZ, 0xc0, !PT ;  /* 0x000000ff02007812 */ /* 0x000fe200078ec0ff */
[----:B------:R-:W-:Y:S01]  /*7640*/  FFMA.FTZ R2, R227, UR33, -R23 ;  /* 0x00000021e3027c23 */ /* 0x000fe20008010817 */
[--C-:B------:R-:W-:Y:S02]  /*7650*/  SHF.R.U32.HI R82, RZ, 0x10, R8.reuse ;  /* 0x00000010ff527819 */ /* 0x100fe40000011608 */
[----:B------:R-:W-:Y:S01]  /*7660*/  SHF.R.U32.HI R88, RZ, 0x18, R8 ;  /* 0x00000018ff587819 */ /* 0x000fe20000011608 */
[----:B------:R-:W-:Y:S01]  /*7670*/  IMAD.MOV.U32 R227, RZ, RZ, R221 ;  /* 0x000000ffffe37224 */ /* 0x000fe200078e00dd */
[----:B------:R-:W-:Y:S01]  /*7680*/  SHF.R.U32.HI R8, RZ, 0x18, R36 ;  /* 0x00000018ff087819 */ /* 0x000fe20000011624 */
[----:B------:R-:W-:Y:S02]  /*7690*/  IMAD.MOV.U32 R221, RZ, RZ, R108 ;  /* 0x000000ffffdd7224 */ /* 0x000fe400078e006c */
[----:B------:R1:W-:Y:S01]  /*76a0*/  MUFU.EX2 R108, R2 ;  /* 0x00000002006c7308 */ /* 0x0003e20000000800 */
[----:B------:R-:W-:-:S02]  /*76b0*/  PRMT R8, R0, 0x5410, R8 ;  /* 0x0000541000087816 */ /* 0x000fc40000000008 */
[----:B------:R-:W-:Y:S01]  /*76c0*/  LOP3.LUT R0, R18, 0xffff, RZ, 0xc0, !PT ;  /* 0x0000ffff12007812 */ /* 0x000fe200078ec0ff */
[----:B------:R-:W-:Y:S01]  /*76d0*/  IMAD.WIDE.U32 R10, R32, -0x2daee0ad, RZ ;  /* 0xd2511f53200a7825 */ /* 0x000fe200078e00ff */
[----:B------:R-:W-:Y:S02]  /*76e0*/  LOP3.LUT R32, R9, UR21, R50, 0x96, !PT ;  /* 0x0000001509207c12 */ /* 0x000fe4000f8e9632 */
[----:B------:R-:W-:Y:S01]  /*76f0*/  LOP3.LUT R9, R36, 0xff, RZ, 0xc0, !PT ;  /* 0x000000ff24097812 */ /* 0x000fe200078ec0ff */
[----:B-1----:R-:W-:Y:S01]  /*7700*/  FFMA.FTZ R2, R174, UR33, -R23 ;  /* 0x00000021ae027c23 */ /* 0x002fe20008010817 */
[----:B------:R-:W-:Y:S02]  /*7710*/  IMAD.MOV.U32 R174, RZ, RZ, R220 ;  /* 0x000000ffffae7224 */ /* 0x000fe400078e00dc */
[----:B------:R-:W-:Y:S02]  /*7720*/  IMAD.MOV.U32 R220, RZ, RZ, R107 ;  /* 0x000000ffffdc7224 */ /* 0x000fe400078e006b */
[----:B------:R1:W-:Y:S01]  /*7730*/  MUFU.EX2 R107, R2 ;  /* 0x00000002006b7308 */ /* 0x0003e20000000800 */
[----:B------:R-:W-:Y:S01]  /*7740*/  PRMT R9, R9, 0x5410, R7 ;  /* 0x0000541009097816 */ /* 0x000fe20000000007 */
[----:B------:R-:W-:Y:S01]  /*7750*/  FFMA.FTZ R7, R170, UR33, -R23 ;  /* 0x00000021aa077c23 */ /* 0x000fe20008010817 */
[----:B------:R-:W-:-:S02]  /*7760*/  IMAD.MOV.U32 R222, RZ, RZ, R164 ;  /* 0x000000ffffde7224 */ /* 0x000fc400078e00a4 */
[----:B------:R-:W-:-:S03]  /*7770*/  IMAD.MOV.U32 R164, RZ, RZ, R109 ;  /* 0x000000ffffa47224 */ /* 0x000fc600078e006d */
[----:B------:R2:W-:Y:S01]  /*7780*/  MUFU.EX2 R109, R7 ;  /* 0x00000007006d7308 */ /* 0x0005e20000000800 */
[----:B-1----:R-:W-:Y:S02]  /*7790*/  SHF.R.U32.HI R2, RZ, 0x8, R0 ;  /* 0x00000008ff027819 */ /* 0x002fe40000011600 */
[----:B------:R-:W-:-:S04]  /*77a0*/  LOP3.LUT R0, R18, 0xff, RZ, 0xc0, !PT ;  /* 0x000000ff12007812 */ /* 0x000fc800078ec0ff */
[----:B------:R-:W-:Y:S01]  /*77b0*/  PRMT R87, R0, 0x5410, R2 ;  /* 0x0000541000577816 */ /* 0x000fe20000000002 */
[----:B------:R-:W-:Y:S01]  /*77c0*/  FFMA.FTZ R2, R151, UR33, -R23 ;  /* 0x0000002197027c23 */ /* 0x000fe20008010817 */
[--C-:B------:R-:W-:Y:S02]  /*77d0*/  SHF.R.U32.HI R0, RZ, 0x10, R18.reuse ;  /* 0x00000010ff007819 */ /* 0x100fe40000011612 */
[----:B--2---:R-:W-:Y:S01]  /*77e0*/  SHF.R.U32.HI R7, RZ, 0x18, R18 ;  /* 0x00000018ff077819 */ /* 0x004fe20000011612 */
[----:B------:R1:W-:Y:S01]  /*77f0*/  MUFU.EX2 R100, R2 ;  /* 0x0000000200647308 */ /* 0x0003e20000000800 */
[----:B------:R-:W-:-:S04]  /*7800*/  LOP3.LUT R0, R0, 0xff, RZ, 0xc0, !PT ;  /* 0x000000ff00007812 */ /* 0x000fc800078ec0ff */
[----:B------:R-:W-:Y:S02]  /*7810*/  PRMT R96, R0, 0x5410, R7 ;  /* 0x0000541000607816 */ /* 0x000fe40000000007 */
[----:B------:R-:W-:Y:S01]  /*7820*/  HSET2.LE.AND R0, R9, R94, PT ;  /* 0x0000005e09007233 */ /* 0x000fe20003803000 */
[----:B------:R-:W-:Y:S01]  /*7830*/  HMMA.16816.F32.BF16 R152, R12, R30, R152 ;  /* 0x0000001e0c98723c */ /* 0x000fe20000041898 */
[----:B-1----:R-:W-:-:S04]  /*7840*/  FFMA.FTZ R2, R163, UR33, -R23 ;  /* 0x00000021a3027c23 */ /* 0x002fc80008010817 */
[----:B------:R1:W-:Y:S01]  /*7850*/  MUFU.EX2 R99, R2 ;  /* 0x0000000200637308 */ /* 0x0003e20000000800 */
[C---:B------:R-:W-:Y:S06]  /*7860*/  HMMA.16816.F32.BF16 R156, R12.reuse, R40, R156 ;  /* 0x000000280c9c723c */ /* 0x040fec000004189c */
[----:B------:R-:W-:Y:S01]  /*7870*/  HMMA.16816.F32.BF16 R64, R12, R42, R64 ;  /* 0x0000002a0c40723c */ /* 0x000fe20000041840 */
[----:B------:R-:W-:Y:S01]  /*7880*/  FFMA.FTZ R7, R149, UR33, -R23 ;  /* 0x0000002195077c23 */ /* 0x000fe20008010817 */
[----:B-1----:R-:W-:-:S05]  /*7890*/  F2FP.BF16.F32.PACK_AB R2, R196, R197 ;  /* 0x000000c5c402723e */ /* 0x002fca00000010ff */
[----:B------:R-:W-:Y:S02]  /*78a0*/  LOP3.LUT R12, R0, R2, RZ, 0xc0, !PT ;  /* 0x00000002000c7212 */ /* 0x000fe400078ec0ff */
[--C-:B------:R-:W-:Y:S02]  /*78b0*/  HSET2.LE.AND R0, R8, R94.reuse, PT ;  /* 0x0000005e08007233 */ /* 0x100fe40003803000 */
[----:B----4-:R-:W-:Y:S01]  /*78c0*/  F2FP.BF16.F32.PACK_AB R2, R113, R114 ;  /* 0x000000727102723e */ /* 0x010fe200000010ff */
[----:B------:R1:W-:Y:S03]  /*78d0*/  MUFU.EX2 R98, R7 ;  /* 0x0000000700627308 */ /* 0x0003e60000000800 */
[----:B------:R-:W-:Y:S02]  /*78e0*/  LOP3.LUT R13, R0, R2, RZ, 0xc0, !PT ;  /* 0x00000002000d7212 */ /* 0x000fe400078ec0ff */
[----:B------:R-:W-:-:S02]  /*78f0*/  HSET2.LE.AND R0, R39, R94, PT ;  /* 0x0000005e27007233 */ /* 0x000fc40003803000 */
[----:B------:R-:W-:Y:S01]  /*7900*/  F2FP.BF16.F32.PACK_AB R2, R193, R195 ;  /* 0x000000c3c102723e */ /* 0x000fe200000010ff */
[----:B------:R-:W-:Y:S02]  /*7910*/  IMAD.MOV.U32 R223, RZ, RZ, R160 ;  /* 0x000000ffffdf7224 */ /* 0x000fe400078e00a0 */
[----:B------:R-:W-:Y:S01]  /*7920*/  IMAD.MOV.U32 R160, RZ, RZ, R106 ;  /* 0x000000ffffa07224 */ /* 0x000fe200078e006a */
[----:B------:R-:W-:Y:S02]  /*7930*/  LOP3.LUT R14, R0, R2, RZ, 0xc0, !PT ;  /* 0x00000002000e7212 */ /* 0x000fe400078ec0ff */
[----:B------:R-:W-:Y:S01]  /*7940*/  HSET2.LE.AND R0, R38, R94, PT ;  /* 0x0000005e26007233 */ /* 0x000fe20003803000 */
[----:B-1----:R-:W-:Y:S01]  /*7950*/  FFMA.FTZ R7, R232, UR33, -R21 ;  /* 0x00000021e8077c23 */ /* 0x002fe20008010815 */
[----:B---3--:R-:W-:Y:S01]  /*7960*/  F2FP.BF16.F32.PACK_AB R2, R111, R112 ;  /* 0x000000706f02723e */ /* 0x008fe200000010ff */
[----:B------:R-:W-:Y:S01]  /*7970*/  IMAD.MOV.U32 R170, RZ, RZ, R105 ;  /* 0x000000ffffaa7224 */ /* 0x000fe200078e0069 */
[----:B------:R-:W-:Y:S01]  /*7980*/  LOP3.LUT R16, R11, UR21, R52, 0x96, !PT ;  /* 0x000000150b107c12 */ /* 0x000fe2000f8e9634 */
[----:B------:R1:W-:Y:S01]  /*7990*/  MUFU.EX2 R106, R7 ;  /* 0x00000007006a7308 */ /* 0x0003e20000000800 */
[----:B------:R-:W-:Y:S01]  /*79a0*/  LOP3.LUT R15, R0, R2, RZ, 0xc0, !PT ;  /* 0x00000002000f7212 */ /* 0x000fe200078ec0ff */
[----:B------:R-:W-:Y:S01]  /*79b0*/  FFMA.FTZ R0, R168, UR33, -R21 ;  /* 0x00000021a8007c23 */ /* 0x000fe20008010815 */
[----:B------:R-:W-:Y:S01]  /*79c0*/  IMAD.MOV.U32 R167, RZ, RZ, R104 ;  /* 0x000000ffffa77224 */ /* 0x000fe200078e0068 */
[----:B------:R-:W-:-:S02]  /*79d0*/  LOP3.LUT R2, R51, 0xff, RZ, 0xc0, !PT ;  /* 0x000000ff33027812 */ /* 0x000fc400078ec0ff */
[----:B------:R-:W-:Y:S02]  /*79e0*/  LOP3.LUT R19, R10, 0xff, RZ, 0xc0, !PT ;  /* 0x000000ff0a137812 */ /* 0x000fe400078ec0ff */
[----:B------:R-:W-:Y:S01]  /*79f0*/  MUFU.EX2 R117, R17 ;  /* 0x0000001100757308 */ /* 0x000fe20000000800 */
[----:B------:R-:W-:Y:S01]  /*7a00*/  SHF.R.U32.HI R8, RZ, 0x8, R20 ;  /* 0x00000008ff087819 */ /* 0x000fe20000011614 */
[----:B------:R-:W-:Y:S01]  /*7a10*/  IMAD.MOV.U32 R163, RZ, RZ, R102 ;  /* 0x000000ffffa37224 */ /* 0x000fe200078e0066 */
[----:B------:R-:W-:Y:S01]  /*7a20*/  LDSM.16.MT88.4 R36, [R214+0x5400] ;  /* 0x00540000d624783b */ /* 0x000fe20000004200 */
[----:B-1----:R-:W-:-:S04]  /*7a30*/  FFMA.FTZ R7, R229, UR33, -R21 ;  /* 0x00000021e5077c23 */ /* 0x002fc80008010815 */
[----:B------:R1:W2:Y:S01]  /*7a40*/  MUFU.EX2 R105, R7 ;  /* 0x0000000700697308 */ /* 0x0002a20000000800 */
[----:B------:R-:W-:Y:S01]  /*7a50*/  LOP3.LUT R11, R10, 0xffff, RZ, 0xc0, !PT ;  /* 0x0000ffff0a0b7812 */ /* 0x000fe200078ec0ff */
[----:B------:R-:W-:Y:S01]  /*7a60*/  IMAD.MOV.U32 R232, RZ, RZ, R103 ;  /* 0x000000ffffe87224 */ /* 0x000fe200078e0067 */
[----:B------:R-:W-:-:S05]  /*7a70*/  PRMT R77, R2, 0x5410, R49 ;  /* 0x00005410024d7816 */ /* 0x000fca0000000031 */
[----:B------:R3:W-:Y:S01]  /*7a80*/  MUFU.EX2 R97, R0 ;  /* 0x0000000000617308 */ /* 0x0007e20000000800 */
[----:B-1----:R-:W-:-:S07]  /*7a90*/  FFMA.FTZ R7, R175, UR33, -R21 ;  /* 0x00000021af077c23 */ /* 0x002fce0008010815 */
[----:B------:R1:W-:Y:S01]  /*7aa0*/  MUFU.EX2 R104, R7 ;  /* 0x0000000700687308 */ /* 0x0003e20000000800 */
[----:B---3--:R-:W-:Y:S01]  /*7ab0*/  FFMA.FTZ R0, R234, UR33, -R22 ;  /* 0x00000021ea007c23 */ /* 0x008fe20008010816 */
[----:B------:R-:W-:Y:S02]  /*7ac0*/  SHF.R.U32.HI R17, RZ, 0x10, R10 ;  /* 0x00000010ff117819 */ /* 0x000fe4000001160a */
[----:B------:R-:W-:-:S04]  /*7ad0*/  SHF.R.U32.HI R2, RZ, 0x8, R11 ;  /* 0x00000008ff027819 */ /* 0x000fc8000001160b */
[----:B------:R3:W-:Y:S01]  /*7ae0*/  MUFU.EX2 R103, R0 ;  /* 0x0000000000677308 */ /* 0x0007e20000000800 */
[----:B------:R-:W-:Y:S02]  /*7af0*/  SHF.R.U32.HI R10, RZ, 0x18, R10 ;  /* 0x00000018ff0a7819 */ /* 0x000fe4000001160a */
[----:B-1----:R-:W-:-:S04]  /*7b00*/  SHF.R.U32.HI R7, RZ, 0x8, R46 ;  /* 0x00000008ff077819 */ /* 0x002fc8000001162e */
[----:B------:R-:W-:Y:S02]  /*7b10*/  PRMT R78, R53, 0x5410, R7 ;  /* 0x00005410354e7816 */ /* 0x000fe40000000007 */
[----:B------:R-:W-:Y:S01]  /*7b20*/  LOP3.LUT R7, R33, 0xff, RZ, 0xc0, !PT ;  /* 0x000000ff21077812 */ /* 0x000fe200078ec0ff */
[----:B---3--:R-:W-:Y:S01]  /*7b30*/  FFMA.FTZ R0, R233, UR33, -R22 ;  /* 0x00000021e9007c23 */ /* 0x008fe20008010816 */
[----:B------:R-:W-:Y:S02]  /*7b40*/  LOP3.LUT R9, R17, 0xff, RZ, 0xc0, !PT ;  /* 0x000000ff11097812 */ /* 0x000fe400078ec0ff */
[----:B------:R-:W-:Y:S01]  /*7b50*/  PRMT R19, R19, 0x5410, R2 ;  /* 0x0000541013137816 */ /* 0x000fe20000000002 */
[----:B------:R1:W3:Y:S01]  /*7b60*/  MUFU.EX2 R102, R0 ;  /* 0x0000000000667308 */ /* 0x0002e20000000800 */
[----:B------:R-:W-:Y:S01]  /*7b70*/  PRMT R26, R35, 0x5410, R8 ;  /* 0x00005410231a7816 */ /* 0x000fe20000000008 */
[----:B------:R-:W-:Y:S01]  /*7b80*/  FFMA.FTZ R2, R182, UR33, -R22 ;  /* 0x00000021b6027c23 */ /* 0x000fe20008010816 */
[----:B------:R-:W-:Y:S01]  /*7b90*/  PRMT R33, R7, 0x5410, R34 ;  /* 0x0000541007217816 */ /* 0x000fe20000000022 */
[----:B------:R-:W-:Y:S01]  /*7ba0*/  IMAD.MOV.U32 R224, RZ, RZ, R218 ;  /* 0x000000ffffe07224 */ /* 0x000fe200078e00da */
[----:B------:R-:W-:-:S02]  /*7bb0*/  LOP3.LUT R7, R16, 0xffff, RZ, 0xc0, !PT ;  /* 0x0000ffff10077812 */ /* 0x000fc400078ec0ff */
[----:B------:R-:W-:Y:S01]  /*7bc0*/  SHF.R.U32.HI R8, RZ, 0x10, R16 ;  /* 0x00000010ff087819 */ /* 0x000fe20000011610 */
[----:B------:R-:W-:Y:S01]  /*7bd0*/  IMAD.MOV.U32 R218, RZ, RZ, R93 ;  /* 0x000000ffffda7224 */ /* 0x000fe200078e005d */
[----:B------:R-:W-:Y:S01]  /*7be0*/  PRMT R18, R9, 0x5410, R10 ;  /* 0x0000541009127816 */ /* 0x000fe2000000000a */
[----:B------:R4:W-:Y:S01]  /*7bf0*/  MUFU.EX2 R93, R2 ;  /* 0x00000002005d7308 */ /* 0x0009e20000000800 */
[----:B------:R-:W-:Y:S02]  /*7c00*/  LOP3.LUT R17, R16, 0xff, RZ, 0xc0, !PT ;  /* 0x000000ff10117812 */ /* 0x000fe400078ec0ff */
[----:B-1----:R-:W-:Y:S02]  /*7c10*/  LOP3.LUT R0, R24, 0xffff, RZ, 0xc0, !PT ;  /* 0x0000ffff18007812 */ /* 0x002fe400078ec0ff */
[----:B------:R-:W-:Y:S02]  /*7c20*/  SHF.R.U32.HI R11, RZ, 0x18, R16 ;  /* 0x00000018ff0b7819 */ /* 0x000fe40000011610 */
[----:B------:R-:W-:-:S02]  /*7c30*/  SHF.R.U32.HI R9, RZ, 0x8, R0 ;  /* 0x00000008ff097819 */ /* 0x000fc40000011600 */
[----:B------:R-:W-:Y:S01]  /*7c40*/  SHF.R.U32.HI R0, RZ, 0x8, R7 ;  /* 0x00000008ff007819 */ /* 0x000fe20000011607 */
[----:B------:R-:W-:Y:S01]  /*7c50*/  FFMA.FTZ R7, R184, UR33, -R22 ;  /* 0x00000021b8077c23 */ /* 0x000fe20008010816 */
[----:B----4-:R-:W-:Y:S02]  /*7c60*/  LOP3.LUT R2, R8, 0xff, RZ, 0xc0, !PT ;  /* 0x000000ff08027812 */ /* 0x010fe400078ec0ff */
[----:B------:R-:W-:Y:S02]  /*7c70*/  PRMT R0, R17, 0x5410, R0 ;  /* 0x0000541011007816 */ /* 0x000fe40000000000 */
[----:B------:R-:W-:Y:S01]  /*7c80*/  PRMT R2, R2, 0x5410, R11 ;  /* 0x0000541002027816 */ /* 0x000fe2000000000b */
[----:B------:R1:W4:Y:S01]  /*7c90*/  MUFU.EX2 R90, R7 ;  /* 0x00000007005a7308 */ /* 0x0003220000000800 */
[----:B------:R-:W-:Y:S01]  /*7ca0*/  FFMA.FTZ R8, R185, UR33, -R23 ;  /* 0x00000021b9087c23 */ /* 0x000fe20008010817 */
[----:B------:R-:W-:Y:S01]  /*7cb0*/  HSET2.LE.AND R0, R0, R94, PT ;  /* 0x0000005e00007233 */ /* 0x000fe20003803000 */
[----:B------:R-:W-:Y:S01]  /*7cc0*/  IMAD.MOV.U32 R162, RZ, RZ, R92 ;  /* 0x000000ffffa27224 */ /* 0x000fe200078e005c */
[----:B------:R-:W-:Y:S01]  /*7cd0*/  HMMA.16816.F32.BF16 R48, R12, R28, R56 ;  /* 0x0000001c0c30723c */ /* 0x000fe20000041838 */
[----:B------:R-:W-:-:S03]  /*7ce0*/  LOP3.LUT R10, R24, 0xff, RZ, 0xc0, !PT ;  /* 0x000000ff180a7812 */ /* 0x000fc600078ec0ff */
[----:B------:R3:W-:Y:S02]  /*7cf0*/  MUFU.EX2 R92, R8 ;  /* 0x00000008005c7308 */ /* 0x0007e40000000800 */
[----:B------:R-:W-:Y:S01]  /*7d00*/  HMMA.16816.F32.BF16 R52, R12, R30, R60 ;  /* 0x0000001e0c34723c */ /* 0x000fe2000004183c */
[----:B------:R-:W4:Y:S01]  /*7d10*/  LDSM.16.MT88.4 R28, [R213+0x5400] ;  /* 0x00540000d51c783b */ /* 0x000f220000004200 */
[----:B-1----:R-:W-:Y:S02]  /*7d20*/  HSET2.LE.AND R7, R2, R94, PT ;  /* 0x0000005e02077233 */ /* 0x002fe40003803000 */
[----:B--2---:R-:W-:Y:S02]  /*7d30*/  F2FP.BF16.F32.PACK_AB R2, R105, R106 ;  /* 0x0000006a6902723e */ /* 0x004fe400000010ff */
[----:B------:R-:W-:Y:S02]  /*7d40*/  PRMT R20, R10, 0x5410, R9 ;  /* 0x000054100a147816 */ /* 0x000fe40000000009 */
[----:B---3--:R-:W-:Y:S01]  /*7d50*/  LOP3.LUT R8, R0, R2, RZ, 0xc0, !PT ;  /* 0x0000000200087212 */ /* 0x008fe200078ec0ff */
[----:B------:R-:W-:Y:S01]  /*7d60*/  FFMA.FTZ R2, R187, UR33, -R23 ;  /* 0x00000021bb027c23 */ /* 0x000fe20008010817 */
[----:B------:R-:W-:-:S02]  /*7d70*/  F2FP.BF16.F32.PACK_AB R9, R102, R103 ;  /* 0x000000676609723e */ /* 0x000fc400000010ff */
[--C-:B------:R-:W-:Y:S01]  /*7d80*/  HSET2.LE.AND R0, R19, R94.reuse, PT ;  /* 0x0000005e13007233 */ /* 0x100fe20003803000 */
[----:B------:R1:W-:Y:S01]  /*7d90*/  MUFU.EX2 R91, R2 ;  /* 0x00000002005b7308 */ /* 0x0003e20000000800 */
[----:B------:R-:W-:Y:S02]  /*7da0*/  LOP3.LUT R9, R7, R9, RZ, 0xc0, !PT ;  /* 0x0000000907097212 */ /* 0x000fe400078ec0ff */
[----:B------:R-:W-:Y:S02]  /*7db0*/  HSET2.LE.AND R7, R18, R94, PT ;  /* 0x0000005e12077233 */ /* 0x000fe40003803000 */
[----:B----4-:R-:W-:-:S04]  /*7dc0*/  F2FP.BF16.F32.PACK_AB R11, R90, R93 ;  /* 0x0000005d5a0b723e */ /* 0x010fc800000010ff */
[----:B------:R-:W-:Y:S02]  /*7dd0*/  LOP3.LUT R11, R7, R11, RZ, 0xc0, !PT ;  /* 0x0000000b070b7212 */ /* 0x000fe400078ec0ff */
[----:B-1----:R-:W-:-:S04]  /*7de0*/  F2FP.BF16.F32.PACK_AB R2, R97, R104 ;  /* 0x000000686102723e */ /* 0x002fc800000010ff */
[----:B------:R-:W-:Y:S02]  /*7df0*/  LOP3.LUT R10, R0, R2, RZ, 0xc0, !PT ;  /* 0x00000002000a7212 */ /* 0x000fe400078ec0ff */
[----:B------:R-:W-:Y:S02]  /*7e00*/  SHF.R.U32.HI R0, RZ, 0x10, R24 ;  /* 0x00000010ff007819 */ /* 0x000fe40000011618 */
[----:B------:R-:W-:Y:S02]  /*7e10*/  F2FP.BF16.F32.PACK_AB R2, R177, R178 ;  /* 0x000000b2b102723e */ /* 0x000fe400000010ff */
[----:B------:R-:W-:Y:S02]  /*7e20*/  LOP3.LUT R7, R0, 0xff, RZ, 0xc0, !PT ;  /* 0x000000ff00077812 */ /* 0x000fe400078ec0ff */
[--C-:B------:R-:W-:Y:S01]  /*7e30*/  HSET2.LE.AND R0, R26, R94.reuse, PT ;  /* 0x0000005e1a007233 */ /* 0x100fe20003803000 */
[C---:B------:R-:W-:Y:S04]  /*7e40*/  HMMA.16816.F32.BF16 R44, R12.reuse, R40, R68 ;  /* 0x000000280c2c723c */ /* 0x040fe80000041844 */
[----:B------:R-:W-:Y:S01]  /*7e50*/  LOP3.LUT R18, R0, R2, RZ, 0xc0, !PT ;  /* 0x0000000200127212 */ /* 0x000fe200078ec0ff */
[----:B------:R-:W-:Y:S01]  /*7e60*/  FFMA.FTZ R2, R191, UR33, -R21 ;  /* 0x00000021bf027c23 */ /* 0x000fe20008010815 */
[----:B------:R-:W-:Y:S01]  /*7e70*/  HMMA.16816.F32.BF16 R56, R12, R42, R72 ;  /* 0x0000002a0c38723c */ /* 0x000fe20000041848 */
[----:B------:R-:W-:-:S02]  /*7e80*/  HSET2.LE.AND R0, R33, R94, PT ;  /* 0x0000005e21007233 */ /* 0x000fc40003803000 */
[----:B------:R1:W-:Y:S04]  /*7e90*/  MUFU.EX2 R75, R2 ;  /* 0x00000002004b7308 */ /* 0x0003e80000000800 */
[----:B------:R-:W-:Y:S01]  /*7ea0*/  SHF.R.U32.HI R12, RZ, 0x18, R24 ;  /* 0x00000018ff0c7819 */ /* 0x000fe20000011618 */
[----:B------:R-:W-:-:S03]  /*7eb0*/  FFMA.FTZ R13, R190, UR33, -R21 ;  /* 0x00000021be0d7c23 */ /* 0x000fc60008010815 */
[----:B------:R-:W-:Y:S01]  /*7ec0*/  PRMT R12, R7, 0x5410, R12 ;  /* 0x00005410070c7816 */ /* 0x000fe2000000000c */
[----:B------:R2:W-:Y:S01]  /*7ed0*/  MUFU.EX2 R79, R13 ;  /* 0x0000000d004f7308 */ /* 0x0005e20000000800 */
[----:B------:R-:W-:Y:S01]  /*7ee0*/  FFMA.FTZ R16, R189, UR33, -R21 ;  /* 0x00000021bd107c23 */ /* 0x000fe20008010815 */
[----:B-1----:R-:W-:-:S04]  /*7ef0*/  F2FP.BF16.F32.PACK_AB R2, R109, R107 ;  /* 0x0000006b6d02723e */ /* 0x002fc800000010ff */
[----:B------:R-:W-:Y:S01]  /*7f00*/  LOP3.LUT R19, R0, R2, RZ, 0xc0, !PT ;  /* 0x0000000200137212 */ /* 0x000fe200078ec0ff */
[----:B------:R-:W-:Y:S01]  /*7f10*/  FFMA.FTZ R2, R200, UR33, -R21 ;  /* 0x00000021c8027c23 */ /* 0x000fe20008010815 */
[--C-:B------:R-:W-:Y:S02]  /*7f20*/  HSET2.LE.AND R7, R20, R94.reuse, PT ;  /* 0x0000005e14077233 */ /* 0x100fe40003803000 */
[----:B--2---:R-:W-:Y:S01]  /*7f30*/  HSET2.LE.AND R13, R12, R94, PT ;  /* 0x0000005e0c0d7233 */ /* 0x004fe20003803000 */
[----:B------:R1:W-:Y:S01]  /*7f40*/  MUFU.EX2 R74, R2 ;  /* 0x00000002004a7308 */ /* 0x0003e20000000800 */
[----:B------:R-:W-:Y:S01]  /*7f50*/  F2FP.BF16.F32.PACK_AB R12, R179, R192 ;  /* 0x000000c0b30c723e */ /* 0x000fe200000010ff */
[----:B------:R-:W-:Y:S01]  /*7f60*/  IMAD.MOV.U32 R226, RZ, RZ, R83 ;  /* 0x000000ffffe27224 */ /* 0x000fe200078e0053 */
[----:B------:R-:W-:Y:S02]  /*7f70*/  F2FP.BF16.F32.PACK_AB R14, R108, R110 ;  /* 0x0000006e6c0e723e */ /* 0x000fe400000010ff */
[----:B------:R-:W-:Y:S01]  /*7f80*/  LOP3.LUT R0, R27, 0xffff, RZ, 0xc0, !PT ;  /* 0x0000ffff1b007812 */ /* 0x000fe200078ec0ff */
[----:B------:R-:W-:Y:S02]  /*7f90*/  HMMA.16816.F32.BF16 R140, R8, R28, R140 ;  /* 0x0000001c088c723c */ /* 0x000fe4000004188c */
[----:B------:R2:W3:Y:S01]  /*7fa0*/  MUFU.EX2 R83, R16 ;  /* 0x0000001000537308 */ /* 0x0004e20000000800 */
[----:B------:R-:W-:-:S03]  /*7fb0*/  LOP3.LUT R17, R13, R14, RZ, 0xc0, !PT ;  /* 0x0000000e0d117212 */ /* 0x000fc600078ec0ff */
[----:B------:R-:W-:Y:S01]  /*7fc0*/  HMMA.16816.F32.BF16 R152, R8, R30, R152 ;  /* 0x0000001e0898723c */ /* 0x000fe20000041898 */
[----:B-1----:R-:W-:-:S05]  /*7fd0*/  SHF.R.U32.HI R2, RZ, 0x10, R27 ;  /* 0x00000010ff027819 */ /* 0x002fca000001161b */
[C---:B------:R-:W-:Y:S06]  /*7fe0*/  HMMA.16816.F32.BF16 R156, R8.reuse, R36, R156 ;  /* 0x00000024089c723c */ /* 0x040fec000004189c */
[----:B------:R-:W-:Y:S01]  /*7ff0*/  HMMA.16816.F32.BF16 R60, R8, R38, R64 ;  /* 0x00000026083c723c */ /* 0x000fe20000041840 */
[----:B--2---:R-:W-:Y:S01]  /*8000*/  LOP3.LUT R16, R7, R12, RZ, 0xc0, !PT ;  /* 0x0000000c07107212 */ /* 0x004fe200078ec0ff */
[----:B------:R-:W-:Y:S01]  /*8010*/  FFMA.FTZ R7, R201, UR33, -R22 ;  /* 0x00000021c9077c23 */ /* 0x000fe20008010816 */
[----:B------:R-:W-:-:S04]  /*8020*/  SHF.R.U32.HI R12, RZ, 0x8, R84 ;  /* 0x00000008ff0c7819 */ /* 0x000fc80000011654 */
[----:B------:R-:W-:Y:S02]  /*8030*/  SHF.R.U32.HI R8, RZ, 0x8, R0 ;  /* 0x00000008ff087819 */ /* 0x000fe40000011600 */
[----:B------:R-:W-:Y:S02]  /*8040*/  SHF.R.U32.HI R9, RZ, 0x18, R27 ;  /* 0x00000018ff097819 */ /* 0x000fe4000001161b */
[----:B------:R-:W-:Y:S01]  /*8050*/  LOP3.LUT R0, R2, 0xff, RZ, 0xc0, !PT ;  /* 0x000000ff02007812 */ /* 0x000fe200078ec0ff */
[----:B------:R-:W-:Y:S01]  /*8060*/  FFMA.FTZ R2, R202, UR33, -R22 ;  /* 0x00000021ca027c23 */ /* 0x000fe20008010816 */
[----:B------:R-:W-:Y:S01]  /*8070*/  LOP3.LUT R10, R27, 0xff, RZ, 0xc0, !PT ;  /* 0x000000ff1b0a7812 */ /* 0x000fe200078ec0ff */
[----:B------:R1:W-:Y:S01]  /*8080*/  MUFU.EX2 R73, R7 ;  /* 0x0000000700497308 */ /* 0x0003e20000000800 */
[----:B------:R-:W-:Y:S02]  /*8090*/  PRMT R42, R86, 0x5410, R12 ;  /* 0x00005410562a7816 */ /* 0x000fe4000000000c */
[----:B------:R-:W-:Y:S01]  /*80a0*/  PRMT R20, R0, 0x5410, R9 ;  /* 0x0000541000147816 */ /* 0x000fe20000000009 */
[----:B------:R-:W-:Y:S01]  /*80b0*/  HMMA.16816.F32.BF16 R48, R16, R28, R48 ;  /* 0x0000001c1030723c */ /* 0x000fe20000041830 */
[----:B------:R-:W-:-:S02]  /*80c0*/  PRMT R12, R10, 0x5410, R8 ;  /* 0x000054100a0c7816 */ /* 0x000fc40000000008 */
[C---:B------:R-:W-:Y:S01]  /*80d0*/  LOP3.LUT R0, R25.reuse, 0xffff, RZ, 0xc0, !PT ;  /* 0x0000ffff19007812 */ /* 0x040fe200078ec0ff */
[----:B------:R2:W4:Y:S01]  /*80e0*/  MUFU.EX2 R71, R2 ;  /* 0x0000000200477308 */ /* 0x0005220000000800 */
[----:B------:R-:W-:Y:S01]  /*80f0*/  LOP3.LUT R9, R25, 0xff, RZ, 0xc0, !PT ;  /* 0x000000ff19097812 */ /* 0x000fe200078ec0ff */
[----:B------:R-:W-:Y:S01]  /*8100*/  HMMA.16816.F32.BF16 R52, R16, R30, R52 ;  /* 0x0000001e1034723c */ /* 0x000fe20000041834 */
[----:B------:R-:W-:Y:S01]  /*8110*/  SHF.R.U32.HI R8, RZ, 0x18, R25 ;  /* 0x00000018ff087819 */ /* 0x000fe20000011619 */
[----:B------:R-:W-:Y:S01]  /*8120*/  LDSM.16.MT88.4 R28, [R214+0x5800] ;  /* 0x00580000d61c783b */ /* 0x000fe20000004200 */
[----:B-1----:R-:W-:-:S04]  /*8130*/  FFMA.FTZ R7, R125, UR33, -R22 ;  /* 0x000000217d077c23 */ /* 0x002fc80008010816 */
[----:B------:R1:W-:Y:S01]  /*8140*/  MUFU.EX2 R72, R7 ;  /* 0x0000000700487308 */ /* 0x0003e20000000800 */
[----:B--2---:R-:W-:Y:S02]  /*8150*/  SHF.R.U32.HI R2, RZ, 0x10, R25 ;  /* 0x00000010ff027819 */ /* 0x004fe40000011619 */
[----:B------:R-:W2:Y:S01]  /*8160*/  LDSM.16.MT88.4 R24, [R213+0x5800] ;  /* 0x00580000d518783b */ /* 0x000ea20000004200 */
[----:B-1----:R-:W-:Y:S02]  /*8170*/  SHF.R.U32.HI R7, RZ, 0x8, R0 ;  /* 0x00000008ff077819 */ /* 0x002fe40000011600 */
[----:B------:R-:W-:Y:S01]  /*8180*/  LOP3.LUT R0, R2, 0xff, RZ, 0xc0, !PT ;  /* 0x000000ff02007812 */ /* 0x000fe200078ec0ff */
[----:B------:R-:W-:-:S04]  /*8190*/  FFMA.FTZ R2, R147, UR33, -R22 ;  /* 0x0000002193027c23 */ /* 0x000fc80008010816 */
[----:B------:R1:W2:Y:S01]  /*81a0*/  MUFU.EX2 R70, R2 ;  /* 0x0000000200467308 */ /* 0x0002a20000000800 */
[----:B------:R-:W-:Y:S02]  /*81b0*/  PRMT R33, R0, 0x5410, R8 ;  /* 0x0000541000217816 */ /* 0x000fe40000000008 */
[----:B------:R-:W-:Y:S02]  /*81c0*/  HSET2.LE.AND R0, R95, R94, PT ;  /* 0x0000005e5f007233 */ /* 0x000fe40003803000 */
[----:B------:R-:W-:Y:S02]  /*81d0*/  LOP3.LUT R11, R81, 0xff, RZ, 0xc0, !PT ;  /* 0x000000ff510b7812 */ /* 0x000fe400078ec0ff */
[----:B------:R-:W-:Y:S01]  /*81e0*/  PRMT R34, R9, 0x5410, R7 ;  /* 0x0000541009227816 */ /* 0x000fe20000000007 */
[----:B-1----:R-:W-:-:S04]  /*81f0*/  FFMA.FTZ R2, R235, UR33, -R21 ;  /* 0x00000021eb027c23 */ /* 0x002fc80008010815 */
[----:B------:R1:W-:Y:S01]  /*8200*/  MUFU.EX2 R69, R2 ;  /* 0x0000000200457308 */ /* 0x0003e20000000800 */
[----:B------:R-:W-:Y:S01]  /*8210*/  FFMA.FTZ R9, R239, UR33, -R21 ;  /* 0x00000021ef097c23 */ /* 0x000fe20008010815 */
[----:B------:R-:W-:Y:S02]  /*8220*/  PRMT R41, R11, 0x5410, R85 ;  /* 0x000054100b297816 */ /* 0x000fe40000000055 */
[----:B------:R-:W-:Y:S02]  /*8230*/  HSET2.LE.AND R7, R12, R94, PT ;  /* 0x0000005e0c077233 */ /* 0x000fe40003803000 */
[----:B------:R-:W-:Y:S02]  /*8240*/  SHF.R.U32.HI R11, RZ, 0x8, R80 ;  /* 0x00000008ff0b7819 */ /* 0x000fe40000011650 */
[----:B---3--:R-:W-:Y:S02]  /*8250*/  F2FP.BF16.F32.PACK_AB R8, R79, R83 ;  /* 0x000000534f08723e */ /* 0x008fe400000010ff */
[----:B-1----:R-:W-:-:S04]  /*8260*/  F2FP.BF16.F32.PACK_AB R2, R132, R133 ;  /* 0x000000858402723e */ /* 0x002fc800000010ff */
[----:B------:R-:W-:Y:S02]  /*8270*/  LOP3.LUT R14, R0, R2, RZ, 0xc0, !PT ;  /* 0x00000002000e7212 */ /* 0x000fe400078ec0ff */
[----:B------:R-:W-:Y:S02]  /*8280*/  HSET2.LE.AND R0, R20, R94, PT ;  /* 0x0000005e14007233 */ /* 0x000fe40003803000 */
[----:B----4-:R-:W-:Y:S01]  /*8290*/  F2FP.BF16.F32.PACK_AB R2, R71, R73 ;  /* 0x000000494702723e */ /* 0x010fe200000010ff */
[----:B------:R1:W-:Y:S01]  /*82a0*/  MUFU.EX2 R68, R9 ;  /* 0x0000000900447308 */ /* 0x0003e20000000800 */
[----:B------:R-:W-:Y:S01]  /*82b0*/  LOP3.LUT R10, R82, 0xff, RZ, 0xc0, !PT ;  /* 0x000000ff520a7812 */ /* 0x000fe200078ec0ff */
[----:B------:R-:W-:Y:S01]  /*82c0*/  FFMA.FTZ R15, R203, UR33, -R21 ;  /* 0x00000021cb0f7c23 */ /* 0x000fe20008010815 */
[----:B------:R-:W-:Y:S02]  /*82d0*/  PRMT R40, R89, 0x5410, R11 ;  /* 0x0000541059287816 */ /* 0x000fe4000000000b */
[----:B------:R-:W-:-:S02]  /*82e0*/  LOP3.LUT R8, R7, R8, RZ, 0xc0, !PT ;  /* 0x0000000807087212 */ /* 0x000fc400078ec0ff */
[----:B------:R-:W-:Y:S01]  /*82f0*/  PRMT R35, R10, 0x5410, R88 ;  /* 0x000054100a237816 */ /* 0x000fe20000000058 */
[----:B------:R3:W-:Y:S01]  /*8300*/  MUFU.EX2 R66, R15 ;  /* 0x0000000f00427308 */ /* 0x0007e20000000800 */
[--C-:B------:R-:W-:Y:S02]  /*8310*/  HSET2.LE.AND R7, R78, R94.reuse, PT ;  /* 0x0000005e4e077233 */ /* 0x100fe40003803000 */
[--C-:B------:R-:W-:Y:S02]  /*8320*/  HSET2.LE.AND R11, R77, R94.reuse, PT ;  /* 0x0000005e4d0b7233 */ /* 0x100fe40003803000 */
[----:B-1----:R-:W-:Y:S02]  /*8330*/  LOP3.LUT R9, R0, R2, RZ, 0xc0, !PT ;  /* 0x0000000200097212 */ /* 0x002fe400078ec0ff */
[----:B------:R-:W-:Y:S02]  /*8340*/  HSET2.LE.AND R0, R101, R94, PT ;  /* 0x0000005e65007233 */ /* 0x000fe40003803000 */
[----:B------:R-:W-:-:S02]  /*8350*/  F2FP.BF16.F32.PACK_AB R2, R92, R98 ;  /* 0x000000625c02723e */ /* 0x000fc400000010ff */
[----:B------:R-:W-:Y:S02]  /*8360*/  F2FP.BF16.F32.PACK_AB R10, R74, R75 ;  /* 0x0000004b4a0a723e */ /* 0x000fe400000010ff */
[----:B--2---:R-:W-:Y:S01]  /*8370*/  F2FP.BF16.F32.PACK_AB R12, R70, R72 ;  /* 0x00000048460c723e */ /* 0x004fe200000010ff */
[----:B------:R-:W-:Y:S01]  /*8380*/  FFMA.FTZ R13, R237, UR33, -R21 ;  /* 0x00000021ed0d7c23 */ /* 0x000fe20008010815 */
[----:B---3--:R-:W-:Y:S01]  /*8390*/  LOP3.LUT R15, R0, R2, RZ, 0xc0, !PT ;  /* 0x00000002000f7212 */ /* 0x008fe200078ec0ff */
[----:B------:R-:W-:Y:S01]  /*83a0*/  FFMA.FTZ R0, R172, UR33, -R22 ;  /* 0x00000021ac007c23 */ /* 0x000fe20008010816 */
[----:B------:R-:W-:Y:S02]  /*83b0*/  LOP3.LUT R10, R7, R10, RZ, 0xc0, !PT ;  /* 0x0000000a070a7212 */ /* 0x000fe400078ec0ff */
[----:B------:R-:W-:Y:S01]  /*83c0*/  LOP3.LUT R11, R11, R12, RZ, 0xc0, !PT ;  /* 0x0000000c0b0b7212 */ /* 0x000fe200078ec0ff */
[----:B------:R1:W-:Y:S01]  /*83d0*/  MUFU.EX2 R67, R13 ;  /* 0x0000000d00437308 */ /* 0x0003e20000000800 */
[----:B------:R-:W-:Y:S01]  /*83e0*/  HMMA.16816.F32.BF16 R44, R16, R36, R44 ;  /* 0x00000024102c723c */ /* 0x000fe2000004182c */
[----:B------:R-:W-:-:S06]  /*83f0*/  F2FP.BF16.F32.PACK_AB R2, R99, R100 ;  /* 0x000000646302723e */ /* 0x000fcc00000010ff */
[----:B------:R2:W-:Y:S01]  /*8400*/  MUFU.EX2 R65, R0 ;  /* 0x0000000000417308 */ /* 0x0005e20000000800 */
[----:B------:R-:W-:Y:S01]  /*8410*/  HMMA.16816.F32.BF16 R36, R16, R38, R56 ;  /* 0x000000261024723c */ /* 0x000fe20000041838 */
[----:B------:R-:W-:Y:S01]  /*8420*/  HSET2.LE.AND R7, R87, R94, PT ;  /* 0x0000005e57077233 */ /* 0x000fe20003803000 */
[----:B-1----:R-:W-:-:S05]  /*8430*/  FFMA.FTZ R13, R180, UR33, -R22 ;  /* 0x00000021b40d7c23 */ /* 0x002fca0008010816 */
[----:B------:R-:W-:Y:S01]  /*8440*/  LOP3.LUT R16, R32, 0xffff, RZ, 0xc0, !PT ;  /* 0x0000ffff20107812 */ /* 0x000fe200078ec0ff */
[----:B------:R-:W-:Y:S01]  /*8450*/  HMMA.16816.F32.BF16 R140, R8, R24, R140 ;  /* 0x00000018088c723c */ /* 0x000fe2000004188c */
[----:B------:R1:W3:Y:S01]  /*8460*/  MUFU.EX2 R64, R13 ;  /* 0x0000000d00407308 */ /* 0x0002e20000000800 */
[----:B--2---:R-:W-:-:S04]  /*8470*/  HSET2.LE.AND R0, R96, R94, PT ;  /* 0x0000005e60007233 */ /* 0x004fc80003803000 */
[----:B------:R-:W-:Y:S01]  /*8480*/  HMMA.16816.F32.BF16 R152, R8, R26, R152 ;  /* 0x0000001a0898723c */ /* 0x000fe20000041898 */
[----:B------:R-:W-:Y:S02]  /*8490*/  LOP3.LUT R18, R32, 0xff, RZ, 0xc0, !PT ;  /* 0x000000ff20127812 */ /* 0x000fe400078ec0ff */
[----:B------:R-:W-:-:S03]  /*84a0*/  SHF.R.U32.HI R16, RZ, 0x8, R16 ;  /* 0x00000008ff107819 */ /* 0x000fc60000011610 */
[----:B------:R-:W-:Y:S01]  /*84b0*/  HMMA.16816.F32.BF16 R156, R8, R28, R156 ;  /* 0x0000001c089c723c */ /* 0x000fe2000004189c */
[----:B------:R-:W-:-:S05]  /*84c0*/  F2FP.BF16.F32.PACK_AB R12, R134, R176 ;  /* 0x000000b0860c723e */ /* 0x000fca00000010ff */
[----:B------:R-:W-:Y:S01]  /*84d0*/  HMMA.16816.F32.BF16 R56, R8, R30, R60 ;  /* 0x0000001e0838723c */ /* 0x000fe2000004183c */
[----:B-1----:R-:W-:Y:S01]  /*84e0*/  LOP3.LUT R13, R0, R2, RZ, 0xc0, !PT ;  /* 0x00000002000d7212 */ /* 0x002fe200078ec0ff */
[----:B------:R-:W-:-:S05]  /*84f0*/  FFMA.FTZ R0, R183, UR33, -R22 ;  /* 0x00000021b7007c23 */ /* 0x000fca0008010816 */
[----:B------:R-:W-:Y:S01]  /*8500*/  FFMA.FTZ R8, R243, UR33, -R23 ;  /* 0x00000021f3087c23 */ /* 0x000fe20008010817 */
[----:B------:R-:W-:Y:S01]  /*8510*/  HSET2.LE.AND R9, R40, R94, PT ;  /* 0x0000005e28097233 */ /* 0x000fe20003803000 */
[----:B------:R1:W-:Y:S01]  /*8520*/  MUFU.EX2 R43, R0 ;  /* 0x00000000002b7308 */ /* 0x0003e20000000800 */
[----:B------:R-:W-:Y:S02]  /*8530*/  PRMT R2, R18, 0x5410, R16 ;  /* 0x0000541012027816 */ /* 0x000fe40000000010 */
[----:B------:R-:W-:-:S05]  /*8540*/  LOP3.LUT R12, R7, R12, RZ, 0xc0, !PT ;  /* 0x0000000c070c7212 */ /* 0x000fca00078ec0ff */
[----:B------:R2:W-:Y:S01]  /*8550*/  MUFU.EX2 R40, R8 ;  /* 0x0000000800287308 */ /* 0x0005e20000000800 */
[--C-:B------:R-:W-:Y:S02]  /*8560*/  SHF.R.U32.HI R7, RZ, 0x10, R32.reuse ;  /* 0x00000010ff077819 */ /* 0x100fe40000011620 */
[----:B------:R-:W-:Y:S01]  /*8570*/  SHF.R.U32.HI R17, RZ, 0x18, R32 ;  /* 0x00000018ff117819 */ /* 0x000fe20000011620 */
[----:B-1----:R-:W-:Y:S01]  /*8580*/  FFMA.FTZ R0, R186, UR33, -R22 ;  /* 0x00000021ba007c23 */ /* 0x002fe20008010816 */
[----:B------:R-:W-:Y:S01]  /*8590*/  HSET2.LE.AND R22, R41, R94, PT ;  /* 0x0000005e29167233 */ /* 0x000fe20003803000 */
[----:B--2---:R-:W-:Y:S01]  /*85a0*/  FADD.FTZ R8, R163, R232 ;  /* 0x000000e8a3087221 */ /* 0x004fe20000010000 */
[----:B------:R-:W-:Y:S02]  /*85b0*/  IMAD.MOV.U32 R163, RZ, RZ, R170 ;  /* 0x000000ffffa37224 */ /* 0x000fe400078e00aa */
[----:B------:R-:W-:Y:S02]  /*85c0*/  IMAD.MOV.U32 R170, RZ, RZ, R174 ;  /* 0x000000ffffaa7224 */ /* 0x000fe400078e00ae */
[----:B------:R-:W-:Y:S01]  /*85d0*/  IMAD.MOV.U32 R174, RZ, RZ, R227 ;  /* 0x000000ffffae7224 */ /* 0x000fe200078e00e3 */
[----:B------:R1:W2:Y:S01]  /*85e0*/  MUFU.EX2 R41, R0 ;  /* 0x0000000000297308 */ /* 0x0002a20000000800 */
[----:B------:R-:W-:-:S02]  /*85f0*/  IMAD.MOV.U32 R227, RZ, RZ, R228 ;  /* 0x000000ffffe37224 */ /* 0x000fc400078e00e4 */
[----:B------:R-:W-:Y:S01]  /*8600*/  IMAD.MOV.U32 R228, RZ, RZ, R171 ;  /* 0x000000ffffe47224 */ /* 0x000fe200078e00ab */
[----:B------:R-:W-:Y:S01]  /*8610*/  LOP3.LUT R7, R7, 0xff, RZ, 0xc0, !PT ;  /* 0x000000ff07077812 */ /* 0x000fe200078ec0ff */
[----:B------:R-:W-:Y:S02]  /*8620*/  IMAD.MOV.U32 R171, RZ, RZ, R169 ;  /* 0x000000ffffab7224 */ /* 0x000fe400078e00a9 */
[----:B------:R-:W-:Y:S02]  /*8630*/  IMAD.MOV.U32 R169, RZ, RZ, R230 ;  /* 0x000000ffffa97224 */ /* 0x000fe400078e00e6 */
[----:B------:R-:W-:Y:S01]  /*8640*/  IMAD.MOV.U32 R230, RZ, RZ, R231 ;  /* 0x000000ffffe67224 */ /* 0x000fe200078e00e7 */
[----:B------:R-:W-:Y:S01]  /*8650*/  HMMA.16816.F32.BF16 R52, R12, R26, R52 ;  /* 0x0000001a0c34723c */ /* 0x000fe20000041834 */
[----:B------:R-:W-:Y:S01]  /*8660*/  IMAD.MOV.U32 R231, RZ, RZ, R145 ;  /* 0x000000ffffe77224 */ /* 0x000fe200078e0091 */
[----:B------:R-:W-:Y:S01]  /*8670*/  PRMT R7, R7, 0x5410, R17 ;  /* 0x0000541007077816 */ /* 0x000fe20000000011 */
[----:B------:R-:W-:Y:S01]  /*8680*/  IMAD.MOV.U32 R145, RZ, RZ, R144 ;  /* 0x000000ffff917224 */ /* 0x000fe200078e0090 */
[----:B-1----:R-:W-:Y:S01]  /*8690*/  HSET2.LE.AND R0, R2, R94, PT ;  /* 0x0000005e02007233 */ /* 0x002fe20003803000 */
[--C-:B------:R-:W-:Y:S01]  /*86a0*/  FFMA.FTZ R2, R241, UR33, -R23.reuse ;  /* 0x00000021f1027c23 */ /* 0x100fe20008010817 */
[----:B------:R-:W-:Y:S01]  /*86b0*/  FFMA.FTZ R20, R244, UR33, -R23 ;  /* 0x00000021f4147c23 */ /* 0x000fe20008010817 */
[----:B------:R-:W-:-:S02]  /*86c0*/  IMAD.MOV.U32 R175, RZ, RZ, R170 ;  /* 0x000000ffffaf7224 */ /* 0x000fc400078e00aa */
[----:B------:R1:W4:Y:S01]  /*86d0*/  MUFU.EX2 R26, R2 ;  /* 0x00000002001a7308 */ /* 0x0003220000000800 */
[----:B------:R-:W-:Y:S01]  /*86e0*/  FADD.FTZ R17, R188, R236 ;  /* 0x000000ecbc117221 */ /* 0x000fe20000010000 */
[----:B------:R-:W-:Y:S01]  /*86f0*/  IMAD.MOV.U32 R170, RZ, RZ, R171 ;  /* 0x000000ffffaa7224 */ /* 0x000fe200078e00ab */
[C---:B------:R-:W-:Y:S01]  /*8700*/  HMMA.16816.F32.BF16 R48, R12.reuse, R24, R48 ;  /* 0x000000180c30723c */ /* 0x040fe20000041830 */
[----:B------:R-:W-:Y:S01]  /*8710*/  IMAD.MOV.U32 R229, RZ, RZ, R174 ;  /* 0x000000ffffe57224 */ /* 0x000fe200078e00ae */
[----:B------:R-:W-:Y:S01]  /*8720*/  HSET2.LE.AND R7, R7, R94, PT ;  /* 0x0000005e07077233 */ /* 0x000fe20003803000 */
[----:B------:R-:W-:Y:S02]  /*8730*/  IMAD.MOV.U32 R171, RZ, RZ, R145 ;  /* 0x000000ffffab7224 */ /* 0x000fe400078e0091 */
[----:B------:R-:W-:Y:S01]  /*8740*/  FADD.FTZ R23, R163, R8 ;  /* 0x00000008a3177221 */ /* 0x000fe20000010000 */
[----:B------:R-:W-:Y:S01]  /*8750*/  IMAD.MOV.U32 R145, RZ, RZ, R164 ;  /* 0x000000ffff917224 */ /* 0x000fe200078e00a4 */
[----:B------:R-:W-:Y:S01]  /*8760*/  HMMA.16816.F32.BF16 R44, R12, R28, R44 ;  /* 0x0000001c0c2c723c */ /* 0x000fe2000004182c */
[----:B------:R-:W-:Y:S01]  /*8770*/  IMAD.MOV.U32 R232, RZ, RZ, R227 ;  /* 0x000000ffffe87224 */ /* 0x000fe200078e00e3 */
[----:B---3--:R-:W-:Y:S01]  /*8780*/  F2FP.BF16.F32.PACK_AB R8, R64, R65 ;  /* 0x000000414008723e */ /* 0x008fe200000010ff */
[----:B------:R-:W-:-:S03]  /*8790*/  IMAD.MOV.U32 R163, RZ, RZ, R228 ;  /* 0x000000ffffa37224 */ /* 0x000fc600078e00e4 */
[----:B------:R-:W-:Y:S01]  /*87a0*/  HMMA.16816.F32.BF16 R36, R12, R30, R36 ;  /* 0x0000001e0c24723c */ /* 0x000fe20000041824 */
[----:B-1----:R-:W-:Y:S01]  /*87b0*/  F2FP.BF16.F32.PACK_AB R2, R68, R69 ;  /* 0x000000454402723e */ /* 0x002fe200000010ff */
[----:B------:R-:W1:Y:S01]  /*87c0*/  MUFU.EX2 R13, R20 ;  /* 0x00000014000d7308 */ /* 0x000e620000000800 */
[----:B------:R-:W-:Y:S01]  /*87d0*/  FADD.FTZ R18, R181, R173 ;  /* 0x000000adb5127221 */ /* 0x000fe20000010000 */
[----:B------:R-:W-:Y:S01]  /*87e0*/  FADD.FTZ R19, R165, R146 ;  /* 0x00000092a5137221 */ /* 0x000fe20000010000 */
[----:B------:R-:W-:Y:S01]  /*87f0*/  LOP3.LUT R164, R0, R2, RZ, 0xc0, !PT ;  /* 0x0000000200a47212 */ /* 0x000fe200078ec0ff */
[----:B------:R-:W-:Y:S01]  /*8800*/  FADD.FTZ R0, R175, R17 ;  /* 0x00000011af007221 */ /* 0x000fe20000010000 */
[----:B------:R-:W-:Y:S01]  /*8810*/  IMAD.MOV.U32 R175, RZ, RZ, R229 ;  /* 0x000000ffffaf7224 */ /* 0x000fe200078e00e5 */
[--C-:B------:R-:W-:Y:S01]  /*8820*/  HSET2.LE.AND R11, R35, R94.reuse, PT ;  /* 0x0000005e230b7233 */ /* 0x100fe20003803000 */
[----:B------:R-:W-:Y:S01]  /*8830*/  IMAD.MOV.U32 R144, RZ, RZ, R166 ;  /* 0x000000ffff907224 */ /* 0x000fe200078e00a6 */
[----:B--2---:R-:W-:Y:S01]  /*8840*/  F2FP.BF16.F32.PACK_AB R16, R41, R43 ;  /* 0x0000002b2910723e */ /* 0x004fe200000010ff */
[----:B------:R-:W-:Y:S01]  /*8850*/  IMAD.MOV.U32 R174, RZ, RZ, R169 ;  /* 0x000000ffffae7224 */ /* 0x000fe200078e00a9 */
[----:B------:R-:W-:Y:S01]  /*8860*/  LOP3.LUT R165, R7, R8, RZ, 0xc0, !PT ;  /* 0x0000000807a57212 */ /* 0x000fe200078ec0ff */
[----:B------:R-:W-:Y:S01]  /*8870*/  IMAD.MOV.U32 R166, RZ, RZ, R216 ;  /* 0x000000ffffa67224 */ /* 0x000fe200078e00d8 */
[----:B------:R-:W-:Y:S01]  /*8880*/  F2FP.BF16.F32.PACK_AB R10, R66, R67 ;  /* 0x00000043420a723e */ /* 0x000fe200000010ff */
[----:B------:R-:W-:Y:S01]  /*8890*/  IMAD.MOV.U32 R227, RZ, RZ, R230 ;  /* 0x000000ffffe37224 */ /* 0x000fe200078e00e6 */
[----:B------:R-:W-:Y:S01]  /*88a0*/  HSET2.LE.AND R21, R42, R94, PT ;  /* 0x0000005e2a157233 */ /* 0x000fe20003803000 */
[----:B------:R-:W-:-:S02]  /*88b0*/  IMAD.MOV.U32 R229, RZ, RZ, R232 ;  /* 0x000000ffffe57224 */ /* 0x000fc400078e00e8 */
[----:B------:R-:W-:Y:S01]  /*88c0*/  FADD.FTZ R7, R175, R18 ;  /* 0x00000012af077221 */ /* 0x000fe20000010000 */
[----:B------:R-:W-:Y:S02]  /*88d0*/  IMAD.MOV.U32 R228, RZ, RZ, R231 ;  /* 0x000000ffffe47224 */ /* 0x000fe400078e00e7 */
[----:B------:R-:W-:Y:S01]  /*88e0*/  FADD.FTZ R2, R3, R19 ;  /* 0x0000001303027221 */ /* 0x000fe20000010000 */
[----:B------:R-:W-:Y:S01]  /*88f0*/  IMAD.MOV.U32 R232, RZ, RZ, R163 ;  /* 0x000000ffffe87224 */ /* 0x000fe200078e00a3 */
[----:B------:R2:W5:Y:S01]  /*8900*/  LDL.LU R236, [R1+0x70] ;  /* 0x0000700001ec7983 */ /* 0x0005620000300800 */
[----:B------:R-:W-:Y:S02]  /*8910*/  IMAD.MOV.U32 R163, RZ, RZ, R170 ;  /* 0x000000ffffa37224 */ /* 0x000fe400078e00aa */
[----:B------:R-:W-:Y:S02]  /*8920*/  IMAD.MOV.U32 R169, RZ, RZ, R144 ;  /* 0x000000ffffa97224 */ /* 0x000fe400078e0090 */
[----:B------:R-:W-:Y:S01]  /*8930*/  FADD.FTZ R0, R229, R0 ;  /* 0x00000000e5007221 */ /* 0x000fe20000010000 */
[----:B------:R-:W-:-:S02]  /*8940*/  IMAD.MOV.U32 R170, RZ, RZ, R174 ;  /* 0x000000ffffaa7224 */ /* 0x000fc400078e00ae */
[----:B------:R-:W-:Y:S02]  /*8950*/  IMAD.MOV.U32 R230, RZ, RZ, R166 ;  /* 0x000000ffffe67224 */ /* 0x000fe400078e00a6 */
[----:B------:R-:W-:Y:S01]  /*8960*/  FADD.FTZ R7, R232, R7 ;  /* 0x00000007e8077221 */ /* 0x000fe20000010000 */
[----:B------:R-:W-:Y:S02]  /*8970*/  IMAD.MOV.U32 R174, RZ, RZ, R227 ;  /* 0x000000ffffae7224 */ /* 0x000fe400078e00e3 */
[----:B------:R-:W-:Y:S01]  /*8980*/  FADD.FTZ R2, R163, R2 ;  /* 0x00000002a3027221 */ /* 0x000fe20000010000 */
[----:B------:R-:W-:Y:S02]  /*8990*/  IMAD.MOV.U32 R227, RZ, RZ, R228 ;  /* 0x000000ffffe37224 */ /* 0x000fe400078e00e4 */
[----:B------:R-:W-:Y:S01]  /*89a0*/  FADD.FTZ R8, R225, R23 ;  /* 0x00000017e1087221 */ /* 0x000fe20000010000 */
[----:B------:R-:W-:Y:S02]  /*89b0*/  IMAD.MOV.U32 R228, RZ, RZ, R171 ;  /* 0x000000ffffe47224 */ /* 0x000fe400078e00ab */
[----:B------:R-:W-:Y:S01]  /*89c0*/  IMAD.MOV.U32 R231, RZ, RZ, R167 ;  /* 0x000000ffffe77224 */ /* 0x000fe200078e00a7 */
[----:B------:R-:W-:Y:S01]  /*89d0*/  LOP3.LUT R167, R11, R16, RZ, 0xc0, !PT ;  /* 0x000000100ba77212 */ /* 0x000fe200078ec0ff */
[----:B------:R-:W-:Y:S01]  /*89e0*/  IMAD.MOV.U32 R171, RZ, RZ, R169 ;  /* 0x000000ffffab7224 */ /* 0x000fe200078e00a9 */
[----:B------:R-:W-:Y:S01]  /*89f0*/  LOP3.LUT R166, R9, R10, RZ, 0xc0, !PT ;  /* 0x0000000a09a67212 */ /* 0x000fe200078ec0ff */
[----:B------:R-:W-:-:S02]  /*8a00*/  IMAD.MOV.U32 R169, RZ, RZ, R230 ;  /* 0x000000ffffa97224 */ /* 0x000fc400078e00e6 */
[----:B------:R-:W-:Y:S01]  /*8a10*/  FADD.FTZ R11, R174, R0 ;  /* 0x00000000ae0b7221 */ /* 0x000fe20000010000 */
[----:B------:R-:W-:Y:S01]  /*8a20*/  FADD.FTZ R9, R227, R7 ;  /* 0x00000007e3097221 */ /* 0x000fe20000010000 */
[----:B------:R-:W-:Y:S01]  /*8a30*/  FADD.FTZ R10, R228, R2 ;  /* 0x00000002e40a7221 */ /* 0x000fe20000010000 */
[----:B------:R-:W-:Y:S01]  /*8a40*/  F2FP.BF16.F32.PACK_AB R0, R117, R119 ;  /* 0x000000777500723e */ /* 0x000fe200000010ff */
[----:B------:R-:W-:Y:S01]  /*8a50*/  FADD.FTZ R12, R170, R8 ;  /* 0x00000008aa0c7221 */ /* 0x000fe20000010000 */
[----:B------:R-:W-:Y:S01]  /*8a60*/  IMAD.MOV.U32 R227, RZ, RZ, R171 ;  /* 0x000000ffffe37224 */ /* 0x000fe200078e00ab */
[----:B----4-:R-:W-:Y:S01]  /*8a70*/  F2FP.BF16.F32.PACK_AB R2, R26, R40 ;  /* 0x000000281a02723e */ /* 0x010fe200000010ff */
[----:B------:R-:W-:Y:S01]  /*8a80*/  IMAD.MOV.U32 R228, RZ, RZ, R169 ;  /* 0x000000ffffe47224 */ /* 0x000fe200078e00a9 */
[--C-:B------:R-:W-:Y:S01]  /*8a90*/  HSET2.LE.AND R24, R33, R94.reuse, PT ;  /* 0x0000005e21187233 */ /* 0x100fe20003803000 */
[----:B------:R-:W-:Y:S01]  /*8aa0*/  IMAD.MOV.U32 R230, RZ, RZ, R231 ;  /* 0x000000ffffe67224 */ /* 0x000fe200078e00e7 */
[----:B------:R-:W-:Y:S01]  /*8ab0*/  HSET2.LE.AND R25, R34, R94, PT ;  /* 0x0000005e22197233 */ /* 0x000fe20003803000 */
[----:B------:R-:W-:Y:S01]  /*8ac0*/  IMAD.MOV.U32 R144, RZ, RZ, R215 ;  /* 0x000000ffff907224 */ /* 0x000fe200078e00d7 */
[----:B-1----:R-:W-:Y:S01]  /*8ad0*/  F2FP.BF16.F32.PACK_AB R8, R13, R91 ;  /* 0x0000005b0d08723e */ /* 0x002fe200000010ff */
[----:B------:R-:W-:Y:S01]  /*8ae0*/  IMAD.MOV.U32 R161, RZ, RZ, R150 ;  /* 0x000000ffffa17224 */ /* 0x000fe200078e0096 */
[----:B------:R-:W-:Y:S01]  /*8af0*/  F2FP.BF16.F32.PACK_AB R7, R121, R131 ;  /* 0x000000837907723e */ /* 0x000fe200000010ff */
[----:B------:R-:W-:Y:S01]  /*8b00*/  IMAD.MOV.U32 R139, RZ, RZ, R148 ;  /* 0x000000ffff8b7224 */ /* 0x000fe200078e0094 */
[----:B------:R-:W-:Y:S01]  /*8b10*/  LOP3.LUT R170, R21, R0, RZ, 0xc0, !PT ;  /* 0x0000000015aa7212 */ /* 0x000fe200078ec0ff */
[----:B------:R-:W-:Y:S01]  /*8b20*/  FADD.FTZ R0, R227, R12 ;  /* 0x0000000ce3007221 */ /* 0x000fe20000010000 */
[----:B------:R-:W-:Y:S01]  /*8b30*/  LOP3.LUT R171, R22, R2, RZ, 0xc0, !PT ;  /* 0x0000000216ab7212 */ /* 0x000fe200078ec0ff */
[----:B------:R-:W-:-:S02]  /*8b40*/  IMAD.MOV.U32 R231, RZ, RZ, R223 ;  /* 0x000000ffffe77224 */ /* 0x000fc400078e00df */
[----:B------:R-:W-:Y:S01]  /*8b50*/  FADD.FTZ R2, R228, R11 ;  /* 0x0000000be4027221 */ /* 0x000fe20000010000 */
[----:B------:R-:W-:Y:S01]  /*8b60*/  IMAD.MOV.U32 R223, RZ, RZ, R222 ;  /* 0x000000ffffdf7224 */ /* 0x000fe200078e00de */
[----:B------:R-:W-:Y:S01]  /*8b70*/  LOP3.LUT R169, R24, R8, RZ, 0xc0, !PT ;  /* 0x0000000818a97212 */ /* 0x000fe200078ec0ff */
[----:B------:R-:W-:Y:S01]  /*8b80*/  FADD.FTZ R9, R230, R9 ;  /* 0x00000009e6097221 */ /* 0x000fe20000010000 */
[----:B------:R-:W-:Y:S01]  /*8b90*/  IMAD.MOV.U32 R222, RZ, RZ, R224 ;  /* 0x000000ffffde7224 */ /* 0x000fe200078e00e0 */
[----:B------:R-:W-:Y:S01]  /*8ba0*/  LOP3.LUT R168, R25, R7, RZ, 0xc0, !PT ;  /* 0x0000000719a87212 */ /* 0x000fe200078ec0ff */
        /* <DEDUP_REMOVED lines=94> */
[----:B------:R-:W3:Y:S01]  /*9190*/  LDSM.16.MT88.4 R32, [R214+0x5c00] ;  /* 0x005c0000d620783b */ /* 0x000ee20000004200 */
        /* <DEDUP_REMOVED lines=21> */
[----:B------:R-:W4:Y:S03]  /*92f0*/  LDC.U8 R225, c[0x0][0x388] ;  /* 0x0000e200ffe17b82 */ /* 0x000f260000000000 */
[----:B------:R2:W5:Y:S04]  /*9300*/  LDL.LU R212, [R1+0x64] ;  /* 0x0000640001d47983 */ /* 0x0005680000300800 */
[----:B------:R2:W5:Y:S04]  /*9310*/  LDL.LU R3, [R1+0x60] ;  /* 0x0000600001037983 */ /* 0x0005680000300800 */
[----:B------:R2:W-:Y:S04]  /*9320*/  STL [R1+0x1c], R7 ;  /* 0x00001c0701007387 */ /* 0x0005e80000100800 */
[----:B------:R2:W-:Y:S04]  /*9330*/  STL [R1+0x18], R229 ;  /* 0x000018e501007387 */ /* 0x0005e80000100800 */
[----:B------:R2:W-:Y:S04]  /*9340*/  STL [R1+0x24], R0 ;  /* 0x0000240001007387 */ /* 0x0005e80000100800 */
[----:B------:R2:W-:Y:S01]  /*9350*/  STL [R1+0x20], R127 ;  /* 0x0000207f01007387 */ /* 0x0005e20000100800 */
[----:B-1----:R-:W-:Y:S01]  /*9360*/  HMMA.16816.F32.BF16 R140, R164, R148, R140 ;  /* 0x00000094a48c723c */ /* 0x002fe2000004188c */
[----:B------:R-:W-:-:S05]  /*9370*/  VIADD R224, R217, 0x400 ;  /* 0x00000400d9e07836 */ /* 0x000fca0000000000 */
[----:B------:R-:W-:Y:S01]  /*9380*/  HMMA.16816.F32.BF16 R152, R164, R150, R152 ;  /* 0x00000096a498723c */ /* 0x000fe20000041898 */
[----:B------:R-:W-:-:S05]  /*9390*/  VIADD R223, R217, 0x800 ;  /* 0x00000800d9df7836 */ /* 0x000fca0000000000 */
[----:B------:R-:W-:Y:S01]  /*93a0*/  HMMA.16816.F32.BF16 R144, R168, R148, R48 ;  /* 0x00000094a890723c */ /* 0x000fe20000041830 */
[----:B------:R-:W-:-:S05]  /*93b0*/  VIADD R222, R217, 0xc00 ;  /* 0x00000c00d9de7836 */ /* 0x000fca0000000000 */
[----:B---3--:R-:W-:Y:S01]  /*93c0*/  HMMA.16816.F32.BF16 R156, R164, R32, R156 ;  /* 0x00000020a49c723c */ /* 0x008fe2000004189c */
[----:B------:R-:W-:-:S05]  /*93d0*/  VIADD R221, R217, 0x1000 ;  /* 0x00001000d9dd7836 */ /* 0x000fca0000000000 */
[----:B------:R-:W-:Y:S01]  /*93e0*/  HMMA.16816.F32.BF16 R148, R168, R150, R52 ;  /* 0x00000096a894723c */ /* 0x000fe20000041834 */
[----:B------:R-:W-:-:S05]  /*93f0*/  VIADD R220, R217, 0x1400 ;  /* 0x00001400d9dc7836 */ /* 0x000fca0000000000 */
[----:B------:R-:W-:Y:S01]  /*9400*/  HMMA.16816.F32.BF16 R160, R168, R32, R44 ;  /* 0x00000020a8a0723c */ /* 0x000fe2000004182c */
[C---:B------:R-:W-:Y:S02]  /*9410*/  VIADD R219, R217.reuse, 0x1800 ;  /* 0x00001800d9db7836 */ /* 0x040fe40000000000 */
[----:B------:R-:W-:-:S03]  /*9420*/  VIADD R218, R217, 0x1c00 ;  /* 0x00001c00d9da7836 */ /* 0x000fc60000000000 */
[-C--:B------:R-:W-:Y:S06]  /*9430*/  HMMA.16816.F32.BF16 R164, R164, R34.reuse, R56 ;  /* 0x00000022a4a4723c */ /* 0x080fec0000041838 */
[----:B------:R-:W-:Y:S01]  /*9440*/  HMMA.16816.F32.BF16 R168, R168, R34, R36 ;  /* 0x00000022a8a8723c */ /* 0x000fe20000041824 */
[----:B------:R-:W-:-:S08]  /*9450*/  NOP ;  /* 0x0000000000007918 */ /* 0x000fd00000000000 */
[----:B--2-4-:R-:W-:-:S15]  /*9460*/  @!P0 BRA `(.L_x_288) ;  /* 0x0000007c00cc8947 */ /* 0x014fde0003800000 */
[----:B------:R-:W2:Y:S04]  /*9470*/  LDL.64 R210, [R1+0x10] ;  /* 0x0000100001d27983 */ /* 0x000ea80000100a00 */
[----:B------:R-:W3:Y:S01]  /*9480*/  LDL R208, [R1+0x50] ;  /* 0x0000500001d07983 */ /* 0x000ee20000100800 */
[----:B------:R-:W-:Y:S01]  /*9490*/  UIADD3 UR10, UR32, -0x2, URZ ;  /* 0xfffffffe200a7890 */ /* 0x000fe2000fffe03f */
[----:B------:R-:W-:-:S04]  /*94a0*/  DEPBAR.LE SB0, 0x0 ;  /* 0x000080000000791a */ /* 0x000fc80000000000 */
[----:B------:R-:W-:Y:S01]  /*94b0*/  USHF.R.S32.HI UR4, URZ, 0x1f, UR10 ;  /* 0x0000001f3f047899 */ /* 0x000fe2000801140a */
[----:B------:R-:W4:Y:S01]  /*94c0*/  LDL R209, [R1+0xc] ;  /* 0x00000c0001d17983 */ /* 0x000f220000100800 */
[----:B------:R-:W-:Y:S01]  /*94d0*/  UIMAD UR11, UR24, UR10, URZ ;  /* 0x0000000a180b72a4 */ /* 0x000fe2000f8e023f */
[----:B------:R-:W-:Y:S01]  /*94e0*/  IMAD.U32 R8, RZ, RZ, UR10 ;  /* 0x0000000aff087e24 */ /* 0x000fe2000f8e00ff */
[----:B------:R-:W-:Y:S01]  /*94f0*/  USHF.L.U32 UR34, UR6, 0x6, URZ ;  /* 0x0000000606227899 */ /* 0x000fe2000800063f */
[----:B------:R-:W1:Y:S01]  /*9500*/  S2R R2, SR_TID.X ;  /* 0x0000000000027919 */ /* 0x000e620000002100 */
[----:B------:R-:W-:Y:S01]  /*9510*/  UIMAD UR4, UR4, UR25, UR11 ;  /* 0x00000019040472a4 */ /* 0x000fe2000f8e020b */
[----:B------:R-:W-:Y:S01]  /*9520*/  VIADD R200, R242, 0x4 ;  /* 0x00000004f2c87836 */ /* 0x000fe20000000000 */
[----:B------:R-:W-:Y:S01]  /*9530*/  UISETP.NE.AND UP0, UPT, UR32, 0x2, UPT ;  /* 0x000000022000788c */ /* 0x000fe2000bf05270 */
[----:B------:R-:W-:Y:S01]  /*9540*/  ULDC.64 UR10, c[0x0][0x220] ;  /* 0x00008800000a7ab9 */ /* 0x000fe20000000a00 */
[----:B-1----:R-:W-:-:S05]  /*9550*/  IMAD.SHL.U32 R2, R2, 0x2, RZ ;  /* 0x0000000202027824 */ /* 0x002fca00078e00ff */
[----:B------:R-:W-:Y:S01]  /*9560*/  LOP3.LUT R2, R2, 0x6, RZ, 0xc0, !PT ;  /* 0x0000000602027812 */ /* 0x000fe200078ec0ff */
[----:B------:R-:W-:Y:S01]  /*9570*/  BAR.SYNC.DEFER_BLOCKING 0x0 ;  /* 0x0000000000007b1d */ /* 0x000fe20000010000 */
[----:B--2---:R-:W-:-:S04]  /*9580*/  IMAD.WIDE.U32 R8, R8, UR25, R210 ;  /* 0x0000001908087c25 */ /* 0x004fc8000f8e00d2 */
[----:B------:R-:W-:Y:S01]  /*9590*/  VIADD R0, R9, UR4 ;  /* 0x0000000409007c36 */ /* 0x000fe20008000000 */
[C---:B------:R-:W-:Y:S01]  /*95a0*/  LEA R12, P0, R8.reuse, UR10, 0x1 ;  /* 0x0000000a080c7c11 */ /* 0x040fe2000f8008ff */
[----:B------:R-:W-:Y:S01]  /*95b0*/  USHF.L.U64.HI UR4, UR6, 0x6, UR7 ;  /* 0x0000000606047899 */ /* 0x000fe20008010207 */
[----:B---3--:R-:W-:Y:S02]  /*95c0*/  IMAD.MOV.U32 R230, RZ, RZ, R208 ;  /* 0x000000ffffe67224 */ /* 0x008fe400078e00d0 */
[----:B------:R-:W-:Y:S02]  /*95d0*/  LEA.HI.X R13, R8, UR11, R0, 0x1, P0 ;  /* 0x0000000b080d7c11 */ /* 0x000fe400080f0c00 */
[----:B------:R-:W-:-:S03]  /*95e0*/  IADD3 R10, P0, R12, UR34, RZ ;  /* 0x000000220c0a7c10 */ /* 0x000fc6000ff1e0ff */
[----:B------:R-:W-:Y:S01]  /*95f0*/  @!PT LDS RZ, [RZ] ;  /* 0x00000000fffff984 */ /* 0x000fe20000000800 */
[----:B------:R-:W-:Y:S01]  /*9600*/  @!PT LDS RZ, [RZ] ;  /* 0x00000000fffff984 */ /* 0x000fe20000000800 */
[----:B------:R-:W-:Y:S01]  /*9610*/  @!PT LDS RZ, [RZ] ;  /* 0x00000000fffff984 */ /* 0x000fe20000000800 */
[----:B-----5:R-:W-:Y:S01]  /*9620*/  LDGSTS.E.BYPASS.LTC128B.128 [R236+0x4000], desc[UR28][R12.64] ;  /* 0x040000000cec7fae */ /* 0x020fe2000b901d5c */
[----:B------:R-:W-:Y:S02]  /*9630*/  IADD3.X R11, R13, UR4, RZ, P0, !PT ;  /* 0x000000040d0b7c10 */ /* 0x000fe400087fe4ff */
[----:B------:R-:W-:-:S03]  /*9640*/  IADD3 R8, P0, R10, UR34, RZ ;  /* 0x000000220a087c10 */ /* 0x000fc6000ff1e0ff */
[----:B------:R-:W-:Y:S01]  /*9650*/  LDGSTS.E.BYPASS.LTC128B.128 [R236+0x4800], desc[UR28][R10.64] ;  /* 0x048000000aec7fae */ /* 0x000fe2000b901d5c */
[----:B------:R-:W-:Y:S02]  /*9660*/  IADD3.X R9, R11, UR4, RZ, P0, !PT ;  /* 0x000000040b097c10 */ /* 0x000fe400087fe4ff */
[----:B------:R-:W-:-:S03]  /*9670*/  IADD3 R14, P0, R8, UR34, RZ ;  /* 0x00000022080e7c10 */ /* 0x000fc6000ff1e0ff */
[----:B------:R1:W-:Y:S01]  /*9680*/  LDGSTS.E.BYPASS.LTC128B.128 [R236+0x5000], desc[UR28][R8.64] ;  /* 0x0500000008ec7fae */ /* 0x0003e2000b901d5c */
[----:B------:R-:W-:Y:S01]  /*9690*/  IADD3.X R15, R9, UR4, RZ, P0, !PT ;  /* 0x00000004090f7c10 */ /* 0x000fe200087fe4ff */
[----:B------:R-:W-:-:S04]  /*96a0*/  UIADD3 UR4, UR32, -0x2, URZ ;  /* 0xfffffffe20047890 */ /* 0x000fc8000fffe03f */
[----:B------:R2:W-:Y:S01]  /*96b0*/  LDGSTS.E.BYPASS.LTC128B.128 [R236+0x5800], desc[UR28][R14.64] ;  /* 0x058000000eec7fae */ /* 0x0005e2000b901d5c */
[----:B------:R-:W-:Y:S01]  /*96c0*/  USHF.L.U32 UR35, UR4, 0x2, URZ ;  /* 0x0000000204237899 */ /* 0x000fe2000800063f */
[----:B------:R-:W-:Y:S02]  /*96d0*/  IMAD.U32 R0, RZ, RZ, UR4 ;  /* 0x00000004ff007e24 */ /* 0x000fe4000f8e00ff */
[----:B------:R-:W-:Y:S02]  /*96e0*/  LDSM.16.M88.4 R20, [R215] ;  /* 0x00000000d714783b */ /* 0x000fe40000000200 */
[----:B------:R-:W-:Y:S02]  /*96f0*/  IMAD R0, R0, 0x80, R2 ;  /* 0x0000008000007824 */ /* 0x000fe400078e0202 */
[----:B------:R-:W3:Y:S02]  /*9700*/  LDSM.16.M88.4 R28, [R212+0x2000] ;  /* 0x00200000d41c783b */ /* 0x000ee40000000200 */
[C---:B------:R-:W-:Y:S01]  /*9710*/  VIADD R2, R0.reuse, 0x1 ;  /* 0x0000000100027836 */ /* 0x040fe20000000000 */
[C---:B------:R-:W-:Y:S01]  /*9720*/  ISETP.GE.AND P5, PT, R0.reuse, R5, PT ;  /* 0x000000050000720c */ /* 0x040fe20003fa6270 */
[----:B------:R-:W4:Y:S01]  /*9730*/  LDSM.16.M88.4 R16, [R215+0x1000] ;  /* 0x00100000d710783b */ /* 0x000f220000000200 */
[CC--:B------:R-:W-:Y:S01]  /*9740*/  ISETP.GE.AND P3, PT, R0.reuse, R3.reuse, PT ;  /* 0x000000030000720c */ /* 0x0c0fe20003f66270 */
[----:B------:R-:W-:Y:S01]  /*9750*/  VIADD R7, R0, 0x9 ;  /* 0x0000000900077836 */ /* 0x000fe20000000000 */
[C---:B------:R-:W-:Y:S01]  /*9760*/  ISETP.GE.AND P2, PT, R2.reuse, R3, PT ;  /* 0x000000030200720c */ /* 0x040fe20003f46270 */
[----:B------:R-:W4:Y:S01]  /*9770*/  LDSM.16.M88.4 R32, [R212+0x2400] ;  /* 0x00240000d420783b */ /* 0x000f220000000200 */
[----:B------:R-:W-:-:S02]  /*9780*/  ISETP.GE.AND P0, PT, R2, R6, PT ;  /* 0x000000060200720c */ /* 0x000fc40003f06270 */
[C---:B------:R-:W-:Y:S01]  /*9790*/  ISETP.GE.AND P6, PT, R2.reuse, R5, PT ;  /* 0x000000050200720c */ /* 0x040fe20003fc6270 */
[----:B------:R-:W-:Y:S01]  /*97a0*/  LDSM.16.M88.4 R24, [R217] ;  /* 0x00000000d918783b */ /* 0x000fe20000000200 */
[----:B------:R-:W-:Y:S01]  /*97b0*/  ISETP.GE.AND P4, PT, R2, R4, PT ;  /* 0x000000040200720c */ /* 0x000fe20003f86270 */
[C---:B------:R-:W-:Y:S01]  /*97c0*/  VIADD R2, R0.reuse, 0x8 ;  /* 0x0000000800027836 */ /* 0x040fe20000000000 */
[----:B------:R-:W-:Y:S01]  /*97d0*/  ISETP.GE.AND P1, PT, R0, R6, PT ;  /* 0x000000060000720c */ /* 0x000fe20003f26270 */
[----:B-1----:R-:W-:Y:S04]  /*97e0*/  LDSM.16.M88.4 R8, [R216+0x1000] ;  /* 0x00100000d808783b */ /* 0x002fe80000000200 */
[----:B--2---:R-:W1:Y:S04]  /*97f0*/  LDSM.16.M88.4 R12, [R216] ;  /* 0x00000000d80c783b */ /* 0x004e680000000200 */
[----:B------:R-:W2:Y:S04]  /*9800*/  LDSM.16.M88.4 R36, [R224] ;  /* 0x00000000e024783b */ /* 0x000ea80000000200 */
[----:B------:R-:W0:Y:S01]  /*9810*/  LDGDEPBAR ;  /* 0x00000000000079af */ /* 0x000e220000000000 */
[-C--:B---3--:R-:W-:Y:S06]  /*9820*/  HMMA.16816.F32.BF16 R60, R20, R28.reuse, RZ ;  /* 0x0000001c143c723c */ /* 0x088fec00000418ff */
[C---:B----4-:R-:W-:Y:S06]  /*9830*/  HMMA.16816.F32.BF16 R56, R16.reuse, R28, RZ ;  /* 0x0000001c1038723c */ /* 0x050fec00000418ff */
[-C--:B------:R-:W-:Y:S06]  /*9840*/  HMMA.16816.F32.BF16 R52, R16, R30.reuse, RZ ;  /* 0x0000001e1034723c */ /* 0x080fec00000418ff */
[C---:B------:R-:W-:Y:S01]  /*9850*/  HMMA.16816.F32.BF16 R48, R20.reuse, R30, RZ ;  /* 0x0000001e1430723c */ /* 0x040fe200000418ff */
[----:B------:R-:W3:Y:S05]  /*9860*/  LDSM.16.M88.4 R28, [R212+0x2800] ;  /* 0x00280000d41c783b */ /* 0x000eea0000000200 */
[-C--:B------:R-:W-:Y:S06]  /*9870*/  HMMA.16816.F32.BF16 R44, R20, R32.reuse, RZ ;  /* 0x00000020142c723c */ /* 0x080fec00000418ff */
[----:B------:R-:W-:Y:S06]  /*9880*/  HMMA.16816.F32.BF16 R40, R16, R32, RZ ;  /* 0x000000201028723c */ /* 0x000fec00000418ff */
[-C--:B-1----:R-:W-:Y:S06]  /*9890*/  HMMA.16816.F32.BF16 R64, R12, R24.reuse, R60 ;  /* 0x000000180c40723c */ /* 0x082fec000004183c */
[C---:B------:R-:W-:Y:S06]  /*98a0*/  HMMA.16816.F32.BF16 R60, R8.reuse, R24, R56 ;  /* 0x00000018083c723c */ /* 0x040fec0000041838 */
[-C--:B------:R-:W-:Y:S06]  /*98b0*/  HMMA.16816.F32.BF16 R80, R8, R26.reuse, R52 ;  /* 0x0000001a0850723c */ /* 0x080fec0000041834 */
[C---:B------:R-:W-:Y:S01]  /*98c0*/  HMMA.16816.F32.BF16 R72, R12.reuse, R26, R48 ;  /* 0x0000001a0c48723c */ /* 0x040fe20000041830 */
[----:B------:R-:W1:Y:S05]  /*98d0*/  LDSM.16.M88.4 R24, [R223] ;  /* 0x00000000df18783b */ /* 0x000e6a0000000200 */
[----:B--2---:R-:W-:Y:S01]  /*98e0*/  HMMA.16816.F32.BF16 R84, R12, R36, R44 ;  /* 0x000000240c54723c */ /* 0x004fe2000004182c */
[----:B------:R-:W-:-:S02]  /*98f0*/  FSEL R125, R64, -INF , !P3 ;  /* 0xff800000407d7808 */ /* 0x000fc40005800000 */
[----:B------:R-:W-:Y:S02]  /*9900*/  FSEL R132, R65, -INF , !P2 ;  /* 0xff80000041847808 */ /* 0x000fe40005000000 */
[----:B------:R-:W-:Y:S01]  /*9910*/  FSEL R129, R66, -INF , !P1 ;  /* 0xff80000042817808 */ /* 0x000fe20004800000 */
[----:B------:R-:W-:Y:S01]  /*9920*/  HMMA.16816.F32.BF16 R100, R8, R36, R40 ;  /* 0x000000240864723c */ /* 0x000fe20000041828 */
[----:B------:R-:W-:Y:S02]  /*9930*/  FSEL R121, R60, -INF , !P5 ;  /* 0xff8000003c797808 */ /* 0x000fe40006800000 */
[----:B------:R-:W-:Y:S02]  /*9940*/  ISETP.GE.AND P5, PT, R0, R4, PT ;  /* 0x000000040000720c */ /* 0x000fe40003fa6270 */
[----:B------:R-:W-:Y:S01]  /*9950*/  FSEL R135, R67, -INF , !P0 ;  /* 0xff80000043877808 */ /* 0x000fe20004000000 */
[----:B---3--:R-:W-:Y:S01]  /*9960*/  HMMA.16816.F32.BF16 R56, R20, R28, RZ ;  /* 0x0000001c1438723c */ /* 0x008fe200000418ff */
[----:B------:R-:W-:-:S02]  /*9970*/  ISETP.GE.AND P0, PT, R2, R5, PT ;  /* 0x000000050200720c */ /* 0x000fc40003f06270 */
[C---:B------:R-:W-:Y:S02]  /*9980*/  ISETP.GE.AND P1, PT, R2.reuse, R3, PT ;  /* 0x000000030200720c */ /* 0x040fe40003f26270 */
[C---:B------:R-:W-:Y:S01]  /*9990*/  ISETP.GE.AND P2, PT, R2.reuse, R6, PT ;  /* 0x000000060200720c */ /* 0x040fe20003f46270 */
[C---:B------:R-:W-:Y:S01]  /*99a0*/  HMMA.16816.F32.BF16 R44, R16.reuse, R28, RZ ;  /* 0x0000001c102c723c */ /* 0x040fe200000418ff */
[----:B------:R-:W-:Y:S01]  /*99b0*/  ISETP.GE.AND P3, PT, R2, R4, PT ;  /* 0x000000040200720c */ /* 0x000fe20003f66270 */
[----:B------:R-:W-:Y:S01]  /*99c0*/  VIADD R2, R0, 0x10 ;  /* 0x0000001000027836 */ /* 0x000fe20000000000 */
[----:B------:R-:W-:Y:S02]  /*99d0*/  FSEL R122, R62, -INF , !P5 ;  /* 0xff8000003e7a7808 */ /* 0x000fe40006800000 */
[----:B------:R-:W-:Y:S01]  /*99e0*/  ISETP.GE.AND P5, PT, R7, R5, PT ;  /* 0x000000050700720c */ /* 0x000fe20003fa6270 */
[----:B------:R-:W-:Y:S01]  /*99f0*/  HMMA.16816.F32.BF16 R52, R16, R30, RZ ;  /* 0x0000001e1034723c */ /* 0x000fe200000418ff */
[----:B------:R-:W-:-:S02]  /*9a00*/  FSEL R120, R82, -INF , !P3 ;  /* 0xff80000052787808 */ /* 0x000fc40005800000 */
[----:B------:R-:W-:Y:S02]  /*9a10*/  FSEL R128, R72, -INF , !P1 ;  /* 0xff80000048807808 */ /* 0x000fe40004800000 */
[----:B------:R-:W-:Y:S01]  /*9a20*/  FSEL R131, R74, -INF , !P2 ;  /* 0xff8000004a837808 */ /* 0x000fe20005000000 */
[-C--:B------:R-:W-:Y:S01]  /*9a30*/  HMMA.16816.F32.BF16 R40, R16, R34.reuse, RZ ;  /* 0x000000221028723c */ /* 0x080fe200000418ff */
[----:B------:R-:W-:Y:S02]  /*9a40*/  FSEL R77, R81, -INF , !P5 ;  /* 0xff800000514d7808 */ /* 0x000fe40006800000 */
[----:B------:R-:W-:Y:S02]  /*9a50*/  FSEL R123, R61, -INF , !P6 ;  /* 0xff8000003d7b7808 */ /* 0x000fe40007000000 */
[----:B------:R-:W-:Y:S01]  /*9a60*/  FSEL R124, R63, -INF , !P4 ;  /* 0xff8000003f7c7808 */ /* 0x000fe20006000000 */
[----:B------:R-:W-:Y:S01]  /*9a70*/  HMMA.16816.F32.BF16 R48, R20, R34, RZ ;  /* 0x000000221430723c */ /* 0x000fe200000418ff */
[----:B------:R-:W2:Y:S01]  /*9a80*/  LDSM.16.M88.4 R32, [R212+0x2c00] ;  /* 0x002c0000d420783b */ /* 0x000ea20000000200 */
[----:B------:R-:W-:-:S02]  /*9a90*/  FSEL R78, R80, -INF , !P0 ;  /* 0xff800000504e7808 */ /* 0x000fc40004000000 */
[C---:B------:R-:W-:Y:S02]  /*9aa0*/  ISETP.GE.AND P3, PT, R2.reuse, R3, PT ;  /* 0x000000030200720c */ /* 0x040fe40003f66270 */
[----:B------:R-:W-:Y:S01]  /*9ab0*/  HMMA.16816.F32.BF16 R28, R20, R30, RZ ;  /* 0x0000001e141c723c */ /* 0x000fe200000418ff */
[C---:B------:R-:W-:Y:S02]  /*9ac0*/  ISETP.GE.AND P1, PT, R2.reuse, R6, PT ;  /* 0x000000060200720c */ /* 0x040fe40003f26270 */
[C---:B------:R-:W-:Y:S02]  /*9ad0*/  ISETP.GE.AND P2, PT, R2.reuse, R5, PT ;  /* 0x000000050200720c */ /* 0x040fe40003f46270 */
[----:B------:R-:W-:Y:S01]  /*9ae0*/  ISETP.GE.AND P5, PT, R2, R4, PT ;  /* 0x000000040200720c */ /* 0x000fe20003fa6270 */
[----:B-1----:R-:W-:Y:S01]  /*9af0*/  HMMA.16816.F32.BF16 R104, R12, R24, R56 ;  /* 0x000000180c68723c */ /* 0x002fe20000041838 */
[C---:B------:R-:W-:Y:S01]  /*9b00*/  ISETP.GE.AND P6, PT, R7.reuse, R3, PT ;  /* 0x000000030700720c */ /* 0x040fe20003fc6270 */
[----:B------:R-:W-:Y:S01]  /*9b10*/  VIADD R2, R0, 0x11 ;  /* 0x0000001100027836 */ /* 0x000fe20000000000 */
[----:B------:R-:W-:-:S02]  /*9b20*/  ISETP.GE.AND P4, PT, R7, R6, PT ;  /* 0x000000060700720c */ /* 0x000fc40003f86270 */
[----:B------:R-:W-:Y:S01]  /*9b30*/  ISETP.GE.AND P0, PT, R7, R4, PT ;  /* 0x000000040700720c */ /* 0x000fe20003f06270 */
[C---:B------:R-:W-:Y:S01]  /*9b40*/  HMMA.16816.F32.BF16 R112, R8.reuse, R24, R44 ;  /* 0x000000180870723c */ /* 0x040fe2000004182c */
[----:B------:R-:W-:Y:S01]  /*9b50*/  FSEL R126, R73, -INF , !P6 ;  /* 0xff800000497e7808 */ /* 0x000fe20007000000 */
[----:B------:R-:W-:Y:S01]  /*9b60*/  VIADD R7, R0, 0x19 ;  /* 0x0000001900077836 */ /* 0x000fe20000000000 */
[----:B------:R-:W-:Y:S02]  /*9b70*/  FSEL R79, R83, -INF , !P0 ;  /* 0xff800000534f7808 */ /* 0x000fe40004000000 */
[----:B------:R-:W-:Y:S01]  /*9b80*/  FSEL R130, R75, -INF , !P4 ;  /* 0xff8000004b827808 */ /* 0x000fe20006000000 */
[----:B------:R-:W-:Y:S01]  /*9b90*/  HMMA.16816.F32.BF16 R116, R8, R26, R52 ;  /* 0x0000001a0874723c */ /* 0x000fe20000041834 */
[----:B------:R-:W-:Y:S02]  /*9ba0*/  FSEL R139, R84, -INF , !P3 ;  /* 0xff800000548b7808 */ /* 0x000fe40005800000 */
[----:B------:R-:W-:-:S02]  /*9bb0*/  ISETP.GE.AND P4, PT, R2, R3, PT ;  /* 0x000000030200720c */ /* 0x000fc40003f86270 */
[C---:B------:R-:W-:Y:S01]  /*9bc0*/  ISETP.GE.AND P0, PT, R2.reuse, R6, PT ;  /* 0x000000060200720c */ /* 0x040fe20003f06270 */
[----:B------:R-:W-:Y:S01]  /*9bd0*/  HMMA.16816.F32.BF16 R108, R12, R26, R28 ;  /* 0x0000001a0c6c723c */ /* 0x000fe2000004181c */
[----:B------:R-:W1:Y:S01]  /*9be0*/  LDSM.16.M88.4 R24, [R222] ;  /* 0x00000000de18783b */ /* 0x000e620000000200 */
[C---:B------:R-:W-:Y:S02]  /*9bf0*/  ISETP.GE.AND P6, PT, R2.reuse, R5, PT ;  /* 0x000000050200720c */ /* 0x040fe40003fc6270 */
[----:B------:R-:W-:Y:S01]  /*9c00*/  ISETP.GE.AND P3, PT, R2, R4, PT ;  /* 0x000000040200720c */ /* 0x000fe20003f66270 */
[----:B------:R-:W3:Y:S01]  /*9c10*/  LDSM.16.M88.4 R28, [R212+0x3000] ;  /* 0x00300000d41c783b */ /* 0x000ee20000000200 */
[----:B------:R-:W-:Y:S01]  /*9c20*/  HMMA.16816.F32.BF16 R96, R8, R38, R40 ;  /* 0x000000260860723c */ /* 0x000fe20000041828 */
[----:B------:R-:W-:Y:S01]  /*9c30*/  VIADD R2, R0, 0x18 ;  /* 0x0000001800027836 */ /* 0x000fe20000000000 */
[----:B------:R-:W-:Y:S02]  /*9c40*/  FSEL R175, R85, -INF , !P4 ;  /* 0xff80000055af7808 */ /* 0x000fe40006000000 */
[----:B------:R-:W-:-:S02]  /*9c50*/  FSEL R178, R86, -INF , !P1 ;  /* 0xff80000056b27808 */ /* 0x000fc40004800000 */
[----:B------:R-:W-:Y:S01]  /*9c60*/  HMMA.16816.F32.BF16 R68, R12, R38, R48 ;  /* 0x000000260c44723c */ /* 0x000fe20000041830 */
[----:B------:R-:W-:Y:S02]  /*9c70*/  FSEL R179, R87, -INF , !P0 ;  /* 0xff80000057b37808 */ /* 0x000fe40004000000 */
[----:B------:R-:W-:Y:S02]  /*9c80*/  FSEL R134, R100, -INF , !P2 ;  /* 0xff80000064867808 */ /* 0x000fe40005000000 */
[C---:B------:R-:W-:Y:S01]  /*9c90*/  ISETP.GE.AND P0, PT, R2.reuse, R5, PT ;  /* 0x000000050200720c */ /* 0x040fe20003f06270 */
[----:B--2---:R-:W-:Y:S01]  /*9ca0*/  HMMA.16816.F32.BF16 R36, R16, R34, RZ ;  /* 0x000000221024723c */ /* 0x004fe200000418ff */
[C---:B------:R-:W-:Y:S02]  /*9cb0*/  ISETP.GE.AND P1, PT, R2.reuse, R3, PT ;  /* 0x000000030200720c */ /* 0x040fe40003f26270 */
[C---:B------:R-:W-:Y:S02]  /*9cc0*/  ISETP.GE.AND P4, PT, R2.reuse, R6, PT ;  /* 0x000000060200720c */ /* 0x040fe40003f86270 */
[----:B------:R-:W-:Y:S01]  /*9cd0*/  ISETP.GE.AND P2, PT, R2, R4, PT ;  /* 0x000000040200720c */ /* 0x000fe20003f46270 */
[----:B------:R-:W-:Y:S01]  /*9ce0*/  HMMA.16816.F32.BF16 R48, R20, R32, RZ ;  /* 0x000000201430723c */ /* 0x000fe200000418ff */
[----:B------:R-:W-:Y:S01]  /*9cf0*/  FSEL R133, R102, -INF , !P5 ;  /* 0xff80000066857808 */ /* 0x000fe20006800000 */
[----:B------:R-:W-:Y:S01]  /*9d00*/  VIADD R2, R0, 0x20 ;  /* 0x0000002000027836 */ /* 0x000fe20000000000 */
[----:B------:R-:W-:-:S02]  /*9d10*/  ISETP.GE.AND P5, PT, R7, R5, PT ;  /* 0x000000050700720c */ /* 0x000fc40003fa6270 */
[----:B------:R-:W-:Y:S01]  /*9d20*/  FSEL R100, R101, -INF , !P6 ;  /* 0xff80000065647808 */ /* 0x000fe20007000000 */
[----:B------:R-:W-:Y:S01]  /*9d30*/  HMMA.16816.F32.BF16 R40, R16, R32, RZ ;  /* 0x000000201028723c */ /* 0x000fe200000418ff */
[----:B------:R-:W-:Y:S01]  /*9d40*/  FSEL R98, R98, -INF , !P2 ;  /* 0xff80000062627808 */ /* 0x000fe20005000000 */
[----:B------:R-:W-:Y:S01]  /*9d50*/  IMAD.MOV.U32 R101, RZ, RZ, R209 ;  /* 0x000000ffff657224 */ /* 0x000fe200078e00d1 */
[----:B------:R-:W-:Y:S02]  /*9d60*/  FSEL R97, R97, -INF , !P5 ;  /* 0xff80000061617808 */ /* 0x000fe40006800000 */
[----:B------:R-:W-:Y:S01]  /*9d70*/  FSEL R172, R103, -INF , !P3 ;  /* 0xff80000067ac7808 */ /* 0x000fe20005800000 */
[----:B------:R-:W-:Y:S01]  /*9d80*/  HMMA.16816.F32.BF16 R44, R20, R34, RZ ;  /* 0x00000022142c723c */ /* 0x000fe200000418ff */
[----:B------:R-:W2:Y:S01]  /*9d90*/  LDSM.16.M88.4 R32, [R221] ;  /* 0x00000000dd20783b */ /* 0x000ea20000000200 */
[----:B------:R-:W-:Y:S02]  /*9da0*/  FSEL R174, R68, -INF , !P1 ;  /* 0xff80000044ae7808 */ /* 0x000fe40004800000 */
[----:B------:R-:W-:-:S02]  /*9db0*/  FSEL R176, R70, -INF , !P4 ;  /* 0xff80000046b07808 */ /* 0x000fc40006000000 */
[----:B-1----:R-:W-:Y:S01]  /*9dc0*/  HMMA.16816.F32.BF16 R92, R8, R26, R36 ;  /* 0x0000001a085c723c */ /* 0x002fe20000041824 */
[----:B------:R-:W-:Y:S02]  /*9dd0*/  FSEL R96, R96, -INF , !P0 ;  /* 0xff80000060607808 */ /* 0x000fe40004000000 */
[C---:B------:R-:W-:Y:S02]  /*9de0*/  ISETP.GE.AND P2, PT, R2.reuse, R3, PT ;  /* 0x000000030200720c */ /* 0x040fe40003f46270 */
[C---:B------:R-:W-:Y:S01]  /*9df0*/  ISETP.GE.AND P1, PT, R2.reuse, R6, PT ;  /* 0x000000060200720c */ /* 0x040fe20003f26270 */
[-C--:B------:R-:W-:Y:S01]  /*9e00*/  HMMA.16816.F32.BF16 R56, R12, R24.reuse, R48 ;  /* 0x000000180c38723c */ /* 0x080fe20000041830 */
[C---:B------:R-:W-:Y:S02]  /*9e10*/  ISETP.GE.AND P4, PT, R2.reuse, R5, PT ;  /* 0x000000050200720c */ /* 0x040fe40003f86270 */
[----:B------:R-:W-:Y:S01]  /*9e20*/  ISETP.GE.AND P5, PT, R2, R4, PT ;  /* 0x000000040200720c */ /* 0x000fe20003fa6270 */
[----:B------:R-:W-:Y:S01]  /*9e30*/  VIADD R2, R0, 0x21 ;  /* 0x0000002100027836 */ /* 0x000fe20000000000 */
[C---:B------:R-:W-:Y:S01]  /*9e40*/  ISETP.GE.AND P6, PT, R7.reuse, R3, PT ;  /* 0x000000030700720c */ /* 0x040fe20003fc6270 */
[----:B------:R-:W-:Y:S01]  /*9e50*/  HMMA.16816.F32.BF16 R52, R8, R24, R40 ;  /* 0x000000180834723c */ /* 0x000fe20000041828 */
[----:B------:R-:W-:-:S02]  /*9e60*/  ISETP.GE.AND P3, PT, R7, R6, PT ;  /* 0x000000060700720c */ /* 0x000fc40003f66270 */
[----:B------:R-:W-:Y:S01]  /*9e70*/  ISETP.GE.AND P0, PT, R7, R4, PT ;  /* 0x000000040700720c */ /* 0x000fe20003f06270 */
[----:B------:R-:W-:Y:S01]  /*9e80*/  VIADD R7, R0, 0x29 ;  /* 0x0000002900077836 */ /* 0x000fe20000000000 */
[----:B------:R-:W-:Y:S01]  /*9e90*/  FSEL R173, R69, -INF , !P6 ;  /* 0xff80000045ad7808 */ /* 0x000fe20007000000 */
[----:B------:R-:W-:Y:S01]  /*9ea0*/  HMMA.16816.F32.BF16 R88, R12, R26, R44 ;  /* 0x0000001a0c58723c */ /* 0x000fe2000004182c */
[----:B------:R-:W1:Y:S01]  /*9eb0*/  LDSM.16.M88.4 R24, [R212+0x3400] ;  /* 0x00340000d418783b */ /* 0x000e620000000200 */
[----:B------:R-:W-:Y:S02]  /*9ec0*/  FSEL R99, R99, -INF , !P0 ;  /* 0xff80000063637808 */ /* 0x000fe40004000000 */
[----:B------:R-:W-:Y:S02]  /*9ed0*/  FSEL R177, R71, -INF , !P3 ;  /* 0xff80000047b17808 */ /* 0x000fe40005800000 */
[----:B---3--:R-:W-:Y:S01]  /*9ee0*/  HMMA.16816.F32.BF16 R36, R16, R28, RZ ;  /* 0x0000001c1024723c */ /* 0x008fe200000418ff */
[----:B------:R-:W-:-:S02]  /*9ef0*/  FSEL R104, R104, -INF , !P2 ;  /* 0xff80000068687808 */ /* 0x000fc40005000000 */
[C---:B------:R-:W-:Y:S02]  /*9f00*/  ISETP.GE.AND P3, PT, R2.reuse, R3, PT ;  /* 0x000000030200720c */ /* 0x040fe40003f66270 */
[C---:B------:R-:W-:Y:S01]  /*9f10*/  ISETP.GE.AND P0, PT, R2.reuse, R6, PT ;  /* 0x000000060200720c */ /* 0x040fe20003f06270 */
[----:B------:R-:W-:Y:S01]  /*9f20*/  HMMA.16816.F32.BF16 R44, R20, R28, RZ ;  /* 0x0000001c142c723c */ /* 0x000fe200000418ff */
[C---:B------:R-:W-:Y:S02]  /*9f30*/  ISETP.GE.AND P6, PT, R2.reuse, R5, PT ;  /* 0x000000050200720c */ /* 0x040fe40003fc6270 */
[----:B------:R-:W-:Y:S01]  /*9f40*/  ISETP.GE.AND P2, PT, R2, R4, PT ;  /* 0x000000040200720c */ /* 0x000fe20003f46270 */
[----:B------:R-:W-:Y:S01]  /*9f50*/  VIADD R2, R0, 0x28 ;  /* 0x0000002800027836 */ /* 0x000fe20000000000 */
[----:B------:R-:W-:Y:S01]  /*9f60*/  FSEL R105, R105, -INF , !P3 ;  /* 0xff80000069697808 */ /* 0x000fe20005800000 */
[----:B------:R-:W-:Y:S01]  /*9f70*/  HMMA.16816.F32.BF16 R40, R16, R30, RZ ;  /* 0x0000001e1028723c */ /* 0x000fe200000418ff */
[----:B------:R-:W-:-:S02]  /*9f80*/  FSEL R182, R106, -INF , !P1 ;  /* 0xff8000006ab67808 */ /* 0x000fc40004800000 */
[----:B------:R-:W-:Y:S02]  /*9f90*/  FSEL R183, R107, -INF , !P0 ;  /* 0xff8000006bb77808 */ /* 0x000fe40004000000 */
[----:B------:R-:W-:Y:S01]  /*9fa0*/  FSEL R112, R112, -INF , !P4 ;  /* 0xff80000070707808 */ /* 0x000fe20006000000 */
[----:B------:R-:W-:Y:S01]  /*9fb0*/  HMMA.16816.F32.BF16 R28, R20, R30, RZ ;  /* 0x0000001e141c723c */ /* 0x000fe200000418ff */
[C---:B------:R-:W-:Y:S02]  /*9fc0*/  ISETP.GE.AND P0, PT, R2.reuse, R5, PT ;  /* 0x000000050200720c */ /* 0x040fe40003f06270 */
[C---:B------:R-:W-:Y:S02]  /*9fd0*/  ISETP.GE.AND P1, PT, R2.reuse, R3, PT ;  /* 0x000000030200720c */ /* 0x040fe40003f26270 */
[C---:B------:R-:W-:Y:S01]  /*9fe0*/  ISETP.GE.AND P3, PT, R2.reuse, R6, PT ;  /* 0x000000060200720c */ /* 0x040fe20003f66270 */
[----:B--2---:R-:W-:Y:S01]  /*9ff0*/  HMMA.16816.F32.BF16 R72, R8, R32, R36 ;  /* 0x000000200848723c */ /* 0x004fe20000041824 */
[----:B------:R-:W2:Y:S01]  /*a000*/  LDSM.16.M88.4 R36, [R220] ;  /* 0x00000000dc24783b */ /* 0x000ea20000000200 */
[----:B------:R-:W-:Y:S01]  /*a010*/  ISETP.GE.AND P4, PT, R2, R4, PT ;  /* 0x000000040200720c */ /* 0x000fe20003f86270 */
[----:B------:R-:W-:Y:S01]  /*a020*/  VIADD R2, R0, 0x30 ;  /* 0x0000003000027836 */ /* 0x000fe20000000000 */
[----:B------:R-:W-:-:S02]  /*a030*/  FSEL R114, R114, -INF , !P5 ;  /* 0xff80000072727808 */ /* 0x000fc40006800000 */
[----:B------:R-:W-:Y:S01]  /*a040*/  HMMA.16816.F32.BF16 R64, R12, R32, R44 ;  /* 0x000000200c40723c */ /* 0x000fe2000004182c */
[----:B------:R-:W-:Y:S02]  /*a050*/  ISETP.GE.AND P5, PT, R7, R5, PT ;  /* 0x000000050700720c */ /* 0x000fe40003fa6270 */
[----:B------:R-:W-:Y:S02]  /*a060*/  FSEL R118, R118, -INF , !P4 ;  /* 0xff80000076767808 */ /* 0x000fe40006000000 */
[----:B------:R-:W-:Y:S01]  /*a070*/  FSEL R108, R108, -INF , !P1 ;  /* 0xff8000006c6c7808 */ /* 0x000fe20004800000 */
[-C--:B------:R-:W-:Y:S01]  /*a080*/  HMMA.16816.F32.BF16 R84, R8, R34.reuse, R40 ;  /* 0x000000220854723c */ /* 0x080fe20000041828 */
[----:B------:R-:W-:Y:S02]  /*a090*/  FSEL R110, R110, -INF , !P3 ;  /* 0xff8000006e6e7808 */ /* 0x000fe40005800000 */
[----:B------:R-:W-:Y:S02]  /*a0a0*/  FSEL R117, R117, -INF , !P5 ;  /* 0xff80000075757808 */ /* 0x000fe40006800000 */
[----:B------:R-:W-:Y:S01]  /*a0b0*/  FSEL R113, R113, -INF , !P6 ;  /* 0xff80000071717808 */ /* 0x000fe20007000000 */
[----:B------:R-:W-:Y:S01]  /*a0c0*/  HMMA.16816.F32.BF16 R80, R12, R34, R28 ;  /* 0x000000220c50723c */ /* 0x000fe2000004181c */
[----:B------:R-:W3:Y:S01]  /*a0d0*/  LDSM.16.M88.4 R28, [R212+0x3800] ;  /* 0x00380000d41c783b */ /* 0x000ee20000000200 */
[----:B------:R-:W-:-:S02]  /*a0e0*/  FSEL R115, R115, -INF , !P2 ;  /* 0xff80000073737808 */ /* 0x000fc40005000000 */
[----:B------:R-:W-:Y:S02]  /*a0f0*/  FSEL R116, R116, -INF , !P0 ;  /* 0xff80000074747808 */ /* 0x000fe40004000000 */
[C---:B-1----:R-:W-:Y:S01]  /*a100*/  HMMA.16816.F32.BF16 R32, R20.reuse, R26, RZ ;  /* 0x0000001a1420723c */ /* 0x042fe200000418ff */
[C---:B------:R-:W-:Y:S02]  /*a110*/  ISETP.GE.AND P4, PT, R2.reuse, R3, PT ;  /* 0x000000030200720c */ /* 0x040fe40003f86270 */
[C---:B------:R-:W-:Y:S02]  /*a120*/  ISETP.GE.AND P1, PT, R2.reuse, R6, PT ;  /* 0x000000060200720c */ /* 0x040fe40003f26270 */
[C---:B------:R-:W-:Y:S01]  /*a130*/  ISETP.GE.AND P3, PT, R2.reuse, R5, PT ;  /* 0x000000050200720c */ /* 0x040fe20003f66270 */
[----:B------:R-:W-:Y:S01]  /*a140*/  HMMA.16816.F32.BF16 R48, R20, R24, RZ ;  /* 0x000000181430723c */ /* 0x000fe200000418ff */
[----:B------:R-:W-:Y:S01]  /*a150*/  ISETP.GE.AND P5, PT, R2, R4, PT ;  /* 0x000000040200720c */ /* 0x000fe20003fa6270 */
[----:B------:R-:W-:Y:S01]  /*a160*/  VIADD R2, R0, 0x31 ;  /* 0x0000003100027836 */ /* 0x000fe20000000000 */
[----:B------:R-:W-:-:S02]  /*a170*/  ISETP.GE.AND P6, PT, R7, R3, PT ;  /* 0x000000030700720c */ /* 0x000fc40003fc6270 */
[C---:B------:R-:W-:Y:S01]  /*a180*/  ISETP.GE.AND P2, PT, R7.reuse, R6, PT ;  /* 0x000000060700720c */ /* 0x040fe20003f46270 */
[C---:B------:R-:W-:Y:S01]  /*a190*/  HMMA.16816.F32.BF16 R40, R16.reuse, R24, RZ ;  /* 0x000000181028723c */ /* 0x040fe200000418ff */
[----:B------:R-:W-:Y:S01]  /*a1a0*/  ISETP.GE.AND P0, PT, R7, R4, PT ;  /* 0x000000040700720c */ /* 0x000fe20003f06270 */
[----:B------:R-:W-:Y:S01]  /*a1b0*/  VIADD R7, R0, 0x39 ;  /* 0x0000003900077836 */ /* 0x000fe20000000000 */
[----:B------:R-:W-:Y:S02]  /*a1c0*/  FSEL R109, R109, -INF , !P6 ;  /* 0xff8000006d6d7808 */ /* 0x000fe40007000000 */
[----:B------:R-:W-:Y:S01]  /*a1d0*/  FSEL R119, R119, -INF , !P0 ;  /* 0xff80000077777808 */ /* 0x000fe20004000000 */
[----:B------:R-:W-:Y:S01]  /*a1e0*/  HMMA.16816.F32.BF16 R44, R16, R26, RZ ;  /* 0x0000001a102c723c */ /* 0x000fe200000418ff */
[----:B------:R-:W-:Y:S01]  /*a1f0*/  FSEL R111, R111, -INF , !P2 ;  /* 0xff8000006f6f7808 */ /* 0x000fe20005000000 */
[----:B------:R-:W1:Y:S01]  /*a200*/  LDSM.16.M88.4 R24, [R212+0x3c00] ;  /* 0x003c0000d418783b */ /* 0x000e620000000200 */
[----:B------:R-:W-:-:S02]  /*a210*/  FSEL R181, R56, -INF , !P4 ;  /* 0xff80000038b57808 */ /* 0x000fc40006000000 */
[C---:B------:R-:W-:Y:S02]  /*a220*/  ISETP.GE.AND P2, PT, R2.reuse, R3, PT ;  /* 0x000000030200720c */ /* 0x040fe40003f46270 */
[C---:B------:R-:W-:Y:S02]  /*a230*/  ISETP.GE.AND P0, PT, R2.reuse, R6, PT ;  /* 0x000000060200720c */ /* 0x040fe40003f06270 */
[C---:B------:R-:W-:Y:S02]  /*a240*/  ISETP.GE.AND P6, PT, R2.reuse, R5, PT ;  /* 0x000000050200720c */ /* 0x040fe40003fc6270 */
[----:B------:R-:W-:Y:S01]  /*a250*/  ISETP.GE.AND P4, PT, R2, R4, PT ;  /* 0x000000040200720c */ /* 0x000fe20003f86270 */
[----:B------:R-:W-:Y:S01]  /*a260*/  VIADD R2, R0, 0x38 ;  /* 0x0000003800027836 */ /* 0x000fe20000000000 */
[----:B------:R-:W-:Y:S01]  /*a270*/  FSEL R185, R57, -INF , !P2 ;  /* 0xff80000039b97808 */ /* 0x000fe20005000000 */
[----:B--2---:R-:W-:Y:S01]  /*a280*/  HMMA.16816.F32.BF16 R68, R12, R36, R48 ;  /* 0x000000240c44723c */ /* 0x004fe20000041830 */
[----:B------:R-:W-:-:S02]  /*a290*/  FSEL R186, R58, -INF , !P1 ;  /* 0xff8000003aba7808 */ /* 0x000fc40004800000 */
[----:B------:R-:W-:Y:S02]  /*a2a0*/  FSEL R187, R59, -INF , !P0 ;  /* 0xff8000003bbb7808 */ /* 0x000fe40004000000 */
[----:B------:R-:W-:Y:S01]  /*a2b0*/  FSEL R107, R52, -INF , !P3 ;  /* 0xff800000346b7808 */ /* 0x000fe20005800000 */
[----:B------:R-:W-:Y:S01]  /*a2c0*/  HMMA.16816.F32.BF16 R60, R8, R36, R40 ;  /* 0x00000024083c723c */ /* 0x000fe20000041828 */
[C---:B------:R-:W-:Y:S01]  /*a2d0*/  ISETP.GE.AND P0, PT, R2.reuse, R5, PT ;  /* 0x000000050200720c */ /* 0x040fe20003f06270 */
[----:B------:R-:W-:Y:S01]  /*a2e0*/  LDSM.16.M88.4 R40, [R218] ;  /* 0x00000000da28783b */ /* 0x000fe20000000200 */
[C---:B------:R-:W-:Y:S02]  /*a2f0*/  ISETP.GE.AND P2, PT, R2.reuse, R3, PT ;  /* 0x000000030200720c */ /* 0x040fe40003f46270 */
[C---:B------:R-:W-:Y:S01]  /*a300*/  ISETP.GE.AND P1, PT, R2.reuse, R6, PT ;  /* 0x000000060200720c */ /* 0x040fe20003f26270 */
[----:B---3--:R-:W-:Y:S01]  /*a310*/  HMMA.16816.F32.BF16 R56, R16, R30, RZ ;  /* 0x0000001e1038723c */ /* 0x008fe200000418ff */
[----:B------:R-:W-:Y:S01]  /*a320*/  ISETP.GE.AND P3, PT, R2, R4, PT ;  /* 0x000000040200720c */ /* 0x000fe20003f66270 */
[----:B------:R-:W-:Y:S01]  /*a330*/  VIADD R2, R0, 0x40 ;  /* 0x0000004000027836 */ /* 0x000fe20000000000 */
[----:B------:R-:W-:-:S02]  /*a340*/  FSEL R106, R53, -INF , !P6 ;  /* 0xff800000356a7808 */ /* 0x000fc40007000000 */
[----:B------:R-:W-:Y:S02]  /*a350*/  FSEL R180, R54, -INF , !P5 ;  /* 0xff80000036b47808 */ /* 0x000fe40006800000 */
[----:B------:R-:W-:Y:S02]  /*a360*/  FSEL R184, R55, -INF , !P4 ;  /* 0xff80000037b87808 */ /* 0x000fe40006000000 */
[----:B------:R-:W-:Y:S01]  /*a370*/  ISETP.GE.AND P5, PT, R7, R5, PT ;  /* 0x000000050700720c */ /* 0x000fe20003fa6270 */
[----:B------:R-:W-:Y:S01]  /*a380*/  HMMA.16816.F32.BF16 R52, R12, R38, R32 ;  /* 0x000000260c34723c */ /* 0x000fe20000041820 */
[----:B------:R-:W2:Y:S01]  /*a390*/  LDSM.16.M88.4 R32, [R219] ;  /* 0x00000000db20783b */ /* 0x000ea20000000200 */
[----:B------:R-:W-:Y:S01]  /*a3a0*/  FSEL R94, R94, -INF , !P3 ;  /* 0xff8000005e5e7808 */ /* 0x000fe20005800000 */
[----:B------:R-:W-:-:S04]  /*a3b0*/  DEPBAR.LE SB0, 0x0 ;  /* 0x000080000000791a */ /* 0x000fc80000000000 */
[----:B------:R-:W-:Y:S01]  /*a3c0*/  FSEL R88, R88, -INF , !P2 ;  /* 0xff80000058587808 */ /* 0x000fe20005000000 */
[----:B-1----:R-:W-:Y:S01]  /*a3d0*/  HMMA.16816.F32.BF16 R48, R16, R24, RZ ;  /* 0x000000181030723c */ /* 0x002fe200000418ff */
[----:B------:R-:W-:Y:S02]  /*a3e0*/  FSEL R90, R90, -INF , !P1 ;  /* 0xff8000005a5a7808 */ /* 0x000fe40004800000 */
[----:B------:R-:W-:Y:S02]  /*a3f0*/  FSEL R93, R93, -INF , !P5 ;  /* 0xff8000005d5d7808 */ /* 0x000fe40006800000 */
[----:B------:R-:W-:Y:S02]  /*a400*/  FSEL R92, R92, -INF , !P0 ;  /* 0xff8000005c5c7808 */ /* 0x000fe40004000000 */
[C---:B------:R-:W-:Y:S02]  /*a410*/  ISETP.GE.AND P3, PT, R2.reuse, R3, PT ;  /* 0x000000030200720c */ /* 0x040fe40003f66270 */
[----:B------:R-:W-:-:S02]  /*a420*/  ISETP.GE.AND P2, PT, R2, R6, PT ;  /* 0x000000060200720c */ /* 0x000fc40003f46270 */
[C---:B------:R-:W-:Y:S02]  /*a430*/  ISETP.GE.AND P1, PT, R2.reuse, R5, PT ;  /* 0x000000050200720c */ /* 0x040fe40003f26270 */
[----:B------:R-:W-:Y:S01]  /*a440*/  ISETP.GE.AND P5, PT, R2, R4, PT ;  /* 0x000000040200720c */ /* 0x000fe20003fa6270 */
[----:B------:R-:W-:Y:S01]  /*a450*/  VIADD R2, R0, 0x41 ;  /* 0x0000004100027836 */ /* 0x000fe20000000000 */
[C---:B------:R-:W-:Y:S02]  /*a460*/  ISETP.GE.AND P4, PT, R7.reuse, R6, PT ;  /* 0x000000060700720c */ /* 0x040fe40003f86270 */
[----:B------:R-:W-:Y:S02]  /*a470*/  ISETP.GE.AND P0, PT, R7, R4, PT ;  /* 0x000000040700720c */ /* 0x000fe40003f06270 */
[----:B------:R-:W-:Y:S02]  /*a480*/  FSEL R91, R91, -INF , !P4 ;  /* 0xff8000005b5b7808 */ /* 0x000fe40006000000 */
[----:B------:R-:W-:-:S02]  /*a490*/  FSEL R95, R95, -INF , !P0 ;  /* 0xff8000005f5f7808 */ /* 0x000fc40004000000 */
[CC--:B------:R-:W-:Y:S02]  /*a4a0*/  ISETP.GE.AND P4, PT, R2.reuse, R3.reuse, PT ;  /* 0x000000030200720c */ /* 0x0c0fe40003f86270 */
[----:B------:R-:W-:Y:S02]  /*a4b0*/  ISETP.GE.AND P0, PT, R2, R6, PT ;  /* 0x000000060200720c */ /* 0x000fe40003f06270 */
[----:B------:R-:W-:Y:S02]  /*a4c0*/  FSEL R203, R64, -INF , !P3 ;  /* 0xff80000040cb7808 */ /* 0x000fe40005800000 */
[----:B------:R-:W-:Y:S02]  /*a4d0*/  FSEL R204, R65, -INF , !P4 ;  /* 0xff80000041cc7808 */ /* 0x000fe40006000000 */
[----:B------:R-:W-:Y:S02]  /*a4e0*/  FSEL R206, R66, -INF , !P2 ;  /* 0xff80000042ce7808 */ /* 0x000fe40005000000 */
[----:B------:R-:W-:Y:S01]  /*a4f0*/  FSEL R208, R67, -INF , !P0 ;  /* 0xff80000043d07808 */ /* 0x000fe20004000000 */
[----:B--2---:R-:W-:Y:S01]  /*a500*/  HMMA.16816.F32.BF16 R56, R8, R34, R56 ;  /* 0x000000220838723c */ /* 0x004fe20000041838 */
[----:B------:R-:W-:Y:S01]  /*a510*/  BAR.SYNC.DEFER_BLOCKING 0x0 ;  /* 0x0000000000007b1d */ /* 0x000fe20000010000 */
[----:B------:R-:W-:Y:S01]  /*a520*/  ISETP.GE.AND P6, PT, R7, R3, PT ;  /* 0x000000030700720c */ /* 0x000fe20003fc6270 */
[----:B------:R-:W-:Y:S01]  /*a530*/  VIADD R7, R0, 0x49 ;  /* 0x0000004900077836 */ /* 0x000fe20000000000 */
[----:B------:R-:W-:-:S02]  /*a540*/  ISETP.GE.AND P3, PT, R2, R4, PT ;  /* 0x000000040200720c */ /* 0x000fc40003f66270 */
[----:B------:R-:W-:Y:S01]  /*a550*/  HMMA.16816.F32.BF16 R64, R8, R38, R44 ;  /* 0x000000260840723c */ /* 0x000fe2000004182c */
[----:B------:R-:W-:Y:S02]  /*a560*/  FSEL R89, R89, -INF , !P6 ;  /* 0xff80000059597808 */ /* 0x000fe40007000000 */
[-C--:B------:R-:W-:Y:S01]  /*a570*/  ISETP.GE.AND P6, PT, R2, R5.reuse, PT ;  /* 0x000000050200720c */ /* 0x080fe20003fc6270 */
[----:B------:R-:W-:Y:S01]  /*a580*/  VIADD R2, R0, 0x48 ;  /* 0x0000004800027836 */ /* 0x000fe20000000000 */
[----:B------:R-:W-:Y:S01]  /*a590*/  FSEL R190, R72, -INF , !P1 ;  /* 0xff80000048be7808 */ /* 0x000fe20004800000 */
[C---:B------:R-:W-:Y:S01]  /*a5a0*/  HMMA.16816.F32.BF16 R36, R16.reuse, R28, RZ ;  /* 0x0000001c1024723c */ /* 0x040fe200000418ff */
[----:B------:R-:W-:Y:S02]  /*a5b0*/  FSEL R193, R74, -INF , !P5 ;  /* 0xff8000004ac17808 */ /* 0x000fe40006800000 */
[C---:B------:R-:W-:Y:S02]  /*a5c0*/  ISETP.GE.AND P0, PT, R2.reuse, R5, PT ;  /* 0x000000050200720c */ /* 0x040fe40003f06270 */
[C---:B------:R-:W-:Y:S01]  /*a5d0*/  ISETP.GE.AND P2, PT, R2.reuse, R3, PT ;  /* 0x000000030200720c */ /* 0x040fe20003f46270 */
[----:B------:R-:W-:Y:S01]  /*a5e0*/  HMMA.16816.F32.BF16 R44, R16, R26, RZ ;  /* 0x0000001a102c723c */ /* 0x000fe200000418ff */
[----:B------:R-:W-:-:S02]  /*a5f0*/  ISETP.GE.AND P4, PT, R2, R6, PT ;  /* 0x000000060200720c */ /* 0x000fc40003f86270 */
[----:B------:R-:W-:Y:S01]  /*a600*/  ISETP.GE.AND P1, PT, R2, R4, PT ;  /* 0x000000040200720c */ /* 0x000fe20003f26270 */
[----:B------:R-:W-:Y:S01]  /*a610*/  VIADD R2, R0, 0x50 ;  /* 0x0000005000027836 */ /* 0x000fe20000000000 */
[----:B------:R-:W-:Y:S02]  /*a620*/  ISETP.GE.AND P5, PT, R7, R5, PT ;  /* 0x000000050700720c */ /* 0x000fe40003fa6270 */
[----:B------:R-:W-:Y:S02]  /*a630*/  FSEL R202, R80, -INF , !P2 ;  /* 0xff80000050ca7808 */ /* 0x000fe40005000000 */
[----:B------:R-:W-:Y:S02]  /*a640*/  FSEL R191, R86, -INF , !P1 ;  /* 0xff80000056bf7808 */ /* 0x000fe40004800000 */
[----:B------:R-:W-:Y:S02]  /*a650*/  FSEL R82, R82, -INF , !P4 ;  /* 0xff80000052527808 */ /* 0x000fe40006000000 */
[----:B------:R-:W-:-:S02]  /*a660*/  FSEL R80, R85, -INF , !P5 ;  /* 0xff80000055507808 */ /* 0x000fc40006800000 */
[----:B------:R-:W-:Y:S02]  /*a670*/  FSEL R188, R73, -INF , !P6 ;  /* 0xff80000049bc7808 */ /* 0x000fe40007000000 */
[----:B------:R-:W-:Y:S01]  /*a680*/  FSEL R196, R75, -INF , !P3 ;  /* 0xff8000004bc47808 */ /* 0x000fe20005800000 */
[----:B------:R-:W-:Y:S01]  /*a690*/  HMMA.16816.F32.BF16 R16, R8, R32, R36 ;  /* 0x000000200810723c */ /* 0x000fe20000041824 */
[----:B------:R-:W-:Y:S02]  /*a6a0*/  FSEL R189, R84, -INF , !P0 ;  /* 0xff80000054bd7808 */ /* 0x000fe40004000000 */
[C---:B------:R-:W-:Y:S02]  /*a6b0*/  ISETP.GE.AND P1, PT, R2.reuse, R3, PT ;  /* 0x000000030200720c */ /* 0x040fe40003f26270 */
[C---:B------:R-:W-:Y:S01]  /*a6c0*/  ISETP.GE.AND P2, PT, R2.reuse, R6, PT ;  /* 0x000000060200720c */ /* 0x040fe20003f46270 */
[----:B------:R-:W-:Y:S01]  /*a6d0*/  HMMA.16816.F32.BF16 R72, R20, R28, RZ ;  /* 0x0000001c1448723c */ /* 0x000fe200000418ff */
[----:B------:R-:W-:-:S02]  /*a6e0*/  ISETP.GE.AND P4, PT, R2, R5, PT ;  /* 0x000000050200720c */ /* 0x000fc40003f86270 */
[----:B------:R-:W-:Y:S01]  /*a6f0*/  ISETP.GE.AND P5, PT, R2, R4, PT ;  /* 0x000000040200720c */ /* 0x000fe20003fa6270 */
[C---:B------:R-:W-:Y:S01]  /*a700*/  VIADD R2, R0.reuse, 0x51 ;  /* 0x0000005100027836 */ /* 0x040fe20000000000 */
[C---:B------:R-:W-:Y:S01]  /*a710*/  ISETP.GE.AND P6, PT, R7.reuse, R3, PT ;  /* 0x000000030700720c */ /* 0x040fe20003fc6270 */
[----:B------:R-:W-:Y:S01]  /*a720*/  HMMA.16816.F32.BF16 R44, R8, R42, R44 ;  /* 0x0000002a082c723c */ /* 0x000fe2000004182c */
[C---:B------:R-:W-:Y:S02]  /*a730*/  ISETP.GE.AND P3, PT, R7.reuse, R6, PT ;  /* 0x000000060700720c */ /* 0x040fe40003f66270 */
[----:B------:R-:W-:Y:S01]  /*a740*/  ISETP.GE.AND P0, PT, R7, R4, PT ;  /* 0x000000040700720c */ /* 0x000fe20003f06270 */
[----:B------:R-:W-:Y:S01]  /*a750*/  VIADD R7, R0, 0x59 ;  /* 0x0000005900077836 */ /* 0x000fe20000000000 */
[----:B------:R-:W-:Y:S02]  /*a760*/  FSEL R81, R81, -INF , !P6 ;  /* 0xff80000051517808 */ /* 0x000fe40007000000 */
[----:B------:R-:W-:-:S02]  /*a770*/  FSEL R87, R87, -INF , !P0 ;  /* 0xff80000057577808 */ /* 0x000fc40004000000 */
[----:B------:R-:W-:Y:S02]  /*a780*/  FSEL R83, R83, -INF , !P3 ;  /* 0xff80000053537808 */ /* 0x000fe40005800000 */
[----:B------:R-:W-:Y:S02]  /*a790*/  FSEL R211, R68, -INF , !P1 ;  /* 0xff80000044d37808 */ /* 0x000fe40004800000 */
[C---:B------:R-:W-:Y:S02]  /*a7a0*/  ISETP.GE.AND P3, PT, R2.reuse, R3, PT ;  /* 0x000000030200720c */ /* 0x040fe40003f66270 */
[C---:B------:R-:W-:Y:S02]  /*a7b0*/  ISETP.GE.AND P0, PT, R2.reuse, R6, PT ;  /* 0x000000060200720c */ /* 0x040fe40003f06270 */
[C---:B------:R-:W-:Y:S01]  /*a7c0*/  ISETP.GE.AND P6, PT, R2.reuse, R5, PT ;  /* 0x000000050200720c */ /* 0x040fe20003fc6270 */
[----:B------:R-:W-:Y:S01]  /*a7d0*/  HMMA.16816.F32.BF16 R36, R12, R32, R72 ;  /* 0x000000200c24723c */ /* 0x000fe20000041848 */
[----:B------:R-:W-:Y:S01]  /*a7e0*/  ISETP.GE.AND P1, PT, R2, R4, PT ;  /* 0x000000040200720c */ /* 0x000fe20003f26270 */
[----:B------:R-:W-:Y:S01]  /*a7f0*/  VIADD R2, R0, 0x58 ;  /* 0x0000005800027836 */ /* 0x000fe20000000000 */
[----:B------:R-:W-:-:S02]  /*a800*/  FSEL R226, R69, -INF , !P3 ;  /* 0xff80000045e27808 */ /* 0x000fc40005800000 */
[----:B------:R-:W-:Y:S02]  /*a810*/  FSEL R231, R70, -INF , !P2 ;  /* 0xff80000046e77808 */ /* 0x000fe40005000000 */
[----:B------:R-:W-:Y:S01]  /*a820*/  FSEL R232, R71, -INF , !P0 ;  /* 0xff80000047e87808 */ /* 0x000fe20004000000 */
[----:B------:R-:W-:Y:S01]  /*a830*/  IMAD.WIDE.U32 R72, R230, -0x2daee0ad, RZ ;  /* 0xd2511f53e6487825 */ /* 0x000fe200078e00ff */
[----:B------:R-:W-:Y:S01]  /*a840*/  FSEL R243, R60, -INF , !P4 ;  /* 0xff8000003cf37808 */ /* 0x000fe20006000000 */
[C---:B------:R-:W-:Y:S01]  /*a850*/  HMMA.16816.F32.BF16 R68, R20.reuse, R30, RZ ;  /* 0x0000001e1444723c */ /* 0x040fe200000418ff */
[C---:B------:R-:W-:Y:S02]  /*a860*/  ISETP.GE.AND P2, PT, R2.reuse, R5, PT ;  /* 0x000000050200720c */ /* 0x040fe40003f46270 */
[C---:B------:R-:W-:Y:S02]  /*a870*/  ISETP.GE.AND P3, PT, R2.reuse, R3, PT ;  /* 0x000000030200720c */ /* 0x040fe40003f66270 */
[C---:B------:R-:W-:Y:S01]  /*a880*/  ISETP.GE.AND P0, PT, R2.reuse, R6, PT ;  /* 0x000000060200720c */ /* 0x040fe20003f06270 */
[----:B------:R-:W-:Y:S01]  /*a890*/  HMMA.16816.F32.BF16 R28, R20, R24, RZ ;  /* 0x00000018141c723c */ /* 0x000fe200000418ff */
[----:B------:R-:W-:Y:S01]  /*a8a0*/  ISETP.GE.AND P4, PT, R2, R4, PT ;  /* 0x000000040200720c */ /* 0x000fe20003f86270 */
[----:B------:R-:W-:Y:S01]  /*a8b0*/  VIADD R2, R0, 0x60 ;  /* 0x0000006000027836 */ /* 0x000fe20000000000 */
[----:B------:R-:W-:-:S02]  /*a8c0*/  FSEL R198, R63, -INF , !P1 ;  /* 0xff8000003fc67808 */ /* 0x000fc40004800000 */
[----:B------:R-:W-:Y:S01]  /*a8d0*/  ISETP.GE.AND P1, PT, R7, R5, PT ;  /* 0x000000050700720c */ /* 0x000fe20003f26270 */
[----:B------:R-:W-:Y:S01]  /*a8e0*/  HMMA.16816.F32.BF16 R24, R20, R26, RZ ;  /* 0x0000001a1418723c */ /* 0x000fe200000418ff */
[----:B------:R-:W-:Y:S02]  /*a8f0*/  FSEL R252, R66, -INF , !P4 ;  /* 0xff80000042fc7808 */ /* 0x000fe40006000000 */
[----:B------:R-:W-:Y:S02]  /*a900*/  FSEL R210, R52, -INF , !P3 ;  /* 0xff80000034d27808 */ /* 0x000fe40005800000 */
[----:B------:R-:W-:Y:S01]  /*a910*/  FSEL R228, R54, -INF , !P0 ;  /* 0xff80000036e47808 */ /* 0x000fe20004000000 */
[----:B------:R-:W-:Y:S01]  /*a920*/  HMMA.16816.F32.BF16 R20, R8, R40, R48 ;  /* 0x000000280814723c */ /* 0x000fe20000041830 */
[----:B------:R-:W-:Y:S02]  /*a930*/  FSEL R240, R65, -INF , !P1 ;  /* 0xff80000041f07808 */ /* 0x000fe40004800000 */
[----:B------:R-:W-:-:S02]  /*a940*/  FSEL R245, R61, -INF , !P6 ;  /* 0xff8000003df57808 */ /* 0x000fc40007000000 */
[----:B------:R-:W-:Y:S01]  /*a950*/  FSEL R250, R62, -INF , !P5 ;  /* 0xff8000003efa7808 */ /* 0x000fe20006800000 */
[C---:B------:R-:W-:Y:S01]  /*a960*/  HMMA.16816.F32.BF16 R32, R12.reuse, R34, R68 ;  /* 0x000000220c20723c */ /* 0x040fe20000041844 */
[----:B------:R-:W-:Y:S02]  /*a970*/  FSEL R246, R64, -INF , !P2 ;  /* 0xff80000040f67808 */ /* 0x000fe40005000000 */
[C---:B------:R-:W-:Y:S02]  /*a980*/  ISETP.GE.AND P4, PT, R2.reuse, R3, PT ;  /* 0x000000030200720c */ /* 0x040fe40003f86270 */
[C---:B------:R-:W-:Y:S01]  /*a990*/  ISETP.GE.AND P3, PT, R2.reuse, R6, PT ;  /* 0x000000060200720c */ /* 0x040fe20003f66270 */
[----:B------:R-:W-:Y:S01]  /*a9a0*/  HMMA.16816.F32.BF16 R28, R12, R40, R28 ;  /* 0x000000280c1c723c */ /* 0x000fe2000004181c */
[C---:B------:R-:W-:Y:S02]  /*a9b0*/  ISETP.GE.AND P0, PT, R2.reuse, R5, PT ;  /* 0x000000050200720c */ /* 0x040fe40003f06270 */
[----:B------:R-:W-:Y:S01]  /*a9c0*/  ISETP.GE.AND P1, PT, R2, R4, PT ;  /* 0x000000040200720c */ /* 0x000fe20003f26270 */
[----:B------:R-:W-:Y:S01]  /*a9d0*/  VIADD R2, R0, 0x61 ;  /* 0x0000006100027836 */ /* 0x000fe20000000000 */
[----:B------:R-:W-:-:S02]  /*a9e0*/  ISETP.GE.AND P6, PT, R7, R3, PT ;  /* 0x000000030700720c */ /* 0x000fc40003fc6270 */
[C---:B------:R-:W-:Y:S02]  /*a9f0*/  ISETP.GE.AND P5, PT, R7.reuse, R6, PT ;  /* 0x000000060700720c */ /* 0x040fe40003fa6270 */
[----:B------:R-:W-:Y:S02]  /*aa00*/  ISETP.GE.AND P2, PT, R7, R4, PT ;  /* 0x000000040700720c */ /* 0x000fe40003f46270 */
[----:B------:R-:W-:Y:S02]  /*aa10*/  FSEL R209, R53, -INF , !P6 ;  /* 0xff80000035d17808 */ /* 0x000fe40007000000 */
[----:B------:R-:W-:Y:S01]  /*aa20*/  FSEL R251, R67, -INF , !P2 ;  /* 0xff80000043fb7808 */ /* 0x000fe20005000000 */
[----:B------:R-:W-:Y:S01]  /*aa30*/  IMAD.WIDE.U32 R66, R200, -0x326172a9, RZ ;  /* 0xcd9e8d57c8427825 */ /* 0x000fe200078e00ff */
[----:B------:R-:W-:Y:S02]  /*aa40*/  FSEL R227, R55, -INF , !P5 ;  /* 0xff80000037e37808 */ /* 0x000fe40006800000 */
[----:B------:R-:W-:Y:S01]  /*aa50*/  FSEL R239, R16, -INF , !P0 ;  /* 0xff80000010ef7808 */ /* 0x000fe20004000000 */
[----:B------:R-:W-:Y:S01]  /*aa60*/  VIADD R16, R0, 0x68 ;  /* 0x0000006800107836 */ /* 0x000fe20000000000 */
[C---:B------:R-:W-:Y:S01]  /*aa70*/  ISETP.GE.AND P6, PT, R2.reuse, R3, PT ;  /* 0x000000030200720c */ /* 0x040fe20003fc6270 */
[----:B------:R-:W-:Y:S01]  /*aa80*/  HMMA.16816.F32.BF16 R52, R12, R42, R24 ;  /* 0x0000002a0c34723c */ /* 0x000fe20000041818 */
[----:B------:R-:W-:-:S02]  /*aa90*/  ISETP.GE.AND P2, PT, R2, R6, PT ;  /* 0x000000060200720c */ /* 0x000fc40003f46270 */
[C---:B------:R-:W-:Y:S02]  /*aaa0*/  ISETP.GE.AND P5, PT, R2.reuse, R5, PT ;  /* 0x000000050200720c */ /* 0x040fe40003fa6270 */
[----:B------:R-:W-:Y:S02]  /*aab0*/  ISETP.GE.AND P0, PT, R2, R4, PT ;  /* 0x000000040200720c */ /* 0x000fe40003f06270 */
[----:B------:R-:W-:Y:S02]  /*aac0*/  FMNMX.FTZ R2, R136, R121, !PT ;  /* 0x0000007988027209 */ /* 0x000fe40007810000 */
[----:B------:R-:W-:Y:S02]  /*aad0*/  FMNMX.FTZ R7, R76, R122, !PT ;  /* 0x0000007a4c077209 */ /* 0x000fe40007810000 */
[----:B------:R-:W-:Y:S01]  /*aae0*/  FMNMX.FTZ R9, R123, R2, !PT ;  /* 0x000000027b097209 */ /* 0x000fe20007810000 */
[----:B------:R-:W-:Y:S01]  /*aaf0*/  VIADD R2, R0, 0x70 ;  /* 0x0000007000027836 */ /* 0x000fe20000000000 */
[----:B------:R-:W-:Y:S01]  /*ab00*/  FMNMX.FTZ R8, R124, R7, !PT ;  /* 0x000000077c087209 */ /* 0x000fe20007810000 */
[----:B------:R-:W-:Y:S01]  /*ab10*/  VIADD R7, R0, 0x71 ;  /* 0x0000007100077836 */ /* 0x000fe20000000000 */
        /* <DEDUP_REMOVED lines=11> */
[----:B------:R-:W-:Y:S01]  /*abd0*/  FSEL R195, R18, -INF , !P1 ;  /* 0xff80000012c37808 */ /* 0x000fe20004800000 */
[----:B------:R-:W-:Y:S01]  /*abe0*/  VIADD R18, R0, 0x69 ;  /* 0x0000006900127836 */ /* 0x000fe20000000000 */
[----:B------:R-:W-:-:S02]  /*abf0*/  FSEL R194, R19, -INF , !P0 ;  /* 0xff80000013c27808 */ /* 0x000fc40004000000 */
[----:B------:R-:W-:Y:S01]  /*ac00*/  FMNMX.FTZ R8, R99, R10, !PT ;  /* 0x0000000a63087209 */ /* 0x000fe20007810000 */
[----:B------:R1:W-:Y:S01]  /*ac10*/  STL [R1+0x8], R195 ;  /* 0x000008c301007387 */ /* 0x0003e20000100800 */
[C---:B------:R-:W-:Y:S02]  /*ac20*/  ISETP.GE.AND P0, PT, R2.reuse, R5, PT ;  /* 0x000000050200720c */ /* 0x040fe40003f06270 */
[----:B------:R-:W-:Y:S01]  /*ac30*/  ISETP.GE.AND P1, PT, R2, R4, PT ;  /* 0x000000040200720c */ /* 0x000fe20003f26270 */
[----:B------:R1:W-:Y:S01]  /*ac40*/  STL [R1+0x4], R194 ;  /* 0x000004c201007387 */ /* 0x0003e20000100800 */
[----:B------:R-:W-:Y:S02]  /*ac50*/  FMNMX.FTZ R9, R112, R9, !PT ;  /* 0x0000000970097209 */ /* 0x000fe40007810000 */
[----:B------:R-:W-:Y:S01]  /*ac60*/  FSEL R233, R17, -INF , !P5 ;  /* 0xff80000011e97808 */ /* 0x000fe20006800000 */
[----:B------:R-:W-:Y:S01]  /*ac70*/  VIADD R17, R0, 0x78 ;  /* 0x0000007800117836 */ /* 0x000fe20000000000 */
[----:B------:R-:W-:Y:S01]  /*ac80*/  FMNMX.FTZ R8, R114, R8, !PT ;  /* 0x0000000872087209 */ /* 0x000fe20007810000 */
[----:B------:R-:W-:Y:S01]  /*ac90*/  VIADD R0, R0, 0x79 ;  /* 0x0000007900007836 */ /* 0x000fe20000000000 */
[----:B------:R-:W-:-:S02]  /*aca0*/  FSEL R249, R20, -INF , !P0 ;  /* 0xff80000014f97808 */ /* 0x000fc40004000000 */
[----:B------:R-:W-:Y:S02]  /*acb0*/  FSEL R197, R22, -INF , !P1 ;  /* 0xff80000016c57808 */ /* 0x000fe40004800000 */
[----:B------:R-:W-:Y:S02]  /*acc0*/  FMNMX.FTZ R9, R113, R9, !PT ;  /* 0x0000000971097209 */ /* 0x000fe40007810000 */
[CC--:B------:R-:W-:Y:S02]  /*acd0*/  ISETP.GE.AND P5, PT, R7.reuse, R5.reuse, PT ;  /* 0x000000050700720c */ /* 0x0c0fe40003fa6270 */
[----:B------:R-:W-:Y:S02]  /*ace0*/  ISETP.GE.AND P0, PT, R7, R4, PT ;  /* 0x000000040700720c */ /* 0x000fe40003f06270 */
[----:B------:R-:W-:Y:S02]  /*acf0*/  ISETP.GE.AND P1, PT, R16, R5, PT ;  /* 0x000000051000720c */ /* 0x000fe40003f26270 */
[----:B------:R-:W-:-:S02]  /*ad00*/  FMNMX.FTZ R8, R115, R8, !PT ;  /* 0x0000000873087209 */ /* 0x000fc40007810000 */
[----:B------:R-:W-:Y:S02]  /*ad10*/  FMNMX.FTZ R9, R116, R9, !PT ;  /* 0x0000000974097209 */ /* 0x000fe40007810000 */
[----:B------:R-:W-:Y:S02]  /*ad20*/  FSEL R248, R21, -INF , !P5 ;  /* 0xff80000015f87808 */ /* 0x000fe40006800000 */
[----:B------:R-:W-:Y:S02]  /*ad30*/  FSEL R192, R23, -INF , !P0 ;  /* 0xff80000017c07808 */ /* 0x000fe40004000000 */
[----:B------:R-:W-:Y:S02]  /*ad40*/  FSEL R244, R56, -INF , !P1 ;  /* 0xff80000038f47808 */ /* 0x000fe40004800000 */
[-C--:B------:R-:W-:Y:S01]  /*ad50*/  ISETP.GE.AND P5, PT, R18, R5.reuse, PT ;  /* 0x000000051200720c */ /* 0x080fe20003fa6270 */
[----:B------:R1:W-:Y:S01]  /*ad60*/  STL [R1], R192 ;  /* 0x000000c001007387 */ /* 0x0003e20000100800 */
[----:B------:R-:W-:-:S02]  /*ad70*/  ISETP.GE.AND P0, PT, R17, R5, PT ;  /* 0x000000051100720c */ /* 0x000fc40003f06270 */
[----:B------:R-:W-:Y:S02]  /*ad80*/  ISETP.GE.AND P1, PT, R0, R5, PT ;  /* 0x000000050000720c */ /* 0x000fe40003f26270 */
        /* <DEDUP_REMOVED lines=8> */
[----:B------:R-:W-:Y:S01]  /*ae10*/  FSEL R237, R57, -INF , !P5 ;  /* 0xff80000039ed7808 */ /* 0x000fe20006800000 */
[----:B------:R-:W-:Y:S01]  /*ae20*/  IMAD.MOV.U32 R57, RZ, RZ, R197 ;  /* 0x000000ffff397224 */ /* 0x000fe200078e00c5 */
[----:B------:R-:W-:Y:S02]  /*ae30*/  FSEL R234, R45, -INF , !P1 ;  /* 0xff8000002dea7808 */ /* 0x000fe40004800000 */
[----:B------:R-:W-:-:S02]  /*ae40*/  ISETP.GE.AND P5, PT, R2, R3, PT ;  /* 0x000000030200720c */ /* 0x000fc40003fa6270 */
[----:B------:R-:W-:Y:S02]  /*ae50*/  ISETP.GE.AND P1, PT, R2, R6, PT ;  /* 0x000000060200720c */ /* 0x000fe40003f26270 */
[----:B------:R-:W-:Y:S02]  /*ae60*/  FSEL R235, R44, -INF , !P0 ;  /* 0xff8000002ceb7808 */ /* 0x000fe40004000000 */
[----:B------:R-:W-:Y:S02]  /*ae70*/  FMNMX.FTZ R2, R94, R5, !PT ;  /* 0x000000055e027209 */ /* 0x000fe40007810000 */
[----:B------:R-:W-:Y:S02]  /*ae80*/  ISETP.GE.AND P0, PT, R16, R4, PT ;  /* 0x000000041000720c */ /* 0x000fe40003f06270 */
[----:B------:R-:W-:Y:S02]  /*ae90*/  FMNMX.FTZ R5, R93, R8, !PT ;  /* 0x000000085d057209 */ /* 0x000fe40007810000 */
[----:B------:R-:W-:-:S02]  /*aea0*/  FSEL R247, R58, -INF , !P0 ;  /* 0xff8000003af77808 */ /* 0x000fc40004000000 */
[----:B------:R-:W-:Y:S02]  /*aeb0*/  FMNMX.FTZ R2, R95, R2, !PT ;  /* 0x000000025f027209 */ /* 0x000fe40007810000 */
[----:B------:R-:W-:Y:S02]  /*aec0*/  FMNMX.FTZ R5, R190, R5, !PT ;  /* 0x00000005be057209 */ /* 0x000fe40007810000 */
[----:B------:R-:W-:Y:S02]  /*aed0*/  ISETP.GE.AND P0, PT, R18, R4, PT ;  /* 0x000000041200720c */ /* 0x000fe40003f06270 */
[----:B------:R-:W-:Y:S02]  /*aee0*/  FMNMX.FTZ R2, R193, R2, !PT ;  /* 0x00000002c1027209 */ /* 0x000fe40007810000 */
[----:B------:R-:W-:Y:S02]  /*aef0*/  FMNMX.FTZ R5, R188, R5, !PT ;  /* 0x00000005bc057209 */ /* 0x000fe40007810000 */
[----:B------:R-:W-:Y:S01]  /*af00*/  FSEL R241, R59, -INF , !P0 ;  /* 0xff8000003bf17808 */ /* 0x000fe20004000000 */
[----:B------:R-:W-:Y:S01]  /*af10*/  IMAD.MOV.U32 R59, RZ, RZ, R198 ;  /* 0x000000ffff3b7224 */ /* 0x000fe200078e00c6 */
[----:B------:R-:W-:-:S02]  /*af20*/  ISETP.GE.AND P0, PT, R17, R4, PT ;  /* 0x000000041100720c */ /* 0x000fc40003f06270 */
[----:B------:R-:W-:Y:S02]  /*af30*/  FMNMX.FTZ R2, R196, R2, !PT ;  /* 0x00000002c4027209 */ /* 0x000fe40007810000 */
[----:B------:R-:W-:Y:S02]  /*af40*/  FMNMX.FTZ R5, R189, R5, !PT ;  /* 0x00000005bd057209 */ /* 0x000fe40007810000 */
[----:B------:R-:W-:Y:S02]  /*af50*/  FSEL R238, R46, -INF , !P0 ;  /* 0xff8000002eee7808 */ /* 0x000fe40004000000 */
[----:B------:R-:W-:Y:S02]  /*af60*/  ISETP.GE.AND P0, PT, R0, R4, PT ;  /* 0x000000040000720c */ /* 0x000fe40003f06270 */
[----:B------:R-:W-:Y:S02]  /*af70*/  FMNMX.FTZ R2, R191, R2, !PT ;  /* 0x00000002bf027209 */ /* 0x000fe40007810000 */
[----:B------:R-:W-:Y:S01]  /*af80*/  FMNMX.FTZ R4, R80, R5, !PT ;  /* 0x0000000550047209 */ /* 0x000fe20007810000 */
[----:B------:R-:W-:Y:S01]  /*af90*/  IMAD.U32 R5, RZ, RZ, UR35 ;  /* 0x00000023ff057e24 */ /* 0x000fe2000f8e00ff */
        /* <DEDUP_REMOVED lines=8> */
[----:B------:R-:W-:Y:S02]  /*b020*/  LOP3.LUT R8, R67, R101, RZ, 0x3c, !PT ;  /* 0x0000006543087212 */ /* 0x000fe400078e3cff */
[----:B------:R-:W-:Y:S02]  /*b030*/  FMNMX.FTZ R2, R251, R2, !PT ;  /* 0x00000002fb027209 */ /* 0x000fe40007810000 */
[----:B------:R-:W-:Y:S01]  /*b040*/  FMNMX.FTZ R4, R239, R4, !PT ;  /* 0x00000004ef047209 */ /* 0x000fe20007810000 */
[----:B------:R-:W-:Y:S01]  /*b050*/  IMAD.WIDE.U32 R74, R8, -0x2daee0ad, RZ ;  /* 0xd2511f53084a7825 */ /* 0x000fe200078e00ff */
[----:B------:R-:W-:Y:S02]  /*b060*/  FMNMX.FTZ R2, R195, R2, !PT ;  /* 0x00000002c3027209 */ /* 0x000fe40007810000 */
[----:B------:R-:W-:-:S02]  /*b070*/  FMNMX.FTZ R4, R233, R4, !PT ;  /* 0x00000004e9047209 */ /* 0x000fc40007810000 */
[----:B------:R-:W-:Y:S02]  /*b080*/  FSEL R230, R47, -INF , !P0 ;  /* 0xff8000002fe67808 */ /* 0x000fe40004000000 */
[----:B------:R-:W-:Y:S02]  /*b090*/  LOP3.LUT R8, R73, UR31, R5, 0x96, !PT ;  /* 0x0000001f49087c12 */ /* 0x000fe4000f8e9605 */
[----:B------:R-:W-:Y:S02]  /*b0a0*/  FMNMX.FTZ R2, R194, R2, !PT ;  /* 0x00000002c2027209 */ /* 0x000fe40007810000 */
[----:B------:R-:W-:Y:S01]  /*b0b0*/  FMNMX.FTZ R4, R244, R4, !PT ;  /* 0x00000004f4047209 */ /* 0x000fe20007810000 */
[----:B------:R-:W-:Y:S01]  /*b0c0*/  IMAD.WIDE.U32 R24, R8, -0x326172a9, RZ ;  /* 0xcd9e8d5708187825 */ /* 0x000fe200078e00ff */
[----:B------:R-:W-:Y:S02]  /*b0d0*/  LOP3.LUT R5, R75, UR19, R72, 0x96, !PT ;  /* 0x000000134b057c12 */ /* 0x000fe4000f8e9648 */
[----:B------:R-:W-:-:S02]  /*b0e0*/  PLOP3.LUT P0, PT, PT, PT, UP0, 0x80, 0x0 ;  /* 0x000000000000781c */ /* 0x000fc40003f0f008 */
[----:B------:R-:W-:Y:S01]  /*b0f0*/  FMNMX.FTZ R2, R247, R2, !PT ;  /* 0x00000002f7027209 */ /* 0x000fe20007810000 */
[----:B------:R-:W-:Y:S01]  /*b100*/  IMAD.WIDE.U32 R60, R5, -0x326172a9, RZ ;  /* 0xcd9e8d57053c7825 */ /* 0x000fe200078e00ff */
[----:B------:R-:W-:Y:S02]  /*b110*/  FMNMX.FTZ R4, R237, R4, !PT ;  /* 0x00000004ed047209 */ /* 0x000fe40007810000 */
[----:B------:R-:W-:Y:S02]  /*b120*/  FMNMX.FTZ R2, R241, R2, !PT ;  /* 0x00000002f1027209 */ /* 0x000fe40007810000 */
[----:B------:R-:W-:Y:S02]  /*b130*/  FMNMX.FTZ R4, R249, R4, !PT ;  /* 0x00000004f9047209 */ /* 0x000fe40007810000 */
[----:B------:R-:W-:Y:S02]  /*b140*/  LOP3.LUT R8, R25, UR20, R66, 0x96, !PT ;  /* 0x0000001419087c12 */ /* 0x000fe4000f8e9642 */
[----:B------:R-:W-:-:S02]  /*b150*/  LOP3.LUT R5, R61, UR18, R24, 0x96, !PT ;  /* 0x000000123d057c12 */ /* 0x000fc4000f8e9618 */
[----:B------:R-:W-:Y:S01]  /*b160*/  FMNMX.FTZ R2, R57, R2, !PT ;  /* 0x0000000239027209 */ /* 0x000fe20007810000 */
[----:B------:R-:W-:Y:S01]  /*b170*/  IMAD.WIDE.U32 R14, R8, -0x2daee0ad, RZ ;  /* 0xd2511f53080e7825 */ /* 0x000fe200078e00ff */
[----:B------:R-:W-:Y:S02]  /*b180*/  FMNMX.FTZ R4, R248, R4, !PT ;  /* 0x00000004f8047209 */ /* 0x000fe40007810000 */
[----:B------:R-:W-:Y:S01]  /*b190*/  FSEL R199, R36, -INF , !P4 ;  /* 0xff80000024c77808 */ /* 0x000fe20006000000 */
[----:B------:R-:W-:Y:S01]  /*b1a0*/  IMAD.WIDE.U32 R20, R5, -0x2daee0ad, RZ ;  /* 0xd2511f5305147825 */ /* 0x000fe200078e00ff */
[----:B------:R-:W-:Y:S02]  /*b1b0*/  ISETP.GE.AND P4, PT, R7, R3, PT ;  /* 0x000000030700720c */ /* 0x000fe40003f86270 */
[----:B------:R-:W-:Y:S02]  /*b1c0*/  FMNMX.FTZ R19, R192, R2, !PT ;  /* 0x00000002c0137209 */ /* 0x000fe40007810000 */
[----:B------:R-:W-:Y:S01]  /*b1d0*/  FMNMX.FTZ R22, R235, R4, !PT ;  /* 0x00000004eb167209 */ /* 0x000fe20007810000 */
[----:B-1----:R-:W-:Y:S08]  /*b1e0*/  @!P0 BRA `(.L_x_289) ;  /* 0x0000000000808947 */ /* 0x002ff00003800000 */
[----:B------:R-:W2:Y:S04]  /*b1f0*/  LDL.64 R194, [R1+0x38] ;  /* 0x0000380001c27983 */ /* 0x000ea80000100a00 */
[----:B------:R-:W3:Y:S01]  /*b200*/  LDL.64 R200, [R1+0x30] ;  /* 0x0000300001c87983 */ /* 0x000ee20000100a00 */
[----:B------:R-:W-:Y:S02]  /*b210*/  UIADD3 UR11, UR32, -0x3, URZ ;  /* 0xfffffffd200b7890 */ /* 0x000fe4000fffe03f */
[----:B------:R-:W-:Y:S02]  /*b220*/  USHF.L.U32 UR34, UR8, 0x6, URZ ;  /* 0x0000000608227899 */ /* 0x000fe4000800063f */
[----:B------:R-:W-:Y:S02]  /*b230*/  USHF.R.S32.HI UR10, URZ, 0x1f, UR11 ;  /* 0x0000001f3f0a7899 */ /* 0x000fe4000801140b */
[----:B------:R-:W-:-:S02]  /*b240*/  UIMAD.WIDE.U32 UR36, UR11, UR8, URZ ;  /* 0x000000080b2472a5 */ /* 0x000fc4000f8e003f */
[----:B------:R-:W-:-:S04]  /*b250*/  UIMAD UR10, UR10, UR8, URZ ;  /* 0x000000080a0a72a4 */ /* 0x000fc8000f8e023f */
[----:B------:R-:W-:Y:S01]  /*b260*/  UIMAD UR10, UR11, UR9, UR10 ;  /* 0x000000090b0a72a4 */ /* 0x000fe2000f8e020a */
[----:B------:R-:W-:Y:S02]  /*b270*/  IMAD.U32 R2, RZ, RZ, UR36 ;  /* 0x00000024ff027e24 */ /* 0x000fe4000f8e00ff */
[----:B------:R-:W-:Y:S01]  /*b280*/  IMAD.U32 R5, RZ, RZ, UR36 ;  /* 0x00000024ff057e24 */ /* 0x000fe2000f8e00ff */
[----:B------:R-:W-:-:S06]  /*b290*/  UIADD3 UR10, UR37, UR10, URZ ;  /* 0x0000000a250a7290 */ /* 0x000fcc000fffe03f */
[----:B------:R-:W-:Y:S01]  /*b2a0*/  IMAD.U32 R4, RZ, RZ, UR10 ;  /* 0x0000000aff047e24 */ /* 0x000fe2000f8e00ff */
[----:B------:R-:W-:Y:S01]  /*b2b0*/  ULDC.64 UR10, c[0x0][0x218] ;  /* 0x00008600000a7ab9 */ /* 0x000fe20000000a00 */
[----:B--2---:R-:W-:-:S04]  /*b2c0*/  LEA R2, P0, R2, R194, 0x7 ;  /* 0x000000c202027211 */ /* 0x004fc800078038ff */
[----:B---3--:R-:W-:Y:S02]  /*b2d0*/  LEA.HI.X R4, R5, R201, R4, 0x7, P0 ;  /* 0x000000c905047211 */ /* 0x008fe400000f3c04 */
        /* <DEDUP_REMOVED lines=17> */
.L_x_289:
[----:B-1----:R-:W-:Y:S01]  /*b3f0*/  FMNMX.FTZ R8, R238, R19, !PT ;  /* 0x00000013ee087209 */ /* 0x002fe20007810000 */
[----:B------:R-:W-:Y:S01]  /*b400*/  IMAD.MOV.U32 R23, RZ, RZ, R127 ;  /* 0x000000ffff177224 */ /* 0x000fe200078e007f */
[----:B------:R-:W-:Y:S01]  /*b410*/  FMNMX.FTZ R2, R234, R22, !PT ;  /* 0x00000016ea027209 */ /* 0x000fe20007810000 */
[----:B------:R-:W-:Y:S01]  /*b420*/  STL [R1+0x8c], R236 ;  /* 0x00008cec01007387 */ /* 0x000fe20000100800 */
[----:B------:R-:W-:Y:S02]  /*b430*/  ISETP.GE.AND P0, PT, R7, R6, PT ;  /* 0x000000060700720c */ /* 0x000fe40003f06270 */
[----:B------:R-:W-:Y:S01]  /*b440*/  FMNMX.FTZ R7, R230, R8, !PT ;  /* 0x00000008e6077209 */ /* 0x000fe20007810000 */
[----:B------:R-:W-:Y:S01]  /*b450*/  STL [R1+0x88], R224 ;  /* 0x000088e001007387 */ /* 0x000fe20000100800 */
[----:B------:R-:W-:Y:S02]  /*b460*/  LOP3.LUT R5, R15, UR17, R74, 0x96, !PT ;  /* 0x000000110f057c12 */ /* 0x000fe4000f8e964a */
[----:B------:R-:W-:Y:S01]  /*b470*/  LOP3.LUT R4, R21, UR15, R14, 0x96, !PT ;  /* 0x0000000f15047c12 */ /* 0x000fe2000f8e960e */
[----:B------:R-:W1:Y:S01]  /*b480*/  SHFL.BFLY PT, R8, R2, 0x2, 0x1f ;  /* 0x0c401f0002087f89 */ /* 0x000e6200000e0000 */
[----:B------:R-:W-:Y:S01]  /*b490*/  FSEL R192, R37, -INF , !P6 ;  /* 0xff80000025c07808 */ /* 0x000fe20007000000 */
[----:B------:R-:W-:Y:S01]  /*b4a0*/  IMAD.WIDE.U32 R10, R5, -0x326172a9, RZ ;  /* 0xcd9e8d57050a7825 */ /* 0x000fe200078e00ff */
[----:B------:R-:W-:Y:S01]  /*b4b0*/  FSEL R200, R39, -INF , !P2 ;  /* 0xff80000027c87808 */ /* 0x000fe20005000000 */
[----:B------:R-:W2:Y:S01]  /*b4c0*/  SHFL.BFLY PT, R9, R7, 0x2, 0x1f ;  /* 0x0c401f0007097f89 */ /* 0x000ea200000e0000 */
[----:B------:R-:W-:Y:S01]  /*b4d0*/  FSEL R195, R29, -INF , !P4 ;  /* 0xff8000001dc37808 */ /* 0x000fe20006000000 */
[----:B------:R-:W-:Y:S01]  /*b4e0*/  IMAD.WIDE.U32 R14, R4, -0x326172a9, RZ ;  /* 0xcd9e8d57040e7825 */ /* 0x000fe200078e00ff */
[----:B------:R-:W-:Y:S01]  /*b4f0*/  LOP3.LUT R5, R11, UR16, R60, 0x96, !PT ;  /* 0x000000100b057c12 */ /* 0x000fe2000f8e963c */
[----:B------:R-:W-:Y:S01]  /*b500*/  STL [R1+0x84], R223 ;  /* 0x000084df01007387 */ /* 0x000fe20000100800 */
[----:B------:R-:W-:-:S02]  /*b510*/  FSEL R207, R30, -INF , !P1 ;  /* 0xff8000001ecf7808 */ /* 0x000fc40004800000 */
[----:B------:R-:W-:Y:S01]  /*b520*/  LOP3.LUT R4, R15, UR14, R10, 0x96, !PT ;  /* 0x0000000e0f047c12 */ /* 0x000fe2000f8e960a */
[----:B------:R-:W-:Y:S01]  /*b530*/  IMAD.WIDE.U32 R10, R5, -0x2daee0ad, RZ ;  /* 0xd2511f53050a7825 */ /* 0x000fe200078e00ff */
[-C--:B------:R-:W-:Y:S01]  /*b540*/  ISETP.GE.AND P6, PT, R16, R3.reuse, PT ;  /* 0x000000031000720c */ /* 0x080fe20003fc6270 */
[----:B------:R-:W-:Y:S01]  /*b550*/  STL [R1+0x80], R222 ;  /* 0x000080de01007387 */ /* 0x000fe20000100800 */
[-C--:B------:R-:W-:Y:S01]  /*b560*/  ISETP.GE.AND P2, PT, R18, R3.reuse, PT ;  /* 0x000000031200720c */ /* 0x080fe20003f46270 */
[----:B------:R-:W-:Y:S01]  /*b570*/  IMAD.WIDE.U32 R26, R4, -0x2daee0ad, RZ ;  /* 0xd2511f53041a7825 */ /* 0x000fe200078e00ff */
[-C--:B------:R-:W-:Y:S01]  /*b580*/  ISETP.GE.AND P4, PT, R17, R3.reuse, PT ;  /* 0x000000031100720c */ /* 0x080fe20003f86270 */
[----:B------:R-:W-:Y:S01]  /*b590*/  STL [R1+0x7c], R221 ;  /* 0x00007cdd01007387 */ /* 0x000fe20000100800 */
[----:B------:R-:W-:Y:S02]  /*b5a0*/  ISETP.GE.AND P1, PT, R0, R3, PT ;  /* 0x000000030000720c */ /* 0x000fe40003f26270 */
[----:B------:R-:W-:Y:S01]  /*b5b0*/  LOP3.LUT R5, R11, UR13, R20, 0x96, !PT ;  /* 0x0000000d0b057c12 */ /* 0x000fe2000f8e9614 */
[----:B------:R-:W-:Y:S01]  /*b5c0*/  STL [R1+0x78], R220 ;  /* 0x000078dc01007387 */ /* 0x000fe20000100800 */
[----:B------:R-:W-:-:S02]  /*b5d0*/  LOP3.LUT R4, R27, UR5, R10, 0x96, !PT ;  /* 0x000000051b047c12 */ /* 0x000fc4000f8e960a */
[----:B-1----:R-:W-:Y:S01]  /*b5e0*/  FMNMX.FTZ R3, R2, R8, !PT ;  /* 0x0000000802037209 */ /* 0x002fe20007810000 */
[----:B------:R-:W-:Y:S01]  /*b5f0*/  IMAD.WIDE.U32 R20, R5, -0x326172a9, RZ ;  /* 0xcd9e8d5705147825 */ /* 0x000fe200078e00ff */
[----:B------:R-:W-:Y:S01]  /*b600*/  FSEL R201, R38, -INF , !P3 ;  /* 0xff80000026c97808 */ /* 0x000fe20005800000 */
[----:B------:R-:W-:Y:S01]  /*b610*/  STL [R1+0x74], R219 ;  /* 0x000074db01007387 */ /* 0x000fe20000100800 */
[----:B--2---:R-:W-:Y:S01]  /*b620*/  FMNMX.FTZ R2, R7, R9, !PT ;  /* 0x0000000907027209 */ /* 0x004fe20007810000 */
[----:B------:R-:W-:Y:S01]  /*b630*/  IMAD.WIDE.U32 R4, R4, -0x326172a9, RZ ;  /* 0xcd9e8d5704047825 */ /* 0x000fe200078e00ff */
[----:B------:R-:W-:Y:S01]  /*b640*/  FSEL R194, R28, -INF , !P5 ;  /* 0xff8000001cc27808 */ /* 0x000fe20006800000 */
[----:B------:R-:W1:Y:S01]  /*b650*/  SHFL.BFLY PT, R9, R3, 0x1, 0x1f ;  /* 0x0c201f0003097f89 */ /* 0x000e6200000e0000 */
[----:B------:R-:W-:Y:S02]  /*b660*/  FSEL R205, R31, -INF , !P0 ;  /* 0xff8000001fcd7808 */ /* 0x000fe40004000000 */
[----:B------:R-:W-:Y:S01]  /*b670*/  FSEL R75, R32, -INF , !P6 ;  /* 0xff800000204b7808 */ /* 0x000fe20007000000 */
[----:B------:R-:W2:Y:S01]  /*b680*/  SHFL.BFLY PT, R10, R2, 0x1, 0x1f ;  /* 0x0c201f00020a7f89 */ /* 0x000ea200000e0000 */
[----:B------:R-:W-:-:S02]  /*b690*/  ISETP.GE.AND P3, PT, R16, R6, PT ;  /* 0x000000061000720c */ /* 0x000fc40003f66270 */
[-C--:B------:R-:W-:Y:S01]  /*b6a0*/  ISETP.GE.AND P5, PT, R18, R6.reuse, PT ;  /* 0x000000061200720c */ /* 0x080fe20003fa6270 */
[----:B------:R-:W-:Y:S01]  /*b6b0*/  STL [R1+0x70], R218 ;  /* 0x000070da01007387 */ /* 0x000fe20000100800 */
[-C--:B------:R-:W-:Y:S02]  /*b6c0*/  ISETP.GE.AND P0, PT, R17, R6.reuse, PT ;  /* 0x000000061100720c */ /* 0x080fe40003f06270 */
[----:B------:R-:W-:Y:S01]  /*b6d0*/  ISETP.GE.AND P6, PT, R0, R6, PT ;  /* 0x000000060000720c */ /* 0x000fe20003fc6270 */
[----:B------:R-:W-:Y:S01]  /*b6e0*/  STL [R1+0x6c], R217 ;  /* 0x00006cd901007387 */ /* 0x000fe20000100800 */
[----:B------:R-:W-:Y:S02]  /*b6f0*/  FMNMX.FTZ R6, R138, R125, !PT ;  /* 0x0000007d8a067209 */ /* 0x000fe40007810000 */
[----:B------:R-:W-:Y:S01]  /*b700*/  LOP3.LUT R0, R5, UR22, R20, 0x96, !PT ;  /* 0x0000001605007c12 */ /* 0x000fe2000f8e9614 */
[----:B------:R-:W-:Y:S01]  /*b710*/  STL [R1+0x68], R216 ;  /* 0x000068d801007387 */ /* 0x000fe20000100800 */
[----:B------:R-:W-:-:S02]  /*b720*/  LOP3.LUT R7, R4, 0xffff, RZ, 0xc0, !PT ;  /* 0x0000ffff04077812 */ /* 0x000fc400078ec0ff */
[----:B------:R-:W-:Y:S01]  /*b730*/  FMNMX.FTZ R5, R132, R6, !PT ;  /* 0x0000000684057209 */ /* 0x000fe20007810000 */
[----:B------:R-:W-:Y:S01]  /*b740*/  STL [R1+0x64], R215 ;  /* 0x000064d701007387 */ /* 0x000fe20000100800 */
[----:B------:R-:W-:Y:S02]  /*b750*/  LOP3.LUT R8, R4, 0xff, RZ, 0xc0, !PT ;  /* 0x000000ff04087812 */ /* 0x000fe400078ec0ff */
[--C-:B------:R-:W-:Y:S01]  /*b760*/  SHF.R.U32.HI R11, RZ, 0x10, R4.reuse ;  /* 0x00000010ff0b7819 */ /* 0x100fe20000011604 */
[----:B------:R-:W-:Y:S01]  /*b770*/  STL [R1+0x60], R212 ;  /* 0x000060d401007387 */ /* 0x000fe20000100800 */
[----:B------:R-:W-:Y:S02]  /*b780*/  SHF.R.U32.HI R12, RZ, 0x18, R4 ;  /* 0x00000018ff0c7819 */ /* 0x000fe40000011604 */
[----:B------:R-:W-:Y:S01]  /*b790*/  FMNMX.FTZ R4, R128, R5, !PT ;  /* 0x0000000580047209 */ /* 0x000fe20007810000 */
[----:B------:R-:W-:Y:S01]  /*b7a0*/  STL [R1+0xa4], R238 ;  /* 0x0000a4ee01007387 */ /* 0x000fe20000100800 */
[----:B------:R-:W-:-:S02]  /*b7b0*/  SHF.R.U32.HI R6, RZ, 0x8, R7 ;  /* 0x00000008ff067819 */ /* 0x000fc40000011607 */
[----:B------:R-:W-:Y:S01]  /*b7c0*/  FMNMX.FTZ R4, R126, R4, !PT ;  /* 0x000000047e047209 */ /* 0x000fe20007810000 */
[----:B------:R-:W-:Y:S01]  /*b7d0*/  IMAD.MOV.U32 R36, RZ, RZ, R23 ;  /* 0x000000ffff247224 */ /* 0x000fe200078e0017 */
[----:B------:R-:W-:Y:S01]  /*b7e0*/  PRMT R13, R8, 0x5410, R6 ;  /* 0x00005410080d7816 */ /* 0x000fe20000000006 */
[----:B------:R-:W3:Y:S01]  /*b7f0*/  LDSM.16.MT88.4 R16, [R213+0x4000] ;  /* 0x00400000d510783b */ /* 0x000ee20000004200 */
[----:B------:R-:W-:Y:S02]  /*b800*/  FMNMX.FTZ R5, R137, R129, !PT ;  /* 0x0000008189057209 */ /* 0x000fe40007810000 */
[----:B------:R-:W-:Y:S01]  /*b810*/  FMNMX.FTZ R6, R139, R4, !PT ;  /* 0x000000048b067209 */ /* 0x000fe20007810000 */
[----:B------:R-:W4:Y:S01]  /*b820*/  LDSM.16.MT88.4 R28, [R214+0x4000] ;  /* 0x00400000d61c783b */ /* 0x000f220000004200 */
[----:B------:R-:W-:Y:S02]  /*b830*/  LOP3.LUT R4, R0, 0xffff, RZ, 0xc0, !PT ;  /* 0x0000ffff00047812 */ /* 0x000fe400078ec0ff */
[----:B------:R-:W-:-:S02]  /*b840*/  FMNMX.FTZ R5, R135, R5, !PT ;  /* 0x0000000587057209 */ /* 0x000fc40007810000 */
[----:B------:R-:W-:Y:S02]  /*b850*/  FMNMX.FTZ R7, R175, R6, !PT ;  /* 0x00000006af077209 */ /* 0x000fe40007810000 */
[----:B-1----:R-:W-:Y:S02]  /*b860*/  FMNMX.FTZ R127, R3, R9, !PT ;  /* 0x00000009037f7209 */ /* 0x002fe40007810000 */
[----:B------:R-:W-:Y:S02]  /*b870*/  SHF.R.U32.HI R6, RZ, 0x8, R4 ;  /* 0x00000008ff067819 */ /* 0x000fe40000011604 */
[----:B------:R-:W-:Y:S01]  /*b880*/  FMNMX.FTZ R3, R131, R5, !PT ;  /* 0x0000000583037209 */ /* 0x000fe20007810000 */
[----:B------:R1:W-:Y:S01]  /*b890*/  STL [R1+0x90], R127 ;  /* 0x0000907f01007387 */ /* 0x0003e20000100800 */
[----:B------:R-:W-:Y:S02]  /*b8a0*/  FMNMX.FTZ R4, R174, R7, !PT ;  /* 0x00000007ae047209 */ /* 0x000fe40007810000 */
[----:B------:R-:W-:-:S02]  /*b8b0*/  FMNMX.FTZ R5, R130, R3, !PT ;  /* 0x0000000382057209 */ /* 0x000fc40007810000 */
[----:B------:R-:W-:Y:S01]  /*b8c0*/  FMNMX.FTZ R3, R173, R4, !PT ;  /* 0x00000004ad037209 */ /* 0x000fe20007810000 */
[C---:B------:R-:W-:Y:S01]  /*b8d0*/  FMUL.FTZ R4, R127.reuse, UR33 ;  /* 0x000000217f047c20 */ /* 0x040fe20008410000 */
[----:B------:R-:W-:Y:S02]  /*b8e0*/  FSEL R197, R34, -INF , !P3 ;  /* 0xff80000022c57808 */ /* 0x000fe40005800000 */
[----:B------:R-:W-:Y:S02]  /*b8f0*/  FMNMX.FTZ R3, R104, R3, !PT ;  /* 0x0000000368037209 */ /* 0x000fe40007810000 */
[----:B------:R-:W-:Y:S02]  /*b900*/  FSETP.NEU.FTZ.AND P3, PT, R127, -INF , PT ;  /* 0xff8000007f00780b */ /* 0x000fe40003f7d000 */
[----:B--2---:R-:W-:Y:S02]  /*b910*/  FMNMX.FTZ R103, R2, R10, !PT ;  /* 0x0000000a02677209 */ /* 0x004fe40007810000 */
[----:B------:R-:W-:-:S02]  /*b920*/  FMNMX.FTZ R2, R178, R5, !PT ;  /* 0x00000005b2027209 */ /* 0x000fc40007810000 */
[----:B------:R-:W-:Y:S02]  /*b930*/  LOP3.LUT R11, R11, 0xff, RZ, 0xc0, !PT ;  /* 0x000000ff0b0b7812 */ /* 0x000fe400078ec0ff */
[----:B------:R-:W-:Y:S02]  /*b940*/  FMNMX.FTZ R3, R105, R3, !PT ;  /* 0x0000000369037209 */ /* 0x000fe40007810000 */
[----:B------:R-:W-:Y:S02]  /*b950*/  LOP3.LUT R8, R0, 0xff, RZ, 0xc0, !PT ;  /* 0x000000ff00087812 */ /* 0x000fe400078ec0ff */
[----:B------:R-:W-:Y:S02]  /*b960*/  FSEL R15, R4, RZ, P3 ;  /* 0x000000ff040f7208 */ /* 0x000fe40001800000 */
[----:B------:R-:W-:Y:S02]  /*b970*/  SHF.R.U32.HI R4, RZ, 0x10, R0 ;  /* 0x00000010ff047819 */ /* 0x000fe40000011600 */
[----:B------:R-:W-:-:S02]  /*b980*/  FMNMX.FTZ R2, R179, R2, !PT ;  /* 0x00000002b3027209 */ /* 0x000fc40007810000 */
[----:B------:R-:W-:Y:S02]  /*b990*/  PRMT R11, R11, 0x5410, R12 ;  /* 0x000054100b0b7816 */ /* 0x000fe4000000000c */
[----:B------:R-:W-:Y:S02]  /*b9a0*/  FMNMX.FTZ R3, R108, R3, !PT ;  /* 0x000000036c037209 */ /* 0x000fe40007810000 */
[----:B------:R-:W-:Y:S02]  /*b9b0*/  PRMT R12, R8, 0x5410, R6 ;  /* 0x00005410080c7816 */ /* 0x000fe40000000006 */
[----:B------:R-:W-:Y:S02]  /*b9c0*/  LOP3.LUT R6, R4, 0xff, RZ, 0xc0, !PT ;  /* 0x000000ff04067812 */ /* 0x000fe400078ec0ff */
[----:B------:R-:W-:Y:S02]  /*b9d0*/  FMNMX.FTZ R4, R176, R2, !PT ;  /* 0x00000002b0047209 */ /* 0x000fe40007810000 */
[----:B------:R-:W-:Y:S01]  /*b9e0*/  FMNMX.FTZ R2, R109, R3, !PT ;  /* 0x000000036d027209 */ /* 0x000fe20007810000 */
[--C-:B------:R-:W-:Y:S01]  /*b9f0*/  FFMA.FTZ R3, R77, UR33, -R15.reuse ;  /* 0x000000214d037c23 */ /* 0x100fe2000801080f */
[----:B------:R-:W-:Y:S01]  /*ba00*/  SHF.R.U32.HI R7, RZ, 0x18, R0 ;  /* 0x00000018ff077819 */ /* 0x000fe20000011600 */
[----:B------:R-:W-:Y:S01]  /*ba10*/  FFMA.FTZ R0, R78, UR33, -R15 ;  /* 0x000000214e007c23 */ /* 0x000fe2000801080f */
[----:B------:R-:W-:-:S02]  /*ba20*/  FMNMX.FTZ R5, R181, R2, !PT ;  /* 0x00000002b5057209 */ /* 0x000fc40007810000 */
[----:B------:R-:W2:Y:S01]  /*ba30*/  MUFU.EX2 R2, R3 ;  /* 0x0000000300027308 */ /* 0x000ea20000000800 */
[----:B------:R-:W-:Y:S02]  /*ba40*/  FSEL R86, R33, -INF , !P2 ;  /* 0xff80000021567808 */ /* 0x000fe40005000000 */
[----:B------:R-:W-:Y:S02]  /*ba50*/  FSETP.NEU.FTZ.AND P2, PT, R103, -INF , PT ;  /* 0xff8000006700780b */ /* 0x000fe40003f5d000 */
[----:B------:R-:W-:Y:S02]  /*ba60*/  FMNMX.FTZ R4, R177, R4, !PT ;  /* 0x00000004b1047209 */ /* 0x000fe40007810000 */
[----:B------:R-:W-:Y:S01]  /*ba70*/  FSEL R85, R52, -INF , !P4 ;  /* 0xff80000034557808 */ /* 0x000fe20006000000 */
[----:B------:R3:W-:Y:S01]  /*ba80*/  MUFU.EX2 R56, R0 ;  /* 0x0000000000387308 */ /* 0x0007e20000000800 */
[----:B------:R-:W-:Y:S02]  /*ba90*/  FSEL R84, R53, -INF , !P1 ;  /* 0xff80000035547808 */ /* 0x000fe40004800000 */
[----:B------:R-:W-:Y:S01]  /*baa0*/  FSEL R198, R35, -INF , !P5 ;  /* 0xff80000023c67808 */ /* 0x000fe20006800000 */
[----:B--2---:R2:W-:Y:S01]  /*bab0*/  STL [R1+0x58], R2 ;  /* 0x0000580201007387 */ /* 0x0045e20000100800 */
[----:B---3--:R-:W-:-:S05]  /*bac0*/  FMUL.FTZ R0, R103, UR33 ;  /* 0x0000002167007c20 */ /* 0x008fca0008410000 */
[----:B------:R-:W-:Y:S02]  /*bad0*/  FSEL R20, R0, RZ, P2 ;  /* 0x000000ff00147208 */ /* 0x000fe40001000000 */
[----:B------:R-:W-:Y:S02]  /*bae0*/  FSEL R0, R127, RZ, P3 ;  /* 0x000000ff7f007208 */ /* 0x000fe40001800000 */
[----:B-1----:R-:W3:Y:S01]  /*baf0*/  LDL.LU R127, [R1+0x58] ;  /* 0x00005800017f7983 */ /* 0x002ee20000300800 */
[----:B------:R-:W-:Y:S01]  /*bb00*/  FFMA.FTZ R3, R120, UR33, -R20 ;  /* 0x0000002178037c23 */ /* 0x000fe20008010814 */
[----:B------:R-:W-:Y:S02]  /*bb10*/  IMAD.MOV.U32 R23, RZ, RZ, R229 ;  /* 0x000000ffff177224 */ /* 0x000fe400078e00e5 */
[----:B------:R-:W-:Y:S01]  /*bb20*/  FADD.FTZ R9, R136, -R0 ;  /* 0x8000000088097221 */ /* 0x000fe20000010000 */
[----:B------:R-:W-:Y:S02]  /*bb30*/  PRMT R229, R225, 0x7054, R225 ;  /* 0x00007054e1e57816 */ /* 0x000fe400000000e1 */
[----:B------:R-:W-:-:S02]  /*bb40*/  PRMT R10, R6, 0x5410, R7 ;  /* 0x00005410060a7816 */ /* 0x000fc40000000007 */
[----:B--2---:R-:W-:Y:S02]  /*bb50*/  FMNMX.FTZ R2, R182, R4, !PT ;  /* 0x00000004b6027209 */ /* 0x004fe40007810000 */
[----:B------:R-:W-:Y:S01]  /*bb60*/  FMNMX.FTZ R4, R185, R5, !PT ;  /* 0x00000005b9047209 */ /* 0x000fe20007810000 */
[----:B------:R-:W-:Y:S01]  /*bb70*/  FFMA.FTZ R5, R121, UR33, -R15 ;  /* 0x0000002179057c23 */ /* 0x000fe2000801080f */
[----:B------:R-:W-:Y:S02]  /*bb80*/  FMNMX.FTZ R0, R183, R2, !PT ;  /* 0x00000002b7007209 */ /* 0x000fe40007810000 */
[----:B------:R-:W1:Y:S02]  /*bb90*/  MUFU.EX2 R2, R3 ;  /* 0x0000000300027308 */ /* 0x000e640000000800 */
[----:B------:R-:W-:Y:S01]  /*bba0*/  FMNMX.FTZ R0, R110, R0, !PT ;  /* 0x000000006e007209 */ /* 0x000fe20007810000 */
[----:B-1----:R1:W-:Y:S01]  /*bbb0*/  STL [R1+0x54], R2 ;  /* 0x0000540201007387 */ /* 0x0023e20000100800 */
[----:B------:R-:W-:-:S03]  /*bbc0*/  FFMA.FTZ R3, R79, UR33, -R20 ;  /* 0x000000214f037c23 */ /* 0x000fc60008010814 */
[----:B------:R-:W-:Y:S01]  /*bbd0*/  STL [R1+0x94], R103 ;  /* 0x0000946701007387 */ /* 0x000fe20000100800 */
[----:B------:R2:W-:Y:S02]  /*bbe0*/  MUFU.EX2 R221, R3 ;  /* 0x0000000300dd7308 */ /* 0x0005e40000000800 */
[----:B--2---:R-:W-:-:S06]  /*bbf0*/  FMNMX.FTZ R3, R111, R0, !PT ;  /* 0x000000006f037209 */ /* 0x004fcc0007810000 */
[----:B------:R2:W-:Y:S01]  /*bc00*/  MUFU.EX2 R215, R5 ;  /* 0x0000000500d77308 */ /* 0x0005e20000000800 */
[----:B------:R-:W-:Y:S02]  /*bc10*/  HSET2.LE.AND R0, R13, R229, PT ;  /* 0x000000e50d007233 */ /* 0x000fe40003803000 */
[----:B-1----:R-:W-:Y:S02]  /*bc20*/  FMNMX.FTZ R2, R88, R4, !PT ;  /* 0x0000000458027209 */ /* 0x002fe40007810000 */
[----:B------:R-:W-:Y:S02]  /*bc30*/  FSEL R4, R103, RZ, P2 ;  /* 0x000000ff67047208 */ /* 0x000fe40001000000 */
[----:B------:R-:W-:-:S03]  /*bc40*/  FMNMX.FTZ R2, R89, R2, !PT ;  /* 0x0000000259027209 */ /* 0x000fc60007810000 */
[----:B------:R-:W-:Y:S01]  /*bc50*/  FADD.FTZ R8, R76, -R4 ;  /* 0x800000044c087221 */ /* 0x000fe20000010000 */
[----:B------:R-:W-:Y:S02]  /*bc60*/  FMNMX.FTZ R2, R203, R2, !PT ;  /* 0x00000002cb027209 */ /* 0x000fe40007810000 */
[----:B------:R-:W-:Y:S02]  /*bc70*/  FMNMX.FTZ R4, R186, R3, !PT ;  /* 0x00000003ba047209 */ /* 0x000fe40007810000 */
[----:B------:R-:W-:Y:S02]  /*bc80*/  FMNMX.FTZ R3, R204, R2, !PT ;  /* 0x00000002cc037209 */ /* 0x000fe40007810000 */
[----:B---3--:R-:W-:Y:S01]  /*bc90*/  F2FP.BF16.F32.PACK_AB R2, R127, R56 ;  /* 0x000000387f02723e */ /* 0x008fe200000010ff */
[----:B------:R1:W-:Y:S04]  /*bca0*/  STL [R1+0x98], R127 ;  /* 0x0000987f01007387 */ /* 0x0003e80000100800 */
[----:B-1----:R-:W3:Y:S01]  /*bcb0*/  LDL.LU R127, [R1+0x54] ;  /* 0x00005400017f7983 */ /* 0x002ee20000300800 */
[----:B------:R-:W-:Y:S01]  /*bcc0*/  FMNMX.FTZ R4, R187, R4, !PT ;  /* 0x00000004bb047209 */ /* 0x000fe20007810000 */
[----:B------:R-:W-:Y:S01]  /*bcd0*/  FMUL.FTZ R9, R9, UR33 ;  /* 0x0000002109097c20 */ /* 0x000fe20008410000 */
[----:B--2---:R-:W-:Y:S01]  /*bce0*/  FMNMX.FTZ R5, R202, R3, !PT ;  /* 0x00000003ca057209 */ /* 0x004fe20007810000 */
[----:B------:R-:W-:Y:S01]  /*bcf0*/  IMAD.WIDE.U32 R32, R242, -0x326172a9, RZ ;  /* 0xcd9e8d57f2207825 */ /* 0x000fe200078e00ff */
[----:B------:R-:W-:Y:S01]  /*bd00*/  FMNMX.FTZ R3, R90, R4, !PT ;  /* 0x000000045a037209 */ /* 0x000fe20007810000 */
[----:B------:R-:W-:Y:S01]  /*bd10*/  UIADD3 UR10, UR35, 0x1, URZ ;  /* 0x00000001230a7890 */ /* 0x000fe2000fffe03f */
[----:B------:R-:W-:Y:S01]  /*bd20*/  LOP3.LUT R6, R0, R2, RZ, 0xc0, !PT ;  /* 0x0000000200067212 */ /* 0x000fe200078ec0ff */
[----:B------:R-:W-:Y:S01]  /*bd30*/  FFMA.FTZ R2, R123, UR33, -R15 ;  /* 0x000000217b027c23 */ /* 0x000fe2000801080f */
[----:B------:R-:W-:Y:S01]  /*bd40*/  FMNMX.FTZ R4, R81, R5, !PT ;  /* 0x0000000551047209 */ /* 0x000fe20007810000 */
[----:B------:R-:W-:Y:S01]  /*bd50*/  FFMA.FTZ R5, R122, UR33, -R20 ;  /* 0x000000217a057c23 */ /* 0x000fe20008010814 */
[----:B------:R-:W-:Y:S01]  /*bd60*/  FMNMX.FTZ R3, R91, R3, !PT ;  /* 0x000000035b037209 */ /* 0x000fe20007810000 */
[----:B------:R-:W-:Y:S01]  /*bd70*/  MUFU.EX2 R58, R2 ;  /* 0x00000002003a7308 */ /* 0x000fe20000000800 */
[----:B------:R-:W-:Y:S01]  /*bd80*/  FMNMX.FTZ R4, R211, R4, !PT ;  /* 0x00000004d3047209 */ /* 0x000fe20007810000 */
[----:B------:R-:W-:Y:S01]  /*bd90*/  IMAD.MOV.U32 R64, RZ, RZ, R36 ;  /* 0x000000ffff407224 */ /* 0x000fe200078e0024 */
[----:B------:R-:W-:-:S02]  /*bda0*/  HSET2.LE.AND R0, R11, R229, PT ;  /* 0x000000e50b007233 */ /* 0x000fc40003803000 */
[----:B------:R-:W-:Y:S01]  /*bdb0*/  FMNMX.FTZ R3, R206, R3, !PT ;  /* 0x00000003ce037209 */ /* 0x000fe20007810000 */
[----:B------:R-:W-:Y:S01]  /*bdc0*/  IMAD.MOV.U32 R65, RZ, RZ, R64 ;  /* 0x000000ffff417224 */ /* 0x000fe200078e0040 */
[----:B------:R-:W-:Y:S01]  /*bdd0*/  FMNMX.FTZ R4, R226, R4, !PT ;  /* 0x00000004e2047209 */ /* 0x000fe20007810000 */
[----:B------:R1:W-:Y:S01]  /*bde0*/  MUFU.EX2 R103, R5 ;  /* 0x0000000500677308 */ /* 0x0003e20000000800 */
[----:B------:R-:W-:Y:S01]  /*bdf0*/  FSEL R136, R54, -INF , !P0 ;  /* 0xff80000036887808 */ /* 0x000fe20004000000 */
[----:B------:R-:W-:Y:S02]  /*be00*/  IMAD.MOV.U32 R64, RZ, RZ, R23 ;  /* 0x000000ffff407224 */ /* 0x000fe400078e0017 */
[----:B------:R-:W-:Y:S02]  /*be10*/  IMAD.MOV.U32 R224, RZ, RZ, R65 ;  /* 0x000000ffffe07224 */ /* 0x000fe400078e0041 */
[----:B------:R-:W-:Y:S02]  /*be20*/  IMAD.MOV.U32 R223, RZ, RZ, R64 ;  /* 0x000000ffffdf7224 */ /* 0x000fe400078e0040 */
[----:B------:R-:W2:Y:S01]  /*be30*/  MUFU.EX2 R123, R9 ;  /* 0x00000009007b7308 */ /* 0x000ea20000000800 */
[----:B-1----:R-:W-:Y:S01]  /*be40*/  FFMA.FTZ R5, R124, UR33, -R20 ;  /* 0x000000217c057c23 */ /* 0x002fe20008010814 */
[----:B------:R-:W-:-:S06]  /*be50*/  FSEL R124, R55, -INF , !P6 ;  /* 0xff800000377c7808 */ /* 0x000fcc0007000000 */
[----:B------:R1:W-:Y:S01]  /*be60*/  MUFU.EX2 R236, R5 ;  /* 0x0000000500ec7308 */ /* 0x0003e20000000800 */
        /* <DEDUP_REMOVED lines=8> */
[----:B---3--:R-:W-:Y:S01]  /*bef0*/  F2FP.BF16.F32.PACK_AB R2, R221, R127 ;  /* 0x0000007fdd02723e */ /* 0x008fe200000010ff */
[----:B------:R-:W-:Y:S03]  /*bf00*/  STL [R1+0xa0], R127 ;  /* 0x0000a07f01007387 */ /* 0x000fe60000100800 */
[----:B------:R-:W-:Y:S01]  /*bf10*/  LOP3.LUT R7, R0, R2, RZ, 0xc0, !PT ;  /* 0x0000000200077212 */ /* 0x000fe200078ec0ff */
[----:B------:R-:W-:Y:S01]  /*bf20*/  STL [R1+0x9c], R221 ;  /* 0x00009cdd01007387 */ /* 0x000fe20000100800 */
[----:B------:R-:W-:-:S02]  /*bf30*/  FMNMX.FTZ R0, R208, R3, !PT ;  /* 0x00000003d0007209 */ /* 0x000fc40007810000 */
[----:B------:R-:W-:Y:S02]  /*bf40*/  FMNMX.FTZ R3, R210, R4, !PT ;  /* 0x00000004d2037209 */ /* 0x000fe40007810000 */
[----:B------:R-:W-:Y:S02]  /*bf50*/  FMNMX.FTZ R2, R82, R0, !PT ;  /* 0x0000000052027209 */ /* 0x000fe40007810000 */
[----:B------:R-:W-:Y:S02]  /*bf60*/  FMNMX.FTZ R4, R209, R3, !PT ;  /* 0x00000003d1047209 */ /* 0x000fe40007810000 */
[----:B------:R-:W-:Y:S02]  /*bf70*/  FMNMX.FTZ R3, R83, R2, !PT ;  /* 0x0000000253037209 */ /* 0x000fe40007810000 */
[----:B------:R-:W-:Y:S02]  /*bf80*/  FMNMX.FTZ R4, R199, R4, !PT ;  /* 0x00000004c7047209 */ /* 0x000fe40007810000 */
[----:B------:R-:W-:-:S02]  /*bf90*/  HSET2.LE.AND R0, R12, R229, PT ;  /* 0x000000e50c007233 */ /* 0x000fc40003803000 */
[----:B------:R-:W-:Y:S02]  /*bfa0*/  F2FP.BF16.F32.PACK_AB R2, R58, R215 ;  /* 0x000000d73a02723e */ /* 0x000fe400000010ff */
[----:B------:R-:W-:Y:S02]  /*bfb0*/  FMNMX.FTZ R3, R231, R3, !PT ;  /* 0x00000003e7037209 */ /* 0x000fe40007810000 */
[----:B-1----:R-:W-:Y:S02]  /*bfc0*/  FMNMX.FTZ R5, R192, R4, !PT ;  /* 0x00000004c0057209 */ /* 0x002fe40007810000 */
[----:B------:R-:W-:Y:S01]  /*bfd0*/  LOP3.LUT R4, R0, R2, RZ, 0xc0, !PT ;  /* 0x0000000200047212 */ /* 0x000fe200078ec0ff */
[----:B------:R-:W-:Y:S01]  /*bfe0*/  FMUL.FTZ R2, R8, UR33 ;  /* 0x0000002108027c20 */ /* 0x000fe20008410000 */
[----:B------:R-:W-:Y:S02]  /*bff0*/  FMNMX.FTZ R0, R232, R3, !PT ;  /* 0x00000003e8007209 */ /* 0x000fe40007810000 */
[----:B------:R-:W-:Y:S01]  /*c000*/  FMNMX.FTZ R3, R75, R5, !PT ;  /* 0x000000054b037209 */ /* 0x000fe20007810000 */
[----:B------:R1:W2:Y:S01]  /*c010*/  MUFU.EX2 R122, R2 ;  /* 0x00000002007a7308 */ /* 0x0002a20000000800 */
[----:B------:R-:W-:-:S02]  /*c020*/  FMNMX.FTZ R0, R228, R0, !PT ;  /* 0x00000000e4007209 */ /* 0x000fc40007810000 */
[----:B------:R-:W-:Y:S02]  /*c030*/  FMNMX.FTZ R3, R86, R3, !PT ;  /* 0x0000000356037209 */ /* 0x000fe40007810000 */
[----:B------:R-:W-:Y:S02]  /*c040*/  LOP3.LUT R12, R21, UR12, R14, 0x96, !PT ;  /* 0x0000000c150c7c12 */ /* 0x000fe4000f8e960e */
[----:B------:R-:W-:-:S04]  /*c050*/  FMNMX.FTZ R3, R194, R3, !PT ;  /* 0x00000003c2037209 */ /* 0x000fc80007810000 */
[----:B------:R-:W-:-:S04]  /*c060*/  FMNMX.FTZ R3, R195, R3, !PT ;  /* 0x00000003c3037209 */ /* 0x000fc80007810000 */
[----:B------:R-:W-:Y:S02]  /*c070*/  FMNMX.FTZ R3, R85, R3, !PT ;  /* 0x0000000355037209 */ /* 0x000fe40007810000 */
[----:B-1----:R-:W-:Y:S01]  /*c080*/  FMNMX.FTZ R2, R227, R0, !PT ;  /* 0x00000000e3027209 */ /* 0x002fe20007810000 */
[-C--:B--2---:R-:W-:Y:S01]  /*c090*/  FMUL.FTZ R142, R142, R122.reuse ;  /* 0x0000007a8e8e7220 */ /* 0x084fe20000410000 */
[----:B------:R-:W-:Y:S01]  /*c0a0*/  HSET2.LE.AND R0, R10, R229, PT ;  /* 0x000000e50a007233 */ /* 0x000fe20003803000 */
[----:B------:R-:W-:Y:S01]  /*c0b0*/  FMUL.FTZ R143, R143, R122 ;  /* 0x0000007a8f8f7220 */ /* 0x000fe20000410000 */
[----:B------:R-:W-:Y:S01]  /*c0c0*/  FMNMX.FTZ R5, R201, R2, !PT ;  /* 0x00000002c9057209 */ /* 0x000fe20007810000 */
[-C--:B------:R-:W-:Y:S01]  /*c0d0*/  FMUL.FTZ R154, R154, R122.reuse ;  /* 0x0000007a9a9a7220 */ /* 0x080fe20000410000 */
[----:B------:R-:W-:Y:S01]  /*c0e0*/  F2FP.BF16.F32.PACK_AB R2, R236, R103 ;  /* 0x00000067ec02723e */ /* 0x000fe200000010ff */
[-C--:B------:R-:W-:Y:S01]  /*c0f0*/  FMUL.FTZ R155, R155, R122.reuse ;  /* 0x0000007a9b9b7220 */ /* 0x080fe20000410000 */
[----:B------:R-:W-:Y:S01]  /*c100*/  FMNMX.FTZ R8, R200, R5, !PT ;  /* 0x00000005c8087209 */ /* 0x000fe20007810000 */
[-C--:B------:R-:W-:Y:S01]  /*c110*/  FMUL.FTZ R158, R158, R122.reuse ;  /* 0x0000007a9e9e7220 */ /* 0x080fe20000410000 */
[----:B------:R-:W-:Y:S01]  /*c120*/  FMNMX.FTZ R3, R84, R3, !PT ;  /* 0x0000000354037209 */ /* 0x000fe20007810000 */
[----:B------:R-:W-:Y:S01]  /*c130*/  FMUL.FTZ R159, R159, R122 ;  /* 0x0000007a9f9f7220 */ /* 0x000fe20000410000 */
[----:B------:R-:W-:Y:S01]  /*c140*/  LOP3.LUT R5, R0, R2, RZ, 0xc0, !PT ;  /* 0x0000000200057212 */ /* 0x000fe200078ec0ff */
[----:B------:R-:W-:Y:S01]  /*c150*/  FMUL.FTZ R166, R166, R122 ;  /* 0x0000007aa6a67220 */ /* 0x000fe20000410000 */
[----:B------:R-:W-:Y:S01]  /*c160*/  FMNMX.FTZ R0, R197, R8, !PT ;  /* 0x00000008c5007209 */ /* 0x000fe20007810000 */
[----:B------:R-:W-:Y:S01]  /*c170*/  FMUL.FTZ R167, R167, R122 ;  /* 0x0000007aa7a77220 */ /* 0x000fe20000410000 */
[----:B------:R-:W1:Y:S01]  /*c180*/  SHFL.BFLY PT, R8, R3, 0x2, 0x1f ;  /* 0x0c401f0003087f89 */ /* 0x000e6200000e0000 */
[----:B------:R-:W-:-:S02]  /*c190*/  LOP3.LUT R2, R33, R101, RZ, 0x3c, !PT ;  /* 0x0000006521027212 */ /* 0x000fc400078e3cff */
[----:B------:R-:W-:Y:S01]  /*c1a0*/  FMNMX.FTZ R0, R198, R0, !PT ;  /* 0x00000000c6007209 */ /* 0x000fe20007810000 */
[----:B------:R-:W-:Y:S02]  /*c1b0*/  HMMA.16816.F32.BF16 R48, R4, R16, R140 ;  /* 0x000000100430723c */ /* 0x000fe4000004188c */
[----:B------:R-:W-:Y:S01]  /*c1c0*/  IMAD.WIDE.U32 R62, R2, -0x2daee0ad, RZ ;  /* 0xd2511f53023e7825 */ /* 0x000fe200078e00ff */
[----:B------:R-:W-:-:S03]  /*c1d0*/  FMNMX.FTZ R0, R207, R0, !PT ;  /* 0x00000000cf007209 */ /* 0x000fc60007810000 */
[C---:B------:R-:W-:Y:S01]  /*c1e0*/  HMMA.16816.F32.BF16 R44, R4.reuse, R18, R152 ;  /* 0x00000012042c723c */ /* 0x040fe20000041898 */
[----:B------:R-:W-:Y:S02]  /*c1f0*/  FMNMX.FTZ R0, R205, R0, !PT ;  /* 0x00000000cd007209 */ /* 0x000fe40007810000 */
[----:B------:R-:W-:Y:S02]  /*c200*/  LOP3.LUT R2, R63, UR19, R72, 0x96, !PT ;  /* 0x000000133f027c12 */ /* 0x000fe4000f8e9648 */
[----:B------:R-:W-:Y:S01]  /*c210*/  FMNMX.FTZ R0, R136, R0, !PT ;  /* 0x0000000088007209 */ /* 0x000fe20007810000 */
[----:B----4-:R-:W-:Y:S02]  /*c220*/  HMMA.16816.F32.BF16 R40, R4, R28, R156 ;  /* 0x0000001c0428723c */ /* 0x010fe4000004189c */
[----:B------:R-:W-:-:S04]  /*c230*/  IMAD.WIDE.U32 R34, R2, -0x326172a9, RZ ;  /* 0xcd9e8d5702227825 */ /* 0x000fc800078e00ff */
[----:B------:R-:W-:Y:S01]  /*c240*/  HMMA.16816.F32.BF16 R36, R4, R30, R164 ;  /* 0x0000001e0424723c */ /* 0x000fe200000418a4 */
[----:B------:R-:W-:-:S06]  /*c250*/  LOP3.LUT R2, R35, UR18, R24, 0x96, !PT ;  /* 0x0000001223027c12 */ /* 0x000fcc000f8e9618 */
[----:B------:R-:W-:Y:S02]  /*c260*/  FMNMX.FTZ R6, R124, R0, !PT ;  /* 0x000000007c067209 */ /* 0x000fe40007810000 */
[----:B-1----:R-:W-:Y:S02]  /*c270*/  FMNMX.FTZ R0, R3, R8, !PT ;  /* 0x0000000803007209 */ /* 0x002fe40007810000 */
[----:B------:R-:W-:Y:S01]  /*c280*/  LOP3.LUT R3, R25, UR20, R32, 0x96, !PT ;  /* 0x0000001419037c12 */ /* 0x000fe2000f8e9620 */
[----:B------:R-:W1:Y:S04]  /*c290*/  SHFL.BFLY PT, R7, R6, 0x2, 0x1f ;  /* 0x0c401f0006077f89 */ /* 0x000e6800000e0000 */
[----:B------:R-:W2:Y:S01]  /*c2a0*/  SHFL.BFLY PT, R8, R0, 0x1, 0x1f ;  /* 0x0c201f0000087f89 */ /* 0x000ea200000e0000 */
[----:B------:R-:W-:-:S04]  /*c2b0*/  IMAD.WIDE.U32 R10, R3, -0x2daee0ad, RZ ;  /* 0xd2511f53030a7825 */ /* 0x000fc800078e00ff */
[----:B------:R-:W-:Y:S01]  /*c2c0*/  IMAD.WIDE.U32 R2, R2, -0x2daee0ad, RZ ;  /* 0xd2511f5302027825 */ /* 0x000fe200078e00ff */
[----:B------:R-:W-:-:S04]  /*c2d0*/  LOP3.LUT R4, R11, UR17, R62, 0x96, !PT ;  /* 0x000000110b047c12 */ /* 0x000fc8000f8e963e */
[----:B------:R-:W-:Y:S01]  /*c2e0*/  LOP3.LUT R3, R3, UR15, R10, 0x96, !PT ;  /* 0x0000000f03037c12 */ /* 0x000fe2000f8e960a */
[----:B------:R-:W-:-:S04]  /*c2f0*/  IMAD.WIDE.U32 R10, R4, -0x326172a9, RZ ;  /* 0xcd9e8d57040a7825 */ /* 0x000fc800078e00ff */
[----:B------:R-:W-:Y:S01]  /*c300*/  IMAD.WIDE.U32 R4, R3, -0x326172a9, RZ ;  /* 0xcd9e8d5703047825 */ /* 0x000fe200078e00ff */
[----:B------:R-:W-:Y:S02]  /*c310*/  LOP3.LUT R3, R11, UR16, R34, 0x96, !PT ;  /* 0x000000100b037c12 */ /* 0x000fe4000f8e9622 */
[----:B-1----:R-:W-:Y:S02]  /*c320*/  FMNMX.FTZ R6, R6, R7, !PT ;  /* 0x0000000706067209 */ /* 0x002fe40007810000 */
[----:B------:R-:W-:Y:S02]  /*c330*/  LOP3.LUT R5, R5, UR14, R10, 0x96, !PT ;  /* 0x0000000e05057c12 */ /* 0x000fe4000f8e960a */
[----:B--2---:R-:W-:Y:S01]  /*c340*/  FMNMX.FTZ R102, R0, R8, !PT ;  /* 0x0000000800667209 */ /* 0x004fe20007810000 */
[----:B------:R-:W1:Y:S01]  /*c350*/  SHFL.BFLY PT, R10, R6, 0x1, 0x1f ;  /* 0x0c201f00060a7f89 */ /* 0x000e6200000e0000 */
[----:B------:R-:W-:Y:S02]  /*c360*/  IMAD.WIDE.U32 R8, R3, -0x2daee0ad, RZ ;  /* 0xd2511f5303087825 */ /* 0x000fe400078e00ff */
[----:B------:R-:W-:-:S02]  /*c370*/  FSETP.NEU.FTZ.AND P1, PT, R102, -INF , PT ;  /* 0xff8000006600780b */ /* 0x000fc40003f3d000 */
[----:B------:R-:W-:Y:S01]  /*c380*/  FMUL.FTZ R0, R102, UR33 ;  /* 0x0000002166007c20 */ /* 0x000fe20008410000 */
[----:B------:R-:W-:Y:S01]  /*c390*/  IMAD.WIDE.U32 R22, R5, -0x2daee0ad, RZ ;  /* 0xd2511f5305167825 */ /* 0x000fe200078e00ff */
[----:B------:R-:W-:-:S03]  /*c3a0*/  LOP3.LUT R2, R9, UR13, R2, 0x96, !PT ;  /* 0x0000000d09027c12 */ /* 0x000fc6000f8e9602 */
[----:B------:R-:W-:Y:S02]  /*c3b0*/  FSEL R11, R0, RZ, P1 ;  /* 0x000000ff000b7208 */ /* 0x000fe40000800000 */
[----:B------:R-:W-:Y:S01]  /*c3c0*/  LOP3.LUT R3, R23, UR5, R8, 0x96, !PT ;  /* 0x0000000517037c12 */ /* 0x000fe2000f8e9608 */
[----:B------:R-:W-:-:S04]  /*c3d0*/  IMAD.WIDE.U32 R8, R2, -0x326172a9, RZ ;  /* 0xcd9e8d5702087825 */ /* 0x000fc800078e00ff */
[----:B------:R-:W-:Y:S01]  /*c3e0*/  IMAD.WIDE.U32 R2, R3, -0x326172a9, RZ ;  /* 0xcd9e8d5703027825 */ /* 0x000fe200078e00ff */
[----:B------:R-:W-:-:S03]  /*c3f0*/  LOP3.LUT R13, R9, UR12, R4, 0x96, !PT ;  /* 0x0000000c090d7c12 */ /* 0x000fc6000f8e9604 */
[----:B------:R-:W-:Y:S01]  /*c400*/  FFMA.FTZ R4, R125, UR33, -R11 ;  /* 0x000000217d047c23 */ /* 0x000fe2000801080b */
[----:B------:R-:W-:-:S03]  /*c410*/  LOP3.LUT R0, R3, UR22, R8, 0x96, !PT ;  /* 0x0000001603007c12 */ /* 0x000fc6000f8e9608 */
[----:B------:R2:W-:Y:S01]  /*c420*/  MUFU.EX2 R143, R4 ;  /* 0x00000004008f7308 */ /* 0x0005e20000000800 */
[C---:B------:R-:W-:Y:S02]  /*c430*/  LOP3.LUT R3, R2.reuse, 0xffff, RZ, 0xc0, !PT ;  /* 0x0000ffff02037812 */ /* 0x040fe400078ec0ff */
[--C-:B------:R-:W-:Y:S02]  /*c440*/  SHF.R.U32.HI R7, RZ, 0x10, R2.reuse ;  /* 0x00000010ff077819 */ /* 0x100fe40000011602 */
[----:B------:R-:W-:Y:S02]  /*c450*/  LOP3.LUT R8, R2, 0xff, RZ, 0xc0, !PT ;  /* 0x000000ff02087812 */ /* 0x000fe400078ec0ff */
[----:B------:R-:W-:Y:S02]  /*c460*/  SHF.R.U32.HI R5, RZ, 0x18, R2 ;  /* 0x00000018ff057819 */ /* 0x000fe40000011602 */
[----:B------:R-:W-:Y:S02]  /*c470*/  SHF.R.U32.HI R3, RZ, 0x8, R3 ;  /* 0x00000008ff037819 */ /* 0x000fe40000011603 */
[----:B------:R-:W-:-:S02]  /*c480*/  LOP3.LUT R2, R7, 0xff, RZ, 0xc0, !PT ;  /* 0x000000ff07027812 */ /* 0x000fc400078ec0ff */
[----:B-1----:R-:W-:Y:S02]  /*c490*/  FMNMX.FTZ R101, R6, R10, !PT ;  /* 0x0000000a06657209 */ /* 0x002fe40007810000 */
[----:B------:R-:W-:Y:S01]  /*c4a0*/  PRMT R6, R8, 0x5410, R3 ;  /* 0x0000541008067816 */ /* 0x000fe20000000003 */
[----:B------:R-:W-:Y:S01]  /*c4b0*/  FFMA.FTZ R3, R128, UR33, -R11 ;  /* 0x0000002180037c23 */ /* 0x000fe2000801080b */
[----:B------:R-:W-:Y:S01]  /*c4c0*/  PRMT R7, R2, 0x5410, R5 ;  /* 0x0000541002077816 */ /* 0x000fe20000000005 */
[C---:B------:R-:W-:Y:S01]  /*c4d0*/  FMUL.FTZ R2, R101.reuse, UR33 ;  /* 0x0000002165027c20 */ /* 0x040fe20008410000 */
[----:B------:R-:W-:Y:S01]  /*c4e0*/  FSETP.NEU.FTZ.AND P0, PT, R101, -INF , PT ;  /* 0xff8000006500780b */ /* 0x000fe20003f1d000 */
[----:B------:R1:W-:Y:S01]  /*c4f0*/  MUFU.EX2 R158, R3 ;  /* 0x00000003009e7308 */ /* 0x0003e20000000800 */
[----:B--2---:R-:W-:Y:S01]  /*c500*/  FFMA.FTZ R4, R132, UR33, -R11 ;  /* 0x0000002184047c23 */ /* 0x004fe2000801080b */
[----:B------:R-:W-:Y:S01]  /*c510*/  IMAD.MOV.U32 R132, RZ, RZ, R59 ;  /* 0x000000ffff847224 */ /* 0x000fe200078e003b */
[----:B------:R-:W-:-:S02]  /*c520*/  FSEL R14, R2, RZ, P0 ;  /* 0x000000ff020e7208 */ /* 0x000fc40000000000 */
[----:B------:R-:W-:-:S03]  /*c530*/  LOP3.LUT R2, R0, 0xffff, RZ, 0xc0, !PT ;  /* 0x0000ffff00027812 */ /* 0x000fc600078ec0ff */
[----:B------:R2:W-:Y:S01]  /*c540*/  MUFU.EX2 R159, R4 ;  /* 0x00000004009f7308 */ /* 0x0005e20000000800 */
[----:B-1----:R-:W-:-:S07]  /*c550*/  FFMA.FTZ R3, R126, UR33, -R11 ;  /* 0x000000217e037c23 */ /* 0x002fce000801080b */
[----:B------:R1:W3:Y:S01]  /*c560*/  MUFU.EX2 R167, R3 ;  /* 0x0000000300a77308 */ /* 0x0002e20000000800 */
[----:B--2---:R-:W-:Y:S01]  /*c570*/  FFMA.FTZ R4, R129, UR33, -R14 ;  /* 0x0000002181047c23 */ /* 0x004fe2000801080e */
[----:B------:R-:W-:-:S06]  /*c580*/  IMAD.WIDE.U32 R128, R242, -0x326172a9, RZ ;  /* 0xcd9e8d57f2807825 */ /* 0x000fcc00078e00ff */
[----:B------:R2:W-:Y:S01]  /*c590*/  MUFU.EX2 R141, R4 ;  /* 0x00000004008d7308 */ /* 0x0005e20000000800 */
[----:B-1----:R-:W-:Y:S02]  /*c5a0*/  SHF.R.U32.HI R3, RZ, 0x8, R2 ;  /* 0x00000008ff037819 */ /* 0x002fe40000011602 */
[----:B------:R-:W-:-:S04]  /*c5b0*/  LOP3.LUT R2, R0, 0xff, RZ, 0xc0, !PT ;  /* 0x000000ff00027812 */ /* 0x000fc800078ec0ff */
[----:B--2---:R-:W-:Y:S01]  /*c5c0*/  PRMT R4, R2, 0x5410, R3 ;  /* 0x0000541002047816 */ /* 0x004fe20000000003 */
[----:B------:R-:W-:Y:S01]  /*c5d0*/  FFMA.FTZ R2, R131, UR33, -R14 ;  /* 0x0000002183027c23 */ /* 0x000fe2000801080e */
[----:B------:R-:W-:-:S03]  /*c5e0*/  SHF.R.U32.HI R3, RZ, 0x10, R0 ;  /* 0x00000010ff037819 */ /* 0x000fc60000011600 */
[----:B------:R1:W-:Y:S02]  /*c5f0*/  MUFU.EX2 R157, R2 ;  /* 0x00000002009d7308 */ /* 0x0003e40000000800 */
[----:B-1----:R-:W-:Y:S02]  /*c600*/  SHF.R.U32.HI R2, RZ, 0x18, R0 ;  /* 0x00000018ff027819 */ /* 0x002fe40000011600 */
[----:B------:R-:W-:Y:S01]  /*c610*/  LOP3.LUT R0, R3, 0xff, RZ, 0xc0, !PT ;  /* 0x000000ff03007812 */ /* 0x000fe200078ec0ff */
[----:B------:R-:W-:-:S03]  /*c620*/  FFMA.FTZ R3, R130, UR33, -R14 ;  /* 0x0000002182037c23 */ /* 0x000fc6000801080e */
[----:B------:R-:W-:Y:S01]  /*c630*/  PRMT R5, R0, 0x5410, R2 ;  /* 0x0000541000057816 */ /* 0x000fe20000000002 */
[----:B------:R-:W-:Y:S01]  /*c640*/  FFMA.FTZ R0, R135, UR33, -R14 ;  /* 0x0000002187007c23 */ /* 0x000fe2000801080e */
[----:B------:R-:W-:Y:S01]  /*c650*/  FSEL R2, R102, RZ, P1 ;  /* 0x000000ff66027208 */ /* 0x000fe20000800000 */
[----:B------:R-:W-:Y:S04]  /*c660*/  MUFU.EX2 R164, R3 ;  /* 0x0000000300a47308 */ /* 0x000fe80000000800 */
[----:B------:R-:W-:-:S04]  /*c670*/  FADD.FTZ R2, R138, -R2 ;  /* 0x800000028a027221 */ /* 0x000fc80000010000 */
[----:B------:R1:W-:Y:S01]  /*c680*/  MUFU.EX2 R154, R0 ;  /* 0x00000000009a7308 */ /* 0x0003e20000000800 */
[----:B------:R-:W-:-:S07]  /*c690*/  FMUL.FTZ R2, R2, UR33 ;  /* 0x0000002102027c20 */ /* 0x000fce0008410000 */
[----:B------:R3:W2:Y:S01]  /*c6a0*/  MUFU.EX2 R121, R2 ;  /* 0x0000000200797308 */ /* 0x0006a20000000800 */
[----:B-1----:R-:W-:-:S05]  /*c6b0*/  FSEL R0, R101, RZ, P0 ;  /* 0x000000ff65007208 */ /* 0x002fca0000000000 */
[----:B------:R-:W-:Y:S01]  /*c6c0*/  FADD.FTZ R3, R137, -R0 ;  /* 0x8000000089037221 */ /* 0x000fe20000010000 */
[--C-:B------:R-:W-:Y:S02]  /*c6d0*/  HSET2.LE.AND R0, R6, R229.reuse, PT ;  /* 0x000000e506007233 */ /* 0x100fe40003803000 */
[----:B---3--:R-:W-:Y:S01]  /*c6e0*/  F2FP.BF16.F32.PACK_AB R2, R167, R158 ;  /* 0x0000009ea702723e */ /* 0x008fe200000010ff */
[----:B------:R-:W-:Y:S01]  /*c6f0*/  FMUL.FTZ R3, R3, UR33 ;  /* 0x0000002103037c20 */ /* 0x000fe20008410000 */
[-C--:B--2---:R-:W-:Y:S01]  /*c700*/  FMUL.FTZ R144, R144, R121.reuse ;  /* 0x0000007990907220 */ /* 0x084fe20000410000 */
[-C--:B------:R-:W-:Y:S01]  /*c710*/  FMUL.FTZ R145, R145, R121.reuse ;  /* 0x0000007991917220 */ /* 0x080fe20000410000 */
[----:B------:R-:W-:Y:S01]  /*c720*/  LOP3.LUT R6, R0, R2, RZ, 0xc0, !PT ;  /* 0x0000000200067212 */ /* 0x000fe200078ec0ff */
[----:B------:R-:W1:Y:S01]  /*c730*/  MUFU.EX2 R120, R3 ;  /* 0x0000000300787308 */ /* 0x000e620000000800 */
[--C-:B------:R-:W-:Y:S01]  /*c740*/  HSET2.LE.AND R0, R7, R229.reuse, PT ;  /* 0x000000e507007233 */ /* 0x100fe20003803000 */
[----:B------:R-:W-:Y:S01]  /*c750*/  FMUL.FTZ R148, R148, R121 ;  /* 0x0000007994947220 */ /* 0x000fe20000410000 */
[----:B------:R-:W-:Y:S01]  /*c760*/  F2FP.BF16.F32.PACK_AB R2, R164, R157 ;  /* 0x0000009da402723e */ /* 0x000fe200000010ff */
[-C--:B------:R-:W-:Y:S01]  /*c770*/  FMUL.FTZ R149, R149, R121.reuse ;  /* 0x0000007995957220 */ /* 0x080fe20000410000 */
[-C--:B------:R-:W-:Y:S01]  /*c780*/  FMUL.FTZ R160, R160, R121.reuse ;  /* 0x00000079a0a07220 */ /* 0x080fe20000410000 */
[-C--:B------:R-:W-:Y:S01]  /*c790*/  FMUL.FTZ R161, R161, R121.reuse ;  /* 0x00000079a1a17220 */ /* 0x080fe20000410000 */
[----:B------:R-:W-:Y:S01]  /*c7a0*/  LOP3.LUT R7, R0, R2, RZ, 0xc0, !PT ;  /* 0x0000000200077212 */ /* 0x000fe200078ec0ff */
[-C--:B------:R-:W-:Y:S01]  /*c7b0*/  FMUL.FTZ R168, R168, R121.reuse ;  /* 0x00000079a8a87220 */ /* 0x080fe20000410000 */
[----:B------:R-:W-:Y:S01]  /*c7c0*/  HSET2.LE.AND R0, R4, R229, PT ;  /* 0x000000e504007233 */ /* 0x000fe20003803000 */
[----:B------:R-:W-:Y:S01]  /*c7d0*/  FMUL.FTZ R169, R169, R121 ;  /* 0x00000079a9a97220 */ /* 0x000fe20000410000 */
[----:B------:R-:W-:-:S04]  /*c7e0*/  F2FP.BF16.F32.PACK_AB R2, R159, R143 ;  /* 0x0000008f9f02723e */ /* 0x000fc800000010ff */
[----:B------:R-:W-:Y:S02]  /*c7f0*/  LOP3.LUT R4, R0, R2, RZ, 0xc0, !PT ;  /* 0x0000000200047212 */ /* 0x000fe400078ec0ff */
[----:B------:R-:W-:Y:S01]  /*c800*/  HSET2.LE.AND R0, R5, R229, PT ;  /* 0x000000e505007233 */ /* 0x000fe20003803000 */
[-C--:B-1----:R-:W-:Y:S01]  /*c810*/  FMUL.FTZ R146, R146, R120.reuse ;  /* 0x0000007892927220 */ /* 0x082fe20000410000 */
[----:B------:R-:W-:Y:S01]  /*c820*/  F2FP.BF16.F32.PACK_AB R2, R154, R141 ;  /* 0x0000008d9a02723e */ /* 0x000fe200000010ff */
[-C--:B------:R-:W-:Y:S01]  /*c830*/  FMUL.FTZ R147, R147, R120.reuse ;  /* 0x0000007893937220 */ /* 0x080fe20000410000 */
[-C--:B------:R-:W-:Y:S01]  /*c840*/  FMUL.FTZ R150, R150, R120.reuse ;  /* 0x0000007896967220 */ /* 0x080fe20000410000 */
[----:B------:R-:W-:Y:S01]  /*c850*/  FMUL.FTZ R151, R151, R120 ;  /* 0x0000007897977220 */ /* 0x000fe20000410000 */
[----:B------:R-:W-:Y:S01]  /*c860*/  LOP3.LUT R5, R0, R2, RZ, 0xc0, !PT ;  /* 0x0000000200057212 */ /* 0x000fe200078ec0ff */
[----:B------:R-:W-:Y:S01]  /*c870*/  FFMA.FTZ R0, R139, UR33, -R11 ;  /* 0x000000218b007c23 */ /* 0x000fe2000801080b */
[----:B------:R-:W-:-:S04]  /*c880*/  IMAD.WIDE.U32 R2, R12, -0x2daee0ad, RZ ;  /* 0xd2511f530c027825 */ /* 0x000fc800078e00ff */
[-C--:B------:R-:W-:Y:S01]  /*c890*/  FMUL.FTZ R162, R162, R120.reuse ;  /* 0x00000078a2a27220 */ /* 0x080fe20000410000 */
[-C--:B------:R-:W-:Y:S01]  /*c8a0*/  FMUL.FTZ R163, R163, R120.reuse ;  /* 0x00000078a3a37220 */ /* 0x080fe20000410000 */
[----:B------:R1:W-:Y:S01]  /*c8b0*/  MUFU.EX2 R165, R0 ;  /* 0x0000000000a57308 */ /* 0x0003e20000000800 */
[-C--:B------:R-:W-:Y:S01]  /*c8c0*/  FMUL.FTZ R170, R170, R120.reuse ;  /* 0x00000078aaaa7220 */ /* 0x080fe20000410000 */
[C---:B------:R-:W-:Y:S01]  /*c8d0*/  LOP3.LUT R8, R2.reuse, 0xffff, RZ, 0xc0, !PT ;  /* 0x0000ffff02087812 */ /* 0x040fe200078ec0ff */
[C---:B------:R-:W-:Y:S01]  /*c8e0*/  HMMA.16816.F32.BF16 R144, R4.reuse, R16, R144 ;  /* 0x000000100490723c */ /* 0x040fe20000041890 */
[----:B------:R-:W-:Y:S01]  /*c8f0*/  FMUL.FTZ R171, R171, R120 ;  /* 0x00000078abab7220 */ /* 0x000fe20000410000 */
[----:B------:R-:W-:Y:S02]  /*c900*/  LOP3.LUT R10, R2, 0xff, RZ, 0xc0, !PT ;  /* 0x000000ff020a7812 */ /* 0x000fe400078ec0ff */
[--C-:B------:R-:W-:Y:S02]  /*c910*/  SHF.R.U32.HI R9, RZ, 0x10, R2.reuse ;  /* 0x00000010ff097819 */ /* 0x100fe40000011602 */
[----:B------:R-:W-:Y:S01]  /*c920*/  HMMA.16816.F32.BF16 R148, R4, R18, R148 ;  /* 0x000000120494723c */ /* 0x000fe20000041894 */
[----:B------:R-:W2:Y:S01]  /*c930*/  LDSM.16.MT88.4 R16, [R213+0x4400] ;  /* 0x00440000d510783b */ /* 0x000ea20000004200 */
[----:B------:R-:W-:-:S02]  /*c940*/  SHF.R.U32.HI R12, RZ, 0x18, R2 ;  /* 0x00000018ff0c7819 */ /* 0x000fc40000011602 */
[----:B------:R-:W-:Y:S02]  /*c950*/  SHF.R.U32.HI R8, RZ, 0x8, R8 ;  /* 0x00000008ff087819 */ /* 0x000fe40000011608 */
[----:B------:R-:W-:Y:S01]  /*c960*/  HMMA.16816.F32.BF16 R160, R4, R28, R160 ;  /* 0x0000001c04a0723c */ /* 0x000fe200000418a0 */
[----:B-1----:R-:W-:Y:S01]  /*c970*/  FFMA.FTZ R0, R134, UR33, -R15 ;  /* 0x0000002186007c23 */ /* 0x002fe2000801080f */
[----:B------:R-:W-:-:S03]  /*c980*/  PRMT R10, R10, 0x5410, R8 ;  /* 0x000054100a0a7816 */ /* 0x000fc60000000008 */
[----:B------:R1:W-:Y:S01]  /*c990*/  MUFU.EX2 R220, R0 ;  /* 0x0000000000dc7308 */ /* 0x0003e20000000800 */
[----:B------:R-:W-:Y:S07]  /*c9a0*/  HMMA.16816.F32.BF16 R168, R4, R30, R168 ;  /* 0x0000001e04a8723c */ /* 0x000fee00000418a8 */
[----:B------:R-:W-:Y:S01]  /*c9b0*/  LOP3.LUT R7, R9, 0xff, RZ, 0xc0, !PT ;  /* 0x000000ff09077812 */ /* 0x000fe200078ec0ff */
[----:B-1----:R-:W-:-:S04]  /*c9c0*/  FFMA.FTZ R0, R100, UR33, -R15 ;  /* 0x0000002164007c23 */ /* 0x002fc8000801080f */
[----:B------:R1:W-:Y:S02]  /*c9d0*/  MUFU.EX2 R222, R0 ;  /* 0x0000000000de7308 */ /* 0x0003e40000000800 */
[----:B-1----:R-:W-:-:S06]  /*c9e0*/  FFMA.FTZ R0, R96, UR33, -R15 ;  /* 0x0000002160007c23 */ /* 0x002fcc000801080f */
[----:B------:R1:W-:Y:S02]  /*c9f0*/  MUFU.EX2 R216, R0 ;  /* 0x0000000000d87308 */ /* 0x0003e40000000800 */
[----:B-1----:R-:W-:-:S06]  /*ca00*/  FFMA.FTZ R0, R97, UR33, -R15 ;  /* 0x0000002161007c23 */ /* 0x002fcc000801080f */
[----:B------:R1:W3:Y:S02]  /*ca10*/  MUFU.EX2 R218, R0 ;  /* 0x0000000000da7308 */ /* 0x0002e40000000800 */
[----:B-1----:R-:W-:-:S06]  /*ca20*/  FFMA.FTZ R0, R133, UR33, -R20 ;  /* 0x0000002185007c23 */ /* 0x002fcc0008010814 */
[----:B------:R1:W-:Y:S02]  /*ca30*/  MUFU.EX2 R166, R0 ;  /* 0x0000000000a67308 */ /* 0x0003e40000000800 */
[----:B-1----:R-:W-:-:S06]  /*ca40*/  FFMA.FTZ R0, R98, UR33, -R20 ;  /* 0x0000002162007c23 */ /* 0x002fcc0008010814 */
[----:B------:R1:W-:Y:S02]  /*ca50*/  MUFU.EX2 R217, R0 ;  /* 0x0000000000d97308 */ /* 0x0003e40000000800 */
[----:B-1----:R-:W-:Y:S01]  /*ca60*/  LOP3.LUT R0, R3, UR21, R26, 0x96, !PT ;  /* 0x0000001503007c12 */ /* 0x002fe2000f8e961a */
[----:B------:R-:W-:Y:S01]  /*ca70*/  FFMA.FTZ R3, R99, UR33, -R20 ;  /* 0x0000002163037c23 */ /* 0x000fe20008010814 */
[----:B------:R-:W1:Y:S02]  /*ca80*/  LDSM.16.MT88.4 R24, [R214+0x4400] ;  /* 0x00440000d618783b */ /* 0x000e640000004200 */
[----:B------:R-:W-:Y:S02]  /*ca90*/  LOP3.LUT R2, R0, 0xffff, RZ, 0xc0, !PT ;  /* 0x0000ffff00027812 */ /* 0x000fe400078ec0ff */
[----:B------:R4:W2:Y:S01]  /*caa0*/  MUFU.EX2 R219, R3 ;  /* 0x0000000300db7308 */ /* 0x0008a20000000800 */
[----:B------:R-:W-:Y:S02]  /*cab0*/  SHF.R.U32.HI R4, RZ, 0x10, R0 ;  /* 0x00000010ff047819 */ /* 0x000fe40000011600 */
[----:B------:R-:W-:-:S02]  /*cac0*/  SHF.R.U32.HI R5, RZ, 0x8, R2 ;  /* 0x00000008ff057819 */ /* 0x000fc40000011602 */
[----:B------:R-:W-:Y:S02]  /*cad0*/  LOP3.LUT R6, R0, 0xff, RZ, 0xc0, !PT ;  /* 0x000000ff00067812 */ /* 0x000fe400078ec0ff */
[----:B------:R-:W-:Y:S02]  /*cae0*/  SHF.R.U32.HI R2, RZ, 0x18, R0 ;  /* 0x00000018ff027819 */ /* 0x000fe40000011600 */
[----:B------:R-:W-:Y:S02]  /*caf0*/  LOP3.LUT R0, R4, 0xff, RZ, 0xc0, !PT ;  /* 0x000000ff04007812 */ /* 0x000fe400078ec0ff */
[----:B------:R-:W-:Y:S02]  /*cb00*/  PRMT R4, R7, 0x5410, R12 ;  /* 0x0000541007047816 */ /* 0x000fe4000000000c */
[----:B------:R-:W-:Y:S02]  /*cb10*/  PRMT R8, R6, 0x5410, R5 ;  /* 0x0000541006087816 */ /* 0x000fe40000000005 */
[----:B------:R-:W-:Y:S01]  /*cb20*/  PRMT R5, R0, 0x5410, R2 ;  /* 0x0000541000057816 */ /* 0x000fe20000000002 */
[----:B----4-:R-:W-:Y:S01]  /*cb30*/  FFMA.FTZ R3, R172, UR33, -R20 ;  /* 0x00000021ac037c23 */ /* 0x010fe20008010814 */
[----:B------:R-:W-:-:S02]  /*cb40*/  HSET2.LE.AND R0, R10, R229, PT ;  /* 0x000000e50a007233 */ /* 0x000fc40003803000 */
[----:B---3--:R-:W-:Y:S01]  /*cb50*/  F2FP.BF16.F32.PACK_AB R2, R218, R216 ;  /* 0x000000d8da02723e */ /* 0x008fe200000010ff */
[----:B------:R3:W4:Y:S01]  /*cb60*/  MUFU.EX2 R156, R3 ;  /* 0x00000003009c7308 */ /* 0x0007220000000800 */
[----:B--2---:R-:W-:Y:S02]  /*cb70*/  F2FP.BF16.F32.PACK_AB R7, R219, R217 ;  /* 0x000000d9db07723e */ /* 0x004fe400000010ff */
[----:B------:R-:W-:Y:S02]  /*cb80*/  LOP3.LUT R6, R0, R2, RZ, 0xc0, !PT ;  /* 0x0000000200067212 */ /* 0x000fe400078ec0ff */
[----:B------:R-:W-:Y:S02]  /*cb90*/  HSET2.LE.AND R0, R8, R229, PT ;  /* 0x000000e508007233 */ /* 0x000fe40003803000 */
[----:B------:R-:W-:Y:S01]  /*cba0*/  F2FP.BF16.F32.PACK_AB R2, R222, R220 ;  /* 0x000000dcde02723e */ /* 0x000fe200000010ff */
[----:B---3--:R-:W-:-:S04]  /*cbb0*/  FFMA.FTZ R3, R175, UR33, -R11 ;  /* 0x00000021af037c23 */ /* 0x008fc8000801080b */
[----:B------:R2:W-:Y:S02]  /*cbc0*/  MUFU.EX2 R152, R3 ;  /* 0x0000000300987308 */ /* 0x0005e40000000800 */
[----:B--2---:R-:W-:Y:S01]  /*cbd0*/  HSET2.LE.AND R3, R4, R229, PT ;  /* 0x000000e504037233 */ /* 0x004fe20003803000 */
[----:B------:R-:W-:-:S05]  /*cbe0*/  FFMA.FTZ R4, R174, UR33, -R11 ;  /* 0x00000021ae047c23 */ /* 0x000fca000801080b */
[----:B------:R2:W-:Y:S01]  /*cbf0*/  MUFU.EX2 R155, R4 ;  /* 0x00000004009b7308 */ /* 0x0005e20000000800 */
[----:B------:R-:W-:Y:S02]  /*cc00*/  LOP3.LUT R7, R3, R7, RZ, 0xc0, !PT ;  /* 0x0000000703077212 */ /* 0x000fe400078ec0ff */
[----:B------:R-:W-:Y:S02]  /*cc10*/  HSET2.LE.AND R3, R5, R229, PT ;  /* 0x000000e505037233 */ /* 0x000fe40003803000 */
[----:B----4-:R-:W-:-:S04]  /*cc20*/  F2FP.BF16.F32.PACK_AB R5, R156, R166 ;  /* 0x000000a69c05723e */ /* 0x010fc800000010ff */
[----:B------:R-:W-:Y:S01]  /*cc30*/  LOP3.LUT R5, R3, R5, RZ, 0xc0, !PT ;  /* 0x0000000503057212 */ /* 0x000fe200078ec0ff */
[----:B--2---:R-:W-:Y:S01]  /*cc40*/  FFMA.FTZ R4, R173, UR33, -R11 ;  /* 0x00000021ad047c23 */ /* 0x004fe2000801080b */
[----:B------:R-:W-:-:S03]  /*cc50*/  IMAD.MOV.U32 R173, RZ, RZ, R215 ;  /* 0x000000ffffad7224 */ /* 0x000fc600078e00d7 */
[----:B------:R2:W3:Y:S01]  /*cc60*/  MUFU.EX2 R32, R4 ;  /* 0x0000000400207308 */ /* 0x0004e20000000800 */
[----:B------:R-:W-:Y:S01]  /*cc70*/  IMAD.MOV.U32 R72, RZ, RZ, R173 ;  /* 0x000000ffff487224 */ /* 0x000fe200078e00ad */
[----:B--2---:R-:W-:Y:S01]  /*cc80*/  LOP3.LUT R4, R0, R2, RZ, 0xc0, !PT ;  /* 0x0000000200047212 */ /* 0x004fe200078ec0ff */
[----:B------:R-:W-:-:S04]  /*cc90*/  IMAD.WIDE.U32 R2, R13, -0x2daee0ad, RZ ;  /* 0xd2511f530d027825 */ /* 0x000fc800078e00ff */
[----:B------:R-:W-:Y:S01]  /*cca0*/  FFMA.FTZ R0, R178, UR33, -R14 ;  /* 0x00000021b2007c23 */ /* 0x000fe2000801080e */
[----:B------:R-:W-:-:S03]  /*ccb0*/  IMAD.MOV.U32 R178, RZ, RZ, R224 ;  /* 0x000000ffffb27224 */ /* 0x000fc600078e00e0 */
[----:B------:R2:W-:Y:S01]  /*ccc0*/  MUFU.EX2 R140, R0 ;  /* 0x00000000008c7308 */ /* 0x0005e20000000800 */
[C---:B------:R-:W-:Y:S01]  /*ccd0*/  LOP3.LUT R8, R2.reuse, 0xffff, RZ, 0xc0, !PT ;  /* 0x0000ffff02087812 */ /* 0x040fe200078ec0ff */
[C---:B------:R-:W-:Y:S01]  /*cce0*/  HMMA.16816.F32.BF16 R48, R4.reuse, R16, R48 ;  /* 0x000000100430723c */ /* 0x040fe20000041830 */
[----:B------:R-:W-:Y:S02]  /*ccf0*/  LOP3.LUT R12, R2, 0xff, RZ, 0xc0, !PT ;  /* 0x000000ff020c7812 */ /* 0x000fe400078ec0ff */
[--C-:B------:R-:W-:Y:S02]  /*cd00*/  SHF.R.U32.HI R9, RZ, 0x10, R2.reuse ;  /* 0x00000010ff097819 */ /* 0x100fe40000011602 */
[----:B------:R-:W-:Y:S01]  /*cd10*/  SHF.R.U32.HI R10, RZ, 0x18, R2 ;  /* 0x00000018ff0a7819 */ /* 0x000fe20000011602 */
[----:B------:R-:W-:Y:S01]  /*cd20*/  FFMA.FTZ R2, R177, UR33, -R14 ;  /* 0x00000021b1027c23 */ /* 0x000fe2000801080e */
[----:B------:R-:W-:Y:S01]  /*cd30*/  HMMA.16816.F32.BF16 R44, R4, R18, R44 ;  /* 0x00000012042c723c */ /* 0x000fe2000004182c */
[----:B------:R-:W-:-:S02]  /*cd40*/  SHF.R.U32.HI R8, RZ, 0x8, R8 ;  /* 0x00000008ff087819 */ /* 0x000fc40000011608 */
[----:B------:R4:W-:Y:S02]  /*cd50*/  MUFU.EX2 R153, R2 ;  /* 0x0000000200997308 */ /* 0x0009e40000000800 */
[----:B------:R-:W-:Y:S01]  /*cd60*/  PRMT R8, R12, 0x5410, R8 ;  /* 0x000054100c087816 */ /* 0x000fe20000000008 */
[----:B-1----:R-:W-:Y:S01]  /*cd70*/  HMMA.16816.F32.BF16 R40, R4, R24, R40 ;  /* 0x000000180428723c */ /* 0x002fe20000041828 */
[----:B--2---:R-:W-:Y:S01]  /*cd80*/  LOP3.LUT R0, R3, UR21, R22, 0x96, !PT ;  /* 0x0000001503007c12 */ /* 0x004fe2000f8e9616 */
[----:B------:R-:W-:Y:S01]  /*cd90*/  FFMA.FTZ R3, R176, UR33, -R14 ;  /* 0x00000021b0037c23 */ /* 0x000fe2000801080e */
[----:B---3--:R-:W-:-:S03]  /*cda0*/  IMAD.MOV.U32 R176, RZ, RZ, R32 ;  /* 0x000000ffffb07224 */ /* 0x008fc600078e0020 */
[----:B------:R-:W-:Y:S01]  /*cdb0*/  HMMA.16816.F32.BF16 R36, R4, R26, R36 ;  /* 0x0000001a0424723c */ /* 0x000fe20000041824 */
[----:B------:R1:W2:Y:S06]  /*cdc0*/  MUFU.EX2 R142, R3 ;  /* 0x00000003008e7308 */ /* 0x0002ac0000000800 */
[----:B------:R-:W-:Y:S01]  /*cdd0*/  FFMA.FTZ R4, R179, UR33, -R14 ;  /* 0x00000021b3047c23 */ /* 0x000fe2000801080e */
[C---:B----4-:R-:W-:Y:S01]  /*cde0*/  LOP3.LUT R2, R0.reuse, 0xffff, RZ, 0xc0, !PT ;  /* 0x0000ffff00027812 */ /* 0x050fe200078ec0ff */
[----:B------:R-:W-:Y:S01]  /*cdf0*/  IMAD.MOV.U32 R179, RZ, RZ, R216 ;  /* 0x000000ffffb37224 */ /* 0x000fe200078e00d8 */
[----:B------:R-:W-:Y:S01]  /*ce00*/  LOP3.LUT R6, R0, 0xff, RZ, 0xc0, !PT ;  /* 0x000000ff00067812 */ /* 0x000fe200078ec0ff */
[----:B------:R3:W4:Y:S01]  /*ce10*/  MUFU.EX2 R138, R4 ;  /* 0x00000004008a7308 */ /* 0x0007220000000800 */
[----:B------:R-:W-:-:S02]  /*ce20*/  SHF.R.U32.HI R7, RZ, 0x18, R0 ;  /* 0x00000018ff077819 */ /* 0x000fc40000011600 */
[----:B------:R-:W-:Y:S02]  /*ce30*/  SHF.R.U32.HI R5, RZ, 0x8, R2 ;  /* 0x00000008ff057819 */ /* 0x000fe40000011602 */
[----:B------:R-:W-:Y:S02]  /*ce40*/  F2FP.BF16.F32.PACK_AB R2, R176, R155 ;  /* 0x0000009bb002723e */ /* 0x000fe400000010ff */
[----:B-1----:R-:W-:Y:S02]  /*ce50*/  LOP3.LUT R3, R9, 0xff, RZ, 0xc0, !PT ;  /* 0x000000ff09037812 */ /* 0x002fe400078ec0ff */
[----:B------:R-:W-:Y:S02]  /*ce60*/  PRMT R5, R6, 0x5410, R5 ;  /* 0x0000541006057816 */ /* 0x000fe40000000005 */
[----:B------:R-:W-:Y:S02]  /*ce70*/  PRMT R10, R3, 0x5410, R10 ;  /* 0x00005410030a7816 */ /* 0x000fe4000000000a */
[----:B------:R-:W-:-:S02]  /*ce80*/  SHF.R.U32.HI R3, RZ, 0x10, R0 ;  /* 0x00000010ff037819 */ /* 0x000fc40000011600 */
[--C-:B------:R-:W-:Y:S01]  /*ce90*/  HSET2.LE.AND R0, R8, R229.reuse, PT ;  /* 0x000000e508007233 */ /* 0x100fe20003803000 */
[----:B---3--:R-:W-:Y:S01]  /*cea0*/  IMAD.U32 R4, RZ, RZ, UR10 ;  /* 0x0000000aff047e24 */ /* 0x008fe2000f8e00ff */
[----:B------:R-:W-:Y:S01]  /*ceb0*/  LOP3.LUT R3, R3, 0xff, RZ, 0xc0, !PT ;  /* 0x000000ff03037812 */ /* 0x000fe200078ec0ff */
[----:B------:R-:W-:Y:S02]  /*cec0*/  UIADD3 UR10, UR35, 0x2, URZ ;  /* 0x00000002230a7890 */ /* 0x000fe4000fffe03f */
[----:B------:R-:W-:Y:S01]  /*ced0*/  LOP3.LUT R6, R0, R2, RZ, 0xc0, !PT ;  /* 0x0000000200067212 */ /* 0x000fe200078ec0ff */
[----:B------:R-:W-:Y:S01]  /*cee0*/  UIADD3 UR35, UR35, 0x3, URZ ;  /* 0x0000000323237890 */ /* 0x000fe2000fffe03f */
[----:B------:R-:W-:Y:S02]  /*cef0*/  LOP3.LUT R9, R73, UR31, R4, 0x96, !PT ;  /* 0x0000001f49097c12 */ /* 0x000fe4000f8e9604 */
[----:B------:R-:W-:Y:S02]  /*cf00*/  PRMT R7, R3, 0x5410, R7 ;  /* 0x0000541003077816 */ /* 0x000fe40000000007 */
[----:B------:R-:W-:Y:S01]  /*cf10*/  HSET2.LE.AND R0, R10, R229, PT ;  /* 0x000000e50a007233 */ /* 0x000fe20003803000 */
[----:B------:R-:W-:Y:S01]  /*cf20*/  IMAD.WIDE.U32 R28, R9, -0x326172a9, RZ ;  /* 0xcd9e8d57091c7825 */ /* 0x000fe200078e00ff */
[----:B--2---:R-:W-:-:S02]  /*cf30*/  F2FP.BF16.F32.PACK_AB R2, R153, R142 ;  /* 0x0000008e9902723e */ /* 0x004fc400000010ff */
[--C-:B------:R-:W-:Y:S02]  /*cf40*/  HSET2.LE.AND R3, R5, R229.reuse, PT ;  /* 0x000000e505037233 */ /* 0x100fe40003803000 */
[----:B------:R-:W-:Y:S02]  /*cf50*/  HSET2.LE.AND R5, R7, R229, PT ;  /* 0x000000e507057233 */ /* 0x000fe40003803000 */
[----:B------:R-:W-:Y:S02]  /*cf60*/  LOP3.LUT R7, R0, R2, RZ, 0xc0, !PT ;  /* 0x0000000200077212 */ /* 0x000fe400078ec0ff */
[----:B------:R-:W-:Y:S02]  /*cf70*/  F2FP.BF16.F32.PACK_AB R4, R152, R165 ;  /* 0x000000a59804723e */ /* 0x000fe400000010ff */
[----:B------:R-:W-:Y:S02]  /*cf80*/  LOP3.LUT R2, R29, UR20, R66, 0x96, !PT ;  /* 0x000000141d027c12 */ /* 0x000fe4000f8e9642 */
[----:B----4-:R-:W-:-:S02]  /*cf90*/  F2FP.BF16.F32.PACK_AB R8, R138, R140 ;  /* 0x0000008c8a08723e */ /* 0x010fc400000010ff */
[----:B------:R-:W-:Y:S02]  /*cfa0*/  LOP3.LUT R0, R61, UR18, R28, 0x96, !PT ;  /* 0x000000123d007c12 */ /* 0x000fe4000f8e961c */
[----:B------:R-:W-:Y:S01]  /*cfb0*/  LOP3.LUT R4, R3, R4, RZ, 0xc0, !PT ;  /* 0x0000000403047212 */ /* 0x000fe200078ec0ff */
[----:B------:R-:W-:Y:S01]  /*cfc0*/  IMAD.WIDE.U32 R2, R2, -0x2daee0ad, RZ ;  /* 0xd2511f5302027825 */ /* 0x000fe200078e00ff */
[----:B------:R-:W-:-:S03]  /*cfd0*/  LOP3.LUT R5, R5, R8, RZ, 0xc0, !PT ;  /* 0x0000000805057212 */ /* 0x000fc600078ec0ff */
[----:B------:R-:W-:Y:S01]  /*cfe0*/  IMAD.WIDE.U32 R8, R0, -0x2daee0ad, RZ ;  /* 0xd2511f5300087825 */ /* 0x000fe200078e00ff */
[----:B------:R-:W-:-:S03]  /*cff0*/  LOP3.LUT R3, R3, UR17, R74, 0x96, !PT ;  /* 0x0000001103037c12 */ /* 0x000fc6000f8e964a */
[--C-:B------:R-:W-:Y:S01]  /*d000*/  FFMA.FTZ R0, R112, UR33, -R15.reuse ;  /* 0x0000002170007c23 */ /* 0x100fe2000801080f */
[C---:B------:R-:W-:Y:S01]  /*d010*/  HMMA.16816.F32.BF16 R144, R4.reuse, R16, R144 ;  /* 0x000000100490723c */ /* 0x040fe20000041890 */
[----:B------:R-:W-:Y:S01]  /*d020*/  LOP3.LUT R9, R9, UR15, R2, 0x96, !PT ;  /* 0x0000000f09097c12 */ /* 0x000fe2000f8e9602 */
[----:B------:R-:W-:Y:S01]  /*d030*/  IMAD.WIDE.U32 R2, R3, -0x326172a9, RZ ;  /* 0xcd9e8d5703027825 */ /* 0x000fe200078e00ff */
[----:B------:R1:W-:Y:S03]  /*d040*/  MUFU.EX2 R225, R0 ;  /* 0x0000000000e17308 */ /* 0x0003e60000000800 */
[----:B------:R-:W-:Y:S01]  /*d050*/  IMAD.WIDE.U32 R30, R9, -0x326172a9, RZ ;  /* 0xcd9e8d57091e7825 */ /* 0x000fe200078e00ff */
[----:B------:R-:W-:Y:S01]  /*d060*/  LOP3.LUT R3, R3, UR16, R60, 0x96, !PT ;  /* 0x0000001003037c12 */ /* 0x000fe2000f8e963c */
[----:B------:R-:W-:Y:S02]  /*d070*/  HMMA.16816.F32.BF16 R148, R4, R18, R148 ;  /* 0x000000120494723c */ /* 0x000fe40000041894 */
[----:B------:R-:W-:Y:S01]  /*d080*/  FFMA.FTZ R9, R113, UR33, -R15 ;  /* 0x0000002171097c23 */ /* 0x000fe2000801080f */
[----:B------:R-:W2:Y:S01]  /*d090*/  LDSM.16.MT88.4 R16, [R213+0x4800] ;  /* 0x00480000d510783b */ /* 0x000ea20000004200 */
[----:B------:R-:W-:-:S02]  /*d0a0*/  IMAD.MOV.U32 R112, RZ, RZ, R58 ;  /* 0x000000ffff707224 */ /* 0x000fc400078e003a */
[----:B------:R-:W-:Y:S01]  /*d0b0*/  MUFU.EX2 R212, R9 ;  /* 0x0000000900d47308 */ /* 0x000fe20000000800 */
[----:B------:R-:W-:Y:S01]  /*d0c0*/  HMMA.16816.F32.BF16 R64, R4, R24, R160 ;  /* 0x000000180440723c */ /* 0x000fe200000418a0 */
[----:B------:R-:W-:Y:S01]  /*d0d0*/  IMAD.MOV.U32 R113, RZ, RZ, R57 ;  /* 0x000000ffff717224 */ /* 0x000fe200078e0039 */
[----:B-1----:R-:W-:Y:S01]  /*d0e0*/  LOP3.LUT R0, R31, UR14, R2, 0x96, !PT ;  /* 0x0000000e1f007c12 */ /* 0x002fe2000f8e9602 */
[----:B------:R-:W-:-:S03]  /*d0f0*/  IMAD.WIDE.U32 R2, R3, -0x2daee0ad, RZ ;  /* 0xd2511f5303027825 */ /* 0x000fc600078e00ff */
[----:B------:R-:W-:Y:S01]  /*d100*/  HMMA.16816.F32.BF16 R168, R4, R26, R168 ;  /* 0x0000001a04a8723c */ /* 0x000fe200000418a8 */
[----:B------:R-:W1:Y:S01]  /*d110*/  LDSM.16.MT88.4 R24, [R214+0x4800] ;  /* 0x00480000d618783b */ /* 0x000e620000004200 */
[----:B------:R-:W-:Y:S01]  /*d120*/  IMAD.WIDE.U32 R32, R0, -0x2daee0ad, RZ ;  /* 0xd2511f5300207825 */ /* 0x000fe200078e00ff */
[----:B------:R-:W-:-:S03]  /*d130*/  LOP3.LUT R0, R3, UR13, R8, 0x96, !PT ;  /* 0x0000000d03007c12 */ /* 0x000fc6000f8e9608 */
[--C-:B------:R-:W-:Y:S01]  /*d140*/  FFMA.FTZ R3, R116, UR33, -R15.reuse ;  /* 0x0000002174037c23 */ /* 0x100fe2000801080f */
[----:B------:R-:W-:Y:S01]  /*d150*/  FFMA.FTZ R8, R117, UR33, -R15 ;  /* 0x0000002175087c23 */ /* 0x000fe2000801080f */
[----:B------:R-:W-:Y:S01]  /*d160*/  FFMA.FTZ R5, R118, UR33, -R20 ;  /* 0x0000002176057c23 */ /* 0x000fe20008010814 */
[----:B------:R-:W-:Y:S01]  /*d170*/  LOP3.LUT R2, R33, UR5, R2, 0x96, !PT ;  /* 0x0000000521027c12 */ /* 0x000fe2000f8e9602 */
[----:B------:R3:W-:Y:S01]  /*d180*/  MUFU.EX2 R125, R3 ;  /* 0x00000003007d7308 */ /* 0x0007e20000000800 */
[----:B------:R-:W-:-:S04]  /*d190*/  IMAD.WIDE.U32 R22, R0, -0x326172a9, RZ ;  /* 0xcd9e8d5700167825 */ /* 0x000fc800078e00ff */
[----:B------:R-:W-:Y:S02]  /*d1a0*/  IMAD.MOV.U32 R118, RZ, RZ, R218 ;  /* 0x000000ffff767224 */ /* 0x000fe400078e00da */
[----:B------:R-:W-:Y:S01]  /*d1b0*/  IMAD.MOV.U32 R117, RZ, RZ, R223 ;  /* 0x000000ffff757224 */ /* 0x000fe200078e00df */
[----:B------:R4:W2:Y:S01]  /*d1c0*/  MUFU.EX2 R174, R8 ;  /* 0x0000000800ae7308 */ /* 0x0008a20000000800 */
[----:B------:R-:W-:-:S07]  /*d1d0*/  IMAD.MOV.U32 R116, RZ, RZ, R56 ;  /* 0x000000ffff747224 */ /* 0x000fce00078e0038 */
[----:B------:R-:W-:Y:S01]  /*d1e0*/  MUFU.EX2 R127, R5 ;  /* 0x00000005007f7308 */ /* 0x000fe20000000800 */
[----:B---3--:R-:W-:-:S03]  /*d1f0*/  IMAD.WIDE.U32 R2, R2, -0x326172a9, RZ ;  /* 0xcd9e8d5702027825 */ /* 0x008fc600078e00ff */
[----:B------:R-:W-:Y:S02]  /*d200*/  SHF.R.U32.HI R4, RZ, 0x10, R2 ;  /* 0x00000010ff047819 */ /* 0x000fe40000011602 */
[----:B------:R-:W-:Y:S02]  /*d210*/  LOP3.LUT R0, R3, UR22, R22, 0x96, !PT ;  /* 0x0000001603007c12 */ /* 0x000fe4000f8e9616 */
[----:B------:R-:W-:Y:S01]  /*d220*/  LOP3.LUT R6, R4, 0xff, RZ, 0xc0, !PT ;  /* 0x000000ff04067812 */ /* 0x000fe200078ec0ff */
[----:B------:R-:W-:Y:S01]  /*d230*/  FFMA.FTZ R4, R119, UR33, -R20 ;  /* 0x0000002177047c23 */ /* 0x000fe20008010814 */
[C---:B------:R-:W-:Y:S02]  /*d240*/  LOP3.LUT R3, R2.reuse, 0xffff, RZ, 0xc0, !PT ;  /* 0x0000ffff02037812 */ /* 0x040fe400078ec0ff */
[----:B------:R-:W-:Y:S01]  /*d250*/  LOP3.LUT R12, R2, 0xff, RZ, 0xc0, !PT ;  /* 0x000000ff020c7812 */ /* 0x000fe200078ec0ff */
[----:B------:R3:W1:Y:S01]  /*d260*/  MUFU.EX2 R175, R4 ;  /* 0x0000000400af7308 */ /* 0x0006620000000800 */
[----:B------:R-:W-:-:S02]  /*d270*/  SHF.R.U32.HI R10, RZ, 0x18, R2 ;  /* 0x00000018ff0a7819 */ /* 0x000fc40000011602 */
[C---:B------:R-:W-:Y:S02]  /*d280*/  LOP3.LUT R2, R0.reuse, 0xffff, RZ, 0xc0, !PT ;  /* 0x0000ffff00027812 */ /* 0x040fe400078ec0ff */
[----:B------:R-:W-:Y:S02]  /*d290*/  SHF.R.U32.HI R7, RZ, 0x8, R3 ;  /* 0x00000008ff077819 */ /* 0x000fe40000011603 */
[----:B----4-:R-:W-:Y:S02]  /*d2a0*/  LOP3.LUT R8, R0, 0xff, RZ, 0xc0, !PT ;  /* 0x000000ff00087812 */ /* 0x010fe400078ec0ff */
[----:B------:R-:W-:Y:S02]  /*d2b0*/  SHF.R.U32.HI R3, RZ, 0x10, R0 ;  /* 0x00000010ff037819 */ /* 0x000fe40000011600 */
[----:B------:R-:W-:Y:S02]  /*d2c0*/  SHF.R.U32.HI R2, RZ, 0x8, R2 ;  /* 0x00000008ff027819 */ /* 0x000fe40000011602 */
[----:B------:R-:W-:-:S02]  /*d2d0*/  SHF.R.U32.HI R9, RZ, 0x18, R0 ;  /* 0x00000018ff097819 */ /* 0x000fc40000011600 */
[----:B------:R-:W-:Y:S01]  /*d2e0*/  LOP3.LUT R0, R3, 0xff, RZ, 0xc0, !PT ;  /* 0x000000ff03007812 */ /* 0x000fe200078ec0ff */
[----:B------:R-:W-:Y:S01]  /*d2f0*/  FFMA.FTZ R3, R114, UR33, -R20 ;  /* 0x0000002172037c23 */ /* 0x000fe20008010814 */
[----:B---3--:R-:W-:Y:S02]  /*d300*/  PRMT R4, R12, 0x5410, R7 ;  /* 0x000054100c047816 */ /* 0x008fe40000000007 */
[----:B------:R-:W-:Y:S01]  /*d310*/  PRMT R8, R8, 0x5410, R2 ;  /* 0x0000541008087816 */ /* 0x000fe20000000002 */
[----:B------:R-:W-:Y:S01]  /*d320*/  FFMA.FTZ R2, R115, UR33, -R20 ;  /* 0x0000002173027c23 */ /* 0x000fe20008010814 */
[----:B------:R-:W-:Y:S01]  /*d330*/  PRMT R9, R0, 0x5410, R9 ;  /* 0x0000541000097816 */ /* 0x000fe20000000009 */
[----:B------:R-:W-:Y:S01]  /*d340*/  MUFU.EX2 R177, R3 ;  /* 0x0000000300b17308 */ /* 0x000fe20000000800 */
[----:B------:R-:W-:Y:S02]  /*d350*/  HSET2.LE.AND R0, R4, R229, PT ;  /* 0x000000e504007233 */ /* 0x000fe40003803000 */
[----:B------:R-:W-:-:S05]  /*d360*/  PRMT R5, R6, 0x5410, R10 ;  /* 0x0000541006057816 */ /* 0x000fca000000000a */
[----:B------:R2:W3:Y:S02]  /*d370*/  MUFU.EX2 R221, R2 ;  /* 0x0000000200dd7308 */ /* 0x0004e40000000800 */
[----:B--2---:R-:W-:-:S04]  /*d380*/  F2FP.BF16.F32.PACK_AB R2, R174, R125 ;  /* 0x0000007dae02723e */ /* 0x004fc800000010ff */
[----:B------:R-:W-:Y:S02]  /*d390*/  LOP3.LUT R6, R0, R2, RZ, 0xc0, !PT ;  /* 0x0000000200067212 */ /* 0x000fe400078ec0ff */
[----:B------:R-:W-:Y:S02]  /*d3a0*/  HSET2.LE.AND R0, R5, R229, PT ;  /* 0x000000e505007233 */ /* 0x000fe40003803000 */
[----:B-1----:R-:W-:-:S04]  /*d3b0*/  F2FP.BF16.F32.PACK_AB R2, R175, R127 ;  /* 0x0000007faf02723e */ /* 0x002fc800000010ff */
[----:B------:R-:W-:Y:S02]  /*d3c0*/  LOP3.LUT R7, R0, R2, RZ, 0xc0, !PT ;  /* 0x0000000200077212 */ /* 0x000fe400078ec0ff */
[----:B------:R-:W-:Y:S02]  /*d3d0*/  HSET2.LE.AND R0, R8, R229, PT ;  /* 0x000000e508007233 */ /* 0x000fe40003803000 */
[----:B------:R-:W-:-:S04]  /*d3e0*/  F2FP.BF16.F32.PACK_AB R2, R212, R225 ;  /* 0x000000e1d402723e */ /* 0x000fc800000010ff */
[----:B------:R-:W-:Y:S02]  /*d3f0*/  LOP3.LUT R4, R0, R2, RZ, 0xc0, !PT ;  /* 0x0000000200047212 */ /* 0x000fe400078ec0ff */
[----:B------:R-:W-:Y:S02]  /*d400*/  HSET2.LE.AND R0, R9, R229, PT ;  /* 0x000000e509007233 */ /* 0x000fe40003803000 */
[----:B---3--:R-:W-:-:S04]  /*d410*/  F2FP.BF16.F32.PACK_AB R2, R221, R177 ;  /* 0x000000b1dd02723e */ /* 0x008fc800000010ff */
[----:B------:R-:W-:Y:S02]  /*d420*/  LOP3.LUT R5, R0, R2, RZ, 0xc0, !PT ;  /* 0x0000000200057212 */ /* 0x000fe400078ec0ff */
[----:B------:R-:W-:Y:S02]  /*d430*/  LOP3.LUT R0, R29, UR20, R128, 0x96, !PT ;  /* 0x000000141d007c12 */ /* 0x000fe4000f8e9680 */
[----:B------:R-:W-:-:S03]  /*d440*/  LOP3.LUT R2, R35, UR18, R28, 0x96, !PT ;  /* 0x0000001223027c12 */ /* 0x000fc6000f8e961c */
[----:B------:R-:W-:Y:S02]  /*d450*/  HMMA.16816.F32.BF16 R48, R4, R16, R48 ;  /* 0x000000100430723c */ /* 0x000fe40000041830 */
[----:B------:R-:W-:-:S04]  /*d460*/  IMAD.WIDE.U32 R2, R2, -0x2daee0ad, RZ ;  /* 0xd2511f5302027825 */ /* 0x000fc800078e00ff */
[C---:B------:R-:W-:Y:S06]  /*d470*/  HMMA.16816.F32.BF16 R52, R4.reuse, R18, R44 ;  /* 0x000000120434723c */ /* 0x040fec000004182c */
[C---:B------:R-:W-:Y:S06]  /*d480*/  HMMA.16816.F32.BF16 R76, R4.reuse, R24, R40 ;  /* 0x00000018044c723c */ /* 0x040fec0000041828 */
[----:B------:R-:W-:Y:S07]  /*d490*/  HMMA.16816.F32.BF16 R68, R4, R26, R36 ;  /* 0x0000001a0444723c */ /* 0x000fee0000041824 */
[----:B------:R-:W-:-:S04]  /*d4a0*/  IMAD.WIDE.U32 R4, R0, -0x2daee0ad, RZ ;  /* 0xd2511f5300047825 */ /* 0x000fc800078e00ff */
[----:B------:R-:W-:Y:S01]  /*d4b0*/  FFMA.FTZ R6, R104, UR33, -R11 ;  /* 0x0000002168067c23 */ /* 0x000fe2000801080b */
[----:B------:R-:W-:-:S03]  /*d4c0*/  LOP3.LUT R0, R5, UR17, R62, 0x96, !PT ;  /* 0x0000001105007c12 */ /* 0x000fc6000f8e963e */
[----:B------:R1:W-:Y:S01]  /*d4d0*/  MUFU.EX2 R137, R6 ;  /* 0x0000000600897308 */ /* 0x0003e20000000800 */
[----:B------:R-:W-:Y:S01]  /*d4e0*/  LOP3.LUT R3, R3, UR15, R4, 0x96, !PT ;  /* 0x0000000f03037c12 */ /* 0x000fe2000f8e9604 */
[----:B------:R-:W-:-:S04]  /*d4f0*/  IMAD.WIDE.U32 R4, R0, -0x326172a9, RZ ;  /* 0xcd9e8d5700047825 */ /* 0x000fc800078e00ff */
[----:B------:R-:W-:Y:S01]  /*d500*/  IMAD.WIDE.U32 R12, R3, -0x326172a9, RZ ;  /* 0xcd9e8d57030c7825 */ /* 0x000fe200078e00ff */
[----:B------:R-:W-:-:S04]  /*d510*/  LOP3.LUT R3, R5, UR16, R34, 0x96, !PT ;  /* 0x0000001005037c12 */ /* 0x000fc8000f8e9622 */
[----:B------:R-:W-:Y:S01]  /*d520*/  LOP3.LUT R0, R13, UR14, R4, 0x96, !PT ;  /* 0x0000000e0d007c12 */ /* 0x000fe2000f8e9604 */
[----:B------:R-:W-:-:S04]  /*d530*/  IMAD.WIDE.U32 R4, R3, -0x2daee0ad, RZ ;  /* 0xd2511f5303047825 */ /* 0x000fc800078e00ff */
[----:B------:R-:W-:Y:S01]  /*d540*/  IMAD.WIDE.U32 R28, R0, -0x2daee0ad, RZ ;  /* 0xd2511f53001c7825 */ /* 0x000fe200078e00ff */
[----:B-1----:R-:W-:-:S03]  /*d550*/  LOP3.LUT R6, R5, UR13, R2, 0x96, !PT ;  /* 0x0000000d05067c12 */ /* 0x002fc6000f8e9602 */
[--C-:B------:R-:W-:Y:S01]  /*d560*/  FFMA.FTZ R0, R105, UR33, -R11.reuse ;  /* 0x0000002169007c23 */ /* 0x100fe2000801080b */
[--C-:B------:R-:W-:Y:S01]  /*d570*/  FFMA.FTZ R5, R109, UR33, -R11.reuse ;  /* 0x000000216d057c23 */ /* 0x100fe2000801080b */
[----:B------:R-:W-:Y:S02]  /*d580*/  LOP3.LUT R2, R29, UR5, R4, 0x96, !PT ;  /* 0x000000051d027c12 */ /* 0x000fe4000f8e9604 */
[----:B------:R1:W2:Y:S01]  /*d590*/  MUFU.EX2 R218, R0 ;  /* 0x0000000000da7308 */ /* 0x0002a20000000800 */
[----:B------:R-:W-:Y:S01]  /*d5a0*/  FFMA.FTZ R4, R108, UR33, -R11 ;  /* 0x000000216c047c23 */ /* 0x000fe2000801080b */
[----:B------:R-:W-:-:S04]  /*d5b0*/  IMAD.WIDE.U32 R8, R6, -0x326172a9, RZ ;  /* 0xcd9e8d5706087825 */ /* 0x000fc800078e00ff */
[----:B------:R-:W-:Y:S01]  /*d5c0*/  IMAD.WIDE.U32 R2, R2, -0x326172a9, RZ ;  /* 0xcd9e8d5702027825 */ /* 0x000fe200078e00ff */
[----:B------:R-:W-:Y:S01]  /*d5d0*/  LOP3.LUT R13, R9, UR12, R12, 0x96, !PT ;  /* 0x0000000c090d7c12 */ /* 0x000fe2000f8e960c */
[----:B------:R3:W-:Y:S02]  /*d5e0*/  MUFU.EX2 R223, R4 ;  /* 0x0000000400df7308 */ /* 0x0007e40000000800 */
[----:B------:R-:W-:-:S06]  /*d5f0*/  FFMA.FTZ R9, R95, UR33, -R20 ;  /* 0x000000215f097c23 */ /* 0x000fcc0008010814 */
[----:B------:R4:W-:Y:S01]  /*d600*/  MUFU.EX2 R114, R5 ;  /* 0x0000000500727308 */ /* 0x0009e20000000800 */
[----:B-1----:R-:W-:-:S07]  /*d610*/  LOP3.LUT R0, R2, 0xffff, RZ, 0xc0, !PT ;  /* 0x0000ffff02007812 */ /* 0x002fce00078ec0ff */
[----:B------:R-:W-:Y:S01]  /*d620*/  MUFU.EX2 R238, R9 ;  /* 0x0000000900ee7308 */ /* 0x000fe20000000800 */
[----:B---3--:R-:W-:Y:S02]  /*d630*/  SHF.R.U32.HI R4, RZ, 0x8, R0 ;  /* 0x00000008ff047819 */ /* 0x008fe40000011600 */
[----:B------:R-:W-:-:S04]  /*d640*/  LOP3.LUT R0, R2, 0xff, RZ, 0xc0, !PT ;  /* 0x000000ff02007812 */ /* 0x000fc800078ec0ff */
[----:B------:R-:W-:Y:S01]  /*d650*/  PRMT R10, R0, 0x5410, R4 ;  /* 0x00005410000a7816 */ /* 0x000fe20000000004 */
[----:B------:R-:W-:Y:S01]  /*d660*/  FFMA.FTZ R4, R182, UR33, -R14 ;  /* 0x00000021b6047c23 */ /* 0x000fe2000801080e */
[--C-:B------:R-:W-:Y:S02]  /*d670*/  SHF.R.U32.HI R0, RZ, 0x10, R2.reuse ;  /* 0x00000010ff007819 */ /* 0x100fe40000011602 */
[----:B----4-:R-:W-:Y:S01]  /*d680*/  SHF.R.U32.HI R5, RZ, 0x18, R2 ;  /* 0x00000018ff057819 */ /* 0x010fe20000011602 */
[----:B------:R1:W-:Y:S01]  /*d690*/  MUFU.EX2 R216, R4 ;  /* 0x0000000400d87308 */ /* 0x0003e20000000800 */
[----:B------:R-:W-:Y:S01]  /*d6a0*/  LOP3.LUT R2, R3, UR22, R8, 0x96, !PT ;  /* 0x0000001603027c12 */ /* 0x000fe2000f8e9608 */
[----:B------:R-:W-:Y:S01]  /*d6b0*/  FFMA.FTZ R3, R183, UR33, -R14 ;  /* 0x00000021b7037c23 */ /* 0x000fe2000801080e */
[----:B------:R-:W-:Y:S01]  /*d6c0*/  LOP3.LUT R0, R0, 0xff, RZ, 0xc0, !PT ;  /* 0x000000ff00007812 */ /* 0x000fe200078ec0ff */
[----:B------:R-:W-:Y:S01]  /*d6d0*/  FFMA.FTZ R8, R94, UR33, -R20 ;  /* 0x000000215e087c23 */ /* 0x000fe20008010814 */
[----:B------:R-:W-:-:S02]  /*d6e0*/  IMAD.MOV.U32 R183, RZ, RZ, R117 ;  /* 0x000000ffffb77224 */ /* 0x000fc400078e0075 */
[----:B------:R-:W-:Y:S01]  /*d6f0*/  PRMT R7, R0, 0x5410, R5 ;  /* 0x0000541000077816 */ /* 0x000fe20000000005 */
[----:B------:R3:W4:Y:S01]  /*d700*/  MUFU.EX2 R215, R3 ;  /* 0x0000000300d77308 */ /* 0x0007220000000800 */
[C---:B------:R-:W-:Y:S02]  /*d710*/  LOP3.LUT R0, R2.reuse, 0xffff, RZ, 0xc0, !PT ;  /* 0x0000ffff02007812 */ /* 0x040fe400078ec0ff */
[----:B------:R-:W-:Y:S02]  /*d720*/  LOP3.LUT R5, R2, 0xff, RZ, 0xc0, !PT ;  /* 0x000000ff02057812 */ /* 0x000fe400078ec0ff */
[----:B------:R-:W-:-:S03]  /*d730*/  SHF.R.U32.HI R0, RZ, 0x8, R0 ;  /* 0x00000008ff007819 */ /* 0x000fc60000011600 */
[----:B------:R-:W-:Y:S01]  /*d740*/  MUFU.EX2 R130, R8 ;  /* 0x0000000800827308 */ /* 0x000fe20000000800 */
[----:B-1----:R-:W-:Y:S02]  /*d750*/  SHF.R.U32.HI R4, RZ, 0x18, R2 ;  /* 0x00000018ff047819 */ /* 0x002fe40000011602 */
[----:B------:R-:W-:-:S05]  /*d760*/  PRMT R0, R5, 0x5410, R0 ;  /* 0x0000541005007816 */ /* 0x000fca0000000000 */
[----:B------:R-:W-:Y:S02]  /*d770*/  HSET2.LE.AND R0, R0, R229, PT ;  /* 0x000000e500007233 */ /* 0x000fe40003803000 */
[----:B---3--:R-:W-:-:S04]  /*d780*/  SHF.R.U32.HI R3, RZ, 0x10, R2 ;  /* 0x00000010ff037819 */ /* 0x008fc80000011602 */
[----:B------:R-:W-:Y:S01]  /*d790*/  LOP3.LUT R2, R3, 0xff, RZ, 0xc0, !PT ;  /* 0x000000ff03027812 */ /* 0x000fe200078ec0ff */
[----:B------:R-:W-:-:S04]  /*d7a0*/  FFMA.FTZ R3, R110, UR33, -R14 ;  /* 0x000000216e037c23 */ /* 0x000fc8000801080e */
[----:B------:R1:W-:Y:S02]  /*d7b0*/  MUFU.EX2 R126, R3 ;  /* 0x00000003007e7308 */ /* 0x0003e40000000800 */
[----:B-1----:R-:W-:Y:S01]  /*d7c0*/  PRMT R3, R2, 0x5410, R4 ;  /* 0x0000541002037816 */ /* 0x002fe20000000004 */
[----:B------:R-:W-:-:S05]  /*d7d0*/  FFMA.FTZ R2, R111, UR33, -R14 ;  /* 0x000000216f027c23 */ /* 0x000fca000801080e */
[----:B------:R2:W1:Y:S02]  /*d7e0*/  MUFU.EX2 R224, R2 ;  /* 0x0000000200e07308 */ /* 0x0004640000000800 */
[----:B--2---:R-:W-:-:S04]  /*d7f0*/  F2FP.BF16.F32.PACK_AB R2, R218, R137 ;  /* 0x00000089da02723e */ /* 0x004fc800000010ff */
        /* <DEDUP_REMOVED lines=8> */
[----:B-1----:R-:W-:-:S04]  /*d880*/  F2FP.BF16.F32.PACK_AB R2, R224, R126 ;  /* 0x0000007ee002723e */ /* 0x002fc800000010ff */
[----:B------:R-:W-:Y:S01]  /*d890*/  LOP3.LUT R7, R0, R2, RZ, 0xc0, !PT ;  /* 0x0000000200077212 */ /* 0x000fe200078ec0ff */
[----:B------:R-:W-:Y:S01]  /*d8a0*/  FFMA.FTZ R0, R181, UR33, -R11 ;  /* 0x00000021b5007c23 */ /* 0x000fe2000801080b */
[----:B------:R-:W-:Y:S01]  /*d8b0*/  LOP3.LUT R2, R23, UR12, R30, 0x96, !PT ;  /* 0x0000000c17027c12 */ /* 0x000fe2000f8e961e */
[----:B------:R-:W-:Y:S02]  /*d8c0*/  IMAD.MOV.U32 R181, RZ, RZ, R112 ;  /* 0x000000ffffb57224 */ /* 0x000fe400078e0070 */
[----:B------:R1:W-:Y:S02]  /*d8d0*/  MUFU.EX2 R21, R0 ;  /* 0x0000000000157308 */ /* 0x0003e40000000800 */
[----:B------:R-:W-:Y:S01]  /*d8e0*/  IMAD.WIDE.U32 R2, R2, -0x2daee0ad, RZ ;  /* 0xd2511f5302027825 */ /* 0x000fe200078e00ff */
[----:B------:R-:W-:Y:S02]  /*d8f0*/  HMMA.16816.F32.BF16 R40, R4, R16, R144 ;  /* 0x000000100428723c */ /* 0x000fe40000041890 */
[----:B------:R-:W-:-:S04]  /*d900*/  LOP3.LUT R10, R2, 0xff, RZ, 0xc0, !PT ;  /* 0x000000ff020a7812 */ /* 0x000fc800078ec0ff */
[C---:B------:R-:W-:Y:S01]  /*d910*/  HMMA.16816.F32.BF16 R36, R4.reuse, R18, R148 ;  /* 0x000000120424723c */ /* 0x040fe20000041894 */
[----:B------:R-:W2:Y:S01]  /*d920*/  LDSM.16.MT88.4 R16, [R213+0x4c00] ;  /* 0x004c0000d510783b */ /* 0x000ea20000004200 */
[----:B------:R-:W-:Y:S01]  /*d930*/  SHF.R.U32.HI R12, RZ, 0x18, R2 ;  /* 0x00000018ff0c7819 */ /* 0x000fe20000011602 */
[----:B------:R-:W-:Y:S02]  /*d940*/  IMAD.MOV.U32 R147, RZ, RZ, R114 ;  /* 0x000000ffff937224 */ /* 0x000fe400078e0072 */
[----:B------:R-:W-:Y:S01]  /*d950*/  IMAD.MOV.U32 R146, RZ, RZ, R116 ;  /* 0x000000ffff927224 */ /* 0x000fe200078e0074 */
[----:B------:R-:W-:Y:S01]  /*d960*/  HMMA.16816.F32.BF16 R64, R4, R24, R64 ;  /* 0x000000180440723c */ /* 0x000fe20000041840 */
[----:B------:R-:W-:-:S04]  /*d970*/  IMAD.WIDE.U32 R150, R242, -0x326172a9, RZ ;  /* 0xcd9e8d57f2967825 */ /* 0x000fc800078e00ff */
[----:B-1----:R-:W-:Y:S01]  /*d980*/  FFMA.FTZ R0, R107, UR33, -R15 ;  /* 0x000000216b007c23 */ /* 0x002fe2000801080f */
[----:B------:R-:W-:-:S03]  /*d990*/  IMAD.MOV.U32 R144, RZ, RZ, R113 ;  /* 0x000000ffff907224 */ /* 0x000fc600078e0071 */
[----:B------:R1:W-:Y:S01]  /*d9a0*/  MUFU.EX2 R99, R0 ;  /* 0x0000000000637308 */ /* 0x0003e20000000800 */
[----:B------:R-:W-:Y:S01]  /*d9b0*/  HMMA.16816.F32.BF16 R44, R4, R26, R168 ;  /* 0x0000001a042c723c */ /* 0x000fe200000418a8 */
        /* <DEDUP_REMOVED lines=8> */
[----:B-1----:R-:W-:Y:S01]  /*da40*/  FFMA.FTZ R0, R106, UR33, -R15 ;  /* 0x000000216a007c23 */ /* 0x002fe2000801080f */
[----:B------:R-:W-:Y:S02]  /*da50*/  IMAD.MOV.U32 R147, RZ, RZ, R177 ;  /* 0x000000ffff937224 */ /* 0x000fe400078e00b1 */
[----:B------:R-:W-:Y:S01]  /*da60*/  IMAD.MOV.U32 R169, RZ, RZ, R174 ;  /* 0x000000ffffa97224 */ /* 0x000fe200078e00ae */
[----:B------:R1:W-:Y:S01]  /*da70*/  MUFU.EX2 R96, R0 ;  /* 0x0000000000607308 */ /* 0x0003e20000000800 */
[----:B------:R-:W-:Y:S02]  /*da80*/  IMAD.MOV.U32 R168, RZ, RZ, R175 ;  /* 0x000000ffffa87224 */ /* 0x000fe400078e00af */
[----:B-1----:R-:W-:Y:S01]  /*da90*/  FFMA.FTZ R0, R92, UR33, -R15 ;  /* 0x000000215c007c23 */ /* 0x002fe2000801080f */
[----:B------:R-:W-:-:S04]  /*daa0*/  VIADD R92, R242, 0x4 ;  /* 0x00000004f25c7836 */ /* 0x000fc80000000000 */
[----:B------:R1:W-:Y:S02]  /*dab0*/  MUFU.EX2 R135, R0 ;  /* 0x0000000000877308 */ /* 0x0003e40000000800 */
[----:B-1----:R-:W-:Y:S01]  /*dac0*/  FFMA.FTZ R0, R93, UR33, -R15 ;  /* 0x000000215d007c23 */ /* 0x002fe2000801080f */
[----:B------:R-:W-:-:S05]  /*dad0*/  IMAD.WIDE.U32 R92, R92, -0x326172a9, RZ ;  /* 0xcd9e8d575c5c7825 */ /* 0x000fca00078e00ff */
[----:B------:R1:W4:Y:S02]  /*dae0*/  MUFU.EX2 R128, R0 ;  /* 0x0000000000807308 */ /* 0x0003240000000800 */
[----:B-1----:R-:W-:-:S06]  /*daf0*/  FFMA.FTZ R0, R180, UR33, -R20 ;  /* 0x00000021b4007c23 */ /* 0x002fcc0008010814 */
[----:B------:R1:W-:Y:S02]  /*db00*/  MUFU.EX2 R98, R0 ;  /* 0x0000000000627308 */ /* 0x0003e40000000800 */
[----:B-1----:R-:W-:-:S04]  /*db10*/  LOP3.LUT R0, R2, 0xffff, RZ, 0xc0, !PT ;  /* 0x0000ffff02007812 */ /* 0x002fc800078ec0ff */
[----:B------:R-:W-:Y:S02]  /*db20*/  SHF.R.U32.HI R8, RZ, 0x8, R0 ;  /* 0x00000008ff087819 */ /* 0x000fe40000011600 */
[----:B------:R-:W-:Y:S02]  /*db30*/  LOP3.LUT R0, R3, UR21, R32, 0x96, !PT ;  /* 0x0000001503007c12 */ /* 0x000fe4000f8e9620 */
[----:B------:R-:W-:Y:S02]  /*db40*/  SHF.R.U32.HI R3, RZ, 0x10, R2 ;  /* 0x00000010ff037819 */ /* 0x000fe40000011602 */
[----:B------:R-:W-:Y:S02]  /*db50*/  LOP3.LUT R2, R0, 0xffff, RZ, 0xc0, !PT ;  /* 0x0000ffff00027812 */ /* 0x000fe400078ec0ff */
[----:B------:R-:W-:Y:S01]  /*db60*/  LOP3.LUT R5, R3, 0xff, RZ, 0xc0, !PT ;  /* 0x000000ff03057812 */ /* 0x000fe200078ec0ff */
[----:B------:R-:W-:Y:S01]  /*db70*/  FFMA.FTZ R3, R184, UR33, -R20 ;  /* 0x00000021b8037c23 */ /* 0x000fe20008010814 */
[----:B------:R-:W-:-:S02]  /*db80*/  SHF.R.U32.HI R4, RZ, 0x10, R0 ;  /* 0x00000010ff047819 */ /* 0x000fc40000011600 */
[----:B------:R-:W-:Y:S01]  /*db90*/  SHF.R.U32.HI R6, RZ, 0x8, R2 ;  /* 0x00000008ff067819 */ /* 0x000fe20000011602 */
[----:B------:R1:W2:Y:S01]  /*dba0*/  MUFU.EX2 R100, R3 ;  /* 0x0000000300647308 */ /* 0x0002a20000000800 */
[----:B------:R-:W-:Y:S02]  /*dbb0*/  LOP3.LUT R7, R0, 0xff, RZ, 0xc0, !PT ;  /* 0x000000ff00077812 */ /* 0x000fe400078ec0ff */
[----:B------:R-:W-:Y:S02]  /*dbc0*/  SHF.R.U32.HI R2, RZ, 0x18, R0 ;  /* 0x00000018ff027819 */ /* 0x000fe40000011600 */
[----:B------:R-:W-:Y:S02]  /*dbd0*/  LOP3.LUT R0, R4, 0xff, RZ, 0xc0, !PT ;  /* 0x000000ff04007812 */ /* 0x000fe400078ec0ff */
[----:B------:R-:W-:Y:S02]  /*dbe0*/  PRMT R10, R10, 0x5410, R8 ;  /* 0x000054100a0a7816 */ /* 0x000fe40000000008 */
[----:B------:R-:W-:-:S02]  /*dbf0*/  PRMT R4, R5, 0x5410, R12 ;  /* 0x0000541005047816 */ /* 0x000fc4000000000c */
[----:B------:R-:W-:Y:S02]  /*dc00*/  PRMT R5, R0, 0x5410, R2 ;  /* 0x0000541000057816 */ /* 0x000fe40000000002 */
[----:B------:R-:W-:Y:S02]  /*dc10*/  PRMT R8, R7, 0x5410, R6 ;  /* 0x0000541007087816 */ /* 0x000fe40000000006 */
[----:B------:R-:W-:Y:S01]  /*dc20*/  HSET2.LE.AND R0, R10, R229, PT ;  /* 0x000000e50a007233 */ /* 0x000fe20003803000 */
[----:B-1----:R-:W-:Y:S01]  /*dc30*/  FFMA.FTZ R3, R185, UR33, -R11 ;  /* 0x00000021b9037c23 */ /* 0x002fe2000801080b */
[----:B----4-:R-:W-:Y:S02]  /*dc40*/  F2FP.BF16.F32.PACK_AB R2, R128, R135 ;  /* 0x000000878002723e */ /* 0x010fe400000010ff */
[----:B------:R-:W-:Y:S01]  /*dc50*/  F2FP.BF16.F32.PACK_AB R7, R238, R130 ;  /* 0x00000082ee07723e */ /* 0x000fe200000010ff */
[----:B------:R1:W-:Y:S01]  /*dc60*/  MUFU.EX2 R133, R3 ;  /* 0x0000000300857308 */ /* 0x0003e20000000800 */
[----:B------:R-:W-:-:S02]  /*dc70*/  LOP3.LUT R6, R0, R2, RZ, 0xc0, !PT ;  /* 0x0000000200067212 */ /* 0x000fc400078ec0ff */
[--C-:B------:R-:W-:Y:S02]  /*dc80*/  HSET2.LE.AND R0, R8, R229.reuse, PT ;  /* 0x000000e508007233 */ /* 0x100fe40003803000 */
[----:B------:R-:W-:Y:S02]  /*dc90*/  F2FP.BF16.F32.PACK_AB R2, R96, R99 ;  /* 0x000000636002723e */ /* 0x000fe400000010ff */
[----:B-1----:R-:W-:Y:S01]  /*dca0*/  HSET2.LE.AND R3, R4, R229, PT ;  /* 0x000000e504037233 */ /* 0x002fe20003803000 */
[----:B------:R-:W-:-:S04]  /*dcb0*/  FFMA.FTZ R4, R88, UR33, -R11 ;  /* 0x0000002158047c23 */ /* 0x000fc8000801080b */
[----:B------:R1:W-:Y:S01]  /*dcc0*/  MUFU.EX2 R134, R4 ;  /* 0x0000000400867308 */ /* 0x0003e20000000800 */
[----:B------:R-:W-:Y:S02]  /*dcd0*/  LOP3.LUT R7, R3, R7, RZ, 0xc0, !PT ;  /* 0x0000000703077212 */ /* 0x000fe400078ec0ff */
[----:B------:R-:W-:Y:S02]  /*dce0*/  HSET2.LE.AND R3, R5, R229, PT ;  /* 0x000000e505037233 */ /* 0x000fe40003803000 */
[----:B--2---:R-:W-:-:S04]  /*dcf0*/  F2FP.BF16.F32.PACK_AB R5, R100, R98 ;  /* 0x000000626405723e */ /* 0x004fc800000010ff */
[----:B------:R-:W-:Y:S01]  /*dd00*/  LOP3.LUT R5, R3, R5, RZ, 0xc0, !PT ;  /* 0x0000000503057212 */ /* 0x000fe200078ec0ff */
[----:B-1----:R-:W-:-:S04]  /*dd10*/  FFMA.FTZ R4, R89, UR33, -R11 ;  /* 0x0000002159047c23 */ /* 0x002fc8000801080b */
[----:B------:R1:W-:Y:S02]  /*dd20*/  MUFU.EX2 R131, R4 ;  /* 0x0000000400837308 */ /* 0x0003e40000000800 */
[----:B-1----:R-:W-:Y:S01]  /*dd30*/  LOP3.LUT R4, R0, R2, RZ, 0xc0, !PT ;  /* 0x0000000200047212 */ /* 0x002fe200078ec0ff */
[----:B------:R-:W-:-:S04]  /*dd40*/  IMAD.WIDE.U32 R2, R13, -0x2daee0ad, RZ ;  /* 0xd2511f530d027825 */ /* 0x000fc800078e00ff */
[----:B------:R-:W-:-:S04]  /*dd50*/  FFMA.FTZ R0, R186, UR33, -R14 ;  /* 0x00000021ba007c23 */ /* 0x000fc8000801080e */
[----:B------:R1:W2:Y:S01]  /*dd60*/  MUFU.EX2 R172, R0 ;  /* 0x0000000000ac7308 */ /* 0x0002a20000000800 */
        /* <DEDUP_REMOVED lines=10> */
[----:B---3--:R-:W-:Y:S01]  /*de10*/  HMMA.16816.F32.BF16 R48, R4, R24, R76 ;  /* 0x000000180430723c */ /* 0x008fe2000004184c */
[----:B-1----:R-:W-:Y:S01]  /*de20*/  LOP3.LUT R0, R3, UR21, R28, 0x96, !PT ;  /* 0x0000001503007c12 */ /* 0x002fe2000f8e961c */
[----:B------:R-:W-:Y:S01]  /*de30*/  FFMA.FTZ R3, R90, UR33, -R14 ;  /* 0x000000215a037c23 */ /* 0x000fe2000801080e */
[----:B--2---:R-:W-:-:S03]  /*de40*/  IMAD.MOV.U32 R63, RZ, RZ, R172 ;  /* 0x000000ffff3f7224 */ /* 0x004fc600078e00ac */
[----:B------:R-:W-:Y:S01]  /*de50*/  HMMA.16816.F32.BF16 R28, R4, R26, R68 ;  /* 0x0000001a041c723c */ /* 0x000fe20000041844 */
[----:B------:R1:W2:Y:S06]  /*de60*/  MUFU.EX2 R139, R3 ;  /* 0x00000003008b7308 */ /* 0x0002ac0000000800 */
[----:B------:R-:W-:Y:S01]  /*de70*/  FFMA.FTZ R4, R187, UR33, -R14 ;  /* 0x00000021bb047c23 */ /* 0x000fe2000801080e */
[C---:B----4-:R-:W-:Y:S02]  /*de80*/  LOP3.LUT R2, R0.reuse, 0xffff, RZ, 0xc0, !PT ;  /* 0x0000ffff00027812 */ /* 0x050fe400078ec0ff */
        /* <DEDUP_REMOVED lines=9> */
[----:B------:R-:W-:Y:S01]  /*df20*/  HSET2.LE.AND R0, R8, R229, PT ;  /* 0x000000e508007233 */ /* 0x000fe20003803000 */
[----:B---3--:R-:W-:Y:S01]  /*df30*/  IMAD.U32 R4, RZ, RZ, UR10 ;  /* 0x0000000aff047e24 */ /* 0x008fe2000f8e00ff */
[----:B------:R-:W-:-:S03]  /*df40*/  LOP3.LUT R3, R3, 0xff, RZ, 0xc0, !PT ;  /* 0x000000ff03037812 */ /* 0x000fc600078ec0ff */
[----:B------:R-:W-:Y:S02]  /*df50*/  LOP3.LUT R6, R0, R2, RZ, 0xc0, !PT ;  /* 0x0000000200067212 */ /* 0x000fe400078ec0ff */
[----:B------:R-:W-:Y:S02]  /*df60*/  LOP3.LUT R9, R73, UR31, R4, 0x96, !PT ;  /* 0x0000001f49097c12 */ /* 0x000fe4000f8e9604 */
[----:B------:R-:W-:Y:S02]  /*df70*/  PRMT R7, R3, 0x5410, R7 ;  /* 0x0000541003077816 */ /* 0x000fe40000000007 */
[--C-:B------:R-:W-:Y:S01]  /*df80*/  HSET2.LE.AND R0, R10, R229.reuse, PT ;  /* 0x000000e50a007233 */ /* 0x100fe20003803000 */
[----:B------:R-:W-:Y:S01]  /*df90*/  IMAD.WIDE.U32 R22, R9, -0x326172a9, RZ ;  /* 0xcd9e8d5709167825 */ /* 0x000fe200078e00ff */
[----:B--2---:R-:W-:Y:S02]  /*dfa0*/  F2FP.BF16.F32.PACK_AB R2, R129, R139 ;  /* 0x0000008b8102723e */ /* 0x004fe400000010ff */
[----:B------:R-:W-:-:S02]  /*dfb0*/  HSET2.LE.AND R3, R5, R229, PT ;  /* 0x000000e505037233 */ /* 0x000fc40003803000 */
[----:B------:R-:W-:Y:S02]  /*dfc0*/  HSET2.LE.AND R5, R7, R229, PT ;  /* 0x000000e507057233 */ /* 0x000fe40003803000 */
[----:B------:R-:W-:Y:S02]  /*dfd0*/  LOP3.LUT R7, R0, R2, RZ, 0xc0, !PT ;  /* 0x0000000200077212 */ /* 0x000fe400078ec0ff */
[----:B------:R-:W-:Y:S02]  /*dfe0*/  F2FP.BF16.F32.PACK_AB R4, R133, R21 ;  /* 0x000000158504723e */ /* 0x000fe400000010ff */
[----:B------:R-:W-:Y:S02]  /*dff0*/  LOP3.LUT R2, R23, UR20, R92, 0x96, !PT ;  /* 0x0000001417027c12 */ /* 0x000fe4000f8e965c */
[----:B----4-:R-:W-:Y:S02]  /*e000*/  F2FP.BF16.F32.PACK_AB R8, R97, R172 ;  /* 0x000000ac6108723e */ /* 0x010fe400000010ff */
[----:B------:R-:W-:-:S02]  /*e010*/  LOP3.LUT R0, R61, UR18, R22, 0x96, !PT ;  /* 0x000000123d007c12 */ /* 0x000fc4000f8e9616 */
[----:B------:R-:W-:Y:S01]  /*e020*/  LOP3.LUT R4, R3, R4, RZ, 0xc0, !PT ;  /* 0x0000000403047212 */ /* 0x000fe200078ec0ff */
[----:B------:R-:W-:Y:S01]  /*e030*/  IMAD.WIDE.U32 R2, R2, -0x2daee0ad, RZ ;  /* 0xd2511f5302027825 */ /* 0x000fe200078e00ff */
[----:B------:R-:W-:-:S03]  /*e040*/  LOP3.LUT R5, R5, R8, RZ, 0xc0, !PT ;  /* 0x0000000805057212 */ /* 0x000fc600078ec0ff */
[----:B------:R-:W-:Y:S01]  /*e050*/  IMAD.WIDE.U32 R8, R0, -0x2daee0ad, RZ ;  /* 0xd2511f5300087825 */ /* 0x000fe200078e00ff */
[----:B------:R-:W-:-:S03]  /*e060*/  LOP3.LUT R3, R3, UR17, R74, 0x96, !PT ;  /* 0x0000001103037c12 */ /* 0x000fc6000f8e964a */
[----:B------:R-:W-:Y:S01]  /*e070*/  FFMA.FTZ R0, R190, UR33, -R15 ;  /* 0x00000021be007c23 */ /* 0x000fe2000801080f */
[C---:B------:R-:W-:Y:S01]  /*e080*/  HMMA.16816.F32.BF16 R68, R4.reuse, R16, R40 ;  /* 0x000000100444723c */ /* 0x040fe20000041828 */
[----:B------:R-:W-:Y:S01]  /*e090*/  LOP3.LUT R9, R9, UR15, R2, 0x96, !PT ;  /* 0x0000000f09097c12 */ /* 0x000fe2000f8e9602 */
[----:B------:R-:W-:Y:S01]  /*e0a0*/  IMAD.WIDE.U32 R2, R3, -0x326172a9, RZ ;  /* 0xcd9e8d5703027825 */ /* 0x000fe200078e00ff */
[----:B------:R1:W-:Y:S03]  /*e0b0*/  MUFU.EX2 R145, R0 ;  /* 0x0000000000917308 */ /* 0x0003e60000000800 */
[----:B------:R-:W-:Y:S01]  /*e0c0*/  HMMA.16816.F32.BF16 R104, R4, R18, R36 ;  /* 0x000000120468723c */ /* 0x000fe20000041824 */
[----:B------:R-:W-:Y:S01]  /*e0d0*/  IMAD.WIDE.U32 R16, R9, -0x326172a9, RZ ;  /* 0xcd9e8d5709107825 */ /* 0x000fe200078e00ff */
[----:B------:R-:W-:-:S03]  /*e0e0*/  LOP3.LUT R3, R3, UR16, R60, 0x96, !PT ;  /* 0x0000001003037c12 */ /* 0x000fc6000f8e963c */
[----:B------:R-:W-:Y:S01]  /*e0f0*/  FFMA.FTZ R9, R188, UR33, -R15 ;  /* 0x00000021bc097c23 */ /* 0x000fe2000801080f */
[C---:B------:R-:W-:Y:S01]  /*e100*/  HMMA.16816.F32.BF16 R160, R4.reuse, R24, R64 ;  /* 0x0000001804a0723c */ /* 0x040fe20000041840 */
[----:B------:R-:W-:Y:S02]  /*e110*/  LDSM.16.MT88.4 R64, [R214+0x5000] ;  /* 0x00500000d640783b */ /* 0x000fe40000004200 */
[----:B------:R-:W-:Y:S03]  /*e120*/  MUFU.EX2 R115, R9 ;  /* 0x0000000900737308 */ /* 0x000fe60000000800 */
[----:B------:R-:W-:Y:S01]  /*e130*/  HMMA.16816.F32.BF16 R108, R4, R26, R44 ;  /* 0x0000001a046c723c */ /* 0x000fe2000004182c */
[----:B------:R-:W2:Y:S01]  /*e140*/  LDSM.16.MT88.4 R44, [R213+0x5000] ;  /* 0x00500000d52c783b */ /* 0x000ea20000004200 */
[----:B-1----:R-:W-:Y:S01]  /*e150*/  LOP3.LUT R0, R17, UR14, R2, 0x96, !PT ;  /* 0x0000000e11007c12 */ /* 0x002fe2000f8e9602 */
[----:B------:R-:W-:-:S04]  /*e160*/  IMAD.WIDE.U32 R2, R3, -0x2daee0ad, RZ ;  /* 0xd2511f5303027825 */ /* 0x000fc800078e00ff */
[----:B------:R-:W-:Y:S01]  /*e170*/  IMAD.WIDE.U32 R40, R0, -0x2daee0ad, RZ ;  /* 0xd2511f5300287825 */ /* 0x000fe200078e00ff */
[----:B------:R-:W-:-:S03]  /*e180*/  LOP3.LUT R0, R3, UR13, R8, 0x96, !PT ;  /* 0x0000000d03007c12 */ /* 0x000fc6000f8e9608 */
[--C-:B------:R-:W-:Y:S01]  /*e190*/  FFMA.FTZ R3, R189, UR33, -R15.reuse ;  /* 0x00000021bd037c23 */ /* 0x100fe2000801080f */
[----:B------:R-:W-:Y:S01]  /*e1a0*/  FFMA.FTZ R8, R80, UR33, -R15 ;  /* 0x0000002150087c23 */ /* 0x000fe2000801080f */
[----:B------:R-:W-:Y:S01]  /*e1b0*/  FFMA.FTZ R5, R191, UR33, -R20 ;  /* 0x00000021bf057c23 */ /* 0x000fe20008010814 */
[----:B------:R-:W-:Y:S01]  /*e1c0*/  LOP3.LUT R2, R41, UR5, R2, 0x96, !PT ;  /* 0x0000000529027c12 */ /* 0x000fe2000f8e9602 */
[----:B------:R1:W-:Y:S01]  /*e1d0*/  MUFU.EX2 R119, R3 ;  /* 0x0000000300777308 */ /* 0x0003e20000000800 */
[----:B------:R-:W-:-:S05]  /*e1e0*/  IMAD.WIDE.U32 R12, R0, -0x326172a9, RZ ;  /* 0xcd9e8d57000c7825 */ /* 0x000fca00078e00ff */
[----:B------:R-:W-:Y:S02]  /*e1f0*/  LOP3.LUT R39, R13, UR12, R16, 0x96, !PT ;  /* 0x0000000c0d277c12 */ /* 0x000fe4000f8e9610 */
[----:B------:R-:W3:Y:S08]  /*e200*/  MUFU.EX2 R182, R8 ;  /* 0x0000000800b67308 */ /* 0x000ef00000000800 */
[----:B------:R-:W-:Y:S01]  /*e210*/  MUFU.EX2 R190, R5 ;  /* 0x0000000500be7308 */ /* 0x000fe20000000800 */
[----:B-1----:R-:W-:-:S03]  /*e220*/  IMAD.WIDE.U32 R2, R2, -0x326172a9, RZ ;  /* 0xcd9e8d5702027825 */ /* 0x002fc600078e00ff */
[----:B------:R-:W-:Y:S02]  /*e230*/  SHF.R.U32.HI R4, RZ, 0x10, R2 ;  /* 0x00000010ff047819 */ /* 0x000fe40000011602 */
[----:B------:R-:W-:Y:S01]  /*e240*/  LOP3.LUT R0, R3, UR22, R12, 0x96, !PT ;  /* 0x0000001603007c12 */ /* 0x000fe2000f8e960c */
[----:B---3--:R-:W-:Y:S01]  /*e250*/  IMAD.MOV.U32 R191, RZ, RZ, R182 ;  /* 0x000000ffffbf7224 */ /* 0x008fe200078e00b6 */
[----:B------:R-:W-:Y:S01]  /*e260*/  LOP3.LUT R3, R2, 0xffff, RZ, 0xc0, !PT ;  /* 0x0000ffff02037812 */ /* 0x000fe200078ec0ff */
[----:B------:R-:W-:Y:S01]  /*e270*/  IMAD.MOV.U32 R182, RZ, RZ, R118 ;  /* 0x000000ffffb67224 */ /* 0x000fe200078e0076 */
[----:B------:R-:W-:Y:S01]  /*e280*/  LOP3.LUT R6, R4, 0xff, RZ, 0xc0, !PT ;  /* 0x000000ff04067812 */ /* 0x000fe200078ec0ff */
[----:B------:R-:W-:Y:S01]  /*e290*/  FFMA.FTZ R4, R87, UR33, -R20 ;  /* 0x0000002157047c23 */ /* 0x000fe20008010814 */
[----:B------:R-:W-:Y:S02]  /*e2a0*/  LOP3.LUT R12, R2, 0xff, RZ, 0xc0, !PT ;  /* 0x000000ff020c7812 */ /* 0x000fe400078ec0ff */
[----:B------:R-:W-:Y:S01]  /*e2b0*/  SHF.R.U32.HI R10, RZ, 0x18, R2 ;  /* 0x00000018ff0a7819 */ /* 0x000fe20000011602 */
[----:B------:R1:W3:Y:S01]  /*e2c0*/  MUFU.EX2 R189, R4 ;  /* 0x0000000400bd7308 */ /* 0x0002e20000000800 */
[----:B------:R-:W-:-:S02]  /*e2d0*/  LOP3.LUT R2, R0, 0xffff, RZ, 0xc0, !PT ;  /* 0x0000ffff00027812 */ /* 0x000fc400078ec0ff */
[----:B------:R-:W-:Y:S02]  /*e2e0*/  SHF.R.U32.HI R7, RZ, 0x8, R3 ;  /* 0x00000008ff077819 */ /* 0x000fe40000011603 */
[----:B------:R-:W-:Y:S02]  /*e2f0*/  SHF.R.U32.HI R3, RZ, 0x10, R0 ;  /* 0x00000010ff037819 */ /* 0x000fe40000011600 */
[----:B------:R-:W-:Y:S02]  /*e300*/  LOP3.LUT R8, R0, 0xff, RZ, 0xc0, !PT ;  /* 0x000000ff00087812 */ /* 0x000fe400078ec0ff */
[----:B------:R-:W-:Y:S02]  /*e310*/  SHF.R.U32.HI R2, RZ, 0x8, R2 ;  /* 0x00000008ff027819 */ /* 0x000fe40000011602 */
[----:B------:R-:W-:Y:S02]  /*e320*/  SHF.R.U32.HI R9, RZ, 0x18, R0 ;  /* 0x00000018ff097819 */ /* 0x000fe40000011600 */
[----:B------:R-:W-:Y:S01]  /*e330*/  LOP3.LUT R0, R3, 0xff, RZ, 0xc0, !PT ;  /* 0x000000ff03007812 */ /* 0x000fe200078ec0ff */
[----:B------:R-:W-:Y:S01]  /*e340*/  FFMA.FTZ R3, R193, UR33, -R20 ;  /* 0x00000021c1037c23 */ /* 0x000fe20008010814 */
[----:B------:R-:W-:Y:S01]  /*e350*/  PRMT R8, R8, 0x5410, R2 ;  /* 0x0000541008087816 */ /* 0x000fe20000000002 */
[----:B------:R-:W-:Y:S01]  /*e360*/  IMAD.MOV.U32 R193, RZ, RZ, R119 ;  /* 0x000000ffffc17224 */ /* 0x000fe200078e0077 */
[----:B-1----:R-:W-:Y:S01]  /*e370*/  PRMT R4, R12, 0x5410, R7 ;  /* 0x000054100c047816 */ /* 0x002fe20000000007 */
[----:B------:R-:W-:Y:S01]  /*e380*/  FFMA.FTZ R2, R196, UR33, -R20 ;  /* 0x00000021c4027c23 */ /* 0x000fe20008010814 */
[----:B------:R-:W-:Y:S01]  /*e390*/  PRMT R9, R0, 0x5410, R9 ;  /* 0x0000541000097816 */ /* 0x000fe20000000009 */
[----:B------:R-:W-:Y:S01]  /*e3a0*/  MUFU.EX2 R187, R3 ;  /* 0x0000000300bb7308 */ /* 0x000fe20000000800 */
[----:B------:R-:W-:Y:S01]  /*e3b0*/  PRMT R5, R6, 0x5410, R10 ;  /* 0x0000541006057816 */ /* 0x000fe2000000000a */
[----:B------:R-:W-:Y:S01]  /*e3c0*/  IMAD.MOV.U32 R196, RZ, RZ, R115 ;  /* 0x000000ffffc47224 */ /* 0x000fe200078e0073 */
[----:B------:R-:W-:-:S05]  /*e3d0*/  HSET2.LE.AND R0, R4, R229, PT ;  /* 0x000000e504007233 */ /* 0x000fca0003803000 */
[----:B------:R1:W4:Y:S02]  /*e3e0*/  MUFU.EX2 R188, R2 ;  /* 0x0000000200bc7308 */ /* 0x0003240000000800 */
[----:B-1----:R-:W-:-:S04]  /*e3f0*/  F2FP.BF16.F32.PACK_AB R2, R191, R193 ;  /* 0x000000c1bf02723e */ /* 0x002fc800000010ff */
        /* <DEDUP_REMOVED lines=8> */
[----:B----4-:R-:W-:-:S04]  /*e480*/  F2FP.BF16.F32.PACK_AB R2, R188, R187 ;  /* 0x000000bbbc02723e */ /* 0x010fc800000010ff */
[----:B------:R-:W-:Y:S02]  /*e490*/  LOP3.LUT R5, R0, R2, RZ, 0xc0, !PT ;  /* 0x0000000200057212 */ /* 0x000fe400078ec0ff */
[----:B------:R-:W-:Y:S02]  /*e4a0*/  LOP3.LUT R0, R23, UR20, R150, 0x96, !PT ;  /* 0x0000001417007c12 */ /* 0x000fe4000f8e9696 */
[----:B------:R-:W-:-:S03]  /*e4b0*/  LOP3.LUT R2, R35, UR18, R22, 0x96, !PT ;  /* 0x0000001223027c12 */ /* 0x000fc6000f8e9616 */
[----:B--2---:R-:W-:Y:S02]  /*e4c0*/  HMMA.16816.F32.BF16 R56, R4, R44, R56 ;  /* 0x0000002c0438723c */ /* 0x004fe40000041838 */
[----:B------:R-:W-:-:S04]  /*e4d0*/  IMAD.WIDE.U32 R2, R2, -0x2daee0ad, RZ ;  /* 0xd2511f5302027825 */ /* 0x000fc800078e00ff */
[C---:B------:R-:W-:Y:S06]  /*e4e0*/  HMMA.16816.F32.BF16 R52, R4.reuse, R46, R52 ;  /* 0x0000002e0434723c */ /* 0x040fec0000041834 */
[C---:B------:R-:W-:Y:S06]  /*e4f0*/  HMMA.16816.F32.BF16 R112, R4.reuse, R64, R48 ;  /* 0x000000400470723c */ /* 0x040fec0000041830 */
[----:B------:R-:W-:Y:S01]  /*e500*/  HMMA.16816.F32.BF16 R116, R4, R66, R28 ;  /* 0x000000420474723c */ /* 0x000fe2000004181c */
[----:B------:R-:W-:-:S02]  /*e510*/  IMAD.MOV.U32 R49, RZ, RZ, R131 ;  /* 0x000000ffff317224 */ /* 0x000fc400078e0083 */
[----:B------:R-:W-:Y:S02]  /*e520*/  IMAD.MOV.U32 R48, RZ, RZ, R130 ;  /* 0x000000ffff307224 */ /* 0x000fe400078e0082 */
[----:B------:R-:W-:Y:S02]  /*e530*/  IMAD.MOV.U32 R50, RZ, RZ, R129 ;  /* 0x000000ffff327224 */ /* 0x000fe400078e0081 */
[----:B------:R-:W-:-:S04]  /*e540*/  IMAD.WIDE.U32 R4, R0, -0x2daee0ad, RZ ;  /* 0xd2511f5300047825 */ /* 0x000fc800078e00ff */
[----:B------:R-:W-:Y:S01]  /*e550*/  IMAD.U32 R6, RZ, RZ, UR35 ;  /* 0x00000023ff067e24 */ /* 0x000fe2000f8e00ff */
[----:B------:R-:W-:Y:S01]  /*e560*/  LOP3.LUT R0, R5, UR17, R62, 0x96, !PT ;  /* 0x0000001105007c12 */ /* 0x000fe2000f8e963e */
[----:B------:R-:W-:Y:S01]  /*e570*/  IMAD.MOV.U32 R51, RZ, RZ, R128 ;  /* 0x000000ffff337224 */ /* 0x000fe200078e0080 */
[----:B------:R-:W-:Y:S02]  /*e580*/  LOP3.LUT R3, R3, UR15, R4, 0x96, !PT ;  /* 0x0000000f03037c12 */ /* 0x000fe4000f8e9604 */
[----:B------:R-:W-:Y:S01]  /*e590*/  LOP3.LUT R8, R73, UR31, R6, 0x96, !PT ;  /* 0x0000001f49087c12 */ /* 0x000fe2000f8e9606 */
[----:B------:R-:W-:-:S04]  /*e5a0*/  IMAD.WIDE.U32 R6, R0, -0x326172a9, RZ ;  /* 0xcd9e8d5700067825 */ /* 0x000fc800078e00ff */
[----:B------:R-:W-:Y:S01]  /*e5b0*/  IMAD.WIDE.U32 R4, R3, -0x326172a9, RZ ;  /* 0xcd9e8d5703047825 */ /* 0x000fe200078e00ff */
[----:B------:R-:W-:-:S03]  /*e5c0*/  LOP3.LUT R3, R7, UR16, R34, 0x96, !PT ;  /* 0x0000001007037c12 */ /* 0x000fc6000f8e9622 */
[----:B------:R-:W-:Y:S01]  /*e5d0*/  IMAD.WIDE.U32 R8, R8, -0x326172a9, RZ ;  /* 0xcd9e8d5708087825 */ /* 0x000fe200078e00ff */
[----:B------:R-:W-:-:S03]  /*e5e0*/  LOP3.LUT R0, R5, UR14, R6, 0x96, !PT ;  /* 0x0000000e05007c12 */ /* 0x000fc6000f8e9606 */
[----:B------:R-:W-:Y:S01]  /*e5f0*/  IMAD.WIDE.U32 R6, R3, -0x2daee0ad, RZ ;  /* 0xd2511f5303067825 */ /* 0x000fe200078e00ff */
[C---:B------:R-:W-:Y:S02]  /*e600*/  LOP3.LUT R10, R9.reuse, UR20, R150, 0x96, !PT ;  /* 0x00000014090a7c12 */ /* 0x040fe4000f8e9696 */
[----:B------:R-:W-:Y:S01]  /*e610*/  LOP3.LUT R12, R9, UR20, R92, 0x96, !PT ;  /* 0x00000014090c7c12 */ /* 0x000fe2000f8e965c */
[----:B------:R-:W-:Y:S01]  /*e620*/  IMAD.WIDE.U32 R18, R0, -0x2daee0ad, RZ ;  /* 0xd2511f5300127825 */ /* 0x000fe200078e00ff */
[----:B------:R-:W-:Y:S02]  /*e630*/  LOP3.LUT R3, R7, UR13, R2, 0x96, !PT ;  /* 0x0000000d07037c12 */ /* 0x000fe4000f8e9602 */
[----:B------:R-:W-:Y:S01]  /*e640*/  LOP3.LUT R9, R35, UR18, R8, 0x96, !PT ;  /* 0x0000001223097c12 */ /* 0x000fe2000f8e9608 */
[----:B------:R-:W-:Y:S01]  /*e650*/  IMAD.MOV.U32 R150, RZ, RZ, R182 ;  /* 0x000000ffff967224 */ /* 0x000fe200078e00b6 */
[----:B------:R-:W-:Y:S01]  /*e660*/  LOP3.LUT R2, R19, UR5, R6, 0x96, !PT ;  /* 0x0000000513027c12 */ /* 0x000fe2000f8e9606 */
[----:B------:R-:W-:Y:S01]  /*e670*/  IMAD.WIDE.U32 R6, R3, -0x326172a9, RZ ;  /* 0xcd9e8d5703067825 */ /* 0x000fe200078e00ff */
[----:B------:R-:W-:-:S03]  /*e680*/  LOP3.LUT R8, R61, UR18, R8, 0x96, !PT ;  /* 0x000000123d087c12 */ /* 0x000fc6000f8e9608 */
[----:B------:R-:W-:Y:S01]  /*e690*/  IMAD.WIDE.U32 R2, R2, -0x326172a9, RZ ;  /* 0xcd9e8d5702027825 */ /* 0x000fe200078e00ff */
[----:B------:R-:W-:-:S03]  /*e6a0*/  LOP3.LUT R30, R7, UR12, R4, 0x96, !PT ;  /* 0x0000000c071e7c12 */ /* 0x000fc6000f8e9604 */
[----:B------:R-:W-:Y:S01]  /*e6b0*/  IMAD.WIDE.U32 R22, R8, -0x2daee0ad, RZ ;  /* 0xd2511f5308167825 */ /* 0x000fe200078e00ff */
[C---:B------:R-:W-:Y:S02]  /*e6c0*/  LOP3.LUT R4, R2.reuse, 0xffff, RZ, 0xc0, !PT ;  /* 0x0000ffff02047812 */ /* 0x040fe400078ec0ff */
[----:B------:R-:W-:Y:S01]  /*e6d0*/  LOP3.LUT R0, R3, UR22, R6, 0x96, !PT ;  /* 0x0000001603007c12 */ /* 0x000fe2000f8e9606 */
[----:B------:R-:W-:Y:S01]  /*e6e0*/  IMAD.MOV.U32 R73, RZ, RZ, R178 ;  /* 0x000000ffff497224 */ /* 0x000fe200078e00b2 */
[----:B------:R-:W-:Y:S01]  /*e6f0*/  SHF.R.U32.HI R5, RZ, 0x8, R4 ;  /* 0x00000008ff057819 */ /* 0x000fe20000011604 */
[----:B------:R-:W-:Y:S01]  /*e700*/  IMAD.MOV.U32 R61, RZ, RZ, R97 ;  /* 0x000000ffff3d7224 */ /* 0x000fe200078e0061 */
[--C-:B------:R-:W-:Y:S02]  /*e710*/  SHF.R.U32.HI R3, RZ, 0x10, R2.reuse ;  /* 0x00000010ff037819 */ /* 0x100fe40000011602 */
[----:B------:R-:W-:Y:S02]  /*e720*/  LOP3.LUT R4, R2, 0xff, RZ, 0xc0, !PT ;  /* 0x000000ff02047812 */ /* 0x000fe400078ec0ff */
[----:B------:R-:W-:-:S02]  /*e730*/  SHF.R.U32.HI R6, RZ, 0x18, R2 ;  /* 0x00000018ff067819 */ /* 0x000fc40000011602 */
[----:B------:R-:W-:Y:S02]  /*e740*/  LOP3.LUT R3, R3, 0xff, RZ, 0xc0, !PT ;  /* 0x000000ff03037812 */ /* 0x000fe400078ec0ff */
[----:B------:R-:W-:Y:S01]  /*e750*/  PRMT R26, R4, 0x5410, R5 ;  /* 0x00005410041a7816 */ /* 0x000fe20000000005 */
[----:B------:R-:W-:Y:S01]  /*e760*/  FFMA.FTZ R4, R203, UR33, -R11 ;  /* 0x00000021cb047c23 */ /* 0x000fe2000801080b */
[----:B------:R-:W-:Y:S01]  /*e770*/  LOP3.LUT R2, R0, 0xffff, RZ, 0xc0, !PT ;  /* 0x0000ffff00027812 */ /* 0x000fe200078ec0ff */
[----:B------:R-:W-:Y:S01]  /*e780*/  IMAD.MOV.U32 R203, RZ, RZ, R21 ;  /* 0x000000ffffcb7224 */ /* 0x000fe200078e0015 */
[----:B------:R-:W-:Y:S01]  /*e790*/  PRMT R21, R3, 0x5410, R6 ;  /* 0x0000541003157816 */ /* 0x000fe20000000006 */
[----:B------:R1:W-:Y:S01]  /*e7a0*/  MUFU.EX2 R186, R4 ;  /* 0x0000000400ba7308 */ /* 0x0003e20000000800 */
[----:B------:R-:W-:Y:S01]  /*e7b0*/  SHF.R.U32.HI R3, RZ, 0x8, R2 ;  /* 0x00000008ff037819 */ /* 0x000fe20000011602 */
[----:B------:R-:W-:Y:S01]  /*e7c0*/  IMAD.WIDE.U32 R6, R10, -0x2daee0ad, RZ ;  /* 0xd2511f530a067825 */ /* 0x000fe200078e00ff */
[----:B------:R-:W-:-:S04]  /*e7d0*/  LOP3.LUT R2, R0, 0xff, RZ, 0xc0, !PT ;  /* 0x000000ff00027812 */ /* 0x000fc800078ec0ff */
[----:B------:R-:W-:Y:S02]  /*e7e0*/  PRMT R19, R2, 0x5410, R3 ;  /* 0x0000541002137816 */ /* 0x000fe40000000003 */
[--C-:B------:R-:W-:Y:S02]  /*e7f0*/  SHF.R.U32.HI R2, RZ, 0x10, R0.reuse ;  /* 0x00000010ff027819 */ /* 0x100fe40000011600 */
[----:B------:R-:W-:Y:S02]  /*e800*/  SHF.R.U32.HI R3, RZ, 0x18, R0 ;  /* 0x00000018ff037819 */ /* 0x000fe40000011600 */
[----:B------:R-:W-:Y:S01]  /*e810*/  LOP3.LUT R0, R2, 0xff, RZ, 0xc0, !PT ;  /* 0x000000ff02007812 */ /* 0x000fe200078ec0ff */
[----:B------:R-:W-:Y:S01]  /*e820*/  FFMA.FTZ R2, R202, UR33, -R11 ;  /* 0x00000021ca027c23 */ /* 0x000fe2000801080b */
[----:B------:R-:W-:Y:S02]  /*e830*/  IMAD.MOV.U32 R202, RZ, RZ, R139 ;  /* 0x000000ffffca7224 */ /* 0x000fe400078e008b */
[----:B------:R-:W-:Y:S01]  /*e840*/  PRMT R16, R0, 0x5410, R3 ;  /* 0x0000541000107816 */ /* 0x000fe20000000003 */
[----:B------:R2:W-:Y:S01]  /*e850*/  MUFU.EX2 R184, R2 ;  /* 0x0000000200b87308 */ /* 0x0005e20000000800 */
[--C-:B-1----:R-:W-:Y:S01]  /*e860*/  FFMA.FTZ R4, R204, UR33, -R11.reuse ;  /* 0x00000021cc047c23 */ /* 0x102fe2000801080b */
[----:B------:R-:W-:Y:S01]  /*e870*/  FFMA.FTZ R0, R81, UR33, -R11 ;  /* 0x0000002151007c23 */ /* 0x000fe2000801080b */
[----:B------:R-:W-:-:S05]  /*e880*/  IMAD.MOV.U32 R204, RZ, RZ, R135 ;  /* 0x000000ffffcc7224 */ /* 0x000fca00078e0087 */
[----:B------:R1:W3:Y:S08]  /*e890*/  MUFU.EX2 R185, R4 ;  /* 0x0000000400b97308 */ /* 0x0002f00000000800 */
[----:B------:R4:W-:Y:S01]  /*e8a0*/  MUFU.EX2 R183, R0 ;  /* 0x0000000000b77308 */ /* 0x0009e20000000800 */
[----:B--2---:R-:W-:-:S05]  /*e8b0*/  IMAD.WIDE.U32 R2, R9, -0x2daee0ad, RZ ;  /* 0xd2511f5309027825 */ /* 0x004fca00078e00ff */
[----:B------:R-:W-:Y:S02]  /*e8c0*/  LOP3.LUT R3, R3, UR15, R6, 0x96, !PT ;  /* 0x0000000f03037c12 */ /* 0x000fe4000f8e9606 */
[----:B-1----:R-:W-:Y:S01]  /*e8d0*/  LOP3.LUT R4, R7, UR17, R62, 0x96, !PT ;  /* 0x0000001107047c12 */ /* 0x002fe2000f8e963e */
[----:B------:R-:W-:-:S04]  /*e8e0*/  IMAD.WIDE.U32 R6, R12, -0x2daee0ad, RZ ;  /* 0xd2511f530c067825 */ /* 0x000fc800078e00ff */
[----:B------:R-:W-:Y:S01]  /*e8f0*/  IMAD.WIDE.U32 R4, R4, -0x326172a9, RZ ;  /* 0xcd9e8d5704047825 */ /* 0x000fe200078e00ff */
[----:B------:R-:W-:-:S03]  /*e900*/  LOP3.LUT R9, R7, UR17, R74, 0x96, !PT ;  /* 0x0000001107097c12 */ /* 0x000fc6000f8e964a */
[----:B----4-:R-:W-:Y:S01]  /*e910*/  FFMA.FTZ R0, R206, UR33, -R14 ;  /* 0x00000021ce007c23 */ /* 0x010fe2000801080e */
[----:B------:R-:W-:Y:S01]  /*e920*/  LOP3.LUT R8, R23, UR15, R6, 0x96, !PT ;  /* 0x0000000f17087c12 */ /* 0x000fe2000f8e9606 */
[----:B------:R-:W-:Y:S01]  /*e930*/  IMAD.WIDE.U32 R6, R3, -0x326172a9, RZ ;  /* 0xcd9e8d5703067825 */ /* 0x000fe200078e00ff */
[----:B------:R-:W-:Y:S01]  /*e940*/  LOP3.LUT R12, R5, UR16, R34, 0x96, !PT ;  /* 0x00000010050c7c12 */ /* 0x000fe2000f8e9622 */
[----:B------:R1:W-:Y:S02]  /*e950*/  MUFU.EX2 R182, R0 ;  /* 0x0000000000b67308 */ /* 0x0003e40000000800 */
[----:B------:R-:W-:Y:S01]  /*e960*/  IMAD.WIDE.U32 R28, R8, -0x326172a9, RZ ;  /* 0xcd9e8d57081c7825 */ /* 0x000fe200078e00ff */
[----:B------:R-:W-:-:S03]  /*e970*/  LOP3.LUT R10, R7, UR14, R4, 0x96, !PT ;  /* 0x0000000e070a7c12 */ /* 0x000fc6000f8e9604 */
[----:B------:R-:W-:-:S04]  /*e980*/  IMAD.WIDE.U32 R4, R9, -0x326172a9, RZ ;  /* 0xcd9e8d5709047825 */ /* 0x000fc800078e00ff */
[----:B------:R-:W-:Y:S01]  /*e990*/  IMAD.MOV.U32 R206, RZ, RZ, R100 ;  /* 0x000000ffffce7224 */ /* 0x000fe200078e0064 */
[----:B------:R-:W-:Y:S01]  /*e9a0*/  LOP3.LUT R3, R5, UR16, R60, 0x96, !PT ;  /* 0x0000001005037c12 */ /* 0x000fe2000f8e963c */
[----:B------:R-:W-:Y:S01]  /*e9b0*/  IMAD.MOV.U32 R62, RZ, RZ, R134 ;  /* 0x000000ffff3e7224 */ /* 0x000fe200078e0086 */
[----:B------:R-:W-:Y:S01]  /*e9c0*/  LOP3.LUT R7, R29, UR14, R4, 0x96, !PT ;  /* 0x0000000e1d077c12 */ /* 0x000fe2000f8e9604 */
[----:B------:R-:W-:-:S04]  /*e9d0*/  IMAD.WIDE.U32 R4, R12, -0x2daee0ad, RZ ;  /* 0xd2511f530c047825 */ /* 0x000fc800078e00ff */
[----:B-1----:R-:W-:Y:S01]  /*e9e0*/  FFMA.FTZ R0, R208, UR33, -R14 ;  /* 0x00000021d0007c23 */ /* 0x002fe2000801080e */
[----:B------:R-:W-:Y:S01]  /*e9f0*/  IMAD.WIDE.U32 R32, R7, -0x2daee0ad, RZ ;  /* 0xd2511f5307207825 */ /* 0x000fe200078e00ff */
[----:B------:R-:W-:Y:S02]  /*ea00*/  LOP3.LUT R5, R5, UR13, R2, 0x96, !PT ;  /* 0x0000000d05057c12 */ /* 0x000fe4000f8e9602 */
[----:B------:R1:W2:Y:S01]  /*ea10*/  MUFU.EX2 R181, R0 ;  /* 0x0000000000b57308 */ /* 0x0002a20000000800 */
[----:B------:R-:W-:-:S04]  /*ea20*/  IMAD.WIDE.U32 R2, R3, -0x2daee0ad, RZ ;  /* 0xd2511f5303027825 */ /* 0x000fc800078e00ff */
[----:B------:R-:W-:Y:S01]  /*ea30*/  IMAD.WIDE.U32 R12, R10, -0x2daee0ad, RZ ;  /* 0xd2511f530a0c7825 */ /* 0x000fe200078e00ff */
[----:B------:R-:W-:Y:S02]  /*ea40*/  LOP3.LUT R10, R33, UR5, R2, 0x96, !PT ;  /* 0x00000005210a7c12 */ /* 0x000fe4000f8e9602 */
[----:B------:R-:W-:Y:S01]  /*ea50*/  LOP3.LUT R17, R3, UR13, R22, 0x96, !PT ;  /* 0x0000000d03117c12 */ /* 0x000fe2000f8e9616 */
[----:B------:R-:W-:Y:S01]  /*ea60*/  IMAD.MOV.U32 R208, RZ, RZ, R96 ;  /* 0x000000ffffd07224 */ /* 0x000fe200078e0060 */
[----:B------:R-:W-:Y:S01]  /*ea70*/  LOP3.LUT R8, R13, UR5, R4, 0x96, !PT ;  /* 0x000000050d087c12 */ /* 0x000fe2000f8e9604 */
[----:B------:R-:W-:Y:S01]  /*ea80*/  IMAD.MOV.U32 R60, RZ, RZ, R133 ;  /* 0x000000ffff3c7224 */ /* 0x000fe200078e0085 */
[----:B------:R-:W-:Y:S02]  /*ea90*/  HSET2.LE.AND R2, R19, R229, PT ;  /* 0x000000e513027233 */ /* 0x000fe40003803000 */
[----:B---3--:R-:W-:Y:S01]  /*eaa0*/  F2FP.BF16.F32.PACK_AB R4, R185, R186 ;  /* 0x000000bab904723e */ /* 0x008fe200000010ff */
[----:B-1----:R-:W-:Y:S01]  /*eab0*/  FFMA.FTZ R0, R82, UR33, -R14 ;  /* 0x0000002152007c23 */ /* 0x002fe2000801080e */
[----:B--2---:R-:W-:-:S02]  /*eac0*/  F2FP.BF16.F32.PACK_AB R3, R181, R182 ;  /* 0x000000b6b503723e */ /* 0x004fc400000010ff */
[----:B------:R-:W-:Y:S01]  /*ead0*/  LOP3.LUT R24, R2, R4, RZ, 0xc0, !PT ;  /* 0x0000000402187212 */ /* 0x000fe200078ec0ff */
[----:B------:R1:W-:Y:S01]  /*eae0*/  MUFU.EX2 R180, R0 ;  /* 0x0000000000b47308 */ /* 0x0003e20000000800 */
[----:B------:R-:W-:Y:S02]  /*eaf0*/  HSET2.LE.AND R2, R26, R229, PT ;  /* 0x000000e51a027233 */ /* 0x000fe40003803000 */
[----:B------:R-:W-:-:S04]  /*eb00*/  F2FP.BF16.F32.PACK_AB R4, R183, R184 ;  /* 0x000000b8b704723e */ /* 0x000fc800000010ff */
[----:B------:R-:W-:Y:S01]  /*eb10*/  LOP3.LUT R26, R2, R4, RZ, 0xc0, !PT ;  /* 0x00000004021a7212 */ /* 0x000fe200078ec0ff */
[----:B------:R-:W-:-:S04]  /*eb20*/  IMAD.WIDE.U32 R4, R5, -0x326172a9, RZ ;  /* 0xcd9e8d5705047825 */ /* 0x000fc800078e00ff */
[----:B-1----:R-:W-:-:S04]  /*eb30*/  FFMA.FTZ R0, R83, UR33, -R14 ;  /* 0x0000002153007c23 */ /* 0x002fc8000801080e */
[----:B------:R1:W2:Y:S02]  /*eb40*/  MUFU.EX2 R179, R0 ;  /* 0x0000000000b37308 */ /* 0x0002a40000000800 */
[----:B-1----:R-:W-:Y:S02]  /*eb50*/  HSET2.LE.AND R0, R16, R229, PT ;  /* 0x000000e510007233 */ /* 0x002fe40003803000 */
[----:B------:R-:W-:-:S03]  /*eb60*/  LOP3.LUT R16, R5, UR12, R6, 0x96, !PT ;  /* 0x0000000c05107c12 */ /* 0x000fc6000f8e9606 */
[----:B------:R-:W-:Y:S02]  /*eb70*/  LOP3.LUT R25, R0, R3, RZ, 0xc0, !PT ;  /* 0x0000000300197212 */ /* 0x000fe400078ec0ff */
[----:B------:R-:W-:Y:S02]  /*eb80*/  HSET2.LE.AND R0, R21, R229, PT ;  /* 0x000000e515007233 */ /* 0x000fe40003803000 */
[----:B--2---:R-:W-:-:S04]  /*eb90*/  F2FP.BF16.F32.PACK_AB R3, R179, R180 ;  /* 0x000000b4b303723e */ /* 0x004fc800000010ff */
[----:B------:R-:W-:Y:S01]  /*eba0*/  LOP3.LUT R27, R0, R3, RZ, 0xc0, !PT ;  /* 0x00000003001b7212 */ /* 0x000fe200078ec0ff */
[----:B------:R-:W-:-:S05]  /*ebb0*/  IMAD.WIDE.U32 R2, R8, -0x326172a9, RZ ;  /* 0xcd9e8d5708027825 */ /* 0x000fca00078e00ff */
[----:B------:R-:W-:Y:S01]  /*ebc0*/  LOP3.LUT R0, R3, UR22, R4, 0x96, !PT ;  /* 0x0000001603007c12 */ /* 0x000fe2000f8e9604 */
[----:B------:R-:W-:Y:S01]  /*ebd0*/  IMAD.WIDE.U32 R4, R17, -0x326172a9, RZ ;  /* 0xcd9e8d5711047825 */ /* 0x000fe200078e00ff */
[C---:B------:R-:W-:Y:S01]  /*ebe0*/  LOP3.LUT R7, R2.reuse, 0xffff, RZ, 0xc0, !PT ;  /* 0x0000ffff02077812 */ /* 0x040fe200078ec0ff */
[C---:B------:R-:W-:Y:S01]  /*ebf0*/  HMMA.16816.F32.BF16 R80, R24.reuse, R44, R68 ;  /* 0x0000002c1850723c */ /* 0x040fe20000041844 */
[----:B------:R-:W-:Y:S02]  /*ec00*/  LOP3.LUT R13, R2, 0xff, RZ, 0xc0, !PT ;  /* 0x000000ff020d7812 */ /* 0x000fe400078ec0ff */
[--C-:B------:R-:W-:Y:S02]  /*ec10*/  SHF.R.U32.HI R9, RZ, 0x10, R2.reuse ;  /* 0x00000010ff097819 */ /* 0x100fe40000011602 */
[----:B------:R-:W-:Y:S01]  /*ec20*/  SHF.R.U32.HI R8, RZ, 0x18, R2 ;  /* 0x00000018ff087819 */ /* 0x000fe20000011602 */
[----:B------:R-:W-:Y:S01]  /*ec30*/  IMAD.WIDE.U32 R2, R10, -0x326172a9, RZ ;  /* 0xcd9e8d570a027825 */ /* 0x000fe200078e00ff */
[----:B------:R-:W-:Y:S01]  /*ec40*/  LOP3.LUT R5, R5, UR12, R28, 0x96, !PT ;  /* 0x0000000c05057c12 */ /* 0x000fe2000f8e961c */
[----:B------:R-:W-:Y:S02]  /*ec50*/  HMMA.16816.F32.BF16 R160, R24, R64, R160 ;  /* 0x0000004018a0723c */ /* 0x000fe400000418a0 */
[----:B------:R-:W-:Y:S01]  /*ec60*/  IMAD.MOV.U32 R69, RZ, RZ, R98 ;  /* 0x000000ffff457224 */ /* 0x000fe200078e0062 */
[----:B------:R-:W-:Y:S01]  /*ec70*/  LOP3.LUT R6, R3, UR22, R4, 0x96, !PT ;  /* 0x0000001603067c12 */ /* 0x000fe2000f8e9604 */
[----:B------:R-:W-:Y:S01]  /*ec80*/  FFMA.FTZ R4, R210, UR33, -R11 ;  /* 0x00000021d2047c23 */ /* 0x000fe2000801080b */
[C---:B------:R-:W-:Y:S01]  /*ec90*/  LOP3.LUT R17, R2.reuse, 0xffff, RZ, 0xc0, !PT ;  /* 0x0000ffff02117812 */ /* 0x040fe200078ec0ff */
[----:B------:R-:W-:Y:S01]  /*eca0*/  IMAD.MOV.U32 R70, RZ, RZ, R99 ;  /* 0x000000ffff467224 */ /* 0x000fe200078e0063 */
[----:B------:R-:W-:Y:S01]  /*ecb0*/  LOP3.LUT R22, R2, 0xff, RZ, 0xc0, !PT ;  /* 0x000000ff02167812 */ /* 0x000fe200078ec0ff */
[----:B------:R1:W-:Y:S01]  /*ecc0*/  MUFU.EX2 R177, R4 ;  /* 0x0000000400b17308 */ /* 0x0003e20000000800 */
[----:B------:R-:W-:Y:S01]  /*ecd0*/  SHF.R.U32.HI R21, RZ, 0x10, R2 ;  /* 0x00000010ff157819 */ /* 0x000fe20000011602 */
[----:B------:R-:W-:Y:S01]  /*ece0*/  IMAD.MOV.U32 R45, RZ, RZ, R132 ;  /* 0x000000ffff2d7224 */ /* 0x000fe200078e0084 */
[----:B------:R-:W-:Y:S01]  /*ecf0*/  SHF.R.U32.HI R19, RZ, 0x18, R2 ;  /* 0x00000018ff137819 */ /* 0x000fe20000011602 */
[----:B------:R-:W-:-:S04]  /*ed00*/  IMAD.WIDE.U32 R2, R30, -0x2daee0ad, RZ ;  /* 0xd2511f531e027825 */ /* 0x000fc800078e00ff */
[----:B------:R-:W-:Y:S01]  /*ed10*/  IMAD.MOV.U32 R44, RZ, RZ, R70 ;  /* 0x000000ffff2c7224 */ /* 0x000fe200078e0046 */
[----:B------:R-:W-:Y:S01]  /*ed20*/  LOP3.LUT R10, R3, UR21, R18, 0x96, !PT ;  /* 0x00000015030a7c12 */ /* 0x000fe2000f8e9612 */
[----:B------:R-:W-:Y:S01]  /*ed30*/  HMMA.16816.F32.BF16 R64, R24, R66, R108 ;  /* 0x000000421840723c */ /* 0x000fe2000004186c */
[C---:B------:R-:W-:Y:S01]  /*ed40*/  LOP3.LUT R35, R2.reuse, 0xffff, RZ, 0xc0, !PT ;  /* 0x0000ffff02237812 */ /* 0x040fe200078ec0ff */
[----:B------:R-:W-:Y:S01]  /*ed50*/  FFMA.FTZ R3, R211, UR33, -R11 ;  /* 0x00000021d3037c23 */ /* 0x000fe2000801080b */
[----:B------:R-:W-:Y:S01]  /*ed60*/  LOP3.LUT R38, R2, 0xff, RZ, 0xc0, !PT ;  /* 0x000000ff02267812 */ /* 0x000fe200078ec0ff */
[----:B------:R-:W-:Y:S01]  /*ed70*/  IMAD.MOV.U32 R210, RZ, RZ, R73 ;  /* 0x000000ffffd27224 */ /* 0x000fe200078e0049 */
[--C-:B------:R-:W-:Y:S01]  /*ed80*/  SHF.R.U32.HI R37, RZ, 0x10, R2.reuse ;  /* 0x00000010ff257819 */ /* 0x100fe20000011602 */
[----:B------:R2:W-:Y:S01]  /*ed90*/  MUFU.EX2 R178, R3 ;  /* 0x0000000300b27308 */ /* 0x0005e20000000800 */
[----:B------:R-:W-:Y:S01]  /*eda0*/  SHF.R.U32.HI R36, RZ, 0x18, R2 ;  /* 0x00000018ff247819 */ /* 0x000fe20000011602 */
[----:B-1----:R-:W-:Y:S01]  /*edb0*/  FFMA.FTZ R4, R209, UR33, -R11 ;  /* 0x00000021d1047c23 */ /* 0x002fe2000801080b */
[----:B------:R-:W-:Y:S01]  /*edc0*/  SHF.R.U32.HI R2, RZ, 0x8, R7 ;  /* 0x00000008ff027819 */ /* 0x000fe20000011607 */
[----:B------:R-:W-:Y:S01]  /*edd0*/  IMAD.MOV.U32 R209, RZ, RZ, R170 ;  /* 0x000000ffffd17224 */ /* 0x000fe200078e00aa */
[----:B------:R-:W-:Y:S01]  /*ede0*/  LOP3.LUT R7, R0, 0xff, RZ, 0xc0, !PT ;  /* 0x000000ff00077812 */ /* 0x000fe200078ec0ff */
[----:B------:R-:W-:Y:S01]  /*edf0*/  IMAD.MOV.U32 R211, RZ, RZ, R63 ;  /* 0x000000ffffd37224 */ /* 0x000fe200078e003f */
[----:B------:R-:W-:Y:S01]  /*ee00*/  PRMT R91, R13, 0x5410, R2 ;  /* 0x000054100d5b7816 */ /* 0x000fe20000000002 */
[----:B------:R1:W-:Y:S01]  /*ee10*/  MUFU.EX2 R174, R4 ;  /* 0x0000000400ae7308 */ /* 0x0003e20000000800 */
[----:B------:R-:W-:Y:S01]  /*ee20*/  LOP3.LUT R2, R9, 0xff, RZ, 0xc0, !PT ;  /* 0x000000ff09027812 */ /* 0x000fe200078ec0ff */
[----:B------:R-:W-:-:S02]  /*ee30*/  IMAD.MOV.U32 R170, RZ, RZ, R171 ;  /* 0x000000ffffaa7224 */ /* 0x000fc400078e00ab */
[----:B------:R-:W-:Y:S01]  /*ee40*/  IMAD.MOV.U32 R171, RZ, RZ, R149 ;  /* 0x000000ffffab7224 */ /* 0x000fe200078e0095 */
[----:B------:R-:W-:Y:S01]  /*ee50*/  PRMT R90, R2, 0x5410, R8 ;  /* 0x00005410025a7816 */ /* 0x000fe20000000008 */
[----:B------:R-:W-:Y:S02]  /*ee60*/  IMAD.MOV.U32 R149, RZ, RZ, R126 ;  /* 0x000000ffff957224 */ /* 0x000fe400078e007e */
[----:B--2---:R-:W-:Y:S01]  /*ee70*/  FFMA.FTZ R3, R226, UR33, -R11 ;  /* 0x00000021e2037c23 */ /* 0x004fe2000801080b */
[----:B------:R-:W-:-:S03]  /*ee80*/  IMAD.MOV.U32 R226, RZ, RZ, R72 ;  /* 0x000000ffffe27224 */ /* 0x000fc600078e0048 */
[----:B------:R2:W-:Y:S01]  /*ee90*/  MUFU.EX2 R176, R3 ;  /* 0x0000000300b07308 */ /* 0x0005e20000000800 */
[----:B-1----:R-:W-:Y:S01]  /*eea0*/  FFMA.FTZ R4, R199, UR33, -R11 ;  /* 0x00000021c7047c23 */ /* 0x002fe2000801080b */
[----:B------:R-:W-:Y:S02]  /*eeb0*/  IMAD.MOV.U32 R199, RZ, RZ, R148 ;  /* 0x000000ffffc77224 */ /* 0x000fe400078e0094 */
[--C-:B------:R-:W-:Y:S01]  /*eec0*/  FFMA.FTZ R63, R207, UR33, -R14.reuse ;  /* 0x00000021cf3f7c23 */ /* 0x100fe2000801080e */
[----:B------:R-:W-:-:S03]  /*eed0*/  FFMA.FTZ R73, R205, UR33, -R14 ;  /* 0x00000021cd497c23 */ /* 0x000fc6000801080e */
[----:B------:R1:W-:Y:S01]  /*eee0*/  MUFU.EX2 R175, R4 ;  /* 0x0000000400af7308 */ /* 0x0003e20000000800 */
[----:B------:R-:W-:Y:S01]  /*eef0*/  FFMA.FTZ R72, R124, UR33, -R14 ;  /* 0x000000217c487c23 */ /* 0x000fe2000801080e */
[----:B------:R-:W-:Y:S02]  /*ef00*/  IMAD.MOV.U32 R148, RZ, RZ, R125 ;  /* 0x000000ffff947224 */ /* 0x000fe400078e007d */
[----:B--2---:R-:W-:-:S05]  /*ef10*/  IMAD.WIDE.U32 R2, R16, -0x2daee0ad, RZ ;  /* 0xd2511f5310027825 */ /* 0x004fca00078e00ff */
[----:B------:R-:W-:Y:S02]  /*ef20*/  LOP3.LUT R8, R3, UR21, R12, 0x96, !PT ;  /* 0x0000001503087c12 */ /* 0x000fe4000f8e960c */
[----:B------:R-:W-:Y:S01]  /*ef30*/  LOP3.LUT R30, R2, 0xffff, RZ, 0xc0, !PT ;  /* 0x0000ffff021e7812 */ /* 0x000fe200078ec0ff */
[----:B-1----:R-:W-:Y:S01]  /*ef40*/  FFMA.FTZ R4, R192, UR33, -R11 ;  /* 0x00000021c0047c23 */ /* 0x002fe2000801080b */
[----:B------:R-:W-:Y:S02]  /*ef50*/  LOP3.LUT R34, R2, 0xff, RZ, 0xc0, !PT ;  /* 0x000000ff02227812 */ /* 0x000fe400078ec0ff */
[--C-:B------:R-:W-:Y:S01]  /*ef60*/  SHF.R.U32.HI R33, RZ, 0x10, R2.reuse ;  /* 0x00000010ff217819 */ /* 0x100fe20000011602 */
[----:B------:R1:W-:Y:S01]  /*ef70*/  MUFU.EX2 R98, R4 ;  /* 0x0000000400627308 */ /* 0x0003e20000000800 */
[----:B------:R-:W-:Y:S01]  /*ef80*/  SHF.R.U32.HI R31, RZ, 0x18, R2 ;  /* 0x00000018ff1f7819 */ /* 0x000fe20000011602 */
[----:B------:R-:W-:Y:S02]  /*ef90*/  IMAD.WIDE.U32 R2, R39, -0x2daee0ad, RZ ;  /* 0xd2511f5327027825 */ /* 0x000fe400078e00ff */
[----:B------:R-:W2:Y:S03]  /*efa0*/  LDL.LU R39, [R1+0x8] ;  /* 0x0000080001277983 */ /* 0x000ea60000300800 */
[----:B------:R-:W-:-:S02]  /*efb0*/  LOP3.LUT R9, R3, UR21, R40, 0x96, !PT ;  /* 0x0000001503097c12 */ /* 0x000fc4000f8e9628 */
[C---:B------:R-:W-:Y:S01]  /*efc0*/  LOP3.LUT R18, R2.reuse, 0xffff, RZ, 0xc0, !PT ;  /* 0x0000ffff02127812 */ /* 0x040fe200078ec0ff */
[----:B------:R-:W-:Y:S01]  /*efd0*/  HMMA.16816.F32.BF16 R40, R24, R46, R104 ;  /* 0x0000002e1828723c */ /* 0x000fe20000041868 */
[----:B------:R-:W-:Y:S01]  /*efe0*/  LOP3.LUT R29, R2, 0xff, RZ, 0xc0, !PT ;  /* 0x000000ff021d7812 */ /* 0x000fe200078ec0ff */
[----:B------:R-:W-:Y:S01]  /*eff0*/  LDSM.16.MT88.4 R24, [R214+0x5400] ;  /* 0x00540000d618783b */ /* 0x000fe20000004200 */
[--C-:B------:R-:W-:Y:S02]  /*f000*/  SHF.R.U32.HI R28, RZ, 0x10, R2.reuse ;  /* 0x00000010ff1c7819 */ /* 0x100fe40000011602 */
[----:B------:R-:W-:Y:S01]  /*f010*/  SHF.R.U32.HI R23, RZ, 0x18, R2 ;  /* 0x00000018ff177819 */ /* 0x000fe20000011602 */
[----:B------:R-:W-:Y:S01]  /*f020*/  FFMA.FTZ R2, R75, UR33, -R11 ;  /* 0x000000214b027c23 */ /* 0x000fe2000801080b */
[----:B------:R-:W-:Y:S01]  /*f030*/  SHF.R.U32.HI R3, RZ, 0x8, R17 ;  /* 0x00000008ff037819 */ /* 0x000fe20000011611 */
[----:B-1----:R-:W-:Y:S02]  /*f040*/  FFMA.FTZ R4, R194, UR33, -R11 ;  /* 0x00000021c2047c23 */ /* 0x002fe4000801080b */
[----:B------:R1:W-:Y:S01]  /*f050*/  MUFU.EX2 R97, R2 ;  /* 0x0000000200617308 */ /* 0x0003e20000000800 */
[----:B------:R-:W-:-:S02]  /*f060*/  PRMT R75, R22, 0x5410, R3 ;  /* 0x00005410164b7816 */ /* 0x000fc40000000003 */
[----:B------:R-:W-:-:S04]  /*f070*/  LOP3.LUT R3, R21, 0xff, RZ, 0xc0, !PT ;  /* 0x000000ff15037812 */ /* 0x000fc800078ec0ff */
[----:B------:R-:W-:Y:S01]  /*f080*/  PRMT R74, R3, 0x5410, R19 ;  /* 0x00005410034a7816 */ /* 0x000fe20000000013 */
[----:B------:R3:W-:Y:S01]  /*f090*/  MUFU.EX2 R100, R4 ;  /* 0x0000000400647308 */ /* 0x0007e20000000800 */
[----:B-1----:R-:W-:-:S07]  /*f0a0*/  FFMA.FTZ R2, R86, UR33, -R11 ;  /* 0x0000002156027c23 */ /* 0x002fce000801080b */
[----:B------:R1:W-:Y:S01]  /*f0b0*/  MUFU.EX2 R96, R2 ;  /* 0x0000000200607308 */ /* 0x0003e20000000800 */
[----:B---3--:R-:W-:-:S07]  /*f0c0*/  FFMA.FTZ R4, R195, UR33, -R11 ;  /* 0x00000021c3047c23 */ /* 0x008fce000801080b */
[----:B------:R3:W-:Y:S01]  /*f0d0*/  MUFU.EX2 R99, R4 ;  /* 0x0000000400637308 */ /* 0x0007e20000000800 */
[----:B-1----:R-:W-:Y:S01]  /*f0e0*/  IMAD.WIDE.U32 R2, R5, -0x2daee0ad, RZ ;  /* 0xd2511f5305027825 */ /* 0x002fe200078e00ff */
[----:B------:R-:W-:Y:S02]  /*f0f0*/  SHF.R.U32.HI R5, RZ, 0x18, R0 ;  /* 0x00000018ff057819 */ /* 0x000fe40000011600 */
[C---:B------:R-:W-:Y:S02]  /*f100*/  LOP3.LUT R12, R2.reuse, 0xffff, RZ, 0xc0, !PT ;  /* 0x0000ffff020c7812 */ /* 0x040fe400078ec0ff */
[----:B------:R-:W-:Y:S02]  /*f110*/  LOP3.LUT R17, R2, 0xff, RZ, 0xc0, !PT ;  /* 0x000000ff02117812 */ /* 0x000fe400078ec0ff */
[--C-:B------:R-:W-:Y:S02]  /*f120*/  SHF.R.U32.HI R16, RZ, 0x10, R2.reuse ;  /* 0x00000010ff107819 */ /* 0x100fe40000011602 */
[----:B------:R-:W-:-:S02]  /*f130*/  SHF.R.U32.HI R13, RZ, 0x18, R2 ;  /* 0x00000018ff0d7819 */ /* 0x000fc40000011602 */
[----:B------:R-:W-:Y:S02]  /*f140*/  LOP3.LUT R2, R0, 0xffff, RZ, 0xc0, !PT ;  /* 0x0000ffff00027812 */ /* 0x000fe400078ec0ff */
[----:B------:R-:W-:Y:S02]  /*f150*/  LOP3.LUT R32, R3, UR21, R32, 0x96, !PT ;  /* 0x0000001503207c12 */ /* 0x000fe4000f8e9620 */
[----:B------:R-:W-:Y:S02]  /*f160*/  SHF.R.U32.HI R3, RZ, 0x10, R0 ;  /* 0x00000010ff037819 */ /* 0x000fe40000011600 */
[----:B---3--:R-:W-:Y:S01]  /*f170*/  SHF.R.U32.HI R4, RZ, 0x8, R2 ;  /* 0x00000008ff047819 */ /* 0x008fe20000011602 */
[----:B------:R-:W-:Y:S01]  /*f180*/  FFMA.FTZ R2, R85, UR33, -R11 ;  /* 0x0000002155027c23 */ /* 0x000fe2000801080b */
[----:B------:R-:W-:Y:S01]  /*f190*/  LOP3.LUT R0, R3, 0xff, RZ, 0xc0, !PT ;  /* 0x000000ff03007812 */ /* 0x000fe200078ec0ff */
[----:B------:R-:W-:Y:S01]  /*f1a0*/  FFMA.FTZ R3, R231, UR33, -R14 ;  /* 0x00000021e7037c23 */ /* 0x000fe2000801080e */
[----:B------:R-:W-:Y:S01]  /*f1b0*/  PRMT R77, R7, 0x5410, R4 ;  /* 0x00005410074d7816 */ /* 0x000fe20000000004 */
[----:B------:R1:W-:Y:S01]  /*f1c0*/  MUFU.EX2 R95, R2 ;  /* 0x00000002005f7308 */ /* 0x0003e20000000800 */
[----:B------:R-:W-:-:S02]  /*f1d0*/  PRMT R76, R0, 0x5410, R5 ;  /* 0x00005410004c7816 */ /* 0x000fc40000000005 */
[----:B------:R-:W-:Y:S02]  /*f1e0*/  LOP3.LUT R0, R6, 0xffff, RZ, 0xc0, !PT ;  /* 0x0000ffff06007812 */ /* 0x000fe400078ec0ff */
[----:B------:R-:W-:Y:S02]  /*f1f0*/  LOP3.LUT R5, R10, 0xff, RZ, 0xc0, !PT ;  /* 0x000000ff0a057812 */ /* 0x000fe400078ec0ff */
[----:B------:R-:W-:Y:S01]  /*f200*/  SHF.R.U32.HI R4, RZ, 0x18, R10 ;  /* 0x00000018ff047819 */ /* 0x000fe2000001160a */
[----:B------:R3:W-:Y:S01]  /*f210*/  MUFU.EX2 R172, R3 ;  /* 0x0000000300ac7308 */ /* 0x0007e20000000800 */
[----:B-1----:R-:W-:-:S07]  /*f220*/  FFMA.FTZ R2, R84, UR33, -R11 ;  /* 0x0000002154027c23 */ /* 0x002fce000801080b */
[----:B------:R1:W-:Y:S01]  /*f230*/  MUFU.EX2 R94, R2 ;  /* 0x00000002005e7308 */ /* 0x0003e20000000800 */
[----:B---3--:R-:W-:Y:S02]  /*f240*/  SHF.R.U32.HI R3, RZ, 0x18, R6 ;  /* 0x00000018ff037819 */ /* 0x008fe40000011606 */
[----:B-1----:R-:W-:Y:S02]  /*f250*/  SHF.R.U32.HI R2, RZ, 0x8, R0 ;  /* 0x00000008ff027819 */ /* 0x002fe40000011600 */
[----:B------:R-:W-:-:S04]  /*f260*/  LOP3.LUT R0, R6, 0xff, RZ, 0xc0, !PT ;  /* 0x000000ff06007812 */ /* 0x000fc800078ec0ff */
[----:B------:R-:W-:Y:S01]  /*f270*/  PRMT R71, R0, 0x5410, R2 ;  /* 0x0000541000477816 */ /* 0x000fe20000000002 */
[----:B------:R-:W-:Y:S01]  /*f280*/  FFMA.FTZ R2, R232, UR33, -R14 ;  /* 0x00000021e8027c23 */ /* 0x000fe2000801080e */
[----:B------:R-:W-:-:S03]  /*f290*/  SHF.R.U32.HI R0, RZ, 0x10, R6 ;  /* 0x00000010ff007819 */ /* 0x000fc60000011606 */
[----:B------:R1:W-:Y:S01]  /*f2a0*/  MUFU.EX2 R173, R2 ;  /* 0x0000000200ad7308 */ /* 0x0003e20000000800 */
[----:B------:R-:W-:-:S04]  /*f2b0*/  LOP3.LUT R0, R0, 0xff, RZ, 0xc0, !PT ;  /* 0x000000ff00007812 */ /* 0x000fc800078ec0ff */
[----:B------:R-:W-:Y:S01]  /*f2c0*/  PRMT R68, R0, 0x5410, R3 ;  /* 0x0000541000447816 */ /* 0x000fe20000000003 */
[----:B------:R-:W-:Y:S01]  /*f2d0*/  FFMA.FTZ R0, R227, UR33, -R14 ;  /* 0x00000021e3007c23 */ /* 0x000fe2000801080e */
[----:B------:R-:W-:-:S03]  /*f2e0*/  SHF.R.U32.HI R3, RZ, 0x8, R12 ;  /* 0x00000008ff037819 */ /* 0x000fc6000001160c */
[----:B------:R3:W-:Y:S01]  /*f2f0*/  MUFU.EX2 R135, R0 ;  /* 0x0000000000877308 */ /* 0x0007e20000000800 */
[----:B------:R-:W-:Y:S01]  /*f300*/  PRMT R85, R17, 0x5410, R3 ;  /* 0x0000541011557816 */ /* 0x000fe20000000003 */
[----:B------:R-:W-:Y:S01]  /*f310*/  FFMA.FTZ R3, R246, UR33, -R15 ;  /* 0x00000021f6037c23 */ /* 0x000fe2000801080f */
[----:B-1----:R-:W-:-:S05]  /*f320*/  FFMA.FTZ R2, R228, UR33, -R14 ;  /* 0x00000021e4027c23 */ /* 0x002fca000801080e */
[----:B------:R1:W-:Y:S08]  /*f330*/  MUFU.EX2 R132, R3 ;  /* 0x0000000300847308 */ /* 0x0003f00000000800 */
[----:B------:R4:W-:Y:S01]  /*f340*/  MUFU.EX2 R139, R2 ;  /* 0x00000002008b7308 */ /* 0x0009e20000000800 */
[----:B---3--:R-:W-:-:S07]  /*f350*/  FFMA.FTZ R0, R201, UR33, -R14 ;  /* 0x00000021c9007c23 */ /* 0x008fce000801080e */
[----:B------:R3:W-:Y:S01]  /*f360*/  MUFU.EX2 R89, R0 ;  /* 0x0000000000597308 */ /* 0x0007e20000000800 */
[----:B-1----:R-:W-:-:S07]  /*f370*/  FFMA.FTZ R3, R240, UR33, -R15 ;  /* 0x00000021f0037c23 */ /* 0x002fce000801080f */
[----:B------:R1:W-:Y:S01]  /*f380*/  MUFU.EX2 R131, R3 ;  /* 0x0000000300837308 */ /* 0x0003e20000000800 */
[----:B----4-:R-:W-:-:S04]  /*f390*/  SHF.R.U32.HI R2, RZ, 0x8, R35 ;  /* 0x00000008ff027819 */ /* 0x010fc80000011623 */
[----:B------:R-:W-:Y:S02]  /*f3a0*/  PRMT R38, R38, 0x5410, R2 ;  /* 0x0000541026267816 */ /* 0x000fe40000000002 */
[----:B------:R-:W-:Y:S01]  /*f3b0*/  LOP3.LUT R2, R37, 0xff, RZ, 0xc0, !PT ;  /* 0x000000ff25027812 */ /* 0x000fe200078ec0ff */
[----:B---3--:R-:W-:-:S03]  /*f3c0*/  FFMA.FTZ R0, R200, UR33, -R14 ;  /* 0x00000021c8007c23 */ /* 0x008fc6000801080e */
[----:B------:R-:W-:Y:S02]  /*f3d0*/  PRMT R36, R2, 0x5410, R36 ;  /* 0x0000541002247816 */ /* 0x000fe40000000024 */
[----:B------:R-:W-:Y:S01]  /*f3e0*/  SHF.R.U32.HI R2, RZ, 0x8, R30 ;  /* 0x00000008ff027819 */ /* 0x000fe2000001161e */
[----:B------:R3:W-:Y:S03]  /*f3f0*/  MUFU.EX2 R88, R0 ;  /* 0x0000000000587308 */ /* 0x0007e60000000800 */
[----:B------:R-:W-:Y:S01]  /*f400*/  PRMT R93, R34, 0x5410, R2 ;  /* 0x00005410225d7816 */ /* 0x000fe20000000002 */
[----:B-1----:R-:W-:Y:S01]  /*f410*/  FFMA.FTZ R3, R239, UR33, -R15 ;  /* 0x00000021ef037c23 */ /* 0x002fe2000801080f */
[----:B------:R-:W-:-:S03]  /*f420*/  LOP3.LUT R2, R33, 0xff, RZ, 0xc0, !PT ;  /* 0x000000ff21027812 */ /* 0x000fc600078ec0ff */
[----:B------:R1:W-:Y:S01]  /*f430*/  MUFU.EX2 R130, R3 ;  /* 0x0000000300827308 */ /* 0x0003e20000000800 */
[----:B------:R-:W-:Y:S01]  /*f440*/  PRMT R92, R2, 0x5410, R31 ;  /* 0x00005410025c7816 */ /* 0x000fe2000000001f */
[----:B------:R-:W-:-:S06]  /*f450*/  FFMA.FTZ R2, R198, UR33, -R14 ;  /* 0x00000021c6027c23 */ /* 0x000fcc000801080e */
[----:B------:R4:W-:Y:S01]  /*f460*/  MUFU.EX2 R86, R2 ;  /* 0x0000000200567308 */ /* 0x0009e20000000800 */
[----:B---3--:R-:W-:-:S07]  /*f470*/  FFMA.FTZ R0, R197, UR33, -R14 ;  /* 0x00000021c5007c23 */ /* 0x008fce000801080e */
[----:B------:R3:W-:Y:S01]  /*f480*/  MUFU.EX2 R87, R0 ;  /* 0x0000000000577308 */ /* 0x0007e20000000800 */
[----:B-1----:R-:W-:-:S07]  /*f490*/  FFMA.FTZ R3, R233, UR33, -R15 ;  /* 0x00000021e9037c23 */ /* 0x002fce000801080f */
[----:B------:R1:W-:Y:S01]  /*f4a0*/  MUFU.EX2 R129, R3 ;  /* 0x0000000300817308 */ /* 0x0003e20000000800 */
[----:B----4-:R-:W-:-:S07]  /*f4b0*/  FFMA.FTZ R2, R243, UR33, -R15 ;  /* 0x00000021f3027c23 */ /* 0x010fce000801080f */
[----:B------:R4:W-:Y:S01]  /*f4c0*/  MUFU.EX2 R134, R2 ;  /* 0x0000000200867308 */ /* 0x0009e20000000800 */
[----:B---3--:R-:W-:-:S04]  /*f4d0*/  SHF.R.U32.HI R0, RZ, 0x8, R18 ;  /* 0x00000008ff007819 */ /* 0x008fc80000011612 */
[----:B------:R-:W-:Y:S02]  /*f4e0*/  PRMT R21, R29, 0x5410, R0 ;  /* 0x000054101d157816 */ /* 0x000fe40000000000 */
[----:B------:R-:W-:Y:S01]  /*f4f0*/  LOP3.LUT R0, R28, 0xff, RZ, 0xc0, !PT ;  /* 0x000000ff1c007812 */ /* 0x000fe200078ec0ff */
[--C-:B-1----:R-:W-:Y:S01]  /*f500*/  FFMA.FTZ R3, R250, UR33, -R20.reuse ;  /* 0x00000021fa037c23 */ /* 0x102fe20008010814 */
[----:B------:R-:W-:Y:S02]  /*f510*/  FFMA.FTZ R22, R241, UR33, -R20 ;  /* 0x00000021f1167c23 */ /* 0x000fe40008010814 */
[----:B------:R-:W-:Y:S01]  /*f520*/  PRMT R7, R0, 0x5410, R23 ;  /* 0x0000541000077816 */ /* 0x000fe20000000017 */
[----:B------:R-:W-:Y:S01]  /*f530*/  FFMA.FTZ R0, R245, UR33, -R15 ;  /* 0x00000021f5007c23 */ /* 0x000fe2000801080f */
[----:B------:R1:W-:Y:S01]  /*f540*/  MUFU.EX2 R128, R3 ;  /* 0x0000000300807308 */ /* 0x0003e20000000800 */
[----:B------:R-:W-:Y:S01]  /*f550*/  LDSM.16.MT88.4 R28, [R213+0x5800] ;  /* 0x00580000d51c783b */ /* 0x000fe20000004200 */
[----:B----4-:R-:W-:-:S03]  /*f560*/  LOP3.LUT R2, R16, 0xff, RZ, 0xc0, !PT ;  /* 0x000000ff10027812 */ /* 0x010fc600078ec0ff */
[----:B------:R-:W3:Y:S03]  /*f570*/  LDSM.16.MT88.4 R16, [R213+0x5400] ;  /* 0x00540000d510783b */ /* 0x000ee60000004200 */
[----:B------:R4:W3:Y:S01]  /*f580*/  MUFU.EX2 R133, R0 ;  /* 0x0000000000857308 */ /* 0x0008e20000000800 */
[----:B------:R-:W-:Y:S02]  /*f590*/  PRMT R79, R2, 0x5410, R13 ;  /* 0x00005410024f7816 */ /* 0x000fe4000000000d */
[----:B------:R-:W-:-:S04]  /*f5a0*/  SHF.R.U32.HI R2, RZ, 0x10, R10 ;  /* 0x00000010ff027819 */ /* 0x000fc8000001160a */
[----:B------:R-:W-:Y:S01]  /*f5b0*/  LOP3.LUT R2, R2, 0xff, RZ, 0xc0, !PT ;  /* 0x000000ff02027812 */ /* 0x000fe200078ec0ff */
[----:B-1----:R-:W-:Y:S01]  /*f5c0*/  FFMA.FTZ R3, R45, UR33, -R20 ;  /* 0x000000212d037c23 */ /* 0x002fe20008010814 */
[----:B------:R-:W-:Y:S02]  /*f5d0*/  IMAD.MOV.U32 R45, RZ, RZ, R69 ;  /* 0x000000ffff2d7224 */ /* 0x000fe400078e0045 */
[----:B------:R-:W-:Y:S02]  /*f5e0*/  PRMT R11, R2, 0x5410, R4 ;  /* 0x00005410020b7816 */ /* 0x000fe40000000004 */
[----:B------:R-:W-:Y:S02]  /*f5f0*/  LOP3.LUT R4, R8, 0xff, RZ, 0xc0, !PT ;  /* 0x000000ff08047812 */ /* 0x000fe400078ec0ff */
[----:B----4-:R-:W-:-:S04]  /*f600*/  LOP3.LUT R0, R10, 0xffff, RZ, 0xc0, !PT ;  /* 0x0000ffff0a007812 */ /* 0x010fc800078ec0ff */
[----:B------:R-:W-:-:S04]  /*f610*/  SHF.R.U32.HI R0, RZ, 0x8, R0 ;  /* 0x00000008ff007819 */ /* 0x000fc80000011600 */
[----:B------:R-:W-:Y:S02]  /*f620*/  PRMT R12, R5, 0x5410, R0 ;  /* 0x00005410050c7816 */ /* 0x000fe40000000000 */
[----:B------:R-:W-:-:S04]  /*f630*/  LOP3.LUT R0, R8, 0xffff, RZ, 0xc0, !PT ;  /* 0x0000ffff08007812 */ /* 0x000fc800078ec0ff */
[----:B------:R-:W-:Y:S02]  /*f640*/  SHF.R.U32.HI R2, RZ, 0x8, R0 ;  /* 0x00000008ff027819 */ /* 0x000fe40000011600 */
[----:B------:R-:W-:Y:S02]  /*f650*/  SHF.R.U32.HI R0, RZ, 0x10, R8 ;  /* 0x00000010ff007819 */ /* 0x000fe40000011608 */
[----:B------:R-:W-:Y:S02]  /*f660*/  PRMT R84, R4, 0x5410, R2 ;  /* 0x0000541004547816 */ /* 0x000fe40000000002 */
[----:B------:R-:W-:Y:S02]  /*f670*/  SHF.R.U32.HI R4, RZ, 0x18, R8 ;  /* 0x00000018ff047819 */ /* 0x000fe40000011608 */
[----:B------:R-:W-:Y:S02]  /*f680*/  LOP3.LUT R2, R0, 0xff, RZ, 0xc0, !PT ;  /* 0x000000ff00027812 */ /* 0x000fe400078ec0ff */
[----:B------:R-:W-:-:S02]  /*f690*/  LOP3.LUT R0, R9, 0xffff, RZ, 0xc0, !PT ;  /* 0x0000ffff09007812 */ /* 0x000fc400078ec0ff */
[----:B------:R-:W-:Y:S02]  /*f6a0*/  PRMT R78, R2, 0x5410, R4 ;  /* 0x00005410024e7816 */ /* 0x000fe40000000004 */
[----:B------:R-:W-:Y:S02]  /*f6b0*/  SHF.R.U32.HI R2, RZ, 0x8, R0 ;  /* 0x00000008ff027819 */ /* 0x000fe40000011600 */
[----:B------:R-:W-:-:S04]  /*f6c0*/  LOP3.LUT R0, R9, 0xff, RZ, 0xc0, !PT ;  /* 0x000000ff09007812 */ /* 0x000fc800078ec0ff */
[----:B------:R-:W-:Y:S02]  /*f6d0*/  PRMT R6, R0, 0x5410, R2 ;  /* 0x0000541000067816 */ /* 0x000fe40000000002 */
[----:B------:R-:W-:Y:S02]  /*f6e0*/  SHF.R.U32.HI R2, RZ, 0x10, R9 ;  /* 0x00000010ff027819 */ /* 0x000fe40000011609 */
[----:B------:R-:W-:Y:S02]  /*f6f0*/  LOP3.LUT R0, R32, 0xffff, RZ, 0xc0, !PT ;  /* 0x0000ffff20007812 */ /* 0x000fe400078ec0ff */
[----:B------:R-:W-:Y:S02]  /*f700*/  LOP3.LUT R4, R2, 0xff, RZ, 0xc0, !PT ;  /* 0x000000ff02047812 */ /* 0x000fe400078ec0ff */
[----:B------:R-:W-:Y:S02]  /*f710*/  SHF.R.U32.HI R2, RZ, 0x8, R0 ;  /* 0x00000008ff027819 */ /* 0x000fe40000011600 */
[----:B------:R-:W-:-:S04]  /*f720*/  LOP3.LUT R0, R32, 0xff, RZ, 0xc0, !PT ;  /* 0x000000ff20007812 */ /* 0x000fc800078ec0ff */
[----:B------:R-:W-:Y:S01]  /*f730*/  PRMT R70, R0, 0x5410, R2 ;  /* 0x0000541000467816 */ /* 0x000fe20000000002 */
[----:B------:R-:W-:Y:S01]  /*f740*/  FFMA.FTZ R0, R251, UR33, -R20 ;  /* 0x00000021fb007c23 */ /* 0x000fe20008010814 */
[----:B------:R-:W-:-:S03]  /*f750*/  SHF.R.U32.HI R5, RZ, 0x18, R9 ;  /* 0x00000018ff057819 */ /* 0x000fc60000011609 */
[----:B------:R1:W-:Y:S01]  /*f760*/  MUFU.EX2 R107, R0 ;  /* 0x00000000006b7308 */ /* 0x0003e20000000800 */
[----:B------:R-:W-:Y:S01]  /*f770*/  PRMT R5, R4, 0x5410, R5 ;  /* 0x0000541004057816 */ /* 0x000fe20000000005 */
[----:B------:R-:W-:Y:S01]  /*f780*/  FFMA.FTZ R4, R237, UR33, -R15 ;  /* 0x00000021ed047c23 */ /* 0x000fe2000801080f */
[----:B---3--:R-:W-:-:S05]  /*f790*/  F2FP.BF16.F32.PACK_AB R2, R133, R134 ;  /* 0x000000868502723e */ /* 0x008fca00000010ff */
[----:B------:R-:W-:Y:S01]  /*f7a0*/  MUFU.EX2 R110, R4 ;  /* 0x00000004006e7308 */ /* 0x000fe20000000800 */
[----:B-1----:R-:W-:-:S07]  /*f7b0*/  FFMA.FTZ R0, R244, UR33, -R15 ;  /* 0x00000021f4007c23 */ /* 0x002fce000801080f */
[----:B------:R1:W-:Y:S02]  /*f7c0*/  MUFU.EX2 R111, R0 ;  /* 0x00000000006f7308 */ /* 0x0003e40000000800 */
[----:B-1----:R-:W-:-:S05]  /*f7d0*/  HSET2.LE.AND R0, R6, R229, PT ;  /* 0x000000e506007233 */ /* 0x002fca0003803000 */
[----:B------:R-:W-:Y:S02]  /*f7e0*/  LOP3.LUT R4, R0, R2, RZ, 0xc0, !PT ;  /* 0x0000000200047212 */ /* 0x000fe400078ec0ff */
[----:B------:R-:W-:Y:S02]  /*f7f0*/  HSET2.LE.AND R0, R21, R229, PT ;  /* 0x000000e515007233 */ /* 0x000fe40003803000 */
[----:B------:R-:W-:-:S04]  /*f800*/  F2FP.BF16.F32.PACK_AB R2, R131, R132 ;  /* 0x000000848302723e */ /* 0x000fc800000010ff */
[----:B------:R-:W-:Y:S01]  /*f810*/  LOP3.LUT R6, R0, R2, RZ, 0xc0, !PT ;  /* 0x0000000200067212 */ /* 0x000fe200078ec0ff */
[----:B--2---:R-:W-:Y:S02]  /*f820*/  FFMA.FTZ R2, R39, UR33, -R20 ;  /* 0x0000002127027c23 */ /* 0x004fe40008010814 */
[----:B------:R-:W2:Y:S01]  /*f830*/  LDL.LU R39, [R1+0x4] ;  /* 0x0000040001277983 */ /* 0x000ea20000300800 */
[----:B------:R-:W-:-:S04]  /*f840*/  FFMA.FTZ R8, R249, UR33, -R15 ;  /* 0x00000021f9087c23 */ /* 0x000fc8000801080f */
[----:B------:R2:W-:Y:S02]  /*f850*/  MUFU.EX2 R109, R8 ;  /* 0x00000008006d7308 */ /* 0x0005e40000000800 */
[----:B--2---:R-:W-:Y:S01]  /*f860*/  FFMA.FTZ R8, R39, UR33, -R20 ;  /* 0x0000002127087c23 */ /* 0x004fe20008010814 */
[----:B------:R-:W-:Y:S02]  /*f870*/  IMAD.MOV.U32 R39, RZ, RZ, R199 ;  /* 0x000000ffff277224 */ /* 0x000fe400078e00c7 */
[----:B------:R-:W-:Y:S02]  /*f880*/  IMAD.MOV.U32 R199, RZ, RZ, R209 ;  /* 0x000000ffffc77224 */ /* 0x000fe400078e00d1 */
[----:B------:R-:W-:Y:S02]  /*f890*/  IMAD.MOV.U32 R209, RZ, RZ, R210 ;  /* 0x000000ffffd17224 */ /* 0x000fe400078e00d2 */
[----:B------:R-:W-:Y:S01]  /*f8a0*/  FFMA.FTZ R34, R39, UR33, -R20 ;  /* 0x0000002127227c23 */ /* 0x000fe20008010814 */
        /* <DEDUP_REMOVED lines=29> */
[----:B------:R-:W-:Y:S01]  /*fa80*/  IMAD.MOV.U32 R202, RZ, RZ, R204 ;  /* 0x000000ffffca7224 */ /* 0x000fe200078e00cc */
[----:B------:R-:W2:Y:S01]  /*fa90*/  LDL.LU R238, [R1+0xa4] ;  /* 0x0000a40001ee7983 */ /* 0x000ea20000300800 */
[----:B------:R-:W-:-:S02]  /*faa0*/  IMAD.MOV.U32 R204, RZ, RZ, R48 ;  /* 0x000000ffffcc7224 */ /* 0x000fc400078e0030 */
[----:B------:R-:W-:Y:S01]  /*fab0*/  IMAD.MOV.U32 R48, RZ, RZ, R49 ;  /* 0x000000ffff307224 */ /* 0x000fe200078e0031 */
[----:B------:R-:W3:Y:S01]  /*fac0*/  LDL.LU R60, [R1] ;  /* 0x00000000013c7983 */ /* 0x000ee20000300800 */
[----:B------:R-:W-:Y:S02]  /*fad0*/  IMAD.MOV.U32 R49, RZ, RZ, R50 ;  /* 0x000000ffff317224 */ /* 0x000fe400078e0032 */
[----:B------:R-:W-:Y:S02]  /*fae0*/  IMAD.MOV.U32 R50, RZ, RZ, R51 ;  /* 0x000000ffff327224 */ /* 0x000fe400078e0033 */
[----:B------:R-:W-:Y:S02]  /*faf0*/  IMAD.MOV.U32 R51, RZ, RZ, R171 ;  /* 0x000000ffff337224 */ /* 0x000fe400078e00ab */
[----:B------:R-:W-:Y:S02]  /*fb00*/  IMAD.MOV.U32 R171, RZ, RZ, R127 ;  /* 0x000000ffffab7224 */ /* 0x000fe400078e007f */
[----:B------:R-:W4:Y:S01]  /*fb10*/  LDL.LU R127, [R1+0xa0] ;  /* 0x0000a000017f7983 */ /* 0x000f220000300800 */
[----:B------:R-:W-:-:S02]  /*fb20*/  IMAD.MOV.U32 R195, RZ, RZ, R39 ;  /* 0x000000ffffc37224 */ /* 0x000fc400078e0027 */
[----:B------:R-:W-:Y:S02]  /*fb30*/  IMAD.MOV.U32 R39, RZ, RZ, R210 ;  /* 0x000000ffff277224 */ /* 0x000fe400078e00d2 */
[----:B------:R-:W-:Y:S02]  /*fb40*/  IMAD.MOV.U32 R210, RZ, RZ, R44 ;  /* 0x000000ffffd27224 */ /* 0x000fe400078e002c */
[----:B------:R-:W-:Y:S02]  /*fb50*/  IMAD.MOV.U32 R192, RZ, RZ, R209 ;  /* 0x000000ffffc07224 */ /* 0x000fe400078e00d1 */
[----:B------:R-:W-:Y:S02]  /*fb60*/  IMAD.MOV.U32 R44, RZ, RZ, R208 ;  /* 0x000000ffff2c7224 */ /* 0x000fe400078e00d0 */
[----:B------:R-:W-:Y:S01]  /*fb70*/  IMAD.MOV.U32 R209, RZ, RZ, R211 ;  /* 0x000000ffffd17224 */ /* 0x000fe200078e00d3 */
[----:B------:R1:W4:Y:S01]  /*fb80*/  MUFU.EX2 R126, R3 ;  /* 0x00000003007e7308 */ /* 0x0003220000000800 */
[----:B------:R-:W-:-:S02]  /*fb90*/  IMAD.MOV.U32 R211, RZ, RZ, R61 ;  /* 0x000000ffffd37224 */ /* 0x000fc400078e003d */
[----:B------:R-:W-:Y:S01]  /*fba0*/  FFMA.FTZ R21, R247, UR33, -R20 ;  /* 0x00000021f7157c23 */ /* 0x000fe20008010814 */
[----:B------:R-:W-:Y:S02]  /*fbb0*/  IMAD.MOV.U32 R208, RZ, RZ, R62 ;  /* 0x000000ffffd07224 */ /* 0x000fe400078e003e */
[----:B------:R-:W-:Y:S01]  /*fbc0*/  FFMA.FTZ R62, R230, UR33, -R20 ;  /* 0x00000021e63e7c23 */ /* 0x000fe20008010814 */
        /* <DEDUP_REMOVED lines=8> */
[----:B------:R-:W-:Y:S01]  /*fc50*/  FFMA.FTZ R69, R136, UR33, -R14 ;  /* 0x0000002188457c23 */ /* 0x000fe2000801080e */
[----:B------:R-:W-:Y:S02]  /*fc60*/  IMAD.MOV.U32 R144, RZ, RZ, R221 ;  /* 0x000000ffff907224 */ /* 0x000fe400078e00dd */
[----:B------:R-:W-:Y:S01]  /*fc70*/  FFMA.FTZ R14, R227, R123, R37 ;  /* 0x0000007be30e7223 */ /* 0x000fe20000010025 */
[--C-:B--2---:R-:W-:Y:S01]  /*fc80*/  FFMA.FTZ R61, R238, UR33, -R20.reuse ;  /* 0x00000021ee3d7c23 */ /* 0x104fe20008010814 */
[----:B---3--:R-:W-:Y:S01]  /*fc90*/  FFMA.FTZ R60, R60, UR33, -R20 ;  /* 0x000000213c3c7c23 */ /* 0x008fe20008010814 */
[----:B------:R-:W-:-:S02]  /*fca0*/  FFMA.FTZ R20, R195, R121, R143 ;  /* 0x00000079c3147223 */ /* 0x000fc4000001008f */
[----:B------:R-:W2:Y:S04]  /*fcb0*/  LDL.LU R195, [R1+0x1c] ;  /* 0x00001c0001c37983 */ /* 0x000ea80000300800 */
[----:B------:R-:W3:Y:S01]  /*fcc0*/  LDL.LU R221, [R1+0x9c] ;  /* 0x00009c0001dd7983 */ /* 0x000ee20000300800 */
[----:B----4-:R-:W-:-:S03]  /*fcd0*/  IMAD.MOV.U32 R45, RZ, RZ, R127 ;  /* 0x000000ffff2d7224 */ /* 0x010fc600078e007f */
[----:B------:R-:W4:Y:S04]  /*fce0*/  LDL.LU R127, [R1+0x98] ;  /* 0x00009800017f7983 */ /* 0x000f280000300800 */
[----:B------:R-:W2:Y:S01]  /*fcf0*/  LDL.LU R227, [R1+0x24] ;  /* 0x0000240001e37983 */ /* 0x000ea20000300800 */
[----:B------:R-:W-:-:S04]  /*fd00*/  IMAD.MOV.U32 R228, RZ, RZ, R51 ;  /* 0x000000ffffe47224 */ /* 0x000fc800078e0033 */
[----:B------:R-:W-:Y:S01]  /*fd10*/  IMAD.MOV.U32 R201, RZ, RZ, R228 ;  /* 0x000000ffffc97224 */ /* 0x000fe200078e00e4 */
[----:B------:R1:W1:Y:S01]  /*fd20*/  MUFU.EX2 R125, R3 ;  /* 0x00000003007d7308 */ /* 0x0002620000000800 */
[----:B------:R-:W-:Y:S01]  /*fd30*/  HSET2.LE.AND R0, R38, R229, PT ;  /* 0x000000e526007233 */ /* 0x000fe20003803000 */
[----:B------:R-:W-:-:S06]  /*fd40*/  FFMA.FTZ R9, R248, UR33, -R15 ;  /* 0x00000021f8097c23 */ /* 0x000fcc000801080f */
[----:B------:R1:W-:Y:S02]  /*fd50*/  MUFU.EX2 R106, R2 ;  /* 0x00000002006a7308 */ /* 0x0003e40000000800 */
[----:B-1----:R-:W-:Y:S02]  /*fd60*/  HSET2.LE.AND R3, R5, R229, PT ;  /* 0x000000e505037233 */ /* 0x002fe40003803000 */
[----:B------:R-:W-:-:S04]  /*fd70*/  F2FP.BF16.F32.PACK_AB R5, R126, R128 ;  /* 0x000000807e05723e */ /* 0x000fc800000010ff */
[----:B------:R-:W-:Y:S02]  /*fd80*/  LOP3.LUT R5, R3, R5, RZ, 0xc0, !PT ;  /* 0x0000000503057212 */ /* 0x000fe400078ec0ff */
[----:B------:R-:W-:Y:S02]  /*fd90*/  HSET2.LE.AND R3, R7, R229, PT ;  /* 0x000000e507037233 */ /* 0x000fe40003803000 */
[----:B------:R-:W-:Y:S02]  /*fda0*/  F2FP.BF16.F32.PACK_AB R7, R107, R125 ;  /* 0x0000007d6b07723e */ /* 0x000fe400000010ff */
[----:B------:R-:W-:Y:S01]  /*fdb0*/  F2FP.BF16.F32.PACK_AB R2, R174, R177 ;  /* 0x000000b1ae02723e */ /* 0x000fe200000010ff */
[----:B------:R1:W-:Y:S01]  /*fdc0*/  MUFU.EX2 R108, R9 ;  /* 0x00000009006c7308 */ /* 0x0003e20000000800 */
[----:B------:R-:W-:Y:S02]  /*fdd0*/  LOP3.LUT R7, R3, R7, RZ, 0xc0, !PT ;  /* 0x0000000703077212 */ /* 0x000fe400078ec0ff */
[----:B------:R-:W-:-:S02]  /*fde0*/  LOP3.LUT R10, R0, R2, RZ, 0xc0, !PT ;  /* 0x00000002000a7212 */ /* 0x000fc400078ec0ff */
[--C-:B------:R-:W-:Y:S02]  /*fdf0*/  HSET2.LE.AND R0, R36, R229.reuse, PT ;  /* 0x000000e524007233 */ /* 0x100fe40003803000 */
[--C-:B------:R-:W-:Y:S01]  /*fe00*/  HSET2.LE.AND R3, R12, R229.reuse, PT ;  /* 0x000000e50c037233 */ /* 0x100fe20003803000 */
[----:B------:R1:W3:Y:S01]  /*fe10*/  MUFU.EX2 R105, R8 ;  /* 0x0000000800697308 */ /* 0x0002e20000000800 */
[----:B------:R-:W-:Y:S02]  /*fe20*/  F2FP.BF16.F32.PACK_AB R2, R135, R139 ;  /* 0x0000008b8702723e */ /* 0x000fe400000010ff */
[----:B------:R-:W-:Y:S02]  /*fe30*/  F2FP.BF16.F32.PACK_AB R12, R173, R172 ;  /* 0x000000acad0c723e */ /* 0x000fe400000010ff */
[----:B-1----:R-:W-:Y:S02]  /*fe40*/  HSET2.LE.AND R9, R11, R229, PT ;  /* 0x000000e50b097233 */ /* 0x002fe40003803000 */
[----:B------:R-:W-:-:S02]  /*fe50*/  LOP3.LUT R11, R0, R2, RZ, 0xc0, !PT ;  /* 0x00000002000b7212 */ /* 0x000fc400078ec0ff */
[----:B------:R-:W-:Y:S02]  /*fe60*/  F2FP.BF16.F32.PACK_AB R8, R176, R178 ;  /* 0x000000b2b008723e */ /* 0x000fe400000010ff */
[----:B------:R-:W-:Y:S02]  /*fe70*/  LOP3.LUT R9, R9, R12, RZ, 0xc0, !PT ;  /* 0x0000000c09097212 */ /* 0x000fe400078ec0ff */
[----:B------:R-:W-:Y:S01]  /*fe80*/  LOP3.LUT R8, R3, R8, RZ, 0xc0, !PT ;  /* 0x0000000803087212 */ /* 0x000fe200078ec0ff */
[----:B------:R-:W-:Y:S02]  /*fe90*/  IMAD.MOV.U32 R37, RZ, RZ, R44 ;  /* 0x000000ffff257224 */ /* 0x000fe400078e002c */
[----:B------:R-:W-:Y:S01]  /*fea0*/  FADD.FTZ R2, R201, R14 ;  /* 0x0000000ec9027221 */ /* 0x000fe20000010000 */
[----:B------:R-:W-:Y:S01]  /*feb0*/  MUFU.EX2 R104, R21 ;  /* 0x0000001500687308 */ /* 0x000fe20000000800 */
[----:B------:R-:W-:Y:S02]  /*fec0*/  IMAD.MOV.U32 R197, RZ, RZ, R37 ;  /* 0x000000ffffc57224 */ /* 0x000fe400078e0025 */
[----:B------:R-:W-:Y:S01]  /*fed0*/  FADD.FTZ R0, R159, R20 ;  /* 0x000000149f007221 */ /* 0x000fe20000010000 */
[--C-:B------:R-:W-:Y:S01]  /*fee0*/  FFMA.FTZ R33, R235, UR33, -R15.reuse ;  /* 0x00000021eb217c23 */ /* 0x100fe2000801080f */
[----:B------:R-:W-:Y:S01]  /*fef0*/  FFMA.FTZ R35, R234, UR33, -R15 ;  /* 0x00000021ea237c23 */ /* 0x000fe2000801080f */
[----:B------:R-:W-:-:S02]  /*ff00*/  IMAD.MOV.U32 R194, RZ, RZ, R226 ;  /* 0x000000ffffc27224 */ /* 0x000fc400078e00e2 */
[----:B------:R-:W-:Y:S02]  /*ff10*/  IMAD.MOV.U32 R192, RZ, RZ, R211 ;  /* 0x000000ffffc07224 */ /* 0x000fe400078e00d3 */
[----:B------:R-:W-:Y:S02]  /*ff20*/  IMAD.MOV.U32 R226, RZ, RZ, R206 ;  /* 0x000000ffffe27224 */ /* 0x000fe400078e00ce */
[----:B------:R-:W-:Y:S02]  /*ff30*/  IMAD.MOV.U32 R211, RZ, RZ, R202 ;  /* 0x000000ffffd37224 */ /* 0x000fe400078e00ca */
[----:B------:R-:W-:Y:S02]  /*ff40*/  IMAD.MOV.U32 R206, RZ, RZ, R48 ;  /* 0x000000ffffce7224 */ /* 0x000fe400078e0030 */
[----:B------:R-:W-:Y:S01]  /*ff50*/  IMAD.MOV.U32 R202, RZ, RZ, R49 ;  /* 0x000000ffffca7224 */ /* 0x000fe200078e0031 */
[----:B------:R-:W-:Y:S01]  /*ff60*/  HMMA.16816.F32.BF16 R52, R4, R18, R52 ;  /* 0x000000120434723c */ /* 0x000fe20000041834 */
[----:B------:R-:W-:Y:S01]  /*ff70*/  FADD.FTZ R2, R197, R2 ;  /* 0x00000002c5027221 */ /* 0x000fe20000010000 */
[----:B------:R-:W-:-:S04]  /*ff80*/  HSET2.LE.AND R12, R74, R229, PT ;  /* 0x000000e54a0c7233 */ /* 0x000fc80003803000 */
[----:B------:R-:W-:Y:S01]  /*ff90*/  HMMA.16816.F32.BF16 R160, R8, R24, R160 ;  /* 0x0000001808a0723c */ /* 0x000fe200000418a0 */
[----:B------:R-:W-:Y:S01]  /*ffa0*/  MUFU.EX2 R34, R34 ;  /* 0x0000002200227308 */ /* 0x000fe20000000800 */
[----:B------:R-:W-:-:S04]  /*ffb0*/  IMAD.MOV.U32 R246, RZ, RZ, R220 ;  /* 0x000000fffff67224 */ /* 0x000fc800078e00dc */
[----:B------:R-:W-:Y:S03]  /*ffc0*/  HMMA.16816.F32.BF16 R40, R8, R18, R40 ;  /* 0x000000120828723c */ /* 0x000fe60000041828 */
[----:B------:R-:W-:Y:S08]  /*ffd0*/  MUFU.EX2 R60, R60 ;  /* 0x0000003c003c7308 */ /* 0x000ff00000000800 */
[----:B------:R-:W-:Y:S08]  /*ffe0*/  MUFU.EX2 R33, R33 ;  /* 0x0000002100217308 */ /* 0x000ff00000000800 */
[----:B------:R-:W-:Y:S01]  /*fff0*/  MUFU.EX2 R35, R35 ;  /* 0x0000002300237308 */ /* 0x000fe20000000800 */
[----:B------:R-:W-:-:S02]  /*10000*/  IMAD.MOV.U32 R245, RZ, RZ, R151 ;  /* 0x000000fffff57224 */ /* 0x000fc400078e0097 */
[----:B------:R-:W-:-:S05]  /*10010*/  IMAD.MOV.U32 R243, RZ, RZ, R150 ;  /* 0x000000fffff37224 */ /* 0x000fca00078e0096 */
[----:B------:R-:W-:Y:S08]  /*10020*/  MUFU.EX2 R61, R61 ;  /* 0x0000003d003d7308 */ /* 0x000ff00000000800 */
[----:B------:R-:W-:Y:S01]  /*10030*/  MUFU.EX2 R62, R62 ;  /* 0x0000003e003e7308 */ /* 0x000fe20000000800 */
[----:B----4-:R-:W-:Y:S02]  /*10040*/  IMAD.MOV.U32 R228, RZ, RZ, R127 ;  /* 0x000000ffffe47224 */ /* 0x010fe400078e007f */
[----:B--2---:R-:W-:-:S02]  /*10050*/  FFMA.FTZ R13, R227, R122, R103 ;  /* 0x0000007ae30d7223 */ /* 0x004fc40000010067 */
[----:B------:R-:W2:Y:S04]  /*10060*/  LDL.LU R103, [R1+0x94] ;  /* 0x0000940001677983 */ /* 0x000ea80000300800 */
[----:B------:R-:W4:Y:S01]  /*10070*/  LDL.LU R127, [R1+0x90] ;  /* 0x00009000017f7983 */ /* 0x000f220000300800 */
[----:B------:R-:W-:Y:S02]  /*10080*/  IMAD.MOV.U32 R201, RZ, RZ, R228 ;  /* 0x000000ffffc97224 */ /* 0x000fe400078e00e4 */
[----:B------:R-:W-:Y:S02]  /*10090*/  IMAD.MOV.U32 R228, RZ, RZ, R39 ;  /* 0x000000ffffe47224 */ /* 0x000fe400078e0027 */
[----:B------:R-:W-:Y:S01]  /*100a0*/  HMMA.16816.F32.BF16 R36, R8, R16, R80 ;  /* 0x000000100824723c */ /* 0x000fe20000041850 */
[----:B------:R1:W3:Y:S01]  /*100b0*/  MUFU.EX2 R80, R22 ;  /* 0x0000001600507308 */ /* 0x0002e20000000800 */
[----:B------:R-:W-:-:S02]  /*100c0*/  IMAD.MOV.U32 R227, RZ, RZ, R45 ;  /* 0x000000ffffe37224 */ /* 0x000fc400078e002d */
[----:B------:R-:W-:Y:S01]  /*100d0*/  FFMA.FTZ R15, R195, R120, R141 ;  /* 0x00000078c30f7223 */ /* 0x000fe2000001008d */
[----:B------:R-:W-:Y:S02]  /*100e0*/  IMAD.MOV.U32 R195, RZ, RZ, R210 ;  /* 0x000000ffffc37224 */ /* 0x000fe400078e00d2 */
[----:B------:R-:W-:Y:S02]  /*100f0*/  IMAD.MOV.U32 R210, RZ, RZ, R208 ;  /* 0x000000ffffd27224 */ /* 0x000fe400078e00d0 */
[----:B------:R-:W-:Y:S02]  /*10100*/  IMAD.MOV.U32 R208, RZ, RZ, R204 ;  /* 0x000000ffffd07224 */ /* 0x000fe400078e00cc */
[----:B------:R-:W-:Y:S01]  /*10110*/  IMAD.MOV.U32 R200, RZ, RZ, R227 ;  /* 0x000000ffffc87224 */ /* 0x000fe200078e00e3 */
[----:B-1----:R-:W1:Y:S01]  /*10120*/  LDSM.16.MT88.4 R20, [R214+0x5800] ;  /* 0x00580000d614783b */ /* 0x002e620000004200 */
[----:B------:R-:W-:Y:S01]  /*10130*/  IMAD.MOV.U32 R204, RZ, RZ, R50 ;  /* 0x000000ffffcc7224 */ /* 0x000fe200078e0032 */
[----:B------:R-:W-:Y:S01]  /*10140*/  HMMA.16816.F32.BF16 R44, R4, R26, R116 ;  /* 0x0000001a042c723c */ /* 0x000fe20000041874 */
[----:B------:R-:W-:-:S02]  /*10150*/  IMAD.MOV.U32 R197, RZ, RZ, R200 ;  /* 0x000000ffffc57224 */ /* 0x000fc400078e00c8 */
[----:B------:R-:W-:-:S03]  /*10160*/  IMAD.MOV.U32 R200, RZ, RZ, R201 ;  /* 0x000000ffffc87224 */ /* 0x000fc600078e00c9 */
[----:B------:R-:W-:Y:S01]  /*10170*/  HMMA.16816.F32.BF16 R48, R4, R16, R56 ;  /* 0x000000100430723c */ /* 0x000fe20000041838 */
[----:B------:R-:W-:-:S05]  /*10180*/  IMAD.MOV.U32 R227, RZ, RZ, R203 ;  /* 0x000000ffffe37224 */ /* 0x000fca00078e00cb */
[----:B------:R-:W-:Y:S01]  /*10190*/  HMMA.16816.F32.BF16 R56, R4, R24, R112 ;  /* 0x000000180438723c */ /* 0x000fe20000041870 */
[----:B------:R-:W-:Y:S01]  /*101a0*/  FADD.FTZ R3, R154, R15 ;  /* 0x0000000f9a037221 */ /* 0x000fe20000010000 */
[----:B------:R-:W-:-:S05]  /*101b0*/  IMAD.MOV.U32 R203, RZ, RZ, R168 ;  /* 0x000000ffffcb7224 */ /* 0x000fca00078e00a8 */
[----:B------:R-:W-:Y:S01]  /*101c0*/  FADD.FTZ R5, R236, R13 ;  /* 0x0000000dec057221 */ /* 0x000fe20000010000 */
[----:B------:R-:W-:Y:S01]  /*101d0*/  FADD.FTZ R4, R158, R0 ;  /* 0x000000009e047221 */ /* 0x000fe20000010000 */
[----:B------:R-:W-:Y:S02]  /*101e0*/  IMAD.MOV.U32 R168, RZ, RZ, R169 ;  /* 0x000000ffffa87224 */ /* 0x000fe400078e00a9 */
[----:B------:R-:W-:Y:S01]  /*101f0*/  FADD.FTZ R3, R157, R3 ;  /* 0x000000039d037221 */ /* 0x000fe20000010000 */
[----:B------:R-:W-:Y:S01]  /*10200*/  FADD.FTZ R0, R197, R5 ;  /* 0x00000005c5007221 */ /* 0x000fe20000010000 */
[----:B------:R-:W-:Y:S01]  /*10210*/  IMAD.MOV.U32 R197, RZ, RZ, R200 ;  /* 0x000000ffffc57224 */ /* 0x000fe200078e00c8 */
[----:B------:R-:W-:Y:S01]  /*10220*/  HSET2.LE.AND R6, R75, R229, PT ;  /* 0x000000e54b067233 */ /* 0x000fe20003803000 */
[----:B------:R-:W-:Y:S02]  /*10230*/  IMAD.MOV.U32 R169, RZ, RZ, R224 ;  /* 0x000000ffffa97224 */ /* 0x000fe400078e00e0 */
[----:B---3--:R-:W-:Y:S01]  /*10240*/  FADD.FTZ R15, R221, R0 ;  /* 0x00000000dd0f7221 */ /* 0x008fe20000010000 */
[----:B------:R-:W-:-:S02]  /*10250*/  IMAD.MOV.U32 R201, RZ, RZ, R203 ;  /* 0x000000ffffc97224 */ /* 0x000fc400078e00cb */
[----:B------:R-:W-:Y:S01]  /*10260*/  FADD.FTZ R16, R197, R2 ;  /* 0x00000002c5107221 */ /* 0x000fe20000010000 */
[----:B------:R-:W-:Y:S01]  /*10270*/  IMAD.MOV.U32 R203, RZ, RZ, R168 ;  /* 0x000000ffffcb7224 */ /* 0x000fe200078e00a8 */
[--C-:B------:R-:W-:Y:S01]  /*10280*/  HSET2.LE.AND R0, R71, R229.reuse, PT ;  /* 0x000000e547007233 */ /* 0x100fe20003803000 */
[----:B------:R-:W-:Y:S01]  /*10290*/  IMAD.MOV.U32 R168, RZ, RZ, R169 ;  /* 0x000000ffffa87224 */ /* 0x000fe200078e00a9 */
[----:B------:R-:W-:Y:S01]  /*102a0*/  F2FP.BF16.F32.PACK_AB R2, R129, R130 ;  /* 0x000000828102723e */ /* 0x000fe200000010ff */
[----:B------:R-:W-:Y:S02]  /*102b0*/  IMAD.MOV.U32 R169, RZ, RZ, R170 ;  /* 0x000000ffffa97224 */ /* 0x000fe400078e00aa */
[----:B------:R-:W-:Y:S01]  /*102c0*/  FADD.FTZ R17, R164, R3 ;  /* 0x00000003a4117221 */ /* 0x000fe20000010000 */
[----:B------:R-:W-:Y:S02]  /*102d0*/  IMAD.MOV.U32 R170, RZ, RZ, R171 ;  /* 0x000000ffffaa7224 */ /* 0x000fe400078e00ab */
[----:B------:R-:W-:Y:S01]  /*102e0*/  FADD.FTZ R14, R167, R4 ;  /* 0x00000004a70e7221 */ /* 0x000fe20000010000 */
[----:B------:R-:W-:Y:S01]  /*102f0*/  IMAD.MOV.U32 R171, RZ, RZ, R148 ;  /* 0x000000ffffab7224 */ /* 0x000fe200078e0094 */
[--C-:B------:R-:W-:Y:S01]  /*10300*/  HSET2.LE.AND R3, R68, R229.reuse, PT ;  /* 0x000000e544037233 */ /* 0x100fe20003803000 */
[----:B------:R-:W-:Y:S01]  /*10310*/  IMAD.MOV.U32 R200, RZ, RZ, R203 ;  /* 0x000000ffffc87224 */ /* 0x000fe200078e00cb */
[----:B------:R-:W-:Y:S01]  /*10320*/  F2FP.BF16.F32.PACK_AB R5, R105, R106 ;  /* 0x0000006a6905723e */ /* 0x000fe200000010ff */
[----:B------:R-:W-:Y:S01]  /*10330*/  IMAD.MOV.U32 R148, RZ, RZ, R149 ;  /* 0x000000ffff947224 */ /* 0x000fe200078e0095 */
[----:B------:R-:W-:Y:S01]  /*10340*/  LOP3.LUT R4, R0, R2, RZ, 0xc0, !PT ;  /* 0x0000000200047212 */ /* 0x000fe200078ec0ff */
[----:B------:R-:W-:Y:S01]  /*10350*/  IMAD.MOV.U32 R203, RZ, RZ, R168 ;  /* 0x000000ffffcb7224 */ /* 0x000fe200078e00a8 */
[--C-:B------:R-:W-:Y:S01]  /*10360*/  HSET2.LE.AND R0, R91, R229.reuse, PT ;  /* 0x000000e55b007233 */ /* 0x100fe20003803000 */
[----:B------:R-:W-:Y:S01]  /*10370*/  IMAD.MOV.U32 R149, RZ, RZ, R223 ;  /* 0x000000ffff957224 */ /* 0x000fe200078e00df */
[----:B------:R-:W-:Y:S01]  /*10380*/  F2FP.BF16.F32.PACK_AB R2, R96, R97 ;  /* 0x000000616002723e */ /* 0x000fe200000010ff */
[----:B------:R-:W-:Y:S01]  /*10390*/  IMAD.MOV.U32 R168, RZ, RZ, R169 ;  /* 0x000000ffffa87224 */ /* 0x000fe200078e00a9 */
[----:B------:R-:W-:Y:S01]  /*103a0*/  F2FP.BF16.F32.PACK_AB R7, R110, R111 ;  /* 0x0000006f6e07723e */ /* 0x000fe200000010ff */
[----:B------:R-:W-:Y:S01]  /*103b0*/  IMAD.MOV.U32 R169, RZ, RZ, R170 ;  /* 0x000000ffffa97224 */ /* 0x000fe200078e00aa */
[----:B------:R-:W-:Y:S01]  /*103c0*/  LOP3.LUT R5, R3, R5, RZ, 0xc0, !PT ;  /* 0x0000000503057212 */ /* 0x000fe200078ec0ff */
[----:B------:R-:W-:Y:S01]  /*103d0*/  IMAD.MOV.U32 R170, RZ, RZ, R171 ;  /* 0x000000ffffaa7224 */ /* 0x000fe200078e00ab */
[----:B------:R-:W-:Y:S01]  /*103e0*/  F2FP.BF16.F32.PACK_AB R13, R80, R104 ;  /* 0x00000068500d723e */ /* 0x000fe200000010ff */
[----:B------:R-:W-:Y:S01]  /*103f0*/  IMAD.MOV.U32 R171, RZ, RZ, R148 ;  /* 0x000000ffffab7224 */ /* 0x000fe200078e0094 */
[----:B------:R-:W-:Y:S01]  /*10400*/  HMMA.16816.F32.BF16 R24, R8, R26, R64 ;  /* 0x0000001a0818723c */ /* 0x000fe20000041840 */
[----:B------:R-:W-:Y:S01]  /*10410*/  IMAD.MOV.U32 R148, RZ, RZ, R149 ;  /* 0x000000ffff947224 */ /* 0x000fe200078e0095 */
[----:B------:R-:W-:Y:S01]  /*10420*/  HSET2.LE.AND R3, R90, R229, PT ;  /* 0x000000e55a037233 */ /* 0x000fe20003803000 */
[----:B------:R-:W-:Y:S01]  /*10430*/  IMAD.MOV.U32 R149, RZ, RZ, R222 ;  /* 0x000000ffff957224 */ /* 0x000fe200078e00de */
[----:B------:R-:W-:Y:S01]  /*10440*/  LOP3.LUT R6, R6, R7, RZ, 0xc0, !PT ;  /* 0x0000000706067212 */ /* 0x000fe200078ec0ff */
[----:B------:R-:W-:Y:S01]  /*10450*/  IMAD.MOV.U32 R233, RZ, RZ, R212 ;  /* 0x000000ffffe97224 */ /* 0x000fe200078e00d4 */
[----:B------:R3:W5:Y:S01]  /*10460*/  LDL.LU R236, [R1+0x8c] ;  /* 0x00008c0001ec7983 */ /* 0x0007620000300800 */
[----:B------:R-:W-:-:S02]  /*10470*/  F2FP.BF16.F32.PACK_AB R11, R86, R87 ;  /* 0x00000057560b723e */ /* 0x000fc400000010ff */
[----:B------:R-:W-:Y:S02]  /*10480*/  LOP3.LUT R10, R0, R2, RZ, 0xc0, !PT ;  /* 0x00000002000a7212 */ /* 0x000fe400078ec0ff */
[----:B------:R-:W-:Y:S01]  /*10490*/  SHF.R.U32.HI R8, RZ, 0x10, R32 ;  /* 0x00000010ff087819 */ /* 0x000fe20000011620 */
[----:B------:R-:W-:Y:S01]  /*104a0*/  IMAD.MOV.U32 R198, RZ, RZ, R149 ;  /* 0x000000ffffc67224 */ /* 0x000fe200078e0095 */
[----:B------:R-:W-:Y:S01]  /*104b0*/  HSET2.LE.AND R0, R77, R229, PT ;  /* 0x000000e54d007233 */ /* 0x000fe20003803000 */
[----:B------:R-:W-:Y:S01]  /*104c0*/  FADD.FTZ R14, R165, R14 ;  /* 0x0000000ea50e7221 */ /* 0x000fe20000010000 */
[----:B------:R-:W-:Y:S01]  /*104d0*/  F2FP.BF16.F32.PACK_AB R2, R98, R175 ;  /* 0x000000af6202723e */ /* 0x000fe200000010ff */
[----:B------:R-:W-:Y:S01]  /*104e0*/  IMAD.MOV.U32 R197, RZ, RZ, R203 ;  /* 0x000000ffffc57224 */ /* 0x000fe200078e00cb */
[----:B------:R-:W-:Y:S01]  /*104f0*/  LOP3.LUT R7, R12, R13, RZ, 0xc0, !PT ;  /* 0x0000000d0c077212 */ /* 0x000fe200078ec0ff */
[----:B------:R3:W5:Y:S01]  /*10500*/  LDL.LU R224, [R1+0x88] ;  /* 0x0000880001e07983 */ /* 0x0007620000300800 */
[----:B------:R-:W-:-:S02]  /*10510*/  LOP3.LUT R11, R3, R11, RZ, 0xc0, !PT ;  /* 0x0000000b030b7212 */ /* 0x000fc400078ec0ff */
[--C-:B------:R-:W-:Y:S02]  /*10520*/  HSET2.LE.AND R3, R76, R229.reuse, PT ;  /* 0x000000e54c037233 */ /* 0x100fe40003803000 */
[----:B------:R-:W-:Y:S02]  /*10530*/  F2FP.BF16.F32.PACK_AB R9, R88, R89 ;  /* 0x000000595809723e */ /* 0x000fe400000010ff */
[----:B------:R-:W-:Y:S02]  /*10540*/  LOP3.LUT R12, R8, 0xff, RZ, 0xc0, !PT ;  /* 0x000000ff080c7812 */ /* 0x000fe400078ec0ff */
[----:B------:R-:W-:Y:S01]  /*10550*/  SHF.R.U32.HI R13, RZ, 0x18, R32 ;  /* 0x00000018ff0d7819 */ /* 0x000fe20000011620 */
[C---:B------:R-:W-:Y:S01]  /*10560*/  HMMA.16816.F32.BF16 R48, R4.reuse, R28, R48 ;  /* 0x0000001c0430723c */ /* 0x040fe20000041830 */
[----:B------:R-:W-:Y:S01]  /*10570*/  LOP3.LUT R8, R0, R2, RZ, 0xc0, !PT ;  /* 0x0000000200087212 */ /* 0x000fe200078ec0ff */
[----:B------:R-:W-:Y:S01]  /*10580*/  FADD.FTZ R0, R140, R17 ;  /* 0x000000118c007221 */ /* 0x000fe20000010000 */
[----:B------:R-:W-:Y:S01]  /*10590*/  FADD.FTZ R2, R246, R16 ;  /* 0x00000010f6027221 */ /* 0x000fe20000010000 */
[----:B------:R-:W-:Y:S01]  /*105a0*/  IMAD.MOV.U32 R246, RZ, RZ, R198 ;  /* 0x000000fffff67224 */ /* 0x000fe200078e00c6 */
[----:B------:R-:W-:Y:S01]  /*105b0*/  LOP3.LUT R9, R3, R9, RZ, 0xc0, !PT ;  /* 0x0000000903097212 */ /* 0x000fe200078ec0ff */
[----:B------:R-:W-:Y:S01]  /*105c0*/  HMMA.16816.F32.BF16 R52, R4, R30, R52 ;  /* 0x0000001e0434723c */ /* 0x000fe20000041834 */
[----:B------:R-:W-:Y:S01]  /*105d0*/  FADD.FTZ R3, R138, R0 ;  /* 0x000000008a037221 */ /* 0x000fe20000010000 */
[----:B------:R-:W-:-:S04]  /*105e0*/  HSET2.LE.AND R0, R70, R229, PT ;  /* 0x000000e546007233 */ /* 0x000fc80003803000 */
[C---:B-1----:R-:W-:Y:S06]  /*105f0*/  HMMA.16816.F32.BF16 R56, R4.reuse, R20, R56 ;  /* 0x000000140438723c */ /* 0x042fec0000041838 */
[----:B------:R-:W-:Y:S01]  /*10600*/  HMMA.16816.F32.BF16 R44, R4, R22, R44 ;  /* 0x00000016042c723c */ /* 0x000fe2000004182c */
[----:B------:R-:W-:Y:S01]  /*10610*/  IMAD.MOV.U32 R203, RZ, RZ, R168 ;  /* 0x000000ffffcb7224 */ /* 0x000fe200078e00a8 */
[----:B------:R-:W-:Y:S04]  /*10620*/  LDSM.16.MT88.4 R16, [R214+0x5c00] ;  /* 0x005c0000d610783b */ /* 0x000fe80000004200 */
[----:B------:R3:W5:Y:S01]  /*10630*/  LDL.LU R223, [R1+0x84] ;  /* 0x0000840001df7983 */ /* 0x0007620000300800 */
[----:B------:R-:W-:Y:S01]  /*10640*/  PRMT R6, R12, 0x5410, R13 ;  /* 0x000054100c067816 */ /* 0x000fe2000000000d */
[----:B------:R-:W-:Y:S01]  /*10650*/  FADD.FTZ R12, R246, R2 ;  /* 0x00000002f60c7221 */ /* 0x000fe20000010000 */
[----:B------:R-:W-:Y:S01]  /*10660*/  F2FP.BF16.F32.PACK_AB R2, R108, R109 ;  /* 0x0000006d6c02723e */ /* 0x000fe200000010ff */
[----:B------:R-:W-:Y:S01]  /*10670*/  FADD.FTZ R4, R152, R14 ;  /* 0x0000000e98047221 */ /* 0x000fe20000010000 */
[----:B------:R-:W-:Y:S01]  /*10680*/  FADD.FTZ R5, R166, R15 ;  /* 0x0000000fa6057221 */ /* 0x000fe20000010000 */
[----:B------:R-:W-:Y:S01]  /*10690*/  IMAD.MOV.U32 R198, RZ, RZ, R219 ;  /* 0x000000ffffc67224 */ /* 0x000fe200078e00db */
[----:B------:R-:W-:Y:S01]  /*106a0*/  LOP3.LUT R164, R0, R2, RZ, 0xc0, !PT ;  /* 0x0000000200a47212 */ /* 0x000fe200078ec0ff */
[----:B------:R-:W-:Y:S01]  /*106b0*/  HMMA.16816.F32.BF16 R36, R8, R28, R36 ;  /* 0x0000001c0824723c */ /* 0x000fe20000041824 */
[----:B------:R-:W-:Y:S01]  /*106c0*/  HSET2.LE.AND R0, R6, R229, PT ;  /* 0x000000e506007233 */ /* 0x000fe20003803000 */
[----:B------:R-:W-:Y:S01]  /*106d0*/  IMAD.MOV.U32 R246, RZ, RZ, R245 ;  /* 0x000000fffff67224 */ /* 0x000fe200078e00f5 */
[----:B------:R-:W-:Y:S01]  /*106e0*/  F2FP.BF16.F32.PACK_AB R2, R60, R34 ;  /* 0x000000223c02723e */ /* 0x000fe200000010ff */
[----:B------:R-:W-:-:S02]  /*106f0*/  IMAD.MOV.U32 R245, RZ, RZ, R146 ;  /* 0x000000fffff57224 */ /* 0x000fc400078e0092 */
[----:B------:R-:W-:Y:S01]  /*10700*/  FADD.FTZ R13, R142, R3 ;  /* 0x000000038e0d7221 */ /* 0x000fe20000010000 */
[----:B------:R-:W-:Y:S01]  /*10710*/  FADD.FTZ R14, R155, R4 ;  /* 0x000000049b0e7221 */ /* 0x000fe20000010000 */
[----:B------:R-:W-:Y:S01]  /*10720*/  HSET2.LE.AND R3, R85, R229, PT ;  /* 0x000000e555037233 */ /* 0x000fe20003803000 */
[C---:B------:R-:W-:Y:S01]  /*10730*/  HMMA.16816.F32.BF16 R40, R8.reuse, R30, R40 ;  /* 0x0000001e0828723c */ /* 0x040fe20000041828 */
[----:B------:R-:W-:Y:S01]  /*10740*/  LOP3.LUT R165, R0, R2, RZ, 0xc0, !PT ;  /* 0x0000000200a57212 */ /* 0x000fe200078ec0ff */
[----:B------:R-:W-:Y:S01]  /*10750*/  FADD.FTZ R2, R246, R12 ;  /* 0x0000000cf6027221 */ /* 0x000fe20000010000 */
[----:B------:R-:W-:Y:S01]  /*10760*/  F2FP.BF16.F32.PACK_AB R4, R35, R33 ;  /* 0x000000212304723e */ /* 0x000fe200000010ff */
[----:B------:R-:W-:Y:S01]  /*10770*/  IMAD.MOV.U32 R168, RZ, RZ, R169 ;  /* 0x000000ffffa87224 */ /* 0x000fe200078e00a9 */
[----:B------:R-:W-:Y:S01]  /*10780*/  MUFU.EX2 R29, R63 ;  /* 0x0000003f001d7308 */ /* 0x000fe20000000800 */
[----:B------:R-:W-:Y:S01]  /*10790*/  HMMA.16816.F32.BF16 R160, R8, R20, R160 ;  /* 0x0000001408a0723c */ /* 0x000fe200000418a0 */
[----:B------:R-:W-:Y:S01]  /*107a0*/  FADD.FTZ R7, R156, R5 ;  /* 0x000000059c077221 */ /* 0x000fe20000010000 */
[----:B------:R-:W-:Y:S01]  /*107b0*/  IMAD.MOV.U32 R246, RZ, RZ, R245 ;  /* 0x000000fffff67224 */ /* 0x000fe200078e00f5 */
[----:B------:R3:W5:Y:S01]  /*107c0*/  LDL.LU R222, [R1+0x80] ;  /* 0x0000800001de7983 */ /* 0x0007620000300800 */
[----:B------:R-:W-:-:S02]  /*107d0*/  IMAD.MOV.U32 R169, RZ, RZ, R170 ;  /* 0x000000ffffa97224 */ /* 0x000fc400078e00aa */
[----:B------:R-:W-:Y:S01]  /*107e0*/  HMMA.16816.F32.BF16 R24, R8, R22, R24 ;  /* 0x000000160818723c */ /* 0x000fe20000041818 */
[----:B------:R-:W1:Y:S01]  /*107f0*/  MUFU.EX2 R11, R73 ;  /* 0x00000049000b7308 */ /* 0x000e620000000800 */
[----:B------:R-:W-:Y:S01]  /*10800*/  IMAD.MOV.U32 R245, RZ, RZ, R243 ;  /* 0x000000fffff57224 */ /* 0x000fe200078e00f3 */
[----:B------:R-:W-:Y:S01]  /*10810*/  LOP3.LUT R166, R3, R4, RZ, 0xc0, !PT ;  /* 0x0000000403a67212 */ /* 0x000fe200078ec0ff */
[----:B------:R-:W-:-:S05]  /*10820*/  IMAD.MOV.U32 R170, RZ, RZ, R171 ;  /* 0x000000ffffaa7224 */ /* 0x000fca00078e00ab */
[----:B------:R-:W-:Y:S01]  /*10830*/  MUFU.EX2 R28, R69 ;  /* 0x00000045001c7308 */ /* 0x000fe20000000800 */
[----:B------:R-:W-:Y:S02]  /*10840*/  IMAD.MOV.U32 R243, RZ, RZ, R198 ;  /* 0x000000fffff37224 */ /* 0x000fe400078e00c6 */
[----:B------:R-:W-:Y:S01]  /*10850*/  FADD.FTZ R3, R217, R7 ;  /* 0x00000007d9037221 */ /* 0x000fe20000010000 */
[----:B------:R-:W-:-:S04]  /*10860*/  IMAD.MOV.U32 R171, RZ, RZ, R148 ;  /* 0x000000ffffab7224 */ /* 0x000fc800078e0094 */
[----:B------:R-:W3:Y:S01]  /*10870*/  MUFU.EX2 R15, R72 ;  /* 0x00000048000f7308 */ /* 0x000ee20000000800 */
[----:B------:R-:W-:Y:S02]  /*10880*/  IMAD.MOV.U32 R198, RZ, RZ, R203 ;  /* 0x000000ffffc67224 */ /* 0x000fe400078e00cb */
[----:B------:R-:W-:Y:S01]  /*10890*/  FADD.FTZ R7, R246, R14 ;  /* 0x0000000ef6077221 */ /* 0x000fe20000010000 */
[----:B------:R-:W-:Y:S01]  /*108a0*/  IMAD.MOV.U32 R203, RZ, RZ, R168 ;  /* 0x000000ffffcb7224 */ /* 0x000fe200078e00a8 */
[--C-:B------:R-:W-:Y:S01]  /*108b0*/  HSET2.LE.AND R5, R79, R229.reuse, PT ;  /* 0x000000e54f057233 */ /* 0x100fe20003803000 */
[----:B------:R-:W-:Y:S01]  /*108c0*/  IMAD.MOV.U32 R168, RZ, RZ, R169 ;  /* 0x000000ffffa87224 */ /* 0x000fe200078e00a9 */
[----:B------:R-:W-:Y:S01]  /*108d0*/  F2FP.BF16.F32.PACK_AB R6, R62, R61 ;  /* 0x0000003d3e06723e */ /* 0x000fe200000010ff */
[----:B------:R-:W-:Y:S01]  /*108e0*/  IMAD.MOV.U32 R169, RZ, RZ, R170 ;  /* 0x000000ffffa97224 */ /* 0x000fe200078e00aa */
[--C-:B------:R-:W-:Y:S01]  /*108f0*/  HSET2.LE.AND R0, R93, R229.reuse, PT ;  /* 0x000000e55d007233 */ /* 0x100fe20003803000 */
[----:B------:R-:W-:Y:S01]  /*10900*/  IMAD.MOV.U32 R246, RZ, RZ, R245 ;  /* 0x000000fffff67224 */ /* 0x000fe200078e00f5 */
[----:B------:R-:W-:Y:S01]  /*10910*/  HSET2.LE.AND R4, R92, R229, PT ;  /* 0x000000e55c047233 */ /* 0x000fe20003803000 */
[----:B------:R-:W-:-:S02]  /*10920*/  IMAD.MOV.U32 R170, RZ, RZ, R171 ;  /* 0x000000ffffaa7224 */ /* 0x000fc400078e00ab */
[----:B------:R-:W-:Y:S01]  /*10930*/  FADD.FTZ R10, R153, R13 ;  /* 0x0000000d990a7221 */ /* 0x000fe20000010000 */
[----:B------:R-:W-:Y:S01]  /*10940*/  IMAD.MOV.U32 R245, RZ, RZ, R243 ;  /* 0x000000fffff57224 */ /* 0x000fe200078e00f3 */
[----:B------:R-:W2:Y:S01]  /*10950*/  LDSM.16.MT88.4 R148, [R213+0x5c00] ;  /* 0x005c0000d594783b */ /* 0x000ea20000004200 */
[----:B------:R-:W-:Y:S02]  /*10960*/  IMAD.MOV.U32 R171, RZ, RZ, R144 ;  /* 0x000000ffffab7224 */ /* 0x000fe400078e0090 */
[----:B------:R-:W-:Y:S01]  /*10970*/  IMAD.MOV.U32 R243, RZ, RZ, R203 ;  /* 0x000000fffff37224 */ /* 0x000fe200078e00cb */
[----:B------:R2:W5:Y:S01]  /*10980*/  LDL.LU R221, [R1+0x7c] ;  /* 0x00007c0001dd7983 */ /* 0x0005620000300800 */
[----:B------:R-:W-:Y:S02]  /*10990*/  IMAD.MOV.U32 R203, RZ, RZ, R168 ;  /* 0x000000ffffcb7224 */ /* 0x000fe400078e00a8 */
[----:B------:R-:W-:Y:S02]  /*109a0*/  IMAD.MOV.U32 R144, RZ, RZ, R216 ;  /* 0x000000ffff907224 */ /* 0x000fe400078e00d8 */
[----:B------:R-:W-:Y:S01]  /*109b0*/  FADD.FTZ R9, R246, R2 ;  /* 0x00000002f6097221 */ /* 0x000fe20000010000 */
[----:B------:R-:W-:Y:S01]  /*109c0*/  IMAD.MOV.U32 R168, RZ, RZ, R169 ;  /* 0x000000ffffa87224 */ /* 0x000fe200078e00a9 */
[----:B------:R-:W-:Y:S01]  /*109d0*/  LOP3.LUT R167, R5, R6, RZ, 0xc0, !PT ;  /* 0x0000000605a77212 */ /* 0x000fe200078ec0ff */
[----:B------:R-:W-:Y:S01]  /*109e0*/  IMAD.MOV.U32 R169, RZ, RZ, R170 ;  /* 0x000000ffffa97224 */ /* 0x000fe200078e00aa */
[----:B------:R-:W-:Y:S01]  /*109f0*/  F2FP.BF16.F32.PACK_AB R2, R94, R95 ;  /* 0x0000005f5e02723e */ /* 0x000fe200000010ff */
[----:B------:R-:W-:-:S02]  /*10a00*/  IMAD.MOV.U32 R170, RZ, RZ, R171 ;  /* 0x000000ffffaa7224 */ /* 0x000fc400078e00ab */
[----:B------:R-:W-:Y:S01]  /*10a10*/  FADD.FTZ R8, R245, R3 ;  /* 0x00000003f5087221 */ /* 0x000fe20000010000 */
[----:B------:R-:W-:Y:S01]  /*10a20*/  IMAD.MOV.U32 R171, RZ, RZ, R144 ;  /* 0x000000ffffab7224 */ /* 0x000fe200078e0090 */
[--C-:B------:R-:W-:Y:S01]  /*10a30*/  HSET2.LE.AND R6, R78, R229.reuse, PT ;  /* 0x000000e54e067233 */ /* 0x100fe20003803000 */
[----:B------:R-:W-:Y:S01]  /*10a40*/  IMAD.MOV.U32 R144, RZ, RZ, R147 ;  /* 0x000000ffff907224 */ /* 0x000fe200078e0093 */
[----:B------:R-:W-:Y:S01]  /*10a50*/  HSET2.LE.AND R5, R84, R229, PT ;  /* 0x000000e554057233 */ /* 0x000fe20003803000 */
[----:B------:R-:W-:Y:S01]  /*10a60*/  IMAD.MOV.U32 R239, RZ, RZ, R170 ;  /* 0x000000ffffef7224 */ /* 0x000fe200078e00aa */
[----:B------:R-:W-:Y:S01]  /*10a70*/  LOP3.LUT R170, R0, R2, RZ, 0xc0, !PT ;  /* 0x0000000200aa7212 */ /* 0x000fe200078ec0ff */
[----:B------:R-:W-:Y:S01]  /*10a80*/  IMAD.MOV.U32 R146, RZ, RZ, R218 ;  /* 0x000000ffff927224 */ /* 0x000fe200078e00da */
[----:B-1----:R-:W-:Y:S01]  /*10a90*/  F2FP.BF16.F32.PACK_AB R3, R11, R29 ;  /* 0x0000001d0b03723e */ /* 0x002fe200000010ff */
[----:B------:R-:W-:Y:S01]  /*10aa0*/  IMAD.MOV.U32 R147, RZ, RZ, R215 ;  /* 0x000000ffff937224 */ /* 0x000fe200078e00d7 */
[----:B------:R-:W-:Y:S01]  /*10ab0*/  F2FP.BF16.F32.PACK_AB R2, R99, R100 ;  /* 0x000000646302723e */ /* 0x000fe200000010ff */
[----:B------:R-:W-:Y:S01]  /*10ac0*/  IMAD.MOV.U32 R207, RZ, RZ, R171 ;  /* 0x000000ffffcf7224 */ /* 0x000fe200078e00ab */
[----:B---3--:R-:W-:Y:S01]  /*10ad0*/  F2FP.BF16.F32.PACK_AB R0, R15, R28 ;  /* 0x0000001c0f00723e */ /* 0x008fe200000010ff */
[----:B------:R-:W-:-:S02]  /*10ae0*/  IMAD.MOV.U32 R240, RZ, RZ, R169 ;  /* 0x000000fffff07224 */ /* 0x000fc400078e00a9 */
[----:B------:R-:W-:Y:S01]  /*10af0*/  FADD.FTZ R7, R137, R7 ;  /* 0x0000000789077221 */ /* 0x000fe20000010000 */
[----:B------:R-:W-:Y:S01]  /*10b00*/  IMAD.MOV.U32 R251, RZ, RZ, R144 ;  /* 0x000000fffffb7224 */ /* 0x000fe200078e0090 */
[----:B------:R-:W-:Y:S01]  /*10b10*/  LOP3.LUT R169, R6, R3, RZ, 0xc0, !PT ;  /* 0x0000000306a97212 */ /* 0x000fe200078ec0ff */
[----:B------:R-:W-:Y:S01]  /*10b20*/  IMAD.MOV.U32 R246, RZ, RZ, R168 ;  /* 0x000000fffff67224 */ /* 0x000fe200078e00a8 */
[----:B------:R-:W-:Y:S01]  /*10b30*/  LOP3.LUT R168, R5, R2, RZ, 0xc0, !PT ;  /* 0x0000000205a87212 */ /* 0x000fe200078ec0ff */
[----:B------:R-:W-:Y:S02]  /*10b40*/  IMAD.MOV.U32 R252, RZ, RZ, R146 ;  /* 0x000000fffffc7224 */ /* 0x000fe400078e0092 */
[----:B------:R-:W-:Y:S01]  /*10b50*/  FADD.FTZ R3, R207, R10 ;  /* 0x0000000acf037221 */ /* 0x000fe20000010000 */
[----:B------:R-:W-:Y:S01]  /*10b60*/  IMAD.MOV.U32 R250, RZ, RZ, R147 ;  /* 0x000000fffffa7224 */ /* 0x000fe200078e0093 */
[----:B------:R-:W-:Y:S01]  /*10b70*/  LOP3.LUT R171, R4, R0, RZ, 0xc0, !PT ;  /* 0x0000000004ab7212 */ /* 0x000fe200078ec0ff */
        /* <DEDUP_REMOVED lines=97> */
[----:B------:R-:W-:Y:S01]  /*11190*/  UISETP.GE.AND UP0, UPT, UR32, 0x3, UPT ;  /* 0x000000032000788c */ /* 0x000fe2000bf06270 */
[----:B------:R1:W5:Y:S01]  /*111a0*/  LDL.LU R218, [R1+0x70] ;  /* 0x0000700001da7983 */ /* 0x0003620000300800 */
[----:B------:R-:W-:Y:S01]  /*111b0*/  FADD.FTZ R0, R62, R0 ;  /* 0x000000003e007221 */ /* 0x000fe20000010000 */
[----:B------:R-:W3:Y:S02]  /*111c0*/  LDC.U8 R225, c[0x0][0x388] ;  /* 0x0000e200ffe17b82 */ /* 0x000ee40000000000 */
        /* <DEDUP_REMOVED lines=8> */
[----:B------:R-:W-:Y:S01]  /*11250*/  PLOP3.LUT P0, PT, PT, PT, UP0, 0x80, 0x0 ;  /* 0x000000000000781c */ /* 0x000fe20003f0f008 */
[----:B--2---:R-:W-:Y:S01]  /*11260*/  HMMA.16816.F32.BF16 R140, R164, R148, R48 ;  /* 0x00000094a48c723c */ /* 0x004fe20000041830 */
[----:B------:R-:W-:Y:S01]  /*11270*/  @UP0 UIADD3 UR32, UR32, -0x3, URZ ;  /* 0xfffffffd20200890 */ /* 0x000fe2000fffe03f */
[----:B------:R-:W-:-:S04]  /*11280*/  UMOV UR34, UR4 ;  /* 0x0000000400227c82 */ /* 0x000fc80008000000 */
[----:B------:R-:W-:Y:S01]  /*11290*/  HMMA.16816.F32.BF16 R152, R164, R150, R52 ;  /* 0x00000096a498723c */ /* 0x000fe20000041834 */
[----:B------:R-:W-:-:S05]  /*112a0*/  IMAD.MOV.U32 R137, RZ, RZ, R101 ;  /* 0x000000ffff897224 */ /* 0x000fca00078e0065 */
[----:B------:R-:W-:Y:S01]  /*112b0*/  HMMA.16816.F32.BF16 R144, R168, R148, R36 ;  /* 0x00000094a890723c */ /* 0x000fe20000041824 */
[----:B------:R-:W-:Y:S02]  /*112c0*/  IMAD.MOV.U32 R138, RZ, RZ, R102 ;  /* 0x000000ffff8a7224 */ /* 0x000fe400078e0066 */
[----:B------:R-:W-:-:S03]  /*112d0*/  IMAD.MOV.U32 R76, RZ, RZ, R103 ;  /* 0x000000ffff4c7224 */ /* 0x000fc600078e0067 */
[----:B------:R-:W-:Y:S01]  /*112e0*/  HMMA.16816.F32.BF16 R156, R164, R16, R56 ;  /* 0x00000010a49c723c */ /* 0x000fe20000041838 */
[----:B----4-:R-:W-:-:S05]  /*112f0*/  IMAD.MOV.U32 R136, RZ, RZ, R127 ;  /* 0x000000ffff887224 */ /* 0x010fca00078e007f */
[----:B------:R-:W-:Y:S01]  /*11300*/  HMMA.16816.F32.BF16 R148, R168, R150, R40 ;  /* 0x00000096a894723c */ /* 0x000fe20000041828 */
[----:B------:R-:W-:-:S05]  /*11310*/  @P0 IMAD.MOV.U32 R137, RZ, RZ, R101 ;  /* 0x000000ffff890224 */ /* 0x000fca00078e0065 */
[----:B------:R-:W-:Y:S01]  /*11320*/  HMMA.16816.F32.BF16 R160, R168, R16, R160 ;  /* 0x00000010a8a0723c */ /* 0x000fe200000418a0 */
[----:B------:R-:W-:Y:S02]  /*11330*/  @P0 IMAD.MOV.U32 R138, RZ, RZ, R102 ;  /* 0x000000ffff8a0224 */ /* 0x000fe400078e0066 */
[----:B------:R-:W-:-:S03]  /*11340*/  @P0 IMAD.MOV.U32 R76, RZ, RZ, R103 ;  /* 0x000000ffff4c0224 */ /* 0x000fc600078e0067 */
[----:B------:R-:W-:Y:S01]  /*11350*/  HMMA.16816.F32.BF16 R164, R164, R18, R44 ;  /* 0x00000012a4a4723c */ /* 0x000fe2000004182c */
[----:B------:R-:W-:-:S05]  /*11360*/  @P0 IMAD.MOV.U32 R136, RZ, RZ, R127 ;  /* 0x000000ffff880224 */ /* 0x000fca00078e007f */
[----:B------:R-:W-:Y:S01]  /*11370*/  HMMA.16816.F32.BF16 R168, R168, R18, R24 ;  /* 0x00000012a8a8723c */ /* 0x000fe20000041818 */
[----:B------:R-:W-:-:S08]  /*11380*/  NOP ;  /* 0x0000000000007918 */ /* 0x000fd00000000000 */
[----:B-1-3--:R-:W-:-:S15]  /*11390*/  @P0 BRA `(.L_x_290) ;  /* 0x0000000000040947 */ /* 0x00afde0003800000 */
.L_x_288:
[----:B------:R-:W-:-:S12]  /*113a0*/  UIADD3 UR32, UR34, -0x1, URZ ;  /* 0xffffffff22207890 */ /* 0x000fd8000fffe03f */
.L_x_290:
[----:B------:R-:W-:-:S13]  /*113b0*/  ISETP.LE.AND P0, PT, RZ, UR32, PT ;  /* 0x00000020ff007c0c */ /* 0x000fda000bf03270 */
[----:B------:R-:W-:Y:S05]  /*113c0*/  @!P0 BRA `(.L_x_291) ;  /* 0x0000006400908947 */ /* 0x000fea0003800000 */
[----:B------:R-:W2:Y:S01]  /*113d0*/  LDL.LU R2, [R1+0xc] ;  /* 0x00000c0001027983 */ /* 0x000ea20000300800 */
[C---:B-----5:R-:W-:Y:S01]  /*113e0*/  IADD3 R3, R242.reuse, 0x4, RZ ;  /* 0x00000004f2037810 */ /* 0x060fe20007ffe0ff */
[----:B------:R-:W-:Y:S01]  /*113f0*/  IMAD.WIDE.U32 R234, R242, -0x326172a9, RZ ;  /* 0xcd9e8d57f2ea7825 */ /* 0x000fe200078e00ff */
[----:B------:R-:W-:Y:S01]  /*11400*/  PRMT R225, R225, 0x7054, R225 ;  /* 0x00007054e1e17816 */ /* 0x000fe200000000e1 */
[----:B------:R-:W3:Y:S01]  /*11410*/  LDL.LU R0, [R1+0x50] ;  /* 0x0000500001007983 */ /* 0x000ee20000300800 */
[----:B------:R-:W-:Y:S01]  /*11420*/  MOV R133, R137 ;  /* 0x0000008900857202 */ /* 0x000fe20000000f00 */
[----:B------:R-:W-:Y:S01]  /*11430*/  IMAD.WIDE.U32 R232, R3, -0x326172a9, RZ ;  /* 0xcd9e8d5703e87825 */ /* 0x000fe200078e00ff */
[----:B------:R-:W-:Y:S01]  /*11440*/  MOV R132, R138 ;  /* 0x0000008a00847202 */ /* 0x000fe20000000f00 */
[----:B------:R-:W4:Y:S01]  /*11450*/  LDL.LU.64 R4, [R1+0x10] ;  /* 0x0000100001047983 */ /* 0x000f220000300a00 */
[----:B------:R-:W-:Y:S01]  /*11460*/  MOV R134, R136 ;  /* 0x0000008800867202 */ /* 0x000fe20000000f00 */
[----:B------:R-:W-:Y:S01]  /*11470*/  IMAD.MOV.U32 R135, RZ, RZ, R76 ;  /* 0x000000ffff877224 */ /* 0x000fe200078e004c */
[----:B------:R-:W-:-:S02]  /*11480*/  USHF.L.U64.HI UR33, UR6, 0x6, UR7 ;  /* 0x0000000606217899 */ /* 0x000fc40008010207 */
[----:B------:R-:W-:Y:S02]  /*11490*/  USHF.L.U32 UR34, UR6, 0x6, URZ ;  /* 0x0000000606227899 */ /* 0x000fe4000800063f */
[----:B------:R-:W-:Y:S02]  /*114a0*/  USHF.L.U64.HI UR35, UR8, 0x6, UR9 ;  /* 0x0000000608237899 */ /* 0x000fe40008010209 */
[----:B------:R-:W-:Y:S01]  /*114b0*/  USHF.L.U32 UR36, UR8, 0x6, URZ ;  /* 0x0000000608247899 */ /* 0x000fe2000800063f */
[----:B------:R-:W-:Y:S01]  /*114c0*/  ULDC UR4, c[0x0][0x2ec] ;  /* 0x0000bb0000047ab9 */ /* 0x000fe20000000800 */
[----:B------:R-:W-:Y:S01]  /*114d0*/  ULDC.64 UR6, c[0x0][0x218] ;  /* 0x0000860000067ab9 */ /* 0x000fe20000000a00 */
[----:B------:R-:W-:Y:S01]  /*114e0*/  ULDC.64 UR10, c[0x0][0x220] ;  /* 0x00008800000a7ab9 */ /* 0x000fe20000000a00 */
[----:B------:R-:W-:Y:S01]  /*114f0*/  ULDC.64 UR8, c[0x0][0x248] ;  /* 0x0000920000087ab9 */ /* 0x000fe20000000a00 */
[-C--:B--2---:R-:W-:Y:S02]  /*11500*/  LOP3.LUT R230, R235, R2.reuse, RZ, 0x3c, !PT ;  /* 0x00000002ebe67212 */ /* 0x084fe400078e3cff */
[----:B------:R-:W-:-:S02]  /*11510*/  LOP3.LUT R228, R233, R2, RZ, 0x3c, !PT ;  /* 0x00000002e9e47212 */ /* 0x000fc400078e3cff */
[----:B------:R-:W4:Y:S01]  /*11520*/  LDL.LU.64 R2, [R1+0x48] ;  /* 0x0000480001027983 */ /* 0x000f220000300a00 */
[----:B---3--:R-:W-:-:S04]  /*11530*/  IMAD.WIDE.U32 R226, R0, -0x2daee0ad, RZ ;  /* 0xd2511f5300e27825 */ /* 0x008fc800078e00ff */
[----:B------:R-:W-:-:S04]  /*11540*/  IMAD.WIDE.U32 R230, R230, -0x2daee0ad, RZ ;  /* 0xd2511f53e6e67825 */ /* 0x000fc800078e00ff */
[----:B------:R-:W-:-:S04]  /*11550*/  IMAD.WIDE.U32 R228, R228, -0x2daee0ad, RZ ;  /* 0xd2511f53e4e47825 */ /* 0x000fc800078e00ff */
[----:B----4-:R-:W-:-:S05]  /*11560*/  IMAD.MOV.U32 R3, RZ, RZ, R5 ;  /* 0x000000ffff037224 */ /* 0x010fca00078e0005 */
[----:B------:R1:W-:Y:S01]  /*11570*/  STL.64 [R1+0x28], R2 ;  /* 0x0000280201007387 */ /* 0x0003e20000100a00 */
[----:B------:R-:W-:Y:S05]  /*11580*/  BRA `(.L_x_292) ;  /* 0x0000000000787947 */ /* 0x000fea0003800000 */
.L_x_294:
[----:B------:R-:W2:Y:S01]  /*11590*/  LDL.64 R240, [R1+0x38] ;  /* 0x0000380001f07983 */ /* 0x000ea20000100a00 */
[----:B------:R-:W-:Y:S03]  /*115a0*/  UIADD3 UR38, UR32, -0x1, URZ ;  /* 0xffffffff20267890 */ /* 0x000fe6000fffe03f */
[----:B------:R-:W3:Y:S01]  /*115b0*/  LDL.64 R238, [R1+0x30] ;  /* 0x0000300001ee7983 */ /* 0x000ee20000100a00 */
[----:B------:R-:W-:Y:S02]  /*115c0*/  USHF.R.S32.HI UR37, URZ, 0x1f, UR38 ;  /* 0x0000001f3f257899 */ /* 0x000fe40008011426 */
[----:B------:R-:W-:Y:S02]  /*115d0*/  UIMAD.WIDE.U32 UR40, UR38, UR8, URZ ;  /* 0x00000008262872a5 */ /* 0x000fe4000f8e003f */
[----:B------:R-:W-:Y:S04]  /*115e0*/  UIMAD UR37, UR37, UR8, URZ ;  /* 0x00000008252572a4 */ /* 0x000fe8000f8e023f */
[----:B------:R-:W-:Y:S01]  /*115f0*/  UIMAD UR37, UR38, UR9, UR37 ;  /* 0x00000009262572a4 */ /* 0x000fe2000f8e0225 */
[----:B------:R-:W-:Y:S02]  /*11600*/  IMAD.U32 R0, RZ, RZ, UR40 ;  /* 0x00000028ff007e24 */ /* 0x000fe4000f8e00ff */
[----:B------:R-:W-:Y:S01]  /*11610*/  IMAD.U32 R3, RZ, RZ, UR40 ;  /* 0x00000028ff037e24 */ /* 0x000fe2000f8e00ff */
[----:B------:R-:W-:Y:S06]  /*11620*/  UIADD3 UR37, UR41, UR37, URZ ;  /* 0x0000002529257290 */ /* 0x000fec000fffe03f */
[----:B------:R-:W-:Y:S01]  /*11630*/  IMAD.U32 R2, RZ, RZ, UR37 ;  /* 0x00000025ff027e24 */ /* 0x000fe2000f8e00ff */
        /* <DEDUP_REMOVED lines=19> */
.L_x_292:
[----:B--2---:R-:W2:Y:S01]  /*11770*/  LDL.64 R4, [R1+0x28] ;  /* 0x0000280001047983 */ /* 0x004ea20000100a00 */
[----:B------:R-:W-:Y:S04]  /*11780*/  DEPBAR.LE SB0, 0x0 ;  /* 0x000080000000791a */ /* 0x000fe80000000000 */
[----:B------:R-:W-:Y:S01]  /*11790*/  USHF.R.S32.HI UR38, URZ, 0x1f, UR32 ;  /* 0x0000001f3f267899 */ /* 0x000fe20008011420 */
[----:B------:R-:W-:Y:S01]  /*117a0*/  BAR.SYNC.DEFER_BLOCKING 0x0 ;  /* 0x0000000000007b1d */ /* 0x000fe20000010000 */
[----:B------:R-:W-:Y:S01]  /*117b0*/  UIMAD UR37, UR24, UR32, URZ ;  /* 0x00000020182572a4 */ /* 0x000fe2000f8e023f */
[----:B-1----:R-:W-:Y:S03]  /*117c0*/  IMAD.U32 R2, RZ, RZ, UR32 ;  /* 0x00000020ff027e24 */ /* 0x002fe6000f8e00ff */
[----:B------:R-:W-:Y:S01]  /*117d0*/  UIMAD UR37, UR38, UR25, UR37 ;  /* 0x00000019262572a4 */ /* 0x000fe2000f8e0225 */
[----:B--2---:R-:W-:Y:S05]  /*117e0*/  IMAD.WIDE.U32 R2, R2, UR25, R4 ;  /* 0x0000001902027c25 */ /* 0x004fea000f8e0004 */
[----:B------:R-:W-:Y:S01]  /*117f0*/  VIADD R0, R3, UR37 ;  /* 0x0000002503007c36 */ /* 0x000fe20008000000 */
[C---:B------:R-:W-:Y:S04]  /*11800*/  LEA R6, P0, R2.reuse, UR10, 0x1 ;  /* 0x0000000a02067c11 */ /* 0x040fe8000f8008ff */
[----:B------:R-:W-:Y:S02]  /*11810*/  LEA.HI.X R7, R2, UR11, R0, 0x1, P0 ;  /* 0x0000000b02077c11 */ /* 0x000fe400080f0c00 */
[----:B------:R-:W-:Y:S03]  /*11820*/  IADD3 R4, P0, R6, UR34, RZ ;  /* 0x0000002206047c10 */ /* 0x000fe6000ff1e0ff */
[----:B------:R-:W-:Y:S01]  /*11830*/  @!PT LDS RZ, [RZ] ;  /* 0x00000000fffff984 */ /* 0x000fe20000000800 */
[----:B------:R-:W-:Y:S01]  /*11840*/  @!PT LDS RZ, [RZ] ;  /* 0x00000000fffff984 */ /* 0x000fe20000000800 */
[----:B------:R-:W-:Y:S01]  /*11850*/  @!PT LDS RZ, [RZ] ;  /* 0x00000000fffff984 */ /* 0x000fe20000000800 */
[----:B------:R-:W-:Y:S01]  /*11860*/  LDGSTS.E.BYPASS.LTC128B.128 [R236+0x4000], desc[UR28][R6.64] ;  /* 0x0400000006ec7fae */ /* 0x000fe2000b901d5c */
[----:B------:R-:W-:Y:S02]  /*11870*/  IADD3.X R5, R7, UR33, RZ, P0, !PT ;  /* 0x0000002107057c10 */ /* 0x000fe400087fe4ff */
[----:B------:R-:W-:Y:S04]  /*11880*/  IADD3 R2, P0, R4, UR34, RZ ;  /* 0x0000002204027c10 */ /* 0x000fe8000ff1e0ff */
[----:B------:R-:W-:Y:S01]  /*11890*/  IADD3.X R3, R5, UR33, RZ, P0, !PT ;  /* 0x0000002105037c10 */ /* 0x000fe200087fe4ff */
[----:B------:R1:W-:Y:S01]  /*118a0*/  LDGSTS.E.BYPASS.LTC128B.128 [R236+0x4800], desc[UR28][R4.64] ;  /* 0x0480000004ec7fae */ /* 0x0003e2000b901d5c */
[----:B------:R-:W-:Y:S04]  /*118b0*/  IADD3 R8, P0, R2, UR34, RZ ;  /* 0x0000002202087c10 */ /* 0x000fe8000ff1e0ff */
[----:B------:R-:W-:Y:S02]  /*118c0*/  IADD3.X R9, R3, UR33, RZ, P0, !PT ;  /* 0x0000002103097c10 */ /* 0x000fe400087fe4ff */
[----:B------:R-:W-:Y:S01]  /*118d0*/  ISETP.LT.AND P0, PT, RZ, UR32, PT ;  /* 0x00000020ff007c0c */ /* 0x000fe2000bf01270 */
[----:B------:R-:W-:Y:S08]  /*118e0*/  LDGSTS.E.BYPASS.LTC128B.128 [R236+0x5000], desc[UR28][R2.64] ;  /* 0x0500000002ec7fae */ /* 0x000ff0000b901d5c */
        /* <DEDUP_REMOVED lines=210> */
.L_x_293:
[----:B-1----:R-:W-:Y:S01]  /*12610*/  FMNMX.FTZ R3, R121, R177, !PT ;  /* 0x000000b179037209 */ /* 0x002fe20007810000 */
[----:B------:R-:W1:Y:S01]  /*12620*/  SHFL.BFLY PT, R138, R174, 0x2, 0x1f ;  /* 0x0c401f00ae8a7f89 */ /* 0x000e6200000e0000 */
[----:B------:R-:W-:Y:S01]  /*12630*/  FMNMX.FTZ R0, R122, R176, !PT ;  /* 0x000000b07a007209 */ /* 0x000fe20007810000 */
[----:B------:R-:W-:Y:S01]  /*12640*/  USHF.L.U32 UR38, UR32, 0x2, URZ ;  /* 0x0000000220267899 */ /* 0x000fe2000800063f */
[----:B------:R-:W-:Y:S05]  /*12650*/  FMNMX.FTZ R3, R124, R3, !PT ;  /* 0x000000037c037209 */ /* 0x000fea0007810000 */
[----:B------:R-:W2:Y:S01]  /*12660*/  SHFL.BFLY PT, R139, R175, 0x2, 0x1f ;  /* 0x0c401f00af8b7f89 */ /* 0x000ea200000e0000 */
[----:B------:R-:W-:Y:S01]  /*12670*/  FMNMX.FTZ R0, R123, R0, !PT ;  /* 0x000000007b007209 */ /* 0x000fe20007810000 */
[----:B------:R-:W-:Y:S01]  /*12680*/  UIADD3 UR37, UR38, 0x1, URZ ;  /* 0x0000000126257890 */ /* 0x000fe2000fffe03f */
[----:B------:R-:W-:Y:S01]  /*12690*/  FMNMX.FTZ R3, R125, R3, !PT ;  /* 0x000000037d037209 */ /* 0x000fe20007810000 */
[----:B------:R-:W-:Y:S01]  /*126a0*/  IMAD.U32 R2, RZ, RZ, UR31 ;  /* 0x0000001fff027e24 */ /* 0x000fe2000f8e00ff */
[----:B------:R-:W-:Y:S01]  /*126b0*/  FMNMX.FTZ R0, R126, R0, !PT ;  /* 0x000000007e007209 */ /* 0x000fe20007810000 */
[----:B------:R-:W-:Y:S01]  /*126c0*/  UIADD3 UR32, UR32, -0x1, URZ ;  /* 0xffffffff20207890 */ /* 0x000fe2000fffe03f */
[----:B------:R-:W-:Y:S01]  /*126d0*/  LOP3.LUT R184, R231, UR19, R226, 0x96, !PT ;  /* 0x00000013e7b87c12 */ /* 0x000fe2000f8e96e2 */
[----:B------:R-:W-:Y:S01]  /*126e0*/  SHFL.BFLY PT, R173, R3, 0x2, 0x1f ;  /* 0x0c401f0003ad7f89 */ /* 0x000fe200000e0000 */
[----:B------:R-:W-:Y:S02]  /*126f0*/  FMNMX.FTZ R0, R127, R0, !PT ;  /* 0x000000007f007209 */ /* 0x000fe40007810000 */
[----:B------:R-:W-:Y:S01]  /*12700*/  LOP3.LUT R136, R227, UR38, R2, 0x96, !PT ;  /* 0x00000026e3887c12 */ /* 0x000fe2000f8e9602 */
[----:B------:R-:W-:Y:S01]  /*12710*/  IMAD.WIDE.U32 R184, R184, -0x326172a9, RZ ;  /* 0xcd9e8d57b8b87825 */ /* 0x000fe200078e00ff */
[----:B------:R-:W-:Y:S03]  /*12720*/  LOP3.LUT R186, R229, UR19, R226, 0x96, !PT ;  /* 0x00000013e5ba7c12 */ /* 0x000fe6000f8e96e2 */
[----:B------:R-:W3:Y:S01]  /*12730*/  SHFL.BFLY PT, R2, R0, 0x2, 0x1f ;  /* 0x0c401f0000027f89 */ /* 0x000ee200000e0000 */
[----:B------:R-:W-:Y:S01]  /*12740*/  IMAD.WIDE.U32 R180, R136, -0x326172a9, RZ ;  /* 0xcd9e8d5788b47825 */ /* 0x000fe200078e00ff */
[----:B-1----:R-:W-:Y:S03]  /*12750*/  FMNMX.FTZ R138, R174, R138, !PT ;  /* 0x0000008aae8a7209 */ /* 0x002fe60007810000 */
[----:B------:R-:W-:Y:S01]  /*12760*/  IMAD.WIDE.U32 R186, R186, -0x326172a9, RZ ;  /* 0xcd9e8d57baba7825 */ /* 0x000fe200078e00ff */
[----:B------:R-:W-:Y:S02]  /*12770*/  LOP3.LUT R136, R181, UR20, R234, 0x96, !PT ;  /* 0x00000014b5887c12 */ /* 0x000fe4000f8e96ea */
[----:B--2---:R-:W-:Y:S01]  /*12780*/  FMNMX.FTZ R139, R175, R139, !PT ;  /* 0x0000008baf8b7209 */ /* 0x004fe20007810000 */
[----:B------:R-:W1:Y:S01]  /*12790*/  SHFL.BFLY PT, R178, R138, 0x1, 0x1f ;  /* 0x0c201f008ab27f89 */ /* 0x000e6200000e0000 */
[----:B------:R-:W-:Y:S01]  /*127a0*/  LOP3.LUT R176, R185, UR18, R180, 0x96, !PT ;  /* 0x00000012b9b07c12 */ /* 0x000fe2000f8e96b4 */
[----:B------:R-:W-:Y:S01]  /*127b0*/  IMAD.U32 R175, RZ, RZ, UR37 ;  /* 0x00000025ffaf7e24 */ /* 0x000fe2000f8e00ff */
[----:B------:R-:W-:Y:S05]  /*127c0*/  LOP3.LUT R172, R181, UR20, R232, 0x96, !PT ;  /* 0x00000014b5ac7c12 */ /* 0x000fea000f8e96e8 */
[----:B------:R-:W2:Y:S01]  /*127d0*/  SHFL.BFLY PT, R179, R139, 0x1, 0x1f ;  /* 0x0c201f008bb37f89 */ /* 0x000ea200000e0000 */
[----:B------:R-:W-:Y:S01]  /*127e0*/  LOP3.LUT R174, R187, UR18, R180, 0x96, !PT ;  /* 0x00000012bbae7c12 */ /* 0x000fe2000f8e96b4 */
[----:B------:R-:W-:Y:S01]  /*127f0*/  IMAD.WIDE.U32 R176, R176, -0x2daee0ad, RZ ;  /* 0xd2511f53b0b07825 */ /* 0x000fe200078e00ff */
[----:B------:R-:W-:Y:S02]  /*12800*/  UIADD3 UR37, UR38, 0x2, URZ ;  /* 0x0000000226257890 */ /* 0x000fe4000fffe03f */
[----:B------:R-:W-:Y:S01]  /*12810*/  UIADD3 UR38, UR38, 0x3, URZ ;  /* 0x0000000326267890 */ /* 0x000fe2000fffe03f */
[----:B------:R-:W-:Y:S01]  /*12820*/  IMAD.WIDE.U32 R136, R136, -0x2daee0ad, RZ ;  /* 0xd2511f5388887825 */ /* 0x000fe200078e00ff */
[----:B---3--:R-:W-:Y:S03]  /*12830*/  FMNMX.FTZ R2, R0, R2, !PT ;  /* 0x0000000200027209 */ /* 0x008fe60007810000 */
[----:B------:R-:W-:Y:S01]  /*12840*/  IMAD.WIDE.U32 R180, R172, -0x2daee0ad, RZ ;  /* 0xd2511f53acb47825 */ /* 0x000fe200078e00ff */
[----:B------:R-:W-:Y:S02]  /*12850*/  FMNMX.FTZ R172, R3, R173, !PT ;  /* 0x000000ad03ac7209 */ /* 0x000fe40007810000 */
[----:B------:R-:W-:Y:S01]  /*12860*/  LOP3.LUT R190, R177, UR15, R136, 0x96, !PT ;  /* 0x0000000fb1be7c12 */ /* 0x000fe2000f8e9688 */
[----:B------:R-:W-:Y:S01]  /*12870*/  SHFL.BFLY PT, R3, R2, 0x1, 0x1f ;  /* 0x0c201f0002037f89 */ /* 0x000fe200000e0000 */
[----:B------:R-:W-:Y:S01]  /*12880*/  LOP3.LUT R136, R227, UR31, R175, 0x96, !PT ;  /* 0x0000001fe3887c12 */ /* 0x000fe2000f8e96af */
[----:B------:R-:W-:Y:S01]  /*12890*/  IMAD.WIDE.U32 R174, R174, -0x2daee0ad, RZ ;  /* 0xd2511f53aeae7825 */ /* 0x000fe200078e00ff */
[----:B------:R-:W-:Y:S05]  /*128a0*/  LOP3.LUT R137, R137, UR17, R230, 0x96, !PT ;  /* 0x0000001189897c12 */ /* 0x000fea000f8e96e6 */
[----:B------:R-:W3:Y:S01]  /*128b0*/  SHFL.BFLY PT, R177, R172, 0x1, 0x1f ;  /* 0x0c201f00acb17f89 */ /* 0x000ee200000e0000 */
[----:B------:R-:W-:Y:S01]  /*128c0*/  LOP3.LUT R0, R181, UR17, R228, 0x96, !PT ;  /* 0x00000011b5007c12 */ /* 0x000fe2000f8e96e4 */
[----:B------:R-:W-:Y:S01]  /*128d0*/  IMAD.WIDE.U32 R182, R136, -0x326172a9, RZ ;  /* 0xcd9e8d5788b67825 */ /* 0x000fe200078e00ff */
[----:B------:R-:W-:Y:S02]  /*128e0*/  LOP3.LUT R180, R175, UR15, R180, 0x96, !PT ;  /* 0x0000000fafb47c12 */ /* 0x000fe4000f8e96b4 */
[----:B-1----:R-:W-:Y:S01]  /*128f0*/  FMNMX.FTZ R138, R138, R178, !PT ;  /* 0x000000b28a8a7209 */ /* 0x002fe20007810000 */
[----:B------:R-:W-:Y:S01]  /*12900*/  IMAD.WIDE.U32 R136, R137, -0x326172a9, RZ ;  /* 0xcd9e8d5789887825 */ /* 0x000fe200078e00ff */
[C---:B------:R-:W-:Y:S02]  /*12910*/  LOP3.LUT R173, R183.reuse, UR20, R234, 0x96, !PT ;  /* 0x00000014b7ad7c12 */ /* 0x040fe4000f8e96ea */
[----:B------:R-:W-:Y:S01]  /*12920*/  LOP3.LUT R175, R183, UR20, R232, 0x96, !PT ;  /* 0x00000014b7af7c12 */ /* 0x000fe2000f8e96e8 */
[----:B------:R-:W-:Y:S01]  /*12930*/  IMAD.WIDE.U32 R190, R190, -0x326172a9, RZ ;  /* 0xcd9e8d57bebe7825 */ /* 0x000fe200078e00ff */
[----:B------:R-:W-:Y:S02]  /*12940*/  LOP3.LUT R183, R137, UR16, R184, 0x96, !PT ;  /* 0x0000001089b77c12 */ /* 0x000fe4000f8e96b8 */
[----:B--2---:R-:W-:Y:S01]  /*12950*/  FMNMX.FTZ R137, R139, R179, !PT ;  /* 0x000000b38b897209 */ /* 0x004fe20007810000 */
[----:B------:R-:W-:Y:S01]  /*12960*/  IMAD.WIDE.U32 R178, R0, -0x326172a9, RZ ;  /* 0xcd9e8d5700b27825 */ /* 0x000fe200078e00ff */
[--C-:B------:R-:W-:Y:S02]  /*12970*/  LOP3.LUT R188, R185, UR18, R182.reuse, 0x96, !PT ;  /* 0x00000012b9bc7c12 */ /* 0x100fe4000f8e96b6 */
[----:B------:R-:W-:Y:S01]  /*12980*/  LOP3.LUT R182, R187, UR18, R182, 0x96, !PT ;  /* 0x00000012bbb67c12 */ /* 0x000fe2000f8e96b6 */
[----:B------:R-:W-:Y:S01]  /*12990*/  FADD.FTZ R0, -R138, R132 ;  /* 0x000000848a007221 */ /* 0x000fe20000010100 */
[----:B------:R-:W-:Y:S01]  /*129a0*/  LOP3.LUT R192, R179, UR16, R186, 0x96, !PT ;  /* 0x00000010b3c07c12 */ /* 0x000fe2000f8e96ba */
[----:B------:R-:W-:Y:S01]  /*129b0*/  IMAD.WIDE.U32 R188, R188, -0x2daee0ad, RZ ;  /* 0xd2511f53bcbc7825 */ /* 0x000fe200078e00ff */
[----:B------:R-:W-:Y:S02]  /*129c0*/  LOP3.LUT R195, R191, UR14, R136, 0x96, !PT ;  /* 0x0000000ebfc37c12 */ /* 0x000fe4000f8e9688 */
[----:B------:R-:W-:Y:S01]  /*129d0*/  FSETP.NEU.FTZ.AND P1, PT, R138, -INF , PT ;  /* 0xff8000008a00780b */ /* 0x000fe20003f3d000 */
[----:B------:R-:W-:Y:S01]  /*129e0*/  IMAD.WIDE.U32 R196, R173, -0x2daee0ad, RZ ;  /* 0xd2511f53adc47825 */ /* 0x000fe200078e00ff */
[----:B---3--:R-:W-:Y:S03]  /*129f0*/  FMNMX.FTZ R136, R172, R177, !PT ;  /* 0x000000b1ac887209 */ /* 0x008fe60007810000 */
[----:B------:R-:W-:Y:S01]  /*12a00*/  FMUL.FTZ R132, R0, UR4 ;  /* 0x0000000400847c20 */ /* 0x000fe20008410000 */
[----:B------:R-:W-:Y:S01]  /*12a10*/  IMAD.WIDE.U32 R180, R180, -0x326172a9, RZ ;  /* 0xcd9e8d57b4b47825 */ /* 0x000fe200078e00ff */
[----:B------:R-:W-:Y:S02]  /*12a20*/  LOP3.LUT R194, R197, UR17, R230, 0x96, !PT ;  /* 0x00000011c5c27c12 */ /* 0x000fe4000f8e96e6 */
[----:B------:R-:W-:Y:S01]  /*12a30*/  LOP3.LUT R189, R189, UR15, R196, 0x96, !PT ;  /* 0x0000000fbdbd7c12 */ /* 0x000fe2000f8e96c4 */
[----:B------:R-:W-:Y:S01]  /*12a40*/  IMAD.WIDE.U32 R192, R192, -0x2daee0ad, RZ ;  /* 0xd2511f53c0c07825 */ /* 0x000fe200078e00ff */
[----:B------:R-:W-:Y:S01]  /*12a50*/  LOP3.LUT R191, R181, UR14, R178, 0x96, !PT ;  /* 0x0000000eb5bf7c12 */ /* 0x000fe2000f8e96b2 */
[----:B------:R-:W-:Y:S02]  /*12a60*/  MUFU.EX2 R132, R132 ;  /* 0x0000008400847308 */ /* 0x000fe40000000800 */
[----:B------:R-:W-:Y:S01]  /*12a70*/  FADD.FTZ R0, -R137, R133 ;  /* 0x0000008589007221 */ /* 0x000fe20000010100 */
[----:B------:R-:W-:Y:S01]  /*12a80*/  FMNMX.FTZ R133, R2, R3, !PT ;  /* 0x0000000302857209 */ /* 0x000fe20007810000 */
[----:B------:R-:W-:Y:S01]  /*12a90*/  IMAD.WIDE.U32 R196, R175, -0x2daee0ad, RZ ;  /* 0xd2511f53afc47825 */ /* 0x000fe200078e00ff */
[----:B------:R-:W-:Y:S03]  /*12aa0*/  LOP3.LUT R193, R193, UR13, R174, 0x96, !PT ;  /* 0x0000000dc1c17c12 */ /* 0x000fe6000f8e96ae */
[----:B------:R-:W-:Y:S01]  /*12ab0*/  FMUL.FTZ R2, R0, UR4 ;  /* 0x0000000400027c20 */ /* 0x000fe20008410000 */
[----:B------:R-:W-:Y:S01]  /*12ac0*/  IMAD.WIDE.U32 R172, R183, -0x2daee0ad, RZ ;  /* 0xd2511f53b7ac7825 */ /* 0x000fe200078e00ff */
[----:B------:R-:W-:Y:S02]  /*12ad0*/  LOP3.LUT R181, R197, UR17, R228, 0x96, !PT ;  /* 0x00000011c5b57c12 */ /* 0x000fe4000f8e96e4 */
[----:B------:R1:W2:Y:S01]  /*12ae0*/  MUFU.EX2 R3, R2 ;  /* 0x0000000200037308 */ /* 0x0002a20000000800 */
[----:B------:R-:W-:Y:S01]  /*12af0*/  IMAD.WIDE.U32 R178, R182, -0x2daee0ad, RZ ;  /* 0xd2511f53b6b27825 */ /* 0x000fe200078e00ff */
[----:B------:R-:W-:Y:S03]  /*12b00*/  LOP3.LUT R173, R173, UR13, R176, 0x96, !PT ;  /* 0x0000000dadad7c12 */ /* 0x000fe6000f8e96b0 */
[----:B------:R-:W-:Y:S01]  /*12b10*/  FMUL.FTZ R182, R138, UR4 ;  /* 0x000000048ab67c20 */ /* 0x000fe20008410000 */
[----:B------:R-:W-:Y:S01]  /*12b20*/  IMAD.WIDE.U32 R174, R195, -0x2daee0ad, RZ ;  /* 0xd2511f53c3ae7825 */ /* 0x000fe200078e00ff */
[----:B------:R-:W-:Y:S03]  /*12b30*/  LOP3.LUT R139, R179, UR15, R196, 0x96, !PT ;  /* 0x0000000fb38b7c12 */ /* 0x000fe6000f8e96c4 */
[----:B------:R-:W-:Y:S01]  /*12b40*/  FADD.FTZ R0, -R136, R134 ;  /* 0x0000008688007221 */ /* 0x000fe20000010100 */
[----:B------:R-:W-:Y:S01]  /*12b50*/  FSEL R182, R182, RZ, P1 ;  /* 0x000000ffb6b67208 */ /* 0x000fe20000800000 */
[----:B------:R-:W-:Y:S01]  /*12b60*/  IMAD.WIDE.U32 R194, R194, -0x326172a9, RZ ;  /* 0xcd9e8d57c2c27825 */ /* 0x000fe200078e00ff */
[----:B------:R-:W-:Y:S02]  /*12b70*/  FSETP.NEU.FTZ.AND P1, PT, R137, -INF , PT ;  /* 0xff8000008900780b */ /* 0x000fe40003f3d000 */
[----:B------:R-:W-:Y:S01]  /*12b80*/  LOP3.LUT R134, R175, UR5, R172, 0x96, !PT ;  /* 0x00000005af867c12 */ /* 0x000fe2000f8e96ac */
[----:B------:R-:W-:Y:S01]  /*12b90*/  IMAD.WIDE.U32 R200, R189, -0x326172a9, RZ ;  /* 0xcd9e8d57bdc87825 */ /* 0x000fe200078e00ff */
[----:B------:R-:W-:Y:S03]  /*12ba0*/  LOP3.LUT R196, R195, UR16, R184, 0x96, !PT ;  /* 0x00000010c3c47c12 */ /* 0x000fe6000f8e96b8 */
[----:B------:R-:W-:Y:S01]  /*12bb0*/  FFMA.FTZ R16, R16, UR4, -R182 ;  /* 0x0000000410107c23 */ /* 0x000fe200080108b6 */
[----:B------:R-:W-:Y:S01]  /*12bc0*/  IMAD.WIDE.U32 R176, R191, -0x2daee0ad, RZ ;  /* 0xd2511f53bfb07825 */ /* 0x000fe200078e00ff */
[----:B------:R-:W-:Y:S02]  /*12bd0*/  LOP3.LUT R191, R201, UR14, R194, 0x96, !PT ;  /* 0x0000000ec9bf7c12 */ /* 0x000fe4000f8e96c2 */
[----:B------:R-:W-:Y:S01]  /*12be0*/  MUFU.EX2 R238, R16 ;  /* 0x0000001000ee7308 */ /* 0x000fe20000000800 */
[----:B------:R-:W-:Y:S01]  /*12bf0*/  IMAD.WIDE.U32 R194, R181, -0x326172a9, RZ ;  /* 0xcd9e8d57b5c27825 */ /* 0x000fe200078e00ff */
[----:B------:R-:W-:Y:S03]  /*12c00*/  LOP3.LUT R175, R177, UR5, R192, 0x96, !PT ;  /* 0x00000005b1af7c12 */ /* 0x000fe6000f8e96c0 */
[----:B------:R-:W-:Y:S01]  /*12c10*/  FMUL.FTZ R181, R137, UR4 ;  /* 0x0000000489b57c20 */ /* 0x000fe20008410000 */
[----:B------:R-:W-:Y:S01]  /*12c20*/  FFMA.FTZ R52, R52, UR4, -R182 ;  /* 0x0000000434347c23 */ /* 0x000fe200080108b6 */
[----:B------:R-:W-:Y:S01]  /*12c30*/  LOP3.LUT R189, R195, UR16, R186, 0x96, !PT ;  /* 0x00000010c3bd7c12 */ /* 0x000fe2000f8e96ba */
[--C-:B------:R-:W-:Y:S01]  /*12c40*/  FFMA.FTZ R17, R17, UR4, -R182.reuse ;  /* 0x0000000411117c23 */ /* 0x100fe200080108b6 */
[--C-:B------:R-:W-:Y:S01]  /*12c50*/  FFMA.FTZ R48, R48, UR4, -R182.reuse ;  /* 0x0000000430307c23 */ /* 0x100fe200080108b6 */
[----:B------:R-:W-:Y:S01]  /*12c60*/  FSEL R181, R181, RZ, P1 ;  /* 0x000000ffb5b57208 */ /* 0x000fe20000800000 */
[--C-:B------:R-:W-:Y:S01]  /*12c70*/  FFMA.FTZ R65, R65, UR4, -R182.reuse ;  /* 0x0000000441417c23 */ /* 0x100fe200080108b6 */
[----:B------:R3:W-:Y:S01]  /*12c80*/  MUFU.EX2 R246, R17 ;  /* 0x0000001100f67308 */ /* 0x0007e20000000800 */
[----:B------:R-:W-:Y:S01]  /*12c90*/  FSETP.NEU.FTZ.AND P1, PT, R136, -INF , PT ;  /* 0xff8000008800780b */ /* 0x000fe20003f3d000 */
[--C-:B------:R-:W-:Y:S01]  /*12ca0*/  FFMA.FTZ R4, R4, UR4, -R182.reuse ;  /* 0x0000000404047c23 */ /* 0x100fe200080108b6 */
[----:B------:R-:W-:Y:S01]  /*12cb0*/  FFMA.FTZ R18, R18, UR4, -R181 ;  /* 0x0000000412127c23 */ /* 0x000fe200080108b5 */
[----:B------:R-:W-:Y:S01]  /*12cc0*/  FFMA.FTZ R5, R5, UR4, -R182 ;  /* 0x0000000405057c23 */ /* 0x000fe200080108b6 */
[----:B------:R-:W-:Y:S04]  /*12cd0*/  IMAD.WIDE.U32 R172, R173, -0x326172a9, RZ ;  /* 0xcd9e8d57adac7825 */ /* 0x000fe800078e00ff */
[----:B-1----:R-:W-:Y:S01]  /*12ce0*/  FMUL.FTZ R2, R0, UR4 ;  /* 0x0000000400027c20 */ /* 0x002fe20008410000 */
[----:B------:R1:W-:Y:S01]  /*12cf0*/  MUFU.EX2 R207, R18 ;  /* 0x0000001200cf7308 */ /* 0x0003e20000000800 */
[----:B------:R-:W-:Y:S01]  /*12d00*/  FADD.FTZ R0, -R133, R135 ;  /* 0x0000008785007221 */ /* 0x000fe20000010100 */
[----:B------:R-:W-:Y:S01]  /*12d10*/  LOP3.LUT R190, R173, UR12, R190, 0x96, !PT ;  /* 0x0000000cadbe7c12 */ /* 0x000fe2000f8e96be */
[----:B------:R-:W-:Y:S04]  /*12d20*/  IMAD.WIDE.U32 R198, R139, -0x326172a9, RZ ;  /* 0xcd9e8d578bc67825 */ /* 0x000fe800078e00ff */
[--C-:B------:R-:W-:Y:S01]  /*12d30*/  FFMA.FTZ R66, R66, UR4, -R181.reuse ;  /* 0x0000000442427c23 */ /* 0x100fe200080108b5 */
[--C-:B------:R-:W-:Y:S01]  /*12d40*/  FFMA.FTZ R6, R6, UR4, -R181.reuse ;  /* 0x0000000406067c23 */ /* 0x100fe200080108b5 */
[----:B------:R-:W-:Y:S01]  /*12d50*/  IMAD.WIDE.U32 R192, R193, -0x326172a9, RZ ;  /* 0xcd9e8d57c1c07825 */ /* 0x000fe200078e00ff */
[----:B------:R-:W-:Y:S01]  /*12d60*/  LOP3.LUT R204, R199, UR14, R194, 0x96, !PT ;  /* 0x0000000ec7cc7c12 */ /* 0x000fe2000f8e96c2 */
[----:B------:R-:W-:Y:S02]  /*12d70*/  MUFU.EX2 R205, R4 ;  /* 0x0000000400cd7308 */ /* 0x000fe40000000800 */
[----:B------:R-:W-:Y:S01]  /*12d80*/  FMUL.FTZ R0, R0, UR4 ;  /* 0x0000000400007c20 */ /* 0x000fe20008410000 */
[----:B------:R-:W-:Y:S01]  /*12d90*/  IMAD.WIDE.U32 R134, R134, -0x326172a9, RZ ;  /* 0xcd9e8d5786867825 */ /* 0x000fe200078e00ff */
[----:B------:R-:W-:Y:S03]  /*12da0*/  LOP3.LUT R180, R193, UR12, R180, 0x96, !PT ;  /* 0x0000000cc1b47c12 */ /* 0x000fe6000f8e96b4 */
[--C-:B------:R-:W-:Y:S01]  /*12db0*/  FFMA.FTZ R22, R22, UR4, -R181.reuse ;  /* 0x0000000416167c23 */ /* 0x100fe200080108b5 */
[----:B---3--:R-:W-:Y:S01]  /*12dc0*/  IMAD.WIDE.U32 R16, R175, -0x326172a9, RZ ;  /* 0xcd9e8d57af107825 */ /* 0x008fe200078e00ff */
[----:B------:R-:W-:Y:S01]  /*12dd0*/  LOP3.LUT R172, R135, UR22, R172, 0x96, !PT ;  /* 0x0000001687ac7c12 */ /* 0x000fe2000f8e96ac */
[----:B------:R-:W-:Y:S01]  /*12de0*/  MUFU.EX2 R211, R5 ;  /* 0x0000000500d37308 */ /* 0x000fe20000000800 */
[C---:B------:R-:W-:Y:S01]  /*12df0*/  LOP3.LUT R173, R134.reuse, 0xffff, RZ, 0xc0, !PT ;  /* 0x0000ffff86ad7812 */ /* 0x040fe200078ec0ff */
[--C-:B-1----:R-:W-:Y:S01]  /*12e00*/  FFMA.FTZ R18, R19, UR4, -R181.reuse ;  /* 0x0000000413127c23 */ /* 0x102fe200080108b5 */
[--C-:B------:R-:W-:Y:S01]  /*12e10*/  SHF.R.U32.HI R177, RZ, 0x10, R134.reuse ;  /* 0x00000010ffb17819 */ /* 0x100fe20000011686 */
[----:B------:R-:W-:Y:S01]  /*12e20*/  IMAD.WIDE.U32 R194, R191, -0x2daee0ad, RZ ;  /* 0xd2511f53bfc27825 */ /* 0x000fe200078e00ff */
[----:B------:R-:W-:Y:S02]  /*12e30*/  LOP3.LUT R183, R134, 0xff, RZ, 0xc0, !PT ;  /* 0x000000ff86b77812 */ /* 0x000fe400078ec0ff */
[----:B------:R-:W-:Y:S03]  /*12e40*/  SHF.R.U32.HI R179, RZ, 0x18, R134 ;  /* 0x00000018ffb37819 */ /* 0x000fe60000011686 */
[----:B------:R1:W-:Y:S01]  /*12e50*/  MUFU.EX2 R249, R18 ;  /* 0x0000001200f97308 */ /* 0x0003e20000000800 */
[----:B------:R-:W-:Y:S01]  /*12e60*/  LOP3.LUT R19, R17, UR22, R192, 0x96, !PT ;  /* 0x0000001611137c12 */ /* 0x000fe2000f8e96c0 */
[----:B------:R-:W-:Y:S01]  /*12e70*/  IMAD.WIDE.U32 R134, R196, -0x2daee0ad, RZ ;  /* 0xd2511f53c4867825 */ /* 0x000fe200078e00ff */
[C---:B------:R-:W-:Y:S02]  /*12e80*/  LOP3.LUT R139, R16.reuse, 0xffff, RZ, 0xc0, !PT ;  /* 0x0000ffff108b7812 */ /* 0x040fe400078ec0ff */
[--C-:B------:R-:W-:Y:S01]  /*12e90*/  SHF.R.U32.HI R175, RZ, 0x10, R16.reuse ;  /* 0x00000010ffaf7819 */ /* 0x100fe20000011610 */
[----:B------:R-:W-:Y:S01]  /*12ea0*/  IMAD.WIDE.U32 R202, R189, -0x2daee0ad, RZ ;  /* 0xd2511f53bdca7825 */ /* 0x000fe200078e00ff */
[----:B------:R-:W-:Y:S03]  /*12eb0*/  LOP3.LUT R193, R16, 0xff, RZ, 0xc0, !PT ;  /* 0x000000ff10c17812 */ /* 0x000fe600078ec0ff */
[----:B------:R-:W3:Y:S01]  /*12ec0*/  MUFU.EX2 R0, R0 ;  /* 0x0000000000007308 */ /* 0x000ee20000000800 */
[----:B------:R-:W-:Y:S01]  /*12ed0*/  SHF.R.U32.HI R192, RZ, 0x18, R16 ;  /* 0x00000018ffc07819 */ /* 0x000fe20000011610 */
[----:B------:R-:W-:Y:S01]  /*12ee0*/  IMAD.WIDE.U32 R16, R190, -0x2daee0ad, RZ ;  /* 0xd2511f53be107825 */ /* 0x000fe200078e00ff */
[----:B------:R-:W-:Y:S02]  /*12ef0*/  LOP3.LUT R201, R195, UR5, R134, 0x96, !PT ;  /* 0x00000005c3c97c12 */ /* 0x000fe4000f8e9686 */
[----:B------:R-:W-:Y:S01]  /*12f00*/  LOP3.LUT R197, R203, UR13, R178, 0x96, !PT ;  /* 0x0000000dcbc57c12 */ /* 0x000fe2000f8e96b2 */
[--C-:B------:R-:W-:Y:S01]  /*12f10*/  FFMA.FTZ R39, R39, UR4, -R181.reuse ;  /* 0x0000000427277c23 */ /* 0x100fe200080108b5 */
[----:B------:R-:W-:Y:S03]  /*12f20*/  LOP3.LUT R134, R16, 0xffff, RZ, 0xc0, !PT ;  /* 0x0000ffff10867812 */ /* 0x000fe600078ec0ff */
[----:B------:R4:W-:Y:S01]  /*12f30*/  MUFU.EX2 R203, R6 ;  /* 0x0000000600cb7308 */ /* 0x0009e20000000800 */
[----:B-1----:R-:W-:Y:S01]  /*12f40*/  LOP3.LUT R18, R17, UR21, R174, 0x96, !PT ;  /* 0x0000001511127c12 */ /* 0x002fe2000f8e96ae */
[----:B------:R-:W-:Y:S01]  /*12f50*/  FFMA.FTZ R38, R38, UR4, -R181 ;  /* 0x0000000426267c23 */ /* 0x000fe200080108b5 */
[----:B------:R-:W-:Y:S01]  /*12f60*/  SHF.R.U32.HI R17, RZ, 0x8, R173 ;  /* 0x00000008ff117819 */ /* 0x000fe200000116ad */
[----:B------:R-:W-:Y:S01]  /*12f70*/  IMAD.WIDE.U32 R4, R180, -0x2daee0ad, RZ ;  /* 0xd2511f53b4047825 */ /* 0x000fe200078e00ff */
[----:B------:R-:W-:Y:S02]  /*12f80*/  LOP3.LUT R199, R135, UR13, R188, 0x96, !PT ;  /* 0x0000000d87c77c12 */ /* 0x000fe4000f8e96bc */
[----:B------:R-:W-:Y:S01]  /*12f90*/  PRMT R183, R183, 0x5410, R17 ;  /* 0x00005410b7b77816 */ /* 0x000fe20000000011 */
[----:B------:R-:W-:Y:S01]  /*12fa0*/  FMUL.FTZ R180, R136, UR4 ;  /* 0x0000000488b47c20 */ /* 0x000fe20008410000 */
[----:B------:R-:W-:Y:S01]  /*12fb0*/  SHF.R.U32.HI R17, RZ, 0x8, R139 ;  /* 0x00000008ff117819 */ /* 0x000fe2000001168b */
[----:B------:R-:W-:Y:S01]  /*12fc0*/  FFMA.FTZ R7, R7, UR4, -R181 ;  /* 0x0000000407077c23 */ /* 0x000fe200080108b5 */
[----:B------:R-:W-:Y:S01]  /*12fd0*/  SHF.R.U32.HI R188, RZ, 0x10, R4 ;  /* 0x00000010ffbc7819 */ /* 0x000fe20000011604 */
[----:B------:R-:W-:Y:S01]  /*12fe0*/  MUFU.EX2 R240, R22 ;  /* 0x0000001600f07308 */ /* 0x000fe20000000800 */
[----:B------:R-:W-:Y:S01]  /*12ff0*/  FSEL R180, R180, RZ, P1 ;  /* 0x000000ffb4b47208 */ /* 0x000fe20000800000 */
[C---:B------:R-:W-:Y:S01]  /*13000*/  FMUL.FTZ R139, R133.reuse, UR4 ;  /* 0x00000004858b7c20 */ /* 0x040fe20008410000 */
[----:B------:R-:W-:Y:S01]  /*13010*/  FSETP.NEU.FTZ.AND P1, PT, R133, -INF , PT ;  /* 0xff8000008500780b */ /* 0x000fe20003f3d000 */
[----:B------:R-:W-:Y:S01]  /*13020*/  FFMA.FTZ R64, R64, UR4, -R182 ;  /* 0x0000000440407c23 */ /* 0x000fe200080108b6 */
[----:B----4-:R-:W-:Y:S01]  /*13030*/  LOP3.LUT R6, R177, 0xff, RZ, 0xc0, !PT ;  /* 0x000000ffb1067812 */ /* 0x010fe200078ec0ff */
[--C-:B------:R-:W-:Y:S01]  /*13040*/  FFMA.FTZ R72, R72, UR4, -R180.reuse ;  /* 0x0000000448487c23 */ /* 0x100fe200080108b4 */
[----:B------:R-:W-:Y:S03]  /*13050*/  FSEL R139, R139, RZ, P1 ;  /* 0x000000ff8b8b7208 */ /* 0x000fe60000800000 */
[----:B------:R1:W-:Y:S01]  /*13060*/  MUFU.EX2 R241, R7 ;  /* 0x0000000700f17308 */ /* 0x0003e20000000800 */
[----:B------:R-:W-:Y:S01]  /*13070*/  LOP3.LUT R177, R4, 0xffff, RZ, 0xc0, !PT ;  /* 0x0000ffff04b17812 */ /* 0x000fe200078ec0ff */
[----:B------:R-:W-:Y:S01]  /*13080*/  FFMA.FTZ R8, R8, UR4, -R180 ;  /* 0x0000000408087c23 */ /* 0x000fe200080108b4 */
[----:B------:R-:W-:Y:S01]  /*13090*/  LOP3.LUT R190, R4, 0xff, RZ, 0xc0, !PT ;  /* 0x000000ff04be7812 */ /* 0x000fe200078ec0ff */
[--C-:B------:R-:W-:Y:S01]  /*130a0*/  FFMA.FTZ R10, R10, UR4, -R139.reuse ;  /* 0x000000040a0a7c23 */ /* 0x100fe2000801088b */
[----:B------:R-:W-:Y:S01]  /*130b0*/  SHF.R.U32.HI R189, RZ, 0x18, R4 ;  /* 0x00000018ffbd7819 */ /* 0x000fe20000011604 */
[----:B------:R-:W-:Y:S01]  /*130c0*/  FFMA.FTZ R15, R15, UR4, -R139 ;  /* 0x000000040f0f7c23 */ /* 0x000fe2000801088b */
[----:B------:R-:W-:Y:S03]  /*130d0*/  LOP3.LUT R4, R172, 0xffff, RZ, 0xc0, !PT ;  /* 0x0000ffffac047812 */ /* 0x000fe600078ec0ff */
[----:B------:R4:W-:Y:S01]  /*130e0*/  MUFU.EX2 R206, R8 ;  /* 0x0000000800ce7308 */ /* 0x0009e20000000800 */
[----:B------:R-:W-:Y:S01]  /*130f0*/  SHF.R.U32.HI R174, RZ, 0x10, R16 ;  /* 0x00000010ffae7819 */ /* 0x000fe20000011610 */
[--C-:B------:R-:W-:Y:S01]  /*13100*/  FFMA.FTZ R60, R60, UR4, -R180.reuse ;  /* 0x000000043c3c7c23 */ /* 0x100fe200080108b4 */
[----:B------:R-:W-:Y:S01]  /*13110*/  LOP3.LUT R178, R16, 0xff, RZ, 0xc0, !PT ;  /* 0x000000ff10b27812 */ /* 0x000fe200078ec0ff */
[----:B------:R-:W-:Y:S01]  /*13120*/  FFMA.FTZ R9, R9, UR4, -R180 ;  /* 0x0000000409097c23 */ /* 0x000fe200080108b4 */
[----:B------:R-:W-:Y:S01]  /*13130*/  SHF.R.U32.HI R135, RZ, 0x18, R16 ;  /* 0x00000018ff877819 */ /* 0x000fe20000011610 */
[----:B------:R-:W-:Y:S01]  /*13140*/  FFMA.FTZ R12, R12, UR4, -R180 ;  /* 0x000000040c0c7c23 */ /* 0x000fe200080108b4 */
[----:B------:R-:W-:Y:S03]  /*13150*/  LOP3.LUT R16, R5, UR21, R176, 0x96, !PT ;  /* 0x0000001505107c12 */ /* 0x000fe6000f8e96b0 */
[----:B------:R5:W-:Y:S01]  /*13160*/  MUFU.EX2 R247, R10 ;  /* 0x0000000a00f77308 */ /* 0x000be20000000800 */
[----:B-1----:R-:W-:Y:S01]  /*13170*/  SHF.R.U32.HI R7, RZ, 0x10, R172 ;  /* 0x00000010ff077819 */ /* 0x002fe200000116ac */
[--C-:B------:R-:W-:Y:S01]  /*13180*/  FFMA.FTZ R13, R13, UR4, -R180.reuse ;  /* 0x000000040d0d7c23 */ /* 0x100fe200080108b4 */
[----:B------:R-:W-:Y:S01]  /*13190*/  PRMT R179, R6, 0x5410, R179 ;  /* 0x0000541006b37816 */ /* 0x000fe200000000b3 */
[----:B------:R-:W-:Y:S01]  /*131a0*/  FFMA.FTZ R24, R24, UR4, -R180 ;  /* 0x0000000418187c23 */ /* 0x000fe200080108b4 */
[----:B------:R-:W-:Y:S01]  /*131b0*/  LOP3.LUT R6, R172, 0xff, RZ, 0xc0, !PT ;  /* 0x000000ffac067812 */ /* 0x000fe200078ec0ff */
[----:B--2---:R-:W-:Y:S01]  /*131c0*/  FMUL.FTZ R22, R3, R162 ;  /* 0x000000a203167220 */ /* 0x004fe20000410000 */
[----:B------:R-:W-:Y:S03]  /*131d0*/  SHF.R.U32.HI R5, RZ, 0x8, R4 ;  /* 0x00000008ff057819 */ /* 0x000fe60000011604 */
[----:B------:R3:W-:Y:S01]  /*131e0*/  MUFU.EX2 R250, R15 ;  /* 0x0000000f00fa7308 */ /* 0x0007e20000000800 */
[----:B------:R-:W-:Y:S01]  /*131f0*/  SHF.R.U32.HI R172, RZ, 0x18, R172 ;  /* 0x00000018ffac7819 */ /* 0x000fe200000116ac */
[--C-:B------:R-:W-:Y:S01]  /*13200*/  FFMA.FTZ R44, R44, UR4, -R180.reuse ;  /* 0x000000042c2c7c23 */ /* 0x100fe200080108b4 */
[----:B------:R-:W-:Y:S01]  /*13210*/  LOP3.LUT R4, R7, 0xff, RZ, 0xc0, !PT ;  /* 0x000000ff07047812 */ /* 0x000fe200078ec0ff */
[----:B------:R-:W-:Y:S01]  /*13220*/  FFMA.FTZ R45, R45, UR4, -R180 ;  /* 0x000000042d2d7c23 */ /* 0x000fe200080108b4 */
[----:B----4-:R-:W-:Y:S01]  /*13230*/  LOP3.LUT R8, R175, 0xff, RZ, 0xc0, !PT ;  /* 0x000000ffaf087812 */ /* 0x010fe200078ec0ff */
[--C-:B------:R-:W-:Y:S01]  /*13240*/  FFMA.FTZ R46, R46, UR4, -R139.reuse ;  /* 0x000000042e2e7c23 */ /* 0x100fe2000801088b */
[----:B------:R-:W-:Y:S03]  /*13250*/  PRMT R173, R4, 0x5410, R172 ;  /* 0x0000541004ad7816 */ /* 0x000fe600000000ac */
[----:B------:R1:W-:Y:S01]  /*13260*/  MUFU.EX2 R252, R9 ;  /* 0x0000000900fc7308 */ /* 0x0003e20000000800 */
[----:B------:R-:W-:Y:S01]  /*13270*/  LOP3.LUT R4, R19, 0xffff, RZ, 0xc0, !PT ;  /* 0x0000ffff13047812 */ /* 0x000fe200078ec0ff */
[----:B------:R-:W-:Y:S01]  /*13280*/  FFMA.FTZ R43, R43, UR4, -R139 ;  /* 0x000000042b2b7c23 */ /* 0x000fe2000801088b */
[----:B-----5:R-:W-:Y:S01]  /*13290*/  PRMT R10, R6, 0x5410, R5 ;  /* 0x00005410060a7816 */ /* 0x020fe20000000005 */
[--C-:B------:R-:W-:Y:S01]  /*132a0*/  FFMA.FTZ R58, R58, UR4, -R139.reuse ;  /* 0x000000043a3a7c23 */ /* 0x100fe2000801088b */
[----:B------:R-:W-:Y:S01]  /*132b0*/  SHF.R.U32.HI R7, RZ, 0x8, R4 ;  /* 0x00000008ff077819 */ /* 0x000fe20000011604 */
[----:B------:R-:W-:Y:S01]  /*132c0*/  FFMA.FTZ R42, R42, UR4, -R139 ;  /* 0x000000042a2a7c23 */ /* 0x000fe2000801088b */
[----:B------:R-:W-:Y:S03]  /*132d0*/  SHF.R.U32.HI R5, RZ, 0x10, R19 ;  /* 0x00000010ff057819 */ /* 0x000fe60000011613 */
[----:B------:R-:W-:Y:S01]  /*132e0*/  MUFU.EX2 R251, R24 ;  /* 0x0000001800fb7308 */ /* 0x000fe20000000800 */
[----:B------:R-:W-:Y:S01]  /*132f0*/  LOP3.LUT R4, R174, 0xff, RZ, 0xc0, !PT ;  /* 0x000000ffae047812 */ /* 0x000fe200078ec0ff */
[----:B---3--:R-:W-:Y:S01]  /*13300*/  FMUL.FTZ R15, R0, R155 ;  /* 0x0000009b000f7220 */ /* 0x008fe20000410000 */
[----:B------:R-:W-:Y:S01]  /*13310*/  PRMT R192, R8, 0x5410, R192 ;  /* 0x0000541008c07816 */ /* 0x000fe200000000c0 */
[----:B------:R-:W-:Y:S01]  /*13320*/  FFMA.FTZ R67, R67, UR4, -R181 ;  /* 0x0000000443437c23 */ /* 0x000fe200080108b5 */
[----:B------:R-:W-:Y:S01]  /*13330*/  LOP3.LUT R8, R19, 0xff, RZ, 0xc0, !PT ;  /* 0x000000ff13087812 */ /* 0x000fe200078ec0ff */
[----:B------:R-:W-:Y:S01]  /*13340*/  FFMA.FTZ R63, R63, UR4, -R139 ;  /* 0x000000043f3f7c23 */ /* 0x000fe2000801088b */
[----:B------:R-:W-:Y:S03]  /*13350*/  SHF.R.U32.HI R19, RZ, 0x18, R19 ;  /* 0x00000018ff137819 */ /* 0x000fe60000011613 */
[----:B------:R-:W-:Y:S01]  /*13360*/  MUFU.EX2 R237, R12 ;  /* 0x0000000c00ed7308 */ /* 0x000fe20000000800 */
[----:B------:R-:W-:Y:S01]  /*13370*/  LOP3.LUT R5, R5, 0xff, RZ, 0xc0, !PT ;  /* 0x000000ff05057812 */ /* 0x000fe200078ec0ff */
[----:B------:R-:W-:Y:S01]  /*13380*/  FFMA.FTZ R83, R83, UR4, -R181 ;  /* 0x0000000453537c23 */ /* 0x000fe200080108b5 */
[----:B------:R-:W-:Y:S01]  /*13390*/  SHF.R.U32.HI R6, RZ, 0x8, R134 ;  /* 0x00000008ff067819 */ /* 0x000fe20000011686 */
[----:B------:R-:W-:Y:S01]  /*133a0*/  FFMA.FTZ R134, R26, UR4, -R139 ;  /* 0x000000041a867c23 */ /* 0x000fe2000801088b */
[----:B------:R-:W-:Y:S01]  /*133b0*/  PRMT R191, R4, 0x5410, R135 ;  /* 0x0000541004bf7816 */ /* 0x000fe20000000087 */
[----:B------:R-:W-:Y:S01]  /*133c0*/  FFMA.FTZ R135, R27, UR4, -R139 ;  /* 0x000000041b877c23 */ /* 0x000fe2000801088b */
[----:B------:R-:W-:Y:S03]  /*133d0*/  LOP3.LUT R4, R18, 0xffff, RZ, 0xc0, !PT ;  /* 0x0000ffff12047812 */ /* 0x000fe600078ec0ff */
[----:B------:R-:W-:Y:S01]  /*133e0*/  MUFU.EX2 R244, R13 ;  /* 0x0000000d00f47308 */ /* 0x000fe20000000800 */
[----:B------:R-:W-:Y:S01]  /*133f0*/  PRMT R17, R193, 0x5410, R17 ;  /* 0x00005410c1117816 */ /* 0x000fe20000000011 */
[----:B------:R-:W-:Y:S01]  /*13400*/  FMUL.FTZ R26, R0, R158 ;  /* 0x0000009e001a7220 */ /* 0x000fe20000410000 */
[----:B------:R-:W-:Y:S01]  /*13410*/  PRMT R176, R8, 0x5410, R7 ;  /* 0x0000541008b07816 */ /* 0x000fe20000000007 */
[----:B------:R-:W-:Y:S01]  /*13420*/  FMUL.FTZ R27, R0, R159 ;  /* 0x0000009f001b7220 */ /* 0x000fe20000410000 */
[----:B------:R-:W-:Y:S01]  /*13430*/  PRMT R19, R5, 0x5410, R19 ;  /* 0x0000541005137816 */ /* 0x000fe20000000013 */
[----:B------:R-:W-:Y:S01]  /*13440*/  FFMA.FTZ R70, R70, UR4, -R181 ;  /* 0x0000000446467c23 */ /* 0x000fe200080108b5 */
[----:B------:R-:W-:Y:S03]  /*13450*/  PRMT R193, R178, 0x5410, R6 ;  /* 0x00005410b2c17816 */ /* 0x000fe60000000006 */
[----:B------:R-:W2:Y:S01]  /*13460*/  MUFU.EX2 R2, R2 ;  /* 0x0000000200027308 */ /* 0x000ea20000000800 */
[----:B------:R-:W-:Y:S01]  /*13470*/  LOP3.LUT R8, R188, 0xff, RZ, 0xc0, !PT ;  /* 0x000000ffbc087812 */ /* 0x000fe200078ec0ff */
[----:B------:R-:W-:Y:S01]  /*13480*/  FFMA.FTZ R61, R61, UR4, -R180 ;  /* 0x000000043d3d7c23 */ /* 0x000fe200080108b4 */
[----:B-1----:R-:W-:Y:S01]  /*13490*/  SHF.R.U32.HI R9, RZ, 0x8, R177 ;  /* 0x00000008ff097819 */ /* 0x002fe200000116b1 */
[----:B------:R-:W-:Y:S01]  /*134a0*/  FFMA.FTZ R59, R59, UR4, -R139 ;  /* 0x000000043b3b7c23 */ /* 0x000fe2000801088b */
[----:B------:R-:W-:Y:S01]  /*134b0*/  SHF.R.U32.HI R6, RZ, 0x10, R18 ;  /* 0x00000010ff067819 */ /* 0x000fe20000011612 */
[----:B------:R-:W-:Y:S01]  /*134c0*/  FFMA.FTZ R56, R56, UR4, -R180 ;  /* 0x0000000438387c23 */ /* 0x000fe200080108b4 */
[----:B------:R-:W-:Y:S01]  /*134d0*/  LOP3.LUT R7, R18, 0xff, RZ, 0xc0, !PT ;  /* 0x000000ff12077812 */ /* 0x000fe200078ec0ff */
[----:B------:R-:W-:Y:S01]  /*134e0*/  FFMA.FTZ R68, R68, UR4, -R182 ;  /* 0x0000000444447c23 */ /* 0x000fe200080108b6 */
[----:B------:R-:W-:Y:S01]  /*134f0*/  SHF.R.U32.HI R5, RZ, 0x8, R4 ;  /* 0x00000008ff057819 */ /* 0x000fe20000011604 */
[--C-:B------:R-:W-:Y:S01]  /*13500*/  FFMA.FTZ R129, R129, UR4, -R182.reuse ;  /* 0x0000000481817c23 */ /* 0x100fe200080108b6 */
[----:B------:R-:W-:Y:S01]  /*13510*/  PRMT R195, R8, 0x5410, R189 ;  /* 0x0000541008c37816 */ /* 0x000fe200000000bd */
[----:B------:R-:W-:Y:S01]  /*13520*/  FFMA.FTZ R8, R34, UR4, -R181 ;  /* 0x0000000422087c23 */ /* 0x000fe200080108b5 */
[----:B------:R-:W-:Y:S01]  /*13530*/  LOP3.LUT R4, R6, 0xff, RZ, 0xc0, !PT ;  /* 0x000000ff06047812 */ /* 0x000fe200078ec0ff */
[--C-:B------:R-:W-:Y:S01]  /*13540*/  FFMA.FTZ R6, R32, UR4, -R182.reuse ;  /* 0x0000000420067c23 */ /* 0x100fe200080108b6 */
[----:B------:R-:W-:Y:S01]  /*13550*/  PRMT R196, R190, 0x5410, R9 ;  /* 0x00005410bec47816 */ /* 0x000fe20000000009 */
[----:B------:R1:W-:Y:S01]  /*13560*/  MUFU.EX2 R209, R8 ;  /* 0x0000000800d17308 */ /* 0x0003e20000000800 */
[----:B------:R-:W-:Y:S01]  /*13570*/  PRMT R189, R7, 0x5410, R5 ;  /* 0x0000541007bd7816 */ /* 0x000fe20000000005 */
[----:B------:R-:W-:Y:S01]  /*13580*/  FFMA.FTZ R7, R33, UR4, -R182 ;  /* 0x0000000421077c23 */ /* 0x000fe200080108b6 */
[----:B------:R-:W-:Y:S01]  /*13590*/  SHF.R.U32.HI R18, RZ, 0x18, R18 ;  /* 0x00000018ff127819 */ /* 0x000fe20000011612 */
[----:B------:R-:W-:Y:S01]  /*135a0*/  FFMA.FTZ R9, R35, UR4, -R181 ;  /* 0x0000000423097c23 */ /* 0x000fe200080108b5 */
[--C-:B------:R-:W-:Y:S01]  /*135b0*/  HSET2.LE.AND R5, R179, R225.reuse, PT ;  /* 0x000000e1b3057233 */ /* 0x100fe20003803000 */
[----:B------:R-:W3:Y:S01]  /*135c0*/  LDSM.16.MT88.4 R32, [R213+0x4000] ;  /* 0x00400000d520783b */ /* 0x000ee20000004200 */
[----:B------:R-:W-:Y:S03]  /*135d0*/  PRMT R190, R4, 0x5410, R18 ;  /* 0x0000541004be7816 */ /* 0x000fe60000000012 */
[----:B------:R-:W-:Y:S01]  /*135e0*/  MUFU.EX2 R248, R6 ;  /* 0x0000000600f87308 */ /* 0x000fe20000000800 */
[--C-:B------:R-:W-:Y:S01]  /*135f0*/  HSET2.LE.AND R4, R183, R225.reuse, PT ;  /* 0x000000e1b7047233 */ /* 0x100fe20003803000 */
[--C-:B------:R-:W-:Y:S01]  /*13600*/  FFMA.FTZ R11, R11, UR4, -R139.reuse ;  /* 0x000000040b0b7c23 */ /* 0x100fe2000801088b */
[----:B------:R-:W-:Y:S01]  /*13610*/  F2FP.BF16.F32.PACK_AB R174, R246, R238 ;  /* 0x000000eef6ae723e */ /* 0x000fe200000010ff */
[----:B------:R-:W-:Y:S01]  /*13620*/  FFMA.FTZ R14, R14, UR4, -R139 ;  /* 0x000000040e0e7c23 */ /* 0x000fe2000801088b */
[----:B------:R-:W-:Y:S01]  /*13630*/  F2FP.BF16.F32.PACK_AB R175, R249, R207 ;  /* 0x000000cff9af723e */ /* 0x000fe200000010ff */
[----:B------:R-:W-:Y:S01]  /*13640*/  FMUL.FTZ R18, R3, R150 ;  /* 0x0000009603127220 */ /* 0x000fe20000410000 */
[----:B------:R-:W-:Y:S03]  /*13650*/  LOP3.LUT R174, R4, R174, RZ, 0xc0, !PT ;  /* 0x000000ae04ae7212 */ /* 0x000fe600078ec0ff */
[----:B------:R4:W5:Y:S01]  /*13660*/  MUFU.EX2 R239, R11 ;  /* 0x0000000b00ef7308 */ /* 0x0009620000000800 */
[----:B------:R-:W-:Y:S01]  /*13670*/  LOP3.LUT R175, R5, R175, RZ, 0xc0, !PT ;  /* 0x000000af05af7212 */ /* 0x000fe200078ec0ff */
[C---:B--2---:R-:W-:Y:S01]  /*13680*/  FMUL.FTZ R24, R2.reuse, R156 ;  /* 0x0000009c02187220 */ /* 0x044fe20000410000 */
[--C-:B------:R-:W-:Y:S01]  /*13690*/  HSET2.LE.AND R172, R10, R225.reuse, PT ;  /* 0x000000e10aac7233 */ /* 0x100fe20003803000 */
[----:B-1----:R-:W-:Y:S01]  /*136a0*/  FMUL.FTZ R8, R2, R140 ;  /* 0x0000008c02087220 */ /* 0x002fe20000410000 */
[--C-:B------:R-:W-:Y:S01]  /*136b0*/  HSET2.LE.AND R173, R173, R225.reuse, PT ;  /* 0x000000e1adad7233 */ /* 0x100fe20003803000 */
[----:B------:R-:W-:Y:S01]  /*136c0*/  FMUL.FTZ R10, R0, R142 ;  /* 0x0000008e000a7220 */ /* 0x000fe20000410000 */
[----:B------:R-:W-:Y:S03]  /*136d0*/  F2FP.BF16.F32.PACK_AB R4, R211, R205 ;  /* 0x000000cdd304723e */ /* 0x000fe600000010ff */
[----:B------:R-:W1:Y:S01]  /*136e0*/  MUFU.EX2 R210, R14 ;  /* 0x0000000e00d27308 */ /* 0x000e620000000800 */
[----:B------:R-:W-:Y:S01]  /*136f0*/  F2FP.BF16.F32.PACK_AB R5, R241, R203 ;  /* 0x000000cbf105723e */ /* 0x000fe200000010ff */
[--C-:B------:R-:W-:Y:S01]  /*13700*/  FFMA.FTZ R131, R131, UR4, -R181.reuse ;  /* 0x0000000483837c23 */ /* 0x100fe200080108b5 */
[--C-:B------:R-:W-:Y:S01]  /*13710*/  HSET2.LE.AND R176, R176, R225.reuse, PT ;  /* 0x000000e1b0b07233 */ /* 0x100fe20003803000 */
[--C-:B------:R-:W-:Y:S01]  /*13720*/  FFMA.FTZ R20, R20, UR4, -R182.reuse ;  /* 0x0000000414147c23 */ /* 0x100fe200080108b6 */
[----:B------:R-:W-:Y:S01]  /*13730*/  LOP3.LUT R172, R172, R4, RZ, 0xc0, !PT ;  /* 0x00000004acac7212 */ /* 0x000fe200078ec0ff */
[----:B------:R-:W-:Y:S01]  /*13740*/  FFMA.FTZ R21, R21, UR4, -R182 ;  /* 0x0000000415157c23 */ /* 0x000fe200080108b6 */
[----:B------:R-:W-:Y:S03]  /*13750*/  LOP3.LUT R173, R173, R5, RZ, 0xc0, !PT ;  /* 0x00000005adad7212 */ /* 0x000fe600078ec0ff */
[----:B------:R2:W3:Y:S01]  /*13760*/  MUFU.EX2 R208, R7 ;  /* 0x0000000700d07308 */ /* 0x0004e20000000800 */
[--C-:B------:R-:W-:Y:S01]  /*13770*/  HSET2.LE.AND R178, R17, R225.reuse, PT ;  /* 0x000000e111b27233 */ /* 0x100fe20003803000 */
[----:B------:R-:W-:Y:S01]  /*13780*/  FMUL.FTZ R17, R132, R149 ;  /* 0x0000009584117220 */ /* 0x000fe20000410000 */
[--C-:B------:R-:W-:Y:S01]  /*13790*/  HSET2.LE.AND R179, R192, R225.reuse, PT ;  /* 0x000000e1c0b37233 */ /* 0x100fe20003803000 */
[----:B----4-:R-:W-:Y:S01]  /*137a0*/  FMUL.FTZ R11, R0, R143 ;  /* 0x0000008f000b7220 */ /* 0x010fe20000410000 */
[--C-:B------:R-:W-:Y:S01]  /*137b0*/  HSET2.LE.AND R177, R19, R225.reuse, PT ;  /* 0x000000e113b17233 */ /* 0x100fe20003803000 */
[----:B------:R-:W-:Y:S01]  /*137c0*/  FMUL.FTZ R19, R3, R151 ;  /* 0x0000009703137220 */ /* 0x000fe20000410000 */
[----:B------:R-:W-:Y:S03]  /*137d0*/  F2FP.BF16.F32.PACK_AB R6, R252, R206 ;  /* 0x000000cefc06723e */ /* 0x000fe600000010ff */
[----:B------:R4:W-:Y:S01]  /*137e0*/  MUFU.EX2 R192, R9 ;  /* 0x0000000900c07308 */ /* 0x0009e20000000800 */
[----:B-----5:R-:W-:Y:S01]  /*137f0*/  F2FP.BF16.F32.PACK_AB R4, R239, R247 ;  /* 0x000000f7ef04723e */ /* 0x020fe200000010ff */
[----:B------:R-:W-:Y:S01]  /*13800*/  FFMA.FTZ R23, R23, UR4, -R181 ;  /* 0x0000000417177c23 */ /* 0x000fe200080108b5 */
[----:B------:R-:W-:Y:S01]  /*13810*/  F2FP.BF16.F32.PACK_AB R5, R244, R237 ;  /* 0x000000edf405723e */ /* 0x000fe200000010ff */
[--C-:B------:R-:W-:Y:S01]  /*13820*/  FFMA.FTZ R25, R25, UR4, -R180.reuse ;  /* 0x0000000419197c23 */ /* 0x100fe200080108b4 */
[----:B------:R-:W-:Y:S01]  /*13830*/  LOP3.LUT R176, R176, R6, RZ, 0xc0, !PT ;  /* 0x00000006b0b07212 */ /* 0x000fe200078ec0ff */
[--C-:B------:R-:W-:Y:S01]  /*13840*/  FFMA.FTZ R28, R28, UR4, -R180.reuse ;  /* 0x000000041c1c7c23 */ /* 0x100fe200080108b4 */
[----:B------:R-:W-:Y:S03]  /*13850*/  LOP3.LUT R177, R177, R4, RZ, 0xc0, !PT ;  /* 0x00000004b1b17212 */ /* 0x000fe600078ec0ff */
[----:B------:R5:W-:Y:S01]  /*13860*/  MUFU.EX2 R243, R20 ;  /* 0x0000001400f37308 */ /* 0x000be20000000800 */
[----:B------:R-:W-:Y:S01]  /*13870*/  LOP3.LUT R178, R178, R5, RZ, 0xc0, !PT ;  /* 0x00000005b2b27212 */ /* 0x000fe200078ec0ff */
[----:B--2---:R-:W-:Y:S01]  /*13880*/  FMUL.FTZ R7, R3, R147 ;  /* 0x0000009303077220 */ /* 0x004fe20000410000 */
[----:B-1----:R-:W-:Y:S01]  /*13890*/  F2FP.BF16.F32.PACK_AB R6, R250, R210 ;  /* 0x000000d2fa06723e */ /* 0x002fe200000010ff */
[----:B------:R-:W-:Y:S01]  /*138a0*/  FFMA.FTZ R29, R29, UR4, -R180 ;  /* 0x000000041d1d7c23 */ /* 0x000fe200080108b4 */
[----:B------:R-:W-:Y:S01]  /*138b0*/  LOP3.LUT R4, R16, 0xffff, RZ, 0xc0, !PT ;  /* 0x0000ffff10047812 */ /* 0x000fe200078ec0ff */
[----:B------:R-:W-:Y:S01]  /*138c0*/  FFMA.FTZ R30, R30, UR4, -R139 ;  /* 0x000000041e1e7c23 */ /* 0x000fe2000801088b */
[----:B------:R-:W-:Y:S03]  /*138d0*/  SHF.R.U32.HI R5, RZ, 0x10, R16 ;  /* 0x00000010ff057819 */ /* 0x000fe60000011610 */
[----:B------:R-:W1:Y:S01]  /*138e0*/  MUFU.EX2 R245, R21 ;  /* 0x0000001500f57308 */ /* 0x000e620000000800 */
[----:B------:R-:W-:Y:S01]  /*138f0*/  LOP3.LUT R179, R179, R6, RZ, 0xc0, !PT ;  /* 0x00000006b3b37212 */ /* 0x000fe200078ec0ff */
[----:B------:R-:W-:Y:S01]  /*13900*/  FMUL.FTZ R6, R3, R146 ;  /* 0x0000009203067220 */ /* 0x000fe20000410000 */
[----:B------:R-:W-:Y:S01]  /*13910*/  SHF.R.U32.HI R13, RZ, 0x8, R4 ;  /* 0x00000008ff0d7819 */ /* 0x000fe20000011604 */
[C---:B------:R-:W-:Y:S01]  /*13920*/  FMUL.FTZ R4, R132.reuse, R144 ;  /* 0x0000009084047220 */ /* 0x040fe20000410000 */
[----:B------:R-:W-:Y:S01]  /*13930*/  LOP3.LUT R12, R5, 0xff, RZ, 0xc0, !PT ;  /* 0x000000ff050c7812 */ /* 0x000fe200078ec0ff */
[----:B------:R-:W-:Y:S01]  /*13940*/  FMUL.FTZ R5, R132, R145 ;  /* 0x0000009184057220 */ /* 0x000fe20000410000 */
[----:B------:R-:W-:Y:S03]  /*13950*/  LOP3.LUT R14, R16, 0xff, RZ, 0xc0, !PT ;  /* 0x000000ff100e7812 */ /* 0x000fe600078ec0ff */
[----:B------:R2:W2:Y:S01]  /*13960*/  MUFU.EX2 R242, R23 ;  /* 0x0000001700f27308 */ /* 0x0004a20000000800 */
[----:B------:R-:W-:Y:S01]  /*13970*/  SHF.R.U32.HI R16, RZ, 0x18, R16 ;  /* 0x00000018ff107819 */ /* 0x000fe20000011610 */
[----:B------:R-:W2:Y:S01]  /*13980*/  LDSM.16.MT88.4 R144, [R214+0x4000] ;  /* 0x00400000d690783b */ /* 0x000ea20000004200 */
[----:B------:R-:W-:Y:S01]  /*13990*/  PRMT R183, R14, 0x5410, R13 ;  /* 0x000054100eb77816 */ /* 0x000fe2000000000d */
[----:B----4-:R-:W-:Y:S01]  /*139a0*/  FMUL.FTZ R9, R2, R141 ;  /* 0x0000008d02097220 */ /* 0x010fe20000410000 */
[----:B------:R-:W-:Y:S01]  /*139b0*/  PRMT R188, R12, 0x5410, R16 ;  /* 0x000054100cbc7816 */ /* 0x000fe20000000010 */
[-C--:B---3--:R-:W-:Y:S01]  /*139c0*/  HMMA.16816.F32.BF16 R4, R172, R32.reuse, R4 ;  /* 0x00000020ac04723c */ /* 0x088fe20000041804 */
[----:B-----5:R-:W-:Y:S03]  /*139d0*/  IMAD.U32 R20, RZ, RZ, UR37 ;  /* 0x00000025ff147e24 */ /* 0x020fe6000f8e00ff */
[----:B------:R-:W-:Y:S01]  /*139e0*/  MUFU.EX2 R129, R129 ;  /* 0x0000008100817308 */ /* 0x000fe20000000800 */
[----:B------:R-:W-:Y:S01]  /*139f0*/  F2FP.BF16.F32.PACK_AB R142, R208, R248 ;  /* 0x000000f8d08e723e */ /* 0x000fe200000010ff */
[----:B------:R-:W-:Y:S01]  /*13a00*/  FMUL.FTZ R13, R2, R153 ;  /* 0x00000099020d7220 */ /* 0x000fe20000410000 */
[----:B-1----:R-:W-:Y:S01]  /*13a10*/  F2FP.BF16.F32.PACK_AB R140, R245, R243 ;  /* 0x000000f3f58c723e */ /* 0x002fe200000010ff */
[----:B------:R-:W-:Y:S01]  /*13a20*/  FMUL.FTZ R14, R0, R154 ;  /* 0x0000009a000e7220 */ /* 0x000fe20000410000 */
[C---:B------:R-:W-:Y:S05]  /*13a30*/  HMMA.16816.F32.BF16 R8, R176.reuse, R32, R8 ;  /* 0x00000020b008723c */ /* 0x040fea0000041808 */
[----:B------:R-:W-:Y:S01]  /*13a40*/  MUFU.EX2 R131, R131 ;  /* 0x0000008300837308 */ /* 0x000fe20000000800 */
[----:B------:R-:W-:Y:S01]  /*13a50*/  FMUL.FTZ R12, R2, R152 ;  /* 0x00000098020c7220 */ /* 0x000fe20000410000 */
[C---:B------:R-:W-:Y:S01]  /*13a60*/  FMUL.FTZ R16, R132.reuse, R148 ;  /* 0x0000009484107220 */ /* 0x040fe20000410000 */
[----:B------:R-:W-:Y:S03]  /*13a70*/  IMAD.MOV.U32 R154, RZ, RZ, R240 ;  /* 0x000000ffff9a7224 */ /* 0x000fe600078e00f0 */
[--C-:B------:R-:W-:Y:S01]  /*13a80*/  HSET2.LE.AND R33, R191, R225.reuse, PT ;  /* 0x000000e1bf217233 */ /* 0x100fe20003803000 */
[----:B------:R-:W-:Y:S03]  /*13a90*/  IMAD.MOV.U32 R141, RZ, RZ, R249 ;  /* 0x000000ffff8d7224 */ /* 0x000fe600078e00f9 */
[----:B------:R1:W-:Y:S01]  /*13aa0*/  MUFU.EX2 R240, R25 ;  /* 0x0000001900f07308 */ /* 0x0003e20000000800 */
[----:B------:R-:W3:Y:S01]  /*13ab0*/  LDSM.16.MT88.4 R148, [R213+0x4400] ;  /* 0x00440000d594783b */ /* 0x000ee20000004200 */
[--C-:B------:R-:W-:Y:S01]  /*13ac0*/  HSET2.LE.AND R32, R193, R225.reuse, PT ;  /* 0x000000e1c1207233 */ /* 0x100fe20003803000 */
[-C--:B------:R-:W-:Y:S03]  /*13ad0*/  HMMA.16816.F32.BF16 R12, R176, R34.reuse, R12 ;  /* 0x00000022b00c723c */ /* 0x080fe6000004180c */
[----:B------:R-:W-:Y:S01]  /*13ae0*/  FMUL.FTZ R21, R132, R161 ;  /* 0x000000a184157220 */ /* 0x000fe20000410000 */
[----:B------:R-:W-:Y:S03]  /*13af0*/  LOP3.LUT R142, R32, R142, RZ, 0xc0, !PT ;  /* 0x0000008e208e7212 */ /* 0x000fe600078ec0ff */
[----:B------:R4:W-:Y:S01]  /*13b00*/  MUFU.EX2 R249, R134 ;  /* 0x0000008600f97308 */ /* 0x0009e20000000800 */
[C---:B------:R-:W-:Y:S04]  /*13b10*/  HMMA.16816.F32.BF16 R16, R172.reuse, R34, R16 ;  /* 0x00000022ac10723c */ /* 0x040fe80000041810 */
[----:B------:R-:W-:Y:S02]  /*13b20*/  IMAD.MOV.U32 R191, RZ, RZ, R192 ;  /* 0x000000ffffbf7224 */ /* 0x000fe400078e00c0 */
[----:B--2---:R-:W-:Y:S01]  /*13b30*/  FMUL.FTZ R23, R3, R163 ;  /* 0x000000a303177220 */ /* 0x004fe20000410000 */
[----:B------:R-:W-:Y:S01]  /*13b40*/  LOP3.LUT R34, R227, UR31, R20, 0x96, !PT ;  /* 0x0000001fe3227c12 */ /* 0x000fe2000f8e9614 */
[----:B------:R-:W-:Y:S03]  /*13b50*/  FMUL.FTZ R20, R132, R160 ;  /* 0x000000a084147220 */ /* 0x000fe60000410000 */
[----:B------:R-:W-:Y:S01]  /*13b60*/  F2FP.BF16.F32.PACK_AB R143, R191, R209 ;  /* 0x000000d1bf8f723e */ /* 0x000fe200000010ff */
[----:B-1----:R-:W-:Y:S01]  /*13b70*/  FMUL.FTZ R25, R2, R157 ;  /* 0x0000009d02197220 */ /* 0x002fe20000410000 */
[----:B------:R-:W-:Y:S04]  /*13b80*/  IMAD.WIDE.U32 R192, R34, -0x326172a9, RZ ;  /* 0xcd9e8d5722c07825 */ /* 0x000fe800078e00ff */
[C---:B------:R-:W-:Y:S01]  /*13b90*/  FMUL.FTZ R32, R2.reuse, R164 ;  /* 0x000000a402207220 */ /* 0x040fe20000410000 */
[-C--:B------:R-:W-:Y:S03]  /*13ba0*/  HMMA.16816.F32.BF16 R20, R172, R144.reuse, R20 ;  /* 0x00000090ac14723c */ /* 0x080fe60000041814 */
[----:B------:R-:W-:Y:S01]  /*13bb0*/  LOP3.LUT R143, R33, R143, RZ, 0xc0, !PT ;  /* 0x0000008f218f7212 */ /* 0x000fe200078ec0ff */
[----:B------:R-:W-:Y:S01]  /*13bc0*/  FMUL.FTZ R33, R2, R165 ;  /* 0x000000a502217220 */ /* 0x000fe20000410000 */
[--C-:B----4-:R-:W-:Y:S01]  /*13bd0*/  HSET2.LE.AND R134, R189, R225.reuse, PT ;  /* 0x000000e1bd867233 */ /* 0x110fe20003803000 */
[C---:B------:R-:W-:Y:S01]  /*13be0*/  FMUL.FTZ R34, R0.reuse, R166 ;  /* 0x000000a600227220 */ /* 0x040fe20000410000 */
[----:B------:R-:W-:Y:S01]  /*13bf0*/  LOP3.LUT R152, R193, UR20, R234, 0x96, !PT ;  /* 0x00000014c1987c12 */ /* 0x000fe2000f8e96ea */
[----:B------:R-:W-:Y:S01]  /*13c00*/  FMUL.FTZ R35, R0, R167 ;  /* 0x000000a700237220 */ /* 0x000fe20000410000 */
[C---:B------:R-:W-:Y:S01]  /*13c10*/  HMMA.16816.F32.BF16 R24, R176.reuse, R144, R24 ;  /* 0x00000090b018723c */ /* 0x040fe20000041818 */
[----:B------:R1:W-:Y:S03]  /*13c20*/  MUFU.EX2 R166, R28 ;  /* 0x0000001c00a67308 */ /* 0x0003e60000000800 */
[----:B------:R-:W-:Y:S01]  /*13c30*/  LOP3.LUT R140, R134, R140, RZ, 0xc0, !PT ;  /* 0x0000008c868c7212 */ /* 0x000fe200078ec0ff */
[----:B------:R-:W-:Y:S01]  /*13c40*/  IMAD.MOV.U32 R189, RZ, RZ, R250 ;  /* 0x000000ffffbd7224 */ /* 0x000fe200078e00fa */
[-C--:B------:R-:W-:Y:S05]  /*13c50*/  HMMA.16816.F32.BF16 R32, R176, R146.reuse, R32 ;  /* 0x00000092b020723c */ /* 0x080fea0000041820 */
[----:B------:R2:W4:Y:S01]  /*13c60*/  MUFU.EX2 R250, R135 ;  /* 0x0000008700fa7308 */ /* 0x0005220000000800 */
[--C-:B------:R-:W-:Y:S01]  /*13c70*/  HSET2.LE.AND R145, R188, R225.reuse, PT ;  /* 0x000000e1bc917233 */ /* 0x100fe20003803000 */
[----:B------:R-:W-:Y:S01]  /*13c80*/  FFMA.FTZ R31, R31, UR4, -R139 ;  /* 0x000000041f1f7c23 */ /* 0x000fe2000801088b */
[--C-:B------:R-:W-:Y:S03]  /*13c90*/  HSET2.LE.AND R144, R183, R225.reuse, PT ;  /* 0x000000e1b7907233 */ /* 0x100fe60003803000 */
[----:B------:R-:W-:Y:S04]  /*13ca0*/  IMAD.MOV.U32 R177, RZ, RZ, R248 ;  /* 0x000000ffffb17224 */ /* 0x000fe800078e00f8 */
[----:B------:R5:W3:Y:S01]  /*13cb0*/  MUFU.EX2 R167, R29 ;  /* 0x0000001d00a77308 */ /* 0x000ae20000000800 */
[----:B------:R-:W-:Y:S02]  /*13cc0*/  IMAD.MOV.U32 R179, RZ, RZ, R154 ;  /* 0x000000ffffb37224 */ /* 0x000fe400078e009a */
[----:B------:R-:W-:Y:S01]  /*13cd0*/  FFMA.FTZ R49, R49, UR4, -R182 ;  /* 0x0000000431317c23 */ /* 0x000fe200080108b6 */
[----:B------:R-:W-:Y:S01]  /*13ce0*/  IMAD.MOV.U32 R178, RZ, RZ, R141 ;  /* 0x000000ffffb27224 */ /* 0x000fe200078e008d */
[--C-:B------:R-:W-:Y:S01]  /*13cf0*/  HSET2.LE.AND R141, R190, R225.reuse, PT ;  /* 0x000000e1be8d7233 */ /* 0x100fe20003803000 */
[----:B------:R-:W-:Y:S01]  /*13d00*/  IMAD.WIDE.U32 R152, R152, -0x2daee0ad, RZ ;  /* 0xd2511f5398987825 */ /* 0x000fe200078e00ff */
[----:B-1----:R-:W-:Y:S03]  /*13d10*/  F2FP.BF16.F32.PACK_AB R28, R242, R179 ;  /* 0x000000b3f21c723e */ /* 0x002fe600000010ff */
[----:B------:R1:W-:Y:S01]  /*13d20*/  MUFU.EX2 R248, R30 ;  /* 0x0000001e00f87308 */ /* 0x0003e20000000800 */
[----:B--2---:R-:W-:Y:S01]  /*13d30*/  LOP3.LUT R135, R185, UR18, R192, 0x96, !PT ;  /* 0x00000012b9877c12 */ /* 0x004fe2000f8e96c0 */
[----:B------:R-:W-:Y:S01]  /*13d40*/  IMAD.WIDE.U32 R162, R204, -0x2daee0ad, RZ ;  /* 0xd2511f53cca27825 */ /* 0x000fe200078e00ff */
[----:B------:R-:W-:Y:S02]  /*13d50*/  LOP3.LUT R160, R153, UR17, R230, 0x96, !PT ;  /* 0x0000001199a07c12 */ /* 0x000fe4000f8e96e6 */
[----:B------:R-:W-:Y:S01]  /*13d60*/  LOP3.LUT R141, R141, R28, RZ, 0xc0, !PT ;  /* 0x0000001c8d8d7212 */ /* 0x000fe200078ec0ff */
[----:B------:R-:W-:Y:S01]  /*13d70*/  IMAD.WIDE.U32 R134, R135, -0x2daee0ad, RZ ;  /* 0xd2511f5387867825 */ /* 0x000fe200078e00ff */
[----:B----4-:R-:W-:Y:S03]  /*13d80*/  F2FP.BF16.F32.PACK_AB R28, R250, R249 ;  /* 0x000000f9fa1c723e */ /* 0x010fe600000010ff */
[----:B------:R-:W2:Y:S01]  /*13d90*/  MUFU.EX2 R188, R31 ;  /* 0x0000001f00bc7308 */ /* 0x000ea20000000800 */
[----:B-----5:R-:W-:Y:S01]  /*13da0*/  F2FP.BF16.F32.PACK_AB R29, R240, R251 ;  /* 0x000000fbf01d723e */ /* 0x020fe200000010ff */
[----:B---3--:R-:W-:Y:S01]  /*13db0*/  IMAD.MOV.U32 R204, RZ, RZ, R167 ;  /* 0x000000ffffcc7224 */ /* 0x008fe200078e00a7 */
[----:B------:R-:W-:Y:S01]  /*13dc0*/  LOP3.LUT R145, R145, R28, RZ, 0xc0, !PT ;  /* 0x0000001c91917212 */ /* 0x000fe200078ec0ff */
[----:B------:R-:W-:Y:S01]  /*13dd0*/  FMUL.FTZ R28, R132, R168 ;  /* 0x000000a8841c7220 */ /* 0x000fe20000410000 */
[----:B------:R-:W-:Y:S01]  /*13de0*/  LOP3.LUT R144, R144, R29, RZ, 0xc0, !PT ;  /* 0x0000001d90907212 */ /* 0x000fe200078ec0ff */
[----:B------:R-:W-:Y:S01]  /*13df0*/  IMAD.WIDE.U32 R160, R160, -0x326172a9, RZ ;  /* 0xcd9e8d57a0a07825 */ /* 0x000fe200078e00ff */
[----:B------:R-:W-:Y:S03]  /*13e00*/  LOP3.LUT R156, R135, UR15, R152, 0x96, !PT ;  /* 0x0000000f879c7c12 */ /* 0x000fe6000f8e9698 */
[----:B------:R-:W-:Y:S01]  /*13e10*/  FMUL.FTZ R29, R132, R169 ;  /* 0x000000a9841d7220 */ /* 0x000fe20000410000 */
[----:B-1----:R-:W-:Y:S01]  /*13e20*/  FMUL.FTZ R30, R3, R170 ;  /* 0x000000aa031e7220 */ /* 0x002fe20000410000 */
[----:B------:R-:W-:Y:S01]  /*13e30*/  LOP3.LUT R158, R161, UR16, R184, 0x96, !PT ;  /* 0x00000010a19e7c12 */ /* 0x000fe2000f8e96b8 */
[----:B------:R-:W1:Y:S01]  /*13e40*/  LDSM.16.MT88.4 R152, [R214+0x4400] ;  /* 0x00440000d698783b */ /* 0x000e620000004200 */
[----:B------:R-:W-:Y:S04]  /*13e50*/  IMAD.WIDE.U32 R156, R156, -0x326172a9, RZ ;  /* 0xcd9e8d579c9c7825 */ /* 0x000fe800078e00ff */
[----:B------:R-:W-:Y:S01]  /*13e60*/  FFMA.FTZ R50, R50, UR4, -R181 ;  /* 0x0000000432327c23 */ /* 0x000fe200080108b5 */
[----:B------:R-:W-:Y:S01]  /*13e70*/  FFMA.FTZ R36, R36, UR4, -R182 ;  /* 0x0000000424247c23 */ /* 0x000fe200080108b6 */
[----:B--2---:R-:W-:Y:S01]  /*13e80*/  F2FP.BF16.F32.PACK_AB R135, R188, R248 ;  /* 0x000000f8bc87723e */ /* 0x004fe200000010ff */
[----:B------:R-:W-:Y:S01]  /*13e90*/  FMUL.FTZ R31, R3, R171 ;  /* 0x000000ab031f7220 */ /* 0x000fe20000410000 */
[----:B------:R-:W-:Y:S01]  /*13ea0*/  LOP3.LUT R164, R157, UR14, R160, 0x96, !PT ;  /* 0x0000000e9da47c12 */ /* 0x000fe2000f8e96a0 */
[----:B------:R-:W-:Y:S01]  /*13eb0*/  IMAD.WIDE.U32 R158, R158, -0x2daee0ad, RZ ;  /* 0xd2511f539e9e7825 */ /* 0x000fe200078e00ff */
[----:B------:R-:W-:Y:S03]  /*13ec0*/  LOP3.LUT R157, R163, UR5, R202, 0x96, !PT ;  /* 0x00000005a39d7c12 */ /* 0x000fe6000f8e96ca */
[----:B------:R-:W-:Y:S01]  /*13ed0*/  FFMA.FTZ R37, R37, UR4, -R182 ;  /* 0x0000000425257c23 */ /* 0x000fe200080108b6 */
[----:B------:R-:W-:Y:S01]  /*13ee0*/  IMAD.WIDE.U32 R164, R164, -0x2daee0ad, RZ ;  /* 0xd2511f53a4a47825 */ /* 0x000fe200078e00ff */
[----:B------:R-:W-:Y:S01]  /*13ef0*/  LOP3.LUT R161, R159, UR13, R134, 0x96, !PT ;  /* 0x0000000d9fa17c12 */ /* 0x000fe2000f8e9686 */
[----:B------:R-:W-:Y:S04]  /*13f00*/  HMMA.16816.F32.BF16 R28, R172, R146, R28 ;  /* 0x00000092ac1c723c */ /* 0x000fe8000004181c */
[----:B------:R-:W-:Y:S01]  /*13f10*/  F2FP.BF16.F32.PACK_AB R134, R167, R166 ;  /* 0x000000a6a786723e */ /* 0x000fe200000010ff */
[----:B------:R-:W-:Y:S01]  /*13f20*/  IMAD.WIDE.U32 R160, R161, -0x326172a9, RZ ;  /* 0xcd9e8d57a1a07825 */ /* 0x000fe200078e00ff */
[----:B------:R-:W-:Y:S01]  /*13f30*/  LOP3.LUT R165, R165, UR5, R158, 0x96, !PT ;  /* 0x00000005a5a57c12 */ /* 0x000fe2000f8e969e */
[-C--:B------:R-:W-:Y:S05]  /*13f40*/  HMMA.16816.F32.BF16 R4, R140, R148.reuse, R4 ;  /* 0x000000948c04723c */ /* 0x080fea0000041804 */
[--C-:B------:R-:W-:Y:S01]  /*13f50*/  HSET2.LE.AND R146, R196, R225.reuse, PT ;  /* 0x000000e1c4927233 */ /* 0x100fe20003803000 */
[----:B------:R-:W-:Y:S01]  /*13f60*/  IMAD.WIDE.U32 R158, R197, -0x326172a9, RZ ;  /* 0xcd9e8d57c59e7825 */ /* 0x000fe200078e00ff */
[--C-:B------:R-:W-:Y:S04]  /*13f70*/  HSET2.LE.AND R147, R195, R225.reuse, PT ;  /* 0x000000e1c3937233 */ /* 0x100fe80003803000 */
[----:B------:R-:W-:Y:S01]  /*13f80*/  LOP3.LUT R146, R146, R134, RZ, 0xc0, !PT ;  /* 0x0000008692927212 */ /* 0x000fe200078ec0ff */
[----:B------:R-:W-:Y:S01]  /*13f90*/  IMAD.MOV.U32 R197, RZ, RZ, R243 ;  /* 0x000000ffffc57224 */ /* 0x000fe200078e00f3 */
[----:B------:R-:W-:Y:S01]  /*13fa0*/  LOP3.LUT R147, R147, R135, RZ, 0xc0, !PT ;  /* 0x0000008793937212 */ /* 0x000fe200078ec0ff */
[----:B------:R-:W-:Y:S01]  /*13fb0*/  IMAD.WIDE.U32 R134, R201, -0x326172a9, RZ ;  /* 0xcd9e8d57c9867825 */ /* 0x000fe200078e00ff */
[----:B------:R-:W-:Y:S01]  /*13fc0*/  LOP3.LUT R168, R159, UR12, R198, 0x96, !PT ;  /* 0x0000000c9fa87c12 */ /* 0x000fe2000f8e96c6 */
[----:B------:R-:W-:Y:S01]  /*13fd0*/  MUFU.EX2 R243, R50 ;  /* 0x0000003200f37308 */ /* 0x000fe20000000800 */
[----:B------:R-:W-:Y:S01]  /*13fe0*/  LOP3.LUT R173, R161, UR12, R156, 0x96, !PT ;  /* 0x0000000ca1ad7c12 */ /* 0x000fe2000f8e969c */
[----:B------:R-:W-:Y:S01]  /*13ff0*/  IMAD.MOV.U32 R195, RZ, RZ, R242 ;  /* 0x000000ffffc37224 */ /* 0x000fe200078e00f2 */
[C---:B------:R-:W-:Y:S01]  /*14000*/  LOP3.LUT R169, R134.reuse, 0xffff, RZ, 0xc0, !PT ;  /* 0x0000ffff86a97812 */ /* 0x040fe200078ec0ff */
[C---:B------:R-:W-:Y:S04]  /*14010*/  HMMA.16816.F32.BF16 R8, R144.reuse, R148, R8 ;  /* 0x000000949008723c */ /* 0x040fe80000041808 */
[--C-:B------:R-:W-:Y:S02]  /*14020*/  SHF.R.U32.HI R171, RZ, 0x10, R134.reuse ;  /* 0x00000010ffab7819 */ /* 0x100fe40000011686 */
[----:B------:R-:W-:Y:S01]  /*14030*/  MUFU.EX2 R242, R37 ;  /* 0x0000002500f27308 */ /* 0x000fe20000000800 */
[----:B------:R-:W-:Y:S01]  /*14040*/  LOP3.LUT R174, R134, 0xff, RZ, 0xc0, !PT ;  /* 0x000000ff86ae7812 */ /* 0x000fe200078ec0ff */
[-C--:B------:R-:W-:Y:S03]  /*14050*/  HMMA.16816.F32.BF16 R12, R144, R150.reuse, R12 ;  /* 0x00000096900c723c */ /* 0x080fe6000004180c */
[----:B------:R-:W-:Y:S01]  /*14060*/  SHF.R.U32.HI R172, RZ, 0x18, R134 ;  /* 0x00000018ffac7819 */ /* 0x000fe20000011686 */
[----:B------:R-:W-:Y:S02]  /*14070*/  IMAD.WIDE.U32 R148, R199, -0x326172a9, RZ ;  /* 0xcd9e8d57c7947825 */ /* 0x000fe400078e00ff */
[C---:B------:R-:W-:Y:S05]  /*14080*/  HMMA.16816.F32.BF16 R16, R140.reuse, R150, R16 ;  /* 0x000000968c10723c */ /* 0x040fea0000041810 */
[----:B------:R-:W-:Y:S01]  /*14090*/  LOP3.LUT R163, R149, UR12, R200, 0x96, !PT ;  /* 0x0000000c95a37c12 */ /* 0x000fe2000f8e96c8 */
[-C--:B-1----:R-:W-:Y:S05]  /*140a0*/  HMMA.16816.F32.BF16 R20, R140, R152.reuse, R20 ;  /* 0x000000988c14723c */ /* 0x082fea0000041814 */
[----:B------:R-:W-:Y:S01]  /*140b0*/  LOP3.LUT R159, R135, UR22, R148, 0x96, !PT ;  /* 0x00000016879f7c12 */ /* 0x000fe2000f8e9694 */
[C---:B------:R-:W-:Y:S05]  /*140c0*/  HMMA.16816.F32.BF16 R24, R144.reuse, R152, R24 ;  /* 0x000000989018723c */ /* 0x040fea0000041818 */
[----:B------:R-:W-:Y:S01]  /*140d0*/  IMAD.WIDE.U32 R148, R157, -0x326172a9, RZ ;  /* 0xcd9e8d579d947825 */ /* 0x000fe200078e00ff */
[-C--:B------:R-:W-:Y:S05]  /*140e0*/  HMMA.16816.F32.BF16 R32, R144, R154.reuse, R32 ;  /* 0x0000009a9020723c */ /* 0x080fea0000041820 */
[----:B------:R-:W-:Y:S01]  /*140f0*/  LOP3.LUT R158, R149, UR22, R158, 0x96, !PT ;  /* 0x00000016959e7c12 */ /* 0x000fe2000f8e969e */
[----:B------:R-:W-:Y:S01]  /*14100*/  IMAD.WIDE.U32 R134, R165, -0x326172a9, RZ ;  /* 0xcd9e8d57a5867825 */ /* 0x000fe200078e00ff */
[C---:B------:R-:W-:Y:S01]  /*14110*/  LOP3.LUT R161, R148.reuse, 0xffff, RZ, 0xc0, !PT ;  /* 0x0000ffff94a17812 */ /* 0x040fe200078ec0ff */
[----:B------:R-:W-:Y:S04]  /*14120*/  HMMA.16816.F32.BF16 R28, R140, R154, R28 ;  /* 0x0000009a8c1c723c */ /* 0x000fe8000004181c */
[----:B------:R-:W-:Y:S01]  /*14130*/  LOP3.LUT R167, R148, 0xff, RZ, 0xc0, !PT ;  /* 0x000000ff94a77812 */ /* 0x000fe200078ec0ff */
[----:B------:R-:W-:Y:S01]  /*14140*/  IMAD.WIDE.U32 R150, R163, -0x2daee0ad, RZ ;  /* 0xd2511f53a3967825 */ /* 0x000fe200078e00ff */
[----:B------:R-:W-:Y:S02]  /*14150*/  LOP3.LUT R156, R135, UR22, R160, 0x96, !PT ;  /* 0x00000016879c7c12 */ /* 0x000fe4000f8e96a0 */
[----:B------:R-:W-:Y:S03]  /*14160*/  SHF.R.U32.HI R170, RZ, 0x18, R148 ;  /* 0x00000018ffaa7819 */ /* 0x000fe60000011694 */
[----:B------:R-:W-:Y:S01]  /*14170*/  IMAD.MOV.U32 R200, RZ, RZ, R177 ;  /* 0x000000ffffc87224 */ /* 0x000fe200078e00b1 */
[----:B------:R-:W-:Y:S01]  /*14180*/  LOP3.LUT R157, R151, UR21, R194, 0x96, !PT ;  /* 0x00000015979d7c12 */ /* 0x000fe2000f8e96c2 */
[----:B------:R-:W-:Y:S01]  /*14190*/  IMAD.MOV.U32 R202, RZ, RZ, R166 ;  /* 0x000000ffffca7224 */ /* 0x000fe200078e00a6 */
[----:B------:R-:W-:Y:S01]  /*141a0*/  LOP3.LUT R177, R150, 0xffff, RZ, 0xc0, !PT ;  /* 0x0000ffff96b17812 */ /* 0x000fe200078ec0ff */
[----:B------:R-:W-:Y:S01]  /*141b0*/  IMAD.MOV.U32 R196, RZ, RZ, R179 ;  /* 0x000000ffffc47224 */ /* 0x000fe200078e00b3 */
[----:B------:R-:W-:Y:S01]  /*141c0*/  SHF.R.U32.HI R166, RZ, 0x10, R148 ;  /* 0x00000010ffa67819 */ /* 0x000fe20000011694 */
[----:B------:R-:W-:Y:S01]  /*141d0*/  IMAD.WIDE.U32 R148, R168, -0x2daee0ad, RZ ;  /* 0xd2511f53a8947825 */ /* 0x000fe200078e00ff */
[C---:B------:R-:W-:Y:S02]  /*141e0*/  LOP3.LUT R151, R134.reuse, 0xffff, RZ, 0xc0, !PT ;  /* 0x0000ffff86977812 */ /* 0x040fe400078ec0ff */
[----:B------:R-:W-:Y:S01]  /*141f0*/  SHF.R.U32.HI R152, RZ, 0x10, R134 ;  /* 0x00000010ff987819 */ /* 0x000fe20000011686 */
[----:B------:R-:W-:Y:S01]  /*14200*/  IMAD.MOV.U32 R190, RZ, RZ, R178 ;  /* 0x000000ffffbe7224 */ /* 0x000fe200078e00b2 */
[----:B------:R-:W-:Y:S01]  /*14210*/  LOP3.LUT R160, R134, 0xff, RZ, 0xc0, !PT ;  /* 0x000000ff86a07812 */ /* 0x000fe200078ec0ff */
[----:B------:R-:W-:Y:S01]  /*14220*/  IMAD.MOV.U32 R201, RZ, RZ, R246 ;  /* 0x000000ffffc97224 */ /* 0x000fe200078e00f6 */
[----:B------:R-:W-:Y:S01]  /*14230*/  SHF.R.U32.HI R153, RZ, 0x18, R134 ;  /* 0x00000018ff997819 */ /* 0x000fe20000011686 */
[----:B------:R-:W-:Y:S01]  /*14240*/  MUFU.EX2 R246, R49 ;  /* 0x0000003100f67308 */ /* 0x000fe20000000800 */
[----:B------:R-:W-:Y:S01]  /*14250*/  IMAD.WIDE.U32 R134, R173, -0x2daee0ad, RZ ;  /* 0xd2511f53ad867825 */ /* 0x000fe200078e00ff */
[----:B------:R-:W-:Y:S02]  /*14260*/  LOP3.LUT R179, R150, 0xff, RZ, 0xc0, !PT ;  /* 0x000000ff96b37812 */ /* 0x000fe400078ec0ff */
[----:B------:R-:W-:Y:S01]  /*14270*/  SHF.R.U32.HI R178, RZ, 0x10, R150 ;  /* 0x00000010ffb27819 */ /* 0x000fe20000011696 */
[----:B------:R-:W-:Y:S01]  /*14280*/  IMAD.MOV.U32 R199, RZ, RZ, R244 ;  /* 0x000000ffffc77224 */ /* 0x000fe200078e00f4 */
[----:B------:R-:W-:Y:S01]  /*14290*/  SHF.R.U32.HI R183, RZ, 0x18, R150 ;  /* 0x00000018ffb77819 */ /* 0x000fe20000011696 */
[----:B------:R-:W-:Y:S01]  /*142a0*/  IMAD.MOV.U32 R198, RZ, RZ, R237 ;  /* 0x000000ffffc67224 */ /* 0x000fe200078e00ed */
[----:B------:R-:W-:Y:S02]  /*142b0*/  LOP3.LUT R150, R149, UR21, R162, 0x96, !PT ;  /* 0x0000001595967c12 */ /* 0x000fe4000f8e96a2 */
[----:B------:R-:W-:Y:S01]  /*142c0*/  MUFU.EX2 R237, R38 ;  /* 0x0000002600ed7308 */ /* 0x000fe20000000800 */
[----:B------:R-:W-:Y:S01]  /*142d0*/  LOP3.LUT R144, R135, UR21, R164, 0x96, !PT ;  /* 0x0000001587907c12 */ /* 0x000fe2000f8e96a4 */
[----:B------:R-:W-:Y:S01]  /*142e0*/  IMAD.MOV.U32 R194, RZ, RZ, R238 ;  /* 0x000000ffffc27224 */ /* 0x000fe200078e00ee */
[C---:B------:R-:W-:Y:S01]  /*142f0*/  LOP3.LUT R162, R134.reuse, 0xffff, RZ, 0xc0, !PT ;  /* 0x0000ffff86a27812 */ /* 0x040fe200078ec0ff */
[----:B------:R-:W-:Y:S01]  /*14300*/  IMAD.MOV.U32 R154, RZ, RZ, R209 ;  /* 0x000000ffff9a7224 */ /* 0x000fe200078e00d1 */
[--C-:B------:R-:W-:Y:S01]  /*14310*/  SHF.R.U32.HI R163, RZ, 0x10, R134.reuse ;  /* 0x00000010ffa37819 */ /* 0x100fe20000011686 */
[----:B------:R-:W-:Y:S01]  /*14320*/  FFMA.FTZ R47, R47, UR4, -R139 ;  /* 0x000000042f2f7c23 */ /* 0x000fe2000801088b */
[----:B------:R-:W-:Y:S03]  /*14330*/  SHF.R.U32.HI R164, RZ, 0x18, R134 ;  /* 0x00000018ffa47819 */ /* 0x000fe60000011686 */
[----:B------:R-:W-:Y:S01]  /*14340*/  MUFU.EX2 R238, R44 ;  /* 0x0000002c00ee7308 */ /* 0x000fe20000000800 */
[----:B------:R-:W-:Y:S01]  /*14350*/  LOP3.LUT R165, R134, 0xff, RZ, 0xc0, !PT ;  /* 0x000000ff86a57812 */ /* 0x000fe200078ec0ff */
[----:B------:R-:W-:Y:S01]  /*14360*/  FFMA.FTZ R41, R41, UR4, -R180 ;  /* 0x0000000429297c23 */ /* 0x000fe200080108b4 */
[----:B------:R-:W-:Y:S01]  /*14370*/  LOP3.LUT R135, R193, UR20, R232, 0x96, !PT ;  /* 0x00000014c1877c12 */ /* 0x000fe2000f8e96e8 */
[----:B------:R-:W-:Y:S01]  /*14380*/  IMAD.MOV.U32 R193, RZ, RZ, R239 ;  /* 0x000000ffffc17224 */ /* 0x000fe200078e00ef */
[----:B------:R-:W-:Y:S01]  /*14390*/  LOP3.LUT R134, R187, UR18, R192, 0x96, !PT ;  /* 0x00000012bb867c12 */ /* 0x000fe2000f8e96c0 */
[----:B------:R-:W-:Y:S01]  /*143a0*/  IMAD.MOV.U32 R192, RZ, RZ, R204 ;  /* 0x000000ffffc07224 */ /* 0x000fe200078e00cc */
[C---:B------:R-:W-:Y:S03]  /*143b0*/  LOP3.LUT R168, R148.reuse, 0xffff, RZ, 0xc0, !PT ;  /* 0x0000ffff94a87812 */ /* 0x040fe600078ec0ff */
[----:B------:R-:W-:Y:S01]  /*143c0*/  MUFU.EX2 R239, R39 ;  /* 0x0000002700ef7308 */ /* 0x000fe20000000800 */
[----:B------:R-:W-:Y:S01]  /*143d0*/  LOP3.LUT R175, R148, 0xff, RZ, 0xc0, !PT ;  /* 0x000000ff94af7812 */ /* 0x000fe200078ec0ff */
[----:B------:R-:W-:Y:S01]  /*143e0*/  IMAD.MOV.U32 R204, RZ, RZ, R241 ;  /* 0x000000ffffcc7224 */ /* 0x000fe200078e00f1 */
[----:B------:R-:W-:Y:S01]  /*143f0*/  SHF.R.U32.HI R173, RZ, 0x10, R148 ;  /* 0x00000010ffad7819 */ /* 0x000fe20000011694 */
[----:B------:R-:W-:Y:S01]  /*14400*/  FFMA.FTZ R53, R53, UR4, -R182 ;  /* 0x0000000435357c23 */ /* 0x000fe200080108b6 */
[----:B------:R-:W-:Y:S01]  /*14410*/  SHF.R.U32.HI R176, RZ, 0x18, R148 ;  /* 0x00000018ffb07819 */ /* 0x000fe20000011694 */
[----:B------:R-:W-:Y:S01]  /*14420*/  IMAD.WIDE.U32 R148, R135, -0x2daee0ad, RZ ;  /* 0xd2511f5387947825 */ /* 0x000fe200078e00ff */
[----:B------:R-:W-:Y:S03]  /*14430*/  SHF.R.U32.HI R146, RZ, 0x8, R169 ;  /* 0x00000008ff927819 */ /* 0x000fe600000116a9 */
[----:B------:R-:W-:Y:S01]  /*14440*/  MUFU.EX2 R241, R36 ;  /* 0x0000002400f17308 */ /* 0x000fe20000000800 */
[----:B------:R-:W-:Y:S01]  /*14450*/  LOP3.LUT R145, R171, 0xff, RZ, 0xc0, !PT ;  /* 0x000000ffab917812 */ /* 0x000fe200078ec0ff */
[----:B------:R-:W-:Y:S01]  /*14460*/  IMAD.WIDE.U32 R134, R134, -0x2daee0ad, RZ ;  /* 0xd2511f5386867825 */ /* 0x000fe200078e00ff */
[----:B------:R-:W-:Y:S02]  /*14470*/  PRMT R174, R174, 0x5410, R146 ;  /* 0x00005410aeae7816 */ /* 0x000fe40000000092 */
[----:B------:R-:W-:Y:S01]  /*14480*/  LOP3.LUT R146, R149, UR17, R228, 0x96, !PT ;  /* 0x0000001195927c12 */ /* 0x000fe2000f8e96e4 */
[----:B------:R-:W-:Y:S01]  /*14490*/  IMAD.MOV.U32 R171, RZ, RZ, R240 ;  /* 0x000000ffffab7224 */ /* 0x000fe200078e00f0 */
[----:B------:R-:W-:Y:S03]  /*144a0*/  LOP3.LUT R147, R135, UR15, R148, 0x96, !PT ;  /* 0x0000000f87937c12 */ /* 0x000fe6000f8e9694 */
[----:B------:R-:W-:Y:S01]  /*144b0*/  MUFU.EX2 R240, R45 ;  /* 0x0000002d00f07308 */ /* 0x000fe20000000800 */
[----:B------:R-:W-:Y:S01]  /*144c0*/  LOP3.LUT R135, R166, 0xff, RZ, 0xc0, !PT ;  /* 0x000000ffa6877812 */ /* 0x000fe200078ec0ff */
[----:B------:R-:W-:Y:S01]  /*144d0*/  IMAD.MOV.U32 R166, RZ, RZ, R202 ;  /* 0x000000ffffa67224 */ /* 0x000fe200078e00ca */
[----:B------:R-:W-:Y:S01]  /*144e0*/  PRMT R172, R145, 0x5410, R172 ;  /* 0x0000541091ac7816 */ /* 0x000fe200000000ac */
[----:B------:R-:W-:Y:S01]  /*144f0*/  IMAD.MOV.U32 R202, RZ, RZ, R190 ;  /* 0x000000ffffca7224 */ /* 0x000fe200078e00be */
[----:B------:R-:W-:Y:S01]  /*14500*/  SHF.R.U32.HI R145, RZ, 0x8, R161 ;  /* 0x00000008ff917819 */ /* 0x000fe200000116a1 */
[----:B------:R-:W-:Y:S01]  /*14510*/  IMAD.MOV.U32 R190, RZ, RZ, R245 ;  /* 0x000000ffffbe7224 */ /* 0x000fe200078e00f5 */
[----:B------:R-:W-:Y:S03]  /*14520*/  PRMT R170, R135, 0x5410, R170 ;  /* 0x0000541087aa7816 */ /* 0x000fe600000000aa */
[----:B------:R1:W2:Y:S01]  /*14530*/  MUFU.EX2 R245, R48 ;  /* 0x0000003000f57308 */ /* 0x0002a20000000800 */
[----:B------:R-:W-:Y:S01]  /*14540*/  IMAD.WIDE.U32 R148, R146, -0x326172a9, RZ ;  /* 0xcd9e8d5792947825 */ /* 0x000fe200078e00ff */
[----:B------:R-:W-:Y:S03]  /*14550*/  PRMT R167, R167, 0x5410, R145 ;  /* 0x00005410a7a77816 */ /* 0x000fe60000000091 */
[--C-:B------:R-:W-:Y:S01]  /*14560*/  FFMA.FTZ R54, R54, UR4, -R181.reuse ;  /* 0x0000000436367c23 */ /* 0x100fe200080108b5 */
[----:B------:R-:W-:Y:S02]  /*14570*/  IMAD.MOV.U32 R146, RZ, RZ, R196 ;  /* 0x000000ffff927224 */ /* 0x000fe400078e00c4 */
[----:B------:R-:W-:Y:S01]  /*14580*/  FFMA.FTZ R55, R55, UR4, -R181 ;  /* 0x0000000437377c23 */ /* 0x000fe200080108b5 */
[----:B------:R-:W-:Y:S01]  /*14590*/  IMAD.MOV.U32 R196, RZ, RZ, R211 ;  /* 0x000000ffffc47224 */ /* 0x000fe200078e00d3 */
[----:B------:R-:W-:Y:S01]  /*145a0*/  MUFU.EX2 R209, R65 ;  /* 0x0000004100d17308 */ /* 0x000fe20000000800 */
[----:B------:R-:W-:Y:S02]  /*145b0*/  IMAD.MOV.U32 R155, RZ, RZ, R166 ;  /* 0x000000ffff9b7224 */ /* 0x000fe400078e00a6 */
[----:B------:R-:W-:Y:S01]  /*145c0*/  FFMA.FTZ R57, R57, UR4, -R180 ;  /* 0x0000000439397c23 */ /* 0x000fe200080108b4 */
[----:B------:R-:W-:Y:S02]  /*145d0*/  IMAD.MOV.U32 R166, RZ, RZ, R200 ;  /* 0x000000ffffa67224 */ /* 0x000fe400078e00c8 */
[----:B------:R-:W-:Y:S01]  /*145e0*/  FFMA.FTZ R62, R62, UR4, -R139 ;  /* 0x000000043e3e7c23 */ /* 0x000fe2000801088b */
[----:B------:R-:W-:Y:S02]  /*145f0*/  IMAD.MOV.U32 R143, RZ, RZ, R208 ;  /* 0x000000ffff8f7224 */ /* 0x000fe400078e00d0 */
[----:B------:R-:W-:Y:S01]  /*14600*/  FFMA.FTZ R80, R80, UR4, -R182 ;  /* 0x0000000450507c23 */ /* 0x000fe200080108b6 */
[----:B------:R-:W-:Y:S01]  /*14610*/  IMAD.MOV.U32 R142, RZ, RZ, R154 ;  /* 0x000000ffff8e7224 */ /* 0x000fe200078e009a */
[----:B------:R3:W-:Y:S01]  /*14620*/  MUFU.EX2 R211, R47 ;  /* 0x0000002f00d37308 */ /* 0x0007e20000000800 */
[----:B-1----:R-:W-:Y:S01]  /*14630*/  LOP3.LUT R48, R149, UR16, R186, 0x96, !PT ;  /* 0x0000001095307c12 */ /* 0x002fe2000f8e96ba */
[--C-:B------:R-:W-:Y:S01]  /*14640*/  FFMA.FTZ R76, R76, UR4, -R180.reuse ;  /* 0x000000044c4c7c23 */ /* 0x100fe200080108b4 */
[----:B------:R-:W-:Y:S01]  /*14650*/  FFMA.FTZ R71, R71, UR4, -R181 ;  /* 0x0000000447477c23 */ /* 0x000fe200080108b5 */
[--C-:B------:R-:W-:Y:S01]  /*14660*/  FFMA.FTZ R73, R73, UR4, -R180.reuse ;  /* 0x0000000449497c23 */ /* 0x100fe200080108b4 */
[--C-:B------:R-:W-:Y:S01]  /*14670*/  FFMA.FTZ R74, R74, UR4, -R139.reuse ;  /* 0x000000044a4a7c23 */ /* 0x100fe2000801088b */
[----:B------:R-:W-:Y:S04]  /*14680*/  IMAD.WIDE.U32 R48, R48, -0x2daee0ad, RZ ;  /* 0xd2511f5330307825 */ /* 0x000fe800078e00ff */
[--C-:B------:R-:W-:Y:S01]  /*14690*/  FFMA.FTZ R78, R78, UR4, -R139.reuse ;  /* 0x000000044e4e7c23 */ /* 0x100fe2000801088b */
[----:B------:R-:W-:Y:S01]  /*146a0*/  MUFU.EX2 R200, R43 ;  /* 0x0000002b00c87308 */ /* 0x000fe20000000800 */
[----:B------:R-:W-:Y:S01]  /*146b0*/  FFMA.FTZ R79, R79, UR4, -R139 ;  /* 0x000000044f4f7c23 */ /* 0x000fe2000801088b */
[----:B------:R-:W-:Y:S01]  /*146c0*/  FFMA.FTZ R77, R77, UR4, -R180 ;  /* 0x000000044d4d7c23 */ /* 0x000fe200080108b4 */
[----:B------:R-:W-:Y:S01]  /*146d0*/  LOP3.LUT R145, R49, UR13, R134, 0x96, !PT ;  /* 0x0000000d31917c12 */ /* 0x000fe2000f8e9686 */
[----:B------:R-:W-:Y:S01]  /*146e0*/  FFMA.FTZ R49, R51, UR4, -R181 ;  /* 0x0000000433317c23 */ /* 0x000fe200080108b5 */
[----:B------:R-:W-:Y:S04]  /*146f0*/  IMAD.WIDE.U32 R50, R147, -0x326172a9, RZ ;  /* 0xcd9e8d5793327825 */ /* 0x000fe800078e00ff */
[----:B------:R-:W-:Y:S01]  /*14700*/  FFMA.FTZ R75, R75, UR4, -R139 ;  /* 0x000000044b4b7c23 */ /* 0x000fe2000801088b */
[----:B------:R1:W4:Y:S01]  /*14710*/  MUFU.EX2 R244, R49 ;  /* 0x0000003100f47308 */ /* 0x0003220000000800 */
[----:B---3--:R-:W-:Y:S01]  /*14720*/  LOP3.LUT R47, R158, 0xff, RZ, 0xc0, !PT ;  /* 0x000000ff9e2f7812 */ /* 0x008fe200078ec0ff */
[----:B------:R-:W-:Y:S01]  /*14730*/  IMAD.MOV.U32 R147, RZ, RZ, R202 ;  /* 0x000000ffff937224 */ /* 0x000fe200078e00ca */
[----:B------:R-:W-:Y:S01]  /*14740*/  LOP3.LUT R134, R51, UR14, R148, 0x96, !PT ;  /* 0x0000000e33867c12 */ /* 0x000fe2000f8e9694 */
[----:B------:R-:W-:Y:S02]  /*14750*/  IMAD.MOV.U32 R148, RZ, RZ, R201 ;  /* 0x000000ffff947224 */ /* 0x000fe400078e00c9 */
[--C-:B------:R-:W-:Y:S01]  /*14760*/  FFMA.FTZ R128, R128, UR4, -R182.reuse ;  /* 0x0000000480807c23 */ /* 0x100fe200080108b6 */
[----:B------:R-:W-:Y:S01]  /*14770*/  FFMA.FTZ R116, R116, UR4, -R182 ;  /* 0x0000000474747c23 */ /* 0x000fe200080108b6 */
[----:B------:R-:W-:Y:S01]  /*14780*/  FFMA.FTZ R130, R130, UR4, -R181 ;  /* 0x0000000482827c23 */ /* 0x000fe200080108b5 */
[----:B------:R-:W-:Y:S01]  /*14790*/  IMAD.WIDE.U32 R134, R134, -0x2daee0ad, RZ ;  /* 0xd2511f5386867825 */ /* 0x000fe200078e00ff */
[----:B------:R-:W-:Y:S03]  /*147a0*/  MUFU.EX2 R201, R41 ;  /* 0x0000002900c97308 */ /* 0x000fe60000000800 */
[--C-:B------:R-:W-:Y:S01]  /*147b0*/  FFMA.FTZ R94, R94, UR4, -R139.reuse ;  /* 0x000000045e5e7c23 */ /* 0x100fe2000801088b */
[--C-:B------:R-:W-:Y:S01]  /*147c0*/  FFMA.FTZ R95, R95, UR4, -R139.reuse ;  /* 0x000000045f5f7c23 */ /* 0x100fe2000801088b */
[----:B------:R-:W-:Y:S01]  /*147d0*/  LOP3.LUT R36, R135, UR5, R48, 0x96, !PT ;  /* 0x0000000587247c12 */ /* 0x000fe2000f8e9630 */
[--C-:B------:R-:W-:Y:S01]  /*147e0*/  FFMA.FTZ R90, R90, UR4, -R139.reuse ;  /* 0x000000045a5a7c23 */ /* 0x100fe2000801088b */
[--C-:B------:R-:W-:Y:S01]  /*147f0*/  FFMA.FTZ R91, R91, UR4, -R139.reuse ;  /* 0x000000045b5b7c23 */ /* 0x100fe2000801088b */
[--C-:B------:R-:W-:Y:S01]  /*14800*/  FFMA.FTZ R106, R106, UR4, -R139.reuse ;  /* 0x000000046a6a7c23 */ /* 0x100fe2000801088b */
[----:B-1----:R-:W-:Y:S01]  /*14810*/  IMAD.WIDE.U32 R48, R145, -0x326172a9, RZ ;  /* 0xcd9e8d5791307825 */ /* 0x002fe200078e00ff */
[----:B------:R-:W-:Y:S03]  /*14820*/  MUFU.EX2 R208, R64 ;  /* 0x0000004000d07308 */ /* 0x000fe60000000800 */
[--C-:B------:R-:W-:Y:S01]  /*14830*/  FFMA.FTZ R107, R107, UR4, -R139.reuse ;  /* 0x000000046b6b7c23 */ /* 0x100fe2000801088b */
[----:B------:R-:W-:Y:S01]  /*14840*/  IMAD.WIDE.U32 R36, R36, -0x326172a9, RZ ;  /* 0xcd9e8d5724247825 */ /* 0x000fe200078e00ff */
[----:B------:R-:W-:Y:S02]  /*14850*/  LOP3.LUT R51, R49, UR12, R50, 0x96, !PT ;  /* 0x0000000c31337c12 */ /* 0x000fe4000f8e9632 */
[----:B------:R-:W-:Y:S01]  /*14860*/  LOP3.LUT R50, R152, 0xff, RZ, 0xc0, !PT ;  /* 0x000000ff98327812 */ /* 0x000fe200078ec0ff */
[----:B------:R-:W-:Y:S01]  /*14870*/  IMAD.MOV.U32 R152, RZ, RZ, R210 ;  /* 0x000000ffff987224 */ /* 0x000fe200078e00d2 */
[----:B------:R-:W-:Y:S01]  /*14880*/  SHF.R.U32.HI R39, RZ, 0x10, R36 ;  /* 0x00000010ff277819 */ /* 0x000fe20000011624 */
[----:B------:R1:W3:Y:S01]  /*14890*/  MUFU.EX2 R210, R46 ;  /* 0x0000002e00d27308 */ /* 0x0002e20000000800 */
[----:B------:R-:W-:Y:S01]  /*148a0*/  LOP3.LUT R38, R37, UR22, R48, 0x96, !PT ;  /* 0x0000001625267c12 */ /* 0x000fe2000f8e9630 */
[--C-:B------:R-:W-:Y:S01]  /*148b0*/  FFMA.FTZ R110, R110, UR4, -R139.reuse ;  /* 0x000000046e6e7c23 */ /* 0x100fe2000801088b */
[----:B------:R-:W-:Y:S01]  /*148c0*/  LOP3.LUT R37, R36, 0xffff, RZ, 0xc0, !PT ;  /* 0x0000ffff24257812 */ /* 0x000fe200078ec0ff */
[--C-:B------:R-:W-:Y:S01]  /*148d0*/  FFMA.FTZ R111, R111, UR4, -R139.reuse ;  /* 0x000000046f6f7c23 */ /* 0x100fe2000801088b */
[----:B------:R-:W-:Y:S01]  /*148e0*/  SHF.R.U32.HI R44, RZ, 0x18, R36 ;  /* 0x00000018ff2c7819 */ /* 0x000fe20000011624 */
[--C-:B------:R-:W-:Y:S01]  /*148f0*/  FFMA.FTZ R122, R122, UR4, -R139.reuse ;  /* 0x000000047a7a7c23 */ /* 0x100fe2000801088b */
[----:B------:R-:W-:Y:S03]  /*14900*/  LOP3.LUT R39, R39, 0xff, RZ, 0xc0, !PT ;  /* 0x000000ff27277812 */ /* 0x000fe600078ec0ff */
[----:B------:R-:W-:Y:S01]  /*14910*/  MUFU.EX2 R128, R128 ;  /* 0x0000008000807308 */ /* 0x000fe20000000800 */
[----:B------:R-:W-:Y:S01]  /*14920*/  LOP3.LUT R48, R36, 0xff, RZ, 0xc0, !PT ;  /* 0x000000ff24307812 */ /* 0x000fe200078ec0ff */
[----:B------:R-:W-:Y:S01]  /*14930*/  FFMA.FTZ R123, R123, UR4, -R139 ;  /* 0x000000047b7b7c23 */ /* 0x000fe2000801088b */
[----:B------:R-:W-:Y:S01]  /*14940*/  SHF.R.U32.HI R37, RZ, 0x8, R37 ;  /* 0x00000008ff257819 */ /* 0x000fe20000011625 */
[--C-:B------:R-:W-:Y:S01]  /*14950*/  FFMA.FTZ R126, R126, UR4, -R139.reuse ;  /* 0x000000047e7e7c23 */ /* 0x100fe2000801088b */
[----:B------:R-:W-:Y:S01]  /*14960*/  PRMT R169, R39, 0x5410, R44 ;  /* 0x0000541027a97816 */ /* 0x000fe2000000002c */
[----:B------:R-:W-:Y:S01]  /*14970*/  FFMA.FTZ R139, R127, UR4, -R139 ;  /* 0x000000047f8b7c23 */ /* 0x000fe2000801088b */
[----:B------:R-:W-:Y:S03]  /*14980*/  SHF.R.U32.HI R39, RZ, 0x10, R159 ;  /* 0x00000010ff277819 */ /* 0x000fe6000001169f */
[----:B------:R-:W-:Y:S01]  /*14990*/  MUFU.EX2 R116, R116 ;  /* 0x0000007400747308 */ /* 0x000fe20000000800 */
[----:B------:R-:W-:Y:S01]  /*149a0*/  PRMT R161, R48, 0x5410, R37 ;  /* 0x0000541030a17816 */ /* 0x000fe20000000025 */
[--C-:B------:R-:W-:Y:S01]  /*149b0*/  FFMA.FTZ R92, R92, UR4, -R180.reuse ;  /* 0x000000045c5c7c23 */ /* 0x100fe200080108b4 */
[----:B------:R-:W-:Y:S01]  /*149c0*/  LOP3.LUT R36, R159, 0xffff, RZ, 0xc0, !PT ;  /* 0x0000ffff9f247812 */ /* 0x000fe200078ec0ff */
[--C-:B------:R-:W-:Y:S01]  /*149d0*/  FFMA.FTZ R93, R93, UR4, -R180.reuse ;  /* 0x000000045d5d7c23 */ /* 0x100fe200080108b4 */
[----:B------:R-:W-:Y:S01]  /*149e0*/  LOP3.LUT R37, R159, 0xff, RZ, 0xc0, !PT ;  /* 0x000000ff9f257812 */ /* 0x000fe200078ec0ff */
[--C-:B------:R-:W-:Y:S01]  /*149f0*/  FFMA.FTZ R88, R88, UR4, -R180.reuse ;  /* 0x0000000458587c23 */ /* 0x100fe200080108b4 */
[----:B------:R-:W-:Y:S03]  /*14a00*/  SHF.R.U32.HI R159, RZ, 0x18, R159 ;  /* 0x00000018ff9f7819 */ /* 0x000fe6000001169f */
[----:B------:R-:W-:Y:S01]  /*14a10*/  MUFU.EX2 R139, R139 ;  /* 0x0000008b008b7308 */ /* 0x000fe20000000800 */
[----:B------:R-:W-:Y:S01]  /*14a20*/  LOP3.LUT R39, R39, 0xff, RZ, 0xc0, !PT ;  /* 0x000000ff27277812 */ /* 0x000fe200078ec0ff */
[----:B------:R-:W-:Y:S01]  /*14a30*/  FFMA.FTZ R89, R89, UR4, -R180 ;  /* 0x0000000459597c23 */ /* 0x000fe200080108b4 */
[----:B------:R-:W-:Y:S01]  /*14a40*/  SHF.R.U32.HI R36, RZ, 0x8, R36 ;  /* 0x00000008ff247819 */ /* 0x000fe20000011624 */
[--C-:B------:R-:W-:Y:S01]  /*14a50*/  FFMA.FTZ R104, R104, UR4, -R180.reuse ;  /* 0x0000000468687c23 */ /* 0x100fe200080108b4 */
[----:B------:R-:W-:Y:S01]  /*14a60*/  PRMT R159, R39, 0x5410, R159 ;  /* 0x00005410279f7816 */ /* 0x000fe2000000009f */
[----:B------:R-:W-:Y:S01]  /*14a70*/  FFMA.FTZ R39, R40, UR4, -R180 ;  /* 0x0000000428277c23 */ /* 0x000fe200080108b4 */
[----:B------:R-:W-:Y:S01]  /*14a80*/  PRMT R145, R37, 0x5410, R36 ;  /* 0x0000541025917816 */ /* 0x000fe20000000024 */
[----:B------:R-:W-:Y:S01]  /*14a90*/  IMAD.WIDE.U32 R36, R51, -0x2daee0ad, RZ ;  /* 0xd2511f5333247825 */ /* 0x000fe200078e00ff */
[----:B------:R-:W-:Y:S01]  /*14aa0*/  LOP3.LUT R40, R158, 0xffff, RZ, 0xc0, !PT ;  /* 0x0000ffff9e287812 */ /* 0x000fe200078ec0ff */
[----:B------:R5:W3:Y:S01]  /*14ab0*/  MUFU.EX2 R202, R39 ;  /* 0x0000002700ca7308 */ /* 0x000ae20000000800 */
[----:B------:R-:W-:Y:S01]  /*14ac0*/  SHF.R.U32.HI R44, RZ, 0x10, R158 ;  /* 0x00000010ff2c7819 */ /* 0x000fe2000001169e */
[----:B------:R-:W-:Y:S01]  /*14ad0*/  FFMA.FTZ R105, R105, UR4, -R180 ;  /* 0x0000000469697c23 */ /* 0x000fe200080108b4 */
[----:B------:R-:W-:Y:S01]  /*14ae0*/  SHF.R.U32.HI R45, RZ, 0x8, R40 ;  /* 0x00000008ff2d7819 */ /* 0x000fe20000011628 */
[--C-:B------:R-:W-:Y:S01]  /*14af0*/  FFMA.FTZ R108, R108, UR4, -R180.reuse ;  /* 0x000000046c6c7c23 */ /* 0x100fe200080108b4 */
[----:B------:R-:W-:Y:S01]  /*14b00*/  LOP3.LUT R40, R44, 0xff, RZ, 0xc0, !PT ;  /* 0x000000ff2c287812 */ /* 0x000fe200078ec0ff */
[----:B------:R-:W-:Y:S01]  /*14b10*/  FFMA.FTZ R109, R109, UR4, -R180 ;  /* 0x000000046d6d7c23 */ /* 0x000fe200080108b4 */
[----:B------:R-:W-:Y:S03]  /*14b20*/  LOP3.LUT R134, R37, UR21, R134, 0x96, !PT ;  /* 0x0000001525867c12 */ /* 0x000fe6000f8e9686 */
[----:B------:R-:W-:Y:S01]  /*14b30*/  MUFU.EX2 R130, R130 ;  /* 0x0000008200827308 */ /* 0x000fe20000000800 */
[----:B------:R-:W-:Y:S01]  /*14b40*/  LOP3.LUT R44, R36, 0xffff, RZ, 0xc0, !PT ;  /* 0x0000ffff242c7812 */ /* 0x000fe200078ec0ff */
[----:B------:R-:W-:Y:S01]  /*14b50*/  FFMA.FTZ R120, R120, UR4, -R180 ;  /* 0x0000000478787c23 */ /* 0x000fe200080108b4 */
[----:B------:R-:W-:Y:S01]  /*14b60*/  SHF.R.U32.HI R49, RZ, 0x8, R151 ;  /* 0x00000008ff317819 */ /* 0x000fe20000011697 */
[----:B------:R-:W-:Y:S01]  /*14b70*/  IMAD.MOV.U32 R151, RZ, RZ, R195 ;  /* 0x000000ffff977224 */ /* 0x000fe200078e00c3 */
[----:B------:R-:W-:Y:S01]  /*14b80*/  SHF.R.U32.HI R37, RZ, 0x10, R156 ;  /* 0x00000010ff257819 */ /* 0x000fe2000001169c */
[----:B------:R-:W-:Y:S01]  /*14b90*/  IMAD.MOV.U32 R195, RZ, RZ, R199 ;  /* 0x000000ffffc37224 */ /* 0x000fe200078e00c7 */
[C---:B-1----:R-:W-:Y:S01]  /*14ba0*/  LOP3.LUT R46, R156.reuse, 0xff, RZ, 0xc0, !PT ;  /* 0x000000ff9c2e7812 */ /* 0x042fe200078ec0ff */
[----:B------:R-:W-:Y:S01]  /*14bb0*/  IMAD.MOV.U32 R48, RZ, RZ, R151 ;  /* 0x000000ffff307224 */ /* 0x000fe200078e0097 */
[----:B-----5:R-:W-:Y:S01]  /*14bc0*/  LOP3.LUT R39, R156, 0xffff, RZ, 0xc0, !PT ;  /* 0x0000ffff9c277812 */ /* 0x020fe200078ec0ff */
[----:B------:R-:W-:Y:S01]  /*14bd0*/  IMAD.MOV.U32 R65, RZ, RZ, R195 ;  /* 0x000000ffff417224 */ /* 0x000fe200078e00c3 */
[----:B------:R-:W-:Y:S01]  /*14be0*/  PRMT R160, R160, 0x5410, R49 ;  /* 0x00005410a0a07816 */ /* 0x000fe20000000031 */
[----:B------:R-:W-:Y:S01]  /*14bf0*/  IMAD.MOV.U32 R195, RZ, RZ, R204 ;  /* 0x000000ffffc37224 */ /* 0x000fe200078e00cc */
[----:B------:R-:W-:Y:S01]  /*14c00*/  PRMT R153, R50, 0x5410, R153 ;  /* 0x0000541032997816 */ /* 0x000fe20000000099 */
[----:B------:R1:W-:Y:S01]  /*14c10*/  MUFU.EX2 R204, R66 ;  /* 0x0000004200cc7308 */ /* 0x0003e20000000800 */
[----:B------:R-:W-:Y:S01]  /*14c20*/  SHF.R.U32.HI R156, RZ, 0x18, R156 ;  /* 0x00000018ff9c7819 */ /* 0x000fe2000001169c */
[----:B------:R-:W-:Y:S01]  /*14c30*/  IMAD.MOV.U32 R154, RZ, RZ, R48 ;  /* 0x000000ffff9a7224 */ /* 0x000fe200078e0030 */
[----:B------:R-:W-:Y:S01]  /*14c40*/  LOP3.LUT R37, R37, 0xff, RZ, 0xc0, !PT ;  /* 0x000000ff25257812 */ /* 0x000fe200078ec0ff */
[----:B------:R-:W-:Y:S01]  /*14c50*/  IMAD.MOV.U32 R48, RZ, RZ, R147 ;  /* 0x000000ffff307224 */ /* 0x000fe200078e0093 */
[----:B------:R-:W-:Y:S01]  /*14c60*/  SHF.R.U32.HI R39, RZ, 0x8, R39 ;  /* 0x00000008ff277819 */ /* 0x000fe20000011627 */
[----:B------:R-:W-:Y:S01]  /*14c70*/  IMAD.MOV.U32 R147, RZ, RZ, R193 ;  /* 0x000000ffff937224 */ /* 0x000fe200078e00c1 */
[----:B------:R-:W-:Y:S01]  /*14c80*/  LOP3.LUT R49, R36, 0xff, RZ, 0xc0, !PT ;  /* 0x000000ff24317812 */ /* 0x000fe200078ec0ff */
[----:B------:R-:W-:Y:S01]  /*14c90*/  IMAD.MOV.U32 R193, RZ, RZ, R196 ;  /* 0x000000ffffc17224 */ /* 0x000fe200078e00c4 */
[--C-:B------:R-:W-:Y:S01]  /*14ca0*/  SHF.R.U32.HI R50, RZ, 0x10, R36.reuse ;  /* 0x00000010ff327819 */ /* 0x100fe20000011624 */
[----:B------:R-:W-:Y:S01]  /*14cb0*/  IMAD.MOV.U32 R196, RZ, RZ, R207 ;  /* 0x000000ffffc47224 */ /* 0x000fe200078e00cf */
[----:B------:R-:W-:Y:S01]  /*14cc0*/  SHF.R.U32.HI R51, RZ, 0x18, R36 ;  /* 0x00000018ff337819 */ /* 0x000fe20000011624 */
[----:B------:R-:W-:Y:S01]  /*14cd0*/  IMAD.MOV.U32 R64, RZ, RZ, R193 ;  /* 0x000000ffff407224 */ /* 0x000fe200078e00c1 */
[----:B------:R-:W-:Y:S01]  /*14ce0*/  LOP3.LUT R36, R38, 0xffff, RZ, 0xc0, !PT ;  /* 0x0000ffff26247812 */ /* 0x000fe200078ec0ff */
[----:B------:R-:W-:Y:S01]  /*14cf0*/  MUFU.EX2 R207, R67 ;  /* 0x0000004300cf7308 */ /* 0x000fe20000000800 */
[----:B------:R-:W-:Y:S01]  /*14d00*/  PRMT R156, R37, 0x5410, R156 ;  /* 0x00005410259c7816 */ /* 0x000fe2000000009c */
[----:B------:R-:W-:Y:S01]  /*14d10*/  FFMA.FTZ R121, R121, UR4, -R180 ;  /* 0x0000000479797c23 */ /* 0x000fe200080108b4 */
[----:B------:R-:W-:Y:S01]  /*14d20*/  PRMT R149, R46, 0x5410, R39 ;  /* 0x000054102e957816 */ /* 0x000fe20000000027 */
[----:B------:R-:W-:Y:S01]  /*14d30*/  IMAD.U32 R37, RZ, RZ, UR38 ;  /* 0x00000026ff257e24 */ /* 0x000fe2000f8e00ff */
[----:B------:R-:W-:Y:S01]  /*14d40*/  LOP3.LUT R39, R38, 0xff, RZ, 0xc0, !PT ;  /* 0x000000ff26277812 */ /* 0x000fe200078ec0ff */
[----:B-1----:R-:W5:Y:S01]  /*14d50*/  LDL.LU R66, [R1+0x18] ;  /* 0x0000180001427983 */ /* 0x002f620000300800 */
[----:B------:R-:W-:Y:S01]  /*14d60*/  SHF.R.U32.HI R36, RZ, 0x8, R36 ;  /* 0x00000008ff247819 */ /* 0x000fe20000011624 */
[----:B------:R-:W-:Y:S01]  /*14d70*/  IMAD.MOV.U32 R46, RZ, RZ, R152 ;  /* 0x000000ffff2e7224 */ /* 0x000fe200078e0098 */
[----:B------:R-:W-:Y:S01]  /*14d80*/  LOP3.LUT R37, R227, UR31, R37, 0x96, !PT ;  /* 0x0000001fe3257c12 */ /* 0x000fe2000f8e9625 */
[----:B------:R1:W3:Y:S01]  /*14d90*/  MUFU.EX2 R199, R42 ;  /* 0x0000002a00c77308 */ /* 0x0002e20000000800 */
[----:B------:R-:W-:Y:S01]  /*14da0*/  PRMT R152, R39, 0x5410, R36 ;  /* 0x0000541027987816 */ /* 0x000fe20000000024 */
[----:B------:R-:W-:Y:S01]  /*14db0*/  FFMA.FTZ R124, R124, UR4, -R180 ;  /* 0x000000047c7c7c23 */ /* 0x000fe200080108b4 */
[----:B------:R-:W-:Y:S01]  /*14dc0*/  SHF.R.U32.HI R36, RZ, 0x10, R38 ;  /* 0x00000010ff247819 */ /* 0x000fe20000011626 */
[----:B------:R-:W-:Y:S01]  /*14dd0*/  FFMA.FTZ R180, R125, UR4, -R180 ;  /* 0x000000047db47c23 */ /* 0x000fe200080108b4 */
[----:B------:R-:W-:Y:S01]  /*14de0*/  SHF.R.U32.HI R38, RZ, 0x18, R38 ;  /* 0x00000018ff267819 */ /* 0x000fe20000011626 */
[----:B------:R-:W-:Y:S01]  /*14df0*/  IMAD.WIDE.U32 R140, R37, -0x326172a9, RZ ;  /* 0xcd9e8d57258c7825 */ /* 0x000fe200078e00ff */
[----:B------:R-:W-:Y:S03]  /*14e00*/  LOP3.LUT R36, R36, 0xff, RZ, 0xc0, !PT ;  /* 0x000000ff24247812 */ /* 0x000fe600078ec0ff */
[----:B------:R-:W-:Y:S01]  /*14e10*/  MUFU.EX2 R193, R54 ;  /* 0x0000003600c17308 */ /* 0x000fe20000000800 */
[----:B------:R-:W-:Y:S01]  /*14e20*/  SHF.R.U32.HI R39, RZ, 0x8, R177 ;  /* 0x00000008ff277819 */ /* 0x000fe200000116b1 */
[----:B------:R-:W-:Y:S01]  /*14e30*/  IMAD.MOV.U32 R177, RZ, RZ, R196 ;  /* 0x000000ffffb17224 */ /* 0x000fe200078e00c4 */
[----:B------:R-:W-:Y:S01]  /*14e40*/  PRMT R151, R36, 0x5410, R38 ;  /* 0x0000541024977816 */ /* 0x000fe20000000026 */
[----:B------:R-:W-:Y:S01]  /*14e50*/  FFMA.FTZ R82, R82, UR4, -R181 ;  /* 0x0000000452527c23 */ /* 0x000fe200080108b5 */
[----:B------:R-:W-:Y:S01]  /*14e60*/  LOP3.LUT R38, R141, UR20, R234, 0x96, !PT ;  /* 0x000000148d267c12 */ /* 0x000fe2000f8e96ea */
[----:B------:R-:W-:Y:S01]  /*14e70*/  FFMA.FTZ R81, R81, UR4, -R182 ;  /* 0x0000000451517c23 */ /* 0x000fe200080108b6 */
[----:B------:R-:W-:Y:S03]  /*14e80*/  LOP3.LUT R36, R178, 0xff, RZ, 0xc0, !PT ;  /* 0x000000ffb2247812 */ /* 0x000fe600078ec0ff */
[----:B------:R-:W-:Y:S01]  /*14e90*/  MUFU.EX2 R180, R180 ;  /* 0x000000b400b47308 */ /* 0x000fe20000000800 */
[----:B------:R-:W-:Y:S01]  /*14ea0*/  PRMT R179, R179, 0x5410, R39 ;  /* 0x00005410b3b37816 */ /* 0x000fe20000000027 */
[----:B------:R-:W-:Y:S01]  /*14eb0*/  IMAD.WIDE.U32 R38, R38, -0x2daee0ad, RZ ;  /* 0xd2511f5326267825 */ /* 0x000fe200078e00ff */
[----:B------:R-:W-:Y:S02]  /*14ec0*/  SHF.R.U32.HI R158, RZ, 0x18, R158 ;  /* 0x00000018ff9e7819 */ /* 0x000fe4000001169e */
[----:B------:R-:W-:Y:S01]  /*14ed0*/  PRMT R183, R36, 0x5410, R183 ;  /* 0x0000541024b77816 */ /* 0x000fe200000000b7 */
[----:B------:R-:W-:Y:S01]  /*14ee0*/  FFMA.FTZ R69, R69, UR4, -R182 ;  /* 0x0000000445457c23 */ /* 0x000fe200080108b6 */
[----:B------:R-:W-:Y:S01]  /*14ef0*/  LOP3.LUT R36, R173, 0xff, RZ, 0xc0, !PT ;  /* 0x000000ffad247812 */ /* 0x000fe200078ec0ff */
[----:B------:R-:W-:Y:S01]  /*14f00*/  IMAD.MOV.U32 R173, RZ, RZ, R195 ;  /* 0x000000ffffad7224 */ /* 0x000fe200078e00c3 */
[----:B------:R-:W-:Y:S01]  /*14f10*/  PRMT R158, R40, 0x5410, R158 ;  /* 0x00005410289e7816 */ /* 0x000fe2000000009e */
[----:B------:R-:W-:Y:S01]  /*14f20*/  IMAD.MOV.U32 R195, RZ, RZ, R198 ;  /* 0x000000ffffc37224 */ /* 0x000fe200078e00c6 */
[----:B------:R-:W-:Y:S01]  /*14f30*/  LOP3.LUT R40, R39, UR17, R230, 0x96, !PT ;  /* 0x0000001127287c12 */ /* 0x000fe2000f8e96e6 */
[----:B------:R2:W-:Y:S01]  /*14f40*/  MUFU.EX2 R198, R53 ;  /* 0x0000003500c67308 */ /* 0x0005e20000000800 */
[----:B------:R-:W-:Y:S01]  /*14f50*/  PRMT R176, R36, 0x5410, R176 ;  /* 0x0000541024b07816 */ /* 0x000fe200000000b0 */
[----:B------:R-:W-:Y:S01]  /*14f60*/  FFMA.FTZ R96, R96, UR4, -R182 ;  /* 0x0000000460607c23 */ /* 0x000fe200080108b6 */
[----:B------:R-:W-:Y:S01]  /*14f70*/  SHF.R.U32.HI R37, RZ, 0x8, R168 ;  /* 0x00000008ff257819 */ /* 0x000fe200000116a8 */
[----:B------:R-:W-:Y:S01]  /*14f80*/  IMAD.WIDE.U32 R40, R40, -0x326172a9, RZ ;  /* 0xcd9e8d5728287825 */ /* 0x000fe200078e00ff */
[----:B------:R-:W-:Y:S02]  /*14f90*/  LOP3.LUT R36, R185, UR18, R140, 0x96, !PT ;  /* 0x00000012b9247c12 */ /* 0x000fe4000f8e968c */
[----:B------:R-:W-:Y:S03]  /*14fa0*/  PRMT R175, R175, 0x5410, R37 ;  /* 0x00005410afaf7816 */ /* 0x000fe60000000025 */
[----:B------:R-:W-:Y:S01]  /*14fb0*/  MUFU.EX2 R196, R55 ;  /* 0x0000003700c47308 */ /* 0x000fe20000000800 */
[----:B------:R-:W-:Y:S01]  /*14fc0*/  LOP3.LUT R39, R41, UR16, R184, 0x96, !PT ;  /* 0x0000001029277c12 */ /* 0x000fe2000f8e96b8 */
[----:B------:R-:W-:Y:S01]  /*14fd0*/  IMAD.WIDE.U32 R36, R36, -0x2daee0ad, RZ ;  /* 0xd2511f5324247825 */ /* 0x000fe200078e00ff */
[----:B------:R-:W-:Y:S02]  /*14fe0*/  PRMT R135, R47, 0x5410, R45 ;  /* 0x000054102f877816 */ /* 0x000fe4000000002d */
[----:B------:R-:W-:Y:S01]  /*14ff0*/  SHF.R.U32.HI R41, RZ, 0x8, R162 ;  /* 0x00000008ff297819 */ /* 0x000fe200000116a2 */
[----:B------:R-:W-:Y:S01]  /*15000*/  IMAD.MOV.U32 R168, RZ, RZ, R143 ;  /* 0x000000ffffa87224 */ /* 0x000fe200078e008f */
[----:B------:R-:W-:Y:S03]  /*15010*/  LOP3.LUT R43, R37, UR15, R38, 0x96, !PT ;  /* 0x0000000f252b7c12 */ /* 0x000fe6000f8e9626 */
[----:B------:R-:W-:Y:S01]  /*15020*/  MUFU.EX2 R184, R57 ;  /* 0x0000003900b87308 */ /* 0x000fe20000000800 */
[----:B------:R-:W-:Y:S01]  /*15030*/  SHF.R.U32.HI R37, RZ, 0x8, R44 ;  /* 0x00000008ff257819 */ /* 0x000fe2000001162c */
[----:B------:R-:W-:Y:S01]  /*15040*/  IMAD.MOV.U32 R143, RZ, RZ, R155 ;  /* 0x000000ffff8f7224 */ /* 0x000fe200078e009b */
[----:B-1----:R-:W-:Y:S01]  /*15050*/  LOP3.LUT R42, R163, 0xff, RZ, 0xc0, !PT ;  /* 0x000000ffa32a7812 */ /* 0x002fe200078ec0ff */
[----:B------:R-:W-:Y:S01]  /*15060*/  IMAD.MOV.U32 R155, RZ, RZ, R148 ;  /* 0x000000ffff9b7224 */ /* 0x000fe200078e0094 */
[----:B------:R-:W-:Y:S01]  /*15070*/  LOP3.LUT R44, R157, 0xff, RZ, 0xc0, !PT ;  /* 0x000000ff9d2c7812 */ /* 0x000fe200078ec0ff */
[----:B------:R-:W-:Y:S01]  /*15080*/  IMAD.MOV.U32 R148, RZ, RZ, R146 ;  /* 0x000000ffff947224 */ /* 0x000fe200078e0092 */
[----:B------:R-:W-:Y:S03]  /*15090*/  PRMT R67, R42, 0x5410, R164 ;  /* 0x000054102a437816 */ /* 0x000fe600000000a4 */
[----:B------:R-:W-:Y:S01]  /*150a0*/  MUFU.EX2 R178, R56 ;  /* 0x0000003800b27308 */ /* 0x000fe20000000800 */
[----:B------:R-:W-:Y:S04]  /*150b0*/  IMAD.WIDE.U32 R38, R39, -0x2daee0ad, RZ ;  /* 0xd2511f5327267825 */ /* 0x000fe800078e00ff */
[----:B------:R-:W-:Y:S01]  /*150c0*/  FFMA.FTZ R97, R97, UR4, -R182 ;  /* 0x0000000461617c23 */ /* 0x000fe200080108b6 */
[--C-:B------:R-:W-:Y:S01]  /*150d0*/  HSET2.LE.AND R67, R67, R225.reuse, PT ;  /* 0x000000e143437233 */ /* 0x100fe20003803000 */
[----:B--2---:R-:W-:Y:S02]  /*150e0*/  IMAD.MOV.U32 R53, RZ, RZ, R142 ;  /* 0x000000ffff357224 */ /* 0x004fe400078e008e */
[--C-:B------:R-:W-:Y:S01]  /*150f0*/  FFMA.FTZ R84, R84, UR4, -R182.reuse ;  /* 0x0000000454547c23 */ /* 0x100fe200080108b6 */
[----:B------:R-:W-:Y:S01]  /*15100*/  IMAD.MOV.U32 R185, RZ, RZ, R143 ;  /* 0x000000ffffb97224 */ /* 0x000fe200078e008f */
[----:B------:R-:W-:Y:S01]  /*15110*/  MUFU.EX2 R120, R120 ;  /* 0x0000007800787308 */ /* 0x000fe20000000800 */
[----:B------:R-:W-:Y:S02]  /*15120*/  IMAD.MOV.U32 R142, RZ, RZ, R155 ;  /* 0x000000ffff8e7224 */ /* 0x000fe400078e009b */
[----:B------:R-:W-:Y:S01]  /*15130*/  FFMA.FTZ R85, R85, UR4, -R182 ;  /* 0x0000000455557c23 */ /* 0x000fe200080108b6 */
[----:B------:R-:W-:Y:S02]  /*15140*/  IMAD.MOV.U32 R143, RZ, RZ, R154 ;  /* 0x000000ffff8f7224 */ /* 0x000fe400078e009a */
[----:B------:R-:W-:Y:S01]  /*15150*/  FFMA.FTZ R112, R112, UR4, -R182 ;  /* 0x0000000470707c23 */ /* 0x000fe200080108b6 */
[----:B------:R-:W-:Y:S01]  /*15160*/  IMAD.MOV.U32 R155, RZ, RZ, R148 ;  /* 0x000000ffff9b7224 */ /* 0x000fe200078e0094 */
[----:B------:R-:W-:Y:S01]  /*15170*/  PRMT R148, R49, 0x5410, R37 ;  /* 0x0000541031947816 */ /* 0x000fe20000000025 */
[----:B------:R-:W-:Y:S01]  /*15180*/  IMAD.MOV.U32 R154, RZ, RZ, R48 ;  /* 0x000000ffff9a7224 */ /* 0x000fe200078e0030 */
[----:B------:R-:W-:Y:S01]  /*15190*/  LOP3.LUT R48, R39, UR13, R36, 0x96, !PT ;  /* 0x0000000d27307c12 */ /* 0x000fe2000f8e9624 */
[----:B------:R-:W-:Y:S01]  /*151a0*/  IMAD.WIDE.U32 R36, R43, -0x326172a9, RZ ;  /* 0xcd9e8d572b247825 */ /* 0x000fe200078e00ff */
[----:B------:R-:W-:Y:S01]  /*151b0*/  LOP3.LUT R43, R50, 0xff, RZ, 0xc0, !PT ;  /* 0x000000ff322b7812 */ /* 0x000fe200078ec0ff */
[----:B------:R-:W-:Y:S01]  /*151c0*/  MUFU.EX2 R121, R121 ;  /* 0x0000007900797308 */ /* 0x000fe20000000800 */
[----:B------:R-:W-:Y:S01]  /*151d0*/  LOP3.LUT R39, R157, 0xffff, RZ, 0xc0, !PT ;  /* 0x0000ffff9d277812 */ /* 0x000fe200078ec0ff */
[----:B------:R-:W-:Y:S01]  /*151e0*/  IMAD.MOV.U32 R45, RZ, RZ, R147 ;  /* 0x000000ffff2d7224 */ /* 0x000fe200078e0093 */
[----:B------:R-:W-:Y:S01]  /*151f0*/  PRMT R147, R43, 0x5410, R51 ;  /* 0x000054102b937816 */ /* 0x000fe20000000033 */
[----:B------:R-:W-:Y:S01]  /*15200*/  IMAD.MOV.U32 R51, RZ, RZ, R177 ;  /* 0x000000ffff337224 */ /* 0x000fe200078e00b1 */
[----:B------:R-:W-:Y:S01]  /*15210*/  SHF.R.U32.HI R42, RZ, 0x8, R39 ;  /* 0x00000008ff2a7819 */ /* 0x000fe20000011627 */
[----:B------:R-:W2:Y:S01]  /*15220*/  LDL.LU R43, [R1+0x1c] ;  /* 0x00001c00012b7983 */ /* 0x000ea20000300800 */
[----:B------:R-:W-:Y:S03]  /*15230*/  LOP3.LUT R54, R37, UR14, R40, 0x96, !PT ;  /* 0x0000000e25367c12 */ /* 0x000fe6000f8e9628 */
[----:B------:R1:W-:Y:S01]  /*15240*/  MUFU.EX2 R177, R58 ;  /* 0x0000003a00b17308 */ /* 0x0003e20000000800 */
[----:B------:R-:W-:Y:S01]  /*15250*/  LOP3.LUT R37, R150, 0xffff, RZ, 0xc0, !PT ;  /* 0x0000ffff96257812 */ /* 0x000fe200078ec0ff */
[----:B------:R-:W-:Y:S02]  /*15260*/  IMAD.MOV.U32 R50, RZ, RZ, R64 ;  /* 0x000000ffff327224 */ /* 0x000fe400078e0040 */
[----:B------:R-:W-:Y:S01]  /*15270*/  FFMA.FTZ R113, R113, UR4, -R182 ;  /* 0x0000000471717c23 */ /* 0x000fe200080108b6 */
[----:B------:R-:W-:Y:S01]  /*15280*/  IMAD.MOV.U32 R64, RZ, RZ, R191 ;  /* 0x000000ffff407224 */ /* 0x000fe200078e00bf */
[----:B------:R-:W-:Y:S01]  /*15290*/  SHF.R.U32.HI R40, RZ, 0x8, R37 ;  /* 0x00000008ff287819 */ /* 0x000fe20000011625 */
[----:B------:R-:W-:Y:S02]  /*152a0*/  IMAD.MOV.U32 R146, RZ, RZ, R194 ;  /* 0x000000ffff927224 */ /* 0x000fe400078e00c2 */
[----:B------:R-:W-:Y:S01]  /*152b0*/  FFMA.FTZ R100, R100, UR4, -R182 ;  /* 0x0000000464647c23 */ /* 0x000fe200080108b6 */
[----:B------:R-:W-:Y:S01]  /*152c0*/  IMAD.MOV.U32 R164, RZ, RZ, R195 ;  /* 0x000000ffffa47224 */ /* 0x000fe200078e00c3 */
[----:B------:R-:W-:Y:S01]  /*152d0*/  MUFU.EX2 R191, R62 ;  /* 0x0000003e00bf7308 */ /* 0x000fe20000000800 */
[----:B------:R-:W-:Y:S01]  /*152e0*/  IMAD.MOV.U32 R47, RZ, RZ, R146 ;  /* 0x000000ffff2f7224 */ /* 0x000fe200078e0092 */
[----:B------:R-:W-:Y:S01]  /*152f0*/  PRMT R146, R165, 0x5410, R41 ;  /* 0x00005410a5927816 */ /* 0x000fe20000000029 */
[----:B------:R-:W-:Y:S01]  /*15300*/  IMAD.WIDE.U32 R48, R48, -0x326172a9, RZ ;  /* 0xcd9e8d5730307825 */ /* 0x000fe200078e00ff */
[--C-:B------:R-:W-:Y:S02]  /*15310*/  SHF.R.U32.HI R41, RZ, 0x10, R157.reuse ;  /* 0x00000010ff297819 */ /* 0x100fe4000001169d */
[----:B------:R-:W-:Y:S01]  /*15320*/  SHF.R.U32.HI R157, RZ, 0x18, R157 ;  /* 0x00000018ff9d7819 */ /* 0x000fe2000001169d */
[----:B------:R-:W-:Y:S01]  /*15330*/  IMAD.MOV.U32 R194, RZ, RZ, R197 ;  /* 0x000000ffffc27224 */ /* 0x000fe200078e00c5 */
[----:B------:R-:W-:Y:S01]  /*15340*/  LOP3.LUT R39, R41, 0xff, RZ, 0xc0, !PT ;  /* 0x000000ff29277812 */ /* 0x000fe200078ec0ff */
[----:B-1----:R-:W-:Y:S01]  /*15350*/  IMAD.MOV.U32 R58, RZ, RZ, R46 ;  /* 0x000000ffff3a7224 */ /* 0x002fe200078e002e */
[--C-:B------:R-:W-:Y:S01]  /*15360*/  HSET2.LE.AND R46, R167, R225.reuse, PT ;  /* 0x000000e1a72e7233 */ /* 0x100fe20003803000 */
[----:B------:R-:W-:Y:S01]  /*15370*/  IMAD.MOV.U32 R167, RZ, RZ, R64 ;  /* 0x000000ffffa77224 */ /* 0x000fe200078e0040 */
[----:B------:R-:W-:Y:S01]  /*15380*/  PRMT R157, R39, 0x5410, R157 ;  /* 0x00005410279d7816 */ /* 0x000fe2000000009d */
[----:B------:R-:W3:Y:S01]  /*15390*/  LDL.LU R64, [R1+0x20] ;  /* 0x0000200001407983 */ /* 0x000ee20000300800 */
[--C-:B------:R-:W-:Y:S01]  /*153a0*/  SHF.R.U32.HI R39, RZ, 0x10, R150.reuse ;  /* 0x00000010ff277819 */ /* 0x100fe20000011696 */
[----:B------:R1:W-:Y:S01]  /*153b0*/  MUFU.EX2 R195, R60 ;  /* 0x0000003c00c37308 */ /* 0x0003e20000000800 */
[----:B------:R-:W-:Y:S01]  /*153c0*/  LOP3.LUT R41, R150, 0xff, RZ, 0xc0, !PT ;  /* 0x000000ff96297812 */ /* 0x000fe200078ec0ff */
[----:B------:R-:W-:Y:S01]  /*153d0*/  IMAD.WIDE.U32 R54, R54, -0x2daee0ad, RZ ;  /* 0xd2511f5336367825 */ /* 0x000fe200078e00ff */
[----:B------:R-:W-:Y:S02]  /*153e0*/  SHF.R.U32.HI R150, RZ, 0x18, R150 ;  /* 0x00000018ff967819 */ /* 0x000fe40000011696 */
[----:B------:R-:W-:Y:S01]  /*153f0*/  LOP3.LUT R37, R39, 0xff, RZ, 0xc0, !PT ;  /* 0x000000ff27257812 */ /* 0x000fe200078ec0ff */
[----:B------:R-:W-:Y:S01]  /*15400*/  IMAD.MOV.U32 R163, RZ, RZ, R47 ;  /* 0x000000ffffa37224 */ /* 0x000fe200078e002f */
[--C-:B------:R-:W-:Y:S03]  /*15410*/  HSET2.LE.AND R39, R172, R225.reuse, PT ;  /* 0x000000e1ac277233 */ /* 0x100fe60003803000 */
[----:B------:R4:W-:Y:S01]  /*15420*/  MUFU.EX2 R197, R52 ;  /* 0x0000003400c57308 */ /* 0x0009e20000000800 */
[----:B------:R-:W-:Y:S01]  /*15430*/  PRMT R150, R37, 0x5410, R150 ;  /* 0x0000541025967816 */ /* 0x000fe20000000096 */
[----:B------:R-:W-:Y:S01]  /*15440*/  IMAD.MOV.U32 R47, RZ, RZ, R192 ;  /* 0x000000ffff2f7224 */ /* 0x000fe200078e00c0 */
[----:B------:R-:W-:Y:S01]  /*15450*/  LOP3.LUT R37, R144, 0xffff, RZ, 0xc0, !PT ;  /* 0x0000ffff90257812 */ /* 0x000fe200078ec0ff */
[----:B------:R-:W-:Y:S02]  /*15460*/  IMAD.MOV.U32 R57, RZ, RZ, R65 ;  /* 0x000000ffff397224 */ /* 0x000fe400078e0041 */
[----:B------:R-:W-:Y:S01]  /*15470*/  FFMA.FTZ R101, R101, UR4, -R182 ;  /* 0x0000000465657c23 */ /* 0x000fe200080108b6 */
[----:B------:R-:W-:Y:S01]  /*15480*/  IMAD.MOV.U32 R65, RZ, RZ, R155 ;  /* 0x000000ffff417224 */ /* 0x000fe200078e009b */
[----:B------:R-:W-:Y:S02]  /*15490*/  SHF.R.U32.HI R37, RZ, 0x8, R37 ;  /* 0x00000008ff257819 */ /* 0x000fe40000011625 */
[----:B------:R4:W-:Y:S01]  /*154a0*/  MUFU.EX2 R192, R63 ;  /* 0x0000003f00c07308 */ /* 0x0009e20000000800 */
[----:B-1----:R-:W-:Y:S01]  /*154b0*/  PRMT R60, R44, 0x5410, R42 ;  /* 0x000054102c3c7816 */ /* 0x002fe2000000002a */
[----:B------:R-:W-:Y:S01]  /*154c0*/  IMAD.MOV.U32 R62, RZ, RZ, R164 ;  /* 0x000000ffff3e7224 */ /* 0x000fe200078e00a4 */
[----:B------:R-:W-:Y:S01]  /*154d0*/  LOP3.LUT R44, R55, UR5, R38, 0x96, !PT ;  /* 0x00000005372c7c12 */ /* 0x000fe2000f8e9626 */
[----:B------:R-:W-:Y:S01]  /*154e0*/  IMAD.MOV.U32 R164, RZ, RZ, R53 ;  /* 0x000000ffffa47224 */ /* 0x000fe200078e0035 */
[----:B------:R-:W-:Y:S01]  /*154f0*/  LOP3.LUT R38, R144, 0xff, RZ, 0xc0, !PT ;  /* 0x000000ff90267812 */ /* 0x000fe200078ec0ff */
[----:B------:R-:W-:Y:S02]  /*15500*/  IMAD.MOV.U32 R162, RZ, RZ, R45 ;  /* 0x000000ffffa27224 */ /* 0x000fe400078e002d */
[----:B------:R-:W-:Y:S01]  /*15510*/  FFMA.FTZ R182, R117, UR4, -R182 ;  /* 0x0000000475b67c23 */ /* 0x000fe200080108b6 */
[----:B------:R-:W-:Y:S01]  /*15520*/  IMAD.MOV.U32 R45, RZ, RZ, R143 ;  /* 0x000000ffff2d7224 */ /* 0x000fe200078e008f */
[----:B------:R-:W-:Y:S01]  /*15530*/  PRMT R143, R38, 0x5410, R37 ;  /* 0x00005410268f7816 */ /* 0x000fe20000000025 */
[----:B------:R-:W-:Y:S01]  /*15540*/  IMAD.MOV.U32 R165, RZ, RZ, R194 ;  /* 0x000000ffffa57224 */ /* 0x000fe200078e00c2 */
[----:B----4-:R-:W-:Y:S01]  /*15550*/  LOP3.LUT R52, R49, UR12, R36, 0x96, !PT ;  /* 0x0000000c31347c12 */ /* 0x010fe2000f8e9624 */
[----:B------:R1:W-:Y:S01]  /*15560*/  MUFU.EX2 R194, R61 ;  /* 0x0000003d00c27308 */ /* 0x0003e20000000800 */
[--C-:B------:R-:W-:Y:S01]  /*15570*/  HSET2.LE.AND R38, R174, R225.reuse, PT ;  /* 0x000000e1ae267233 */ /* 0x100fe20003803000 */
[----:B------:R-:W-:Y:S01]  /*15580*/  IMAD.MOV.U32 R56, RZ, RZ, R165 ;  /* 0x000000ffff387224 */ /* 0x000fe200078e00a5 */
[----:B------:R-:W-:Y:S01]  /*15590*/  F2FP.BF16.F32.PACK_AB R36, R246, R245 ;  /* 0x000000f5f624723e */ /* 0x000fe200000010ff */
[----:B------:R-:W-:Y:S01]  /*155a0*/  IMAD.MOV.U32 R165, RZ, RZ, R173 ;  /* 0x000000ffffa57224 */ /* 0x000fe200078e00ad */
[----:B------:R-:W-:Y:S01]  /*155b0*/  F2FP.BF16.F32.PACK_AB R37, R244, R243 ;  /* 0x000000f3f425723e */ /* 0x000fe200000010ff */
[----:B------:R-:W-:Y:S01]  /*155c0*/  IMAD.MOV.U32 R63, RZ, RZ, R185 ;  /* 0x000000ffff3f7224 */ /* 0x000fe200078e00b9 */
[----:B------:R-:W-:Y:S03]  /*155d0*/  LOP3.LUT R38, R38, R36, RZ, 0xc0, !PT ;  /* 0x0000002426267212 */ /* 0x000fe600078ec0ff */
[----:B------:R4:W-:Y:S01]  /*155e0*/  MUFU.EX2 R173, R68 ;  /* 0x0000004400ad7308 */ /* 0x0009e20000000800 */
[--C-:B------:R-:W-:Y:S01]  /*155f0*/  HSET2.LE.AND R36, R145, R225.reuse, PT ;  /* 0x000000e191247233 */ /* 0x100fe20003803000 */
[----:B------:R-:W-:Y:S01]  /*15600*/  IMAD.MOV.U32 R145, RZ, RZ, R45 ;  /* 0x000000ffff917224 */ /* 0x000fe200078e002d */
[----:B------:R-:W-:Y:S01]  /*15610*/  LOP3.LUT R39, R39, R37, RZ, 0xc0, !PT ;  /* 0x0000002527277212 */ /* 0x000fe200078ec0ff */
[----:B------:R-:W-:Y:S01]  /*15620*/  IMAD.WIDE.U32 R44, R44, -0x326172a9, RZ ;  /* 0xcd9e8d572c2c7825 */ /* 0x000fe200078e00ff */
[--C-:B------:R-:W-:Y:S03]  /*15630*/  HSET2.LE.AND R37, R159, R225.reuse, PT ;  /* 0x000000e19f257233 */ /* 0x100fe60003803000 */
[--C-:B------:R-:W-:Y:S02]  /*15640*/  FFMA.FTZ R98, R98, UR4, -R181.reuse ;  /* 0x0000000462627c23 */ /* 0x100fe400080108b5 */
[----:B------:R4:W-:Y:S01]  /*15650*/  MUFU.EX2 R174, R59 ;  /* 0x0000003b00ae7308 */ /* 0x0009e20000000800 */
[----:B------:R-:W-:Y:S01]  /*15660*/  LOP3.LUT R55, R45, UR22, R48, 0x96, !PT ;  /* 0x000000162d377c12 */ /* 0x000fe2000f8e9630 */
[----:B------:R-:W-:Y:S01]  /*15670*/  IMAD.MOV.U32 R155, RZ, RZ, R190 ;  /* 0x000000ffff9b7224 */ /* 0x000fe200078e00be */
[----:B------:R-:W-:Y:S01]  /*15680*/  SHF.R.U32.HI R48, RZ, 0x18, R44 ;  /* 0x00000018ff307819 */ /* 0x000fe2000001162c */
[----:B------:R-:W-:Y:S01]  /*15690*/  IMAD.MOV.U32 R159, RZ, RZ, R142 ;  /* 0x000000ffff9f7224 */ /* 0x000fe200078e008e */
[----:B-1----:R-:W-:Y:S01]  /*156a0*/  PRMT R61, R41, 0x5410, R40 ;  /* 0x00005410293d7816 */ /* 0x002fe20000000028 */
[----:B------:R-:W-:Y:S01]  /*156b0*/  IMAD.WIDE.U32 R52, R52, -0x2daee0ad, RZ ;  /* 0xd2511f5334347825 */ /* 0x000fe200078e00ff */
[----:B------:R-:W-:Y:S03]  /*156c0*/  F2FP.BF16.F32.PACK_AB R40, R239, R237 ;  /* 0x000000edef28723e */ /* 0x000fe600000010ff */
[----:B------:R1:W-:Y:S01]  /*156d0*/  MUFU.EX2 R190, R80 ;  /* 0x0000005000be7308 */ /* 0x0003e20000000800 */
[----:B------:R-:W-:Y:S01]  /*156e0*/  F2FP.BF16.F32.PACK_AB R41, R240, R238 ;  /* 0x000000eef029723e */ /* 0x000fe200000010ff */
[----:B----4-:R-:W-:Y:S01]  /*156f0*/  IMAD.MOV.U32 R68, RZ, RZ, R162 ;  /* 0x000000ffff447224 */ /* 0x010fe200078e00a2 */
[----:B------:R-:W-:Y:S01]  /*15700*/  LOP3.LUT R37, R37, R40, RZ, 0xc0, !PT ;  /* 0x0000002825257212 */ /* 0x000fe200078ec0ff */
[--C-:B------:R-:W-:Y:S01]  /*15710*/  FFMA.FTZ R99, R99, UR4, -R181.reuse ;  /* 0x0000000463637c23 */ /* 0x100fe200080108b5 */
[----:B------:R-:W-:Y:S01]  /*15720*/  LOP3.LUT R46, R46, R41, RZ, 0xc0, !PT ;  /* 0x000000292e2e7212 */ /* 0x000fe200078ec0ff */
[----:B------:R-:W-:Y:S01]  /*15730*/  FFMA.FTZ R86, R86, UR4, -R181 ;  /* 0x0000000456567c23 */ /* 0x000fe200080108b5 */
[----:B------:R-:W-:Y:S03]  /*15740*/  LOP3.LUT R54, R53, UR21, R54, 0x96, !PT ;  /* 0x0000001535367c12 */ /* 0x000fe6000f8e9636 */
[----:B------:R4:W-:Y:S01]  /*15750*/  MUFU.EX2 R185, R82 ;  /* 0x0000005200b97308 */ /* 0x0009e20000000800 */
[----:B------:R-:W-:Y:S02]  /*15760*/  IMAD.MOV.U32 R59, RZ, RZ, R189 ;  /* 0x000000ffff3b7224 */ /* 0x000fe400078e00bd */
[--C-:B------:R-:W-:Y:S01]  /*15770*/  FFMA.FTZ R87, R87, UR4, -R181.reuse ;  /* 0x0000000457577c23 */ /* 0x100fe200080108b5 */
[--C-:B------:R-:W-:Y:S01]  /*15780*/  FFMA.FTZ R114, R114, UR4, -R181.reuse ;  /* 0x0000000472727c23 */ /* 0x100fe200080108b5 */
[--C-:B------:R-:W-:Y:S01]  /*15790*/  FFMA.FTZ R115, R115, UR4, -R181.reuse ;  /* 0x0000000473737c23 */ /* 0x100fe200080108b5 */
[--C-:B------:R-:W-:Y:S01]  /*157a0*/  FFMA.FTZ R102, R102, UR4, -R181.reuse ;  /* 0x0000000466667c23 */ /* 0x100fe200080108b5 */
[--C-:B------:R-:W-:Y:S01]  /*157b0*/  FFMA.FTZ R103, R103, UR4, -R181.reuse ;  /* 0x0000000467677c23 */ /* 0x100fe200080108b5 */
[----:B------:R-:W-:Y:S02]  /*157c0*/  FFMA.FTZ R118, R118, UR4, -R181 ;  /* 0x0000000476767c23 */ /* 0x000fe400080108b5 */
[----:B------:R4:W-:Y:S01]  /*157d0*/  MUFU.EX2 R189, R81 ;  /* 0x0000005100bd7308 */ /* 0x0009e20000000800 */
[----:B-1----:R-:W-:Y:S02]  /*157e0*/  IMAD.MOV.U32 R80, RZ, RZ, R163 ;  /* 0x000000ffff507224 */ /* 0x002fe400078e00a3 */
[----:B------:R-:W-:Y:S07]  /*157f0*/  FFMA.FTZ R181, R119, UR4, -R181 ;  /* 0x0000000477b57c23 */ /* 0x000fee00080108b5 */
[----:B------:R-:W-:Y:S01]  /*15800*/  MUFU.EX2 R163, R70 ;  /* 0x0000004600a37308 */ /* 0x000fe20000000800 */
[----:B----4-:R-:W-:Y:S09]  /*15810*/  IMAD.MOV.U32 R82, RZ, RZ, R145 ;  /* 0x000000ffff527224 */ /* 0x010ff200078e0091 */
[----:B------:R-:W-:Y:S01]  /*15820*/  MUFU.EX2 R172, R69 ;  /* 0x0000004500ac7308 */ /* 0x000fe20000000800 */
[----:B------:R-:W-:Y:S09]  /*15830*/  IMAD.MOV.U32 R81, RZ, RZ, R159 ;  /* 0x000000ffff517224 */ /* 0x000ff200078e009f */
[----:B------:R1:W-:Y:S10]  /*15840*/  MUFU.EX2 R159, R76 ;  /* 0x0000004c009f7308 */ /* 0x0003f40000000800 */
[----:B------:R4:W-:Y:S10]  /*15850*/  MUFU.EX2 R162, R71 ;  /* 0x0000004700a27308 */ /* 0x0009f40000000800 */
[----:B------:R-:W-:Y:S01]  /*15860*/  MUFU.EX2 R182, R182 ;  /* 0x000000b600b67308 */ /* 0x000fe20000000800 */
[----:B-1----:R-:W-:Y:S09]  /*15870*/  IMAD.MOV.U32 R76, RZ, RZ, R82 ;  /* 0x000000ffff4c7224 */ /* 0x002ff200078e0052 */
[----:B------:R-:W-:Y:S01]  /*15880*/  MUFU.EX2 R126, R126 ;  /* 0x0000007e007e7308 */ /* 0x000fe20000000800 */
[----:B----4-:R-:W-:Y:S09]  /*15890*/  IMAD.MOV.U32 R71, RZ, RZ, R81 ;  /* 0x000000ffff477224 */ /* 0x010ff200078e0051 */
        /* <DEDUP_REMOVED lines=9> */
[----:B-----5:R-:W-:Y:S01]  /*15930*/  FFMA.FTZ R132, R132, R66, R205 ;  /* 0x0000004284847223 */ /* 0x020fe200000100cd */
[----:B------:R-:W-:Y:S02]  /*15940*/  IMAD.MOV.U32 R205, RZ, RZ, R154 ;  /* 0x000000ffffcd7224 */ /* 0x000fe400078e009a */
[----:B------:R-:W-:Y:S06]  /*15950*/  IMAD.MOV.U32 R154, RZ, RZ, R188 ;  /* 0x000000ffff9a7224 */ /* 0x000fec00078e00bc */
[----:B------:R-:W-:Y:S01]  /*15960*/  MUFU.EX2 R95, R95 ;  /* 0x0000005f005f7308 */ /* 0x000fe20000000800 */
[----:B------:R-:W-:Y:S02]  /*15970*/  IMAD.MOV.U32 R69, RZ, RZ, R205 ;  /* 0x000000ffff457224 */ /* 0x000fe400078e00cd */
[----:B------:R-:W-:Y:S07]  /*15980*/  IMAD.MOV.U32 R205, RZ, RZ, R154 ;  /* 0x000000ffffcd7224 */ /* 0x000fee00078e009a */
[----:B------:R1:W-:Y:S10]  /*15990*/  MUFU.EX2 R188, R83 ;  /* 0x0000005300bc7308 */ /* 0x0003f40000000800 */
[----:B------:R-:W-:Y:S10]  /*159a0*/  MUFU.EX2 R154, R79 ;  /* 0x0000004f009a7308 */ /* 0x000ff40000000800 */
[----:B------:R-:W-:Y:S01]  /*159b0*/  MUFU.EX2 R90, R90 ;  /* 0x0000005a005a7308 */ /* 0x000fe20000000800 */
[----:B-1----:R-:W-:Y:S02]  /*159c0*/  IMAD.MOV.U32 R83, RZ, RZ, R58 ;  /* 0x000000ffff537224 */ /* 0x002fe400078e003a */
[----:B------:R-:W-:Y:S02]  /*159d0*/  IMAD.MOV.U32 R58, RZ, RZ, R51 ;  /* 0x000000ffff3a7224 */ /* 0x000fe400078e0033 */
[----:B------:R-:W-:Y:S02]  /*159e0*/  IMAD.MOV.U32 R70, RZ, RZ, R83 ;  /* 0x000000ffff467224 */ /* 0x000fe400078e0053 */
[----:B------:R-:W-:Y:S03]  /*159f0*/  IMAD.MOV.U32 R83, RZ, RZ, R65 ;  /* 0x000000ffff537224 */ /* 0x000fe600078e0041 */
[----:B------:R-:W-:Y:S10]  /*15a00*/  MUFU.EX2 R91, R91 ;  /* 0x0000005b005b7308 */ /* 0x000ff40000000800 */
[----:B------:R-:W-:Y:S10]  /*15a10*/  MUFU.EX2 R96, R96 ;  /* 0x0000006000607308 */ /* 0x000ff40000000800 */
[----:B------:R-:W-:Y:S10]  /*15a20*/  MUFU.EX2 R97, R97 ;  /* 0x0000006100617308 */ /* 0x000ff40000000800 */
[----:B------:R-:W-:Y:S10]  /*15a30*/  MUFU.EX2 R86, R86 ;  /* 0x0000005600567308 */ /* 0x000ff40000000800 */
[----:B------:R-:W-:Y:S10]  /*15a40*/  MUFU.EX2 R87, R87 ;  /* 0x0000005700577308 */ /* 0x000ff40000000800 */
[----:B------:R-:W-:Y:S01]  /*15a50*/  MUFU.EX2 R88, R88 ;  /* 0x0000005800587308 */ /* 0x000fe20000000800 */
[----:B--2---:R-:W-:Y:S01]  /*15a60*/  FFMA.FTZ R66, R3, R43, R203 ;  /* 0x0000002b03427223 */ /* 0x004fe200000100cb */
[----:B------:R-:W-:Y:S01]  /*15a70*/  F2FP.BF16.F32.PACK_AB R3, R242, R241 ;  /* 0x000000f1f203723e */ /* 0x000fe200000010ff */
[----:B------:R-:W-:Y:S01]  /*15a80*/  IMAD.MOV.U32 R203, RZ, RZ, R47 ;  /* 0x000000ffffcb7224 */ /* 0x000fe200078e002f */
[--C-:B------:R-:W-:Y:S01]  /*15a90*/  HSET2.LE.AND R47, R170, R225.reuse, PT ;  /* 0x000000e1aa2f7233 */ /* 0x100fe20003803000 */
[----:B------:R-:W1:Y:S01]  /*15aa0*/  LDSM.16.MT88.4 R40, [R213+0x4800] ;  /* 0x00480000d528783b */ /* 0x000e620000004200 */
[----:B------:R-:W-:Y:S01]  /*15ab0*/  LOP3.LUT R36, R36, R3, RZ, 0xc0, !PT ;  /* 0x0000000324247212 */ /* 0x000fe200078ec0ff */
[----:B------:R-:W-:Y:S01]  /*15ac0*/  IMAD.MOV.U32 R170, RZ, RZ, R59 ;  /* 0x000000ffffaa7224 */ /* 0x000fe200078e003b */
[----:B---3--:R-:W-:Y:S01]  /*15ad0*/  F2FP.BF16.F32.PACK_AB R3, R211, R210 ;  /* 0x000000d2d303723e */ /* 0x008fe200000010ff */
[----:B------:R-:W-:Y:S01]  /*15ae0*/  IMAD.MOV.U32 R59, RZ, RZ, R50 ;  /* 0x000000ffff3b7224 */ /* 0x000fe200078e0032 */
[----:B------:R-:W-:Y:S02]  /*15af0*/  MUFU.EX2 R89, R89 ;  /* 0x0000005900597308 */ /* 0x000fe40000000800 */
[----:B------:R-:W-:Y:S02]  /*15b00*/  LOP3.LUT R47, R47, R3, RZ, 0xc0, !PT ;  /* 0x000000032f2f7212 */ /* 0x000fe400078ec0ff */
[C---:B------:R-:W-:Y:S02]  /*15b10*/  LOP3.LUT R3, R44.reuse, 0xffff, RZ, 0xc0, !PT ;  /* 0x0000ffff2c037812 */ /* 0x040fe400078ec0ff */
[----:B------:R-:W-:Y:S02]  /*15b20*/  LOP3.LUT R45, R44, 0xff, RZ, 0xc0, !PT ;  /* 0x000000ff2c2d7812 */ /* 0x000fe400078ec0ff */
[----:B------:R-:W-:Y:S02]  /*15b30*/  SHF.R.U32.HI R3, RZ, 0x8, R3 ;  /* 0x00000008ff037819 */ /* 0x000fe40000011603 */
[----:B------:R-:W-:Y:S02]  /*15b40*/  MUFU.EX2 R110, R110 ;  /* 0x0000006e006e7308 */ /* 0x000fe40000000800 */
[----:B------:R-:W-:Y:S02]  /*15b50*/  PRMT R142, R45, 0x5410, R3 ;  /* 0x000054102d8e7816 */ /* 0x000fe40000000003 */
[----:B------:R-:W-:Y:S01]  /*15b60*/  SHF.R.U32.HI R3, RZ, 0x10, R44 ;  /* 0x00000010ff037819 */ /* 0x000fe2000001162c */
[----:B------:R-:W-:Y:S01]  /*15b70*/  FFMA.FTZ R64, R2, R64, R206 ;  /* 0x0000004002407223 */ /* 0x000fe200000100ce */
[----:B------:R-:W-:Y:S01]  /*15b80*/  F2FP.BF16.F32.PACK_AB R44, R201, R202 ;  /* 0x000000cac92c723e */ /* 0x000fe200000010ff */
[----:B------:R-:W-:Y:S01]  /*15b90*/  IMAD.MOV.U32 R206, RZ, RZ, R68 ;  /* 0x000000ffffce7224 */ /* 0x000fe200078e0044 */
[----:B------:R-:W-:Y:S02]  /*15ba0*/  LOP3.LUT R45, R3, 0xff, RZ, 0xc0, !PT ;  /* 0x000000ff032d7812 */ /* 0x000fe400078ec0ff */
[----:B------:R-:W-:Y:S01]  /*15bb0*/  MUFU.EX2 R111, R111 ;  /* 0x0000006f006f7308 */ /* 0x000fe20000000800 */
[--C-:B------:R-:W-:Y:S02]  /*15bc0*/  HSET2.LE.AND R3, R135, R225.reuse, PT ;  /* 0x000000e187037233 */ /* 0x100fe40003803000 */
[----:B------:R-:W-:Y:S02]  /*15bd0*/  PRMT R135, R45, 0x5410, R48 ;  /* 0x000054102d877816 */ /* 0x000fe40000000030 */
[----:B------:R-:W-:Y:S01]  /*15be0*/  F2FP.BF16.F32.PACK_AB R45, R200, R199 ;  /* 0x000000c7c82d723e */ /* 0x000fe200000010ff */
[----:B------:R-:W2:Y:S01]  /*15bf0*/  LDSM.16.MT88.4 R48, [R214+0x4800] ;  /* 0x00480000d630783b */ /* 0x000ea20000004200 */
[----:B------:R-:W-:Y:S03]  /*15c00*/  LOP3.LUT R44, R3, R44, RZ, 0xc0, !PT ;  /* 0x0000002c032c7212 */ /* 0x000fe600078ec0ff */
[----:B------:R-:W-:Y:S01]  /*15c10*/  MUFU.EX2 R118, R118 ;  /* 0x0000007600767308 */ /* 0x000fe20000000800 */
[--C-:B------:R-:W-:Y:S01]  /*15c20*/  HSET2.LE.AND R3, R158, R225.reuse, PT ;  /* 0x000000e19e037233 */ /* 0x100fe20003803000 */
[----:B------:R-:W-:Y:S01]  /*15c30*/  IMAD.MOV.U32 R158, RZ, RZ, R57 ;  /* 0x000000ffff9e7224 */ /* 0x000fe200078e0039 */
[C---:B------:R-:W-:Y:S01]  /*15c40*/  LOP3.LUT R2, R52.reuse, 0xff, RZ, 0xc0, !PT ;  /* 0x000000ff34027812 */ /* 0x040fe200078ec0ff */
[----:B------:R-:W-:Y:S02]  /*15c50*/  IMAD.MOV.U32 R57, RZ, RZ, R62 ;  /* 0x000000ffff397224 */ /* 0x000fe400078e003e */
[----:B------:R-:W-:Y:S01]  /*15c60*/  LOP3.LUT R45, R3, R45, RZ, 0xc0, !PT ;  /* 0x0000002d032d7212 */ /* 0x000fe200078ec0ff */
[----:B------:R-:W-:Y:S01]  /*15c70*/  IMAD.MOV.U32 R62, RZ, RZ, R171 ;  /* 0x000000ffff3e7224 */ /* 0x000fe200078e00ab */
[----:B------:R-:W-:Y:S01]  /*15c80*/  LOP3.LUT R3, R52, 0xffff, RZ, 0xc0, !PT ;  /* 0x0000ffff34037812 */ /* 0x000fe200078ec0ff */
[-C--:B-1----:R-:W-:Y:S01]  /*15c90*/  HMMA.16816.F32.BF16 R4, R36, R40.reuse, R4 ;  /* 0x000000282404723c */ /* 0x082fe20000041804 */
[----:B------:R-:W-:Y:S04]  /*15ca0*/  MUFU.EX2 R181, R181 ;  /* 0x000000b500b57308 */ /* 0x000fe80000000800 */
[----:B------:R-:W-:Y:S01]  /*15cb0*/  SHF.R.U32.HI R3, RZ, 0x8, R3 ;  /* 0x00000008ff037819 */ /* 0x000fe20000011603 */
[C---:B------:R-:W-:Y:S05]  /*15cc0*/  HMMA.16816.F32.BF16 R8, R44.reuse, R40, R8 ;  /* 0x000000282c08723c */ /* 0x040fea0000041808 */
[----:B------:R-:W-:Y:S01]  /*15cd0*/  MUFU.EX2 R122, R122 ;  /* 0x0000007a007a7308 */ /* 0x000fe20000000800 */
[----:B------:R-:W-:Y:S01]  /*15ce0*/  PRMT R145, R2, 0x5410, R3 ;  /* 0x0000541002917816 */ /* 0x000fe20000000003 */
[-C--:B------:R-:W-:Y:S04]  /*15cf0*/  HMMA.16816.F32.BF16 R12, R44, R42.reuse, R12 ;  /* 0x0000002a2c0c723c */ /* 0x080fe8000004180c */
[--C-:B------:R-:W-:Y:S02]  /*15d00*/  SHF.R.U32.HI R2, RZ, 0x10, R144.reuse ;  /* 0x00000010ff027819 */ /* 0x100fe40000011690 */
[C---:B------:R-:W-:Y:S02]  /*15d10*/  HMMA.16816.F32.BF16 R16, R36.reuse, R42, R16 ;  /* 0x0000002a2410723c */ /* 0x040fe40000041810 */
[----:B------:R-:W-:Y:S03]  /*15d20*/  MUFU.EX2 R112, R112 ;  /* 0x0000007000707308 */ /* 0x000fe60000000800 */
[----:B------:R-:W-:Y:S01]  /*15d30*/  SHF.R.U32.HI R144, RZ, 0x18, R144 ;  /* 0x00000018ff907819 */ /* 0x000fe20000011690 */
[----:B------:R-:W-:Y:S01]  /*15d40*/  IMAD.MOV.U32 R53, RZ, RZ, R155 ;  /* 0x000000ffff357224 */ /* 0x000fe200078e009b */
[----:B------:R-:W-:Y:S05]  /*15d50*/  LOP3.LUT R2, R2, 0xff, RZ, 0xc0, !PT ;  /* 0x000000ff02027812 */ /* 0x000fea00078ec0ff */
[----:B------:R-:W-:Y:S01]  /*15d60*/  MUFU.EX2 R155, R78 ;  /* 0x0000004e009b7308 */ /* 0x000fe20000000800 */
[----:B------:R-:W-:Y:S01]  /*15d70*/  PRMT R65, R2, 0x5410, R144 ;  /* 0x0000541002417816 */ /* 0x000fe20000000090 */
[-C--:B--2---:R-:W-:Y:S03]  /*15d80*/  HMMA.16816.F32.BF16 R20, R36, R48.reuse, R20 ;  /* 0x000000302414723c */ /* 0x084fe60000041814 */
[--C-:B------:R-:W-:Y:S02]  /*15d90*/  SHF.R.U32.HI R3, RZ, 0x10, R52.reuse ;  /* 0x00000010ff037819 */ /* 0x100fe40000011634 */
[----:B------:R-:W-:Y:S03]  /*15da0*/  SHF.R.U32.HI R52, RZ, 0x18, R52 ;  /* 0x00000018ff347819 */ /* 0x000fe60000011634 */
[----:B------:R1:W-:Y:S03]  /*15db0*/  MUFU.EX2 R144, R72 ;  /* 0x0000004800907308 */ /* 0x0003e60000000800 */
[----:B------:R-:W-:Y:S01]  /*15dc0*/  LOP3.LUT R3, R3, 0xff, RZ, 0xc0, !PT ;  /* 0x000000ff03037812 */ /* 0x000fe200078ec0ff */
[C---:B------:R-:W-:Y:S04]  /*15dd0*/  HMMA.16816.F32.BF16 R24, R44.reuse, R48, R24 ;  /* 0x000000302c18723c */ /* 0x040fe80000041818 */
[----:B------:R-:W-:Y:S01]  /*15de0*/  PRMT R171, R3, 0x5410, R52 ;  /* 0x0000541003ab7816 */ /* 0x000fe20000000034 */
[----:B------:R-:W-:Y:S01]  /*15df0*/  IMAD.MOV.U32 R52, RZ, RZ, R158 ;  /* 0x000000ffff347224 */ /* 0x000fe200078e009e */
[C---:B------:R-:W-:Y:S01]  /*15e00*/  LOP3.LUT R2, R55.reuse, 0xffff, RZ, 0xc0, !PT ;  /* 0x0000ffff37027812 */ /* 0x040fe200078ec0ff */
[-C--:B------:R-:W-:Y:S01]  /*15e10*/  HMMA.16816.F32.BF16 R32, R44, R50.reuse, R32 ;  /* 0x000000322c20723c */ /* 0x080fe20000041820 */
[----:B------:R-:W2:Y:S01]  /*15e20*/  LDSM.16.MT88.4 R44, [R213+0x4c00] ;  /* 0x004c0000d52c783b */ /* 0x000ea20000004200 */
[----:B------:R-:W3:Y:S02]  /*15e30*/  MUFU.EX2 R158, R77 ;  /* 0x0000004d009e7308 */ /* 0x000ee40000000800 */
[C---:B------:R-:W-:Y:S02]  /*15e40*/  LOP3.LUT R3, R134.reuse, 0xffff, RZ, 0xc0, !PT ;  /* 0x0000ffff86037812 */ /* 0x040fe400078ec0ff */
[----:B------:R-:W-:Y:S01]  /*15e50*/  LOP3.LUT R42, R55, 0xff, RZ, 0xc0, !PT ;  /* 0x000000ff372a7812 */ /* 0x000fe200078ec0ff */
[----:B------:R-:W-:Y:S02]  /*15e60*/  HMMA.16816.F32.BF16 R28, R36, R50, R28 ;  /* 0x00000032241c723c */ /* 0x000fe4000004181c */
[----:B-1----:R-:W4:Y:S03]  /*15e70*/  LDL.LU R72, [R1+0x24] ;  /* 0x0000240001487983 */ /* 0x002f260000300800 */
[----:B------:R-:W-:Y:S01]  /*15e80*/  MUFU.EX2 R113, R113 ;  /* 0x0000007100717308 */ /* 0x000fe20000000800 */
[----:B------:R-:W-:Y:S02]  /*15e90*/  SHF.R.U32.HI R41, RZ, 0x8, R2 ;  /* 0x00000008ff297819 */ /* 0x000fe40000011602 */
[----:B------:R-:W-:Y:S01]  /*15ea0*/  LOP3.LUT R40, R134, 0xff, RZ, 0xc0, !PT ;  /* 0x000000ff86287812 */ /* 0x000fe200078ec0ff */
[----:B------:R-:W-:Y:S02]  /*15eb0*/  LDSM.16.MT88.4 R36, [R213+0x5000] ;  /* 0x00500000d524783b */ /* 0x000fe40000004200 */
[----:B------:R-:W-:Y:S02]  /*15ec0*/  SHF.R.U32.HI R2, RZ, 0x8, R3 ;  /* 0x00000008ff027819 */ /* 0x000fe40000011603 */
[----:B------:R-:W-:Y:S02]  /*15ed0*/  SHF.R.U32.HI R3, RZ, 0x10, R55 ;  /* 0x00000010ff037819 */ /* 0x000fe40000011637 */
[----:B------:R-:W-:Y:S01]  /*15ee0*/  MUFU.EX2 R102, R102 ;  /* 0x0000006600667308 */ /* 0x000fe20000000800 */
[----:B------:R-:W-:Y:S02]  /*15ef0*/  PRMT R82, R42, 0x5410, R41 ;  /* 0x000054102a527816 */ /* 0x000fe40000000029 */
[----:B------:R-:W-:Y:S02]  /*15f00*/  PRMT R68, R40, 0x5410, R2 ;  /* 0x0000541028447816 */ /* 0x000fe40000000002 */
[----:B------:R-:W-:Y:S02]  /*15f10*/  LOP3.LUT R42, R141, UR20, R232, 0x96, !PT ;  /* 0x000000148d2a7c12 */ /* 0x000fe4000f8e96e8 */
[--C-:B------:R-:W-:Y:S03]  /*15f20*/  SHF.R.U32.HI R2, RZ, 0x10, R134.reuse ;  /* 0x00000010ff027819 */ /* 0x100fe60000011686 */
[----:B------:R1:W5:Y:S01]  /*15f30*/  MUFU.EX2 R141, R73 ;  /* 0x00000049008d7308 */ /* 0x0003620000000800 */
[----:B------:R-:W-:Y:S02]  /*15f40*/  SHF.R.U32.HI R55, RZ, 0x18, R55 ;  /* 0x00000018ff377819 */ /* 0x000fe40000011637 */
[----:B------:R-:W-:Y:S02]  /*15f50*/  LOP3.LUT R3, R3, 0xff, RZ, 0xc0, !PT ;  /* 0x000000ff03037812 */ /* 0x000fe400078ec0ff */
[----:B------:R-:W-:Y:S02]  /*15f60*/  SHF.R.U32.HI R134, RZ, 0x18, R134 ;  /* 0x00000018ff867819 */ /* 0x000fe40000011686 */
[----:B------:R-:W-:Y:S03]  /*15f70*/  LOP3.LUT R2, R2, 0xff, RZ, 0xc0, !PT ;  /* 0x000000ff02027812 */ /* 0x000fe600078ec0ff */
[----:B------:R-:W-:Y:S01]  /*15f80*/  MUFU.EX2 R103, R103 ;  /* 0x0000006700677308 */ /* 0x000fe20000000800 */
[----:B------:R-:W-:Y:S01]  /*15f90*/  PRMT R81, R3, 0x5410, R55 ;  /* 0x0000541003517816 */ /* 0x000fe20000000037 */
[----:B------:R-:W-:Y:S01]  /*15fa0*/  IMAD.MOV.U32 R55, RZ, RZ, R76 ;  /* 0x000000ffff377224 */ /* 0x000fe200078e004c */
[----:B------:R-:W-:Y:S01]  /*15fb0*/  LOP3.LUT R41, R54, 0xff, RZ, 0xc0, !PT ;  /* 0x000000ff36297812 */ /* 0x000fe200078ec0ff */
[----:B------:R-:W-:Y:S01]  /*15fc0*/  IMAD.MOV.U32 R76, RZ, RZ, R69 ;  /* 0x000000ffff4c7224 */ /* 0x000fe200078e0045 */
[----:B------:R-:W-:Y:S02]  /*15fd0*/  PRMT R69, R2, 0x5410, R134 ;  /* 0x0000541002457816 */ /* 0x000fe40000000086 */
[----:B------:R-:W-:Y:S03]  /*15fe0*/  LOP3.LUT R2, R54, 0xffff, RZ, 0xc0, !PT ;  /* 0x0000ffff36027812 */ /* 0x000fe600078ec0ff */
[----:B------:R2:W-:Y:S01]  /*15ff0*/  MUFU.EX2 R134, R74 ;  /* 0x0000004a00867308 */ /* 0x0005e20000000800 */
[----:B------:R-:W-:Y:S01]  /*16000*/  SHF.R.U32.HI R3, RZ, 0x10, R54 ;  /* 0x00000010ff037819 */ /* 0x000fe20000011636 */
[----:B-1----:R-:W-:Y:S01]  /*16010*/  IMAD.MOV.U32 R73, RZ, RZ, R53 ;  /* 0x000000ffff497224 */ /* 0x002fe200078e0035 */
[----:B------:R-:W-:Y:S01]  /*16020*/  SHF.R.U32.HI R40, RZ, 0x8, R2 ;  /* 0x00000008ff287819 */ /* 0x000fe20000011602 */
[----:B------:R-:W-:Y:S01]  /*16030*/  IMAD.MOV.U32 R53, RZ, RZ, R70 ;  /* 0x000000ffff357224 */ /* 0x000fe200078e0046 */
[----:B------:R-:W-:Y:S01]  /*16040*/  LOP3.LUT R49, R187, UR18, R140, 0x96, !PT ;  /* 0x00000012bb317c12 */ /* 0x000fe2000f8e968c */
[----:B------:R-:W-:Y:S01]  /*16050*/  IMAD.MOV.U32 R70, RZ, RZ, R206 ;  /* 0x000000ffff467224 */ /* 0x000fe200078e00ce */
[----:B------:R-:W-:Y:S01]  /*16060*/  SHF.R.U32.HI R54, RZ, 0x18, R54 ;  /* 0x00000018ff367819 */ /* 0x000fe20000011636 */
[----:B------:R-:W-:Y:S01]  /*16070*/  IMAD.MOV.U32 R206, RZ, RZ, R168 ;  /* 0x000000ffffce7224 */ /* 0x000fe200078e00a8 */
[----:B------:R-:W-:Y:S01]  /*16080*/  PRMT R168, R41, 0x5410, R40 ;  /* 0x0000541029a87816 */ /* 0x000fe20000000028 */
[----:B------:R-:W-:Y:S01]  /*16090*/  IMAD.WIDE.U32 R40, R42, -0x2daee0ad, RZ ;  /* 0xd2511f532a287825 */ /* 0x000fe200078e00ff */
[----:B------:R-:W-:Y:S01]  /*160a0*/  LOP3.LUT R2, R3, 0xff, RZ, 0xc0, !PT ;  /* 0x000000ff03027812 */ /* 0x000fe200078ec0ff */
[----:B------:R1:W5:Y:S01]  /*160b0*/  MUFU.EX2 R140, R75 ;  /* 0x0000004b008c7308 */ /* 0x0003620000000800 */
[----:B---3--:R-:W-:Y:S01]  /*160c0*/  F2FP.BF16.F32.PACK_AB R50, R158, R159 ;  /* 0x0000009f9e32723e */ /* 0x008fe200000010ff */
[----:B------:R-:W-:Y:S01]  /*160d0*/  IMAD.MOV.U32 R77, RZ, RZ, R70 ;  /* 0x000000ffff4d7224 */ /* 0x000fe200078e0046 */
[----:B------:R-:W-:Y:S01]  /*160e0*/  LOP3.LUT R42, R41, UR17, R228, 0x96, !PT ;  /* 0x00000011292a7c12 */ /* 0x000fe2000f8e96e4 */
[----:B------:R-:W-:Y:S01]  /*160f0*/  IMAD.MOV.U32 R70, RZ, RZ, R80 ;  /* 0x000000ffff467224 */ /* 0x000fe200078e0050 */
[--C-:B------:R-:W-:Y:S01]  /*16100*/  HSET2.LE.AND R51, R169, R225.reuse, PT ;  /* 0x000000e1a9337233 */ /* 0x100fe20003803000 */
[----:B--2---:R-:W-:Y:S01]  /*16110*/  IMAD.MOV.U32 R74, RZ, RZ, R83 ;  /* 0x000000ffff4a7224 */ /* 0x004fe200078e0053 */
[----:B------:R-:W-:Y:S01]  /*16120*/  PRMT R83, R2, 0x5410, R54 ;  /* 0x0000541002537816 */ /* 0x000fe20000000036 */
[----:B------:R-:W-:Y:S01]  /*16130*/  IMAD.WIDE.U32 R2, R49, -0x2daee0ad, RZ ;  /* 0xd2511f5331027825 */ /* 0x000fe200078e00ff */
[--C-:B------:R-:W-:Y:S01]  /*16140*/  HSET2.LE.AND R69, R69, R225.reuse, PT ;  /* 0x000000e145457233 */ /* 0x100fe20003803000 */
[----:B------:R-:W-:Y:S01]  /*16150*/  MUFU.EX2 R104, R104 ;  /* 0x0000006800687308 */ /* 0x000fe20000000800 */
[--C-:B------:R-:W-:Y:S01]  /*16160*/  HSET2.LE.AND R65, R65, R225.reuse, PT ;  /* 0x000000e141417233 */ /* 0x100fe20003803000 */
[----:B------:R-:W-:Y:S01]  /*16170*/  IMAD.WIDE.U32 R42, R42, -0x326172a9, RZ ;  /* 0xcd9e8d572a2a7825 */ /* 0x000fe200078e00ff */
[----:B------:R-:W-:Y:S02]  /*16180*/  LOP3.LUT R40, R3, UR15, R40, 0x96, !PT ;  /* 0x0000000f03287c12 */ /* 0x000fe4000f8e9628 */
[--C-:B------:R-:W-:Y:S01]  /*16190*/  HSET2.LE.AND R68, R68, R225.reuse, PT ;  /* 0x000000e144447233 */ /* 0x100fe20003803000 */
[----:B------:R-:W-:Y:S01]  /*161a0*/  IMAD.MOV.U32 R187, RZ, RZ, R53 ;  /* 0x000000ffffbb7224 */ /* 0x000fe200078e0035 */
[----:B------:R-:W-:Y:S01]  /*161b0*/  LOP3.LUT R48, R43, UR16, R186, 0x96, !PT ;  /* 0x000000102b307c12 */ /* 0x000fe2000f8e96ba */
[----:B------:R-:W-:Y:S01]  /*161c0*/  IMAD.WIDE.U32 R40, R40, -0x326172a9, RZ ;  /* 0xcd9e8d5728287825 */ /* 0x000fe200078e00ff */
[--C-:B------:R-:W-:Y:S01]  /*161d0*/  HSET2.LE.AND R168, R168, R225.reuse, PT ;  /* 0x000000e1a8a87233 */ /* 0x100fe20003803000 */
[----:B------:R-:W2:Y:S01]  /*161e0*/  MUFU.EX2 R105, R105 ;  /* 0x0000006900697308 */ /* 0x000ea20000000800 */
[----:B------:R-:W-:Y:S01]  /*161f0*/  F2FP.BF16.F32.PACK_AB R169, R181, R118 ;  /* 0x00000076b5a9723e */ /* 0x000fe200000010ff */
[----:B------:R-:W-:Y:S01]  /*16200*/  IMAD.WIDE.U32 R48, R48, -0x2daee0ad, RZ ;  /* 0xd2511f5330307825 */ /* 0x000fe200078e00ff */
[----:B------:R-:W-:Y:S02]  /*16210*/  LOP3.LUT R42, R41, UR14, R42, 0x96, !PT ;  /* 0x0000000e292a7c12 */ /* 0x000fe4000f8e962a */
[--C-:B------:R-:W-:Y:S01]  /*16220*/  HSET2.LE.AND R171, R171, R225.reuse, PT ;  /* 0x000000e1abab7233 */ /* 0x100fe20003803000 */
[----:B------:R-:W-:Y:S01]  /*16230*/  IMAD.MOV.U32 R53, RZ, RZ, R58 ;  /* 0x000000ffff357224 */ /* 0x000fe200078e003a */
[----:B------:R-:W-:Y:S01]  /*16240*/  LOP3.LUT R2, R49, UR13, R2, 0x96, !PT ;  /* 0x0000000d31027c12 */ /* 0x000fe2000f8e9602 */
[----:B------:R-:W-:Y:S02]  /*16250*/  IMAD.WIDE.U32 R42, R42, -0x2daee0ad, RZ ;  /* 0xd2511f532a2a7825 */ /* 0x000fe400078e00ff */
[----:B------:R-:W-:Y:S02]  /*16260*/  MUFU.EX2 R114, R114 ;  /* 0x0000007200727308 */ /* 0x000fe40000000800 */
[----:B------:R-:W-:Y:S01]  /*16270*/  IMAD.WIDE.U32 R2, R2, -0x326172a9, RZ ;  /* 0xcd9e8d5702027825 */ /* 0x000fe200078e00ff */
[----:B------:R-:W-:Y:S03]  /*16280*/  LOP3.LUT R41, R43, UR5, R48, 0x96, !PT ;  /* 0x000000052b297c12 */ /* 0x000fe6000f8e9630 */
[----:B------:R-:W-:Y:S01]  /*16290*/  IMAD.MOV.U32 R58, RZ, RZ, R56 ;  /* 0x000000ffff3a7224 */ /* 0x000fe200078e0038 */
[----:B------:R-:W-:Y:S01]  /*162a0*/  LOP3.LUT R48, R3, UR12, R40, 0x96, !PT ;  /* 0x0000000c03307c12 */ /* 0x000fe2000f8e9628 */
[----:B------:R-:W-:Y:S02]  /*162b0*/  IMAD.WIDE.U32 R40, R41, -0x326172a9, RZ ;  /* 0xcd9e8d5729287825 */ /* 0x000fe400078e00ff */
[----:B------:R-:W3:Y:S02]  /*162c0*/  MUFU.EX2 R115, R115 ;  /* 0x0000007300737308 */ /* 0x000ee40000000800 */
[----:B------:R-:W-:Y:S01]  /*162d0*/  IMAD.MOV.U32 R56, RZ, RZ, R164 ;  /* 0x000000ffff387224 */ /* 0x000fe200078e00a4 */
[----:B------:R-:W-:Y:S01]  /*162e0*/  LOP3.LUT R2, R41, UR22, R2, 0x96, !PT ;  /* 0x0000001629027c12 */ /* 0x000fe2000f8e9602 */
[----:B------:R-:W-:Y:S03]  /*162f0*/  IMAD.WIDE.U32 R48, R48, -0x2daee0ad, RZ ;  /* 0xd2511f5330307825 */ /* 0x000fe600078e00ff */
[C---:B------:R-:W-:Y:S01]  /*16300*/  LOP3.LUT R3, R2.reuse, 0xffff, RZ, 0xc0, !PT ;  /* 0x0000ffff02037812 */ /* 0x040fe200078ec0ff */
[----:B-1----:R-:W-:Y:S01]  /*16310*/  IMAD.MOV.U32 R75, RZ, RZ, R71 ;  /* 0x000000ffff4b7224 */ /* 0x002fe200078e0047 */
[----:B------:R-:W-:Y:S01]  /*16320*/  LOP3.LUT R43, R2, 0xff, RZ, 0xc0, !PT ;  /* 0x000000ff022b7812 */ /* 0x000fe200078ec0ff */
[----:B------:R-:W-:Y:S01]  /*16330*/  IMAD.MOV.U32 R71, RZ, RZ, R59 ;  /* 0x000000ffff477224 */ /* 0x000fe200078e003b */
[----:B------:R-:W-:Y:S01]  /*16340*/  SHF.R.U32.HI R3, RZ, 0x8, R3 ;  /* 0x00000008ff037819 */ /* 0x000fe20000011603 */
[----:B------:R-:W-:Y:S01]  /*16350*/  IMAD.MOV.U32 R59, RZ, RZ, R57 ;  /* 0x000000ffff3b7224 */ /* 0x000fe200078e0039 */
[----:B------:R-:W-:Y:S01]  /*16360*/  MUFU.EX2 R100, R100 ;  /* 0x0000006400647308 */ /* 0x000fe20000000800 */
[----:B------:R-:W-:Y:S01]  /*16370*/  IMAD.MOV.U32 R57, RZ, RZ, R63 ;  /* 0x000000ffff397224 */ /* 0x000fe200078e003f */
[----:B------:R-:W-:Y:S01]  /*16380*/  PRMT R78, R43, 0x5410, R3 ;  /* 0x000054102b4e7816 */ /* 0x000fe20000000003 */
[----:B------:R-:W-:Y:S01]  /*16390*/  IMAD.MOV.U32 R186, RZ, RZ, R166 ;  /* 0x000000ffffba7224 */ /* 0x000fe200078e00a6 */
[----:B------:R-:W-:Y:S01]  /*163a0*/  SHF.R.U32.HI R3, RZ, 0x10, R2 ;  /* 0x00000010ff037819 */ /* 0x000fe20000011602 */
[----:B------:R-:W-:Y:S01]  /*163b0*/  IMAD.MOV.U32 R54, RZ, RZ, R76 ;  /* 0x000000ffff367224 */ /* 0x000fe200078e004c */
[----:B------:R-:W-:Y:S01]  /*163c0*/  SHF.R.U32.HI R43, RZ, 0x18, R2 ;  /* 0x00000018ff2b7819 */ /* 0x000fe20000011602 */
[----:B------:R-:W-:Y:S01]  /*163d0*/  IMAD.MOV.U32 R117, RZ, RZ, R186 ;  /* 0x000000ffff757224 */ /* 0x000fe200078e00ba */
[----:B------:R-:W-:Y:S01]  /*163e0*/  LOP3.LUT R2, R3, 0xff, RZ, 0xc0, !PT ;  /* 0x000000ff03027812 */ /* 0x000fe200078ec0ff */
[----:B------:R-:W-:Y:S01]  /*163f0*/  IMAD.MOV.U32 R186, RZ, RZ, R75 ;  /* 0x000000ffffba7224 */ /* 0x000fe200078e004b */
[----:B------:R-:W-:Y:S01]  /*16400*/  LOP3.LUT R3, R40, 0xff, RZ, 0xc0, !PT ;  /* 0x000000ff28037812 */ /* 0x000fe200078ec0ff */
[----:B------:R-:W-:Y:S01]  /*16410*/  IMAD.MOV.U32 R119, RZ, RZ, R187 ;  /* 0x000000ffff777224 */ /* 0x000fe200078e00bb */
[----:B------:R-:W-:Y:S01]  /*16420*/  PRMT R79, R2, 0x5410, R43 ;  /* 0x00005410024f7816 */ /* 0x000fe2000000002b */
[----:B------:R-:W-:Y:S01]  /*16430*/  IMAD.MOV.U32 R187, RZ, RZ, R54 ;  /* 0x000000ffffbb7224 */ /* 0x000fe200078e0036 */
[----:B------:R-:W-:Y:S01]  /*16440*/  LOP3.LUT R2, R40, 0xffff, RZ, 0xc0, !PT ;  /* 0x0000ffff28027812 */ /* 0x000fe200078ec0ff */
[----:B------:R-:W-:Y:S01]  /*16450*/  IMAD.MOV.U32 R75, RZ, RZ, R74 ;  /* 0x000000ffff4b7224 */ /* 0x000fe200078e004a */
[--C-:B------:R-:W-:Y:S01]  /*16460*/  HSET2.LE.AND R54, R175, R225.reuse, PT ;  /* 0x000000e1af367233 */ /* 0x100fe20003803000 */
[----:B------:R-:W-:Y:S01]  /*16470*/  IMAD.MOV.U32 R74, RZ, RZ, R73 ;  /* 0x000000ffff4a7224 */ /* 0x000fe200078e0049 */
[----:B------:R-:W-:Y:S01]  /*16480*/  SHF.R.U32.HI R2, RZ, 0x8, R2 ;  /* 0x00000008ff027819 */ /* 0x000fe20000011602 */
[----:B------:R-:W-:Y:S01]  /*16490*/  IMAD.MOV.U32 R175, RZ, RZ, R186 ;  /* 0x000000ffffaf7224 */ /* 0x000fe200078e00ba */
[--C-:B------:R-:W-:Y:S01]  /*164a0*/  HSET2.LE.AND R43, R183, R225.reuse, PT ;  /* 0x000000e1b72b7233 */ /* 0x100fe20003803000 */
[----:B------:R-:W-:Y:S01]  /*164b0*/  IMAD.MOV.U32 R186, RZ, RZ, R56 ;  /* 0x000000ffffba7224 */ /* 0x000fe200078e0038 */
[----:B------:R-:W-:Y:S01]  /*164c0*/  PRMT R80, R3, 0x5410, R2 ;  /* 0x0000541003507816 */ /* 0x000fe20000000002 */
        /* <DEDUP_REMOVED lines=14> */
[----:B------:R-:W-:Y:S01]  /*165b0*/  FADD.FTZ R75, R75, R132 ;  /* 0x000000844b4b7221 */ /* 0x000fe20000010000 */
[--C-:B------:R-:W-:Y:S01]  /*165c0*/  SHF.R.U32.HI R41, RZ, 0x10, R2.reuse ;  /* 0x00000010ff297819 */ /* 0x100fe20000011602 */
[----:B------:R-:W-:Y:S01]  /*165d0*/  IMAD.MOV.U32 R73, RZ, RZ, R55 ;  /* 0x000000ffff497224 */ /* 0x000fe200078e0037 */
[----:B------:R-:W-:Y:S01]  /*165e0*/  SHF.R.U32.HI R3, RZ, 0x18, R2 ;  /* 0x00000018ff037819 */ /* 0x000fe20000011602 */
[----:B------:R-:W1:Y:S01]  /*165f0*/  MUFU.EX2 R101, R101 ;  /* 0x0000006500657308 */ /* 0x000e620000000800 */
[----:B------:R-:W-:Y:S01]  /*16600*/  LOP3.LUT R2, R41, 0xff, RZ, 0xc0, !PT ;  /* 0x000000ff29027812 */ /* 0x000fe200078ec0ff */
        /* <DEDUP_REMOVED lines=8> */
[----:B------:R-:W-:Y:S01]  /*16690*/  MUFU.EX2 R106, R106 ;  /* 0x0000006a006a7308 */ /* 0x000fe20000000800 */
[----:B------:R-:W-:Y:S01]  /*166a0*/  LOP3.LUT R2, R2, 0xff, RZ, 0xc0, !PT ;  /* 0x000000ff02027812 */ /* 0x000fe200078ec0ff */
[----:B------:R-:W-:Y:S01]  /*166b0*/  FADD.FTZ R73, R73, R66 ;  /* 0x0000004249497221 */ /* 0x000fe20000010000 */
[----:B------:R-:W-:Y:S01]  /*166c0*/  LOP3.LUT R3, R48, 0xffff, RZ, 0xc0, !PT ;  /* 0x0000ffff30037812 */ /* 0x000fe200078ec0ff */
[----:B------:R-:W-:Y:S01]  /*166d0*/  IMAD.MOV.U32 R132, RZ, RZ, R138 ;  /* 0x000000ffff847224 */ /* 0x000fe200078e008a */
[----:B------:R-:W-:Y:S02]  /*166e0*/  PRMT R76, R2, 0x5410, R40 ;  /* 0x00005410024c7816 */ /* 0x000fe40000000028 */
[----:B------:R-:W-:Y:S03]  /*166f0*/  LOP3.LUT R40, R48, 0xff, RZ, 0xc0, !PT ;  /* 0x000000ff30287812 */ /* 0x000fe600078ec0ff */
[----:B------:R-:W1:Y:S01]  /*16700*/  MUFU.EX2 R107, R107 ;  /* 0x0000006b006b7308 */ /* 0x000e620000000800 */
[----:B------:R-:W-:Y:S02]  /*16710*/  SHF.R.U32.HI R3, RZ, 0x8, R3 ;  /* 0x00000008ff037819 */ /* 0x000fe40000011603 */
[----:B------:R-:W-:Y:S02]  /*16720*/  F2FP.BF16.F32.PACK_AB R2, R209, R208 ;  /* 0x000000d0d102723e */ /* 0x000fe400000010ff */
[----:B------:R-:W-:Y:S02]  /*16730*/  PRMT R166, R40, 0x5410, R3 ;  /* 0x0000541028a67816 */ /* 0x000fe40000000003 */
[----:B------:R-:W-:Y:S03]  /*16740*/  LOP3.LUT R42, R42, R2, RZ, 0xc0, !PT ;  /* 0x000000022a2a7212 */ /* 0x000fe600078ec0ff */
[----:B------:R-:W-:Y:S01]  /*16750*/  MUFU.EX2 R108, R108 ;  /* 0x0000006c006c7308 */ /* 0x000fe20000000800 */
[--C-:B------:R-:W-:Y:S02]  /*16760*/  HSET2.LE.AND R40, R60, R225.reuse, PT ;  /* 0x000000e13c287233 */ /* 0x100fe40003803000 */
[----:B------:R-:W-:Y:S02]  /*16770*/  F2FP.BF16.F32.PACK_AB R2, R198, R197 ;  /* 0x000000c5c602723e */ /* 0x000fe400000010ff */
[----:B------:R-:W-:Y:S02]  /*16780*/  F2FP.BF16.F32.PACK_AB R3, R196, R193 ;  /* 0x000000c1c403723e */ /* 0x000fe400000010ff */
[----:B------:R-:W-:Y:S03]  /*16790*/  LOP3.LUT R40, R40, R2, RZ, 0xc0, !PT ;  /* 0x0000000228287212 */ /* 0x000fe600078ec0ff */
[----:B------:R-:W1:Y:S01]  /*167a0*/  MUFU.EX2 R109, R109 ;  /* 0x0000006d006d7308 */ /* 0x000e620000000800 */
[----:B------:R-:W-:Y:S02]  /*167b0*/  LOP3.LUT R41, R41, R3, RZ, 0xc0, !PT ;  /* 0x0000000329297212 */ /* 0x000fe400078ec0ff */
[--C-:B------:R-:W-:Y:S01]  /*167c0*/  HSET2.LE.AND R53, R150, R225.reuse, PT ;  /* 0x000000e196357233 */ /* 0x100fe20003803000 */
[----:B------:R-:W-:Y:S01]  /*167d0*/  IMAD.MOV.U32 R150, RZ, RZ, R70 ;  /* 0x000000ffff967224 */ /* 0x000fe200078e0046 */
[--C-:B------:R-:W-:Y:S01]  /*167e0*/  HSET2.LE.AND R55, R176, R225.reuse, PT ;  /* 0x000000e1b0377233 */ /* 0x100fe20003803000 */
[----:B------:R-:W-:Y:S01]  /*167f0*/  IMAD.MOV.U32 R176, RZ, RZ, R119 ;  /* 0x000000ffffb07224 */ /* 0x000fe200078e0077 */
[----:B------:R-:W-:Y:S01]  /*16800*/  F2FP.BF16.F32.PACK_AB R2, R192, R191 ;  /* 0x000000bfc002723e */ /* 0x000fe200000010ff */
[----:B------:R-:W-:Y:S01]  /*16810*/  IMAD.MOV.U32 R119, RZ, RZ, R170 ;  /* 0x000000ffff777224 */ /* 0x000fe200078e00aa */
[----:B------:R-:W-:Y:S01]  /*16820*/  F2FP.BF16.F32.PACK_AB R3, R184, R178 ;  /* 0x000000b2b803723e */ /* 0x000fe200000010ff */
[----:B------:R-:W-:Y:S01]  /*16830*/  IMAD.MOV.U32 R170, RZ, RZ, R62 ;  /* 0x000000ffffaa7224 */ /* 0x000fe200078e003e */
[----:B------:R-:W-:Y:S02]  /*16840*/  LOP3.LUT R55, R55, R2, RZ, 0xc0, !PT ;  /* 0x0000000237377212 */ /* 0x000fe400078ec0ff */
[----:B------:R-:W-:Y:S02]  /*16850*/  LOP3.LUT R52, R52, R3, RZ, 0xc0, !PT ;  /* 0x0000000334347212 */ /* 0x000fe400078ec0ff */
[--C-:B------:R-:W-:Y:S02]  /*16860*/  SHF.R.U32.HI R49, RZ, 0x10, R48.reuse ;  /* 0x00000010ff317819 */ /* 0x100fe40000011630 */
[--C-:B------:R-:W-:Y:S01]  /*16870*/  HSET2.LE.AND R62, R160, R225.reuse, PT ;  /* 0x000000e1a03e7233 */ /* 0x100fe20003803000 */
[----:B------:R-:W-:Y:S01]  /*16880*/  IMAD.MOV.U32 R160, RZ, RZ, R77 ;  /* 0x000000ffffa07224 */ /* 0x000fe200078e004d */
[--C-:B------:R-:W-:Y:S02]  /*16890*/  HSET2.LE.AND R63, R153, R225.reuse, PT ;  /* 0x000000e1993f7233 */ /* 0x100fe40003803000 */
[----:B------:R-:W-:Y:S01]  /*168a0*/  SHF.R.U32.HI R48, RZ, 0x18, R48 ;  /* 0x00000018ff307819 */ /* 0x000fe20000011630 */
[----:B------:R-:W-:Y:S01]  /*168b0*/  IMAD.MOV.U32 R153, RZ, RZ, R160 ;  /* 0x000000ffff997224 */ /* 0x000fe200078e00a0 */
[----:B------:R-:W-:Y:S01]  /*168c0*/  F2FP.BF16.F32.PACK_AB R2, R189, R190 ;  /* 0x000000bebd02723e */ /* 0x000fe200000010ff */
[----:B------:R-:W-:Y:S01]  /*168d0*/  IMAD.MOV.U32 R160, RZ, RZ, R74 ;  /* 0x000000ffffa07224 */ /* 0x000fe200078e004a */
[----:B------:R-:W-:Y:S01]  /*168e0*/  F2FP.BF16.F32.PACK_AB R3, R188, R185 ;  /* 0x000000b9bc03723e */ /* 0x000fe200000010ff */
[----:B------:R-:W-:Y:S01]  /*168f0*/  FADD.FTZ R74, R252, R64 ;  /* 0x00000040fc4a7221 */ /* 0x000fe20000010000 */
[--C-:B------:R-:W-:Y:S02]  /*16900*/  HSET2.LE.AND R60, R149, R225.reuse, PT ;  /* 0x000000e1953c7233 */ /* 0x100fe40003803000 */
[----:B------:R-:W-:Y:S02]  /*16910*/  LOP3.LUT R62, R62, R2, RZ, 0xc0, !PT ;  /* 0x000000023e3e7212 */ /* 0x000fe400078ec0ff */
[----:B------:R-:W-:Y:S02]  /*16920*/  LOP3.LUT R63, R63, R3, RZ, 0xc0, !PT ;  /* 0x000000033f3f7212 */ /* 0x000fe400078ec0ff */
[--C-:B------:R-:W-:Y:S02]  /*16930*/  HSET2.LE.AND R61, R156, R225.reuse, PT ;  /* 0x000000e19c3d7233 */ /* 0x100fe40003803000 */
[--C-:B------:R-:W-:Y:S02]  /*16940*/  HSET2.LE.AND R3, R161, R225.reuse, PT ;  /* 0x000000e1a1037233 */ /* 0x100fe40003803000 */
[----:B------:R-:W-:Y:S02]  /*16950*/  F2FP.BF16.F32.PACK_AB R2, R162, R163 ;  /* 0x000000a3a202723e */ /* 0x000fe400000010ff */
[--C-:B------:R-:W-:Y:S02]  /*16960*/  HSET2.LE.AND R70, R148, R225.reuse, PT ;  /* 0x000000e194467233 */ /* 0x100fe40003803000 */
[----:B------:R-:W-:Y:S02]  /*16970*/  LOP3.LUT R61, R61, R2, RZ, 0xc0, !PT ;  /* 0x000000023d3d7212 */ /* 0x000fe400078ec0ff */
[----:B------:R-:W-:Y:S02]  /*16980*/  LOP3.LUT R50, R3, R50, RZ, 0xc0, !PT ;  /* 0x0000003203327212 */ /* 0x000fe400078ec0ff */
[----:B-----5:R-:W-:Y:S02]  /*16990*/  F2FP.BF16.F32.PACK_AB R2, R141, R144 ;  /* 0x000000908d02723e */ /* 0x020fe400000010ff */
[----:B------:R-:W-:Y:S02]  /*169a0*/  F2FP.BF16.F32.PACK_AB R3, R140, R134 ;  /* 0x000000868c03723e */ /* 0x000fe400000010ff */
[----:B------:R-:W-:Y:S02]  /*169b0*/  F2FP.BF16.F32.PACK_AB R64, R85, R84 ;  /* 0x000000545540723e */ /* 0x000fe400000010ff */
[--C-:B------:R-:W-:Y:S02]  /*169c0*/  HSET2.LE.AND R66, R146, R225.reuse, PT ;  /* 0x000000e192427233 */ /* 0x100fe40003803000 */
[--C-:B------:R-:W-:Y:S02]  /*169d0*/  HSET2.LE.AND R164, R164, R225.reuse, PT ;  /* 0x000000e1a4a47233 */ /* 0x100fe40003803000 */
[--C-:B------:R-:W-:Y:S02]  /*169e0*/  HSET2.LE.AND R165, R165, R225.reuse, PT ;  /* 0x000000e1a5a57233 */ /* 0x100fe40003803000 */
[--C-:B------:R-:W-:Y:S01]  /*169f0*/  HSET2.LE.AND R166, R166, R225.reuse, PT ;  /* 0x000000e1a6a67233 */ /* 0x100fe20003803000 */
[----:B----4-:R-:W-:Y:S01]  /*16a00*/  FFMA.FTZ R72, R0, R72, R247 ;  /* 0x0000004800487223 */ /* 0x010fe200000100f7 */
[----:B------:R-:W-:Y:S01]  /*16a10*/  IMAD.MOV.U32 R247, RZ, RZ, R58 ;  /* 0x000000fffff77224 */ /* 0x000fe200078e003a */
[----:B------:R-:W-:Y:S01]  /*16a20*/  F2FP.BF16.F32.PACK_AB R0, R207, R204 ;  /* 0x000000cccf00723e */ /* 0x000fe200000010ff */
[----:B------:R-:W4:Y:S01]  /*16a30*/  LDSM.16.MT88.4 R56, [R214+0x4c00] ;  /* 0x004c0000d638783b */ /* 0x000f220000004200 */
[----:B------:R-:W-:Y:S01]  /*16a40*/  FADD.FTZ R72, R153, R72 ;  /* 0x0000004899487221 */ /* 0x000fe20000010000 */
[----:B------:R-:W-:Y:S01]  /*16a50*/  IMAD.MOV.U32 R153, RZ, RZ, R71 ;  /* 0x000000ffff997224 */ /* 0x000fe200078e0047 */
[----:B------:R-:W-:Y:S02]  /*16a60*/  LOP3.LUT R43, R43, R0, RZ, 0xc0, !PT ;  /* 0x000000002b2b7212 */ /* 0x000fe400078ec0ff */
[----:B------:R-:W-:Y:S02]  /*16a70*/  F2FP.BF16.F32.PACK_AB R0, R194, R195 ;  /* 0x000000c3c200723e */ /* 0x000fe400000010ff */
[--C-:B------:R-:W-:Y:S02]  /*16a80*/  HSET2.LE.AND R71, R147, R225.reuse, PT ;  /* 0x000000e193477233 */ /* 0x100fe40003803000 */
[----:B------:R-:W-:Y:S01]  /*16a90*/  LOP3.LUT R54, R54, R0, RZ, 0xc0, !PT ;  /* 0x0000000036367212 */ /* 0x000fe200078ec0ff */
[-C--:B------:R-:W-:Y:S05]  /*16aa0*/  HMMA.16816.F32.BF16 R4, R40, R44.reuse, R4 ;  /* 0x0000002c2804723c */ /* 0x080fea0000041804 */
[----:B------:R-:W-:Y:S06]  /*16ab0*/  F2FP.BF16.F32.PACK_AB R0, R174, R177 ;  /* 0x000000b1ae00723e */ /* 0x000fec00000010ff */
[----:B------:R-:W-:Y:S02]  /*16ac0*/  LOP3.LUT R53, R53, R0, RZ, 0xc0, !PT ;  /* 0x0000000035357212 */ /* 0x000fe400078ec0ff */
[----:B------:R-:W-:Y:S02]  /*16ad0*/  LOP3.LUT R0, R49, 0xff, RZ, 0xc0, !PT ;  /* 0x000000ff31007812 */ /* 0x000fe400078ec0ff */
[--C-:B------:R-:W-:Y:S02]  /*16ae0*/  HSET2.LE.AND R49, R151, R225.reuse, PT ;  /* 0x000000e197317233 */ /* 0x100fe40003803000 */
[----:B------:R-:W-:Y:S01]  /*16af0*/  PRMT R77, R0, 0x5410, R48 ;  /* 0x00005410004d7816 */ /* 0x000fe20000000030 */
[C---:B------:R-:W-:Y:S04]  /*16b00*/  HMMA.16816.F32.BF16 R8, R52.reuse, R44, R8 ;  /* 0x0000002c3408723c */ /* 0x040fe80000041808 */
[----:B------:R-:W-:Y:S02]  /*16b10*/  LOP3.LUT R49, R49, R3, RZ, 0xc0, !PT ;  /* 0x0000000331317212 */ /* 0x000fe400078ec0ff */
[-C--:B------:R-:W-:Y:S05]  /*16b20*/  HMMA.16816.F32.BF16 R12, R52, R46.reuse, R12 ;  /* 0x0000002e340c723c */ /* 0x080fea000004180c */
[----:B------:R-:W-:Y:S01]  /*16b30*/  F2FP.BF16.F32.PACK_AB R0, R172, R173 ;  /* 0x000000adac00723e */ /* 0x000fe200000010ff */
[C---:B------:R-:W-:Y:S01]  /*16b40*/  HMMA.16816.F32.BF16 R16, R40.reuse, R46, R16 ;  /* 0x0000002e2810723c */ /* 0x040fe20000041810 */
[----:B------:R-:W5:Y:S04]  /*16b50*/  LDSM.16.MT88.4 R44, [R214+0x5000] ;  /* 0x00500000d62c783b */ /* 0x000f680000004200 */
[----:B------:R-:W-:Y:S01]  /*16b60*/  LOP3.LUT R60, R60, R0, RZ, 0xc0, !PT ;  /* 0x000000003c3c7212 */ /* 0x000fe200078ec0ff */
[-C--:B----4-:R-:W-:Y:S05]  /*16b70*/  HMMA.16816.F32.BF16 R20, R40, R56.reuse, R20 ;  /* 0x000000382814723c */ /* 0x090fea0000041814 */
[--C-:B------:R-:W-:Y:S01]  /*16b80*/  HSET2.LE.AND R48, R152, R225.reuse, PT ;  /* 0x000000e198307233 */ /* 0x100fe20003803000 */
[C---:B------:R-:W-:Y:S05]  /*16b90*/  HMMA.16816.F32.BF16 R24, R52.reuse, R56, R24 ;  /* 0x000000383418723c */ /* 0x040fea0000041818 */
[----:B------:R-:W-:Y:S01]  /*16ba0*/  LOP3.LUT R48, R48, R2, RZ, 0xc0, !PT ;  /* 0x0000000230307212 */ /* 0x000fe200078ec0ff */
[-C--:B------:R-:W-:Y:S05]  /*16bb0*/  HMMA.16816.F32.BF16 R32, R52, R58.reuse, R32 ;  /* 0x0000003a3420723c */ /* 0x080fea0000041820 */
[----:B------:R-:W-:Y:S01]  /*16bc0*/  F2FP.BF16.F32.PACK_AB R0, R154, R155 ;  /* 0x0000009b9a00723e */ /* 0x000fe200000010ff */
[----:B------:R-:W-:Y:S01]  /*16bd0*/  HMMA.16816.F32.BF16 R28, R40, R58, R28 ;  /* 0x0000003a281c723c */ /* 0x000fe2000004181c */
[----:B------:R-:W4:Y:S04]  /*16be0*/  LDSM.16.MT88.4 R40, [R213+0x5400] ;  /* 0x00540000d528783b */ /* 0x000f280000004200 */
[----:B------:R-:W-:Y:S01]  /*16bf0*/  LOP3.LUT R51, R51, R0, RZ, 0xc0, !PT ;  /* 0x0000000033337212 */ /* 0x000fe200078ec0ff */
[-C--:B------:R-:W-:Y:S05]  /*16c00*/  HMMA.16816.F32.BF16 R4, R60, R36.reuse, R4 ;  /* 0x000000243c04723c */ /* 0x080fea0000041804 */
[----:B------:R-:W-:Y:S01]  /*16c10*/  F2FP.BF16.F32.PACK_AB R2, R99, R98 ;  /* 0x000000626302723e */ /* 0x000fe200000010ff */
[C---:B------:R-:W-:Y:S05]  /*16c20*/  HMMA.16816.F32.BF16 R8, R48.reuse, R36, R8 ;  /* 0x000000243008723c */ /* 0x040fea0000041808 */
[--C-:B------:R-:W-:Y:S01]  /*16c30*/  HSET2.LE.AND R3, R143, R225.reuse, PT ;  /* 0x000000e18f037233 */ /* 0x100fe20003803000 */
[-C--:B------:R-:W-:Y:S05]  /*16c40*/  HMMA.16816.F32.BF16 R12, R48, R38.reuse, R12 ;  /* 0x00000026300c723c */ /* 0x080fea000004180c */
[----:B------:R-:W-:Y:S01]  /*16c50*/  LOP3.LUT R67, R67, R2, RZ, 0xc0, !PT ;  /* 0x0000000243437212 */ /* 0x000fe200078ec0ff */
[C---:B------:R-:W-:Y:S05]  /*16c60*/  HMMA.16816.F32.BF16 R16, R60.reuse, R38, R16 ;  /* 0x000000263c10723c */ /* 0x040fea0000041810 */
[----:B------:R-:W-:Y:S01]  /*16c70*/  F2FP.BF16.F32.PACK_AB R2, R93, R92 ;  /* 0x0000005c5d02723e */ /* 0x000fe200000010ff */
[-C--:B-----5:R-:W-:Y:S05]  /*16c80*/  HMMA.16816.F32.BF16 R20, R60, R44.reuse, R20 ;  /* 0x0000002c3c14723c */ /* 0x0a0fea0000041814 */
[----:B------:R-:W-:Y:S01]  /*16c90*/  LOP3.LUT R64, R3, R64, RZ, 0xc0, !PT ;  /* 0x0000004003407212 */ /* 0x000fe200078ec0ff */
        /* <DEDUP_REMOVED lines=8> */
[----:B------:R-:W-:Y:S03]  /*16d20*/  LDSM.16.MT88.4 R148, [R213+0x5c00] ;  /* 0x005c0000d594783b */ /* 0x000fe60000004200 */
[--C-:B------:R-:W-:Y:S01]  /*16d30*/  HSET2.LE.AND R54, R142, R225.reuse, PT ;  /* 0x000000e18e367233 */ /* 0x100fe20003803000 */
[----:B------:R-:W-:Y:S01]  /*16d40*/  FADD.FTZ R36, R175, R58 ;  /* 0x0000003aaf247221 */ /* 0x000fe20000010000 */
[----:B------:R-:W-:Y:S02]  /*16d50*/  F2FP.BF16.F32.PACK_AB R0, R97, R96 ;  /* 0x000000606100723e */ /* 0x000fe400000010ff */
[----:B------:R-:W-:Y:S02]  /*16d60*/  F2FP.BF16.F32.PACK_AB R3, R113, R112 ;  /* 0x000000707103723e */ /* 0x000fe400000010ff */
[----:B------:R-:W-:Y:S02]  /*16d70*/  LOP3.LUT R69, R69, R2, RZ, 0xc0, !PT ;  /* 0x0000000245457212 */ /* 0x000fe400078ec0ff */
[--C-:B------:R-:W-:Y:S02]  /*16d80*/  HSET2.LE.AND R53, R81, R225.reuse, PT ;  /* 0x000000e151357233 */ /* 0x100fe40003803000 */
[----:B------:R-:W-:Y:S02]  /*16d90*/  F2FP.BF16.F32.PACK_AB R2, R103, R102 ;  /* 0x000000666702723e */ /* 0x000fe400000010ff */
[----:B------:R-:W-:Y:S02]  /*16da0*/  LOP3.LUT R66, R66, R0, RZ, 0xc0, !PT ;  /* 0x0000000042427212 */ /* 0x000fe400078ec0ff */
[----:B------:R-:W-:Y:S02]  /*16db0*/  LOP3.LUT R54, R54, R3, RZ, 0xc0, !PT ;  /* 0x0000000336367212 */ /* 0x000fe400078ec0ff */
[--C-:B------:R-:W-:Y:S02]  /*16dc0*/  HSET2.LE.AND R56, R78, R225.reuse, PT ;  /* 0x000000e14e387233 */ /* 0x100fe40003803000 */
[----:B------:R-:W-:Y:S02]  /*16dd0*/  F2FP.BF16.F32.PACK_AB R0, R87, R86 ;  /* 0x000000565700723e */ /* 0x000fe400000010ff */
[----:B--2---:R-:W-:Y:S02]  /*16de0*/  F2FP.BF16.F32.PACK_AB R3, R105, R104 ;  /* 0x000000686903723e */ /* 0x004fe400000010ff */
[----:B------:R-:W-:Y:S01]  /*16df0*/  LOP3.LUT R53, R53, R2, RZ, 0xc0, !PT ;  /* 0x0000000235357212 */ /* 0x000fe200078ec0ff */
[----:B------:R-:W-:Y:S01]  /*16e00*/  FADD.FTZ R2, R160, R74 ;  /* 0x0000004aa0027221 */ /* 0x000fe20000010000 */
[--C-:B------:R-:W-:Y:S01]  /*16e10*/  HSET2.LE.AND R55, R135, R225.reuse, PT ;  /* 0x000000e187377233 */ /* 0x100fe20003803000 */
[----:B------:R-:W-:Y:S01]  /*16e20*/  IMAD.MOV.U32 R135, RZ, RZ, R133 ;  /* 0x000000ffff877224 */ /* 0x000fe200078e0085 */
[----:B------:R-:W-:Y:S02]  /*16e30*/  LOP3.LUT R65, R65, R0, RZ, 0xc0, !PT ;  /* 0x0000000041417212 */ /* 0x000fe400078ec0ff */
[----:B------:R-:W-:Y:S01]  /*16e40*/  LOP3.LUT R56, R56, R3, RZ, 0xc0, !PT ;  /* 0x0000000338387212 */ /* 0x000fe200078ec0ff */
[----:B------:R-:W-:Y:S01]  /*16e50*/  FADD.FTZ R3, R153, R73 ;  /* 0x0000004999037221 */ /* 0x000fe20000010000 */
[----:B---3--:R-:W-:Y:S01]  /*16e60*/  F2FP.BF16.F32.PACK_AB R52, R115, R114 ;  /* 0x000000727334723e */ /* 0x008fe200000010ff */
[----:B------:R-:W-:Y:S01]  /*16e70*/  FADD.FTZ R73, R183, R2 ;  /* 0x00000002b7497221 */ /* 0x000fe20000010000 */
[----:B------:R-:W-:Y:S01]  /*16e80*/  F2FP.BF16.F32.PACK_AB R0, R89, R88 ;  /* 0x000000585900723e */ /* 0x000fe200000010ff */
[-C--:B----4-:R-:W-:Y:S05]  /*16e90*/  HMMA.16816.F32.BF16 R4, R64, R40.reuse, R4 ;  /* 0x000000284004723c */ /* 0x090fea0000041804 */
[--C-:B------:R-:W-:Y:S01]  /*16ea0*/  HSET2.LE.AND R2, R76, R225.reuse, PT ;  /* 0x000000e14c027233 */ /* 0x100fe20003803000 */
[----:B------:R-:W-:Y:S01]  /*16eb0*/  FADD.FTZ R74, R157, R3 ;  /* 0x000000039d4a7221 */ /* 0x000fe20000010000 */
[----:B------:R-:W-:Y:S01]  /*16ec0*/  LOP3.LUT R55, R55, R52, RZ, 0xc0, !PT ;  /* 0x0000003437377212 */ /* 0x000fe200078ec0ff */
[----:B------:R-:W-:Y:S03]  /*16ed0*/  FADD.FTZ R44, R251, R73 ;  /* 0x00000049fb2c7221 */ /* 0x000fe60000010000 */
[----:B------:R-:W-:Y:S01]  /*16ee0*/  F2FP.BF16.F32.PACK_AB R59, R111, R110 ;  /* 0x0000006e6f3b723e */ /* 0x000fe200000010ff */
[----:B------:R-:W-:Y:S01]  /*16ef0*/  IMAD.MOV.U32 R76, RZ, RZ, R133 ;  /* 0x000000ffff4c7224 */ /* 0x000fe200078e0085 */
[----:B------:R-:W-:Y:S01]  /*16f00*/  LOP3.LUT R68, R68, R0, RZ, 0xc0, !PT ;  /* 0x0000000044447212 */ /* 0x000fe200078ec0ff */
[----:B------:R-:W-:Y:S01]  /*16f10*/  IMAD.MOV.U32 R133, RZ, RZ, R137 ;  /* 0x000000ffff857224 */ /* 0x000fe200078e0089 */
[--C-:B------:R-:W-:Y:S02]  /*16f20*/  HSET2.LE.AND R52, R82, R225.reuse, PT ;  /* 0x000000e152347233 */ /* 0x100fe40003803000 */
[----:B-1----:R-:W-:Y:S02]  /*16f30*/  F2FP.BF16.F32.PACK_AB R0, R101, R100 ;  /* 0x000000646500723e */ /* 0x002fe400000010ff */
[----:B------:R-:W-:Y:S01]  /*16f40*/  LOP3.LUT R59, R2, R59, RZ, 0xc0, !PT ;  /* 0x0000003b023b7212 */ /* 0x000fe200078ec0ff */
[C---:B------:R-:W-:Y:S04]  /*16f50*/  HMMA.16816.F32.BF16 R8, R68.reuse, R40, R8 ;  /* 0x000000284408723c */ /* 0x040fe80000041808 */
[----:B------:R-:W-:Y:S01]  /*16f60*/  FADD.FTZ R2, R247, R36 ;  /* 0x00000024f7027221 */ /* 0x000fe20000010000 */
[----:B------:R-:W-:Y:S01]  /*16f70*/  LOP3.LUT R52, R52, R0, RZ, 0xc0, !PT ;  /* 0x0000000034347212 */ /* 0x000fe200078ec0ff */
[-C--:B------:R-:W-:Y:S01]  /*16f80*/  HMMA.16816.F32.BF16 R12, R68, R42.reuse, R12 ;  /* 0x0000002a440c723c */ /* 0x080fe2000004180c */
[----:B------:R-:W1:Y:S04]  /*16f90*/  LDSM.16.MT88.4 R36, [R214+0x5400] ;  /* 0x00540000d624783b */ /* 0x000e680000004200 */
[--C-:B------:R-:W-:Y:S01]  /*16fa0*/  HSET2.LE.AND R57, R79, R225.reuse, PT ;  /* 0x000000e14f397233 */ /* 0x100fe20003803000 */
[C---:B------:R-:W-:Y:S05]  /*16fb0*/  HMMA.16816.F32.BF16 R16, R64.reuse, R42, R16 ;  /* 0x0000002a4010723c */ /* 0x040fea0000041810 */
[----:B------:R-:W-:Y:S01]  /*16fc0*/  F2FP.BF16.F32.PACK_AB R0, R107, R106 ;  /* 0x0000006a6b00723e */ /* 0x000fe200000010ff */
[----:B------:R-:W-:Y:S01]  /*16fd0*/  FADD.FTZ R48, R127, R2 ;  /* 0x000000027f307221 */ /* 0x000fe20000010000 */
[--C-:B------:R-:W-:Y:S04]  /*16fe0*/  HSET2.LE.AND R3, R145, R225.reuse, PT ;  /* 0x000000e191037233 */ /* 0x100fe80003803000 */
[----:B------:R-:W-:Y:S01]  /*16ff0*/  LOP3.LUT R57, R57, R0, RZ, 0xc0, !PT ;  /* 0x0000000039397212 */ /* 0x000fe200078ec0ff */
[----:B------:R-:W-:Y:S01]  /*17000*/  FADD.FTZ R0, R176, R72 ;  /* 0x00000048b0007221 */ /* 0x000fe20000010000 */
[----:B------:R-:W-:Y:S01]  /*17010*/  F2FP.BF16.F32.PACK_AB R2, R182, R116 ;  /* 0x00000074b602723e */ /* 0x000fe200000010ff */
[----:B------:R-:W-:Y:S01]  /*17020*/  FADD.FTZ R40, R117, R48 ;  /* 0x0000003075287221 */ /* 0x000fe20000010000 */
[----:B------:R-:W-:Y:S01]  /*17030*/  F2FP.BF16.F32.PACK_AB R58, R109, R108 ;  /* 0x0000006c6d3a723e */ /* 0x000fe200000010ff */
[----:B------:R-:W-:Y:S01]  /*17040*/  FADD.FTZ R72, R119, R0 ;  /* 0x0000000077487221 */ /* 0x000fe20000010000 */
[----:B------:R-:W-:Y:S01]  /*17050*/  IMAD.MOV.U32 R119, RZ, RZ, R170 ;  /* 0x000000ffff777224 */ /* 0x000fe200078e00aa */
[----:B------:R-:W-:Y:S01]  /*17060*/  F2FP.BF16.F32.PACK_AB R170, R129, R128 ;  /* 0x0000008081aa723e */ /* 0x000fe200000010ff */
[----:B------:R-:W-:Y:S01]  /*17070*/  FADD.FTZ R50, R206, R40 ;  /* 0x00000028ce327221 */ /* 0x000fe20000010000 */
[----:B------:R-:W-:Y:S01]  /*17080*/  FADD.FTZ R45, R249, R72 ;  /* 0x00000048f92d7221 */ /* 0x000fe20000010000 */
[--C-:B------:R-:W-:Y:S02]  /*17090*/  HSET2.LE.AND R0, R80, R225.reuse, PT ;  /* 0x000000e150007233 */ /* 0x100fe40003803000 */
[----:B------:R-:W-:Y:S02]  /*170a0*/  LOP3.LUT R170, R3, R170, RZ, 0xc0, !PT ;  /* 0x000000aa03aa7212 */ /* 0x000fe400078ec0ff */
[--C-:B------:R-:W-:Y:S02]  /*170b0*/  HSET2.LE.AND R3, R83, R225.reuse, PT ;  /* 0x000000e153037233 */ /* 0x100fe40003803000 */
[----:B------:R-:W-:Y:S01]  /*170c0*/  LOP3.LUT R168, R168, R2, RZ, 0xc0, !PT ;  /* 0x00000002a8a87212 */ /* 0x000fe200078ec0ff */
[----:B------:R-:W-:Y:S01]  /*170d0*/  FADD.FTZ R2, R250, R45 ;  /* 0x0000002dfa027221 */ /* 0x000fe20000010000 */
[----:B------:R-:W-:Y:S01]  /*170e0*/  LOP3.LUT R58, R0, R58, RZ, 0xc0, !PT ;  /* 0x0000003a003a7212 */ /* 0x000fe200078ec0ff */
[----:B------:R-:W-:Y:S01]  /*170f0*/  FADD.FTZ R0, R179, R74 ;  /* 0x0000004ab3007221 */ /* 0x000fe20000010000 */
[----:B------:R-:W-:Y:S01]  /*17100*/  LOP3.LUT R169, R3, R169, RZ, 0xc0, !PT ;  /* 0x000000a903a97212 */ /* 0x000fe200078ec0ff */
[----:B------:R-:W-:Y:S01]  /*17110*/  FADD.FTZ R3, R119, R44 ;  /* 0x0000002c77037221 */ /* 0x000fe20000010000 */
[----:B------:R-:W-:Y:S01]  /*17120*/  HSET2.LE.AND R40, R77, R225, PT ;  /* 0x000000e14d287233 */ /* 0x000fe20003803000 */
[----:B------:R-:W2:Y:S01]  /*17130*/  LDSM.16.MT88.4 R44, [R213+0x5800] ;  /* 0x00580000d52c783b */ /* 0x000ea20000004200 */
[-C--:B-1----:R-:W-:Y:S03]  /*17140*/  HMMA.16816.F32.BF16 R20, R64, R36.reuse, R20 ;  /* 0x000000244014723c */ /* 0x082fe60000041814 */
[----:B------:R-:W-:Y:S01]  /*17150*/  FADD.FTZ R49, R125, R0 ;  /* 0x000000007d317221 */ /* 0x000fe20000010000 */
[----:B------:R-:W-:Y:S01]  /*17160*/  F2FP.BF16.F32.PACK_AB R0, R131, R130 ;  /* 0x000000828300723e */ /* 0x000fe200000010ff */
[----:B------:R-:W-:Y:S01]  /*17170*/  FADD.FTZ R41, R187, R3 ;  /* 0x00000003bb297221 */ /* 0x000fe20000010000 */
[C---:B------:R-:W-:Y:S05]  /*17180*/  HMMA.16816.F32.BF16 R24, R68.reuse, R36, R24 ;  /* 0x000000244418723c */ /* 0x040fea0000041818 */
[----:B------:R-:W-:Y:S01]  /*17190*/  LOP3.LUT R171, R171, R0, RZ, 0xc0, !PT ;  /* 0x00000000abab7212 */ /* 0x000fe200078ec0ff */
[-C--:B------:R-:W-:Y:S05]  /*171a0*/  HMMA.16816.F32.BF16 R32, R68, R38.reuse, R32 ;  /* 0x000000264420723c */ /* 0x080fea0000041820 */
[----:B------:R-:W-:Y:S01]  /*171b0*/  FADD.FTZ R0, R186, R49 ;  /* 0x00000031ba007221 */ /* 0x000fe20000010000 */
[----:B------:R-:W-:Y:S05]  /*171c0*/  HMMA.16816.F32.BF16 R28, R64, R38, R28 ;  /* 0x00000026401c723c */ /* 0x000fea000004181c */
[----:B------:R-:W-:Y:S01]  /*171d0*/  FADD.FTZ R49, R167, R0 ;  /* 0x00000000a7317221 */ /* 0x000fe20000010000 */
[----:B------:R-:W-:Y:S01]  /*171e0*/  F2FP.BF16.F32.PACK_AB R0, R121, R120 ;  /* 0x000000787900723e */ /* 0x000fe200000010ff */
[----:B------:R-:W-:Y:S01]  /*171f0*/  FADD.FTZ R48, R248, R2 ;  /* 0x00000002f8307221 */ /* 0x000fe20000010000 */
[----:B------:R-:W-:Y:S03]  /*17200*/  F2FP.BF16.F32.PACK_AB R167, R139, R126 ;  /* 0x0000007e8ba7723e */ /* 0x000fe600000010ff */
[----:B------:R-:W-:Y:S01]  /*17210*/  LOP3.LUT R164, R164, R0, RZ, 0xc0, !PT ;  /* 0x00000000a4a47212 */ /* 0x000fe200078ec0ff */
[----:B------:R-:W-:Y:S01]  /*17220*/  FADD.FTZ R0, R203, R41 ;  /* 0x00000029cb007221 */ /* 0x000fe20000010000 */
[----:B------:R-:W-:Y:S01]  /*17230*/  LOP3.LUT R167, R40, R167, RZ, 0xc0, !PT ;  /* 0x000000a728a77212 */ /* 0x000fe200078ec0ff */
[----:B------:R-:W-:Y:S01]  /*17240*/  FADD.FTZ R36, R237, R49 ;  /* 0x00000031ed247221 */ /* 0x000fe20000010000 */
[----:B------:R-:W1:Y:S01]  /*17250*/  LDSM.16.MT88.4 R40, [R214+0x5800] ;  /* 0x00580000d628783b */ /* 0x000e620000004200 */
[----:B------:R-:W-:Y:S01]  /*17260*/  F2FP.BF16.F32.PACK_AB R2, R123, R122 ;  /* 0x0000007a7b02723e */ /* 0x000fe200000010ff */
[----:B------:R-:W-:Y:S01]  /*17270*/  FADD.FTZ R0, R202, R0 ;  /* 0x00000000ca007221 */ /* 0x000fe20000010000 */
[----:B------:R-:W-:Y:S01]  /*17280*/  F2FP.BF16.F32.PACK_AB R3, R180, R124 ;  /* 0x0000007cb403723e */ /* 0x000fe200000010ff */
[----:B------:R-:W-:Y:S01]  /*17290*/  FADD.FTZ R36, R239, R36 ;  /* 0x00000024ef247221 */ /* 0x000fe20000010000 */
[----:B------:R-:W-:Y:S01]  /*172a0*/  LOP3.LUT R165, R165, R2, RZ, 0xc0, !PT ;  /* 0x00000002a5a57212 */ /* 0x000fe200078ec0ff */
[-C--:B--2---:R-:W-:Y:S05]  /*172b0*/  HMMA.16816.F32.BF16 R4, R52, R44.reuse, R4 ;  /* 0x0000002c3404723c */ /* 0x084fea0000041804 */
[----:B------:R-:W-:Y:S01]  /*172c0*/  FADD.FTZ R37, R201, R0 ;  /* 0x00000000c9257221 */ /* 0x000fe20000010000 */
[C---:B------:R-:W-:Y:S05]  /*172d0*/  HMMA.16816.F32.BF16 R8, R56.reuse, R44, R8 ;  /* 0x0000002c3808723c */ /* 0x040fea0000041808 */
[----:B------:R-:W-:Y:S01]  /*172e0*/  FADD.FTZ R37, R238, R37 ;  /* 0x00000025ee257221 */ /* 0x000fe20000010000 */
[----:B------:R-:W-:Y:S01]  /*172f0*/  FADD.FTZ R36, R243, R36 ;  /* 0x00000024f3247221 */ /* 0x000fe20000010000 */
[----:B------:R-:W-:Y:S01]  /*17300*/  FADD.FTZ R2, R205, R48 ;  /* 0x00000030cd027221 */ /* 0x000fe20000010000 */
[----:B------:R-:W-:Y:S01]  /*17310*/  LOP3.LUT R166, R166, R3, RZ, 0xc0, !PT ;  /* 0x00000003a6a67212 */ /* 0x000fe200078ec0ff */
[-C--:B------:R-:W-:Y:S03]  /*17320*/  HMMA.16816.F32.BF16 R12, R56, R46.reuse, R12 ;  /* 0x0000002e380c723c */ /* 0x080fe6000004180c */
[----:B------:R-:W-:Y:S01]  /*17330*/  FADD.FTZ R37, R240, R37 ;  /* 0x00000025f0257221 */ /* 0x000fe20000010000 */
[----:B------:R-:W-:Y:S01]  /*17340*/  FADD.FTZ R2, R199, R2 ;  /* 0x00000002c7027221 */ /* 0x000fe20000010000 */
[----:B------:R-:W-:Y:S01]  /*17350*/  FADD.FTZ R3, R241, R50 ;  /* 0x00000032f1037221 */ /* 0x000fe20000010000 */
[C---:B------:R-:W-:Y:S05]  /*17360*/  HMMA.16816.F32.BF16 R16, R52.reuse, R46, R16 ;  /* 0x0000002e3410723c */ /* 0x040fea0000041810 */
[----:B------:R-:W-:Y:S01]  /*17370*/  FADD.FTZ R3, R242, R3 ;  /* 0x00000003f2037221 */ /* 0x000fe20000010000 */
[----:B------:R-:W-:Y:S05]  /*17380*/  FADD.FTZ R0, R200, R2 ;  /* 0x00000002c8007221 */ /* 0x000fea0000010000 */
[----:B------:R-:W-:Y:S01]  /*17390*/  FADD.FTZ R2, R245, R3 ;  /* 0x00000003f5027221 */ /* 0x000fe20000010000 */
[----:B------:R-:W-:Y:S01]  /*173a0*/  FADD.FTZ R3, R210, R0 ;  /* 0x00000000d2037221 */ /* 0x000fe20000010000 */
[-C--:B-1----:R-:W-:Y:S03]  /*173b0*/  HMMA.16816.F32.BF16 R20, R52, R40.reuse, R20 ;  /* 0x000000283414723c */ /* 0x082fe60000041814 */
[----:B------:R-:W-:Y:S01]  /*173c0*/  FADD.FTZ R0, R246, R2 ;  /* 0x00000002f6007221 */ /* 0x000fe20000010000 */
[----:B------:R-:W-:Y:S01]  /*173d0*/  FADD.FTZ R2, R244, R36 ;  /* 0x00000024f4027221 */ /* 0x000fe20000010000 */
[----:B------:R-:W-:Y:S01]  /*173e0*/  FADD.FTZ R3, R211, R3 ;  /* 0x00000003d3037221 */ /* 0x000fe20000010000 */
[C---:B------:R-:W-:Y:S05]  /*173f0*/  HMMA.16816.F32.BF16 R24, R56.reuse, R40, R24 ;  /* 0x000000283818723c */ /* 0x040fea0000041818 */
        /* <DEDUP_REMOVED lines=15> */
[----:B------:R-:W-:Y:S04]  /*174f0*/  FADD.FTZ R2, R191, R3 ;  /* 0x00000003bf027221 */ /* 0x000fe80000010000 */
[----:B------:R-:W-:Y:S01]  /*17500*/  FADD.FTZ R45, R163, R37 ;  /* 0x00000025a32d7221 */ /* 0x000fe20000010000 */
[----:B------:R-:W-:Y:S01]  /*17510*/  FADD.FTZ R3, R194, R0 ;  /* 0x00000000c2037221 */ /* 0x000fe20000010000 */
[----:B------:R-:W-:Y:S01]  /*17520*/  FADD.FTZ R0, R192, R2 ;  /* 0x00000002c0007221 */ /* 0x000fe20000010000 */
[----:B------:R-:W-:Y:S02]  /*17530*/  FADD.FTZ R2, R173, R36 ;  /* 0x00000024ad027221 */ /* 0x000fe40000010000 */
[----:B------:R-:W1:Y:S01]  /*17540*/  LDSM.16.MT88.4 R36, [R214+0x5c00] ;  /* 0x005c0000d624783b */ /* 0x000e620000004200 */
[----:B------:R-:W-:Y:S01]  /*17550*/  FADD.FTZ R44, R144, R3 ;  /* 0x00000003902c7221 */ /* 0x000fe20000010000 */
[----:B------:R-:W-:Y:S01]  /*17560*/  FADD.FTZ R3, R134, R0 ;  /* 0x0000000086037221 */ /* 0x000fe20000010000 */
[-C--:B------:R-:W-:Y:S05]  /*17570*/  HMMA.16816.F32.BF16 R144, R168, R148.reuse, R4 ;  /* 0x00000094a890723c */ /* 0x080fea0000041804 */
        /* <DEDUP_REMOVED lines=9> */
[----:B------:R-:W-:Y:S03]  /*17610*/  IMAD.MOV.U32 R134, RZ, RZ, R136 ;  /* 0x000000ffff867224 */ /* 0x000fe600078e0088 */
        /* <DEDUP_REMOVED lines=55> */
[----:B------:R-:W-:Y:S02]  /*17990*/  FADD.FTZ R3, R131, R4 ;  /* 0x0000000483037221 */ /* 0x000fe40000010000 */
[----:B------:R2:W-:Y:S01]  /*179a0*/  STL [R1+0x18], R5 ;  /* 0x0000180501007387 */ /* 0x0005e20000100800 */
[----:B------:R-:W-:Y:S01]  /*179b0*/  FADD.FTZ R2, R180, R2 ;  /* 0x00000002b4027221 */ /* 0x000fe20000010000 */
[----:B------:R-:W-:Y:S02]  /*179c0*/  FADD.FTZ R0, R139, R0 ;  /* 0x000000008b007221 */ /* 0x000fe40000010000 */
[----:B------:R2:W-:Y:S04]  /*179d0*/  STL [R1+0x1c], R3 ;  /* 0x00001c0301007387 */ /* 0x0005e80000100800 */
[----:B------:R2:W-:Y:S04]  /*179e0*/  STL [R1+0x20], R2 ;  /* 0x0000200201007387 */ /* 0x0005e80000100800 */
[----:B------:R2:W-:Y:S01]  /*179f0*/  STL [R1+0x24], R0 ;  /* 0x0000240001007387 */ /* 0x0005e20000100800 */
[----:B------:R-:W-:Y:S05]  /*17a00*/  @P0 BRA `(.L_x_292) ;  /* 0xffffff9c00580947 */ /* 0x000fea000383ffff */
.L_x_291:
[----:B------:R-:W3:Y:S01]  /*17a10*/  LDL.LU R8, [R1+0x18] ;  /* 0x0000180001087983 */ /* 0x000ee20000300800 */
[----:B------:R-:W-:-:S03]  /*17a20*/  ULDC UR4, c[0x0][0x38c] ;  /* 0x0000e30000047ab9 */ /* 0x000fc60000000800 */
[----:B------:R-:W4:Y:S04]  /*17a30*/  LDL.LU R7, [R1+0x1c] ;  /* 0x00001c0001077983 */ /* 0x000f280000300800 */
[----:B------:R-:W4:Y:S04]  /*17a40*/  LDL.LU R6, [R1+0x20] ;  /* 0x0000200001067983 */ /* 0x000f280000300800 */
[----:B--2---:R-:W2:Y:S01]  /*17a50*/  LDL.LU R5, [R1+0x24] ;  /* 0x0000240001057983 */ /* 0x004ea20000300800 */
[----:B------:R-:W-:Y:S01]  /*17a60*/  UISETP.NE.AND UP0, UPT, UR26, -0x1, UPT ;  /* 0xffffffff1a00788c */ /* 0x000fe2000bf05270 */
[----:B------:R-:W-:Y:S01]  /*17a70*/  MOV R17, 0x10 ;  /* 0x0000001000117802 */ /* 0x000fe20000000f00 */
[----:B------:R-:W-:Y:S01]  /*17a80*/  UMOV UR5, 0x400 ;  /* 0x0000040000057882 */ /* 0x000fe20000000000 */
[----:B------:R-:W1:Y:S01]  /*17a90*/  S2R R25, SR_TID.X ;  /* 0x0000000000197919 */ /* 0x000e620000002100 */
[----:B------:R-:W2:Y:S01]  /*17aa0*/  S2R R24, SR_TID.X ;  /* 0x0000000000187919 */ /* 0x000ea20000002100 */
[----:B-1----:R-:W-:Y:S01]  /*17ab0*/  SHF.R.S32.HI R23, RZ, 0x1f, R25 ;  /* 0x0000001fff177819 */ /* 0x002fe20000011419 */
[----:B---3--:R-:W1:Y:S04]  /*17ac0*/  SHFL.BFLY PT, R2, R8, 0x2, 0x1f ;  /* 0x0c401f0008027f89 */ /* 0x008e6800000e0000 */
[----:B----4-:R-:W3:Y:S04]  /*17ad0*/  SHFL.BFLY PT, R0, R7, 0x2, 0x1f ;  /* 0x0c401f0007007f89 */ /* 0x010ee800000e0000 */
[----:B-----5:R-:W4:Y:S04]  /*17ae0*/  SHFL.BFLY PT, R3, R6, 0x2, 0x1f ;  /* 0x0c401f0006037f89 */ /* 0x020f2800000e0000 */
[----:B--2---:R-:W2:Y:S01]  /*17af0*/  SHFL.BFLY PT, R4, R5, 0x2, 0x1f ;  /* 0x0c401f0005047f89 */ /* 0x004ea200000e0000 */
[----:B-1----:R-:W-:Y:S01]  /*17b00*/  FADD.FTZ R2, R2, R8 ;  /* 0x0000000802027221 */ /* 0x002fe20000010000 */
[----:B---3--:R-:W-:-:S04]  /*17b10*/  FADD.FTZ R0, R0, R7 ;  /* 0x0000000700007221 */ /* 0x008fc80000010000 */
[----:B------:R-:W1:Y:S01]  /*17b20*/  SHFL.BFLY PT, R8, R2, 0x1, 0x1f ;  /* 0x0c201f0002087f89 */ /* 0x000e6200000e0000 */
[----:B----4-:R-:W-:-:S03]  /*17b30*/  FADD.FTZ R3, R3, R6 ;  /* 0x0000000603037221 */ /* 0x010fc60000010000 */
[----:B------:R-:W3:Y:S01]  /*17b40*/  SHFL.BFLY PT, R7, R0, 0x1, 0x1f ;  /* 0x0c201f0000077f89 */ /* 0x000ee200000e0000 */
[----:B--2---:R-:W-:-:S03]  /*17b50*/  FADD.FTZ R4, R4, R5 ;  /* 0x0000000504047221 */ /* 0x004fc60000010000 */
[----:B------:R-:W2:Y:S04]  /*17b60*/  SHFL.BFLY PT, R6, R3, 0x1, 0x1f ;  /* 0x0c201f0003067f89 */ /* 0x000ea800000e0000 */
[----:B------:R-:W4:Y:S01]  /*17b70*/  SHFL.BFLY PT, R5, R4, 0x1, 0x1f ;  /* 0x0c201f0004057f89 */ /* 0x000f2200000e0000 */
[----:B-1----:R-:W-:Y:S01]  /*17b80*/  FADD.FTZ R19, R2, R8 ;  /* 0x0000000802137221 */ /* 0x002fe20000010000 */
[----:B------:R-:W-:Y:S01]  /*17b90*/  MOV R2, 0x3f800000 ;  /* 0x3f80000000027802 */ /* 0x000fe20000000f00 */
[----:B---3--:R-:W-:-:S03]  /*17ba0*/  FADD.FTZ R20, R0, R7 ;  /* 0x0000000700147221 */ /* 0x008fc60000010000 */
[----:B------:R-:W-:Y:S02]  /*17bb0*/  FSETP.NE.FTZ.AND P0, PT, R19, RZ, PT ;  /* 0x000000ff1300720b */ /* 0x000fe40003f15000 */
[----:B------:R-:W-:Y:S01]  /*17bc0*/  MOV R0, 0x3f800000 ;  /* 0x3f80000000007802 */ /* 0x000fe20000000f00 */
[----:B--2---:R-:W-:Y:S01]  /*17bd0*/  FADD.FTZ R21, R3, R6 ;  /* 0x0000000603157221 */ /* 0x004fe20000010000 */
[----:B------:R-:W-:Y:S01]  /*17be0*/  FSETP.NE.FTZ.AND P2, PT, R20, RZ, PT ;  /* 0x000000ff1400720b */ /* 0x000fe20003f55000 */
[----:B------:R-:W-:Y:S01]  /*17bf0*/  IMAD.MOV.U32 R3, RZ, RZ, 0x3f800000 ;  /* 0x3f800000ff037424 */ /* 0x000fe200078e00ff */
[----:B------:R-:W-:Y:S01]  /*17c00*/  LEA.HI R6, R23, R25, RZ, 0x2 ;  /* 0x0000001917067211 */ /* 0x000fe200078f10ff */
[----:B----4-:R-:W-:Y:S01]  /*17c10*/  FADD.FTZ R22, R4, R5 ;  /* 0x0000000504167221 */ /* 0x010fe20000010000 */
[----:B------:R-:W-:Y:S01]  /*17c20*/  FSETP.NE.FTZ.AND P5, PT, R21, RZ, PT ;  /* 0x000000ff1500720b */ /* 0x000fe20003fb5000 */
[----:B------:R-:W-:Y:S01]  /*17c30*/  IMAD.MOV.U32 R5, RZ, RZ, 0x3f800000 ;  /* 0x3f800000ff057424 */ /* 0x000fe200078e00ff */
[----:B------:R-:W-:-:S02]  /*17c40*/  SHF.R.S32.HI R7, RZ, 0x2, R6 ;  /* 0x00000002ff077819 */ /* 0x000fc40000011406 */
[----:B------:R-:W-:Y:S01]  /*17c50*/  FSETP.NE.FTZ.AND P4, PT, R22, RZ, PT ;  /* 0x000000ff1600720b */ /* 0x000fe20003f95000 */
[----:B------:R-:W1:Y:S01]  /*17c60*/  @P0 MUFU.RCP R0, R19 ;  /* 0x0000001300000308 */ /* 0x000e620000001000 */
[----:B------:R-:W-:Y:S02]  /*17c70*/  SHF.R.S32.HI R4, RZ, 0x1f, R7 ;  /* 0x0000001fff047819 */ /* 0x000fe40000011407 */
[----:B------:R-:W-:Y:S02]  /*17c80*/  LEA.HI R23, R23, R25, RZ, 0x5 ;  /* 0x0000001917177211 */ /* 0x000fe400078f28ff */
[----:B------:R-:W-:Y:S02]  /*17c90*/  LEA.HI R4, R4, R7, RZ, 0x3 ;  /* 0x0000000704047211 */ /* 0x000fe400078f18ff */
[----:B------:R-:W-:Y:S01]  /*17ca0*/  SHF.R.S32.HI R18, RZ, 0x5, R23 ;  /* 0x00000005ff127819 */ /* 0x000fe20000011417 */
[----:B------:R-:W2:Y:S08]  /*17cb0*/  @P2 MUFU.RCP R3, R20 ;  /* 0x0000001400032308 */ /* 0x000eb00000001000 */
[----:B------:R-:W3:Y:S01]  /*17cc0*/  @P5 MUFU.RCP R2, R21 ;  /* 0x0000001500025308 */ /* 0x000ee20000001000 */
[----:B-1----:R-:W-:-:S04]  /*17cd0*/  FMUL.FTZ R0, R0, UR4 ;  /* 0x0000000400007c20 */ /* 0x002fc80008410000 */
[C---:B------:R-:W-:Y:S01]  /*17ce0*/  FMUL.FTZ R144, R0.reuse, R144 ;  /* 0x0000009000907220 */ /* 0x040fe20000410000 */
[C---:B------:R-:W-:Y:S01]  /*17cf0*/  FMUL.FTZ R145, R0.reuse, R145 ;  /* 0x0000009100917220 */ /* 0x040fe20000410000 */
[C---:B------:R-:W-:Y:S01]  /*17d00*/  FMUL.FTZ R148, R0.reuse, R148 ;  /* 0x0000009400947220 */ /* 0x040fe20000410000 */
[----:B------:R-:W1:Y:S01]  /*17d10*/  @P4 MUFU.RCP R5, R22 ;  /* 0x0000001600054308 */ /* 0x000e620000001000 */
[----:B--2---:R-:W-:Y:S01]  /*17d20*/  FMUL.FTZ R3, R3, UR4 ;  /* 0x0000000403037c20 */ /* 0x004fe20008410000 */
[C---:B------:R-:W-:Y:S01]  /*17d30*/  FMUL.FTZ R149, R0.reuse, R149 ;  /* 0x0000009500957220 */ /* 0x040fe20000410000 */
[C---:B------:R-:W-:Y:S01]  /*17d40*/  FMUL.FTZ R160, R0.reuse, R160 ;  /* 0x000000a000a07220 */ /* 0x040fe20000410000 */
[----:B------:R-:W-:Y:S01]  /*17d50*/  FMUL.FTZ R10, R0, R161 ;  /* 0x000000a1000a7220 */ /* 0x000fe20000410000 */
        /* <DEDUP_REMOVED lines=10> */
[----:B------:R-:W-:Y:S01]  /*17e00*/  FMUL.FTZ R169, R0, R169 ;  /* 0x000000a900a97220 */ /* 0x000fe20000410000 */
[----:B---3--:R-:W-:Y:S01]  /*17e10*/  FMUL.FTZ R2, R2, UR4 ;  /* 0x0000000402027c20 */ /* 0x008fe20008410000 */
[----:B-1----:R-:W-:Y:S01]  /*17e20*/  FMUL.FTZ R0, R5, UR4 ;  /* 0x0000000405007c20 */ /* 0x002fe20008410000 */
[----:B------:R-:W-:Y:S01]  /*17e30*/  IADD3 R3, R7, -R3, RZ ;  /* 0x8000000307037210 */ /* 0x000fe20007ffe0ff */
[----:B------:R-:W1:Y:S01]  /*17e40*/  S2UR UR4, SR_CgaCtaId ;  /* 0x00000000000479c3 */ /* 0x000e620000008800 */
        /* <DEDUP_REMOVED lines=9> */
[----:B------:R-:W-:Y:S01]  /*17ee0*/  FMUL.FTZ R142, R0, R142 ;  /* 0x0000008e008e7220 */ /* 0x000fe20000410000 */
[----:B------:R-:W-:Y:S01]  /*17ef0*/  LOP3.LUT R4, R6, 0xfffffffc, RZ, 0xc0, !PT ;  /* 0xfffffffc06047812 */ /* 0x000fe200078ec0ff */
[C---:B------:R-:W-:Y:S01]  /*17f00*/  FMUL.FTZ R15, R0.reuse, R143 ;  /* 0x0000008f000f7220 */ /* 0x040fe20000410000 */
[----:B------:R-:W-:Y:S01]  /*17f10*/  SHF.R.S32.HI R6, RZ, 0x1, R2 ;  /* 0x00000001ff067819 */ /* 0x000fe20000011402 */
[----:B------:R-:W-:Y:S01]  /*17f20*/  FMUL.FTZ R154, R0, R154 ;  /* 0x0000009a009a7220 */ /* 0x000fe20000410000 */
[----:B------:R-:W-:Y:S01]  /*17f30*/  LOP3.LUT R5, R2, 0x3fffffe, RZ, 0xc0, !PT ;  /* 0x03fffffe02057812 */ /* 0x000fe200078ec0ff */
[----:B------:R-:W-:Y:S01]  /*17f40*/  IMAD.IADD R4, R25, 0x1, -R4 ;  /* 0x0000000119047824 */ /* 0x000fe200078e0a04 */
[----:B------:R-:W-:Y:S01]  /*17f50*/  SHF.L.U32 R2, R6, 0x6, RZ ;  /* 0x0000000606027819 */ /* 0x000fe200000006ff */
[C---:B------:R-:W-:Y:S01]  /*17f60*/  FMUL.FTZ R11, R0.reuse, R155 ;  /* 0x0000009b000b7220 */ /* 0x040fe20000410000 */
[C---:B------:R-:W-:Y:S01]  /*17f70*/  FMUL.FTZ R158, R0.reuse, R158 ;  /* 0x0000009e009e7220 */ /* 0x040fe20000410000 */
[----:B------:R-:W-:Y:S01]  /*17f80*/  FMUL.FTZ R7, R0, R159 ;  /* 0x0000009f00077220 */ /* 0x000fe20000410000 */
[----:B------:R-:W-:Y:S01]  /*17f90*/  IADD3 R5, R3, -R5, RZ ;  /* 0x8000000503057210 */ /* 0x000fe20007ffe0ff */
[----:B------:R-:W-:-:S02]  /*17fa0*/  IMAD R4, R18, 0x100, R4 ;  /* 0x0000010012047824 */ /* 0x000fc400078e0204 */
[C---:B------:R-:W-:Y:S01]  /*17fb0*/  FMUL.FTZ R166, R0.reuse, R166 ;  /* 0x000000a600a67220 */ /* 0x040fe20000410000 */
[----:B------:R-:W-:Y:S01]  /*17fc0*/  FMUL.FTZ R13, R0, R167 ;  /* 0x000000a7000d7220 */ /* 0x000fe20000410000 */
[----:B------:R-:W-:Y:S01]  /*17fd0*/  LOP3.LUT R0, R2, 0xc0, RZ, 0xc0, !PT ;  /* 0x000000c002007812 */ /* 0x000fe200078ec0ff */
[----:B-1----:R-:W-:Y:S01]  /*17fe0*/  ULEA UR4, UR4, UR5, 0x18 ;  /* 0x0000000504047291 */ /* 0x002fe2000f8ec03f */
[----:B------:R-:W-:Y:S02]  /*17ff0*/  LOP3.LUT R3, R6, 0x1, RZ, 0xc0, !PT ;  /* 0x0000000106037812 */ /* 0x000fe400078ec0ff */
[----:B------:R-:W-:Y:S02]  /*18000*/  LEA R2, R5, R4, 0x4 ;  /* 0x0000000405027211 */ /* 0x000fe400078e20ff */
[----:B------:R-:W-:Y:S02]  /*18010*/  LEA.HI R0, R0, R0, RZ, 0x1d ;  /* 0x0000000000007211 */ /* 0x000fe400078fe8ff */
[----:B------:R-:W-:-:S02]  /*18020*/  ISETP.NE.U32.AND P1, PT, R3, 0x1, PT ;  /* 0x000000010300780c */ /* 0x000fc40003f25070 */
[----:B------:R-:W-:Y:S01]  /*18030*/  F2FP.BF16.F32.PACK_AB R5, R145, R144 ;  /* 0x000000909105723e */ /* 0x000fe200000010ff */
[----:B------:R-:W-:Y:S01]  /*18040*/  IMAD.U32 R0, R2, 0x2, R0 ;  /* 0x0000000202007824 */ /* 0x000fe200078e0000 */
[----:B------:R-:W-:Y:S02]  /*18050*/  SEL R17, R17, 0xfffffff0, P1 ;  /* 0xfffffff011117807 */ /* 0x000fe40000800000 */
[----:B------:R-:W-:Y:S02]  /*18060*/  PLOP3.LUT P1, PT, PT, PT, UP0, 0x80, 0x0 ;  /* 0x000000000000781c */ /* 0x000fe40003f2f008 */
[----:B------:R-:W-:Y:S01]  /*18070*/  LEA R0, R0, UR4, 0x1 ;  /* 0x0000000400007c11 */ /* 0x000fe2000f8e08ff */
[----:B------:R-:W-:Y:S01]  /*18080*/  @UP0 ULDC.64 UR4, c[0x0][0x298] ;  /* 0x0000a60000040ab9 */ /* 0x000fe20000000a00 */
[----:B------:R-:W-:Y:S01]  /*18090*/  F2FP.BF16.F32.PACK_AB R4, R147, R146 ;  /* 0x000000929304723e */ /* 0x000fe200000010ff */
[----:B------:R-:W-:Y:S01]  /*180a0*/  @UP0 UIMAD.WIDE.U32 UR8, UR26, UR4, URZ ;  /* 0x000000041a0802a5 */ /* 0x000fe2000f8e003f */
[----:B------:R-:W-:Y:S01]  /*180b0*/  F2FP.BF16.F32.PACK_AB R2, R149, R148 ;  /* 0x000000949502723e */ /* 0x000fe200000010ff */
[----:B------:R1:W-:Y:S01]  /*180c0*/  STS [R0], R5 ;  /* 0x0000000500007388 */ /* 0x0003e20000000800 */
[----:B------:R-:W-:Y:S01]  /*180d0*/  IADD3 R3, R0, R17, RZ ;  /* 0x0000001100037210 */ /* 0x000fe20007ffe0ff */
[----:B------:R-:W-:Y:S01]  /*180e0*/  @UP0 UIMAD UR6, UR26, UR5, UR9 ;  /* 0x000000051a0602a4 */ /* 0x000fe2000f8e0209 */
[----:B------:R-:W-:Y:S01]  /*180f0*/  LOP3.LUT P3, RZ, R6, 0x2, RZ, 0xc0, !PT ;  /* 0x0000000206ff7812 */ /* 0x000fe2000786c0ff */
[----:B------:R2:W-:Y:S01]  /*18100*/  STS [R0+0x200], R4 ;  /* 0x0002000400007388 */ /* 0x0005e20000000800 */
[----:B------:R-:W-:-:S02]  /*18110*/  F2FP.BF16.F32.PACK_AB R16, R16, R140 ;  /* 0x0000008c1010723e */ /* 0x000fc400000010ff */
[----:B------:R-:W-:Y:S01]  /*18120*/  F2FP.BF16.F32.PACK_AB R15, R15, R142 ;  /* 0x0000008e0f0f723e */ /* 0x000fe200000010ff */
[----:B------:R3:W-:Y:S01]  /*18130*/  STS [R3], R2 ;  /* 0x0000000203007388 */ /* 0x0007e20000000800 */
[----:B------:R-:W-:Y:S02]  /*18140*/  F2FP.BF16.F32.PACK_AB R12, R12, R152 ;  /* 0x000000980c0c723e */ /* 0x000fe400000010ff */
[----:B------:R-:W-:Y:S02]  /*18150*/  F2FP.BF16.F32.PACK_AB R11, R11, R154 ;  /* 0x0000009a0b0b723e */ /* 0x000fe400000010ff */
[----:B------:R-:W-:Y:S02]  /*18160*/  F2FP.BF16.F32.PACK_AB R10, R10, R160 ;  /* 0x000000a00a0a723e */ /* 0x000fe400000010ff */
[----:B------:R-:W-:Y:S02]  /*18170*/  F2FP.BF16.F32.PACK_AB R9, R9, R162 ;  /* 0x000000a20909723e */ /* 0x000fe400000010ff */
[----:B------:R-:W-:-:S02]  /*18180*/  F2FP.BF16.F32.PACK_AB R8, R8, R156 ;  /* 0x0000009c0808723e */ /* 0x000fc400000010ff */
[----:B------:R-:W-:Y:S02]  /*18190*/  F2FP.BF16.F32.PACK_AB R7, R7, R158 ;  /* 0x0000009e0707723e */ /* 0x000fe400000010ff */
[----:B------:R-:W-:Y:S02]  /*181a0*/  F2FP.BF16.F32.PACK_AB R6, R169, R168 ;  /* 0x000000a8a906723e */ /* 0x000fe400000010ff */
[----:B------:R-:W-:Y:S02]  /*181b0*/  F2FP.BF16.F32.PACK_AB R14, R14, R164 ;  /* 0x000000a40e0e723e */ /* 0x000fe400000010ff */
[----:B-1----:R-:W-:Y:S02]  /*181c0*/  F2FP.BF16.F32.PACK_AB R5, R171, R170 ;  /* 0x000000aaab05723e */ /* 0x002fe400000010ff */
[----:B------:R-:W-:Y:S02]  /*181d0*/  F2FP.BF16.F32.PACK_AB R13, R13, R166 ;  /* 0x000000a60d0d723e */ /* 0x000fe400000010ff */
[----:B--2---:R-:W-:-:S02]  /*181e0*/  F2FP.BF16.F32.PACK_AB R4, R151, R150 ;  /* 0x000000969704723e */ /* 0x004fc400000010ff */
[----:B---3--:R-:W-:Y:S01]  /*181f0*/  IADD3 R2, R0, 0x20, RZ ;  /* 0x0000002000027810 */ /* 0x008fe20007ffe0ff */
        /* <DEDUP_REMOVED lines=8> */
.L_x_295:
[----:B------:R-:W-:Y:S01]  /*18280*/  ULDC.U8 UR4, c[0x0][0x3d9] ;  /* 0x0000f64000047ab9 */ /* 0x000fe20000000000 */
[----:B------:R-:W-:Y:S01]  /*18290*/  @P3 VIADD R2, R0, 0xffffffe0 ;  /* 0xffffffe000023836 */ /* 0x000fe20000000000 */
[----:B------:R-:W-:Y:S01]  /*182a0*/  ISETP.NE.AND P1, PT, RZ, UR4, PT ;  /* 0x00000004ff007c0c */ /* 0x000fe2000bf25270 */
[----:B------:R1:W-:Y:S01]  /*182b0*/  STS [R3+0x200], R4 ;  /* 0x0002000403007388 */ /* 0x0003e20000000800 */
[----:B------:R-:W-:Y:S02]  /*182c0*/  ULDC.U8 UR7, c[0x0][0x3d8] ;  /* 0x0000f60000077ab9 */ /* 0x000fe40000000000 */
[----:B------:R-:W-:Y:S01]  /*182d0*/  ISETP.NE.AND P6, PT, RZ, UR7, PT ;  /* 0x00000007ff007c0c */ /* 0x000fe2000bfc5270 */
[----:B------:R-:W-:Y:S03]  /*182e0*/  STS [R0+0x1000], R16 ;  /* 0x0010001000007388 */ /* 0x000fe60000000800 */
[----:B------:R-:W-:Y:S01]  /*182f0*/  ISETP.EQ.AND P6, PT, RZ, UR4, P6 ;  /* 0x00000004ff007c0c */ /* 0x000fe2000b7c2270 */
[----:B------:R2:W-:Y:S04]  /*18300*/  STS [R0+0x1200], R15 ;  /* 0x0012000f00007388 */ /* 0x0005e80000000800 */
[----:B------:R-:W-:Y:S04]  /*18310*/  STS [R3+0x1000], R12 ;  /* 0x0010000c03007388 */ /* 0x000fe80000000800 */
[----:B------:R3:W-:Y:S04]  /*18320*/  STS [R3+0x1200], R11 ;  /* 0x0012000b03007388 */ /* 0x0007e80000000800 */
[----:B------:R-:W-:Y:S01]  /*18330*/  STS [R2], R10 ;  /* 0x0000000a02007388 */ /* 0x000fe20000000800 */
[----:B------:R-:W-:-:S03]  /*18340*/  @!P6 PLOP3.LUT P3, PT, PT, PT, PT, 0x8, 0x0 ;  /* 0x000000000000e81c */ /* 0x000fc60003f6e170 */
[----:B------:R4:W-:Y:S01]  /*18350*/  STS [R2+0x200], R9 ;  /* 0x0002000902007388 */ /* 0x0009e20000000800 */
[----:B-1----:R-:W-:Y:S01]  /*18360*/  @P1 IMAD.MOV.U32 R4, RZ, RZ, 0x1 ;  /* 0x00000001ff041424 */ /* 0x002fe200078e00ff */
[----:B------:R-:W1:Y:S01]  /*18370*/  S2R R27, SR_CTAID.Y ;  /* 0x00000000001b7919 */ /* 0x000e620000002600 */
[----:B------:R-:W1:Y:S01]  /*18380*/  S2R R26, SR_CTAID.Z ;  /* 0x00000000001a7919 */ /* 0x000e620000002700 */
[----:B--2---:R-:W-:Y:S01]  /*18390*/  IMAD.IADD R0, R17, 0x1, R2 ;  /* 0x0000000111007824 */ /* 0x004fe200078e0202 */
[----:B------:R-:W2:Y:S04]  /*183a0*/  S2R R32, SR_CTAID.X ;  /* 0x0000000000207919 */ /* 0x000ea80000002500 */
[----:B------:R5:W-:Y:S01]  /*183b0*/  STS [R0], R6 ;  /* 0x0000000600007388 */ /* 0x000be20000000800 */
[----:B---3--:R-:W3:Y:S03]  /*183c0*/  @P0 LDC R11, c[0x0][0x2e8] ;  /* 0x0000ba00ff0b0b82 */ /* 0x008ee60000000800 */
[----:B------:R1:W-:Y:S04]  /*183d0*/  STS [R0+0x200], R5 ;  /* 0x0002000500007388 */ /* 0x0003e80000000800 */
[----:B------:R2:W-:Y:S01]  /*183e0*/  STS [R2+0x1000], R8 ;  /* 0x0010000802007388 */ /* 0x0005e20000000800 */
[----:B----4-:R-:W4:Y:S03]  /*183f0*/  @P1 LDC R9, c[0x0][0x2c0] ;  /* 0x0000b000ff091b82 */ /* 0x010f260000000800 */
[----:B------:R2:W-:Y:S04]  /*18400*/  STS [R2+0x1200], R7 ;  /* 0x0012000702007388 */ /* 0x0005e80000000800 */
[----:B------:R3:W-:Y:S04]  /*18410*/  STS [R0+0x1000], R14 ;  /* 0x0010000e00007388 */ /* 0x0007e80000000800 */
[----:B------:R4:W-:Y:S01]  /*18420*/  STS [R0+0x1200], R13 ;  /* 0x0012000d00007388 */ /* 0x0009e20000000800 */
[----:B-----5:R3:W3:Y:S01]  /*18430*/  @P0 MUFU.LG2 R6, R19 ;  /* 0x0000001300060308 */ /* 0x0206e20000000c00 */
[----:B-1----:R-:W-:-:S07]  /*18440*/  LOP3.LUT R5, R23, 0xffffffe0, RZ, 0xc0, !PT ;  /* 0xffffffe017057812 */ /* 0x002fce00078ec0ff */
[----:B--2---:R1:W2:Y:S01]  /*18450*/  @P2 MUFU.LG2 R8, R20 ;  /* 0x0000001400082308 */ /* 0x0042a20000000c00 */
[----:B------:R-:W4:Y:S01]  /*18460*/  @P1 LDC.64 R2, c[0x0][0x2c0] ;  /* 0x0000b000ff021b82 */ /* 0x000f220000000a00 */
[----:B------:R-:W-:-:S04]  /*18470*/  SHF.R.S32.HI R7, RZ, 0x1f, R24 ;  /* 0x0000001fff077819 */ /* 0x000fc80000011418 */
[----:B------:R-:W-:-:S03]  /*18480*/  LEA.HI R7, R7, R24, RZ, 0x2 ;  /* 0x0000001807077211 */ /* 0x000fc600078f10ff */
[----:B---3--:R-:W3:Y:S01]  /*18490*/  @P2 LDC R14, c[0x0][0x2e8] ;  /* 0x0000ba00ff0e2b82 */ /* 0x008ee20000000800 */
[----:B------:R-:W-:Y:S01]  /*184a0*/  LOP3.LUT R12, R7, 0xfffffffc, RZ, 0xc0, !PT ;  /* 0xfffffffc070c7812 */ /* 0x000fe200078ec0ff */
[----:B----4-:R-:W-:Y:S01]  /*184b0*/  @P1 IMAD R0, R3, R2, RZ ;  /* 0x0000000203001224 */ /* 0x010fe200078e02ff */
[----:B------:R-:W-:Y:S01]  /*184c0*/  @!P6 CS2R R2, SRZ ;  /* 0x000000000002e805 */ /* 0x000fe2000001ff00 */
[----:B-12---:R-:W-:Y:S06]  /*184d0*/  @!P6 BRA `(.L_x_296) ;  /* 0x000000000020e947 */ /* 0x006fec0003800000 */
[----:B------:R-:W1:Y:S01]  /*184e0*/  S2UR UR4, SR_CTAID.Y ;  /* 0x00000000000479c3 */ /* 0x000e620000002600 */
[----:B------:R-:W-:Y:S01]  /*184f0*/  ULDC UR5, c[0x0][0x2c4] ;  /* 0x0000b10000057ab9 */ /* 0x000fe20000000800 */
[----:B------:R-:W-:Y:S01]  /*18500*/  PLOP3.LUT P3, PT, PT, PT, PT, 0x80, 0x0 ;  /* 0x000000000000781c */ /* 0x000fe20003f6f070 */
[----:B-1----:R-:W-:-:S04]  /*18510*/  UIMAD UR4, UR4, UR5, URZ ;  /* 0x00000005040472a4 */ /* 0x002fc8000f8e023f */
[----:B------:R-:W-:-:S04]  /*18520*/  USEL UR26, UR4, UR26, !UP0 ;  /* 0x0000001a041a7287 */ /* 0x000fc8000c000000 */
[----:B------:R-:W-:Y:S02]  /*18530*/  USHF.R.S32.HI UR4, URZ, 0x1f, UR26 ;  /* 0x0000001f3f047899 */ /* 0x000fe4000801141a */
[----:B------:R-:W-:-:S04]  /*18540*/  IMAD.U32 R2, RZ, RZ, UR26 ;  /* 0x0000001aff027e24 */ /* 0x000fc8000f8e00ff */
[----:B------:R-:W-:Y:S02]  /*18550*/  MOV R3, UR4 ;  /* 0x0000000400037c02 */ /* 0x000fe40008000f00 */
.L_x_296:
[----:B------:R-:W-:Y:S05]  /*18560*/  @P1 BRA `(.L_x_297) ;  /* 0x0000000000181947 */ /* 0x000fea0003800000 */
[----:B------:R-:W1:Y:S01]  /*18570*/  LDC R0, c[0x0][0x2c4] ;  /* 0x0000b100ff007b82 */ /* 0x000e620000000800 */
[----:B------:R-:W-:Y:S02]  /*18580*/  ISETP.NE.AND P1, PT, RZ, UR7, PT ;  /* 0x00000007ff007c0c */ /* 0x000fe4000bf25270 */
[----:B------:R-:W-:-:S05]  /*18590*/  MOV R9, 0x1 ;  /* 0x0000000100097802 */ /* 0x000fca0000000f00 */
[----:B------:R-:W2:Y:S08]  /*185a0*/  LDC R4, c[0x0][0x270] ;  /* 0x00009c00ff047b82 */ /* 0x000eb00000000800 */
[----:B-1----:R-:W2:Y:S02]  /*185b0*/  @P1 LDC R0, c[0x0][0x2e4] ;  /* 0x0000b900ff001b82 */ /* 0x002ea40000000800 */
[----:B--2---:R-:W-:-:S07]  /*185c0*/  IMAD R4, R0, R4, RZ ;  /* 0x0000000400047224 */ /* 0x004fce00078e02ff */
.L_x_297:
[----:B------:R-:W-:Y:S01]  /*185d0*/  BAR.SYNC.DEFER_BLOCKING 0x0 ;  /* 0x0000000000007b1d */ /* 0x000fe20000010000 */
[----:B------:R-:W-:Y:S01]  /*185e0*/  SHF.R.S32.HI R10, RZ, 0x2, R7 ;  /* 0x00000002ff0a7819 */ /* 0x000fe20000011407 */
[----:B------:R-:W-:Y:S01]  /*185f0*/  IMAD.IADD R17, R24, 0x1, -R12 ;  /* 0x0000000118117824 */ /* 0x000fe200078e0a0c */
[----:B------:R-:W-:Y:S01]  /*18600*/  IADD3 R7, -R5, R25, RZ ;  /* 0x0000001905077210 */ /* 0x000fe20007ffe1ff */
[----:B------:R-:W-:Y:S01]  /*18610*/  IMAD R4, R27, R4, RZ ;  /* 0x000000041b047224 */ /* 0x000fe200078e02ff */
[----:B------:R-:W-:-:S03]  /*18620*/  IADD3 R5, R10, 0x20, RZ ;  /* 0x000000200a057810 */ /* 0x000fc60007ffe0ff */
[----:B------:R-:W1:Y:S01]  /*18630*/  @P4 LDC R15, c[0x0][0x2e8] ;  /* 0x0000ba00ff0f4b82 */ /* 0x000e620000000800 */
[----:B------:R-:W2:Y:S01]  /*18640*/  @P4 MUFU.LG2 R12, R22 ;  /* 0x00000016000c4308 */ /* 0x000ea20000000c00 */
[----:B------:R-:W-:Y:S01]  /*18650*/  LOP3.LUT P6, RZ, R7, 0x3, RZ, 0xc0, !PT ;  /* 0x0000000307ff7812 */ /* 0x000fe200078cc0ff */
[----:B------:R-:W-:Y:S01]  /*18660*/  @P0 FMUL.FTZ R6, R6, 0.69314718246459960938 ;  /* 0x3f31721806060820 */ /* 0x000fe20000410000 */
[----:B------:R-:W-:Y:S01]  /*18670*/  ISETP.GE.AND P1, PT, R5, UR23, PT ;  /* 0x0000001705007c0c */ /* 0x000fe2000bf26270 */
[----:B------:R-:W-:Y:S01]  /*18680*/  IMAD.MOV.U32 R24, RZ, RZ, 0x7f800000 ;  /* 0x7f800000ff187424 */ /* 0x000fe200078e00ff */
[----:B------:R-:W-:Y:S01]  /*18690*/  SEL R5, R4, RZ, !P3 ;  /* 0x000000ff04057207 */ /* 0x000fe20005800000 */
[----:B------:R-:W-:Y:S01]  /*186a0*/  IMAD R4, R32, R9, RZ ;  /* 0x0000000920047224 */ /* 0x000fe200078e02ff */
[----:B------:R-:W4:Y:S01]  /*186b0*/  @P5 LDC R16, c[0x0][0x2e8] ;  /* 0x0000ba00ff105b82 */ /* 0x000f220000000800 */
[----:B------:R-:W5:Y:S01]  /*186c0*/  @P5 MUFU.LG2 R13, R21 ;  /* 0x00000015000d5308 */ /* 0x000f620000000c00 */
[----:B------:R-:W-:Y:S01]  /*186d0*/  @P0 FFMA.FTZ R24, R138, R11, R6 ;  /* 0x0000000b8a180223 */ /* 0x000fe20000010006 */
[----:B------:R-:W-:-:S02]  /*186e0*/  VIADD R7, R10, 0x40 ;  /* 0x000000400a077836 */ /* 0x000fc40000000000 */
[----:B------:R-:W-:Y:S01]  /*186f0*/  @P2 FMUL.FTZ R8, R8, 0.69314718246459960938 ;  /* 0x3f31721808082820 */ /* 0x000fe20000410000 */
[----:B------:R-:W-:Y:S01]  /*18700*/  IMAD R0, R26, R0, R5 ;  /* 0x000000001a007224 */ /* 0x000fe200078e0205 */
[----:B------:R-:W-:Y:S01]  /*18710*/  MOV R25, 0x7f800000 ;  /* 0x7f80000000197802 */ /* 0x000fe20000000f00 */
[----:B------:R-:W-:Y:S02]  /*18720*/  IMAD.SHL.U32 R6, R4, 0x80, RZ ;  /* 0x0000008004067824 */ /* 0x000fe400078e00ff */
[----:B---3--:R-:W-:Y:S01]  /*18730*/  @P2 FFMA.FTZ R25, R137, R14, R8 ;  /* 0x0000000e89192223 */ /* 0x008fe20000010008 */
[----:B------:R-:W-:Y:S01]  /*18740*/  ISETP.GE.AND P0, PT, R7, UR23, PT ;  /* 0x0000001707007c0c */ /* 0x000fe2000bf06270 */
[----:B------:R3:W3:Y:S01]  /*18750*/  LDS.128 R28, [R236+0x1800] ;  /* 0x00180000ec1c7984 */ /* 0x0006e20000000c00 */
[----:B--2---:R-:W-:Y:S01]  /*18760*/  @P4 FMUL.FTZ R4, R12, 0.69314718246459960938 ;  /* 0x3f3172180c044820 */ /* 0x004fe20000410000 */
[----:B------:R-:W-:Y:S01]  /*18770*/  IADD3 R14, P3, P2, R6, R2, R0 ;  /* 0x00000002060e7210 */ /* 0x000fe20007a7e000 */
[----:B------:R-:W-:Y:S01]  /*18780*/  BSSY B0, `(.L_x_298) ;  /* 0x0000034000007945 */ /* 0x000fe20003800000 */
[----:B------:R-:W-:-:S02]  /*18790*/  SHF.R.S32.HI R7, RZ, 0x1f, R6 ;  /* 0x0000001fff077819 */ /* 0x000fc40000011406 */
[----:B------:R-:W-:Y:S01]  /*187a0*/  SHF.R.S32.HI R0, RZ, 0x1f, R0 ;  /* 0x0000001fff007819 */ /* 0x000fe20000011400 */
[----:B-----5:R-:W-:Y:S01]  /*187b0*/  @P5 FMUL.FTZ R5, R13, 0.69314718246459960938 ;  /* 0x3f3172180d055820 */ /* 0x020fe20000410000 */
[----:B------:R-:W-:Y:S01]  /*187c0*/  MOV R22, 0x7f800000 ;  /* 0x7f80000000167802 */ /* 0x000fe20000000f00 */
[----:B-1----:R-:W-:Y:S01]  /*187d0*/  @P4 FFMA.FTZ R22, R76, R15, R4 ;  /* 0x0000000f4c164223 */ /* 0x002fe20000010004 */
[----:B------:R-:W-:Y:S02]  /*187e0*/  MOV R23, 0x7f800000 ;  /* 0x7f80000000177802 */ /* 0x000fe40000000f00 */
[----:B------:R-:W-:Y:S01]  /*187f0*/  SHF.L.U32 R15, R17, 0x3, RZ ;  /* 0x00000003110f7819 */ /* 0x000fe200000006ff */
[----:B----4-:R-:W-:Y:S01]  /*18800*/  @P5 FFMA.FTZ R23, R136, R16, R5 ;  /* 0x0000001088175223 */ /* 0x010fe20000010005 */
[----:B------:R-:W-:Y:S01]  /*18810*/  IADD3.X R8, R7, R3, R0, P3, P2 ;  /* 0x0000000307087210 */ /* 0x000fe20001fe4400 */
[----:B------:R-:W-:Y:S06]  /*18820*/  @P6 BRA `(.L_x_299) ;  /* 0x0000000000a46947 */ /* 0x000fec0003800000 */
[----:B------:R-:W2:Y:S01]  /*18830*/  LDL.LU R19, [R1+0x5c] ;  /* 0x00005c0001137983 */ /* 0x000ea20000300800 */
[----:B------:R-:W-:-:S04]  /*18840*/  SHF.R.S32.HI R0, RZ, 0x1f, R18 ;  /* 0x0000001fff007819 */ /* 0x000fc80000011412 */
[----:B------:R-:W-:-:S04]  /*18850*/  LEA.HI R0, R0, R18, RZ, 0x2 ;  /* 0x0000001200007211 */ /* 0x000fc800078f10ff */
[----:B------:R-:W-:-:S05]  /*18860*/  LOP3.LUT R0, R0, 0xffffffc, RZ, 0xc0, !PT ;  /* 0x0ffffffc00007812 */ /* 0x000fca00078ec0ff */
[----:B------:R-:W-:-:S04]  /*18870*/  IMAD.IADD R0, R18, 0x1, -R0 ;  /* 0x0000000112007824 */ /* 0x000fc800078e0a00 */
        /* <DEDUP_REMOVED lines=10> */
[----:B------:R-:W-:Y:S02]  /*18920*/  @!P5 IMAD R3, R3, R9, RZ ;  /* 0x000000090303d224 */ /* 0x000fe400078e02ff */
[C---:B------:R-:W-:Y:S02]  /*18930*/  @!P6 IADD3 R2, P2, R0.reuse, R14, RZ ;  /* 0x0000000e0002e210 */ /* 0x040fe40007f5e0ff */
[----:B------:R-:W2:Y:S02]  /*18940*/  @!P5 LDC.64 R16, c[0x0][0x2b0] ;  /* 0x0000ac00ff10db82 */ /* 0x000ea40000000a00 */
[----:B------:R-:W-:-:S06]  /*18950*/  @!P6 LEA.HI.X.SX32 R0, R0, R8, 0x1, P2 ;  /* 0x000000080000e211 */ /* 0x000fcc00010f0eff */
[----:B------:R-:W4:Y:S01]  /*18960*/  @!P4 LDC.64 R20, c[0x0][0x2b0] ;  /* 0x0000ac00ff14cb82 */ /* 0x000f220000000a00 */
[----:B-1----:R-:W-:-:S07]  /*18970*/  @!P6 LEA R12, P2, R2, R6, 0x2 ;  /* 0x00000006020ce211 */ /* 0x002fce00078410ff */
[----:B------:R-:W1:Y:S01]  /*18980*/  @!P3 LDC.64 R18, c[0x0][0x2b0] ;  /* 0x0000ac00ff12bb82 */ /* 0x000e620000000a00 */
[----:B------:R-:W-:Y:S01]  /*18990*/  @!P6 LEA.HI.X R13, R2, R7, R0, 0x2, P2 ;  /* 0x00000007020de211 */ /* 0x000fe200010f1400 */
[----:B------:R-:W-:Y:S01]  /*189a0*/  @!P4 IMAD R2, R4, R9, RZ ;  /* 0x000000090402c224 */ /* 0x000fe200078e02ff */
[----:B------:R-:W-:-:S03]  /*189b0*/  @!P5 IADD3 R0, P2, R3, R14, RZ ;  /* 0x0000000e0300d210 */ /* 0x000fc60007f5e0ff */
[----:B------:R1:W-:Y:S01]  /*189c0*/  @!P6 STG.E desc[UR28][R12.64], R24 ;  /* 0x000000180c00e986 */ /* 0x0003e2000c10191c */
[----:B------:R-:W-:Y:S02]  /*189d0*/  @!P5 LEA.HI.X.SX32 R3, R3, R8, 0x1, P2 ;  /* 0x000000080303d211 */ /* 0x000fe400010f0eff */
[----:B--2---:R-:W-:-:S04]  /*189e0*/  @!P5 LEA R6, P2, R0, R16, 0x2 ;  /* 0x000000100006d211 */ /* 0x004fc800078410ff */
[----:B------:R-:W-:Y:S01]  /*189f0*/  @!P5 LEA.HI.X R7, R0, R17, R3, 0x2, P2 ;  /* 0x000000110007d211 */ /* 0x000fe200010f1403 */
[----:B------:R-:W-:Y:S01]  /*18a00*/  @!P3 IMAD R3, R5, R9, RZ ;  /* 0x000000090503b224 */ /* 0x000fe200078e02ff */
[----:B------:R-:W-:-:S03]  /*18a10*/  @!P4 IADD3 R0, P2, R2, R14, RZ ;  /* 0x0000000e0200c210 */ /* 0x000fc60007f5e0ff */
[----:B------:R2:W-:Y:S01]  /*18a20*/  @!P5 STG.E desc[UR28][R6.64], R25 ;  /* 0x000000190600d986 */ /* 0x0005e2000c10191c */
[----:B------:R-:W-:Y:S02]  /*18a30*/  @!P4 LEA.HI.X.SX32 R2, R2, R8, 0x1, P2 ;  /* 0x000000080202c211 */ /* 0x000fe400010f0eff */
[----:B----4-:R-:W-:-:S04]  /*18a40*/  @!P4 LEA R4, P2, R0, R20, 0x2 ;  /* 0x000000140004c211 */ /* 0x010fc800078410ff */
[----:B------:R-:W-:Y:S02]  /*18a50*/  @!P4 LEA.HI.X R5, R0, R21, R2, 0x2, P2 ;  /* 0x000000150005c211 */ /* 0x000fe400010f1402 */
[----:B------:R-:W-:-:S03]  /*18a60*/  @!P3 IADD3 R0, P2, R3, R14, RZ ;  /* 0x0000000e0300b210 */ /* 0x000fc60007f5e0ff */
[----:B------:R2:W-:Y:S01]  /*18a70*/  @!P4 STG.E desc[UR28][R4.64], R23 ;  /* 0x000000170400c986 */ /* 0x0005e2000c10191c */
[----:B------:R-:W-:Y:S02]  /*18a80*/  @!P3 LEA.HI.X.SX32 R3, R3, R8, 0x1, P2 ;  /* 0x000000080303b211 */ /* 0x000fe400010f0eff */
[----:B-1----:R-:W-:-:S04]  /*18a90*/  @!P3 LEA R2, P2, R0, R18, 0x2 ;  /* 0x000000120002b211 */ /* 0x002fc800078410ff */
[----:B------:R-:W-:-:S05]  /*18aa0*/  @!P3 LEA.HI.X R3, R0, R19, R3, 0x2, P2 ;  /* 0x000000130003b211 */ /* 0x000fca00010f1403 */
[----:B------:R2:W-:Y:S04]  /*18ab0*/  @!P3 STG.E desc[UR28][R2.64], R22 ;  /* 0x000000160200b986 */ /* 0x0005e8000c10191c */
.L_x_299:
[----:B------:R-:W-:Y:S05]  /*18ac0*/  BSYNC B0 ;  /* 0x0000000000007941 */ /* 0x000fea0003800000 */
.L_x_298:
[----:B--2---:R-:W-:Y:S01]  /*18ad0*/  SHF.R.S32.HI R3, RZ, 0x1f, R15 ;  /* 0x0000001fff037819 */ /* 0x004fe2000001140f */
[C---:B------:R-:W-:Y:S01]  /*18ae0*/  VIADD R0, R10.reuse, 0x60 ;  /* 0x000000600a007836 */ /* 0x040fe20000000000 */
[----:B------:R-:W-:Y:S01]  /*18af0*/  IADD3 R2, P3, R15, UR8, RZ ;  /* 0x000000080f027c10 */ /* 0x000fe2000ff7e0ff */
[----:B------:R-:W-:Y:S01]  /*18b00*/  ULDC.64 UR4, c[0x0][0x2a0] ;  /* 0x0000a80000047ab9 */ /* 0x000fe20000000a00 */
[----:B------:R1:W2:Y:S01]  /*18b10*/  LDS.128 R12, [R236] ;  /* 0x00000000ec0c7984 */ /* 0x0002a20000000c00 */
[----:B------:R-:W-:Y:S01]  /*18b20*/  SHF.R.S32.HI R5, RZ, 0x1f, R26 ;  /* 0x0000001fff057819 */ /* 0x000fe2000001141a */
[----:B------:R-:W-:Y:S01]  /*18b30*/  IMAD.U32 R4, RZ, RZ, UR27 ;  /* 0x0000001bff047e24 */ /* 0x000fe2000f8e00ff */
[----:B------:R-:W-:Y:S01]  /*18b40*/  IADD3.X R3, R3, UR6, RZ, P3, !PT ;  /* 0x0000000603037c10 */ /* 0x000fe20009ffe4ff */
[----:B------:R-:W-:Y:S01]  /*18b50*/  BSSY B0, `(.L_x_300) ;  /* 0x0000014000007945 */ /* 0x000fe20003800000 */
[----:B------:R-:W-:Y:S02]  /*18b60*/  ISETP.GE.AND P3, PT, R10, UR23, PT ;  /* 0x000000170a007c0c */ /* 0x000fe4000bf66270 */
[----:B------:R-:W-:Y:S01]  /*18b70*/  ISETP.GE.AND P2, PT, R0, UR23, PT ;  /* 0x0000001700007c0c */ /* 0x000fe2000bf46270 */
[----:B------:R-:W-:Y:S01]  /*18b80*/  IMAD R0, R5, UR4, RZ ;  /* 0x0000000405007c24 */ /* 0x000fe2000f8e02ff */
[----:B------:R-:W-:Y:S01]  /*18b90*/  SHF.R.S32.HI R11, RZ, 0x1f, R10 ;  /* 0x0000001fff0b7819 */ /* 0x000fe2000001140a */
[----:B------:R-:W-:-:S04]  /*18ba0*/  IMAD.WIDE.U32 R6, R26, UR4, R2 ;  /* 0x000000041a067c25 */ /* 0x000fc8000f8e0002 */
[----:B------:R-:W-:Y:S02]  /*18bb0*/  IMAD R0, R26, UR5, R0 ;  /* 0x000000051a007c24 */ /* 0x000fe4000f8e0200 */
[----:B------:R-:W-:-:S04]  /*18bc0*/  IMAD.WIDE R2, R4, 0x80, R10 ;  /* 0x0000008004027825 */ /* 0x000fc800078e020a */
[----:B------:R-:W-:Y:S01]  /*18bd0*/  IMAD.IADD R5, R7, 0x1, R0 ;  /* 0x0000000107057824 */ /* 0x000fe200078e0200 */
[----:B------:R-:W-:Y:S06]  /*18be0*/  @P3 BRA `(.L_x_301) ;  /* 0x0000000000283947 */ /* 0x000fec0003800000 */
        /* <DEDUP_REMOVED lines=10> */
.L_x_301:
[----:B------:R-:W-:Y:S05]  /*18c90*/  BSYNC B0 ;  /* 0x0000000000007941 */ /* 0x000fea0003800000 */
.L_x_300:
[----:B--2-4-:R2:W4:Y:S01]  /*18ca0*/  LDS.128 R12, [R236+0x800] ;  /* 0x00080000ec0c7984 */ /* 0x0145220000000c00 */
        /* <DEDUP_REMOVED lines=14> */
[----:B----4-:R4:W-:Y:S02]  /*18d90*/  STG.E.128 desc[UR28][R10.64], R12 ;  /* 0x0000000c0a007986 */ /* 0x0109e4000c101d1c */
.L_x_303:
[----:B------:R-:W-:Y:S05]  /*18da0*/  BSYNC B0 ;  /* 0x0000000000007941 */ /* 0x000fea0003800000 */
.L_x_302:
[----:B----4-:R4:W1:Y:S01]  /*18db0*/  LDS.128 R12, [R236+0x1000] ;  /* 0x00100000ec0c7984 */ /* 0x0108620000000c00 */
        /* <DEDUP_REMOVED lines=14> */
[----:B-1----:R1:W-:Y:S02]  /*18ea0*/  STG.E.128 desc[UR28][R10.64], R12 ;  /* 0x0000000c0a007986 */ /* 0x0023e4000c101d1c */
.L_x_305:
[----:B------:R-:W-:Y:S05]  /*18eb0*/  BSYNC B0 ;  /* 0x0000000000007941 */ /* 0x000fea0003800000 */
.L_x_304:
        /* <DEDUP_REMOVED lines=13> */
[----:B---3--:R-:W-:Y:S01]  /*18f90*/  STG.E.128 desc[UR28][R2.64], R28 ;  /* 0x0000001c02007986 */ /* 0x008fe2000c101d1c */
[----:B------:R-:W-:Y:S05]  /*18fa0*/  EXIT ;  /* 0x000000000000794d */ /* 0x000fea0003800000 */
.L_x_284:
[----:B------:R-:W-:Y:S01]  /*18fb0*/  ULDC.U8 UR7, c[0x0][0x3d9] ;  /* 0x0000f64000077ab9 */ /* 0x000fe20000000000 */
[----:B------:R-:W-:Y:S01]  /*18fc0*/  UISETP.NE.AND UP0, UPT, UR26, -0x1, UPT ;  /* 0xffffffff1a00788c */ /* 0x000fe2000bf05270 */
[----:B------:R-:W-:Y:S01]  /*18fd0*/  LEA.HI R4, R46, R57, RZ, 0x2 ;  /* 0x000000392e047211 */ /* 0x000fe200078f10ff */
[----:B------:R-:W-:Y:S01]  /*18fe0*/  UISETP.NE.AND UP3, UPT, UR7, URZ, UPT ;  /* 0x0000003f0700728c */ /* 0x000fe2000bf65270 */
[----:B------:R-:W-:Y:S01]  /*18ff0*/  LOP3.LUT P3, RZ, R57, 0x3, RZ, 0xc0, !PT ;  /* 0x0000000339ff7812 */ /* 0x000fe2000786c0ff */
[----:B------:R-:W-:Y:S01]  /*19000*/  UIADD3 UR15, -UR14, UR15, URZ ;  /* 0x0000000f0e0f7290 */ /* 0x000fe2000fffe13f */
[----:B------:R-:W-:Y:S01]  /*19010*/  LOP3.LUT R0, R4, 0x1ffffffc, RZ, 0xc0, !PT ;  /* 0x1ffffffc04007812 */ /* 0x000fe200078ec0ff */
[----:B------:R-:W-:Y:S01]  /*19020*/  BSSY B0, `(.L_x_306) ;  /* 0x000004a000007945 */ /* 0x000fe20003800000 */
[----:B------:R-:W-:-:S03]  /*19030*/  SHF.R.S32.HI R4, RZ, 0x2, R4 ;  /* 0x00000002ff047819 */ /* 0x000fc60000011404 */
[----:B------:R-:W-:Y:S01]  /*19040*/  IMAD.IADD R0, R57, 0x1, -R0 ;  /* 0x0000000139007824 */ /* 0x000fe200078e0a00 */
[----:B------:R-:W-:Y:S01]  /*19050*/  @!UP0 USHF.R.S32.HI UR11, URZ, 0x1f, UR17 ;  /* 0x0000001f3f0b8899 */ /* 0x000fe20008011411 */
[----:B------:R-:W-:Y:S01]  /*19060*/  ISETP.GE.AND P4, PT, R4, UR15, PT ;  /* 0x0000000f04007c0c */ /* 0x000fe2000bf86270 */
[----:B------:R-:W-:Y:S01]  /*19070*/  @UP3 ULDC.64 UR4, c[0x0][0x2c0] ;  /* 0x0000b00000043ab9 */ /* 0x000fe20000000a00 */
[----:B------:R-:W-:Y:S01]  /*19080*/  @UP0 ULDC.64 UR8, c[0x0][0x298] ;  /* 0x0000a60000080ab9 */ /* 0x000fe20000000a00 */
[----:B------:R-:W-:Y:S01]  /*19090*/  @UP3 UIMAD UR10, UR5, UR4, URZ ;  /* 0x00000004050a32a4 */ /* 0x000fe2000f8e023f */
[----:B------:R-:W-:Y:S01]  /*190a0*/  IMAD.SHL.U32 R0, R0, 0x8, RZ ;  /* 0x0000000800007824 */ /* 0x000fe200078e00ff */
[----:B------:R-:W-:Y:S01]  /*190b0*/  @UP0 UIMAD.WIDE.U32 UR12, UR26, UR8, URZ ;  /* 0x000000081a0c02a5 */ /* 0x000fe2000f8e003f */
[----:B------:R-:W-:Y:S01]  /*190c0*/  SHF.R.S32.HI R5, RZ, 0x1f, R4 ;  /* 0x0000001fff057819 */ /* 0x000fe20000011404 */
[----:B------:R-:W-:Y:S01]  /*190d0*/  @!UP0 ULDC.64 UR4, c[0x0][0x290] ;  /* 0x0000a40000048ab9 */ /* 0x000fe20000000a00 */
[C---:B------:R-:W-:Y:S01]  /*190e0*/  VIADD R14, R4.reuse, 0x20 ;  /* 0x00000020040e7836 */ /* 0x040fe20000000000 */
[----:B------:R-:W-:Y:S01]  /*190f0*/  @!UP0 UIMAD UR8, UR11, UR4, URZ ;  /* 0x000000040b0882a4 */ /* 0x000fe2000f8e023f */
[C---:B------:R-:W-:Y:S01]  /*19100*/  VIADD R15, R4.reuse, 0x40 ;  /* 0x00000040040f7836 */ /* 0x040fe20000000000 */
[----:B------:R-:W-:Y:S01]  /*19110*/  @!UP0 UIMAD.WIDE.U32 UR18, UR17, UR4, URZ ;  /* 0x00000004111282a5 */ /* 0x000fe2000f8e003f */
[C---:B------:R-:W-:Y:S01]  /*19120*/  VIADD R16, R4.reuse, 0x60 ;  /* 0x0000006004107836 */ /* 0x040fe20000000000 */
[----:B------:R-:W-:Y:S01]  /*19130*/  @UP0 UIMAD UR9, UR26, UR9, UR13 ;  /* 0x000000091a0902a4 */ /* 0x000fe2000f8e020d */
[----:B------:R-:W-:Y:S01]  /*19140*/  ISETP.GE.OR P6, PT, R4, UR15, P3 ;  /* 0x0000000f04007c0c */ /* 0x000fe20009fc6670 */
[----:B------:R-:W-:Y:S01]  /*19150*/  @!UP0 UIMAD UR13, UR17, UR5, UR8 ;  /* 0x00000005110d82a4 */ /* 0x000fe2000f8e0208 */
[----:B------:R-:W-:Y:S01]  /*19160*/  ISETP.GE.AND P2, PT, R15, UR15, PT ;  /* 0x0000000f0f007c0c */ /* 0x000fe2000bf46270 */
[----:B------:R-:W-:Y:S01]  /*19170*/  ULDC.U8 UR11, c[0x0][0x3d8] ;  /* 0x0000f600000b7ab9 */ /* 0x000fe20000000000 */
[----:B------:R-:W-:Y:S01]  /*19180*/  @!UP0 UMOV UR12, UR18 ;  /* 0x00000012000c8c82 */ /* 0x000fe20008000000 */
[----:B------:R-:W-:Y:S01]  /*19190*/  @!UP0 UIADD3 UR9, UR19, UR13, URZ ;  /* 0x0000000d13098290 */ /* 0x000fe2000fffe03f */
[----:B------:R-:W-:Y:S01]  /*191a0*/  IADD3 R2, P0, R0, UR12, RZ ;  /* 0x0000000c00027c10 */ /* 0x000fe2000ff1e0ff */
[----:B------:R-:W-:Y:S01]  /*191b0*/  UISETP.NE.AND UP0, UPT, UR11, URZ, !UP3 ;  /* 0x0000003f0b00728c */ /* 0x000fe2000df05270 */
[----:B------:R-:W-:Y:S01]  /*191c0*/  ISETP.GE.AND P1, PT, R16, UR15, PT ;  /* 0x0000000f10007c0c */ /* 0x000fe2000bf26270 */
[----:B------:R-:W-:Y:S01]  /*191d0*/  UISETP.NE.AND UP2, UPT, UR11, URZ, UPT ;  /* 0x0000003f0b00728c */ /* 0x000fe2000bf45270 */
[----:B------:R-:W-:Y:S01]  /*191e0*/  ISETP.GE.OR P5, PT, R14, UR15, P3 ;  /* 0x0000000f0e007c0c */ /* 0x000fe20009fa6670 */
[----:B------:R-:W-:Y:S01]  /*191f0*/  USHF.R.S32.HI UR8, URZ, 0x1f, UR16 ;  /* 0x0000001f3f087899 */ /* 0x000fe20008011410 */
[----:B------:R-:W-:Y:S01]  /*19200*/  LEA.HI.X.SX32 R3, R0, UR9, 0x1, P0 ;  /* 0x0000000900037c11 */ /* 0x000fe200080f0eff */
[----:B------:R-:W-:Y:S01]  /*19210*/  UISETP.EQ.AND UP2, UPT, UR7, URZ, UP2 ;  /* 0x0000003f0700728c */ /* 0x000fe20009742270 */
[----:B------:R-:W-:Y:S01]  /*19220*/  ISETP.GE.AND P0, PT, R14, UR15, PT ;  /* 0x0000000f0e007c0c */ /* 0x000fe2000bf06270 */
[----:B------:R-:W-:Y:S01]  /*19230*/  ULDC.64 UR4, c[0x0][0x2a0] ;  /* 0x0000a80000047ab9 */ /* 0x000fe20000000a00 */
[----:B------:R-:W-:Y:S01]  /*19240*/  @!UP3 ULDC UR7, c[0x0][0x2c4] ;  /* 0x0000b1000007bab9 */ /* 0x000fe20000000800 */
[----:B------:R-:W-:Y:S01]  /*19250*/  UISETP.NE.OR UP1, UPT, UR26, -0x1, !UP2 ;  /* 0xffffffff1a00788c */ /* 0x000fe2000d725670 */
[----:B------:R-:W-:Y:S01]  /*19260*/  IMAD.U32 R8, RZ, RZ, UR4 ;  /* 0x00000004ff087e24 */ /* 0x000fe2000f8e00ff */
[----:B------:R-:W-:Y:S01]  /*19270*/  UIMAD UR8, UR8, UR4, URZ ;  /* 0x00000004080872a4 */ /* 0x000fe2000f8e023f */
[----:B------:R-:W-:Y:S01]  /*19280*/  @UP0 ULDC UR7, c[0x0][0x2e4] ;  /* 0x0000b90000070ab9 */ /* 0x000fe20000000800 */
[----:B------:R-:W-:Y:S01]  /*19290*/  @UP3 UMOV UR9, 0x1 ;  /* 0x0000000100093882 */ /* 0x000fe20000000000 */
[----:B------:R-:W-:Y:S01]  /*192a0*/  @!UP3 UIMAD UR9, UR7, UR6, URZ ;  /* 0x000000060709b2a4 */ /* 0x000fe2000f8e023f */
[----:B------:R-:W-:Y:S01]  /*192b0*/  IMAD.WIDE.U32 R8, R8, UR16, R2 ;  /* 0x0000001008087c25 */ /* 0x000fe2000f8e0002 */
[----:B------:R-:W-:-:S02]  /*192c0*/  UIMAD UR5, UR16, UR5, UR8 ;  /* 0x00000005100572a4 */ /* 0x000fc4000f8e0208 */
[----:B------:R-:W-:Y:S01]  /*192d0*/  UIMAD UR9, UR17, UR9, URZ ;  /* 0x00000009110972a4 */ /* 0x000fe2000f8e023f */
[----:B------:R-:W-:Y:S01]  /*192e0*/  IMAD.U32 R2, RZ, RZ, UR27 ;  /* 0x0000001bff027e24 */ /* 0x000fe2000f8e00ff */
[----:B------:R-:W-:Y:S01]  /*192f0*/  @UP2 ULDC UR8, c[0x0][0x2c4] ;  /* 0x0000b10000082ab9 */ /* 0x000fe20000000800 */
[----:B------:R-:W-:Y:S01]  /*19300*/  @UP3 ULDC UR4, c[0x0][0x2c0] ;  /* 0x0000b00000043ab9 */ /* 0x000fe20000000800 */
[----:B------:R-:W-:Y:S01]  /*19310*/  @!UP1 UIMAD UR26, UR17, UR8, URZ ;  /* 0x00000008111a92a4 */ /* 0x000fe2000f8e023f */
[----:B------:R-:W-:Y:S01]  /*19320*/  VIADD R7, R9, UR5 ;  /* 0x0000000509077c36 */ /* 0x000fe20008000000 */
[----:B------:R-:W-:Y:S01]  /*19330*/  USEL UR9, UR9, URZ, !UP2 ;  /* 0x0000003f09097287 */ /* 0x000fe2000d000000 */
[----:B------:R-:W-:Y:S01]  /*19340*/  IMAD.WIDE R2, R2, 0x80, R4 ;  /* 0x0000008002027825 */ /* 0x000fe200078e0204 */
[----:B------:R-:W-:Y:S01]  /*19350*/  @!UP3 UMOV UR4, 0x1 ;  /* 0x000000010004b882 */ /* 0x000fe20000000000 */
[----:B------:R-:W-:Y:S01]  /*19360*/  @!UP3 UMOV UR10, UR7 ;  /* 0x00000007000abc82 */ /* 0x000fe20008000000 */
[----:B------:R-:W-:-:S02]  /*19370*/  UIMAD UR14, UR14, UR4, URZ ;  /* 0x000000040e0e72a4 */ /* 0x000fc4000f8e023f */
[----:B------:R-:W-:Y:S01]  /*19380*/  UIMAD UR10, UR16, UR10, UR9 ;  /* 0x0000000a100a72a4 */ /* 0x000fe2000f8e0209 */
[----:B------:R-:W-:Y:S01]  /*19390*/  @!UP2 UMOV UR12, URZ ;  /* 0x0000003f000cac82 */ /* 0x000fe20008000000 */
[----:B------:R-:W-:Y:S01]  /*193a0*/  @UP2 UMOV UR12, UR26 ;  /* 0x0000001a000c2c82 */ /* 0x000fe20008000000 */
[----:B------:R-:W-:Y:S01]  /*193b0*/  @!UP2 UMOV UR13, URZ ;  /* 0x0000003f000dac82 */ /* 0x000fe20008000000 */
[----:B------:R-:W-:Y:S02]  /*193c0*/  @UP2 USHF.R.S32.HI UR13, URZ, 0x1f, UR26 ;  /* 0x0000001f3f0d2899 */ /* 0x000fe4000801141a */
[----:B------:R-:W-:Y:S02]  /*193d0*/  USHF.R.S32.HI UR8, URZ, 0x1f, UR14 ;  /* 0x0000001f3f087899 */ /* 0x000fe4000801140e */
[----:B------:R-:W-:Y:S02]  /*193e0*/  USHF.R.S32.HI UR6, URZ, 0x1f, UR10 ;  /* 0x0000001f3f067899 */ /* 0x000fe4000801140a */
[----:B------:R-:W-:-:S04]  /*193f0*/  UIADD3 UR9, UP1, UP0, UR14, UR12, UR10 ;  /* 0x0000000c0e097290 */ /* 0x000fc8000f83e00a */
        /* <DEDUP_REMOVED lines=12> */
.L_x_307:
[----:B------:R-:W-:Y:S05]  /*194c0*/  BSYNC B0 ;  /* 0x0000000000007941 */ /* 0x000fea0003800000 */
.L_x_306:
        /* <DEDUP_REMOVED lines=17> */
.L_x_309:
[----:B------:R-:W-:Y:S05]  /*195e0*/  BSYNC B0 ;  /* 0x0000000000007941 */ /* 0x000fea0003800000 */
.L_x_308:
        /* <DEDUP_REMOVED lines=15> */
.L_x_311:
[----:B------:R-:W-:Y:S05]  /*196e0*/  BSYNC B0 ;  /* 0x0000000000007941 */ /* 0x000fea0003800000 */
.L_x_310:
        /* <DEDUP_REMOVED lines=14> */
.L_x_313:
[----:B------:R-:W-:Y:S05]  /*197d0*/  BSYNC B0 ;  /* 0x0000000000007941 */ /* 0x000fea0003800000 */
.L_x_312:
[----:B------:R-:W-:Y:S04]  /*197e0*/  BSSY B0, `(.L_x_314) ;  /* 0x000000a000007945 */ /* 0x000fe80003800000 */
[----:B------:R-:W-:Y:S05]  /*197f0*/  @P6 BRA `(.L_x_315) ;  /* 0x0000000000206947 */ /* 0x000fea0003800000 */
[----:B------:R-:W-:Y:S01]  /*19800*/  IMAD R4, R4, UR4, RZ ;  /* 0x0000000404047c24 */ /* 0x000fe2000f8e02ff */
[----:B------:R-:W-:-:S04]  /*19810*/  ULDC.64 UR6, c[0x0][0x2b0] ;  /* 0x0000ac0000067ab9 */ /* 0x000fc80000000a00 */
[----:B------:R-:W-:-:S04]  /*19820*/  IADD3 R0, P0, R4, UR9, RZ ;  /* 0x0000000904007c10 */ /* 0x000fc8000ff1e0ff */
[----:B------:R-:W-:Y:S02]  /*19830*/  LEA.HI.X.SX32 R4, R4, UR8, 0x1, P0 ;  /* 0x0000000804047c11 */ /* 0x000fe400080f0eff */
[----:B-1----:R-:W-:-:S04]  /*19840*/  LEA R2, P0, R0, UR6, 0x2 ;  /* 0x0000000600027c11 */ /* 0x002fc8000f8010ff */
[----:B------:R-:W-:Y:S01]  /*19850*/  LEA.HI.X R3, R0, UR7, R4, 0x2, P0 ;  /* 0x0000000700037c11 */ /* 0x000fe200080f1404 */
[----:B------:R-:W-:-:S05]  /*19860*/  IMAD.MOV.U32 R0, RZ, RZ, 0x7f800000 ;  /* 0x7f800000ff007424 */ /* 0x000fca00078e00ff */
[----:B------:R1:W-:Y:S03]  /*19870*/  STG.E desc[UR28][R2.64], R0 ;  /* 0x0000000002007986 */ /* 0x0003e6000c10191c */
.L_x_315:
[----:B------:R-:W-:Y:S05]  /*19880*/  BSYNC B0 ;  /* 0x0000000000007941 */ /* 0x000fea0003800000 */
.L_x_314:
        /* <DEDUP_REMOVED lines=10> */
.L_x_317:
[----:B------:R-:W-:Y:S05]  /*19930*/  BSYNC B0 ;  /* 0x0000000000007941 */ /* 0x000fea0003800000 */
.L_x_316:
        /* <DEDUP_REMOVED lines=10> */
.L_x_319:
[----:B------:R-:W-:Y:S05]  /*199e0*/  BSYNC B0 ;  /* 0x0000000000007941 */ /* 0x000fea0003800000 */
.L_x_318:
        /* <DEDUP_REMOVED lines=10> */
.L_x_320:
        /* <DEDUP_REMOVED lines=15> */
.L_x_723:


//--------------------- .text._ZN5flash16flash_fwd_kernelI23Flash_fwd_kernel_traitsILi32ELi128ELi128ELi4ELb0ELb0EN7cutlass10bfloat16_tE19Flash_kernel_traitsILi32ELi128ELi128ELi4ES3_EELb0ELb1ELb0ELb0ELb0ELb1ELb1ELb0EEEvNS_16Flash_fwd_paramsE --------------------------
	.section	.text._ZN5flash16flash_fwd_kernelI23Flash_fwd_kernel_traitsILi32ELi128ELi128ELi4ELb0ELb0EN7cutlass10bfloat16_tE19Flash_kernel_traitsILi32ELi128ELi128ELi4ES3_EELb0ELb1ELb0ELb0ELb0ELb1ELb1ELb0EEEvNS_16Flash_fwd_paramsE,"ax",@progbits
	.align	128
        .global         _ZN5flash16flash_fwd_kernelI23Flash_fwd_kernel_traitsILi32ELi128ELi128ELi4ELb0ELb0EN7cutlass10bfloat16_tE19Flash_kernel_traitsILi32ELi128ELi128ELi4ES3_EELb0ELb1ELb0ELb0ELb0ELb1ELb1ELb0EEEvNS_16Flash_fwd_paramsE
        .type           _ZN5flash16flash_fwd_kernelI23Flash_fwd_kernel_traitsILi32ELi128ELi128ELi4ELb0ELb0EN7cutlass10bfloat16_tE19Flash_kernel_traitsILi32ELi128ELi128ELi4ES3_EELb0ELb1ELb0ELb0ELb0ELb1ELb1ELb0EEEvNS_16Flash_fwd_paramsE,@function
        .size           _ZN5flash16flash_fwd_kernelI23Flash_fwd_kernel_traitsILi32ELi128ELi128ELi4ELb0ELb0EN7cutlass10bfloat16_tE19Flash_kernel_traitsILi32ELi128ELi128ELi4ES3_EELb0ELb1ELb0ELb0ELb0ELb1ELb1ELb0EEEvNS_16Flash_fwd_paramsE,(.L_x_724 - _ZN5flash16flash_fwd_kernelI23Flash_fwd_kernel_traitsILi32ELi128ELi128ELi4ELb0ELb0EN7cutlass10bfloat16_tE19Flash_kernel_traitsILi32ELi128ELi128ELi4ES3_EELb0ELb1ELb0ELb0ELb0ELb1ELb1ELb0EEEvNS_16Flash_fwd_paramsE)
        .other          _ZN5flash16flash_fwd_kernelI23Flash_fwd_kernel_traitsILi32ELi128ELi128ELi4ELb0ELb0EN7cutlass10bfloat16_tE19Flash_kernel_traitsILi32ELi128ELi128ELi4ES3_EELb0ELb1ELb0ELb0ELb0ELb1ELb1ELb0EEEvNS_16Flash_fwd_paramsE,@"STO_CUDA_ENTRY STV_DEFAULT"
_ZN5flash16flash_fwd_kernelI23Flash_fwd_kernel_traitsILi32ELi128ELi128ELi4ELb0ELb0EN7cutlass10bfloat16_tE19Flash_kernel_traitsILi32ELi128ELi128ELi4ES3_EELb0ELb1ELb0ELb0ELb0ELb1ELb1ELb0EEEvNS_16Flash_fwd_paramsE:
.text._ZN5flash16flash_fwd_kernelI23Flash_fwd_kernel_traitsILi32ELi128ELi128ELi4ELb0ELb0EN7cutlass10bfloat16_tE19Flash_kernel_traitsILi32ELi128ELi128ELi4ES3_EELb0ELb1ELb0ELb0ELb0ELb1ELb1ELb0EEEvNS_16Flash_fwd_paramsE:
        /* <DEDUP_REMOVED lines=40> */
.L_x_321:
[----:B------:R-:W1:Y:S02]  /*0280*/  LDC R4, c[0x0][0x2c8] ;  /* 0x0000b200ff047b82 */ /* 0x000e640000000800 */
.L_x_322:
        /* <DEDUP_REMOVED lines=31> */
[----:B------:R-:W-:Y:S01]  /*0480*/  ISETP.NE.AND P0, PT, R11, -0x1, PT ;  /* 0xffffffff0b00780c */ /* 0x000fe20003f05270 */
[----:B------:R-:W-:Y:S01]  /*0490*/  IMAD.IADD R28, R113, 0x1, -R143 ;  /* 0x00000001711c7824 */ /* 0x000fe200078e0a8f */
[----:B------:R-:W-:Y:S01]  /*04a0*/  IABS R3, R24 ;  /* 0x0000001800037213 */ /* 0x000fe20000000000 */
[----:B------:R-:W-:Y:S01]  /*04b0*/  ULDC.64 UR4, c[0x0][0x258] ;  /* 0x0000960000047ab9 */ /* 0x000fe20000000a00 */
[----:B------:R-:W-:Y:S02]  /*04c0*/  SHF.R.S32.HI R38, RZ, 0x1f, R140 ;  /* 0x0000001fff267819 */ /* 0x000fe4000001148c */
[----:B------:R-:W-:Y:S02]  /*04d0*/  IADD3 R170, R233, -0x1, RZ ;  /* 0xffffffffe9aa7810 */ /* 0x000fe40007ffe0ff */
[----:B------:R-:W-:Y:S02]  /*04e0*/  LEA.HI R18, R38, R140, RZ, 0x2 ;  /* 0x0000008c26127211 */ /* 0x000fe400078f10ff */
[----:B------:R-:W-:Y:S01]  /*04f0*/  ISETP.NE.AND P1, PT, R13, -0x1, PT ;  /* 0xffffffff0d00780c */ /* 0x000fe20003f25270 */
[----:B------:R-:W-:Y:S01]  /*0500*/  IMAD R22, R170, -0x80, R112 ;  /* 0xffffff80aa167824 */ /* 0x000fe200078e0270 */
[----:B------:R-:W-:Y:S01]  /*0510*/  SHF.R.S32.HI R2, RZ, 0x2, R18 ;  /* 0x00000002ff027819 */ /* 0x000fe20000011412 */
[----:B--2---:R-:W2:Y:S03]  /*0520*/  @!P0 LDC.64 R6, c[0x0][0x228] ;  /* 0x00008a00ff068b82 */ /* 0x004ea60000000a00 */
[C---:B------:R-:W-:Y:S01]  /*0530*/  ISETP.GE.AND P5, PT, R2.reuse, R22, PT ;  /* 0x000000160200720c */ /* 0x040fe20003fa6270 */
[----:B------:R-:W-:-:S04]  /*0540*/  VIADD R30, R2, 0x20 ;  /* 0x00000020021e7836 */ /* 0x000fc80000000000 */
[----:B------:R-:W3:Y:S01]  /*0550*/  @P0 LDC.64 R14, c[0x0][0x240] ;  /* 0x00009000ff0e0b82 */ /* 0x000ee20000000a00 */
[----:B-1----:R-:W-:Y:S02]  /*0560*/  IABS R0, R20 ;  /* 0x0000001400007213 */ /* 0x002fe40000000000 */
[----:B------:R-:W-:-:S03]  /*0570*/  ISETP.NE.AND P6, PT, R20, RZ, PT ;  /* 0x000000ff1400720c */ /* 0x000fc60003fc5270 */
[----:B------:R-:W-:Y:S02]  /*0580*/  IMAD.MOV.U32 R17, RZ, RZ, R0 ;  /* 0x000000ffff117224 */ /* 0x000fe400078e0000 */
[----:B------:R-:W1:Y:S01]  /*0590*/  @!P5 S2R R16, SR_CgaCtaId ;  /* 0x000000000010d919 */ /* 0x000e620000008800 */
[----:B------:R-:W4:Y:S01]  /*05a0*/  @P1 LDC.64 R200, c[0x0][0x250] ;  /* 0x00009400ffc81b82 */ /* 0x000f220000000a00 */
[----:B------:R-:W-:Y:S01]  /*05b0*/  @!P5 MOV R8, 0x400 ;  /* 0x000004000008d802 */ /* 0x000fe20000000f00 */
[----:B------:R-:W5:Y:S06]  /*05c0*/  I2F.RP R4, R17 ;  /* 0x0000001100047306 */ /* 0x000f6c0000209400 */
[----:B------:R-:W4:Y:S02]  /*05d0*/  @P1 LDC.64 R168, c[0x0][0x248] ;  /* 0x00009200ffa81b82 */ /* 0x000f240000000a00 */
[----:B-----5:R-:W5:Y:S01]  /*05e0*/  MUFU.RCP R4, R4 ;  /* 0x0000000400047308 */ /* 0x020f620000001000 */
[----:B-1----:R-:W-:-:S02]  /*05f0*/  @!P5 LEA R36, R16, R8, 0x18 ;  /* 0x000000081024d211 */ /* 0x002fc400078ec0ff */
[----:B------:R-:W-:Y:S01]  /*0600*/  @P1 IADD3 R8, R12, R13, RZ ;  /* 0x0000000d0c081210 */ /* 0x000fe20007ffe0ff */
[----:B-----5:R-:W-:-:S04]  /*0610*/  VIADD R4, R4, 0xffffffe ;  /* 0x0ffffffe04047836 */ /* 0x020fc80000000000 */
[----:B------:R-:W1:Y:S02]  /*0620*/  F2I.FTZ.U32.TRUNC.NTZ R5, R4 ;  /* 0x0000000400057305 */ /* 0x000e64000021f000 */
[----:B-1----:R-:W-:Y:S02]  /*0630*/  IMAD.MOV R0, RZ, RZ, -R5 ;  /* 0x000000ffff007224 */ /* 0x002fe400078e0a05 */
[----:B------:R-:W-:Y:S02]  /*0640*/  IMAD.MOV.U32 R4, RZ, RZ, RZ ;  /* 0x000000ffff047224 */ /* 0x000fe400078e00ff */
[----:B------:R-:W-:-:S04]  /*0650*/  IMAD R0, R0, R17, RZ ;  /* 0x0000001100007224 */ /* 0x000fc800078e02ff */
[----:B------:R-:W-:Y:S01]  /*0660*/  IMAD.HI.U32 R4, R5, R0, R4 ;  /* 0x0000000005047227 */ /* 0x000fe200078e0004 */
[----:B------:R-:W-:Y:S02]  /*0670*/  MOV R5, R3 ;  /* 0x0000000300057202 */ /* 0x000fe40000000f00 */
[----:B------:R-:W-:-:S03]  /*0680*/  SHF.R.S32.HI R3, RZ, 0x1f, R2 ;  /* 0x0000001fff037819 */ /* 0x000fc60000011402 */
[----:B------:R-:W-:Y:S01]  /*0690*/  IMAD.HI.U32 R10, R4, R5, RZ ;  /* 0x00000005040a7227 */ /* 0x000fe200078e00ff */
[----:B------:R-:W-:-:S03]  /*06a0*/  @!P0 SHF.R.S32.HI R4, RZ, 0x1f, R19 ;  /* 0x0000001fff048819 */ /* 0x000fc60000011413 */
[----:B------:R-:W-:Y:S02]  /*06b0*/  IMAD.MOV R0, RZ, RZ, -R10 ;  /* 0x000000ffff007224 */ /* 0x000fe400078e0a0a */
[----:B--2---:R-:W-:Y:S02]  /*06c0*/  @!P0 IMAD R4, R4, R6, RZ ;  /* 0x0000000604048224 */ /* 0x004fe400078e02ff */
[----:B------:R-:W-:Y:S02]  /*06d0*/  IMAD R0, R17, R0, R5 ;  /* 0x0000000011007224 */ /* 0x000fe400078e0205 */
[----:B------:R-:W-:Y:S02]  /*06e0*/  @!P0 IMAD R9, R19, R7, R4 ;  /* 0x0000000713098224 */ /* 0x000fe400078e0204 */
[----:B---3--:R-:W-:Y:S01]  /*06f0*/  @P0 IMAD.WIDE.U32 R4, R11, R14, RZ ;  /* 0x0000000e0b040225 */ /* 0x008fe200078e00ff */
[----:B------:R-:W-:-:S03]  /*0700*/  ISETP.GT.U32.AND P2, PT, R17, R0, PT ;  /* 0x000000001100720c */ /* 0x000fc60003f44070 */
[----:B------:R-:W-:Y:S01]  /*0710*/  @P0 IMAD R11, R11, R15, R5 ;  /* 0x0000000f0b0b0224 */ /* 0x000fe200078e0205 */
[----:B------:R-:W-:Y:S01]  /*0720*/  @P0 MOV R5, R4 ;  /* 0x0000000400050202 */ /* 0x000fe20000000f00 */
[----:B------:R-:W-:Y:S01]  /*0730*/  @!P0 IMAD.WIDE.U32 R6, R19, R6, RZ ;  /* 0x0000000613068225 */ /* 0x000fe200078e00ff */
[----:B------:R-:W-:-:S03]  /*0740*/  LOP3.LUT R4, R24, R20, RZ, 0x3c, !PT ;  /* 0x0000001418047212 */ /* 0x000fc600078e3cff */
[----:B------:R-:W-:Y:S01]  /*0750*/  IMAD.WIDE R42, R23, 0x80, R2 ;  /* 0x00000080172a7825 */ /* 0x000fe200078e0202 */
[----:B------:R-:W-:Y:S02]  /*0760*/  ISETP.GE.AND P3, PT, R4, RZ, PT ;  /* 0x000000ff0400720c */ /* 0x000fe40003f66270 */
[----:B------:R-:W-:Y:S01]  /*0770*/  LOP3.LUT R4, R18, 0xfffffffc, RZ, 0xc0, !PT ;  /* 0xfffffffc12047812 */ /* 0x000fe200078ec0ff */
[----:B------:R-:W-:Y:S01]  /*0780*/  @!P2 IMAD.IADD R0, R0, 0x1, -R17 ;  /* 0x000000010000a824 */ /* 0x000fe200078e0a11 */
[----:B------:R-:W-:Y:S01]  /*0790*/  @!P0 MOV R5, R6 ;  /* 0x0000000600058202 */ /* 0x000fe20000000f00 */
[----:B------:R1:W-:Y:S01]  /*07a0*/  STL.64 [R1+0x48], R42 ;  /* 0x0000482a01007387 */ /* 0x0003e20000100a00 */
[----:B------:R-:W-:Y:S01]  /*07b0*/  SHF.R.S32.HI R6, RZ, 0x1f, R24 ;  /* 0x0000001fff067819 */ /* 0x000fe20000011418 */
[----:B------:R-:W-:Y:S01]  /*07c0*/  @!P0 IMAD.IADD R11, R7, 0x1, R9 ;  /* 0x00000001070b8824 */ /* 0x000fe200078e0209 */
[----:B------:R-:W-:Y:S01]  /*07d0*/  ISETP.GE.U32.AND P4, PT, R0, R17, PT ;  /* 0x000000110000720c */ /* 0x000fe20003f86070 */
[----:B------:R1:W-:Y:S01]  /*07e0*/  STL [R1+0x50], R28 ;  /* 0x0000501c01007387 */ /* 0x0003e20000100800 */
[----:B------:R-:W-:Y:S01]  /*07f0*/  IADD3 R0, -R4, R140, RZ ;  /* 0x0000008c04007210 */ /* 0x000fe20007ffe1ff */
[----:B------:R-:W-:Y:S01]  /*0800*/  IMAD R4, R6, UR4, RZ ;  /* 0x0000000406047c24 */ /* 0x000fe2000f8e02ff */
[----:B------:R-:W-:Y:S01]  /*0810*/  @P1 IADD3 R6, R12, R13, RZ ;  /* 0x0000000d0c061210 */ /* 0x000fe20007ffe0ff */
[----:B------:R-:W-:-:S02]  /*0820*/  @!P2 VIADD R10, R10, 0x1 ;  /* 0x000000010a0aa836 */ /* 0x000fc40000000000 */
[----:B------:R-:W-:Y:S02]  /*0830*/  IMAD.SHL.U32 R26, R0, 0x8, RZ ;  /* 0x00000008001a7824 */ /* 0x000fe400078e00ff */
[----:B------:R-:W-:Y:S02]  /*0840*/  IMAD R21, R24, UR5, R4 ;  /* 0x0000000518157c24 */ /* 0x000fe4000f8e0204 */
[----:B----4-:R-:W-:Y:S01]  /*0850*/  @P1 IMAD R0, R6, R201, RZ ;  /* 0x000000c906001224 */ /* 0x010fe200078e02ff */
[----:B------:R-:W-:Y:S01]  /*0860*/  SHF.R.S32.HI R27, RZ, 0x1f, R26 ;  /* 0x0000001fff1b7819 */ /* 0x000fe2000001141a */
[----:B------:R-:W-:Y:S01]  /*0870*/  @P1 IMAD R13, R8, R169, RZ ;  /* 0x000000a9080d1224 */ /* 0x000fe200078e02ff */
[----:B------:R-:W-:Y:S01]  /*0880*/  IADD3 R4, P0, R26, R5, RZ ;  /* 0x000000051a047210 */ /* 0x000fe20007f1e0ff */
[----:B------:R-:W-:Y:S01]  /*0890*/  @P1 IMAD.WIDE.U32 R6, R6, R200, RZ ;  /* 0x000000c806061225 */ /* 0x000fe200078e00ff */
[----:B------:R-:W-:Y:S01]  /*08a0*/  @P4 IADD3 R10, R10, 0x1, RZ ;  /* 0x000000010a0a4810 */ /* 0x000fe20007ffe0ff */
[----:B------:R1:W-:Y:S01]  /*08b0*/  STL.64 [R1+0x58], R26 ;  /* 0x0000581a01007387 */ /* 0x0003e20000100a00 */
[----:B------:R-:W-:Y:S01]  /*08c0*/  IADD3.X R5, R27, R11, RZ, P0, !PT ;  /* 0x0000000b1b057210 */ /* 0x000fe200007fe4ff */
[----:B------:R-:W-:Y:S01]  /*08d0*/  @P1 IMAD.WIDE.U32 R8, R8, R168, RZ ;  /* 0x000000a808081225 */ /* 0x000fe200078e00ff */
[----:B------:R-:W-:-:S02]  /*08e0*/  ISETP.GE.AND P0, PT, R30, R28, PT ;  /* 0x0000001c1e00720c */ /* 0x000fc40003f06270 */
[----:B------:R-:W-:Y:S01]  /*08f0*/  @P1 MOV R16, R6 ;  /* 0x0000000600101202 */ /* 0x000fe20000000f00 */
[----:B------:R-:W-:Y:S01]  /*0900*/  IMAD.WIDE.U32 R14, R24, UR4, R4 ;  /* 0x00000004180e7c25 */ /* 0x000fe2000f8e0004 */
[----:B------:R-:W-:-:S03]  /*0910*/  MOV R23, R10 ;  /* 0x0000000a00177202 */ /* 0x000fc60000000f00 */
[----:B------:R-:W-:Y:S02]  /*0920*/  @P1 IMAD.IADD R17, R7, 0x1, R0 ;  /* 0x0000000107111824 */ /* 0x000fe400078e0200 */
[----:B------:R-:W-:Y:S01]  /*0930*/  @P1 IMAD.IADD R13, R9, 0x1, R13 ;  /* 0x00000001090d1824 */ /* 0x000fe200078e020d */
[----:B------:R-:W-:Y:S06]  /*0940*/  @P1 BRA `(.L_x_324) ;  /* 0x0000000000341947 */ /* 0x000fec0003800000 */
[----:B------:R-:W2:Y:S01]  /*0950*/  LDC.64 R168, c[0x0][0x248] ;  /* 0x00009200ffa87b82 */ /* 0x000ea20000000a00 */
[----:B------:R-:W-:Y:S02]  /*0960*/  SHF.R.S32.HI R0, RZ, 0x1f, R12 ;  /* 0x0000001fff007819 */ /* 0x000fe4000001140c */
[----:B------:R-:W-:-:S05]  /*0970*/  SHF.R.S32.HI R8, RZ, 0x1f, R19 ;  /* 0x0000001fff087819 */ /* 0x000fca0000011413 */
[----:B------:R-:W3:Y:S01]  /*0980*/  LDC.64 R6, c[0x0][0x230] ;  /* 0x00008c00ff067b82 */ /* 0x000ee20000000a00 */
[-C--:B--2---:R-:W-:Y:S02]  /*0990*/  IMAD R0, R0, R168.reuse, RZ ;  /* 0x000000a800007224 */ /* 0x084fe400078e02ff */
[----:B------:R-:W-:-:S04]  /*09a0*/  IMAD.WIDE.U32 R4, R12, R168, RZ ;  /* 0x000000a80c047225 */ /* 0x000fc800078e00ff */
[----:B------:R-:W-:Y:S02]  /*09b0*/  IMAD R0, R12, R169, R0 ;  /* 0x000000a90c007224 */ /* 0x000fe400078e0200 */
[----:B---3--:R-:W-:-:S03]  /*09c0*/  IMAD R8, R8, R6, RZ ;  /* 0x0000000608087224 */ /* 0x008fc600078e02ff */
[----:B------:R-:W-:Y:S01]  /*09d0*/  IADD3 R5, R5, R0, RZ ;  /* 0x0000000005057210 */ /* 0x000fe20007ffe0ff */
[C---:B------:R-:W-:Y:S02]  /*09e0*/  IMAD R7, R19.reuse, R7, R8 ;  /* 0x0000000713077224 */ /* 0x040fe400078e0208 */
[----:B------:R-:W-:-:S05]  /*09f0*/  IMAD.WIDE.U32 R4, R19, R6, R4 ;  /* 0x0000000613047225 */ /* 0x000fca00078e0004 */
[----:B------:R-:W-:Y:S02]  /*0a00*/  IADD3 R13, R5, R7, RZ ;  /* 0x00000007050d7210 */ /* 0x000fe40007ffe0ff */
[----:B------:R-:W-:Y:S02]  /*0a10*/  MOV R8, R4 ;  /* 0x0000000400087202 */ /* 0x000fe40000000f00 */
.L_x_324:
[----:B------:R-:W-:Y:S05]  /*0a20*/  @P1 BRA `(.L_x_325) ;  /* 0x0000000000341947 */ /* 0x000fea0003800000 */
        /* <DEDUP_REMOVED lines=12> */
[----:B------:R-:W-:-:S07]  /*0af0*/  MOV R16, R4 ;  /* 0x0000000400107202 */ /* 0x000fce0000000f00 */
.L_x_325:
[----:B------:R-:W-:Y:S01]  /*0b00*/  IMAD R0, R3, R168, RZ ;  /* 0x000000a803007224 */ /* 0x000fe200078e02ff */
[----:B------:R-:W-:Y:S01]  /*0b10*/  LEA.HI R37, R38, R140, RZ, 0x3 ;  /* 0x0000008c26257211 */ /* 0x000fe200078f18ff */
[C---:B------:R-:W-:Y:S01]  /*0b20*/  IMAD.WIDE.U32 R4, R2.reuse, R168, R26 ;  /* 0x000000a802047225 */ /* 0x040fe200078e001a */
[C---:B------:R-:W-:Y:S01]  /*0b30*/  ISETP.GE.AND P2, PT, R2.reuse, R28, PT ;  /* 0x0000001c0200720c */ /* 0x040fe20003f46270 */
[----:B------:R-:W2:Y:S01]  /*0b40*/  @!P0 LDC.64 R10, c[0x0][0x240] ;  /* 0x00009000ff0a8b82 */ /* 0x000ea20000000a00 */
[----:B------:R-:W-:Y:S01]  /*0b50*/  SHF.R.S32.HI R35, RZ, 0x3, R37 ;  /* 0x00000003ff237819 */ /* 0x000fe20000011425 */
[----:B------:R-:W-:Y:S01]  /*0b60*/  VIADD R40, R2, 0x40 ;  /* 0x0000004002287836 */ /* 0x000fe20000000000 */
[----:B------:R-:W-:Y:S01]  /*0b70*/  @!P0 IADD3 R6, P4, R42, 0x20, RZ ;  /* 0x000000202a068810 */ /* 0x000fe20007f9e0ff */
[----:B------:R-:W-:Y:S01]  /*0b80*/  @!P3 IMAD.MOV R23, RZ, RZ, -R23 ;  /* 0x000000ffff17b224 */ /* 0x000fe200078e0a17 */
[----:B------:R-:W-:Y:S01]  /*0b90*/  IADD3 R24, P3, R8, R4, RZ ;  /* 0x0000000408187210 */ /* 0x000fe20007f7e0ff */
[----:B------:R-:W-:Y:S01]  /*0ba0*/  IMAD R0, R2, R169, R0 ;  /* 0x000000a902007224 */ /* 0x000fe200078e0200 */
[----:B------:R-:W-:Y:S01]  /*0bb0*/  ISETP.GE.AND P1, PT, R40, R28, PT ;  /* 0x0000001c2800720c */ /* 0x000fe20003f26270 */
[----:B------:R-:W-:Y:S01]  /*0bc0*/  VIADD R39, R2, 0x60 ;  /* 0x0000006002277836 */ /* 0x000fe20000000000 */
[----:B------:R-:W-:Y:S01]  /*0bd0*/  @!P6 LOP3.LUT R23, RZ, R20, RZ, 0x33, !PT ;  /* 0x00000014ff17e212 */ /* 0x000fe200078e33ff */
[----:B------:R-:W-:Y:S01]  /*0be0*/  IMAD.SHL.U32 R4, R35, 0x40, RZ ;  /* 0x0000004023047824 */ /* 0x000fe200078e00ff */
[----:B------:R-:W-:Y:S01]  /*0bf0*/  IADD3.X R25, R13, R5, R0, P3, !PT ;  /* 0x000000050d197210 */ /* 0x000fe20001ffe400 */
[----:B------:R-:W3:Y:S01]  /*0c00*/  @!P0 S2R R20, SR_CgaCtaId ;  /* 0x0000000000148919 */ /* 0x000ee20000008800 */
[----:B------:R-:W-:Y:S01]  /*0c10*/  LEA.HI R0, R18, R2, RZ, 0x1 ;  /* 0x0000000212007211 */ /* 0x000fe200078f08ff */
[----:B------:R-:W4:Y:S01]  /*0c20*/  @!P2 LDC.64 R12, c[0x0][0x240] ;  /* 0x00009000ff0cab82 */ /* 0x000f220000000a00 */
[----:B------:R-:W-:Y:S01]  /*0c30*/  ISETP.GE.AND P3, PT, R2, R22, PT ;  /* 0x000000160200720c */ /* 0x000fe20003f66270 */
[----:B------:R-:W-:Y:S01]  /*0c40*/  IMAD R3, R3, R200, RZ ;  /* 0x000000c803037224 */ /* 0x000fe200078e02ff */
[----:B------:R-:W-:Y:S01]  /*0c50*/  LOP3.LUT R5, R0, 0x7fffffe, RZ, 0xc0, !PT ;  /* 0x07fffffe00057812 */ /* 0x000fe200078ec0ff */
[----:B------:R-:W-:Y:S01]  /*0c60*/  UMOV UR5, 0x400 ;  /* 0x0000040000057882 */ /* 0x000fe20000000000 */
[----:B------:R-:W-:Y:S01]  /*0c70*/  P2R R34, PR, RZ, 0x8 ;  /* 0x00000008ff227803 */ /* 0x000fe20000000000 */
[----:B------:R-:W5:Y:S01]  /*0c80*/  @!P1 S2R R29, SR_CgaCtaId ;  /* 0x00000000001d9919 */ /* 0x000f620000008800 */
[----:B------:R-:W-:Y:S01]  /*0c90*/  ISETP.GE.AND P3, PT, R39, R28, PT ;  /* 0x0000001c2700720c */ /* 0x000fe20003f66270 */
[----:B------:R-:W3:Y:S01]  /*0ca0*/  @!P0 LDC.64 R18, c[0x0][0x210] ;  /* 0x00008400ff128b82 */ /* 0x000ee20000000a00 */
[----:B------:R-:W-:Y:S01]  /*0cb0*/  LOP3.LUT R0, R4, 0xc0, RZ, 0xc0, !PT ;  /* 0x000000c004007812 */ /* 0x000fe200078ec0ff */
[C---:B-1----:R-:W-:Y:S01]  /*0cc0*/  IMAD.IADD R28, R2.reuse, 0x1, -R5 ;  /* 0x00000001021c7824 */ /* 0x042fe200078e0a05 */
[----:B------:R-:W-:Y:S01]  /*0cd0*/  @!P0 IADD3.X R8, RZ, R43, RZ, P4, !PT ;  /* 0x0000002bff088210 */ /* 0x000fe200027fe4ff */
[----:B------:R-:W-:Y:S01]  /*0ce0*/  IMAD.WIDE.U32 R4, R2, R200, R26 ;  /* 0x000000c802047225 */ /* 0x000fe200078e001a */
[----:B------:R-:W-:Y:S01]  /*0cf0*/  LOP3.LUT R9, R0, 0x18, R26, 0xf8, !PT ;  /* 0x0000001800097812 */ /* 0x000fe200078ef81a */
[----:B------:R-:W-:Y:S01]  /*0d00*/  ULDC.64 UR6, c[0x0][0x260] ;  /* 0x0000980000067ab9 */ /* 0x000fe20000000a00 */
[----:B------:R-:W-:Y:S01]  /*0d10*/  LEA.HI R132, R38, R140, RZ, 0x5 ;  /* 0x0000008c26847211 */ /* 0x000fe200078f28ff */
[----:B------:R-:W-:Y:S01]  /*0d20*/  IMAD R7, R2, R201, R3 ;  /* 0x000000c902077224 */ /* 0x000fe200078e0203 */
[----:B------:R-:W-:Y:S01]  /*0d30*/  IADD3 R32, P4, R16, R4, RZ ;  /* 0x0000000410207210 */ /* 0x000fe20007f9e0ff */
[----:B------:R-:W-:Y:S01]  /*0d40*/  IMAD.IADD R3, R15, 0x1, R21 ;  /* 0x000000010f037824 */ /* 0x000fe200078e0215 */
[----:B------:R-:W-:Y:S01]  /*0d50*/  SHF.R.U32.HI R2, RZ, 0x3, R0 ;  /* 0x00000003ff027819 */ /* 0x000fe20000011600 */
[----:B--2---:R-:W-:Y:S01]  /*0d60*/  @!P0 IMAD R0, R8, R10, RZ ;  /* 0x0000000a08008224 */ /* 0x004fe200078e02ff */
[----:B------:R-:W-:Y:S01]  /*0d70*/  IADD3.X R33, R17, R5, R7, P4, !PT ;  /* 0x0000000511217210 */ /* 0x000fe200027fe407 */
[----:B------:R-:W1:Y:S01]  /*0d80*/  @!P3 S2R R31, SR_CgaCtaId ;  /* 0x00000000001fb919 */ /* 0x000e620000008800 */
[----:B------:R-:W-:Y:S01]  /*0d90*/  LOP3.LUT R26, R9, R2, RZ, 0x3c, !PT ;  /* 0x00000002091a7212 */ /* 0x000fe200078e3cff */
[----:B------:R-:W2:Y:S01]  /*0da0*/  @!P2 LDC.64 R16, c[0x0][0x210] ;  /* 0x00008400ff10ab82 */ /* 0x000ea20000000a00 */
[----:B------:R-:W-:Y:S01]  /*0db0*/  @!P0 IMAD.MOV.U32 R2, RZ, RZ, R14 ;  /* 0x000000ffff028224 */ /* 0x000fe200078e000e */
[----:B------:R-:W-:Y:S01]  /*0dc0*/  @!P1 MOV R7, 0x400 ;  /* 0x0000040000079802 */ /* 0x000fe20000000f00 */
[C---:B------:R-:W-:Y:S01]  /*0dd0*/  @!P0 IMAD R0, R6.reuse, R11, R0 ;  /* 0x0000000b06008224 */ /* 0x040fe200078e0200 */
[----:B------:R-:W-:Y:S01]  /*0de0*/  SHF.R.S32.HI R128, RZ, 0x5, R132 ;  /* 0x00000005ff807819 */ /* 0x000fe20000011484 */
[----:B------:R-:W-:Y:S01]  /*0df0*/  @!P0 IMAD.WIDE.U32 R4, R6, R10, R2 ;  /* 0x0000000a06048225 */ /* 0x000fe200078e0002 */
[----:B------:R-:W-:Y:S01]  /*0e00*/  @!P0 MOV R6, 0x400 ;  /* 0x0000040000068802 */ /* 0x000fe20000000f00 */
[----:B------:R-:W-:Y:S01]  /*0e10*/  STL [R1+0x70], R40 ;  /* 0x0000702801007387 */ /* 0x000fe20000100800 */
[----:B------:R-:W1:Y:S01]  /*0e20*/  @!P1 LDC.64 R8, c[0x0][0x240] ;  /* 0x00009000ff089b82 */ /* 0x000e620000000a00 */
[----:B------:R-:W-:Y:S01]  /*0e30*/  @!P0 IMAD.IADD R2, R5, 0x1, R0 ;  /* 0x0000000105028824 */ /* 0x000fe200078e0200 */
[----:B---3--:R-:W-:Y:S01]  /*0e40*/  @!P0 LEA R10, P4, R4, R18, 0x1 ;  /* 0x00000012040a8211 */ /* 0x008fe200078808ff */
[----:B----4-:R-:W-:Y:S01]  /*0e50*/  @!P2 IMAD R0, R43, R12, RZ ;  /* 0x0000000c2b00a224 */ /* 0x010fe200078e02ff */
[----:B------:R-:W-:Y:S01]  /*0e60*/  @!P0 LEA R27, R20, R6, 0x18 ;  /* 0x00000006141b8211 */ /* 0x000fe200078ec0ff */
[----:B------:R-:W-:Y:S01]  /*0e70*/  IMAD.WIDE.U32 R24, R23, UR6, R24 ;  /* 0x0000000617187c25 */ /* 0x000fe2000f8e0018 */
[----:B------:R-:W-:Y:S01]  /*0e80*/  @!P0 LEA.HI.X R11, R4, R19, R2, 0x1, P4 ;  /* 0x00000013040b8211 */ /* 0x000fe200020f0c02 */
[----:B------:R-:W-:Y:S01]  /*0e90*/  STL [R1+0x60], R39 ;  /* 0x0000602701007387 */ /* 0x000fe20000100800 */
[----:B------:R-:W3:Y:S01]  /*0ea0*/  S2UR UR4, SR_CgaCtaId ;  /* 0x00000000000479c3 */ /* 0x000ee20000008800 */
[----:B------:R-:W-:Y:S01]  /*0eb0*/  @!P2 IMAD.MOV.U32 R2, RZ, RZ, R14 ;  /* 0x000000ffff02a224 */ /* 0x000fe200078e000e */
[----:B-----5:R-:W-:Y:S01]  /*0ec0*/  @!P1 LEA R29, R29, R7, 0x18 ;  /* 0x000000071d1d9211 */ /* 0x020fe200078ec0ff */
[C---:B------:R-:W-:Y:S01]  /*0ed0*/  @!P2 IMAD R6, R42.reuse, R13, R0 ;  /* 0x0000000d2a06a224 */ /* 0x040fe200078e0200 */
[C---:B------:R-:W-:Y:S01]  /*0ee0*/  @!P1 IADD3 R0, P4, R42.reuse, 0x40, RZ ;  /* 0x000000402a009810 */ /* 0x040fe20007f9e0ff */
[----:B------:R-:W-:Y:S01]  /*0ef0*/  @!P2 IMAD.WIDE.U32 R4, R42, R12, R2 ;  /* 0x0000000c2a04a225 */ /* 0x000fe200078e0002 */
[----:B------:R-:W-:Y:S01]  /*0f00*/  LEA R12, R128, R28, 0x3 ;  /* 0x0000001c800c7211 */ /* 0x000fe200078e18ff */
[----:B------:R4:W-:Y:S01]  /*0f10*/  STL.64 [R1+0x40], R24 ;  /* 0x0000401801007387 */ /* 0x0009e20000100a00 */
[----:B------:R-:W5:Y:S01]  /*0f20*/  @!P1 LDC.64 R20, c[0x0][0x210] ;  /* 0x00008400ff149b82 */ /* 0x000f620000000a00 */
[----:B------:R-:W-:Y:S01]  /*0f30*/  @!P1 IMAD.X R7, RZ, RZ, R43, P4 ;  /* 0x000000ffff079224 */ /* 0x000fe200020e062b */
[----:B------:R-:W-:Y:S01]  /*0f40*/  @!P3 MOV R15, 0x400 ;  /* 0x00000400000fb802 */ /* 0x000fe20000000f00 */
[----:B------:R-:W-:Y:S01]  /*0f50*/  @!P2 IMAD.IADD R2, R5, 0x1, R6 ;  /* 0x000000010502a824 */ /* 0x000fe200078e0206 */
[----:B--2---:R-:W-:Y:S01]  /*0f60*/  @!P2 LEA R6, P4, R4, R16, 0x1 ;  /* 0x000000100406a211 */ /* 0x004fe200078808ff */
[----:B------:R-:W-:Y:S01]  /*0f70*/  IMAD.U32 R12, R12, 0x20, R26 ;  /* 0x000000200c0c7824 */ /* 0x000fe200078e001a */
[----:B-1----:R-:W-:Y:S01]  /*0f80*/  @!P3 LEA R28, R31, R15, 0x18 ;  /* 0x0000000f1f1cb211 */ /* 0x002fe200078ec0ff */
[----:B------:R-:W-:Y:S01]  /*0f90*/  IMAD.MOV.U32 R212, RZ, RZ, R24 ;  /* 0x000000ffffd47224 */ /* 0x000fe200078e0018 */
[----:B------:R-:W1:Y:S01]  /*0fa0*/  @!P3 LDC.64 R18, c[0x0][0x240] ;  /* 0x00009000ff12bb82 */ /* 0x000e620000000a00 */
[-C--:B------:R-:W-:Y:S01]  /*0fb0*/  @!P1 IMAD R13, R7, R8.reuse, RZ ;  /* 0x00000008070d9224 */ /* 0x080fe200078e02ff */
[----:B------:R-:W-:Y:S01]  /*0fc0*/  @!P2 LEA.HI.X R7, R4, R17, R2, 0x1, P4 ;  /* 0x000000110407a211 */ /* 0x000fe200020f0c02 */
[----:B------:R-:W-:Y:S01]  /*0fd0*/  @!P1 IMAD.MOV.U32 R2, RZ, RZ, R14 ;  /* 0x000000ffff029224 */ /* 0x000fe200078e000e */
[----:B------:R-:W-:Y:S01]  /*0fe0*/  SHF.R.S32.HI R26, RZ, 0x1f, R23 ;  /* 0x0000001fff1a7819 */ /* 0x000fe20000011417 */
[----:B------:R-:W-:Y:S01]  /*0ff0*/  @!P1 IMAD R13, R0, R9, R13 ;  /* 0x00000009000d9224 */ /* 0x000fe200078e020d */
[----:B------:R-:W-:Y:S01]  /*1000*/  SHF.L.U64.HI R116, R168, 0x7, R169 ;  /* 0x00000007a8747819 */ /* 0x000fe200000102a9 */
[----:B------:R-:W-:Y:S01]  /*1010*/  @!P1 IMAD.WIDE.U32 R4, R0, R8, R2 ;  /* 0x0000000800049225 */ /* 0x000fe200078e0002 */
[----:B---3--:R-:W-:Y:S01]  /*1020*/  ULEA UR4, UR4, UR5, 0x18 ;  /* 0x0000000504047291 */ /* 0x008fe2000f8ec03f */
[----:B------:R-:W-:Y:S01]  /*1030*/  SHF.L.U32 R150, R168, 0x7, RZ ;  /* 0x00000007a8967819 */ /* 0x000fe200000006ff */
[----:B------:R-:W-:Y:S01]  /*1040*/  ULDC UR8, c[0x0][0x39c] ;  /* 0x0000e70000087ab9 */ /* 0x000fe20000000800 */
[----:B------:R-:W-:-:S02]  /*1050*/  @!P3 IMAD.MOV.U32 R8, RZ, RZ, R14 ;  /* 0x000000ffff08b224 */ /* 0x000fc400078e000e */
[----:B------:R-:W-:Y:S01]  /*1060*/  @!P3 IMAD.MOV.U32 R9, RZ, RZ, R3 ;  /* 0x000000ffff09b224 */ /* 0x000fe200078e0003 */
[C---:B------:R-:W-:Y:S01]  /*1070*/  LEA R208, R12.reuse, UR4, 0x1 ;  /* 0x000000040cd07c11 */ /* 0x040fe2000f8e08ff */
[----:B------:R-:W2:Y:S01]  /*1080*/  @!P3 LDC.64 R14, c[0x0][0x210] ;  /* 0x00008400ff0ebb82 */ /* 0x000ea20000000a00 */
[----:B------:R-:W-:Y:S01]  /*1090*/  @!P1 IADD3 R3, R5, R13, RZ ;  /* 0x0000000d05039210 */ /* 0x000fe20007ffe0ff */
[----:B------:R-:W-:Y:S01]  /*10a0*/  @!P0 IMAD R5, R12, 0x2, R27 ;  /* 0x000000020c058824 */ /* 0x000fe200078e021b */
[----:B-----5:R-:W-:Y:S01]  /*10b0*/  @!P1 LEA R2, P4, R4, R20, 0x1 ;  /* 0x0000001404029211 */ /* 0x020fe200078808ff */
[----:B------:R-:W-:Y:S01]  /*10c0*/  @!PT LDS RZ, [RZ] ;  /* 0x00000000fffff984 */ /* 0x000fe20000000800 */
[----:B------:R-:W-:Y:S01]  /*10d0*/  @!PT LDS RZ, [RZ] ;  /* 0x00000000fffff984 */ /* 0x000fe20000000800 */
[----:B------:R-:W-:Y:S01]  /*10e0*/  @!PT LDS RZ, [RZ] ;  /* 0x00000000fffff984 */ /* 0x000fe20000000800 */
[----:B------:R3:W-:Y:S01]  /*10f0*/  @!P2 LDGSTS.E.BYPASS.LTC128B.128 [R208], desc[UR12][R6.64] ;  /* 0x0000000006d0afae */ /* 0x0007e2000b901d4c */
[----:B------:R-:W-:Y:S02]  /*1100*/  @!P3 IADD3 R0, P2, R42, 0x60, RZ ;  /* 0x000000602a00b810 */ /* 0x000fe40007f5e0ff */
[----:B------:R-:W-:Y:S01]  /*1110*/  @!P1 LEA.HI.X R3, R4, R21, R3, 0x1, P4 ;  /* 0x0000001504039211 */ /* 0x000fe200020f0c03 */
[----:B------:R-:W-:Y:S01]  /*1120*/  @!P1 IMAD R4, R12, 0x2, R29 ;  /* 0x000000020c049824 */ /* 0x000fe200078e021d */
[----:B------:R-:W-:Y:S01]  /*1130*/  ISETP.GE.AND P4, PT, R30, R22, PT ;  /* 0x000000161e00720c */ /* 0x000fe20003f86270 */
[----:B------:R1:W-:Y:S01]  /*1140*/  @!P0 LDGSTS.E.BYPASS.LTC128B.128 [R5+0x800], desc[UR12][R10.64] ;  /* 0x008000000a058fae */ /* 0x0003e2000b901d4c */
[----:B------:R-:W-:-:S02]  /*1150*/  SHF.R.S32.HI R21, RZ, 0x1f, R170 ;  /* 0x0000001fff157819 */ /* 0x000fc400000114aa */
[-C--:B------:R-:W-:Y:S01]  /*1160*/  ISETP.GE.AND P0, PT, R39, R22.reuse, PT ;  /* 0x000000162700720c */ /* 0x080fe20003f06270 */
[----:B------:R5:W-:Y:S01]  /*1170*/  @!P1 LDGSTS.E.BYPASS.LTC128B.128 [R4+0x1000], desc[UR12][R2.64] ;  /* 0x0100000002049fae */ /* 0x000be2000b901d4c */
[----:B------:R-:W-:Y:S02]  /*1180*/  ISETP.GE.AND P1, PT, R40, R22, PT ;  /* 0x000000162800720c */ /* 0x000fe40003f26270 */
[----:B------:R-:W-:-:S05]  /*1190*/  SHF.L.U32 R27, R200, 0x7, RZ ;  /* 0x00000007c81b7819 */ /* 0x000fca00000006ff */
[----:B------:R-:W4:Y:S01]  /*11a0*/  @!P4 LDC.64 R16, c[0x0][0x218] ;  /* 0x00008600ff10cb82 */ /* 0x000f220000000a00 */
[----:B------:R-:W4:Y:S03]  /*11b0*/  @!P4 S2R R13, SR_CgaCtaId ;  /* 0x00000000000dc919 */ /* 0x000f260000008800 */
[----:B------:R-:W4:Y:S01]  /*11c0*/  @!P0 S2R R20, SR_CgaCtaId ;  /* 0x0000000000148919 */ /* 0x000f220000008800 */
[----:B---3--:R-:W-:-:S04]  /*11d0*/  @!P3 IMAD.X R6, RZ, RZ, R43, P2 ;  /* 0x000000ffff06b224 */ /* 0x008fc800010e062b */
[----:B-1----:R-:W-:Y:S01]  /*11e0*/  @!P3 IMAD R5, R6, R18, RZ ;  /* 0x000000120605b224 */ /* 0x002fe200078e02ff */
[----:B------:R-:W-:Y:S01]  /*11f0*/  LEA.HI R11, R38, R140, RZ, 0x4 ;  /* 0x0000008c260b7211 */ /* 0x000fe200078f20ff */
[----:B-----5:R-:W-:-:S03]  /*1200*/  @!P3 IMAD.WIDE.U32 R2, R0, R18, R8 ;  /* 0x000000120002b225 */ /* 0x020fc600078e0008 */
[----:B------:R-:W-:Y:S01]  /*1210*/  SHF.R.S32.HI R10, RZ, 0x4, R11 ;  /* 0x00000004ff0a7819 */ /* 0x000fe2000001140b */
[----:B------:R-:W1:Y:S01]  /*1220*/  @!P5 LDC.64 R8, c[0x0][0x218] ;  /* 0x00008600ff08db82 */ /* 0x000e620000000a00 */
[----:B------:R-:W-:Y:S01]  /*1230*/  @!P3 IMAD R5, R0, R19, R5 ;  /* 0x000000130005b224 */ /* 0x000fe200078e0205 */
[----:B--2---:R-:W-:Y:S01]  /*1240*/  @!P3 LEA R6, P2, R2, R14, 0x1 ;  /* 0x0000000e0206b211 */ /* 0x004fe200078408ff */
[----:B------:R-:W-:Y:S01]  /*1250*/  IMAD R0, R26, UR6, RZ ;  /* 0x000000061a007c24 */ /* 0x000fe2000f8e02ff */
[----:B------:R-:W2:Y:S01]  /*1260*/  @!P1 S2R R14, SR_CgaCtaId ;  /* 0x00000000000e9919 */ /* 0x000ea20000008800 */
[----:B------:R-:W-:Y:S02]  /*1270*/  @!P3 IMAD.IADD R3, R3, 0x1, R5 ;  /* 0x000000010303b824 */ /* 0x000fe400078e0205 */
[----:B------:R-:W-:Y:S01]  /*1280*/  IMAD R4, R23, UR7, R0 ;  /* 0x0000000717047c24 */ /* 0x000fe2000f8e0200 */
[----:B------:R-:W3:Y:S01]  /*1290*/  @!P0 LDC.64 R18, c[0x0][0x218] ;  /* 0x00008600ff128b82 */ /* 0x000ee20000000a00 */
[----:B------:R-:W-:Y:S01]  /*12a0*/  IMAD R0, R116, R170, RZ ;  /* 0x000000aa74007224 */ /* 0x000fe200078e02ff */
[----:B------:R-:W-:Y:S01]  /*12b0*/  @!P3 LEA.HI.X R7, R2, R15, R3, 0x1, P2 ;  /* 0x0000000f0207b211 */ /* 0x000fe200010f0c03 */
[----:B------:R-:W-:Y:S01]  /*12c0*/  IMAD.IADD R213, R25, 0x1, R4 ;  /* 0x0000000119d57824 */ /* 0x000fe200078e0204 */
[----:B------:R-:W-:Y:S01]  /*12d0*/  ULDC.64 UR6, c[0x0][0x268] ;  /* 0x00009a0000067ab9 */ /* 0x000fe20000000a00 */
[----:B------:R-:W-:-:S02]  /*12e0*/  IMAD R0, R21, R150, R0 ;  /* 0x0000009615007224 */ /* 0x000fc400078e0200 */
[----:B------:R-:W-:Y:S01]  /*12f0*/  IMAD.WIDE.U32 R2, R170, R150, R212 ;  /* 0x00000096aa027225 */ /* 0x000fe200078e00d4 */
[----:B------:R-:W-:Y:S03]  /*1300*/  STL.64 [R1+0x30], R212 ;  /* 0x000030d401007387 */ /* 0x000fe60000100a00 */
[----:B------:R-:W-:Y:S01]  /*1310*/  @!P3 IMAD R5, R12, 0x2, R28 ;  /* 0x000000020c05b824 */ /* 0x000fe200078e021c */
[----:B------:R-:W-:Y:S01]  /*1320*/  SHF.L.U64.HI R28, R200, 0x7, R201 ;  /* 0x00000007c81c7819 */ /* 0x000fe200000102c9 */
[----:B------:R-:W-:Y:S01]  /*1330*/  IMAD.IADD R3, R3, 0x1, R0 ;  /* 0x0000000103037824 */ /* 0x000fe200078e0200 */
[----:B------:R-:W-:Y:S02]  /*1340*/  @!P4 LEA R0, P2, R168, R2, 0x5 ;  /* 0x00000002a800c211 */ /* 0x000fe400078428ff */
[----:B-1----:R-:W-:Y:S01]  /*1350*/  @!P5 LEA R4, P6, R2, R8, 0x1 ;  /* 0x000000080204d211 */ /* 0x002fe200078c08ff */
[----:B------:R1:W-:Y:S01]  /*1360*/  @!P3 LDGSTS.E.BYPASS.LTC128B.128 [R5+0x1800], desc[UR12][R6.64] ;  /* 0x018000000605bfae */ /* 0x0003e2000b901d4c */
[----:B------:R-:W-:-:S03]  /*1370*/  ISETP.GE.AND P3, PT, R40, R22, PT ;  /* 0x000000162800720c */ /* 0x000fc60003f66270 */
[----:B------:R5:W-:Y:S04]  /*1380*/  STL [R1+0x38], R28 ;  /* 0x0000381c01007387 */ /* 0x000be80000100800 */
[----:B------:R-:W-:Y:S01]  /*1390*/  STL [R1+0x24], R27 ;  /* 0x0000241b01007387 */ /* 0x000fe20000100800 */
[----:B-1----:R-:W-:Y:S02]  /*13a0*/  @!P5 LEA.HI.X R5, R2, R9, R3, 0x1, P6 ;  /* 0x000000090205d211 */ /* 0x002fe400030f0c03 */
[----:B------:R-:W-:Y:S02]  /*13b0*/  @!P5 LEA R6, R12, R36, 0x1 ;  /* 0x000000240c06d211 */ /* 0x000fe400078e08ff */
[----:B------:R-:W-:Y:S02]  /*13c0*/  LEA.HI R9, R11, R10, RZ, 0x1 ;  /* 0x0000000a0b097211 */ /* 0x000fe400078f08ff */
[----:B------:R-:W-:Y:S01]  /*13d0*/  @!P4 LEA.HI.X R7, R168, R3, R169, 0x5, P2 ;  /* 0x00000003a807c211 */ /* 0x000fe200010f2ca9 */
[----:B------:R1:W-:Y:S01]  /*13e0*/  @!P5 LDGSTS.E.BYPASS.LTC128B.128 [R6+0x2000], desc[UR12][R4.64] ;  /* 0x020000000406dfae */ /* 0x0003e2000b901d4c */
[----:B----4-:R-:W-:-:S02]  /*13f0*/  @!P4 LEA R8, P2, R0, R16, 0x1 ;  /* 0x000000100008c211 */ /* 0x010fc400078408ff */
[-C--:B------:R-:W-:Y:S02]  /*1400*/  ISETP.GE.AND P5, PT, R30, R22.reuse, PT ;  /* 0x000000161e00720c */ /* 0x080fe40003fa6270 */
[----:B------:R-:W-:Y:S02]  /*1410*/  ISETP.NE.AND P6, PT, R34, RZ, PT ;  /* 0x000000ff2200720c */ /* 0x000fe40003fc5270 */
[----:B-1----:R-:W-:Y:S02]  /*1420*/  LOP3.LUT R4, R9, 0xfffffffe, RZ, 0xc0, !PT ;  /* 0xfffffffe09047812 */ /* 0x002fe400078ec0ff */
[----:B------:R-:W-:Y:S02]  /*1430*/  @!P4 LEA.HI.X R9, R0, R17, R7, 0x1, P2 ;  /* 0x000000110009c211 */ /* 0x000fe400010f0c07 */
[----:B------:R-:W-:Y:S01]  /*1440*/  LOP3.LUT R0, R11, 0xfffffff0, RZ, 0xc0, !PT ;  /* 0xfffffff00b007812 */ /* 0x000fe200078ec0ff */
[----:B------:R-:W1:Y:S01]  /*1450*/  @!P1 LDC.64 R16, c[0x0][0x218] ;  /* 0x00008600ff109b82 */ /* 0x000e620000000a00 */
[----:B------:R-:W-:Y:S01]  /*1460*/  ISETP.GE.AND P2, PT, R39, R22, PT ;  /* 0x000000162700720c */ /* 0x000fe20003f46270 */
[----:B------:R-:W-:Y:S01]  /*1470*/  IMAD.IADD R22, R10, 0x1, -R4 ;  /* 0x000000010a167824 */ /* 0x000fe200078e0a04 */
[----:B------:R-:W-:Y:S01]  /*1480*/  @!P1 MOV R4, 0x400 ;  /* 0x0000040000049802 */ /* 0x000fe20000000f00 */
[----:B------:R-:W-:Y:S01]  /*1490*/  IMAD.IADD R0, R140, 0x1, -R0 ;  /* 0x000000018c007824 */ /* 0x000fe200078e0a00 */
[----:B------:R-:W-:-:S02]  /*14a0*/  LOP3.LUT R6, R37, 0xfffffff8, RZ, 0xc0, !PT ;  /* 0xfffffff825067812 */ /* 0x000fc400078ec0ff */
[----:B--2---:R-:W-:Y:S02]  /*14b0*/  @!P1 LEA R14, R14, R4, 0x18 ;  /* 0x000000040e0e9211 */ /* 0x004fe400078ec0ff */
[----:B------:R-:W-:Y:S01]  /*14c0*/  LEA.HI R4, R0, R0, RZ, 0x1 ;  /* 0x0000000000047211 */ /* 0x000fe200078f08ff */
[----:B------:R-:W-:Y:S01]  /*14d0*/  IMAD.IADD R6, R140, 0x1, -R6 ;  /* 0x000000018c067824 */ /* 0x000fe200078e0a06 */
[----:B------:R-:W-:Y:S01]  /*14e0*/  @!P4 MOV R11, 0x400 ;  /* 0x00000400000bc802 */ /* 0x000fe20000000f00 */
[----:B------:R-:W-:Y:S01]  /*14f0*/  @!P1 IMAD R14, R12, 0x2, R14 ;  /* 0x000000020c0e9824 */ /* 0x000fe200078e020e */
[----:B------:R-:W-:Y:S02]  /*1500*/  LOP3.LUT R10, R4, 0x7fffffe, RZ, 0xc0, !PT ;  /* 0x07fffffe040a7812 */ /* 0x000fe400078ec0ff */
[----:B------:R-:W-:Y:S02]  /*1510*/  @!P4 LEA R11, R13, R11, 0x18 ;  /* 0x0000000b0d0bc211 */ /* 0x000fe400078ec0ff */
[----:B------:R-:W-:Y:S01]  /*1520*/  SHF.R.S32.HI R15, RZ, 0x1f, R0 ;  /* 0x0000001fff0f7819 */ /* 0x000fe20000011400 */
[----:B------:R-:W-:Y:S01]  /*1530*/  IMAD.IADD R214, R0, 0x1, -R10 ;  /* 0x0000000100d67824 */ /* 0x000fe200078e0a0a */
[----:B------:R-:W-:-:S02]  /*1540*/  LEA.HI R5, R6, R6, RZ, 0x1 ;  /* 0x0000000606057211 */ /* 0x000fc400078f08ff */
[----:B------:R-:W-:Y:S01]  /*1550*/  LEA.HI R15, R15, R0, RZ, 0x3 ;  /* 0x000000000f0f7211 */ /* 0x000fe200078f18ff */
[----:B------:R-:W-:Y:S01]  /*1560*/  @!P4 IMAD R0, R12, 0x2, R11 ;  /* 0x000000020c00c824 */ /* 0x000fe200078e020b */
[----:B------:R-:W-:Y:S02]  /*1570*/  SHF.R.S32.HI R25, RZ, 0x1, R5 ;  /* 0x00000001ff197819 */ /* 0x000fe40000011405 */
[--C-:B------:R-:W-:Y:S02]  /*1580*/  SHF.R.S32.HI R10, RZ, 0x1, R4.reuse ;  /* 0x00000001ff0a7819 */ /* 0x100fe40000011404 */
[----:B------:R-:W-:Y:S01]  /*1590*/  SHF.R.S32.HI R4, RZ, 0x1f, R4 ;  /* 0x0000001fff047819 */ /* 0x000fe20000011404 */
[----:B------:R2:W-:Y:S01]  /*15a0*/  @!P4 LDGSTS.E.BYPASS.LTC128B.128 [R0+0x2800], desc[UR12][R8.64] ;  /* 0x028000000800cfae */ /* 0x0005e2000b901d4c */
[----:B------:R-:W-:Y:S02]  /*15b0*/  @!P0 MOV R13, 0x400 ;  /* 0x00000400000d8802 */ /* 0x000fe40000000f00 */
[----:B------:R-:W-:-:S02]  /*15c0*/  LOP3.LUT R7, R5, 0x7fffffe, RZ, 0xc0, !PT ;  /* 0x07fffffe05077812 */ /* 0x000fc400078ec0ff */
[----:B------:R-:W-:Y:S02]  /*15d0*/  LEA.HI R4, R4, R10, RZ, 0x2 ;  /* 0x0000000a04047211 */ /* 0x000fe400078f10ff */
[----:B------:R-:W-:Y:S02]  /*15e0*/  @!P0 LEA R20, R20, R13, 0x18 ;  /* 0x0000000d14148211 */ /* 0x000fe400078ec0ff */
[----:B------:R-:W-:Y:S01]  /*15f0*/  IADD3 R13, R6, -R7, RZ ;  /* 0x80000007060d7210 */ /* 0x000fe20007ffe0ff */
[----:B------:R-:W-:Y:S02]  /*1600*/  IMAD.SHL.U32 R7, R35, 0x8, RZ ;  /* 0x0000000823077824 */ /* 0x000fe400078e00ff */
[----:B------:R-:W-:Y:S02]  /*1610*/  @!P0 IMAD R12, R12, 0x2, R20 ;  /* 0x000000020c0c8824 */ /* 0x000fe400078e0214 */
[----:B--2---:R-:W-:Y:S01]  /*1620*/  IMAD.SHL.U32 R0, R25, 0x40, RZ ;  /* 0x0000004019007824 */ /* 0x004fe200078e00ff */
[----:B------:R-:W-:Y:S01]  /*1630*/  LOP3.LUT R9, R4, 0xfffffffc, RZ, 0xc0, !PT ;  /* 0xfffffffc04097812 */ /* 0x000fe200078ec0ff */
[----:B------:R-:W-:-:S03]  /*1640*/  IMAD.WIDE.U32 R4, R168, 0x40, RZ ;  /* 0x00000040a8047825 */ /* 0x000fc600078e00ff */
[----:B------:R-:W-:Y:S01]  /*1650*/  LOP3.LUT R0, R0, 0xc0, RZ, 0xc0, !PT ;  /* 0x000000c000007812 */ /* 0x000fe200078ec0ff */
[----:B------:R-:W-:Y:S01]  /*1660*/  IMAD.IADD R24, R10, 0x1, -R9 ;  /* 0x000000010a187824 */ /* 0x000fe200078e0a09 */
[----:B------:R-:W-:Y:S01]  /*1670*/  @!P1 IADD3 R8, P4, R2, R4, RZ ;  /* 0x0000000402089210 */ /* 0x000fe20007f9e0ff */
[C---:B------:R-:W-:Y:S01]  /*1680*/  @!P0 IMAD R4, R169.reuse, 0x60, RZ ;  /* 0x00000060a9048824 */ /* 0x040fe200078e02ff */
[----:B------:R-:W-:Y:S02]  /*1690*/  LOP3.LUT R7, R0, 0x8, R7, 0xf8, !PT ;  /* 0x0000000800077812 */ /* 0x000fe400078ef807 */
[----:B------:R-:W-:Y:S02]  /*16a0*/  SHF.R.U32.HI R6, RZ, 0x3, R0 ;  /* 0x00000003ff067819 */ /* 0x000fe40000011600 */
[----:B------:R-:W-:Y:S02]  /*16b0*/  SHF.L.U32 R0, R169, 0x6, RZ ;  /* 0x00000006a9007819 */ /* 0x000fe400000006ff */
[----:B------:R-:W-:-:S02]  /*16c0*/  LOP3.LUT R7, R7, R6, RZ, 0x3c, !PT ;  /* 0x0000000607077212 */ /* 0x000fc400078e3cff */
        /* <DEDUP_REMOVED lines=9> */
[----:B---3--:R-:W-:Y:S01]  /*1760*/  @!P0 LEA R4, P4, R2, R18, 0x1 ;  /* 0x0000001202048211 */ /* 0x008fe200078808ff */
[----:B------:R-:W-:Y:S01]  /*1770*/  IMAD R9, R21, R27, R5 ;  /* 0x0000001b15097224 */ /* 0x000fe200078e0205 */
[----:B------:R2:W-:Y:S01]  /*1780*/  @!P1 LDGSTS.E.BYPASS.LTC128B.128 [R14+0x3000], desc[UR12][R6.64] ;  /* 0x03000000060e9fae */ /* 0x0005e2000b901d4c */
[----:B------:R-:W-:Y:S01]  /*1790*/  IMAD R3, R26, UR6, RZ ;  /* 0x000000061a037c24 */ /* 0x000fe2000f8e02ff */
[----:B------:R-:W-:Y:S01]  /*17a0*/  @!P0 LEA.HI.X R5, R2, R19, R8, 0x1, P4 ;  /* 0x0000001302058211 */ /* 0x000fe200020f0c08 */
[----:B-----5:R-:W-:Y:S01]  /*17b0*/  IMAD.WIDE.U32 R28, R23, UR6, R32 ;  /* 0x00000006171c7c25 */ /* 0x020fe2000f8e0020 */
[----:B------:R-:W3:Y:S01]  /*17c0*/  @!P5 LDC.64 R20, c[0x0][0x220] ;  /* 0x00008800ff14db82 */ /* 0x000ee20000000a00 */
[----:B------:R-:W-:-:S02]  /*17d0*/  SHF.L.U32 R8, R201, 0x6, RZ ;  /* 0x00000006c9087819 */ /* 0x000fc400000006ff */
[----:B------:R4:W-:Y:S01]  /*17e0*/  @!P0 LDGSTS.E.BYPASS.LTC128B.128 [R12+0x3800], desc[UR12][R4.64] ;  /* 0x03800000040c8fae */ /* 0x0009e2000b901d4c */
[----:B------:R-:W-:Y:S01]  /*17f0*/  IMAD R3, R23, UR7, R3 ;  /* 0x0000000717037c24 */ /* 0x000fe2000f8e0203 */
[----:B------:R-:W-:Y:S01]  /*1800*/  LEA R135, R0, UR4, 0x1 ;  /* 0x0000000400877c11 */ /* 0x000fe2000f8e08ff */
[----:B------:R-:W-:Y:S01]  /*1810*/  IMAD.SHL.U32 R2, R24, 0x40, RZ ;  /* 0x0000004018027824 */ /* 0x000fe200078e00ff */
[----:B------:R-:W0:Y:S01]  /*1820*/  LDGDEPBAR ;  /* 0x00000000000079af */ /* 0x000e220000000000 */
[----:B------:R-:W-:Y:S01]  /*1830*/  IMAD.IADD R11, R29, 0x1, R3 ;  /* 0x000000011d0b7824 */ /* 0x000fe200078e0203 */
[----:B------:R-:W5:Y:S01]  /*1840*/  @!P3 LDC.64 R18, c[0x0][0x220] ;  /* 0x00008800ff12bb82 */ /* 0x000f620000000a00 */
[----:B------:R-:W-:Y:S01]  /*1850*/  IMAD.MOV.U32 R10, RZ, RZ, R28 ;  /* 0x000000ffff0a7224 */ /* 0x000fe200078e001c */
[----:B------:R-:W-:Y:S01]  /*1860*/  STL.64 [R1+0x68], R28 ;  /* 0x0000681c01007387 */ /* 0x000fe20000100a00 */
[----:B------:R-:W-:Y:S01]  /*1870*/  IMAD.MOV.U32 R0, RZ, RZ, 0x10 ;  /* 0x00000010ff007424 */ /* 0x000fe200078e00ff */
[----:B------:R-:W-:-:S02]  /*1880*/  IADD3 R188, R135, 0x2020, RZ ;  /* 0x0000202087bc7810 */ /* 0x000fc40007ffe0ff */
[----:B------:R1:W-:Y:S01]  /*1890*/  STL.64 [R1+0x28], R10 ;  /* 0x0000280a01007387 */ /* 0x0003e20000100a00 */
[----:B------:R-:W-:Y:S02]  /*18a0*/  ISETP.GE.AND P4, PT, R233, 0x2, PT ;  /* 0x00000002e900780c */ /* 0x000fe40003f86270 */
[----:B--2---:R-:W-:Y:S01]  /*18b0*/  LOP3.LUT R6, R2, 0xc0, RZ, 0xc0, !PT ;  /* 0x000000c002067812 */ /* 0x004fe200078ec0ff */
[----:B------:R-:W-:-:S04]  /*18c0*/  IMAD.WIDE.U32 R2, R170, R27, R10 ;  /* 0x0000001baa027225 */ /* 0x000fc800078e000a */
[----:B------:R-:W-:Y:S02]  /*18d0*/  IMAD.SHL.U32 R7, R22, 0x8, RZ ;  /* 0x0000000816077824 */ /* 0x000fe400078e00ff */
[----:B----4-:R-:W-:Y:S01]  /*18e0*/  IMAD.WIDE.U32 R4, R200, 0x40, RZ ;  /* 0x00000040c8047825 */ /* 0x010fe200078e00ff */
[----:B------:R-:W-:-:S04]  /*18f0*/  DEPBAR.LE SB0, 0x0 ;  /* 0x000080000000791a */ /* 0x000fc80000000000 */
[----:B------:R-:W-:Y:S01]  /*1900*/  BAR.SYNC.DEFER_BLOCKING 0x0 ;  /* 0x0000000000007b1d */ /* 0x000fe20000010000 */
[----:B------:R-:W-:Y:S01]  /*1910*/  LOP3.LUT R7, R6, 0x8, R7, 0xf8, !PT ;  /* 0x0000000806077812 */ /* 0x000fe200078ef807 */
[----:B------:R-:W-:Y:S01]  /*1920*/  IMAD.IADD R3, R3, 0x1, R9 ;  /* 0x0000000103037824 */ /* 0x000fe200078e0209 */
[----:B------:R-:W-:Y:S01]  /*1930*/  SHF.R.U32.HI R6, RZ, 0x3, R6 ;  /* 0x00000003ff067819 */ /* 0x000fe20000011606 */
[----:B------:R-:W-:Y:S01]  /*1940*/  @!P2 IMAD R12, R201, 0x60, RZ ;  /* 0x00000060c90ca824 */ /* 0x000fe200078e02ff */
[C---:B-1----:R-:W-:Y:S01]  /*1950*/  @!P3 IADD3 R10, P0, R2.reuse, R4, RZ ;  /* 0x00000004020ab210 */ /* 0x042fe20007f1e0ff */
[----:B------:R-:W-:Y:S01]  /*1960*/  IMAD.SHL.U32 R4, R15, 0x20, RZ ;  /* 0x000000200f047824 */ /* 0x000fe200078e00ff */
[----:B------:R-:W-:Y:S01]  /*1970*/  LOP3.LUT R184, R7, R6, RZ, 0x3c, !PT ;  /* 0x0000000607b87212 */ /* 0x000fe200078e3cff */
[----:B------:R-:W1:Y:S01]  /*1980*/  @!P2 LDC.64 R14, c[0x0][0x220] ;  /* 0x00008800ff0eab82 */ /* 0x000e620000000a00 */
[----:B------:R-:W-:Y:S02]  /*1990*/  @!P6 LEA R6, P1, R2, R16, 0x1 ;  /* 0x000000100206e211 */ /* 0x000fe400078208ff */
[----:B------:R-:W-:-:S02]  /*19a0*/  @!P3 IADD3.X R13, R3, R5, R8, P0, !PT ;  /* 0x00000005030db210 */ /* 0x000fc400007fe408 */
[----:B------:R-:W-:Y:S02]  /*19b0*/  LOP3.LUT R176, R4, 0xffffff00, RZ, 0xc0, !PT ;  /* 0xffffff0004b07812 */ /* 0x000fe400078ec0ff */
[----:B------:R-:W-:Y:S02]  /*19c0*/  @!P5 LEA R5, P0, R200, R2, 0x5 ;  /* 0x00000002c805d211 */ /* 0x000fe400078028ff */
[----:B------:R-:W-:Y:S01]  /*19d0*/  @!P6 LEA.HI.X R7, R2, R17, R3, 0x1, P1 ;  /* 0x000000110207e211 */ /* 0x000fe200008f0c03 */
[----:B------:R-:W-:Y:S01]  /*19e0*/  IMAD R11, R128, 0x200, R176 ;  /* 0x00000200800b7824 */ /* 0x000fe200078e02b0 */
[C---:B------:R-:W-:Y:S01]  /*19f0*/  @!P5 LEA.HI.X R9, R200.reuse, R3, R201, 0x5, P0 ;  /* 0x00000003c809d211 */ /* 0x040fe200000f2cc9 */
[----:B------:R-:W-:Y:S01]  /*1a00*/  @!P2 IMAD.WIDE.U32 R2, R200, 0x60, R2 ;  /* 0x00000060c802a825 */ /* 0x000fe200078e0002 */
[----:B---3--:R-:W-:Y:S01]  /*1a10*/  @!P5 LEA R4, P1, R5, R20, 0x1 ;  /* 0x000000140504d211 */ /* 0x008fe200078208ff */
[----:B------:R-:W-:Y:S01]  /*1a20*/  @P6 STS [R208+0x4000], RZ ;  /* 0x004000ffd0006388 */ /* 0x000fe20000000800 */
[C---:B-----5:R-:W-:Y:S01]  /*1a30*/  @!P3 LEA R8, P0, R10.reuse, R18, 0x1 ;  /* 0x000000120a08b211 */ /* 0x060fe200078008ff */
[----:B------:R-:W-:Y:S01]  /*1a40*/  @!P2 IMAD.IADD R3, R3, 0x1, R12 ;  /* 0x000000010303a824 */ /* 0x000fe200078e020c */
[----:B------:R-:W-:Y:S01]  /*1a50*/  @!P5 LEA.HI.X R5, R5, R21, R9, 0x1, P1 ;  /* 0x000000150505d211 */ /* 0x000fe200008f0c09 */
[----:B------:R-:W-:Y:S01]  /*1a60*/  @P6 STS [R208+0x4004], RZ ;  /* 0x004004ffd0006388 */ /* 0x000fe20000000800 */
[----:B------:R-:W-:-:S02]  /*1a70*/  @!P3 LEA.HI.X R9, R10, R19, R13, 0x1, P0 ;  /* 0x000000130a09b211 */ /* 0x000fc400000f0c0d */
[----:B------:R-:W-:Y:S01]  /*1a80*/  LEA R10, R214, R11, 0x5 ;  /* 0x0000000bd60a7211 */ /* 0x000fe200078e28ff */
[----:B------:R-:W-:Y:S01]  /*1a90*/  @P6 STS.64 [R208+0x4008], RZ ;  /* 0x004008ffd0006388 */ /* 0x000fe20000000a00 */
[----:B------:R-:W-:-:S03]  /*1aa0*/  LOP3.LUT P1, RZ, R24, 0x2, RZ, 0xc0, !PT ;  /* 0x0000000218ff7812 */ /* 0x000fc6000782c0ff */
[----:B------:R-:W-:Y:S01]  /*1ab0*/  @!PT LDS RZ, [RZ] ;  /* 0x00000000fffff984 */ /* 0x000fe20000000800 */
[----:B------:R-:W-:Y:S01]  /*1ac0*/  @!PT LDS RZ, [RZ] ;  /* 0x00000000fffff984 */ /* 0x000fe20000000800 */
[----:B------:R-:W-:Y:S01]  /*1ad0*/  @!PT LDS RZ, [RZ] ;  /* 0x00000000fffff984 */ /* 0x000fe20000000800 */
[----:B------:R1:W-:Y:S01]  /*1ae0*/  @!P6 LDGSTS.E.BYPASS.LTC128B.128 [R208+0x4000], desc[UR12][R6.64] ;  /* 0x0400000006d0efae */ /* 0x0003e2000b901d4c */
[----:B------:R-:W-:-:S03]  /*1af0*/  SEL R0, R0, 0xfffffff0, !P1 ;  /* 0xfffffff000007807 */ /* 0x000fc60004800000 */
        /* <DEDUP_REMOVED lines=11> */
[----:B-1----:R-:W-:-:S04]  /*1bb0*/  @!P2 LEA R6, P0, R2, R14, 0x1 ;  /* 0x0000000e0206a211 */ /* 0x002fc800078008ff */
        /* <DEDUP_REMOVED lines=12> */
[----:B------:R-:W-:-:S02]  /*1c80*/  @P0 VIADD R188, R2, 0xffffffe0 ;  /* 0xffffffe002bc0836 */ /* 0x000fc40000000000 */
[----:B------:R-:W4:Y:S04]  /*1c90*/  LDSM.16.M88.4 R12, [R186+0x1000] ;  /* 0x00100000ba0c783b */ /* 0x000f280000000200 */
[----:B--2---:R-:W-:Y:S04]  /*1ca0*/  LDSM.16.M88.4 R8, [R187] ;  /* 0x00000000bb08783b */ /* 0x004fe80000000200 */
[----:B------:R-:W-:Y:S04]  /*1cb0*/  LDSM.16.M88.4 R100, [R188] ;  /* 0x00000000bc64783b */ /* 0x000fe80000000200 */
[----:B------:R-:W2:Y:S04]  /*1cc0*/  LDSM.16.M88.4 R56, [R135+0x2400] ;  /* 0x002400008738783b */ /* 0x000ea80000000200 */
[----:B-1----:R-:W1:Y:S04]  /*1cd0*/  LDSM.16.M88.4 R4, [R187+0x1000] ;  /* 0x00100000bb04783b */ /* 0x002e680000000200 */
[----:B------:R-:W-:Y:S04]  /*1ce0*/  LDSM.16.M88.4 R108, [R188+0x400] ;  /* 0x00040000bc6c783b */ /* 0x000fe80000000200 */
[----:B------:R-:W5:Y:S04]  /*1cf0*/  LDSM.16.M88.4 R92, [R135+0x2800] ;  /* 0x00280000875c783b */ /* 0x000f680000000200 */
[----:B------:R-:W5:Y:S04]  /*1d00*/  LDSM.16.M88.4 R104, [R188+0x800] ;  /* 0x00080000bc68783b */ /* 0x000f680000000200 */
[----:B------:R-:W5:Y:S01]  /*1d10*/  LDSM.16.M88.4 R80, [R135+0x2c00] ;  /* 0x002c00008750783b */ /* 0x000f620000000200 */
[-C--:B---3--:R-:W-:Y:S03]  /*1d20*/  HMMA.16816.F32.BF16 R20, R16, R44.reuse, RZ ;  /* 0x0000002c1014723c */ /* 0x088fe600000418ff */
[----:B------:R-:W3:Y:S04]  /*1d30*/  LDSM.16.M88.4 R96, [R188+0xc00] ;  /* 0x000c0000bc60783b */ /* 0x000ee80000000200 */
[----:B------:R-:W3:Y:S01]  /*1d40*/  LDSM.16.M88.4 R52, [R135+0x3000] ;  /* 0x003000008734783b */ /* 0x000ee20000000200 */
[----:B----4-:R-:W-:Y:S03]  /*1d50*/  HMMA.16816.F32.BF16 R24, R12, R44, RZ ;  /* 0x0000002c0c18723c */ /* 0x010fe600000418ff */
[----:B------:R-:W4:Y:S03]  /*1d60*/  LDSM.16.M88.4 R88, [R188+0x1000] ;  /* 0x00100000bc58783b */ /* 0x000f260000000200 */
[----:B------:R-:W-:Y:S01]  /*1d70*/  HMMA.16816.F32.BF16 R76, R16, R46, RZ ;  /* 0x0000002e104c723c */ /* 0x000fe200000418ff */
[----:B------:R-:W4:Y:S04]  /*1d80*/  LDSM.16.M88.4 R68, [R135+0x3400] ;  /* 0x003400008744783b */ /* 0x000f280000000200 */
[----:B------:R-:W4:Y:S01]  /*1d90*/  LDSM.16.M88.4 R84, [R188+0x1400] ;  /* 0x00140000bc54783b */ /* 0x000f220000000200 */
[----:B--2---:R-:W-:Y:S03]  /*1da0*/  HMMA.16816.F32.BF16 R32, R12, R56, RZ ;  /* 0x000000380c20723c */ /* 0x004fe600000418ff */
[----:B------:R-:W2:Y:S03]  /*1db0*/  LDSM.16.M88.4 R60, [R135+0x3800] ;  /* 0x00380000873c783b */ /* 0x000ea60000000200 */
[-C--:B------:R-:W-:Y:S01]  /*1dc0*/  HMMA.16816.F32.BF16 R20, R8, R100.reuse, R20 ;  /* 0x000000640814723c */ /* 0x080fe20000041814 */
[----:B------:R-:W2:Y:S04]  /*1dd0*/  LDSM.16.M88.4 R72, [R188+0x1800] ;  /* 0x00180000bc48783b */ /* 0x000ea80000000200 */
[----:B------:R-:W2:Y:S01]  /*1de0*/  LDSM.16.M88.4 R48, [R135+0x3c00] ;  /* 0x003c00008730783b */ /* 0x000ea20000000200 */
[----:B-1----:R-:W-:Y:S03]  /*1df0*/  HMMA.16816.F32.BF16 R28, R4, R100, R24 ;  /* 0x00000064041c723c */ /* 0x002fe60000041818 */
[----:B------:R-:W1:Y:S03]  /*1e00*/  LDSM.16.M88.4 R64, [R188+0x1c00] ;  /* 0x001c0000bc40783b */ /* 0x000e660000000200 */
[----:B------:R-:W-:Y:S01]  /*1e10*/  HMMA.16816.F32.BF16 R24, R16, R56, RZ ;  /* 0x000000381018723c */ /* 0x000fe200000418ff */
[----:B------:R-:W0:Y:S05]  /*1e20*/  LDGDEPBAR ;  /* 0x00000000000079af */ /* 0x000e2a0000000000 */
[C---:B-----5:R-:W-:Y:S06]  /*1e30*/  HMMA.16816.F32.BF16 R36, R12.reuse, R92, RZ ;  /* 0x0000005c0c24723c */ /* 0x060fec00000418ff */
[----:B------:R-:W-:Y:S01]  /*1e40*/  FMUL.FTZ R2, R20, UR8 ;  /* 0x0000000814027c20 */ /* 0x000fe20008410000 */
[----:B------:R-:W-:Y:S03]  /*1e50*/  HMMA.16816.F32.BF16 R40, R12, R94, RZ ;  /* 0x0000005e0c28723c */ /* 0x000fe600000418ff */
[----:B------:R5:W-:Y:S01]  /*1e60*/  MUFU.TANH R209, R2 ;  /* 0x0000000200d17308 */ /* 0x000be20000002400 */
[----:B------:R-:W-:-:S13]  /*1e70*/  DEPBAR.LE SB0, 0x0 ;  /* 0x000080000000791a */ /* 0x000fda0000000000 */
[----:B------:R-:W-:Y:S01]  /*1e80*/  HMMA.16816.F32.BF16 R36, R4, R104, R36 ;  /* 0x000000680424723c */ /* 0x000fe20000041824 */
[----:B-----5:R-:W-:-:S04]  /*1e90*/  FMUL.FTZ R2, R21, UR8 ;  /* 0x0000000815027c20 */ /* 0x020fc80008410000 */
[----:B------:R5:W1:Y:S02]  /*1ea0*/  MUFU.TANH R207, R2 ;  /* 0x0000000200cf7308 */ /* 0x000a640000002400 */
[----:B-----5:R-:W-:-:S06]  /*1eb0*/  FMUL.FTZ R2, R22, UR8 ;  /* 0x0000000816027c20 */ /* 0x020fcc0008410000 */
[----:B------:R5:W-:Y:S02]  /*1ec0*/  MUFU.TANH R160, R2 ;  /* 0x0000000200a07308 */ /* 0x000be40000002400 */
[----:B-----5:R-:W-:Y:S02]  /*1ed0*/  FMUL.FTZ R2, R23, UR8 ;  /* 0x0000000817027c20 */ /* 0x020fe40008410000 */
[----:B------:R-:W-:Y:S04]  /*1ee0*/  HMMA.16816.F32.BF16 R20, R8, R108, R24 ;  /* 0x0000006c0814723c */ /* 0x000fe80000041818 */
[----:B------:R5:W-:Y:S02]  /*1ef0*/  MUFU.TANH R159, R2 ;  /* 0x00000002009f7308 */ /* 0x000be40000002400 */
[----:B------:R-:W-:Y:S01]  /*1f00*/  HMMA.16816.F32.BF16 R24, R16, R92, RZ ;  /* 0x0000005c1018723c */ /* 0x000fe200000418ff */
[----:B-----5:R-:W-:-:S05]  /*1f10*/  FMUL.FTZ R2, R28, UR8 ;  /* 0x000000081c027c20 */ /* 0x020fca0008410000 */
[----:B------:R5:W-:Y:S02]  /*1f20*/  MUFU.TANH R197, R2 ;  /* 0x0000000200c57308 */ /* 0x000be40000002400 */
[----:B-----5:R-:W-:-:S06]  /*1f30*/  FMUL.FTZ R2, R29, UR8 ;  /* 0x000000081d027c20 */ /* 0x020fcc0008410000 */
[----:B------:R5:W-:Y:S02]  /*1f40*/  MUFU.TANH R196, R2 ;  /* 0x0000000200c47308 */ /* 0x000be40000002400 */
[----:B-----5:R-:W-:-:S06]  /*1f50*/  FMUL.FTZ R2, R30, UR8 ;  /* 0x000000081e027c20 */ /* 0x020fcc0008410000 */
[----:B------:R5:W-:Y:S02]  /*1f60*/  MUFU.TANH R204, R2 ;  /* 0x0000000200cc7308 */ /* 0x000be40000002400 */
[----:B-----5:R-:W-:Y:S02]  /*1f70*/  FMUL.FTZ R2, R31, UR8 ;  /* 0x000000081f027c20 */ /* 0x020fe40008410000 */
[----:B------:R-:W-:Y:S04]  /*1f80*/  HMMA.16816.F32.BF16 R28, R4, R108, R32 ;  /* 0x0000006c041c723c */ /* 0x000fe80000041820 */
[----:B------:R5:W-:Y:S02]  /*1f90*/  MUFU.TANH R195, R2 ;  /* 0x0000000200c37308 */ /* 0x000be40000002400 */
[----:B-----5:R-:W-:-:S06]  /*1fa0*/  FMUL.FTZ R2, R20, UR8 ;  /* 0x0000000814027c20 */ /* 0x020fcc0008410000 */
        /* <DEDUP_REMOVED lines=16> */
[----:B------:R-:W-:Y:S04]  /*20b0*/  HMMA.16816.F32.BF16 R28, R12, R80, RZ ;  /* 0x000000500c1c723c */ /* 0x000fe800000418ff */
[----:B------:R5:W-:Y:S02]  /*20c0*/  MUFU.TANH R192, R2 ;  /* 0x0000000200c07308 */ /* 0x000be40000002400 */
[----:B-----5:R-:W-:-:S06]  /*20d0*/  FMUL.FTZ R2, R20, UR8 ;  /* 0x0000000814027c20 */ /* 0x020fcc0008410000 */
[----:B------:R5:W-:-:S12]  /*20e0*/  MUFU.TANH R202, R2 ;  /* 0x0000000200ca7308 */ /* 0x000bd80000002400 */
[----:B---3--:R-:W-:Y:S06]  /*20f0*/  HMMA.16816.F32.BF16 R32, R4, R96, R28 ;  /* 0x000000600420723c */ /* 0x008fec000004181c */
[----:B------:R-:W-:Y:S01]  /*2100*/  HMMA.16816.F32.BF16 R28, R12, R52, RZ ;  /* 0x000000340c1c723c */ /* 0x000fe200000418ff */
[----:B-----5:R-:W-:-:S04]  /*2110*/  FMUL.FTZ R2, R21, UR8 ;  /* 0x0000000815027c20 */ /* 0x020fc80008410000 */
[----:B------:R3:W-:Y:S02]  /*2120*/  MUFU.TANH R203, R2 ;  /* 0x0000000200cb7308 */ /* 0x0007e40000002400 */
[----:B---3--:R-:W-:-:S06]  /*2130*/  FMUL.FTZ R2, R22, UR8 ;  /* 0x0000000816027c20 */ /* 0x008fcc0008410000 */
[----:B------:R3:W-:Y:S02]  /*2140*/  MUFU.TANH R156, R2 ;  /* 0x00000002009c7308 */ /* 0x0007e40000002400 */
[----:B---3--:R-:W-:Y:S02]  /*2150*/  FMUL.FTZ R2, R23, UR8 ;  /* 0x0000000817027c20 */ /* 0x008fe40008410000 */
[----:B------:R-:W-:Y:S04]  /*2160*/  HMMA.16816.F32.BF16 R20, R8, R96, R24 ;  /* 0x000000600814723c */ /* 0x000fe80000041818 */
[----:B------:R3:W-:Y:S02]  /*2170*/  MUFU.TANH R155, R2 ;  /* 0x00000002009b7308 */ /* 0x0007e40000002400 */
[----:B------:R-:W-:Y:S01]  /*2180*/  HMMA.16816.F32.BF16 R24, R16, R52, RZ ;  /* 0x000000341018723c */ /* 0x000fe200000418ff */
[----:B---3--:R-:W-:-:S05]  /*2190*/  FMUL.FTZ R2, R36, UR8 ;  /* 0x0000000824027c20 */ /* 0x008fca0008410000 */
[----:B------:R3:W-:Y:S02]  /*21a0*/  MUFU.TANH R189, R2 ;  /* 0x0000000200bd7308 */ /* 0x0007e40000002400 */
[----:B---3--:R-:W-:-:S06]  /*21b0*/  FMUL.FTZ R2, R37, UR8 ;  /* 0x0000000825027c20 */ /* 0x008fcc0008410000 */
[----:B------:R3:W-:Y:S02]  /*21c0*/  MUFU.TANH R190, R2 ;  /* 0x0000000200be7308 */ /* 0x0007e40000002400 */
[----:B---3--:R-:W-:-:S06]  /*21d0*/  FMUL.FTZ R2, R38, UR8 ;  /* 0x0000000826027c20 */ /* 0x008fcc0008410000 */
[----:B------:R3:W-:Y:S02]  /*21e0*/  MUFU.TANH R185, R2 ;  /* 0x0000000200b97308 */ /* 0x0007e40000002400 */
[----:B---3--:R-:W-:Y:S02]  /*21f0*/  FMUL.FTZ R2, R39, UR8 ;  /* 0x0000000827027c20 */ /* 0x008fe40008410000 */
[----:B----4-:R-:W-:Y:S04]  /*2200*/  HMMA.16816.F32.BF16 R36, R4, R88, R28 ;  /* 0x000000580424723c */ /* 0x010fe8000004181c */
[----:B------:R3:W-:Y:S02]  /*2210*/  MUFU.TANH R182, R2 ;  /* 0x0000000200b67308 */ /* 0x0007e40000002400 */
[----:B------:R-:W-:Y:S01]  /*2220*/  HMMA.16816.F32.BF16 R28, R12, R68, RZ ;  /* 0x000000440c1c723c */ /* 0x000fe200000418ff */
[----:B---3--:R-:W-:-:S05]  /*2230*/  FMUL.FTZ R2, R20, UR8 ;  /* 0x0000000814027c20 */ /* 0x008fca0008410000 */
[----:B------:R3:W-:-:S15]  /*2240*/  MUFU.TANH R198, R2 ;  /* 0x0000000200c67308 */ /* 0x0007de0000002400 */
[----:B------:R-:W-:-:S03]  /*2250*/  NOP ;  /* 0x0000000000007918 */ /* 0x000fc60000000000 */
[----:B------:R-:W-:Y:S01]  /*2260*/  HMMA.16816.F32.BF16 R28, R4, R84, R28 ;  /* 0x00000054041c723c */ /* 0x000fe2000004181c */
[----:B---3--:R-:W-:-:S04]  /*2270*/  FMUL.FTZ R2, R21, UR8 ;  /* 0x0000000815027c20 */ /* 0x008fc80008410000 */
        /* <DEDUP_REMOVED lines=14> */
[----:B--2---:R-:W-:Y:S04]  /*2360*/  HMMA.16816.F32.BF16 R32, R12, R60, RZ ;  /* 0x0000003c0c20723c */ /* 0x004fe800000418ff */
[----:B------:R2:W-:Y:S02]  /*2370*/  MUFU.TANH R179, R2 ;  /* 0x0000000200b37308 */ /* 0x0005e40000002400 */
[----:B--2---:R-:W-:-:S06]  /*2380*/  FMUL.FTZ R2, R20, UR8 ;  /* 0x0000000814027c20 */ /* 0x004fcc0008410000 */
[----:B------:R2:W-:-:S12]  /*2390*/  MUFU.TANH R161, R2 ;  /* 0x0000000200a17308 */ /* 0x0005d80000002400 */
[----:B------:R-:W-:Y:S01]  /*23a0*/  HMMA.16816.F32.BF16 R32, R4, R72, R32 ;  /* 0x000000480420723c */ /* 0x000fe20000041820 */
[----:B--2---:R-:W-:-:S04]  /*23b0*/  FMUL.FTZ R2, R21, UR8 ;  /* 0x0000000815027c20 */ /* 0x004fc80008410000 */
[----:B------:R2:W-:Y:S02]  /*23c0*/  MUFU.TANH R162, R2 ;  /* 0x0000000200a27308 */ /* 0x0005e40000002400 */
[----:B--2---:R-:W-:-:S06]  /*23d0*/  FMUL.FTZ R2, R22, UR8 ;  /* 0x0000000816027c20 */ /* 0x004fcc0008410000 */
[----:B------:R2:W-:Y:S02]  /*23e0*/  MUFU.TANH R148, R2 ;  /* 0x0000000200947308 */ /* 0x0005e40000002400 */
[----:B--2---:R-:W-:Y:S02]  /*23f0*/  FMUL.FTZ R2, R23, UR8 ;  /* 0x0000000817027c20 */ /* 0x004fe40008410000 */
[----:B------:R-:W-:Y:S04]  /*2400*/  HMMA.16816.F32.BF16 R20, R8, R84, R24 ;  /* 0x000000540814723c */ /* 0x000fe80000041818 */
[----:B------:R2:W-:Y:S02]  /*2410*/  MUFU.TANH R147, R2 ;  /* 0x0000000200937308 */ /* 0x0005e40000002400 */
[----:B------:R-:W-:Y:S01]  /*2420*/  HMMA.16816.F32.BF16 R24, R16, R60, RZ ;  /* 0x0000003c1018723c */ /* 0x000fe200000418ff */
[----:B--2---:R-:W-:-:S05]  /*2430*/  FMUL.FTZ R2, R36, UR8 ;  /* 0x0000000824027c20 */ /* 0x004fca0008410000 */
[----:B------:R2:W-:Y:S02]  /*2440*/  MUFU.TANH R177, R2 ;  /* 0x0000000200b17308 */ /* 0x0005e40000002400 */
[----:B--2---:R-:W-:-:S06]  /*2450*/  FMUL.FTZ R2, R37, UR8 ;  /* 0x0000000825027c20 */ /* 0x004fcc0008410000 */
[----:B------:R2:W-:Y:S02]  /*2460*/  MUFU.TANH R178, R2 ;  /* 0x0000000200b27308 */ /* 0x0005e40000002400 */
[----:B--2---:R-:W-:-:S06]  /*2470*/  FMUL.FTZ R2, R38, UR8 ;  /* 0x0000000826027c20 */ /* 0x004fcc0008410000 */
[----:B------:R2:W-:Y:S02]  /*2480*/  MUFU.TANH R221, R2 ;  /* 0x0000000200dd7308 */ /* 0x0005e40000002400 */
[----:B--2---:R-:W-:Y:S02]  /*2490*/  FMUL.FTZ R2, R39, UR8 ;  /* 0x0000000827027c20 */ /* 0x004fe40008410000 */
[----:B------:R-:W-:Y:S04]  /*24a0*/  HMMA.16816.F32.BF16 R36, R12, R46, RZ ;  /* 0x0000002e0c24723c */ /* 0x000fe800000418ff */
        /* <DEDUP_REMOVED lines=21> */
[----:B--2---:R-:W-:-:S06]  /*2600*/  FMUL.FTZ R2, R20, UR8 ;  /* 0x0000000814027c20 */ /* 0x004fcc0008410000 */
[----:B------:R2:W-:-:S12]  /*2610*/  MUFU.TANH R61, R2 ;  /* 0x00000002003d7308 */ /* 0x0005d80000002400 */
[----:B-1----:R-:W-:Y:S01]  /*2620*/  HMMA.16816.F32.BF16 R28, R4, R64, R28 ;  /* 0x00000040041c723c */ /* 0x002fe2000004181c */
[----:B--2---:R-:W-:-:S04]  /*2630*/  FMUL.FTZ R2, R21, UR8 ;  /* 0x0000000815027c20 */ /* 0x004fc80008410000 */
[----:B------:R1:W-:-:S15]  /*2640*/  MUFU.TANH R60, R2 ;  /* 0x00000002003c7308 */ /* 0x0003de0000002400 */
[----:B------:R-:W-:-:S04]  /*2650*/  NOP ;  /* 0x0000000000007918 */ /* 0x000fc80000000000 */
        /* <DEDUP_REMOVED lines=10> */
[----:B-1----:R-:W-:-:S02]  /*2700*/  FMUL.FTZ R2, R23, UR8 ;  /* 0x0000000817027c20 */ /* 0x002fc40008410000 */
[----:B------:R-:W-:Y:S05]  /*2710*/  HMMA.16816.F32.BF16 R20, R8, R64, R24 ;  /* 0x000000400814723c */ /* 0x000fea0000041818 */
[----:B------:R1:W-:Y:S01]  /*2720*/  MUFU.TANH R137, R2 ;  /* 0x0000000200897308 */ /* 0x0003e20000002400 */
[-C--:B------:R-:W-:Y:S06]  /*2730*/  HMMA.16816.F32.BF16 R24, R12, R58.reuse, RZ ;  /* 0x0000003a0c18723c */ /* 0x080fec00000418ff */
[----:B------:R-:W-:Y:S06]  /*2740*/  HMMA.16816.F32.BF16 R56, R16, R58, RZ ;  /* 0x0000003a1038723c */ /* 0x000fec00000418ff */
[----:B--2---:R-:W-:Y:S01]  /*2750*/  HMMA.16816.F32.BF16 R28, R4, R106, R40 ;  /* 0x0000006a041c723c */ /* 0x004fe20000041828 */
[----:B-1----:R-:W-:-:S05]  /*2760*/  FMUL.FTZ R2, R32, UR8 ;  /* 0x0000000820027c20 */ /* 0x002fca0008410000 */
[----:B------:R-:W-:Y:S01]  /*2770*/  FMUL.FTZ R20, R20, UR8 ;  /* 0x0000000814147c20 */ /* 0x000fe20008410000 */
[----:B------:R-:W-:Y:S01]  /*2780*/  FMUL.FTZ R21, R21, UR8 ;  /* 0x0000000815157c20 */ /* 0x000fe20008410000 */
[----:B------:R1:W-:Y:S01]  /*2790*/  MUFU.TANH R171, R2 ;  /* 0x0000000200ab7308 */ /* 0x0003e20000002400 */
[----:B------:R-:W-:Y:S01]  /*27a0*/  FMUL.FTZ R22, R22, UR8 ;  /* 0x0000000816167c20 */ /* 0x000fe20008410000 */
[----:B------:R-:W-:Y:S01]  /*27b0*/  FMUL.FTZ R23, R23, UR8 ;  /* 0x0000000817177c20 */ /* 0x000fe20008410000 */
[----:B------:R-:W-:Y:S05]  /*27c0*/  HMMA.16816.F32.BF16 R40, R12, R50, RZ ;  /* 0x000000320c28723c */ /* 0x000fea00000418ff */
[----:B------:R-:W-:Y:S08]  /*27d0*/  MUFU.TANH R68, R20 ;  /* 0x0000001400447308 */ /* 0x000ff00000002400 */
[----:B------:R-:W-:Y:S01]  /*27e0*/  MUFU.TANH R72, R21 ;  /* 0x0000001500487308 */ /* 0x000fe20000002400 */
[----:B-1----:R-:W-:Y:S01]  /*27f0*/  FMUL.FTZ R2, R33, UR8 ;  /* 0x0000000821027c20 */ /* 0x002fe20008410000 */
[----:B------:R-:W-:Y:S01]  /*2800*/  FMUL.FTZ R28, R28, UR8 ;  /* 0x000000081c1c7c20 */ /* 0x000fe20008410000 */
[----:B------:R-:W-:-:S05]  /*2810*/  FMUL.FTZ R29, R29, UR8 ;  /* 0x000000081d1d7c20 */ /* 0x000fca0008410000 */
[----:B------:R1:W-:Y:S08]  /*2820*/  MUFU.TANH R172, R2 ;  /* 0x0000000200ac7308 */ /* 0x0003f00000002400 */
[----:B------:R-:W-:Y:S08]  /*2830*/  MUFU.TANH R119, R22 ;  /* 0x0000001600777308 */ /* 0x000ff00000002400 */
[----:B------:R2:W-:Y:S01]  /*2840*/  MUFU.TANH R118, R23 ;  /* 0x0000001700767308 */ /* 0x0005e20000002400 */
[----:B-1----:R-:W-:-:S07]  /*2850*/  FMUL.FTZ R2, R34, UR8 ;  /* 0x0000000822027c20 */ /* 0x002fce0008410000 */
[----:B------:R1:W-:Y:S08]  /*2860*/  MUFU.TANH R217, R2 ;  /* 0x0000000200d97308 */ /* 0x0003f00000002400 */
[----:B------:R-:W-:Y:S01]  /*2870*/  MUFU.TANH R133, R28 ;  /* 0x0000001c00857308 */ /* 0x000fe20000002400 */
[----:B--2---:R-:W-:Y:S06]  /*2880*/  HMMA.16816.F32.BF16 R20, R4, R110, R24 ;  /* 0x0000006e0414723c */ /* 0x004fec0000041818 */
[----:B------:R-:W-:Y:S01]  /*2890*/  HMMA.16816.F32.BF16 R24, R12, R54, RZ ;  /* 0x000000360c18723c */ /* 0x000fe200000418ff */
[----:B------:R-:W-:Y:S01]  /*28a0*/  MUFU.TANH R134, R29 ;  /* 0x0000001d00867308 */ /* 0x000fe20000002400 */
[----:B-1----:R-:W-:-:S04]  /*28b0*/  FMUL.FTZ R2, R35, UR8 ;  /* 0x0000000823027c20 */ /* 0x002fc80008410000 */
[----:B------:R-:W-:Y:S03]  /*28c0*/  HMMA.16816.F32.BF16 R32, R4, R102, R36 ;  /* 0x000000660420723c */ /* 0x000fe60000041824 */
[----:B------:R1:W-:Y:S03]  /*28d0*/  MUFU.TANH R218, R2 ;  /* 0x0000000200da7308 */ /* 0x0003e60000002400 */
[----:B------:R-:W-:Y:S06]  /*28e0*/  HMMA.16816.F32.BF16 R36, R12, R82, RZ ;  /* 0x000000520c24723c */ /* 0x000fec00000418ff */
[----:B------:R-:W-:Y:S01]  /*28f0*/  FMUL.FTZ R20, R20, UR8 ;  /* 0x0000000814147c20 */ /* 0x000fe20008410000 */
[----:B------:R-:W-:Y:S01]  /*2900*/  FMUL.FTZ R21, R21, UR8 ;  /* 0x0000000815157c20 */ /* 0x000fe20008410000 */
[----:B------:R-:W-:Y:S01]  /*2910*/  FMUL.FTZ R22, R22, UR8 ;  /* 0x0000000816167c20 */ /* 0x000fe20008410000 */
[----:B------:R-:W-:Y:S01]  /*2920*/  FMUL.FTZ R23, R23, UR8 ;  /* 0x0000000817177c20 */ /* 0x000fe20008410000 */
[----:B------:R-:W-:Y:S01]  /*2930*/  MUFU.TANH R129, R20 ;  /* 0x0000001400817308 */ /* 0x000fe20000002400 */
[----:B------:R-:W-:Y:S01]  /*2940*/  HMMA.16816.F32.BF16 R52, R16, R54, RZ ;  /* 0x000000361034723c */ /* 0x000fe200000418ff */
[----:B-1----:R-:W-:-:S05]  /*2950*/  FMUL.FTZ R2, R30, UR8 ;  /* 0x000000081e027c20 */ /* 0x002fca0008410000 */
[C---:B------:R-:W-:Y:S01]  /*2960*/  HMMA.16816.F32.BF16 R24, R4.reuse, R90, R24 ;  /* 0x0000005a0418723c */ /* 0x040fe20000041818 */
[----:B------:R-:W-:Y:S01]  /*2970*/  FMUL.FTZ R32, R32, UR8 ;  /* 0x0000000820207c20 */ /* 0x000fe20008410000 */
[----:B------:R-:W-:Y:S01]  /*2980*/  FMUL.FTZ R33, R33, UR8 ;  /* 0x0000000821217c20 */ /* 0x000fe20008410000 */
[----:B------:R-:W-:Y:S01]  /*2990*/  FMUL.FTZ R34, R34, UR8 ;  /* 0x0000000822227c20 */ /* 0x000fe20008410000 */
[----:B------:R-:W-:Y:S01]  /*29a0*/  FMUL.FTZ R35, R35, UR8 ;  /* 0x0000000823237c20 */ /* 0x000fe20008410000 */
[----:B------:R-:W-:Y:S02]  /*29b0*/  MUFU.TANH R123, R32 ;  /* 0x00000020007b7308 */ /* 0x000fe40000002400 */
[----:B------:R-:W-:Y:S06]  /*29c0*/  HMMA.16816.F32.BF16 R36, R4, R98, R36 ;  /* 0x000000620424723c */ /* 0x000fec0000041824 */
[----:B------:R-:W-:Y:S08]  /*29d0*/  MUFU.TANH R126, R33 ;  /* 0x00000021007e7308 */ /* 0x000ff00000002400 */
[----:B------:R-:W-:Y:S08]  /*29e0*/  MUFU.TANH R120, R34 ;  /* 0x0000002200787308 */ /* 0x000ff00000002400 */
[----:B------:R1:W-:Y:S08]  /*29f0*/  MUFU.TANH R121, R35 ;  /* 0x0000002300797308 */ /* 0x0003f00000002400 */
[----:B------:R2:W-:Y:S08]  /*2a00*/  MUFU.TANH R124, R2 ;  /* 0x00000002007c7308 */ /* 0x0005f00000002400 */
[----:B------:R-:W-:Y:S01]  /*2a10*/  MUFU.TANH R130, R21 ;  /* 0x0000001500827308 */ /* 0x000fe20000002400 */
[----:B-1----:R-:W-:Y:S07]  /*2a20*/  HMMA.16816.F32.BF16 R32, R12, R70, RZ ;  /* 0x000000460c20723c */ /* 0x002fee00000418ff */
[----:B------:R-:W-:Y:S01]  /*2a30*/  MUFU.TANH R122, R22 ;  /* 0x00000016007a7308 */ /* 0x000fe20000002400 */
[----:B--2---:R-:W-:-:S02]  /*2a40*/  FMUL.FTZ R2, R31, UR8 ;  /* 0x000000081f027c20 */ /* 0x004fc40008410000 */
[----:B------:R-:W-:Y:S05]  /*2a50*/  HMMA.16816.F32.BF16 R28, R16, R70, RZ ;  /* 0x00000046101c723c */ /* 0x000fea00000418ff */
[----:B------:R1:W-:Y:S08]  /*2a60*/  MUFU.TANH R131, R2 ;  /* 0x0000000200837308 */ /* 0x0003f00000002400 */
[----:B------:R2:W-:Y:S01]  /*2a70*/  MUFU.TANH R125, R23 ;  /* 0x00000017007d7308 */ /* 0x0005e20000002400 */
[----:B-1----:R-:W-:-:S07]  /*2a80*/  FMUL.FTZ R2, R36, UR8 ;  /* 0x0000000824027c20 */ /* 0x002fce0008410000 */
[----:B------:R1:W-:Y:S01]  /*2a90*/  MUFU.TANH R141, R2 ;  /* 0x00000002008d7308 */ /* 0x0003e20000002400 */
[----:B--2---:R-:W-:Y:S06]  /*2aa0*/  HMMA.16816.F32.BF16 R20, R12, R62, RZ ;  /* 0x0000003e0c14723c */ /* 0x004fec00000418ff */
[----:B------:R-:W-:Y:S06]  /*2ab0*/  HMMA.16816.F32.BF16 R12, R4, R86, R32 ;  /* 0x00000056040c723c */ /* 0x000fec0000041820 */
[----:B------:R-:W-:Y:S01]  /*2ac0*/  HMMA.16816.F32.BF16 R32, R16, R62, RZ ;  /* 0x0000003e1020723c */ /* 0x000fe200000418ff */
[----:B-1----:R-:W-:-:S04]  /*2ad0*/  FMUL.FTZ R2, R37, UR8 ;  /* 0x0000000825027c20 */ /* 0x002fc80008410000 */
[----:B------:R1:W-:Y:S07]  /*2ae0*/  MUFU.TANH R142, R2 ;  /* 0x00000002008e7308 */ /* 0x0003ee0000002400 */
[C---:B------:R-:W-:Y:S06]  /*2af0*/  HMMA.16816.F32.BF16 R20, R4.reuse, R74, R20 ;  /* 0x0000004a0414723c */ /* 0x040fec0000041814 */
[----:B------:R-:W-:Y:S01]  /*2b00*/  HMMA.16816.F32.BF16 R4, R4, R66, R40 ;  /* 0x000000420404723c */ /* 0x000fe20000041828 */
[----:B-1----:R-:W-:-:S04]  /*2b10*/  FMUL.FTZ R2, R38, UR8 ;  /* 0x0000000826027c20 */ /* 0x002fc80008410000 */
[----:B------:R1:W-:-:S13]  /*2b20*/  MUFU.TANH R166, R2 ;  /* 0x0000000200a67308 */ /* 0x0003da0000002400 */
[----:B------:R-:W-:-:S04]  /*2b30*/  FMUL.FTZ R3, R23, UR8 ;  /* 0x0000000817037c20 */ /* 0x000fc80008410000 */
[----:B------:R-:W-:Y:S02]  /*2b40*/  MUFU.TANH R146, R3 ;  /* 0x0000000300927308 */ /* 0x000fe40000002400 */
[----:B------:R-:W-:Y:S01]  /*2b50*/  FMUL.FTZ R4, R4, UR8 ;  /* 0x0000000804047c20 */ /* 0x000fe20008410000 */
[----:B-1----:R-:W-:Y:S01]  /*2b60*/  FMUL.FTZ R2, R39, UR8 ;  /* 0x0000000827027c20 */ /* 0x002fe20008410000 */
[----:B------:R-:W-:Y:S01]  /*2b70*/  FMUL.FTZ R5, R5, UR8 ;  /* 0x0000000805057c20 */ /* 0x000fe20008410000 */
[----:B------:R-:W-:Y:S03]  /*2b80*/  HMMA.16816.F32.BF16 R36, R16, R94, RZ ;  /* 0x0000005e1024723c */ /* 0x000fe600000418ff */
[----:B------:R1:W-:Y:S03]  /*2b90*/  MUFU.TANH R165, R2 ;  /* 0x0000000200a57308 */ /* 0x0003e60000002400 */
[----:B------:R-:W-:Y:S01]  /*2ba0*/  HMMA.16816.F32.BF16 R92, R8, R74, R32 ;  /* 0x0000004a085c723c */ /* 0x000fe20000041820 */
[----:B-1----:R-:W-:-:S04]  /*2bb0*/  FMUL.FTZ R2, R24, UR8 ;  /* 0x0000000818027c20 */ /* 0x002fc80008410000 */
[----:B------:R1:W-:-:S13]  /*2bc0*/  MUFU.TANH R138, R2 ;  /* 0x00000002008a7308 */ /* 0x0003da0000002400 */
        /* <DEDUP_REMOVED lines=12> */
[----:B------:R1:W-:Y:S07]  /*2c90*/  MUFU.TANH R127, R2 ;  /* 0x00000002007f7308 */ /* 0x0003ee0000002400 */
[----:B------:R-:W-:Y:S01]  /*2ca0*/  FMUL.FTZ R47, R19, UR8 ;  /* 0x00000008132f7c20 */ /* 0x000fe20008410000 */
[----:B------:R-:W-:-:S05]  /*2cb0*/  FMUL.FTZ R48, R18, UR8 ;  /* 0x0000000812307c20 */ /* 0x000fca0008410000 */
[----:B------:R-:W-:Y:S01]  /*2cc0*/  MUFU.TANH R47, R47 ;  /* 0x0000002f002f7308 */ /* 0x000fe20000002400 */
[----:B-1----:R-:W-:-:S07]  /*2cd0*/  FMUL.FTZ R2, R13, UR8 ;  /* 0x000000080d027c20 */ /* 0x002fce0008410000 */
[----:B------:R1:W-:Y:S08]  /*2ce0*/  MUFU.TANH R117, R2 ;  /* 0x0000000200757308 */ /* 0x0003f00000002400 */
[----:B------:R-:W-:Y:S01]  /*2cf0*/  MUFU.TANH R48, R48 ;  /* 0x0000003000307308 */ /* 0x000fe20000002400 */
[----:B-1----:R-:W-:-:S07]  /*2d00*/  FMUL.FTZ R2, R14, UR8 ;  /* 0x000000080e027c20 */ /* 0x002fce0008410000 */
[----:B------:R1:W-:Y:S02]  /*2d10*/  MUFU.TANH R154, R2 ;  /* 0x00000002009a7308 */ /* 0x0003e40000002400 */
[----:B-1----:R-:W-:Y:S02]  /*2d20*/  FMUL.FTZ R2, R15, UR8 ;  /* 0x000000080f027c20 */ /* 0x002fe40008410000 */
[C---:B------:R-:W-:Y:S04]  /*2d30*/  HMMA.16816.F32.BF16 R12, R8.reuse, R102, R76 ;  /* 0x00000066080c723c */ /* 0x040fe8000004184c */
[----:B------:R1:W-:Y:S02]  /*2d40*/  MUFU.TANH R153, R2 ;  /* 0x0000000200997308 */ /* 0x0003e40000002400 */
[C---:B------:R-:W-:Y:S06]  /*2d50*/  HMMA.16816.F32.BF16 R100, R8.reuse, R90, R52 ;  /* 0x0000005a0864723c */ /* 0x040fec0000041834 */
[----:B------:R-:W-:Y:S01]  /*2d60*/  HMMA.16816.F32.BF16 R88, R8, R66, R24 ;  /* 0x000000420858723c */ /* 0x000fe20000041818 */
[----:B-1----:R-:W-:-:S04]  /*2d70*/  FMUL.FTZ R2, R20, UR8 ;  /* 0x0000000814027c20 */ /* 0x002fc80008410000 */
[----:B------:R1:W-:Y:S07]  /*2d80*/  MUFU.TANH R115, R2 ;  /* 0x0000000200737308 */ /* 0x0003ee0000002400 */
[----:B------:R-:W-:-:S06]  /*2d90*/  FMUL.FTZ R8, R13, UR8 ;  /* 0x000000080d087c20 */ /* 0x000fcc0008410000 */
[----:B------:R-:W-:Y:S01]  /*2da0*/  MUFU.TANH R8, R8 ;  /* 0x0000000800087308 */ /* 0x000fe20000002400 */
[----:B-1----:R-:W-:-:S07]  /*2db0*/  FMUL.FTZ R2, R21, UR8 ;  /* 0x0000000815027c20 */ /* 0x002fce0008410000 */
[----:B------:R1:W-:Y:S02]  /*2dc0*/  MUFU.TANH R114, R2 ;  /* 0x0000000200727308 */ /* 0x0003e40000002400 */
[----:B-1----:R-:W-:-:S06]  /*2dd0*/  FMUL.FTZ R2, R22, UR8 ;  /* 0x0000000816027c20 */ /* 0x002fcc0008410000 */
[----:B------:R1:W-:Y:S02]  /*2de0*/  MUFU.TANH R149, R2 ;  /* 0x0000000200957308 */ /* 0x0003e40000002400 */
[----:B-1----:R-:W-:-:S06]  /*2df0*/  LOP3.LUT R2, R132, 0xffffffe0, RZ, 0xc0, !PT ;  /* 0xffffffe084027812 */ /* 0x002fcc00078ec0ff */
[----:B------:R1:W-:Y:S01]  /*2e00*/  MUFU.TANH R132, R5 ;  /* 0x0000000500847308 */ /* 0x0003e20000002400 */
[----:B------:R-:W-:-:S05]  /*2e10*/  IMAD.IADD R2, R140, 0x1, -R2 ;  /* 0x000000018c027824 */ /* 0x000fca00078e0a02 */
[----:B------:R-:W-:-:S04]  /*2e20*/  SHF.R.S32.HI R3, RZ, 0x1f, R2 ;  /* 0x0000001fff037819 */ /* 0x000fc80000011402 */
[----:B------:R-:W-:Y:S01]  /*2e30*/  LEA.HI R2, R3, R2, RZ, 0x2 ;  /* 0x0000000203027211 */ /* 0x000fe200078f10ff */
[----:B------:R-:W-:Y:S02]  /*2e40*/  IMAD R3, R128, 0x10, R143 ;  /* 0x0000001080037824 */ /* 0x000fe400078e028f */
[----:B------:R2:W-:Y:S01]  /*2e50*/  MUFU.TANH R128, R4 ;  /* 0x0000000400807308 */ /* 0x0005e20000002400 */
[----:B------:R-:W-:Y:S01]  /*2e60*/  SHF.R.S32.HI R210, RZ, 0x2, R2 ;  /* 0x00000002ffd27819 */ /* 0x000fe20000011402 */
[----:B-1----:R-:W-:-:S03]  /*2e70*/  FMUL.FTZ R5, R16, UR8 ;  /* 0x0000000810057c20 */ /* 0x002fc60008410000 */
[----:B------:R-:W-:Y:S01]  /*2e80*/  IADD3 R2, R3, 0x1, R210 ;  /* 0x0000000103027810 */ /* 0x000fe20007ffe0d2 */
[----:B------:R-:W-:Y:S01]  /*2e90*/  FMUL.FTZ R3, R6, UR8 ;  /* 0x0000000806037c20 */ /* 0x000fe20008410000 */
[----:B------:R-:W-:Y:S01]  /*2ea0*/  FMUL.FTZ R6, R15, UR8 ;  /* 0x000000080f067c20 */ /* 0x000fe20008410000 */
[----:B------:R-:W-:Y:S01]  /*2eb0*/  MUFU.TANH R5, R5 ;  /* 0x0000000500057308 */ /* 0x000fe20000002400 */
[----:B------:R-:W-:Y:S01]  /*2ec0*/  IADD3 R2, R112, R2, -R113 ;  /* 0x0000000270027210 */ /* 0x000fe20007ffe871 */
[----:B------:R1:W-:Y:S01]  /*2ed0*/  STL [R1+0x74], R210 ;  /* 0x000074d201007387 */ /* 0x0003e20000100800 */
[----:B------:R-:W-:Y:S02]  /*2ee0*/  FMUL.FTZ R15, R106, UR8 ;  /* 0x000000086a0f7c20 */ /* 0x000fe40008410000 */
[----:B------:R-:W-:Y:S01]  /*2ef0*/  IADD3 R38, R2, R211, RZ ;  /* 0x000000d302267210 */ /* 0x000fe20007ffe0ff */
[----:B------:R-:W-:Y:S01]  /*2f00*/  FMUL.FTZ R2, R7, UR8 ;  /* 0x0000000807027c20 */ /* 0x000fe20008410000 */
[----:B------:R-:W-:Y:S01]  /*2f10*/  FMUL.FTZ R7, R14, UR8 ;  /* 0x000000080e077c20 */ /* 0x000fe20008410000 */
[----:B------:R3:W-:Y:S01]  /*2f20*/  MUFU.TANH R143, R3 ;  /* 0x00000003008f7308 */ /* 0x0007e20000002400 */
[----:B--2---:R-:W-:-:S05]  /*2f30*/  IMAD.SHL.U32 R4, R140, 0x2, RZ ;  /* 0x000000028c047824 */ /* 0x004fca00078e00ff */
[----:B------:R-:W-:Y:S02]  /*2f40*/  LOP3.LUT R4, R4, 0x6, RZ, 0xc0, !PT ;  /* 0x0000000604047812 */ /* 0x000fe400078ec0ff */
[----:B------:R2:W-:Y:S08]  /*2f50*/  MUFU.TANH R140, R2 ;  /* 0x00000002008c7308 */ /* 0x0005f00000002400 */
[----:B------:R4:W-:Y:S01]  /*2f60*/  MUFU.TANH R59, R7 ;  /* 0x00000007003b7308 */ /* 0x0009e20000002400 */
[----:B---3--:R-:W-:-:S07]  /*2f70*/  FMUL.FTZ R3, R12, UR8 ;  /* 0x000000080c037c20 */ /* 0x008fce0008410000 */
[----:B------:R-:W3:Y:S01]  /*2f80*/  MUFU.TANH R3, R3 ;  /* 0x0000000300037308 */ /* 0x000ee20000002400 */
[----:B--2---:R-:W-:Y:S02]  /*2f90*/  IMAD R2, R170, 0x80, R4 ;  /* 0x00000080aa027824 */ /* 0x004fe400078e0204 */
[----:B------:R-:W-:Y:S02]  /*2fa0*/  FMUL.FTZ R4, R17, UR8 ;  /* 0x0000000811047c20 */ /* 0x000fe40008410000 */
[C---:B------:R-:W-:Y:S01]  /*2fb0*/  VIADD R27, R2.reuse, 0x1 ;  /* 0x00000001021b7836 */ /* 0x040fe20000000000 */
[C---:B------:R-:W-:Y:S01]  /*2fc0*/  IADD3 R24, R2.reuse, 0x9, RZ ;  /* 0x0000000902187810 */ /* 0x040fe20007ffe0ff */
[----:B------:R-:W-:Y:S01]  /*2fd0*/  VIADD R26, R2, 0x8 ;  /* 0x00000008021a7836 */ /* 0x000fe20000000000 */
[----:B------:R-:W-:Y:S01]  /*2fe0*/  MUFU.TANH R66, R6 ;  /* 0x0000000600427308 */ /* 0x000fe20000002400 */
[----:B----4-:R-:W-:Y:S01]  /*2ff0*/  VIMNMX R7, R38, R112, PT ;  /* 0x0000007026077248 */ /* 0x010fe20003fe0100 */
[C---:B------:R-:W-:Y:S01]  /*3000*/  VIADD R25, R2.reuse, 0x10 ;  /* 0x0000001002197836 */ /* 0x040fe20000000000 */
[C---:B------:R-:W-:Y:S01]  /*3010*/  IADD3 R31, R2.reuse, 0x20, RZ ;  /* 0x00000020021f7810 */ /* 0x040fe20007ffe0ff */
[C---:B------:R-:W-:Y:S01]  /*3020*/  VIADD R29, R2.reuse, 0x11 ;  /* 0x00000011021d7836 */ /* 0x040fe20000000000 */
[-C--:B------:R-:W-:Y:S01]  /*3030*/  ISETP.GE.AND P0, PT, R27, R7.reuse, PT ;  /* 0x000000071b00720c */ /* 0x080fe20003f06270 */
[C---:B------:R-:W-:Y:S01]  /*3040*/  VIADD R28, R2.reuse, 0x18 ;  /* 0x00000018021c7836 */ /* 0x040fe20000000000 */
[-C--:B------:R-:W-:Y:S01]  /*3050*/  ISETP.GE.AND P1, PT, R2, R7.reuse, PT ;  /* 0x000000070200720c */ /* 0x080fe20003f26270 */
[----:B------:R2:W4:Y:S01]  /*3060*/  MUFU.TANH R6, R4 ;  /* 0x0000000400067308 */ /* 0x0005220000002400 */
[-C--:B------:R-:W-:Y:S01]  /*3070*/  ISETP.GE.AND P2, PT, R26, R7.reuse, PT ;  /* 0x000000071a00720c */ /* 0x080fe20003f46270 */
[C---:B------:R-:W-:Y:S01]  /*3080*/  VIADD R30, R2.reuse, 0x19 ;  /* 0x00000019021e7836 */ /* 0x040fe20000000000 */
[----:B------:R-:W-:Y:S01]  /*3090*/  FSEL R17, R207, -INF , !P0 ;  /* 0xff800000cf117808 */ /* 0x000fe20004000000 */
[C---:B------:R-:W-:Y:S01]  /*30a0*/  VIADD R32, R2.reuse, 0x21 ;  /* 0x0000002102207836 */ /* 0x040fe20000000000 */
[----:B------:R-:W-:Y:S01]  /*30b0*/  FSEL R16, R209, -INF , !P1 ;  /* 0xff800000d1107808 */ /* 0x000fe20004800000 */
[C---:B------:R-:W-:Y:S01]  /*30c0*/  VIADD R34, R2.reuse, 0x28 ;  /* 0x0000002802227836 */ /* 0x040fe20000000000 */
[----:B---3--:R-:W-:Y:S01]  /*30d0*/  FSEL R20, R3, -INF , !P2 ;  /* 0xff80000003147808 */ /* 0x008fe20005000000 */
[----:B------:R-:W-:Y:S01]  /*30e0*/  VIADD R33, R2, 0x29 ;  /* 0x0000002902217836 */ /* 0x000fe20000000000 */
[----:B------:R-:W-:Y:S01]  /*30f0*/  ISETP.GE.AND P3, PT, R24, R7, PT ;  /* 0x000000071800720c */ /* 0x000fe20003f66270 */
[----:B------:R-:W-:Y:S01]  /*3100*/  VIADD R35, R2, 0x30 ;  /* 0x0000003002237836 */ /* 0x000fe20000000000 */
[----:B------:R-:W-:Y:S01]  /*3110*/  FMNMX.FTZ R3, R16, R17, !PT ;  /* 0x0000001110037209 */ /* 0x000fe20007810000 */
[C---:B------:R-:W-:Y:S01]  /*3120*/  VIADD R40, R2.reuse, 0x38 ;  /* 0x0000003802287836 */ /* 0x040fe20000000000 */
[----:B------:R-:W-:Y:S01]  /*3130*/  ISETP.GE.AND P0, PT, R25, R7, PT ;  /* 0x000000071900720c */ /* 0x000fe20003f06270 */
[----:B------:R-:W-:Y:S01]  /*3140*/  VIADD R41, R2, 0x39 ;  /* 0x0000003902297836 */ /* 0x000fe20000000000 */
[----:B------:R-:W-:Y:S01]  /*3150*/  FSEL R19, R8, -INF , !P3 ;  /* 0xff80000008137808 */ /* 0x000fe20005800000 */
[----:B------:R-:W-:Y:S01]  /*3160*/  VIADD R43, R2, 0x40 ;  /* 0x00000040022b7836 */ /* 0x000fe20000000000 */
[----:B------:R-:W-:Y:S01]  /*3170*/  FMNMX.FTZ R3, R20, R3, !PT ;  /* 0x0000000314037209 */ /* 0x000fe20007810000 */
[----:B--2---:R-:W-:Y:S01]  /*3180*/  FMUL.FTZ R4, R104, UR8 ;  /* 0x0000000868047c20 */ /* 0x004fe20008410000 */
[----:B------:R-:W-:Y:S01]  /*3190*/  ISETP.GE.AND P1, PT, R29, R7, PT ;  /* 0x000000071d00720c */ /* 0x000fe20003f26270 */
[C---:B------:R-:W-:Y:S01]  /*31a0*/  VIADD R44, R2.reuse, 0x41 ;  /* 0x00000041022c7836 */ /* 0x040fe20000000000 */
[----:B------:R-:W-:Y:S01]  /*31b0*/  FSEL R18, R205, -INF , !P0 ;  /* 0xff800000cd127808 */ /* 0x000fe20004000000 */
[----:B------:R2:W3:Y:S01]  /*31c0*/  MUFU.TANH R9, R4 ;  /* 0x0000000400097308 */ /* 0x0004e20000002400 */
[----:B------:R-:W-:Y:S01]  /*31d0*/  FMNMX.FTZ R3, R19, R3, !PT ;  /* 0x0000000313037209 */ /* 0x000fe20007810000 */
[----:B------:R-:W-:Y:S01]  /*31e0*/  VIADD R69, R2, 0x49 ;  /* 0x0000004902457836 */ /* 0x000fe20000000000 */
[----:B------:R-:W-:Y:S01]  /*31f0*/  ISETP.GE.AND P2, PT, R28, R7, PT ;  /* 0x000000071c00720c */ /* 0x000fe20003f46270 */
[----:B------:R-:W-:Y:S01]  /*3200*/  VIADD R73, R2, 0x50 ;  /* 0x0000005002497836 */ /* 0x000fe20000000000 */
[----:B------:R-:W-:Y:S01]  /*3210*/  FSEL R21, R206, -INF , !P1 ;  /* 0xff800000ce157808 */ /* 0x000fe20004800000 */
[----:B------:R-:W-:Y:S01]  /*3220*/  VIADD R75, R2, 0x51 ;  /* 0x00000051024b7836 */ /* 0x000fe20000000000 */
[----:B------:R-:W-:Y:S01]  /*3230*/  FMNMX.FTZ R3, R18, R3, !PT ;  /* 0x0000000312037209 */ /* 0x000fe20007810000 */
[----:B------:R-:W-:Y:S01]  /*3240*/  VIADD R77, R2, 0x58 ;  /* 0x00000058024d7836 */ /* 0x000fe20000000000 */
[----:B------:R-:W-:Y:S01]  /*3250*/  ISETP.GE.AND P0, PT, R30, R7, PT ;  /* 0x000000071e00720c */ /* 0x000fe20003f06270 */
[C---:B------:R-:W-:Y:S01]  /*3260*/  VIADD R78, R2.reuse, 0x60 ;  /* 0x00000060024e7836 */ /* 0x040fe20000000000 */
[----:B------:R-:W-:Y:S01]  /*3270*/  FSEL R22, R5, -INF , !P2 ;  /* 0xff80000005167808 */ /* 0x000fe20005000000 */
[C---:B------:R-:W-:Y:S01]  /*3280*/  VIADD R82, R2.reuse, 0x61 ;  /* 0x0000006102527836 */ /* 0x040fe20000000000 */
[----:B------:R-:W-:Y:S01]  /*3290*/  FMNMX.FTZ R3, R21, R3, !PT ;  /* 0x0000000315037209 */ /* 0x000fe20007810000 */
[C---:B------:R-:W-:Y:S01]  /*32a0*/  VIADD R83, R2.reuse, 0x68 ;  /* 0x0000006802537836 */ /* 0x040fe20000000000 */
[----:B------:R-:W-:Y:S01]  /*32b0*/  ISETP.GE.AND P1, PT, R31, R7, PT ;  /* 0x000000071f00720c */ /* 0x000fe20003f26270 */
[----:B------:R-:W-:-:S02]  /*32c0*/  VIADD R85, R2, 0x69 ;  /* 0x0000006902557836 */ /* 0x000fc40000000000 */
[----:B--2---:R-:W-:Y:S01]  /*32d0*/  FMUL.FTZ R4, R105, UR8 ;  /* 0x0000000869047c20 */ /* 0x004fe20008410000 */
[----:B----4-:R-:W-:Y:S01]  /*32e0*/  FSEL R23, R6, -INF , !P0 ;  /* 0xff80000006177808 */ /* 0x010fe20004000000 */
[----:B------:R-:W-:Y:S01]  /*32f0*/  VIADD R87, R2, 0x71 ;  /* 0x0000007102577836 */ /* 0x000fe20000000000 */
[----:B------:R-:W-:Y:S01]  /*3300*/  FMNMX.FTZ R3, R22, R3, !PT ;  /* 0x0000000316037209 */ /* 0x000fe20007810000 */
[----:B------:R2:W4:Y:S01]  /*3310*/  MUFU.TANH R8, R4 ;  /* 0x0000000400087308 */ /* 0x0005220000002400 */
[----:B------:R-:W-:Y:S01]  /*3320*/  ISETP.GE.AND P2, PT, R32, R7, PT ;  /* 0x000000072000720c */ /* 0x000fe20003f46270 */
[----:B------:R-:W-:Y:S01]  /*3330*/  VIADD R49, R2, 0x78 ;  /* 0x0000007802317836 */ /* 0x000fe20000000000 */
[----:B------:R-:W-:Y:S01]  /*3340*/  FSEL R37, R202, -INF , !P1 ;  /* 0xff800000ca257808 */ /* 0x000fe20004800000 */
[----:B------:R-:W-:Y:S01]  /*3350*/  VIADD R50, R2, 0x79 ;  /* 0x0000007902327836 */ /* 0x000fe20000000000 */
[----:B------:R-:W-:Y:S02]  /*3360*/  FMNMX.FTZ R3, R23, R3, !PT ;  /* 0x0000000317037209 */ /* 0x000fe40007810000 */
[----:B------:R-:W-:-:S02]  /*3370*/  ISETP.GE.AND P0, PT, R34, R7, PT ;  /* 0x000000072200720c */ /* 0x000fc40003f06270 */
[----:B------:R-:W-:Y:S02]  /*3380*/  FSEL R42, R203, -INF , !P2 ;  /* 0xff800000cb2a7808 */ /* 0x000fe40005000000 */
[----:B------:R-:W-:Y:S02]  /*3390*/  FMNMX.FTZ R3, R37, R3, !PT ;  /* 0x0000000325037209 */ /* 0x000fe40007810000 */
[----:B------:R-:W-:Y:S02]  /*33a0*/  ISETP.GE.AND P1, PT, R33, R7, PT ;  /* 0x000000072100720c */ /* 0x000fe40003f26270 */
[----:B---3--:R-:W-:Y:S01]  /*33b0*/  FSEL R45, R9, -INF , !P0 ;  /* 0xff800000092d7808 */ /* 0x008fe20004000000 */
[----:B--2---:R-:W-:Y:S01]  /*33c0*/  FMUL.FTZ R4, R108, UR8 ;  /* 0x000000086c047c20 */ /* 0x004fe20008410000 */
[----:B------:R-:W-:Y:S02]  /*33d0*/  FMNMX.FTZ R3, R42, R3, !PT ;  /* 0x000000032a037209 */ /* 0x000fe40007810000 */
[----:B------:R-:W-:Y:S01]  /*33e0*/  IADD3 R36, R2, 0x31, RZ ;  /* 0x0000003102247810 */ /* 0x000fe20007ffe0ff */
[----:B------:R2:W3:Y:S01]  /*33f0*/  MUFU.TANH R6, R4 ;  /* 0x0000000400067308 */ /* 0x0004e20000002400 */
[----:B------:R-:W-:-:S02]  /*3400*/  ISETP.GE.AND P2, PT, R35, R7, PT ;  /* 0x000000072300720c */ /* 0x000fc40003f46270 */
[----:B----4-:R-:W-:Y:S02]  /*3410*/  FSEL R46, R8, -INF , !P1 ;  /* 0xff800000082e7808 */ /* 0x010fe40004800000 */
[----:B------:R-:W-:Y:S02]  /*3420*/  FMNMX.FTZ R3, R45, R3, !PT ;  /* 0x000000032d037209 */ /* 0x000fe40007810000 */
[----:B------:R-:W-:Y:S02]  /*3430*/  ISETP.GE.AND P0, PT, R36, R7, PT ;  /* 0x000000072400720c */ /* 0x000fe40003f06270 */
[----:B------:R-:W-:Y:S02]  /*3440*/  FSEL R51, R198, -INF , !P2 ;  /* 0xff800000c6337808 */ /* 0x000fe40005000000 */
[----:B------:R-:W-:Y:S02]  /*3450*/  FMNMX.FTZ R3, R46, R3, !PT ;  /* 0x000000032e037209 */ /* 0x000fe40007810000 */
[----:B------:R-:W-:-:S02]  /*3460*/  ISETP.GE.AND P1, PT, R40, R7, PT ;  /* 0x000000072800720c */ /* 0x000fc40003f26270 */
[----:B------:R-:W-:Y:S01]  /*3470*/  FSEL R52, R199, -INF , !P0 ;  /* 0xff800000c7347808 */ /* 0x000fe20004000000 */
[----:B--2---:R-:W-:Y:S01]  /*3480*/  FMUL.FTZ R4, R109, UR8 ;  /* 0x000000086d047c20 */ /* 0x004fe20008410000 */
[----:B------:R-:W-:Y:S02]  /*3490*/  FMNMX.FTZ R3, R51, R3, !PT ;  /* 0x0000000333037209 */ /* 0x000fe40007810000 */
[----:B------:R-:W-:Y:S01]  /*34a0*/  ISETP.GE.AND P2, PT, R41, R7, PT ;  /* 0x000000072900720c */ /* 0x000fe20003f46270 */
[----:B------:R2:W4:Y:S01]  /*34b0*/  MUFU.TANH R5, R4 ;  /* 0x0000000400057308 */ /* 0x0005220000002400 */
[----:B---3--:R-:W-:Y:S02]  /*34c0*/  FSEL R53, R6, -INF , !P1 ;  /* 0xff80000006357808 */ /* 0x008fe40004800000 */
[----:B------:R-:W-:Y:S02]  /*34d0*/  FMNMX.FTZ R3, R52, R3, !PT ;  /* 0x0000000334037209 */ /* 0x000fe40007810000 */
[----:B------:R-:W-:-:S02]  /*34e0*/  ISETP.GE.AND P0, PT, R43, R7, PT ;  /* 0x000000072b00720c */ /* 0x000fc40003f06270 */
[----:B------:R-:W-:Y:S02]  /*34f0*/  FMNMX.FTZ R3, R53, R3, !PT ;  /* 0x0000000335037209 */ /* 0x000fe40007810000 */
[----:B------:R-:W-:Y:S01]  /*3500*/  IADD3 R67, R2, 0x48, RZ ;  /* 0x0000004802437810 */ /* 0x000fe20007ffe0ff */
[----:B------:R-:W-:Y:S01]  /*3510*/  BAR.SYNC.DEFER_BLOCKING 0x0 ;  /* 0x0000000000007b1d */ /* 0x000fe20000010000 */
[-C--:B------:R-:W-:Y:S02]  /*3520*/  ISETP.GE.AND P1, PT, R44, R7.reuse, PT ;  /* 0x000000072c00720c */ /* 0x080fe40003f26270 */
[----:B------:R-:W-:Y:S02]  /*3530*/  FSEL R55, R161, -INF , !P0 ;  /* 0xff800000a1377808 */ /* 0x000fe40004000000 */
[----:B------:R-:W-:Y:S01]  /*3540*/  ISETP.GE.AND P3, PT, R67, R7, PT ;  /* 0x000000074300720c */ /* 0x000fe20003f66270 */
[----:B--2---:R-:W-:Y:S01]  /*3550*/  FMUL.FTZ R4, R100, UR8 ;  /* 0x0000000864047c20 */ /* 0x004fe20008410000 */
[----:B----4-:R-:W-:-:S02]  /*3560*/  FSEL R54, R5, -INF , !P2 ;  /* 0xff80000005367808 */ /* 0x010fc40005000000 */
[----:B------:R-:W-:Y:S01]  /*3570*/  FSEL R58, R162, -INF , !P1 ;  /* 0xff800000a23a7808 */ /* 0x000fe20004800000 */
[----:B------:R2:W3:Y:S01]  /*3580*/  MUFU.TANH R10, R4 ;  /* 0x00000004000a7308 */ /* 0x0004e20000002400 */
[----:B------:R-:W-:Y:S02]  /*3590*/  FMNMX.FTZ R3, R54, R3, !PT ;  /* 0x0000000336037209 */ /* 0x000fe40007810000 */
[----:B------:R-:W-:Y:S02]  /*35a0*/  ISETP.GE.AND P0, PT, R69, R7, PT ;  /* 0x000000074500720c */ /* 0x000fe40003f06270 */
[----:B------:R-:W-:Y:S02]  /*35b0*/  FMNMX.FTZ R3, R55, R3, !PT ;  /* 0x0000000337037209 */ /* 0x000fe40007810000 */
[----:B------:R-:W-:Y:S02]  /*35c0*/  ISETP.GE.AND P2, PT, R73, R7, PT ;  /* 0x000000074900720c */ /* 0x000fe40003f46270 */
[----:B------:R-:W-:-:S02]  /*35d0*/  FMNMX.FTZ R3, R58, R3, !PT ;  /* 0x000000033a037209 */ /* 0x000fc40007810000 */
[----:B------:R-:W-:Y:S02]  /*35e0*/  FSEL R65, R80, -INF , !P2 ;  /* 0xff80000050417808 */ /* 0x000fe40005000000 */
[----:B------:R-:W-:Y:S02]  /*35f0*/  IADD3 R79, R2, 0x59, RZ ;  /* 0x00000059024f7810 */ /* 0x000fe40007ffe0ff */
[-C--:B------:R-:W-:Y:S01]  /*3600*/  ISETP.GE.AND P1, PT, R77, R7.reuse, PT ;  /* 0x000000074d00720c */ /* 0x080fe20003f26270 */
[----:B--2---:R-:W-:Y:S01]  /*3610*/  FMUL.FTZ R4, R101, UR8 ;  /* 0x0000000865047c20 */ /* 0x004fe20008410000 */
[----:B---3--:R-:W-:Y:S02]  /*3620*/  FSEL R57, R10, -INF , !P3 ;  /* 0xff8000000a397808 */ /* 0x008fe40005800000 */
[----:B------:R-:W-:Y:S01]  /*3630*/  ISETP.GE.AND P3, PT, R75, R7, PT ;  /* 0x000000074b00720c */ /* 0x000fe20003f66270 */
[----:B------:R2:W3:Y:S01]  /*3640*/  MUFU.TANH R9, R4 ;  /* 0x0000000400097308 */ /* 0x0004e20000002400 */
[----:B------:R-:W-:-:S02]  /*3650*/  FMNMX.FTZ R3, R57, R3, !PT ;  /* 0x0000000339037209 */ /* 0x000fc40007810000 */
[----:B------:R-:W-:Y:S02]  /*3660*/  FSEL R76, R81, -INF , !P3 ;  /* 0xff800000514c7808 */ /* 0x000fe40005800000 */
[-C--:B------:R-:W-:Y:S02]  /*3670*/  ISETP.GE.AND P3, PT, R78, R7.reuse, PT ;  /* 0x000000074e00720c */ /* 0x080fe40003f66270 */
[----:B------:R-:W-:Y:S02]  /*3680*/  ISETP.GE.AND P2, PT, R82, R7, PT ;  /* 0x000000075200720c */ /* 0x000fe40003f46270 */
[----:B------:R-:W-:Y:S02]  /*3690*/  FSEL R61, R61, -INF , !P3 ;  /* 0xff8000003d3d7808 */ /* 0x000fe40005800000 */
[----:B------:R-:W-:Y:S02]  /*36a0*/  FSEL R60, R60, -INF , !P2 ;  /* 0xff8000003c3c7808 */ /* 0x000fe40005000000 */
[----:B------:R-:W-:-:S02]  /*36b0*/  IADD3 R86, R2, 0x70, RZ ;  /* 0x0000007002567810 */ /* 0x000fc40007ffe0ff */
[-C--:B------:R-:W-:Y:S01]  /*36c0*/  ISETP.GE.AND P2, PT, R87, R7.reuse, PT ;  /* 0x000000075700720c */ /* 0x080fe20003f46270 */
[----:B--2---:R-:W-:Y:S01]  /*36d0*/  FMUL.FTZ R4, R96, UR8 ;  /* 0x0000000860047c20 */ /* 0x004fe20008410000 */
[----:B---3--:R-:W-:Y:S02]  /*36e0*/  FSEL R62, R9, -INF , !P0 ;  /* 0xff800000093e7808 */ /* 0x008fe40004000000 */
[----:B------:R-:W-:Y:S01]  /*36f0*/  ISETP.GE.AND P0, PT, R79, R7, PT ;  /* 0x000000074f00720c */ /* 0x000fe20003f06270 */
[----:B------:R2:W3:Y:S01]  /*3700*/  MUFU.TANH R8, R4 ;  /* 0x0000000400087308 */ /* 0x0004e20000002400 */
[----:B------:R-:W-:Y:S02]  /*3710*/  FMNMX.FTZ R3, R62, R3, !PT ;  /* 0x000000033e037209 */ /* 0x000fe40007810000 */
[----:B------:R-:W-:Y:S02]  /*3720*/  FSEL R74, R72, -INF , !P2 ;  /* 0xff800000484a7808 */ /* 0x000fe40005000000 */
[----:B------:R-:W-:-:S02]  /*3730*/  FMNMX.FTZ R3, R65, R3, !PT ;  /* 0x0000000341037209 */ /* 0x000fc40007810000 */
[----:B------:R-:W-:Y:S02]  /*3740*/  P2R R100, PR, RZ, 0x10 ;  /* 0x00000010ff647803 */ /* 0x000fe40000000000 */
[----:B------:R-:W-:Y:S01]  /*3750*/  FMNMX.FTZ R3, R76, R3, !PT ;  /* 0x000000034c037209 */ /* 0x000fe20007810000 */
[----:B--2---:R-:W-:Y:S01]  /*3760*/  FMUL.FTZ R4, R97, UR8 ;  /* 0x0000000861047c20 */ /* 0x004fe20008410000 */
[----:B---3--:R-:W-:Y:S02]  /*3770*/  FSEL R70, R8, -INF , !P1 ;  /* 0xff80000008467808 */ /* 0x008fe40004800000 */
[----:B------:R-:W-:Y:S01]  /*3780*/  ISETP.GE.AND P1, PT, R85, R7, PT ;  /* 0x000000075500720c */ /* 0x000fe20003f26270 */
[----:B------:R2:W3:Y:S01]  /*3790*/  MUFU.TANH R5, R4 ;  /* 0x0000000400057308 */ /* 0x0004e20000002400 */
[----:B------:R-:W-:Y:S01]  /*37a0*/  FMNMX.FTZ R3, R70, R3, !PT ;  /* 0x0000000346037209 */ /* 0x000fe20007810000 */
[----:B--2---:R-:W-:Y:S01]  /*37b0*/  FMUL.FTZ R4, R92, UR8 ;  /* 0x000000085c047c20 */ /* 0x004fe20008410000 */
[----:B---3--:R-:W-:-:S02]  /*37c0*/  FSEL R64, R5, -INF , !P0 ;  /* 0xff80000005407808 */ /* 0x008fc40004000000 */
[----:B------:R-:W-:-:S03]  /*37d0*/  ISETP.GE.AND P0, PT, R83, R7, PT ;  /* 0x000000075300720c */ /* 0x000fc60003f06270 */
[----:B------:R2:W3:Y:S01]  /*37e0*/  MUFU.TANH R9, R4 ;  /* 0x0000000400097308 */ /* 0x0004e20000002400 */
[----:B------:R-:W-:-:S04]  /*37f0*/  FMNMX.FTZ R3, R64, R3, !PT ;  /* 0x0000000340037209 */ /* 0x000fc80007810000 */
[----:B------:R-:W-:-:S04]  /*3800*/  FMNMX.FTZ R3, R61, R3, !PT ;  /* 0x000000033d037209 */ /* 0x000fc80007810000 */
[----:B------:R-:W-:Y:S01]  /*3810*/  FMNMX.FTZ R3, R60, R3, !PT ;  /* 0x000000033c037209 */ /* 0x000fe20007810000 */
[----:B--2---:R-:W-:Y:S01]  /*3820*/  FMUL.FTZ R4, R93, UR8 ;  /* 0x000000085d047c20 */ /* 0x004fe20008410000 */
[----:B---3--:R-:W-:Y:S02]  /*3830*/  FSEL R56, R9, -INF , !P0 ;  /* 0xff80000009387808 */ /* 0x008fe40004000000 */
[----:B------:R-:W-:Y:S01]  /*3840*/  ISETP.GE.AND P0, PT, R86, R7, PT ;  /* 0x000000075600720c */ /* 0x000fe20003f06270 */
[----:B------:R2:W3:Y:S01]  /*3850*/  MUFU.TANH R6, R4 ;  /* 0x0000000400067308 */ /* 0x0004e20000002400 */
[----:B------:R-:W-:Y:S02]  /*3860*/  FMNMX.FTZ R3, R56, R3, !PT ;  /* 0x0000000338037209 */ /* 0x000fe40007810000 */
[----:B------:R-:W-:Y:S02]  /*3870*/  FSEL R68, R68, -INF , !P0 ;  /* 0xff80000044447808 */ /* 0x000fe40004000000 */
[----:B------:R-:W-:Y:S01]  /*3880*/  ISETP.GE.AND P0, PT, R50, R7, PT ;  /* 0x000000073200720c */ /* 0x000fe20003f06270 */
[----:B--2---:R-:W-:Y:S01]  /*3890*/  FMUL.FTZ R4, R88, UR8 ;  /* 0x0000000858047c20 */ /* 0x004fe20008410000 */
[----:B---3--:R-:W-:-:S02]  /*38a0*/  FSEL R63, R6, -INF , !P1 ;  /* 0xff800000063f7808 */ /* 0x008fc40004800000 */
[----:B------:R-:W-:Y:S01]  /*38b0*/  ISETP.GE.AND P1, PT, R49, R7, PT ;  /* 0x000000073100720c */ /* 0x000fe20003f26270 */
[----:B------:R2:W3:Y:S01]  /*38c0*/  MUFU.TANH R5, R4 ;  /* 0x0000000400057308 */ /* 0x0004e20000002400 */
[----:B------:R-:W-:-:S04]  /*38d0*/  FMNMX.FTZ R3, R63, R3, !PT ;  /* 0x000000033f037209 */ /* 0x000fc80007810000 */
[----:B------:R-:W-:-:S04]  /*38e0*/  FMNMX.FTZ R3, R68, R3, !PT ;  /* 0x0000000344037209 */ /* 0x000fc80007810000 */
[----:B------:R-:W-:Y:S01]  /*38f0*/  FMNMX.FTZ R3, R74, R3, !PT ;  /* 0x000000034a037209 */ /* 0x000fe20007810000 */
[----:B--2---:R-:W-:Y:S01]  /*3900*/  FMUL.FTZ R4, R89, UR8 ;  /* 0x0000000859047c20 */ /* 0x004fe20008410000 */
[----:B---3--:R-:W-:-:S04]  /*3910*/  FSEL R81, R5, -INF , !P1 ;  /* 0xff80000005517808 */ /* 0x008fc80004800000 */
[----:B------:R-:W-:Y:S01]  /*3920*/  FMNMX.FTZ R3, R81, R3, !PT ;  /* 0x0000000351037209 */ /* 0x000fe20007810000 */
[----:B------:R-:W2:Y:S02]  /*3930*/  MUFU.TANH R4, R4 ;  /* 0x0000000400047308 */ /* 0x000ea40000002400 */
[----:B--2---:R-:W-:-:S04]  /*3940*/  FSEL R72, R4, -INF , !P0 ;  /* 0xff80000004487808 */ /* 0x004fc80004000000 */
[----:B------:R-:W-:Y:S01]  /*3950*/  FMNMX.FTZ R14, R72, R3, !PT ;  /* 0x00000003480e7209 */ /* 0x000fe20007810000 */
[----:B-1----:R-:W-:Y:S06]  /*3960*/  @!P4 BRA `(.L_x_326) ;  /* 0x000000000064c947 */ /* 0x002fec0003800000 */
[----:B------:R-:W-:Y:S01]  /*3970*/  VIADD R4, R233, 0xfffffffe ;  /* 0xfffffffee9047836 */ /* 0x000fe20000000000 */
[----:B------:R-:W-:Y:S01]  /*3980*/  ULDC.64 UR6, c[0x0][0x218] ;  /* 0x0000860000067ab9 */ /* 0x000fe20000000a00 */
[----:B------:R-:W-:Y:S02]  /*3990*/  IMAD.SHL.U32 R12, R168, 0x40, RZ ;  /* 0x00000040a80c7824 */ /* 0x000fe400078e00ff */
[----:B------:R-:W-:Y:S01]  /*39a0*/  IMAD R3, R116, R4, RZ ;  /* 0x0000000474037224 */ /* 0x000fe200078e02ff */
[----:B------:R-:W-:Y:S01]  /*39b0*/  SHF.R.S32.HI R6, RZ, 0x1f, R4 ;  /* 0x0000001fff067819 */ /* 0x000fe20000011404 */
[----:B------:R-:W-:-:S04]  /*39c0*/  IMAD.WIDE.U32 R4, R4, R150, R212 ;  /* 0x0000009604047225 */ /* 0x000fc800078e00d4 */
[----:B------:R-:W-:Y:S01]  /*39d0*/  IMAD R3, R6, R150, R3 ;  /* 0x0000009606037224 */ /* 0x000fe200078e0203 */
[----:B------:R-:W-:-:S03]  /*39e0*/  LEA R10, P0, R4, UR6, 0x1 ;  /* 0x00000006040a7c11 */ /* 0x000fc6000f8008ff */
[----:B------:R-:W-:Y:S01]  /*39f0*/  IMAD.IADD R5, R5, 0x1, R3 ;  /* 0x0000000105057824 */ /* 0x000fe200078e0203 */
[----:B------:R-:W-:Y:S02]  /*3a00*/  SHF.L.U64.HI R3, R168, 0x6, R169 ;  /* 0x00000006a8037819 */ /* 0x000fe400000102a9 */
[----:B------:R-:W-:Y:S02]  /*3a10*/  IADD3 R8, P2, R12, R10, RZ ;  /* 0x0000000a0c087210 */ /* 0x000fe40007f5e0ff */
[----:B------:R-:W-:Y:S02]  /*3a20*/  LEA.HI.X R11, R4, UR7, R5, 0x1, P0 ;  /* 0x00000007040b7c11 */ /* 0x000fe400080f0c05 */
[-C--:B------:R-:W-:Y:S02]  /*3a30*/  IADD3 R4, P1, R8, R12.reuse, RZ ;  /* 0x0000000c08047210 */ /* 0x080fe40007f3e0ff */
        /* <DEDUP_REMOVED lines=12> */
.L_x_326:
[----:B------:R-:W2:Y:S01]  /*3b00*/  SHFL.BFLY PT, R39, R14, 0x2, 0x1f ;  /* 0x0c401f000e277f89 */ /* 0x000ea200000e0000 */
[----:B------:R-:W-:Y:S01]  /*3b10*/  FMUL.FTZ R3, R107, UR8 ;  /* 0x000000086b037c20 */ /* 0x000fe20008410000 */
[----:B------:R-:W-:Y:S01]  /*3b20*/  ULDC UR6, c[0x0][0x2ec] ;  /* 0x0000bb0000067ab9 */ /* 0x000fe20000000800 */
[----:B------:R-:W-:Y:S01]  /*3b30*/  VIADDMNMX R6, R38, 0x8, R112, PT ;  /* 0x0000000826067846 */ /* 0x000fe20003800170 */
[----:B------:R-:W3:Y:S03]  /*3b40*/  MUFU.TANH R15, R15 ;  /* 0x0000000f000f7308 */ /* 0x000ee60000002400 */
[-C--:B------:R-:W-:Y:S02]  /*3b50*/  ISETP.GE.AND P1, PT, R2, R6.reuse, PT ;  /* 0x000000060200720c */ /* 0x080fe40003f26270 */
[----:B------:R-:W-:Y:S02]  /*3b60*/  ISETP.GE.AND P2, PT, R26, R6, PT ;  /* 0x000000061a00720c */ /* 0x000fe40003f46270 */
[----:B-1----:R-:W-:Y:S01]  /*3b70*/  FSEL R10, R160, -INF , !P1 ;  /* 0xff800000a00a7808 */ /* 0x002fe20004800000 */
[----:B------:R1:W-:Y:S01]  /*3b80*/  MUFU.TANH R8, R3 ;  /* 0x0000000300087308 */ /* 0x0003e20000002400 */
[----:B------:R-:W-:-:S02]  /*3b90*/  FSEL R12, R59, -INF , !P2 ;  /* 0xff8000003b0c7808 */ /* 0x000fc40005000000 */
[-C--:B------:R-:W-:Y:S02]  /*3ba0*/  ISETP.GE.AND P1, PT, R25, R6.reuse, PT ;  /* 0x000000061900720c */ /* 0x080fe40003f26270 */
[----:B--2---:R-:W-:Y:S02]  /*3bb0*/  FMNMX.FTZ R39, R14, R39, !PT ;  /* 0x000000270e277209 */ /* 0x004fe40007810000 */
[----:B------:R-:W-:Y:S02]  /*3bc0*/  FSEL R14, R158, -INF , !P1 ;  /* 0xff8000009e0e7808 */ /* 0x000fe40004800000 */
[----:B------:R-:W-:Y:S01]  /*3bd0*/  ISETP.GE.AND P1, PT, R28, R6, PT ;  /* 0x000000061c00720c */ /* 0x000fe20003f26270 */
[----:B-1----:R-:W-:Y:S01]  /*3be0*/  FMUL.FTZ R3, R110, UR8 ;  /* 0x000000086e037c20 */ /* 0x002fe20008410000 */
[----:B------:R-:W1:Y:S03]  /*3bf0*/  SHFL.BFLY PT, R4, R39, 0x1, 0x1f ;  /* 0x0c201f0027047f89 */ /* 0x000e6600000e0000 */
[----:B------:R2:W4:Y:S02]  /*3c00*/  MUFU.TANH R71, R3 ;  /* 0x0000000300477308 */ /* 0x0005240000002400 */
[----:B--2---:R-:W-:-:S06]  /*3c10*/  FMUL.FTZ R3, R111, UR8 ;  /* 0x000000086f037c20 */ /* 0x004fcc0008410000 */
[----:B------:R2:W-:Y:S01]  /*3c20*/  MUFU.TANH R9, R3 ;  /* 0x0000000300097308 */ /* 0x0005e20000002400 */
[----:B-1----:R-:W-:Y:S01]  /*3c30*/  FMNMX.FTZ R39, R39, R4, !PT ;  /* 0x0000000427277209 */ /* 0x002fe20007810000 */
[----:B------:R-:W-:-:S03]  /*3c40*/  FMUL.FTZ R4, R91, UR8 ;  /* 0x000000085b047c20 */ /* 0x000fc60008410000 */
[----:B------:R-:W-:-:S03]  /*3c50*/  FSETP.NEU.FTZ.AND P0, PT, R39, -INF , PT ;  /* 0xff8000002700780b */ /* 0x000fc60003f1d000 */
[----:B------:R-:W-:Y:S01]  /*3c60*/  MUFU.TANH R91, R4 ;  /* 0x00000004005b7308 */ /* 0x000fe20000002400 */
[----:B--2---:R-:W-:-:S07]  /*3c70*/  FMUL.FTZ R3, R102, UR8 ;  /* 0x0000000866037c20 */ /* 0x004fce0008410000 */
[----:B------:R1:W2:Y:S02]  /*3c80*/  MUFU.TANH R84, R3 ;  /* 0x0000000300547308 */ /* 0x0002a40000002400 */
[----:B-1----:R-:W-:-:S06]  /*3c90*/  FMUL.FTZ R3, R103, UR8 ;  /* 0x0000000867037c20 */ /* 0x002fcc0008410000 */
[----:B------:R1:W5:Y:S02]  /*3ca0*/  MUFU.TANH R80, R3 ;  /* 0x0000000300507308 */ /* 0x0003640000002400 */
[----:B-1----:R-:W-:-:S06]  /*3cb0*/  FMUL.FTZ R3, R98, UR8 ;  /* 0x0000000862037c20 */ /* 0x002fcc0008410000 */
[----:B------:R1:W5:Y:S02]  /*3cc0*/  MUFU.TANH R89, R3 ;  /* 0x0000000300597308 */ /* 0x0003640000002400 */
[----:B-1----:R-:W-:-:S06]  /*3cd0*/  FMUL.FTZ R3, R99, UR8 ;  /* 0x0000000863037c20 */ /* 0x002fcc0008410000 */
[----:B------:R1:W5:Y:S02]  /*3ce0*/  MUFU.TANH R88, R3 ;  /* 0x0000000300587308 */ /* 0x0003640000002400 */
[----:B-1----:R-:W-:-:S06]  /*3cf0*/  FMUL.FTZ R3, R94, UR8 ;  /* 0x000000085e037c20 */ /* 0x002fcc0008410000 */
[----:B------:R1:W-:Y:S02]  /*3d00*/  MUFU.TANH R93, R3 ;  /* 0x00000003005d7308 */ /* 0x0003e40000002400 */
[----:B-1----:R-:W-:-:S06]  /*3d10*/  FMUL.FTZ R3, R95, UR8 ;  /* 0x000000085f037c20 */ /* 0x002fcc0008410000 */
[----:B------:R1:W5:Y:S02]  /*3d20*/  MUFU.TANH R92, R3 ;  /* 0x00000003005c7308 */ /* 0x0003640000002400 */
[----:B-1----:R-:W-:-:S06]  /*3d30*/  FMUL.FTZ R3, R90, UR8 ;  /* 0x000000085a037c20 */ /* 0x002fcc0008410000 */
[----:B------:R1:W5:Y:S02]  /*3d40*/  MUFU.TANH R94, R3 ;  /* 0x00000003005e7308 */ /* 0x0003640000002400 */
[----:B-1----:R-:W-:-:S05]  /*3d50*/  FMUL.FTZ R3, R39, UR6 ;  /* 0x0000000627037c20 */ /* 0x002fca0008410000 */
[----:B------:R-:W-:Y:S02]  /*3d60*/  FSEL R3, R3, RZ, P0 ;  /* 0x000000ff03037208 */ /* 0x000fe40000000000 */
[----:B------:R-:W-:-:S03]  /*3d70*/  ISETP.GE.AND P0, PT, R27, R6, PT ;  /* 0x000000061b00720c */ /* 0x000fc60003f06270 */
[--C-:B------:R-:W-:Y:S01]  /*3d80*/  FFMA.FTZ R4, R16, UR6, -R3.reuse ;  /* 0x0000000610047c23 */ /* 0x100fe20008010803 */
[----:B------:R-:W-:Y:S01]  /*3d90*/  FSEL R11, R159, -INF , !P0 ;  /* 0xff8000009f0b7808 */ /* 0x000fe20004000000 */
[----:B------:R-:W-:Y:S01]  /*3da0*/  FFMA.FTZ R5, R22, UR6, -R3 ;  /* 0x0000000616057c23 */ /* 0x000fe20008010803 */
[-C--:B------:R-:W-:Y:S01]  /*3db0*/  ISETP.GE.AND P0, PT, R24, R6.reuse, PT ;  /* 0x000000061800720c */ /* 0x080fe20003f06270 */
[----:B------:R1:W-:Y:S03]  /*3dc0*/  MUFU.EX2 R224, R4 ;  /* 0x0000000400e07308 */ /* 0x0003e60000000800 */
[----:B------:R-:W-:Y:S02]  /*3dd0*/  FSEL R13, R66, -INF , !P0 ;  /* 0xff800000420d7808 */ /* 0x000fe40004000000 */
[----:B------:R-:W-:-:S03]  /*3de0*/  ISETP.GE.AND P0, PT, R29, R6, PT ;  /* 0x000000061d00720c */ /* 0x000fc60003f06270 */
[----:B------:R3:W-:Y:S01]  /*3df0*/  MUFU.EX2 R250, R5 ;  /* 0x0000000500fa7308 */ /* 0x0007e20000000800 */
[----:B------:R-:W-:Y:S02]  /*3e00*/  FSEL R16, R157, -INF , !P0 ;  /* 0xff8000009d107808 */ /* 0x000fe40004000000 */
[-C--:B------:R-:W-:Y:S01]  /*3e10*/  ISETP.GE.AND P0, PT, R30, R6.reuse, PT ;  /* 0x000000061e00720c */ /* 0x080fe20003f06270 */
[--C-:B-1----:R-:W-:Y:S01]  /*3e20*/  FFMA.FTZ R4, R17, UR6, -R3.reuse ;  /* 0x0000000611047c23 */ /* 0x102fe20008010803 */
[----:B------:R-:W-:Y:S02]  /*3e30*/  FSEL R17, R48, -INF , !P1 ;  /* 0xff80000030117808 */ /* 0x000fe40004800000 */
[----:B------:R-:W-:Y:S01]  /*3e40*/  ISETP.GE.AND P1, PT, R31, R6, PT ;  /* 0x000000061f00720c */ /* 0x000fe20003f26270 */
[----:B------:R1:W-:Y:S01]  /*3e50*/  MUFU.EX2 R223, R4 ;  /* 0x0000000400df7308 */ /* 0x0003e20000000800 */
[----:B---3--:R-:W-:-:S07]  /*3e60*/  FFMA.FTZ R5, R23, UR6, -R3 ;  /* 0x0000000617057c23 */ /* 0x008fce0008010803 */
[----:B------:R3:W-:Y:S01]  /*3e70*/  MUFU.EX2 R252, R5 ;  /* 0x0000000500fc7308 */ /* 0x0007e20000000800 */
[----:B-1----:R-:W-:-:S07]  /*3e80*/  FFMA.FTZ R4, R20, UR6, -R3 ;  /* 0x0000000614047c23 */ /* 0x002fce0008010803 */
[----:B------:R1:W-:Y:S01]  /*3e90*/  MUFU.EX2 R225, R4 ;  /* 0x0000000400e17308 */ /* 0x0003e20000000800 */
[----:B---3--:R-:W-:-:S07]  /*3ea0*/  FFMA.FTZ R5, R37, UR6, -R3 ;  /* 0x0000000625057c23 */ /* 0x008fce0008010803 */
[----:B------:R3:W-:Y:S01]  /*3eb0*/  MUFU.EX2 R113, R5 ;  /* 0x0000000500717308 */ /* 0x0007e20000000800 */
[----:B-1----:R-:W-:Y:S01]  /*3ec0*/  FFMA.FTZ R4, R19, UR6, -R3 ;  /* 0x0000000613047c23 */ /* 0x002fe20008010803 */
[----:B------:R-:W-:Y:S02]  /*3ed0*/  FSEL R19, R156, -INF , !P1 ;  /* 0xff8000009c137808 */ /* 0x000fe40004800000 */
[----:B------:R-:W-:-:S04]  /*3ee0*/  ISETP.GE.AND P1, PT, R34, R6, PT ;  /* 0x000000062200720c */ /* 0x000fc80003f26270 */
[----:B------:R1:W-:Y:S01]  /*3ef0*/  MUFU.EX2 R228, R4 ;  /* 0x0000000400e47308 */ /* 0x0003e20000000800 */
[----:B------:R-:W-:Y:S01]  /*3f00*/  FSEL R15, R15, -INF , !P1 ;  /* 0xff8000000f0f7808 */ /* 0x000fe20004800000 */
[----:B---3--:R-:W-:Y:S01]  /*3f10*/  FFMA.FTZ R5, R42, UR6, -R3 ;  /* 0x000000062a057c23 */ /* 0x008fe20008010803 */
[----:B------:R-:W-:-:S05]  /*3f20*/  ISETP.GE.AND P1, PT, R35, R6, PT ;  /* 0x000000062300720c */ /* 0x000fca0003f26270 */
[----:B------:R3:W5:Y:S01]  /*3f30*/  MUFU.EX2 R101, R5 ;  /* 0x0000000500657308 */ /* 0x0007620000000800 */
[----:B------:R-:W-:Y:S02]  /*3f40*/  FSEL R22, R152, -INF , !P1 ;  /* 0xff80000098167808 */ /* 0x000fe40004800000 */
[----:B------:R-:W-:-:S04]  /*3f50*/  ISETP.GE.AND P1, PT, R40, R6, PT ;  /* 0x000000062800720c */ /* 0x000fc80003f26270 */
[----:B----4-:R-:W-:Y:S01]  /*3f60*/  FSEL R37, R71, -INF , !P1 ;  /* 0xff80000047257808 */ /* 0x010fe20004800000 */
[--C-:B-1----:R-:W-:Y:S01]  /*3f70*/  FFMA.FTZ R4, R18, UR6, -R3.reuse ;  /* 0x0000000612047c23 */ /* 0x102fe20008010803 */
[----:B------:R-:W-:Y:S02]  /*3f80*/  FSEL R18, R47, -INF , !P0 ;  /* 0xff8000002f127808 */ /* 0x000fe40004000000 */
[-C--:B------:R-:W-:Y:S01]  /*3f90*/  ISETP.GE.AND P0, PT, R32, R6.reuse, PT ;  /* 0x000000062000720c */ /* 0x080fe20003f06270 */
[----:B------:R1:W-:Y:S01]  /*3fa0*/  MUFU.EX2 R248, R4 ;  /* 0x0000000400f87308 */ /* 0x0003e20000000800 */
[-C--:B------:R-:W-:Y:S02]  /*3fb0*/  ISETP.GE.AND P1, PT, R43, R6.reuse, PT ;  /* 0x000000062b00720c */ /* 0x080fe40003f26270 */
[----:B------:R-:W-:Y:S01]  /*3fc0*/  FSEL R20, R155, -INF , !P0 ;  /* 0xff8000009b147808 */ /* 0x000fe20004000000 */
[----:B---3--:R-:W-:Y:S01]  /*3fd0*/  FFMA.FTZ R5, R45, UR6, -R3 ;  /* 0x000000062d057c23 */ /* 0x008fe20008010803 */
[----:B------:R-:W-:-:S02]  /*3fe0*/  ISETP.GE.AND P0, PT, R33, R6, PT ;  /* 0x000000062100720c */ /* 0x000fc40003f06270 */
[----:B------:R-:W-:Y:S01]  /*3ff0*/  FSEL R45, R148, -INF , !P1 ;  /* 0xff800000942d7808 */ /* 0x000fe20004800000 */
[----:B------:R3:W4:Y:S01]  /*4000*/  MUFU.EX2 R150, R5 ;  /* 0x0000000500967308 */ /* 0x0007220000000800 */
[----:B------:R-:W-:-:S04]  /*4010*/  ISETP.GE.AND P1, PT, R67, R6, PT ;  /* 0x000000064300720c */ /* 0x000fc80003f26270 */
[----:B--2---:R-:W-:Y:S02]  /*4020*/  FSEL R47, R84, -INF , !P1 ;  /* 0xff800000542f7808 */ /* 0x004fe40004800000 */
[-C--:B------:R-:W-:Y:S01]  /*4030*/  ISETP.GE.AND P1, PT, R73, R6.reuse, PT ;  /* 0x000000064900720c */ /* 0x080fe20003f26270 */
[--C-:B-1----:R-:W-:Y:S01]  /*4040*/  FFMA.FTZ R4, R21, UR6, -R3.reuse ;  /* 0x0000000615047c23 */ /* 0x102fe20008010803 */
[----:B------:R-:W-:Y:S02]  /*4050*/  FSEL R21, R8, -INF , !P0 ;  /* 0xff80000008157808 */ /* 0x000fe40004000000 */
[-C--:B------:R-:W-:Y:S01]  /*4060*/  ISETP.GE.AND P0, PT, R36, R6.reuse, PT ;  /* 0x000000062400720c */ /* 0x080fe20003f06270 */
[----:B------:R1:W-:Y:S01]  /*4070*/  MUFU.EX2 R246, R4 ;  /* 0x0000000400f67308 */ /* 0x0003e20000000800 */
[----:B------:R-:W-:Y:S02]  /*4080*/  FSEL R66, R145, -INF , !P1 ;  /* 0xff80000091427808 */ /* 0x000fe40004800000 */
[----:B------:R-:W-:Y:S01]  /*4090*/  FSEL R23, R151, -INF , !P0 ;  /* 0xff80000097177808 */ /* 0x000fe20004000000 */
[----:B---3--:R-:W-:Y:S01]  /*40a0*/  FFMA.FTZ R5, R46, UR6, -R3 ;  /* 0x000000062e057c23 */ /* 0x008fe20008010803 */
[----:B------:R-:W-:-:S02]  /*40b0*/  ISETP.GE.AND P0, PT, R41, R6, PT ;  /* 0x000000062900720c */ /* 0x000fc40003f06270 */
[-C--:B------:R-:W-:Y:S01]  /*40c0*/  ISETP.GE.AND P1, PT, R77, R6.reuse, PT ;  /* 0x000000064d00720c */ /* 0x080fe20003f26270 */
[----:B------:R2:W-:Y:S01]  /*40d0*/  MUFU.EX2 R251, R5 ;  /* 0x0000000500fb7308 */ /* 0x0005e20000000800 */
[----:B------:R-:W-:Y:S02]  /*40e0*/  FSEL R42, R9, -INF , !P0 ;  /* 0xff800000092a7808 */ /* 0x000fe40004000000 */
[----:B------:R-:W-:Y:S02]  /*40f0*/  ISETP.GE.AND P0, PT, R44, R6, PT ;  /* 0x000000062c00720c */ /* 0x000fe40003f06270 */
[----:B------:R-:W-:Y:S02]  /*4100*/  VIADDMNMX R9, R38, 0x48, R112, PT ;  /* 0x0000004826097846 */ /* 0x000fe40003800170 */
[----:B------:R-:W-:Y:S02]  /*4110*/  FSEL R46, R147, -INF , !P0 ;  /* 0xff800000932e7808 */ /* 0x000fe40004000000 */
[----:B-1----:R-:W-:-:S02]  /*4120*/  FMNMX.FTZ R4, R10, R11, !PT ;  /* 0x0000000b0a047209 */ /* 0x002fc40007810000 */
[----:B------:R-:W-:Y:S02]  /*4130*/  ISETP.GE.AND P0, PT, R69, R6, PT ;  /* 0x000000064500720c */ /* 0x000fe40003f06270 */
[----:B------:R-:W-:Y:S02]  /*4140*/  FMNMX.FTZ R4, R12, R4, !PT ;  /* 0x000000040c047209 */ /* 0x000fe40007810000 */
[----:B-----5:R-:W-:Y:S02]  /*4150*/  FSEL R59, R80, -INF , !P0 ;  /* 0xff800000503b7808 */ /* 0x020fe40004000000 */
[----:B------:R-:W-:Y:S01]  /*4160*/  FMNMX.FTZ R4, R13, R4, !PT ;  /* 0x000000040d047209 */ /* 0x000fe20007810000 */
[----:B--2---:R-:W-:Y:S01]  /*4170*/  FFMA.FTZ R5, R51, UR6, -R3 ;  /* 0x0000000633057c23 */ /* 0x004fe20008010803 */
[----:B------:R-:W-:Y:S02]  /*4180*/  ISETP.GE.AND P0, PT, R75, R6, PT ;  /* 0x000000064b00720c */ /* 0x000fe40003f06270 */
[----:B------:R-:W-:Y:S01]  /*4190*/  FMNMX.FTZ R4, R14, R4, !PT ;  /* 0x000000040e047209 */ /* 0x000fe20007810000 */
[----:B------:R1:W-:Y:S01]  /*41a0*/  MUFU.EX2 R249, R5 ;  /* 0x0000000500f97308 */ /* 0x0003e20000000800 */
[----:B------:R-:W-:-:S02]  /*41b0*/  FSEL R71, R144, -INF , !P0 ;  /* 0xff80000090477808 */ /* 0x000fc40004000000 */
[----:B------:R-:W-:Y:S02]  /*41c0*/  FMNMX.FTZ R4, R16, R4, !PT ;  /* 0x0000000410047209 */ /* 0x000fe40007810000 */
[----:B------:R-:W-:Y:S02]  /*41d0*/  ISETP.GE.AND P0, PT, R79, R6, PT ;  /* 0x000000064f00720c */ /* 0x000fe40003f06270 */
[----:B------:R-:W-:Y:S02]  /*41e0*/  FMNMX.FTZ R4, R17, R4, !PT ;  /* 0x0000000411047209 */ /* 0x000fe40007810000 */
[----:B------:R-:W-:Y:S02]  /*41f0*/  FSEL R80, R89, -INF , !P1 ;  /* 0xff80000059507808 */ /* 0x000fe40004800000 */
[----:B------:R-:W-:Y:S02]  /*4200*/  FMNMX.FTZ R4, R18, R4, !PT ;  /* 0x0000000412047209 */ /* 0x000fe40007810000 */
[----:B------:R-:W-:-:S02]  /*4210*/  ISETP.GE.AND P1, PT, R78, R6, PT ;  /* 0x000000064e00720c */ /* 0x000fc40003f26270 */
        /* <DEDUP_REMOVED lines=9> */
[----:B------:R-:W-:Y:S02]  /*42b0*/  ISETP.GE.AND P0, PT, R85, R6, PT ;  /* 0x000000065500720c */ /* 0x000fe40003f06270 */
[----:B------:R-:W-:Y:S02]  /*42c0*/  FMNMX.FTZ R4, R22, R4, !PT ;  /* 0x0000000416047209 */ /* 0x000fe40007810000 */
[----:B------:R-:W-:Y:S02]  /*42d0*/  FSEL R89, R92, -INF , !P0 ;  /* 0xff8000005c597808 */ /* 0x000fe40004000000 */
[----:B------:R-:W-:Y:S01]  /*42e0*/  FMNMX.FTZ R4, R23, R4, !PT ;  /* 0x0000000417047209 */ /* 0x000fe20007810000 */
[----:B-1----:R-:W-:Y:S01]  /*42f0*/  FFMA.FTZ R5, R53, UR6, -R3 ;  /* 0x0000000635057c23 */ /* 0x002fe20008010803 */
[----:B------:R-:W-:-:S02]  /*4300*/  ISETP.GE.AND P0, PT, R87, R6, PT ;  /* 0x000000065700720c */ /* 0x000fc40003f06270 */
[----:B------:R-:W-:Y:S01]  /*4310*/  FMNMX.FTZ R4, R37, R4, !PT ;  /* 0x0000000425047209 */ /* 0x000fe20007810000 */
[----:B------:R1:W-:Y:S01]  /*4320*/  MUFU.EX2 R245, R5 ;  /* 0x0000000500f57308 */ /* 0x0003e20000000800 */
[----:B------:R-:W-:Y:S02]  /*4330*/  FSEL R160, R118, -INF , !P0 ;  /* 0xff80000076a07808 */ /* 0x000fe40004000000 */
[----:B------:R-:W-:Y:S02]  /*4340*/  FMNMX.FTZ R4, R42, R4, !PT ;  /* 0x000000042a047209 */ /* 0x000fe40007810000 */
[----:B------:R-:W-:Y:S02]  /*4350*/  ISETP.GE.AND P0, PT, R50, R6, PT ;  /* 0x000000063200720c */ /* 0x000fe40003f06270 */
[----:B------:R-:W-:Y:S02]  /*4360*/  FMNMX.FTZ R4, R45, R4, !PT ;  /* 0x000000042d047209 */ /* 0x000fe40007810000 */
[----:B------:R-:W-:-:S02]  /*4370*/  FSEL R161, R91, -INF , !P0 ;  /* 0xff8000005ba17808 */ /* 0x000fc40004000000 */
[----:B------:R-:W-:Y:S02]  /*4380*/  FMNMX.FTZ R4, R46, R4, !PT ;  /* 0x000000042e047209 */ /* 0x000fe40007810000 */
[-C--:B------:R-:W-:Y:S02]  /*4390*/  ISETP.GE.AND P0, PT, R27, R9.reuse, PT ;  /* 0x000000091b00720c */ /* 0x080fe40003f06270 */
[----:B------:R-:W-:Y:S01]  /*43a0*/  FMNMX.FTZ R4, R47, R4, !PT ;  /* 0x000000042f047209 */ /* 0x000fe20007810000 */
[----:B-1----:R-:W-:Y:S01]  /*43b0*/  FFMA.FTZ R5, R54, UR6, -R3 ;  /* 0x0000000636057c23 */ /* 0x002fe20008010803 */
[-C--:B------:R-:W-:Y:S02]  /*43c0*/  ISETP.GE.AND P5, PT, R24, R9.reuse, PT ;  /* 0x000000091800720c */ /* 0x080fe40003fa6270 */
[----:B------:R-:W-:Y:S01]  /*43d0*/  FMNMX.FTZ R4, R59, R4, !PT ;  /* 0x000000043b047209 */ /* 0x000fe20007810000 */
[----:B------:R1:W-:Y:S01]  /*43e0*/  MUFU.EX2 R244, R5 ;  /* 0x0000000500f47308 */ /* 0x0003e20000000800 */
[----:B------:R-:W-:-:S02]  /*43f0*/  ISETP.GE.AND P2, PT, R26, R9, PT ;  /* 0x000000091a00720c */ /* 0x000fc40003f46270 */
[----:B------:R-:W-:-:S04]  /*4400*/  FMNMX.FTZ R4, R66, R4, !PT ;  /* 0x0000000442047209 */ /* 0x000fc80007810000 */
[----:B------:R-:W-:-:S04]  /*4410*/  FMNMX.FTZ R4, R71, R4, !PT ;  /* 0x0000000447047209 */ /* 0x000fc80007810000 */
        /* <DEDUP_REMOVED lines=20> */
[----:B-1----:R-:W-:Y:S01]  /*4560*/  FFMA.FTZ R5, R57, UR6, -R3 ;  /* 0x0000000639057c23 */ /* 0x002fe20008010803 */
[----:B------:R-:W-:Y:S02]  /*4570*/  FSEL R57, R195, -INF , !P0 ;  /* 0xff800000c3397808 */ /* 0x000fe40004000000 */
[----:B------:R-:W-:Y:S01]  /*4580*/  FMNMX.FTZ R4, R161, R4, !PT ;  /* 0x00000004a1047209 */ /* 0x000fe20007810000 */
[----:B------:R1:W-:Y:S01]  /*4590*/  MUFU.EX2 R235, R5 ;  /* 0x0000000500eb7308 */ /* 0x0003e20000000800 */
[----:B------:R-:W-:-:S03]  /*45a0*/  ISETP.GE.AND P0, PT, R25, R9, PT ;  /* 0x000000091900720c */ /* 0x000fc60003f06270 */
[----:B------:R-:W2:Y:S01]  /*45b0*/  SHFL.BFLY PT, R8, R4, 0x2, 0x1f ;  /* 0x0c401f0004087f89 */ /* 0x000ea200000e0000 */
[----:B-1----:R-:W-:Y:S01]  /*45c0*/  FFMA.FTZ R5, R62, UR6, -R3 ;  /* 0x000000063e057c23 */ /* 0x002fe20008010803 */
[----:B------:R-:W-:-:S03]  /*45d0*/  FSEL R62, R120, -INF , !P2 ;  /* 0xff800000783e7808 */ /* 0x000fc60005000000 */
[----:B------:R1:W-:Y:S01]  /*45e0*/  MUFU.EX2 R231, R5 ;  /* 0x0000000500e77308 */ /* 0x0003e20000000800 */
[----:B--2---:R-:W-:Y:S02]  /*45f0*/  FMNMX.FTZ R4, R4, R8, !PT ;  /* 0x0000000804047209 */ /* 0x004fe40007810000 */
[----:B------:R-:W-:-:S03]  /*4600*/  VIADDMNMX R8, R38, 0x40, R112, PT ;  /* 0x0000004026087846 */ /* 0x000fc60003800170 */
[----:B------:R-:W2:Y:S01]  /*4610*/  SHFL.BFLY PT, R38, R4, 0x1, 0x1f ;  /* 0x0c201f0004267f89 */ /* 0x000ea200000e0000 */
[-C--:B------:R-:W-:Y:S02]  /*4620*/  ISETP.GE.AND P1, PT, R27, R8.reuse, PT ;  /* 0x000000081b00720c */ /* 0x080fe40003f26270 */
[-C--:B------:R-:W-:Y:S01]  /*4630*/  ISETP.GE.AND P3, PT, R26, R8.reuse, PT ;  /* 0x000000081a00720c */ /* 0x080fe20003f66270 */
[----:B-1----:R-:W-:Y:S01]  /*4640*/  FFMA.FTZ R5, R65, UR6, -R3 ;  /* 0x0000000641057c23 */ /* 0x002fe20008010803 */
[-C--:B------:R-:W-:Y:S02]  /*4650*/  ISETP.GE.AND P4, PT, R24, R8.reuse, PT ;  /* 0x000000081800720c */ /* 0x080fe40003f86270 */
[----:B------:R-:W-:Y:S01]  /*4660*/  ISETP.GE.AND P6, PT, R25, R8, PT ;  /* 0x000000081900720c */ /* 0x000fe20003fc6270 */
[----:B------:R1:W-:Y:S01]  /*4670*/  MUFU.EX2 R229, R5 ;  /* 0x0000000500e57308 */ /* 0x0003e20000000800 */
[----:B------:R-:W-:Y:S02]  /*4680*/  FSEL R54, R196, -INF , !P1 ;  /* 0xff800000c4367808 */ /* 0x000fe40004800000 */
[----:B------:R-:W-:-:S02]  /*4690*/  ISETP.GE.AND P1, PT, R29, R9, PT ;  /* 0x000000091d00720c */ /* 0x000fc40003f26270 */
[----:B------:R-:W-:Y:S02]  /*46a0*/  FSEL R53, R123, -INF , !P3 ;  /* 0xff8000007b357808 */ /* 0x000fe40005800000 */
[----:B------:R-:W-:Y:S02]  /*46b0*/  FSEL R52, R126, -INF , !P4 ;  /* 0xff8000007e347808 */ /* 0x000fe40006000000 */
[----:B------:R-:W-:Y:S02]  /*46c0*/  FSEL R51, R193, -INF , !P6 ;  /* 0xff800000c1337808 */ /* 0x000fe40007000000 */
[-C--:B------:R-:W-:Y:S02]  /*46d0*/  ISETP.GE.AND P3, PT, R29, R8.reuse, PT ;  /* 0x000000081d00720c */ /* 0x080fe40003f66270 */
[----:B------:R-:W-:Y:S02]  /*46e0*/  ISETP.GE.AND P6, PT, R30, R8, PT ;  /* 0x000000081e00720c */ /* 0x000fe40003fc6270 */
[----:B--2---:R-:W-:Y:S01]  /*46f0*/  FMNMX.FTZ R38, R4, R38, !PT ;  /* 0x0000002604267209 */ /* 0x004fe20007810000 */
[--C-:B------:R-:W-:Y:S01]  /*4700*/  FFMA.FTZ R4, R81, UR6, -R3.reuse ;  /* 0x0000000651047c23 */ /* 0x100fe20008010803 */
[----:B-1----:R-:W-:Y:S01]  /*4710*/  FFMA.FTZ R5, R76, UR6, -R3 ;  /* 0x000000064c057c23 */ /* 0x002fe20008010803 */
[----:B------:R-:W-:-:S02]  /*4720*/  ISETP.GE.AND P4, PT, R30, R9, PT ;  /* 0x000000091e00720c */ /* 0x000fc40003f86270 */
[----:B------:R-:W-:Y:S01]  /*4730*/  FSEL R30, R192, -INF , !P1 ;  /* 0xff800000c01e7808 */ /* 0x000fe20004800000 */
[----:B------:R1:W-:Y:S01]  /*4740*/  MUFU.EX2 R230, R5 ;  /* 0x0000000500e67308 */ /* 0x0003e20000000800 */
[CC--:B------:R-:W-:Y:S02]  /*4750*/  ISETP.GE.AND P1, PT, R31.reuse, R9.reuse, PT ;  /* 0x000000091f00720c */ /* 0x0c0fe40003f26270 */
[----:B------:R-:W-:Y:S02]  /*4760*/  FSEL R48, R194, -INF , !P3 ;  /* 0xff800000c2307808 */ /* 0x000fe40005800000 */
[----:B------:R-:W-:Y:S02]  /*4770*/  ISETP.GE.AND P3, PT, R31, R8, PT ;  /* 0x000000081f00720c */ /* 0x000fe40003f66270 */
[----:B------:R-:W-:Y:S01]  /*4780*/  FSEL R92, R185, -INF , !P1 ;  /* 0xff800000b95c7808 */ /* 0x000fe20004800000 */
[----:B------:R-:W-:Y:S01]  /*4790*/  MUFU.EX2 R227, R4 ;  /* 0x0000000400e37308 */ /* 0x000fe20000000800 */
[----:B------:R-:W-:-:S02]  /*47a0*/  ISETP.GE.AND P1, PT, R33, R9, PT ;  /* 0x000000092100720c */ /* 0x000fc40003f26270 */
[----:B------:R-:W-:Y:S02]  /*47b0*/  FSEL R65, R125, -INF , !P4 ;  /* 0xff8000007d417808 */ /* 0x000fe40006000000 */
[----:B------:R-:W-:Y:S02]  /*47c0*/  FSEL R27, R189, -INF , !P3 ;  /* 0xff800000bd1b7808 */ /* 0x000fe40005800000 */
[----:B------:R-:W-:Y:S01]  /*47d0*/  ISETP.GE.AND P4, PT, R34, R9, PT ;  /* 0x000000092200720c */ /* 0x000fe20003f86270 */
[----:B-1----:R-:W-:Y:S01]  /*47e0*/  FFMA.FTZ R5, R70, UR6, -R3 ;  /* 0x0000000646057c23 */ /* 0x002fe20008010803 */
[----:B------:R-:W-:Y:S02]  /*47f0*/  ISETP.GE.AND P2, PT, R28, R8, PT ;  /* 0x000000081c00720c */ /* 0x000fe40003f46270 */
[----:B------:R-:W-:Y:S01]  /*4800*/  FSEL R96, R124, -INF , !P4 ;  /* 0xff8000007c607808 */ /* 0x000fe20006000000 */
[----:B------:R1:W-:Y:S01]  /*4810*/  MUFU.EX2 R234, R5 ;  /* 0x0000000500ea7308 */ /* 0x0003e20000000800 */
[----:B------:R-:W-:-:S02]  /*4820*/  FSEL R29, R129, -INF , !P2 ;  /* 0xff800000811d7808 */ /* 0x000fc40005000000 */
[----:B------:R-:W-:-:S04]  /*4830*/  ISETP.GE.AND P2, PT, R32, R8, PT ;  /* 0x000000082000720c */ /* 0x000fc80003f46270 */
        /* <DEDUP_REMOVED lines=8> */
[----:B------:R-:W-:Y:S02]  /*48c0*/  FSEL R110, R171, -INF , !P2 ;  /* 0xff800000ab6e7808 */ /* 0x000fe40005000000 */
[----:B------:R-:W-:-:S04]  /*48d0*/  ISETP.GE.AND P2, PT, R75, R9, PT ;  /* 0x000000094b00720c */ /* 0x000fc80003f46270 */
[----:B------:R-:W-:Y:S02]  /*48e0*/  FSEL R107, R220, -INF , !P2 ;  /* 0xff800000dc6b7808 */ /* 0x000fe40005000000 */
[-C--:B------:R-:W-:Y:S01]  /*48f0*/  ISETP.GE.AND P2, PT, R82, R9.reuse, PT ;  /* 0x000000095200720c */ /* 0x080fe20003f46270 */
[----:B-1----:R-:W-:Y:S01]  /*4900*/  FFMA.FTZ R5, R60, UR6, -R3 ;  /* 0x000000063c057c23 */ /* 0x002fe20008010803 */
[----:B------:R-:W-:Y:S02]  /*4910*/  FSEL R60, R121, -INF , !P5 ;  /* 0xff800000793c7808 */ /* 0x000fe40006800000 */
[----:B------:R-:W-:Y:S01]  /*4920*/  ISETP.GE.AND P5, PT, R28, R9, PT ;  /* 0x000000091c00720c */ /* 0x000fe20003fa6270 */
[----:B------:R1:W-:Y:S01]  /*4930*/  MUFU.EX2 R243, R5 ;  /* 0x0000000500f37308 */ /* 0x0003e20000000800 */
[----:B------:R-:W-:Y:S02]  /*4940*/  FSEL R28, R130, -INF , !P6 ;  /* 0xff800000821c7808 */ /* 0x000fe40007000000 */
[----:B------:R-:W-:-:S04]  /*4950*/  ISETP.GE.AND P6, PT, R33, R8, PT ;  /* 0x000000082100720c */ /* 0x000fc80003fc6270 */
[----:B------:R-:W-:Y:S02]  /*4960*/  FSEL R24, R134, -INF , !P6 ;  /* 0xff80000086187808 */ /* 0x000fe40007000000 */
[----:B------:R-:W-:-:S04]  /*4970*/  ISETP.GE.AND P6, PT, R41, R9, PT ;  /* 0x000000092900720c */ /* 0x000fc80003fc6270 */
[----:B------:R-:W-:Y:S02]  /*4980*/  FSEL R91, R165, -INF , !P6 ;  /* 0xff800000a55b7808 */ /* 0x000fe40007000000 */
[----:B------:R-:W-:Y:S01]  /*4990*/  ISETP.NE.AND P6, PT, R100, RZ, PT ;  /* 0x000000ff6400720c */ /* 0x000fe20003fc5270 */
[--C-:B-1----:R-:W-:Y:S01]  /*49a0*/  FFMA.FTZ R5, R56, UR6, -R3.reuse ;  /* 0x0000000638057c23 */ /* 0x102fe20008010803 */
[----:B------:R-:W-:Y:S02]  /*49b0*/  FSEL R56, R191, -INF , !P0 ;  /* 0xff800000bf387808 */ /* 0x000fe40004000000 */
[----:B------:R-:W-:Y:S01]  /*49c0*/  FSETP.NEU.FTZ.AND P0, PT, R38, -INF , PT ;  /* 0xff8000002600780b */ /* 0x000fe20003f1d000 */
[----:B------:R1:W-:Y:S02]  /*49d0*/  MUFU.EX2 R242, R5 ;  /* 0x0000000500f27308 */ /* 0x0003e40000000800 */
[----:B-1----:R-:W-:Y:S01]  /*49e0*/  FFMA.FTZ R5, R63, UR6, -R3 ;  /* 0x000000063f057c23 */ /* 0x002fe20008010803 */
[----:B------:R-:W-:-:S02]  /*49f0*/  FSEL R63, R122, -INF , !P5 ;  /* 0xff8000007a3f7808 */ /* 0x000fc40006800000 */
[----:B------:R-:W-:-:S03]  /*4a00*/  ISETP.GE.AND P5, PT, R34, R8, PT ;  /* 0x000000082200720c */ /* 0x000fc60003fa6270 */
[----:B------:R1:W-:Y:S01]  /*4a10*/  MUFU.EX2 R239, R5 ;  /* 0x0000000500ef7308 */ /* 0x0003e20000000800 */
[----:B------:R-:W-:Y:S02]  /*4a20*/  P2R R4, PR, RZ, 0x20 ;  /* 0x00000020ff047803 */ /* 0x000fe40000000000 */
[----:B------:R-:W-:Y:S02]  /*4a30*/  ISETP.GE.AND P5, PT, R35, R8, PT ;  /* 0x000000082300720c */ /* 0x000fe40003fa6270 */
[----:B------:R-:W-:Y:S02]  /*4a40*/  ISETP.NE.AND P3, PT, R4, RZ, PT ;  /* 0x000000ff0400720c */ /* 0x000fe40003f65270 */
[----:B------:R-:W-:Y:S02]  /*4a50*/  P2R R4, PR, RZ, 0x2 ;  /* 0x00000002ff047803 */ /* 0x000fe40000000000 */
[----:B------:R-:W-:Y:S02]  /*4a60*/  FSEL R25, R133, -INF , !P3 ;  /* 0xff80000085197808 */ /* 0x000fe40005800000 */
[----:B------:R-:W-:-:S02]  /*4a70*/  ISETP.NE.AND P4, PT, R4, RZ, PT ;  /* 0x000000ff0400720c */ /* 0x000fc40003f85270 */
[----:B------:R-:W-:Y:S01]  /*4a80*/  ISETP.GE.AND P3, PT, R36, R8, PT ;  /* 0x000000082400720c */ /* 0x000fe20003f66270 */
[----:B-1----:R-:W-:Y:S01]  /*4a90*/  FFMA.FTZ R5, R68, UR6, -R3 ;  /* 0x0000000644057c23 */ /* 0x002fe20008010803 */
[----:B------:R-:W-:Y:S02]  /*4aa0*/  FSEL R99, R131, -INF , !P4 ;  /* 0xff80000083637808 */ /* 0x000fe40006000000 */
[-C--:B------:R-:W-:Y:S01]  /*4ab0*/  ISETP.GE.AND P4, PT, R40, R9.reuse, PT ;  /* 0x000000092800720c */ /* 0x080fe20003f86270 */
[----:B------:R1:W-:Y:S01]  /*4ac0*/  MUFU.EX2 R236, R5 ;  /* 0x0000000500ec7308 */ /* 0x0003e20000000800 */
[----:B------:R-:W-:-:S04]  /*4ad0*/  ISETP.GE.AND P1, PT, R35, R9, PT ;  /* 0x000000092300720c */ /* 0x000fc80003f26270 */
[----:B------:R-:W-:Y:S02]  /*4ae0*/  FSEL R104, R180, -INF , !P1 ;  /* 0xff800000b4687808 */ /* 0x000fe40004800000 */
[----:B------:R-:W-:-:S04]  /*4af0*/  ISETP.GE.AND P1, PT, R43, R8, PT ;  /* 0x000000082b00720c */ /* 0x000fc80003f26270 */
[----:B------:R-:W-:Y:S02]  /*4b00*/  FSEL R76, R177, -INF , !P1 ;  /* 0xff800000b14c7808 */ /* 0x000fe40004800000 */
[-C--:B------:R-:W-:Y:S01]  /*4b10*/  ISETP.GE.AND P1, PT, R67, R8.reuse, PT ;  /* 0x000000084300720c */ /* 0x080fe20003f26270 */
[--C-:B-1----:R-:W-:Y:S01]  /*4b20*/  FFMA.FTZ R5, R74, UR6, -R3.reuse ;  /* 0x000000064a057c23 */ /* 0x102fe20008010803 */
[----:B------:R-:W-:Y:S02]  /*4b30*/  FFMA.FTZ R3, R72, UR6, -R3 ;  /* 0x0000000648037c23 */ /* 0x000fe40008010803 */
[----:B------:R-:W-:Y:S01]  /*4b40*/  FSEL R95, R138, -INF , !P1 ;  /* 0xff8000008a5f7808 */ /* 0x000fe20004800000 */
[----:B------:R1:W-:Y:S01]  /*4b50*/  MUFU.EX2 R232, R5 ;  /* 0x0000000500e87308 */ /* 0x0003e20000000800 */
[----:B------:R-:W-:-:S04]  /*4b60*/  ISETP.GE.AND P1, PT, R73, R8, PT ;  /* 0x000000084900720c */ /* 0x000fc80003f26270 */
[----:B------:R-:W-:Y:S02]  /*4b70*/  FSEL R105, R174, -INF , !P1 ;  /* 0xff800000ae697808 */ /* 0x000fe40004800000 */
[-C--:B------:R-:W-:Y:S01]  /*4b80*/  ISETP.GE.AND P1, PT, R77, R8.reuse, PT ;  /* 0x000000084d00720c */ /* 0x080fe20003f26270 */
[----:B------:R2:W-:Y:S03]  /*4b90*/  MUFU.EX2 R226, R3 ;  /* 0x0000000300e27308 */ /* 0x0005e60000000800 */
[----:B------:R-:W-:Y:S02]  /*4ba0*/  FSEL R108, R127, -INF , !P1 ;  /* 0xff8000007f6c7808 */ /* 0x000fe40004800000 */
[----:B------:R-:W-:Y:S01]  /*4bb0*/  ISETP.GE.AND P1, PT, R82, R8, PT ;  /* 0x000000085200720c */ /* 0x000fe20003f26270 */
[----:B-1----:R-:W-:-:S03]  /*4bc0*/  FMUL.FTZ R5, R38, UR6 ;  /* 0x0000000626057c20 */ /* 0x002fc60008410000 */
[----:B------:R-:W-:Y:S02]  /*4bd0*/  FSEL R112, R172, -INF , !P1 ;  /* 0xff800000ac707808 */ /* 0x000fe40004800000 */
[-C--:B------:R-:W-:Y:S02]  /*4be0*/  ISETP.GE.AND P1, PT, R83, R8.reuse, PT ;  /* 0x000000085300720c */ /* 0x080fe40003f26270 */
[----:B------:R-:W-:Y:S02]  /*4bf0*/  FSEL R5, R5, RZ, P0 ;  /* 0x000000ff05057208 */ /* 0x000fe40000000000 */
[----:B------:R-:W-:Y:S02]  /*4c00*/  ISETP.GE.AND P0, PT, R32, R9, PT ;  /* 0x000000092000720c */ /* 0x000fe40003f06270 */
[----:B------:R-:W-:Y:S01]  /*4c10*/  FSEL R115, R115, -INF , !P1 ;  /* 0xff80000073737808 */ /* 0x000fe20004800000 */
[--C-:B--2---:R-:W-:Y:S01]  /*4c20*/  FFMA.FTZ R3, R10, UR6, -R5.reuse ;  /* 0x000000060a037c23 */ /* 0x104fe20008010805 */
[----:B------:R-:W-:Y:S01]  /*4c30*/  FSEL R94, R182, -INF , !P0 ;  /* 0xff800000b65e7808 */ /* 0x000fe20004000000 */
[----:B------:R-:W-:Y:S01]  /*4c40*/  FFMA.FTZ R4, R14, UR6, -R5 ;  /* 0x000000060e047c23 */ /* 0x000fe20008010805 */
[----:B------:R-:W-:Y:S01]  /*4c50*/  ISETP.GE.AND P0, PT, R2, R8, PT ;  /* 0x000000080200720c */ /* 0x000fe20003f06270 */
[----:B------:R1:W-:Y:S01]  /*4c60*/  MUFU.EX2 R157, R3 ;  /* 0x00000003009d7308 */ /* 0x0003e20000000800 */
[----:B------:R-:W-:-:S02]  /*4c70*/  FSEL R14, R183, -INF , !P3 ;  /* 0xff800000b70e7808 */ /* 0x000fc40005800000 */
[----:B------:R-:W-:Y:S02]  /*4c80*/  P2R R10, PR, RZ, 0x10 ;  /* 0x00000010ff0a7803 */ /* 0x000fe40000000000 */
[-C--:B------:R-:W-:Y:S02]  /*4c90*/  ISETP.GE.AND P4, PT, R41, R8.reuse, PT ;  /* 0x000000082900720c */ /* 0x080fe40003f86270 */
[-C--:B------:R-:W-:Y:S01]  /*4ca0*/  ISETP.GE.AND P1, PT, R86, R8.reuse, PT ;  /* 0x000000085600720c */ /* 0x080fe20003f26270 */
[----:B------:R2:W-:Y:S01]  /*4cb0*/  MUFU.EX2 R198, R4 ;  /* 0x0000000400c67308 */ /* 0x0005e20000000800 */
[----:B------:R-:W-:Y:S02]  /*4cc0*/  FSEL R64, R142, -INF , !P4 ;  /* 0xff8000008e407808 */ /* 0x000fe40006000000 */
[----:B------:R-:W-:Y:S02]  /*4cd0*/  FSEL R116, R167, -INF , !P1 ;  /* 0xff800000a7747808 */ /* 0x000fe40004800000 */
[----:B------:R-:W-:-:S02]  /*4ce0*/  ISETP.GE.AND P1, PT, R49, R8, PT ;  /* 0x000000083100720c */ /* 0x000fc40003f26270 */
[----:B------:R-:W-:Y:S01]  /*4cf0*/  ISETP.NE.AND P3, PT, R10, RZ, PT ;  /* 0x000000ff0a00720c */ /* 0x000fe20003f65270 */
[--C-:B------:R-:W-:Y:S01]  /*4d00*/  FFMA.FTZ R10, R42, UR6, -R5.reuse ;  /* 0x000000062a0a7c23 */ /* 0x100fe20008010805 */
[--C-:B-1----:R-:W-:Y:S01]  /*4d10*/  FFMA.FTZ R3, R11, UR6, -R5.reuse ;  /* 0x000000060b037c23 */ /* 0x102fe20008010805 */
[----:B------:R-:W-:Y:S02]  /*4d20*/  FSEL R11, R197, -INF , !P0 ;  /* 0xff800000c50b7808 */ /* 0x000fe40004000000 */
[----:B------:R-:W-:Y:S01]  /*4d30*/  ISETP.GE.AND P0, PT, R36, R9, PT ;  /* 0x000000092400720c */ /* 0x000fe20003f06270 */
[----:B------:R1:W3:Y:S01]  /*4d40*/  MUFU.EX2 R156, R3 ;  /* 0x00000003009c7308 */ /* 0x0002e20000000800 */
[----:B------:R-:W-:Y:S02]  /*4d50*/  FSEL R128, R128, -INF , !P1 ;  /* 0xff80000080807808 */ /* 0x000fe40004800000 */
[----:B------:R-:W-:Y:S01]  /*4d60*/  FSEL R103, R179, -INF , !P0 ;  /* 0xff800000b3677808 */ /* 0x000fe20004000000 */
[----:B--2---:R-:W-:Y:S01]  /*4d70*/  FFMA.FTZ R4, R16, UR6, -R5 ;  /* 0x0000000610047c23 */ /* 0x004fe20008010805 */
[----:B------:R-:W-:-:S02]  /*4d80*/  ISETP.GE.AND P0, PT, R44, R8, PT ;  /* 0x000000082c00720c */ /* 0x000fc40003f06270 */
[----:B------:R-:W-:Y:S01]  /*4d90*/  FSEL R81, R166, -INF , !P3 ;  /* 0xff800000a6517808 */ /* 0x000fe20005800000 */
[----:B------:R2:W-:Y:S01]  /*4da0*/  MUFU.EX2 R203, R4 ;  /* 0x0000000400cb7308 */ /* 0x0005e20000000800 */
[----:B------:R-:W-:Y:S02]  /*4db0*/  FSEL R93, R178, -INF , !P0 ;  /* 0xff800000b25d7808 */ /* 0x000fe40004000000 */
[-C--:B------:R-:W-:Y:S02]  /*4dc0*/  ISETP.GE.AND P0, PT, R69, R8.reuse, PT ;  /* 0x000000084500720c */ /* 0x080fe40003f06270 */
[----:B------:R-:W-:Y:S02]  /*4dd0*/  ISETP.GE.AND P4, PT, R44, R9, PT ;  /* 0x000000092c00720c */ /* 0x000fe40003f86270 */
[----:B------:R-:W-:Y:S01]  /*4de0*/  FSEL R97, R136, -INF , !P0 ;  /* 0xff80000088617808 */ /* 0x000fe20004000000 */
[----:B-1----:R-:W-:Y:S01]  /*4df0*/  FFMA.FTZ R3, R12, UR6, -R5 ;  /* 0x000000060c037c23 */ /* 0x002fe20008010805 */
[----:B------:R-:W-:-:S02]  /*4e00*/  ISETP.GE.AND P0, PT, R75, R8, PT ;  /* 0x000000084b00720c */ /* 0x000fc40003f06270 */
[----:B------:R-:W-:Y:S01]  /*4e10*/  FSEL R100, R222, -INF , !P4 ;  /* 0xff800000de647808 */ /* 0x000fe20006000000 */
[----:B------:R1:W-:Y:S01]  /*4e20*/  MUFU.EX2 R158, R3 ;  /* 0x00000003009e7308 */ /* 0x0003e20000000800 */
[----:B------:R-:W-:Y:S01]  /*4e30*/  FSEL R106, R175, -INF , !P0 ;  /* 0xff800000af6a7808 */ /* 0x000fe20004000000 */
[----:B------:R-:W-:Y:S01]  /*4e40*/  IMAD.MOV.U32 R222, RZ, RZ, R101 ;  /* 0x000000ffffde7224 */ /* 0x000fe200078e0065 */
[----:B------:R-:W-:Y:S01]  /*4e50*/  ISETP.GE.AND P0, PT, R79, R8, PT ;  /* 0x000000084f00720c */ /* 0x000fe20003f06270 */
[--C-:B--2---:R-:W-:Y:S01]  /*4e60*/  FFMA.FTZ R4, R17, UR6, -R5.reuse ;  /* 0x0000000611047c23 */ /* 0x104fe20008010805 */
[-C--:B------:R-:W-:Y:S02]  /*4e70*/  ISETP.GE.AND P1, PT, R69, R9.reuse, PT ;  /* 0x000000094500720c */ /* 0x080fe40003f26270 */
[----:B------:R-:W-:Y:S01]  /*4e80*/  FSEL R109, R117, -INF , !P0 ;  /* 0xff800000756d7808 */ /* 0x000fe20004000000 */
[----:B------:R2:W-:Y:S01]  /*4e90*/  MUFU.EX2 R199, R4 ;  /* 0x0000000400c77308 */ /* 0x0005e20000000800 */
[-C--:B------:R-:W-:Y:S01]  /*4ea0*/  ISETP.GE.AND P0, PT, R2, R9.reuse, PT ;  /* 0x000000090200720c */ /* 0x080fe20003f06270 */
[----:B------:R-:W-:Y:S01]  /*4eb0*/  FFMA.FTZ R2, R22, UR6, -R5 ;  /* 0x0000000616027c23 */ /* 0x000fe20008010805 */
[----:B------:R-:W-:-:S02]  /*4ec0*/  ISETP.GE.AND P3, PT, R73, R9, PT ;  /* 0x000000094900720c */ /* 0x000fc40003f66270 */
[----:B------:R-:W-:Y:S02]  /*4ed0*/  FSEL R12, R204, -INF , !P0 ;  /* 0xff800000cc0c7808 */ /* 0x000fe40004000000 */
[-C--:B------:R-:W-:Y:S01]  /*4ee0*/  ISETP.GE.AND P0, PT, R85, R8.reuse, PT ;  /* 0x000000085500720c */ /* 0x080fe20003f06270 */
[----:B------:R-:W-:Y:S01]  /*4ef0*/  MUFU.EX2 R210, R2 ;  /* 0x0000000200d27308 */ /* 0x000fe20000000800 */
[--C-:B-1----:R-:W-:Y:S01]  /*4f00*/  FFMA.FTZ R3, R13, UR6, -R5.reuse ;  /* 0x000000060d037c23 */ /* 0x102fe20008010805 */
[----:B------:R-:W-:Y:S02]  /*4f10*/  FSEL R13, R181, -INF , !P5 ;  /* 0xff800000b50d7808 */ /* 0x000fe40006800000 */
[----:B------:R-:W-:Y:S02]  /*4f20*/  FSEL R114, R114, -INF , !P0 ;  /* 0xff80000072727808 */ /* 0x000fe40004000000 */
[----:B------:R-:W-:Y:S02]  /*4f30*/  ISETP.GE.AND P0, PT, R87, R8, PT ;  /* 0x000000085700720c */ /* 0x000fe40003f06270 */
[----:B------:R1:W5:Y:S01]  /*4f40*/  MUFU.EX2 R159, R3 ;  /* 0x00000003009f7308 */ /* 0x0003620000000800 */
[----:B--2---:R-:W-:Y:S01]  /*4f50*/  FFMA.FTZ R4, R18, UR6, -R5 ;  /* 0x0000000612047c23 */ /* 0x004fe20008010805 */
[----:B------:R-:W-:-:S02]  /*4f60*/  FSEL R129, R173, -INF , !P0 ;  /* 0xff800000ad817808 */ /* 0x000fc40004000000 */
[----:B------:R-:W-:Y:S02]  /*4f70*/  ISETP.GE.AND P0, PT, R50, R8, PT ;  /* 0x000000083200720c */ /* 0x000fe40003f06270 */
[-C--:B------:R-:W-:Y:S02]  /*4f80*/  ISETP.GE.AND P5, PT, R43, R9.reuse, PT ;  /* 0x000000092b00720c */ /* 0x080fe40003fa6270 */
[----:B------:R2:W-:Y:S01]  /*4f90*/  MUFU.EX2 R205, R4 ;  /* 0x0000000400cd7308 */ /* 0x0005e20000000800 */
[----:B------:R-:W-:Y:S02]  /*4fa0*/  FSEL R132, R132, -INF , !P0 ;  /* 0xff80000084847808 */ /* 0x000fe40004000000 */
[----:B------:R-:W-:Y:S01]  /*4fb0*/  FSEL R98, R221, -INF , !P5 ;  /* 0xff800000dd627808 */ /* 0x000fe20006800000 */
[----:B----4-:R-:W-:Y:S01]  /*4fc0*/  IMAD.MOV.U32 R221, RZ, RZ, R150 ;  /* 0x000000ffffdd7224 */ /* 0x010fe200078e0096 */
[----:B------:R-:W-:Y:S02]  /*4fd0*/  ISETP.GE.AND P0, PT, R67, R9, PT ;  /* 0x000000094300720c */ /* 0x000fe40003f06270 */
[----:B------:R-:W-:Y:S01]  /*4fe0*/  FSEL R102, R163, -INF , !P1 ;  /* 0xff800000a3667808 */ /* 0x000fe20004800000 */
[----:B------:R-:W-:Y:S01]  /*4ff0*/  MUFU.EX2 R204, R10 ;  /* 0x0000000a00cc7308 */ /* 0x000fe20000000800 */
[----:B-1----:R-:W-:-:S02]  /*5000*/  FMNMX.FTZ R3, R11, R54, !PT ;  /* 0x000000360b037209 */ /* 0x002fc40007810000 */
[----:B------:R-:W-:Y:S02]  /*5010*/  FSEL R101, R164, -INF , !P0 ;  /* 0xff800000a4657808 */ /* 0x000fe40004000000 */
[----:B------:R-:W-:Y:S02]  /*5020*/  FMNMX.FTZ R3, R53, R3, !PT ;  /* 0x0000000335037209 */ /* 0x000fe40007810000 */
[----:B------:R-:W-:Y:S02]  /*5030*/  ISETP.GE.AND P4, PT, R77, R9, PT ;  /* 0x000000094d00720c */ /* 0x000fe40003f86270 */
        /* <DEDUP_REMOVED lines=12> */
[----:B------:R-:W-:Y:S02]  /*5100*/  FMNMX.FTZ R3, R27, R3, !PT ;  /* 0x000000031b037209 */ /* 0x000fe40007810000 */
[----:B------:R-:W-:Y:S02]  /*5110*/  F2FP.BF16.F32.PACK_AB R16, R223, R224 ;  /* 0x000000e0df10723e */ /* 0x000fe400000010ff */
[----:B------:R-:W-:Y:S02]  /*5120*/  FMNMX.FTZ R3, R26, R3, !PT ;  /* 0x000000031a037209 */ /* 0x000fe40007810000 */
[----:B------:R-:W-:Y:S02]  /*5130*/  F2FP.BF16.F32.PACK_AB R18, R228, R225 ;  /* 0x000000e1e412723e */ /* 0x000fe400000010ff */
[----:B------:R-:W-:Y:S02]  /*5140*/  FMNMX.FTZ R3, R25, R3, !PT ;  /* 0x0000000319037209 */ /* 0x000fe40007810000 */
[----:B---3--:R-:W-:-:S02]  /*5150*/  F2FP.BF16.F32.PACK_AB R17, R156, R157 ;  /* 0x0000009d9c11723e */ /* 0x008fc400000010ff */
[----:B-1----:R-:W-:Y:S01]  /*5160*/  FMNMX.FTZ R4, R24, R3, !PT ;  /* 0x0000000318047209 */ /* 0x002fe20007810000 */
[----:B------:R-:W-:Y:S01]  /*5170*/  FFMA.FTZ R3, R20, UR6, -R5 ;  /* 0x0000000614037c23 */ /* 0x000fe20008010805 */
[----:B-----5:R-:W-:Y:S02]  /*5180*/  F2FP.BF16.F32.PACK_AB R19, R159, R158 ;  /* 0x0000009e9f13723e */ /* 0x020fe400000010ff */
[----:B------:R-:W-:Y:S01]  /*5190*/  FMNMX.FTZ R4, R13, R4, !PT ;  /* 0x000000040d047209 */ /* 0x000fe20007810000 */
[----:B------:R1:W-:Y:S03]  /*51a0*/  MUFU.EX2 R213, R3 ;  /* 0x0000000300d57308 */ /* 0x0003e60000000800 */
        /* <DEDUP_REMOVED lines=10> */
[----:B------:R-:W-:Y:S01]  /*5250*/  FMNMX.FTZ R2, R97, R3, !PT ;  /* 0x0000000361027209 */ /* 0x000fe20007810000 */
[----:B------:R-:W-:-:S03]  /*5260*/  FFMA.FTZ R3, R23, UR6, -R5 ;  /* 0x0000000617037c23 */ /* 0x000fc60008010805 */
[----:B------:R-:W-:Y:S01]  /*5270*/  FMNMX.FTZ R2, R105, R2, !PT ;  /* 0x0000000269027209 */ /* 0x000fe20007810000 */
[----:B------:R2:W-:Y:S01]  /*5280*/  MUFU.EX2 R209, R3 ;  /* 0x0000000300d17308 */ /* 0x0005e20000000800 */
[----:B-1----:R-:W-:Y:S02]  /*5290*/  FMNMX.FTZ R4, R12, R57, !PT ;  /* 0x000000390c047209 */ /* 0x002fe40007810000 */
[----:B------:R-:W-:Y:S02]  /*52a0*/  FMNMX.FTZ R2, R106, R2, !PT ;  /* 0x000000026a027209 */ /* 0x000fe40007810000 */
[----:B------:R-:W-:Y:S02]  /*52b0*/  FMNMX.FTZ R4, R62, R4, !PT ;  /* 0x000000043e047209 */ /* 0x000fe40007810000 */
[----:B------:R-:W-:Y:S02]  /*52c0*/  FMNMX.FTZ R2, R108, R2, !PT ;  /* 0x000000026c027209 */ /* 0x000fe40007810000 */
[----:B------:R-:W-:-:S04]  /*52d0*/  FMNMX.FTZ R4, R60, R4, !PT ;  /* 0x000000043c047209 */ /* 0x000fc80007810000 */
[----:B------:R-:W-:Y:S01]  /*52e0*/  FMNMX.FTZ R4, R56, R4, !PT ;  /* 0x0000000438047209 */ /* 0x000fe20007810000 */
[----:B--2---:R-:W-:-:S04]  /*52f0*/  FFMA.FTZ R3, R37, UR6, -R5 ;  /* 0x0000000625037c23 */ /* 0x004fc80008010805 */
[----:B------:R1:W-:Y:S02]  /*5300*/  MUFU.EX2 R206, R3 ;  /* 0x0000000300ce7308 */ /* 0x0003e40000000800 */
[----:B-1----:R-:W-:Y:S02]  /*5310*/  FMNMX.FTZ R3, R109, R2, !PT ;  /* 0x000000026d037209 */ /* 0x002fe40007810000 */
[----:B------:R-:W-:Y:S01]  /*5320*/  FMNMX.FTZ R2, R30, R4, !PT ;  /* 0x000000041e027209 */ /* 0x000fe20007810000 */
[----:B------:R-:W-:Y:S01]  /*5330*/  FFMA.FTZ R4, R45, UR6, -R5 ;  /* 0x000000062d047c23 */ /* 0x000fe20008010805 */
[----:B------:R-:W-:Y:S02]  /*5340*/  FMNMX.FTZ R3, R110, R3, !PT ;  /* 0x000000036e037209 */ /* 0x000fe40007810000 */
[----:B------:R-:W-:Y:S01]  /*5350*/  FMNMX.FTZ R2, R63, R2, !PT ;  /* 0x000000023f027209 */ /* 0x000fe20007810000 */
[----:B------:R1:W-:Y:S01]  /*5360*/  MUFU.EX2 R202, R4 ;  /* 0x0000000400ca7308 */ /* 0x0003e20000000800 */
[----:B------:R-:W-:-:S02]  /*5370*/  FMNMX.FTZ R3, R112, R3, !PT ;  /* 0x0000000370037209 */ /* 0x000fc40007810000 */
[----:B------:R-:W-:Y:S02]  /*5380*/  FMNMX.FTZ R2, R65, R2, !PT ;  /* 0x0000000241027209 */ /* 0x000fe40007810000 */
[----:B------:R-:W-:Y:S02]  /*5390*/  FMNMX.FTZ R3, R115, R3, !PT ;  /* 0x0000000373037209 */ /* 0x000fe40007810000 */
[----:B------:R-:W-:Y:S02]  /*53a0*/  FMNMX.FTZ R2, R92, R2, !PT ;  /* 0x000000025c027209 */ /* 0x000fe40007810000 */
[----:B------:R-:W-:Y:S02]  /*53b0*/  FMNMX.FTZ R3, R114, R3, !PT ;  /* 0x0000000372037209 */ /* 0x000fe40007810000 */
[----:B------:R-:W-:Y:S02]  /*53c0*/  FMNMX.FTZ R2, R94, R2, !PT ;  /* 0x000000025e027209 */ /* 0x000fe40007810000 */
[----:B------:R-:W-:-:S02]  /*53d0*/  FMNMX.FTZ R3, R116, R3, !PT ;  /* 0x0000000374037209 */ /* 0x000fc40007810000 */
[----:B------:R-:W-:Y:S01]  /*53e0*/  FMNMX.FTZ R2, R96, R2, !PT ;  /* 0x0000000260027209 */ /* 0x000fe20007810000 */
[--C-:B-1----:R-:W-:Y:S01]  /*53f0*/  FFMA.FTZ R4, R46, UR6, -R5.reuse ;  /* 0x000000062e047c23 */ /* 0x102fe20008010805 */
[----:B------:R-:W-:Y:S02]  /*5400*/  FMNMX.FTZ R3, R129, R3, !PT ;  /* 0x0000000381037209 */ /* 0x000fe40007810000 */
[----:B------:R-:W-:Y:S01]  /*5410*/  FMNMX.FTZ R2, R99, R2, !PT ;  /* 0x0000000263027209 */ /* 0x000fe20007810000 */
[----:B------:R1:W-:Y:S01]  /*5420*/  MUFU.EX2 R197, R4 ;  /* 0x0000000400c57308 */ /* 0x0003e20000000800 */
[----:B------:R-:W-:Y:S01]  /*5430*/  FMNMX.FTZ R3, R128, R3, !PT ;  /* 0x0000000380037209 */ /* 0x000fe20007810000 */
[----:B-1----:R-:W-:-:S06]  /*5440*/  FFMA.FTZ R4, R47, UR6, -R5 ;  /* 0x000000062f047c23 */ /* 0x002fcc0008010805 */
[----:B------:R1:W-:Y:S02]  /*5450*/  MUFU.EX2 R196, R4 ;  /* 0x0000000400c47308 */ /* 0x0003e40000000800 */
[----:B-1----:R-:W-:Y:S02]  /*5460*/  FMNMX.FTZ R4, R104, R2, !PT ;  /* 0x0000000268047209 */ /* 0x002fe40007810000 */
[----:B------:R-:W-:Y:S01]  /*5470*/  FMNMX.FTZ R2, R132, R3, !PT ;  /* 0x0000000384027209 */ /* 0x000fe20007810000 */
[----:B------:R-:W-:Y:S01]  /*5480*/  FFMA.FTZ R3, R59, UR6, -R5 ;  /* 0x000000063b037c23 */ /* 0x000fe20008010805 */
[----:B------:R-:W-:-:S03]  /*5490*/  FMNMX.FTZ R4, R103, R4, !PT ;  /* 0x0000000467047209 */ /* 0x000fc60007810000 */
[----:B------:R-:W1:Y:S01]  /*54a0*/  SHFL.BFLY PT, R37, R2, 0x2, 0x1f ;  /* 0x0c401f0002257f89 */ /* 0x000e6200000e0000 */
[----:B------:R2:W-:Y:S02]  /*54b0*/  MUFU.EX2 R195, R3 ;  /* 0x0000000300c37308 */ /* 0x0005e40000000800 */
[----:B--2---:R-:W-:Y:S01]  /*54c0*/  FMNMX.FTZ R3, R81, R4, !PT ;  /* 0x0000000451037209 */ /* 0x004fe20007810000 */
[----:B------:R-:W-:-:S03]  /*54d0*/  FFMA.FTZ R4, R66, UR6, -R5 ;  /* 0x0000000642047c23 */ /* 0x000fc60008010805 */
[----:B------:R-:W-:Y:S02]  /*54e0*/  FMNMX.FTZ R3, R91, R3, !PT ;  /* 0x000000035b037209 */ /* 0x000fe40007810000 */
[----:B------:R2:W-:Y:S01]  /*54f0*/  MUFU.EX2 R194, R4 ;  /* 0x0000000400c27308 */ /* 0x0005e20000000800 */
[----:B-1----:R-:W-:Y:S02]  /*5500*/  FMNMX.FTZ R37, R2, R37, !PT ;  /* 0x0000002502257209 */ /* 0x002fe40007810000 */
[----:B------:R-:W-:-:S04]  /*5510*/  FMNMX.FTZ R3, R98, R3, !PT ;  /* 0x0000000362037209 */ /* 0x000fc80007810000 */
[----:B------:R-:W-:-:S04]  /*5520*/  FMNMX.FTZ R3, R100, R3, !PT ;  /* 0x0000000364037209 */ /* 0x000fc80007810000 */
[----:B------:R-:W-:-:S04]  /*5530*/  FMNMX.FTZ R3, R101, R3, !PT ;  /* 0x0000000365037209 */ /* 0x000fc80007810000 */
[----:B------:R-:W-:Y:S01]  /*5540*/  FMNMX.FTZ R3, R102, R3, !PT ;  /* 0x0000000366037209 */ /* 0x000fe20007810000 */
[----:B--2---:R-:W-:-:S04]  /*5550*/  FFMA.FTZ R4, R71, UR6, -R5 ;  /* 0x0000000647047c23 */ /* 0x004fc80008010805 */
[----:B------:R1:W-:Y:S02]  /*5560*/  MUFU.EX2 R193, R4 ;  /* 0x0000000400c17308 */ /* 0x0003e40000000800 */
[----:B-1----:R-:W-:Y:S01]  /*5570*/  FFMA.FTZ R4, R80, UR6, -R5 ;  /* 0x0000000650047c23 */ /* 0x002fe20008010805 */
[----:B------:R-:W-:Y:S01]  /*5580*/  FSEL R80, R219, -INF , !P3 ;  /* 0xff800000db507808 */ /* 0x000fe20005800000 */
[----:B------:R-:W-:Y:S01]  /*5590*/  IMAD.MOV.U32 R219, RZ, RZ, R113 ;  /* 0x000000ffffdb7224 */ /* 0x000fe200078e0071 */
[----:B------:R-:W-:-:S03]  /*55a0*/  FSEL R113, R218, -INF , !P2 ;  /* 0xff800000da717808 */ /* 0x000fc60005000000 */
[----:B------:R1:W-:Y:S01]  /*55b0*/  MUFU.EX2 R192, R4 ;  /* 0x0000000400c07308 */ /* 0x0003e20000000800 */
[----:B------:R-:W-:Y:S01]  /*55c0*/  FMNMX.FTZ R2, R80, R3, !PT ;  /* 0x0000000350027209 */ /* 0x000fe20007810000 */
[----:B------:R-:W-:Y:S01]  /*55d0*/  FFMA.FTZ R3, R84, UR6, -R5 ;  /* 0x0000000654037c23 */ /* 0x000fe20008010805 */
[----:B------:R-:W-:Y:S02]  /*55e0*/  FSEL R84, R153, -INF , !P0 ;  /* 0xff80000099547808 */ /* 0x000fe40004000000 */
[----:B------:R-:W-:Y:S02]  /*55f0*/  FMNMX.FTZ R2, R107, R2, !PT ;  /* 0x000000026b027209 */ /* 0x000fe40007810000 */
[-C--:B------:R-:W-:Y:S01]  /*5600*/  ISETP.GE.AND P0, PT, R83, R9.reuse, PT ;  /* 0x000000095300720c */ /* 0x080fe20003f06270 */
[----:B------:R2:W-:Y:S01]  /*5610*/  MUFU.EX2 R191, R3 ;  /* 0x0000000300bf7308 */ /* 0x0005e20000000800 */
[----:B------:R-:W-:Y:S02]  /*5620*/  FMNMX.FTZ R2, R82, R2, !PT ;  /* 0x0000000252027209 */ /* 0x000fe40007810000 */
[----:B------:R-:W-:-:S02]  /*5630*/  ISETP.GE.AND P3, PT, R86, R9, PT ;  /* 0x000000095600720c */ /* 0x000fc40003f66270 */
[----:B------:R-:W-:Y:S02]  /*5640*/  FMNMX.FTZ R2, R84, R2, !PT ;  /* 0x0000000254027209 */ /* 0x000fe40007810000 */
[----:B------:R-:W-:Y:S01]  /*5650*/  FSEL R86, R149, -INF , !P0 ;  /* 0xff80000095567808 */ /* 0x000fe20004000000 */
[----:B-1----:R-:W1:Y:S01]  /*5660*/  SHFL.BFLY PT, R4, R37, 0x1, 0x1f ;  /* 0x0c201f0025047f89 */ /* 0x002e6200000e0000 */
[----:B------:R-:W-:Y:S02]  /*5670*/  FMNMX.FTZ R2, R111, R2, !PT ;  /* 0x000000026f027209 */ /* 0x000fe40007810000 */
[----:B------:R-:W-:Y:S02]  /*5680*/  ISETP.GE.AND P0, PT, R87, R9, PT ;  /* 0x000000095700720c */ /* 0x000fe40003f06270 */
[----:B------:R-:W-:Y:S02]  /*5690*/  FMNMX.FTZ R2, R113, R2, !PT ;  /* 0x0000000271027209 */ /* 0x000fe40007810000 */
[----:B------:R-:W-:Y:S01]  /*56a0*/  FSEL R117, R215, -INF , !P3 ;  /* 0xff800000d7757808 */ /* 0x000fe20005800000 */
[----:B--2---:R-:W-:Y:S01]  /*56b0*/  FFMA.FTZ R3, R55, UR6, -R5 ;  /* 0x0000000637037c23 */ /* 0x004fe20008010805 */
[----:B------:R-:W-:-:S02]  /*56c0*/  FMNMX.FTZ R2, R86, R2, !PT ;  /* 0x0000000256027209 */ /* 0x000fc40007810000 */
[----:B------:R-:W-:Y:S01]  /*56d0*/  ISETP.GE.AND P2, PT, R49, R9, PT ;  /* 0x000000093100720c */ /* 0x000fe20003f46270 */
[----:B------:R2:W-:Y:S01]  /*56e0*/  MUFU.EX2 R190, R3 ;  /* 0x0000000300be7308 */ /* 0x0005e20000000800 */
[----:B------:R-:W-:Y:S02]  /*56f0*/  FSEL R118, R216, -INF , !P0 ;  /* 0xff800000d8767808 */ /* 0x000fe40004000000 */
[----:B------:R-:W-:Y:S02]  /*5700*/  FSEL R119, R143, -INF , !P2 ;  /* 0xff8000008f777808 */ /* 0x000fe40005000000 */
[----:B-1----:R-:W-:-:S04]  /*5710*/  FMNMX.FTZ R37, R37, R4, !PT ;  /* 0x0000000425257209 */ /* 0x002fc80007810000 */
[C---:B------:R-:W-:Y:S01]  /*5720*/  FSETP.NEU.FTZ.AND P0, PT, R37.reuse, -INF , PT ;  /* 0xff8000002500780b */ /* 0x040fe20003f1d000 */
[----:B--2---:R-:W-:Y:S01]  /*5730*/  FFMA.FTZ R3, R88, UR6, -R5 ;  /* 0x0000000658037c23 */ /* 0x004fe20008010805 */
[----:B------:R-:W-:Y:S01]  /*5740*/  FSEL R88, R146, -INF , !P1 ;  /* 0xff80000092587808 */ /* 0x000fe20004800000 */
[----:B------:R-:W-:Y:S01]  /*5750*/  FMUL.FTZ R4, R37, UR6 ;  /* 0x0000000625047c20 */ /* 0x000fe20008410000 */
[----:B------:R-:W-:Y:S01]  /*5760*/  ISETP.GE.AND P1, PT, R50, R9, PT ;  /* 0x000000093200720c */ /* 0x000fe20003f26270 */
[----:B------:R1:W-:Y:S01]  /*5770*/  MUFU.EX2 R189, R3 ;  /* 0x0000000300bd7308 */ /* 0x0003e20000000800 */
[----:B------:R-:W-:Y:S02]  /*5780*/  FMNMX.FTZ R2, R88, R2, !PT ;  /* 0x0000000258027209 */ /* 0x000fe40007810000 */
[----:B------:R-:W-:Y:S02]  /*5790*/  FSEL R121, R140, -INF , !P1 ;  /* 0xff8000008c797808 */ /* 0x000fe40004800000 */
[----:B------:R-:W-:-:S02]  /*57a0*/  FMNMX.FTZ R2, R117, R2, !PT ;  /* 0x0000000275027209 */ /* 0x000fc40007810000 */
[----:B------:R-:W-:Y:S02]  /*57b0*/  FSEL R4, R4, RZ, P0 ;  /* 0x000000ff04047208 */ /* 0x000fe40000000000 */
[----:B------:R-:W-:-:S03]  /*57c0*/  FMNMX.FTZ R2, R118, R2, !PT ;  /* 0x0000000276027209 */ /* 0x000fc60007810000 */
[----:B------:R-:W-:-:S04]  /*57d0*/  FFMA.FTZ R10, R48, UR6, -R4 ;  /* 0x00000006300a7c23 */ /* 0x000fc80008010804 */
[----:B------:R-:W-:Y:S01]  /*57e0*/  MUFU.EX2 R155, R10 ;  /* 0x0000000a009b7308 */ /* 0x000fe20000000800 */
[----:B-1----:R-:W-:-:S07]  /*57f0*/  FFMA.FTZ R3, R58, UR6, -R5 ;  /* 0x000000063a037c23 */ /* 0x002fce0008010805 */
[----:B------:R1:W-:Y:S02]  /*5800*/  MUFU.EX2 R183, R3 ;  /* 0x0000000300b77308 */ /* 0x0003e40000000800 */
[----:B-1----:R-:W-:-:S06]  /*5810*/  FFMA.FTZ R3, R89, UR6, -R5 ;  /* 0x0000000659037c23 */ /* 0x002fcc0008010805 */
[----:B------:R1:W-:Y:S02]  /*5820*/  MUFU.EX2 R182, R3 ;  /* 0x0000000300b67308 */ /* 0x0003e40000000800 */
[----:B-1----:R-:W-:Y:S01]  /*5830*/  FMNMX.FTZ R3, R119, R2, !PT ;  /* 0x0000000277037209 */ /* 0x002fe20007810000 */
[----:B------:R-:W-:-:S05]  /*5840*/  FFMA.FTZ R2, R90, UR6, -R5 ;  /* 0x000000065a027c23 */ /* 0x000fca0008010805 */
[----:B------:R1:W-:Y:S02]  /*5850*/  MUFU.EX2 R181, R2 ;  /* 0x0000000200b57308 */ /* 0x0003e40000000800 */
[----:B-1----:R-:W-:Y:S01]  /*5860*/  FMNMX.FTZ R2, R121, R3, !PT ;  /* 0x0000000379027209 */ /* 0x002fe20007810000 */
[----:B------:R-:W-:-:S04]  /*5870*/  FFMA.FTZ R3, R11, UR6, -R4 ;  /* 0x000000060b037c23 */ /* 0x000fc80008010804 */
[----:B------:R-:W1:Y:S01]  /*5880*/  SHFL.BFLY PT, R11, R2, 0x2, 0x1f ;  /* 0x0c401f00020b7f89 */ /* 0x000e6200000e0000 */
[----:B------:R2:W-:Y:S02]  /*5890*/  MUFU.EX2 R126, R3 ;  /* 0x00000003007e7308 */ /* 0x0005e40000000800 */
[----:B--2---:R-:W-:-:S06]  /*58a0*/  FFMA.FTZ R3, R54, UR6, -R4 ;  /* 0x0000000636037c23 */ /* 0x004fcc0008010804 */
[----:B------:R2:W3:Y:S01]  /*58b0*/  MUFU.EX2 R124, R3 ;  /* 0x00000003007c7308 */ /* 0x0004e20000000800 */
        /* <DEDUP_REMOVED lines=20> */
[----:B------:R-:W1:Y:S01]  /*5a00*/  LDSM.16.MT88.4 R20, [R184+0x4000] ;  /* 0x00400000b814783b */ /* 0x000e620000004200 */
[----:B------:R2:W-:Y:S03]  /*5a10*/  MUFU.EX2 R174, R3 ;  /* 0x0000000300ae7308 */ /* 0x0005e60000000800 */
[----:B------:R-:W-:Y:S04]  /*5a20*/  LDSM.16.MT88.4 R32, [R185+0x4400] ;  /* 0x00440000b920783b */ /* 0x000fe80000004200 */
[----:B------:R-:W-:Y:S01]  /*5a30*/  LDSM.16.MT88.4 R144, [R184+0x5c00] ;  /* 0x005c0000b890783b */ /* 0x000fe20000004200 */
[----:B--2---:R-:W-:-:S04]  /*5a40*/  FFMA.FTZ R3, R28, UR6, -R4 ;  /* 0x000000061c037c23 */ /* 0x004fc80008010804 */
[----:B------:R2:W-:Y:S02]  /*5a50*/  MUFU.EX2 R175, R3 ;  /* 0x0000000300af7308 */ /* 0x0005e40000000800 */
[--C-:B--2---:R-:W-:Y:S01]  /*5a60*/  FFMA.FTZ R3, R27, UR6, -R4.reuse ;  /* 0x000000061b037c23 */ /* 0x104fe20008010804 */
[C---:B-1----:R-:W-:Y:S05]  /*5a70*/  HMMA.16816.F32.BF16 R72, R16.reuse, R20, RZ ;  /* 0x000000141048723c */ /* 0x042fea00000418ff */
[----:B------:R1:W-:Y:S01]  /*5a80*/  MUFU.EX2 R177, R3 ;  /* 0x0000000300b17308 */ /* 0x0003e20000000800 */
[----:B------:R-:W-:Y:S01]  /*5a90*/  HMMA.16816.F32.BF16 R68, R16, R22, RZ ;  /* 0x000000161044723c */ /* 0x000fe200000418ff */
[----:B-1----:R-:W-:-:S06]  /*5aa0*/  FFMA.FTZ R3, R26, UR6, -R4 ;  /* 0x000000061a037c23 */ /* 0x002fcc0008010804 */
[----:B------:R1:W-:Y:S02]  /*5ab0*/  MUFU.EX2 R178, R3 ;  /* 0x0000000300b27308 */ /* 0x0003e40000000800 */
[----:B-1----:R-:W-:Y:S02]  /*5ac0*/  FFMA.FTZ R3, R25, UR6, -R4 ;  /* 0x0000000619037c23 */ /* 0x002fe40008010804 */
[----:B------:R-:W1:Y:S04]  /*5ad0*/  LDSM.16.MT88.4 R24, [R185+0x4000] ;  /* 0x00400000b918783b */ /* 0x000e680000004200 */
[----:B------:R2:W-:Y:S02]  /*5ae0*/  MUFU.EX2 R215, R3 ;  /* 0x0000000300d77308 */ /* 0x0005e40000000800 */
[----:B--2---:R-:W-:-:S05]  /*5af0*/  FMUL.FTZ R3, R36, UR6 ;  /* 0x0000000624037c20 */ /* 0x004fca0008410000 */
[----:B------:R-:W-:-:S05]  /*5b00*/  FSEL R3, R3, RZ, P0 ;  /* 0x000000ff03037208 */ /* 0x000fca0000000000 */
[--C-:B------:R-:W-:Y:S01]  /*5b10*/  FFMA.FTZ R10, R12, UR6, -R3.reuse ;  /* 0x000000060c0a7c23 */ /* 0x100fe20008010803 */
[--C-:B------:R-:W-:Y:S01]  /*5b20*/  FFMA.FTZ R0, R57, UR6, -R3.reuse ;  /* 0x0000000639007c23 */ /* 0x100fe20008010803 */
[----:B---3--:R-:W-:Y:S02]  /*5b30*/  F2FP.BF16.F32.PACK_AB R12, R124, R126 ;  /* 0x0000007e7c0c723e */ /* 0x008fe400000010ff */
        /* <DEDUP_REMOVED lines=8> */
[----:B------:R-:W-:Y:S02]  /*5bc0*/  F2FP.BF16.F32.PACK_AB R14, R153, R152 ;  /* 0x00000098990e723e */ /* 0x000fe400000010ff */
[----:B---3--:R-:W-:-:S03]  /*5bd0*/  F2FP.BF16.F32.PACK_AB R15, R122, R120 ;  /* 0x000000787a0f723e */ /* 0x008fc600000010ff */
[----:B------:R2:W-:Y:S04]  /*5be0*/  MUFU.EX2 R176, R0 ;  /* 0x0000000000b07308 */ /* 0x0005e80000000800 */
[C---:B-1----:R-:W-:Y:S06]  /*5bf0*/  HMMA.16816.F32.BF16 R44, R12.reuse, R24, RZ ;  /* 0x000000180c2c723c */ /* 0x042fec00000418ff */
[----:B------:R-:W-:Y:S01]  /*5c00*/  HMMA.16816.F32.BF16 R52, R12, R26, RZ ;  /* 0x0000001a0c34723c */ /* 0x000fe200000418ff */
[----:B--2---:R-:W-:-:S05]  /*5c10*/  FFMA.FTZ R0, R56, UR6, -R3 ;  /* 0x0000000638007c23 */ /* 0x004fca0008010803 */
[C---:B------:R-:W-:Y:S01]  /*5c20*/  HMMA.16816.F32.BF16 R40, R12.reuse, R20, RZ ;  /* 0x000000140c28723c */ /* 0x040fe200000418ff */
[----:B------:R1:W-:Y:S05]  /*5c30*/  MUFU.EX2 R127, R0 ;  /* 0x00000000007f7308 */ /* 0x0003ea0000000800 */
[----:B------:R-:W-:Y:S01]  /*5c40*/  HMMA.16816.F32.BF16 R48, R12, R22, RZ ;  /* 0x000000160c30723c */ /* 0x000fe200000418ff */
[----:B------:R-:W-:Y:S06]  /*5c50*/  LDSM.16.MT88.4 R20, [R185+0x4800] ;  /* 0x00480000b914783b */ /* 0x000fec0000004200 */
[----:B------:R-:W-:-:S02]  /*5c60*/  F2FP.BF16.F32.PACK_AB R12, R155, R154 ;  /* 0x0000009a9b0c723e */ /* 0x000fc400000010ff */
[----:B------:R-:W-:Y:S01]  /*5c70*/  F2FP.BF16.F32.PACK_AB R14, R175, R174 ;  /* 0x000000aeaf0e723e */ /* 0x000fe200000010ff */
[--C-:B-1----:R-:W-:Y:S02]  /*5c80*/  FFMA.FTZ R0, R30, UR6, -R3.reuse ;  /* 0x000000061e007c23 */ /* 0x102fe40008010803 */
[----:B------:R-:W1:Y:S02]  /*5c90*/  LDSM.16.MT88.4 R28, [R184+0x4400] ;  /* 0x00440000b81c783b */ /* 0x000e640000004200 */
[----:B------:R2:W3:Y:S02]  /*5ca0*/  MUFU.EX2 R131, R0 ;  /* 0x0000000000837308 */ /* 0x0004e40000000800 */
[----:B--2---:R-:W-:Y:S01]  /*5cb0*/  FFMA.FTZ R0, R63, UR6, -R3 ;  /* 0x000000063f007c23 */ /* 0x004fe20008010803 */
[----:B---3--:R-:W-:-:S05]  /*5cc0*/  F2FP.BF16.F32.PACK_AB R13, R131, R127 ;  /* 0x0000007f830d723e */ /* 0x008fca00000010ff */
[----:B------:R2:W-:Y:S02]  /*5cd0*/  MUFU.EX2 R133, R0 ;  /* 0x0000000000857308 */ /* 0x0005e40000000800 */
[----:B--2---:R-:W-:-:S06]  /*5ce0*/  FFMA.FTZ R0, R65, UR6, -R3 ;  /* 0x0000000641007c23 */ /* 0x004fcc0008010803 */
[----:B------:R2:W3:Y:S02]  /*5cf0*/  MUFU.EX2 R134, R0 ;  /* 0x0000000000867308 */ /* 0x0004e40000000800 */
[--C-:B--2---:R-:W-:Y:S01]  /*5d00*/  FFMA.FTZ R0, R61, UR6, -R4.reuse ;  /* 0x000000063d007c23 */ /* 0x104fe20008010804 */
[----:B---3--:R-:W-:Y:S01]  /*5d10*/  F2FP.BF16.F32.PACK_AB R15, R134, R133 ;  /* 0x00000085860f723e */ /* 0x008fe200000010ff */
[----:B------:R-:W-:Y:S04]  /*5d20*/  HMMA.16816.F32.BF16 R60, R16, R24, RZ ;  /* 0x00000018103c723c */ /* 0x000fe800000418ff */
[----:B------:R2:W-:Y:S02]  /*5d30*/  MUFU.EX2 R173, R0 ;  /* 0x0000000000ad7308 */ /* 0x0005e40000000800 */
[C---:B------:R-:W-:Y:S06]  /*5d40*/  HMMA.16816.F32.BF16 R56, R12.reuse, R32, R44 ;  /* 0x000000200c38723c */ /* 0x040fec000004182c */
[C---:B------:R-:W-:Y:S06]  /*5d50*/  HMMA.16816.F32.BF16 R44, R12.reuse, R34, R52 ;  /* 0x000000220c2c723c */ /* 0x040fec0000041834 */
[----:B-1----:R-:W-:Y:S01]  /*5d60*/  HMMA.16816.F32.BF16 R136, R12, R28, R40 ;  /* 0x0000001c0c88723c */ /* 0x002fe20000041828 */
[----:B--2---:R-:W-:-:S04]  /*5d70*/  FFMA.FTZ R0, R64, UR6, -R4 ;  /* 0x0000000640007c23 */ /* 0x004fc80008010804 */
[----:B------:R1:W-:Y:S01]  /*5d80*/  MUFU.EX2 R172, R0 ;  /* 0x0000000000ac7308 */ /* 0x0003e20000000800 */
[----:B------:R-:W-:Y:S01]  /*5d90*/  HMMA.16816.F32.BF16 R64, R16, R26, RZ ;  /* 0x0000001a1040723c */ /* 0x000fe200000418ff */
[----:B------:R-:W2:Y:S05]  /*5da0*/  LDSM.16.MT88.4 R24, [R184+0x4800] ;  /* 0x00480000b818783b */ /* 0x000eaa0000004200 */
[----:B------:R-:W-:Y:S01]  /*5db0*/  HMMA.16816.F32.BF16 R40, R12, R30, R48 ;  /* 0x0000001e0c28723c */ /* 0x000fe20000041830 */
[----:B------:R-:W-:Y:S02]  /*5dc0*/  F2FP.BF16.F32.PACK_AB R16, R246, R248 ;  /* 0x000000f8f610723e */ /* 0x000fe400000010ff */
[----:B------:R-:W-:-:S02]  /*5dd0*/  F2FP.BF16.F32.PACK_AB R17, R203, R198 ;  /* 0x000000c6cb11723e */ /* 0x000fc400000010ff */
[----:B------:R-:W-:Y:S02]  /*5de0*/  F2FP.BF16.F32.PACK_AB R18, R252, R250 ;  /* 0x000000fafc12723e */ /* 0x000fe400000010ff */
[----:B------:R-:W-:Y:S02]  /*5df0*/  F2FP.BF16.F32.PACK_AB R19, R205, R199 ;  /* 0x000000c7cd13723e */ /* 0x000fe400000010ff */
[----:B------:R-:W-:Y:S01]  /*5e00*/  F2FP.BF16.F32.PACK_AB R12, R178, R177 ;  /* 0x000000b1b20c723e */ /* 0x000fe200000010ff */
[----:B-1----:R-:W-:Y:S01]  /*5e10*/  FFMA.FTZ R0, R76, UR6, -R4 ;  /* 0x000000064c007c23 */ /* 0x002fe20008010804 */
[----:B------:R-:W-:-:S03]  /*5e20*/  F2FP.BF16.F32.PACK_AB R14, R179, R215 ;  /* 0x000000d7b30e723e */ /* 0x000fc600000010ff */
[----:B------:R1:W-:Y:S01]  /*5e30*/  MUFU.EX2 R171, R0 ;  /* 0x0000000000ab7308 */ /* 0x0003e20000000800 */
[C---:B------:R-:W-:Y:S06]  /*5e40*/  HMMA.16816.F32.BF16 R72, R16.reuse, R28, R72 ;  /* 0x0000001c1048723c */ /* 0x040fec0000041848 */
[C---:B------:R-:W-:Y:S06]  /*5e50*/  HMMA.16816.F32.BF16 R76, R16.reuse, R32, R60 ;  /* 0x00000020104c723c */ /* 0x040fec000004183c */
[----:B------:R-:W-:Y:S01]  /*5e60*/  HMMA.16816.F32.BF16 R48, R16, R30, R68 ;  /* 0x0000001e1030723c */ /* 0x000fe20000041844 */
[----:B------:R-:W-:Y:S01]  /*5e70*/  LDSM.16.MT88.4 R28, [R185+0x4c00] ;  /* 0x004c0000b91c783b */ /* 0x000fe20000004200 */
[----:B-1----:R-:W-:-:S04]  /*5e80*/  FFMA.FTZ R0, R92, UR6, -R3 ;  /* 0x000000065c007c23 */ /* 0x002fc80008010803 */
[----:B------:R-:W-:Y:S01]  /*5e90*/  HMMA.16816.F32.BF16 R52, R16, R34, R64 ;  /* 0x000000221034723c */ /* 0x000fe20000041840 */
[----:B------:R-:W1:Y:S01]  /*5ea0*/  LDSM.16.MT88.4 R32, [R184+0x4c00] ;  /* 0x004c0000b820783b */ /* 0x000e620000004200 */
[----:B------:R3:W-:Y:S05]  /*5eb0*/  MUFU.EX2 R123, R0 ;  /* 0x00000000007b7308 */ /* 0x0007ea0000000800 */
[----:B------:R-:W-:Y:S02]  /*5ec0*/  F2FP.BF16.F32.PACK_AB R16, R222, R219 ;  /* 0x000000dbde10723e */ /* 0x000fe400000010ff */
[----:B------:R-:W-:Y:S02]  /*5ed0*/  F2FP.BF16.F32.PACK_AB R17, R213, R207 ;  /* 0x000000cfd511723e */ /* 0x000fe400000010ff */
[----:B------:R-:W-:-:S02]  /*5ee0*/  F2FP.BF16.F32.PACK_AB R18, R251, R221 ;  /* 0x000000ddfb12723e */ /* 0x000fc400000010ff */
[----:B------:R-:W-:Y:S01]  /*5ef0*/  F2FP.BF16.F32.PACK_AB R19, R211, R212 ;  /* 0x000000d4d313723e */ /* 0x000fe200000010ff */
[----:B---3--:R-:W-:-:S06]  /*5f00*/  FFMA.FTZ R0, R94, UR6, -R3 ;  /* 0x000000065e007c23 */ /* 0x008fcc0008010803 */
[----:B--2---:R-:W-:Y:S01]  /*5f10*/  HMMA.16816.F32.BF16 R68, R16, R24, R72 ;  /* 0x000000181044723c */ /* 0x004fe20000041848 */
[----:B------:R2:W3:Y:S02]  /*5f20*/  MUFU.EX2 R125, R0 ;  /* 0x00000000007d7308 */ /* 0x0004e40000000800 */
[----:B--2---:R-:W-:Y:S01]  /*5f30*/  FFMA.FTZ R0, R96, UR6, -R3 ;  /* 0x0000000660007c23 */ /* 0x004fe20008010803 */
[----:B---3--:R-:W-:-:S05]  /*5f40*/  F2FP.BF16.F32.PACK_AB R13, R125, R123 ;  /* 0x0000007b7d0d723e */ /* 0x008fca00000010ff */
[----:B------:R2:W-:Y:S02]  /*5f50*/  MUFU.EX2 R96, R0 ;  /* 0x0000000000607308 */ /* 0x0005e40000000800 */
[----:B--2---:R-:W-:-:S06]  /*5f60*/  FFMA.FTZ R0, R99, UR6, -R3 ;  /* 0x0000000663007c23 */ /* 0x004fcc0008010803 */
[----:B------:R2:W3:Y:S02]  /*5f70*/  MUFU.EX2 R214, R0 ;  /* 0x0000000000d67308 */ /* 0x0004e40000000800 */
[----:B--2---:R-:W-:Y:S01]  /*5f80*/  FFMA.FTZ R0, R93, UR6, -R4 ;  /* 0x000000065d007c23 */ /* 0x004fe20008010804 */
[----:B---3--:R-:W-:-:S05]  /*5f90*/  F2FP.BF16.F32.PACK_AB R15, R214, R96 ;  /* 0x00000060d60f723e */ /* 0x008fca00000010ff */
[----:B------:R2:W-:Y:S02]  /*5fa0*/  MUFU.EX2 R130, R0 ;  /* 0x0000000000827308 */ /* 0x0005e40000000800 */
[C---:B------:R-:W-:Y:S06]  /*5fb0*/  HMMA.16816.F32.BF16 R64, R12.reuse, R20, R56 ;  /* 0x000000140c40723c */ /* 0x040fec0000041838 */
[----:B------:R-:W-:Y:S06]  /*5fc0*/  HMMA.16816.F32.BF16 R60, R12, R22, R44 ;  /* 0x000000160c3c723c */ /* 0x000fec000004182c */
[----:B------:R-:W-:Y:S01]  /*5fd0*/  HMMA.16816.F32.BF16 R44, R16, R20, R76 ;  /* 0x00000014102c723c */ /* 0x000fe2000004184c */
[----:B--2---:R-:W-:-:S04]  /*5fe0*/  FFMA.FTZ R0, R95, UR6, -R4 ;  /* 0x000000065f007c23 */ /* 0x004fc80008010804 */
[----:B------:R2:W-:Y:S01]  /*5ff0*/  MUFU.EX2 R99, R0 ;  /* 0x0000000000637308 */ /* 0x0005e20000000800 */
[C---:B------:R-:W-:Y:S06]  /*6000*/  HMMA.16816.F32.BF16 R148, R12.reuse, R26, R40 ;  /* 0x0000001a0c94723c */ /* 0x040fec0000041828 */
[----:B------:R-:W-:Y:S06]  /*6010*/  HMMA.16816.F32.BF16 R136, R12, R24, R136 ;  /* 0x000000180c88723c */ /* 0x000fec0000041888 */
        /* <DEDUP_REMOVED lines=26> */
[----:B----4-:R-:W-:-:S03]  /*61c0*/  F2FP.BF16.F32.PACK_AB R13, R92, R93 ;  /* 0x0000005d5c0d723e */ /* 0x010fc600000010ff */
[----:B------:R1:W-:Y:S02]  /*61d0*/  MUFU.EX2 R89, R0 ;  /* 0x0000000000597308 */ /* 0x0003e40000000800 */
[----:B-1----:R-:W-:-:S06]  /*61e0*/  FFMA.FTZ R0, R91, UR6, -R3 ;  /* 0x000000065b007c23 */ /* 0x002fcc0008010803 */
[----:B------:R1:W3:Y:S02]  /*61f0*/  MUFU.EX2 R90, R0 ;  /* 0x00000000005a7308 */ /* 0x0002e40000000800 */
[----:B-1----:R-:W-:Y:S01]  /*6200*/  FFMA.FTZ R0, R105, UR6, -R4 ;  /* 0x0000000669007c23 */ /* 0x002fe20008010804 */
[----:B---3--:R-:W-:-:S05]  /*6210*/  F2FP.BF16.F32.PACK_AB R15, R90, R89 ;  /* 0x000000595a0f723e */ /* 0x008fca00000010ff */
[----:B------:R1:W-:Y:S02]  /*6220*/  MUFU.EX2 R94, R0 ;  /* 0x00000000005e7308 */ /* 0x0003e40000000800 */
[C---:B------:R-:W-:Y:S06]  /*6230*/  HMMA.16816.F32.BF16 R48, R12.reuse, R28, R64 ;  /* 0x0000001c0c30723c */ /* 0x040fec0000041840 */
[C---:B------:R-:W-:Y:S01]  /*6240*/  HMMA.16816.F32.BF16 R52, R12.reuse, R30, R60 ;  /* 0x0000001e0c34723c */ /* 0x040fe2000004183c */
[----:B------:R-:W3:Y:S05]  /*6250*/  LDSM.16.MT88.4 R28, [R185+0x5400] ;  /* 0x00540000b91c783b */ /* 0x000eea0000004200 */
[----:B------:R-:W-:Y:S01]  /*6260*/  HMMA.16816.F32.BF16 R136, R12, R32, R136 ;  /* 0x000000200c88723c */ /* 0x000fe20000041888 */
[----:B-1----:R-:W-:-:S04]  /*6270*/  FFMA.FTZ R0, R106, UR6, -R4 ;  /* 0x000000066a007c23 */ /* 0x002fc80008010804 */
[----:B------:R1:W-:Y:S01]  /*6280*/  MUFU.EX2 R91, R0 ;  /* 0x00000000005b7308 */ /* 0x0003e20000000800 */
[----:B------:R-:W-:Y:S01]  /*6290*/  HMMA.16816.F32.BF16 R148, R12, R34, R148 ;  /* 0x000000220c94723c */ /* 0x000fe20000041894 */
[----:B------:R-:W4:Y:S05]  /*62a0*/  LDSM.16.MT88.4 R32, [R184+0x5400] ;  /* 0x00540000b820783b */ /* 0x000f2a0000004200 */
[----:B------:R-:W-:Y:S01]  /*62b0*/  HMMA.16816.F32.BF16 R60, R16, R26, R56 ;  /* 0x0000001a103c723c */ /* 0x000fe20000041838 */
[----:B------:R-:W-:Y:S02]  /*62c0*/  F2FP.BF16.F32.PACK_AB R12, R130, R171 ;  /* 0x000000ab820c723e */ /* 0x000fe400000010ff */
[----:B------:R-:W-:-:S03]  /*62d0*/  F2FP.BF16.F32.PACK_AB R14, R95, R99 ;  /* 0x000000635f0e723e */ /* 0x000fc600000010ff */
[----:B--2---:R-:W-:Y:S01]  /*62e0*/  HMMA.16816.F32.BF16 R56, R16, R20, R44 ;  /* 0x000000141038723c */ /* 0x004fe2000004182c */
[----:B-1----:R-:W-:-:S05]  /*62f0*/  FFMA.FTZ R0, R108, UR6, -R4 ;  /* 0x000000066c007c23 */ /* 0x002fca0008010804 */
[----:B------:R-:W-:Y:S01]  /*6300*/  HMMA.16816.F32.BF16 R44, R16, R22, R40 ;  /* 0x00000016102c723c */ /* 0x000fe20000041828 */
[----:B------:R1:W-:Y:S06]  /*6310*/  MUFU.EX2 R87, R0 ;  /* 0x0000000000577308 */ /* 0x0003ec0000000800 */
[----:B------:R-:W-:Y:S02]  /*6320*/  F2FP.BF16.F32.PACK_AB R16, R230, R229 ;  /* 0x000000e5e610723e */ /* 0x000fe400000010ff */
[----:B------:R-:W-:Y:S02]  /*6330*/  F2FP.BF16.F32.PACK_AB R17, R193, R194 ;  /* 0x000000c2c111723e */ /* 0x000fe400000010ff */
[----:B------:R-:W-:-:S02]  /*6340*/  F2FP.BF16.F32.PACK_AB R18, R237, R234 ;  /* 0x000000eaed12723e */ /* 0x000fc400000010ff */
[----:B------:R-:W-:Y:S01]  /*6350*/  F2FP.BF16.F32.PACK_AB R19, R191, R192 ;  /* 0x000000c0bf13723e */ /* 0x000fe200000010ff */
[----:B-1----:R-:W-:-:S06]  /*6360*/  FFMA.FTZ R0, R98, UR6, -R3 ;  /* 0x0000000662007c23 */ /* 0x002fcc0008010803 */
[C---:B---3--:R-:W-:Y:S01]  /*6370*/  HMMA.16816.F32.BF16 R56, R16.reuse, R28, R56 ;  /* 0x0000001c1038723c */ /* 0x048fe20000041838 */
[----:B------:R1:W-:Y:S05]  /*6380*/  MUFU.EX2 R85, R0 ;  /* 0x0000000000557308 */ /* 0x0003ea0000000800 */
[C---:B----4-:R-:W-:Y:S06]  /*6390*/  HMMA.16816.F32.BF16 R140, R16.reuse, R32, R140 ;  /* 0x00000020108c723c */ /* 0x050fec000004188c */
[C---:B------:R-:W-:Y:S06]  /*63a0*/  HMMA.16816.F32.BF16 R60, R16.reuse, R34, R60 ;  /* 0x00000022103c723c */ /* 0x040fec000004183c */
[----:B------:R-:W-:Y:S01]  /*63b0*/  HMMA.16816.F32.BF16 R44, R16, R30, R44 ;  /* 0x0000001e102c723c */ /* 0x000fe2000004182c */
[----:B------:R-:W-:Y:S01]  /*63c0*/  LDSM.16.MT88.4 R16, [R185+0x5c00] ;  /* 0x005c0000b910783b */ /* 0x000fe20000004200 */
[----:B-1----:R-:W-:-:S04]  /*63d0*/  FFMA.FTZ R0, R100, UR6, -R3 ;  /* 0x0000000664007c23 */ /* 0x002fc80008010803 */
        /* <DEDUP_REMOVED lines=10> */
[C---:B------:R-:W-:Y:S01]  /*6480*/  HMMA.16816.F32.BF16 R52, R12.reuse, R22, R52 ;  /* 0x000000160c34723c */ /* 0x040fe20000041834 */
[----:B------:R-:W3:Y:S05]  /*6490*/  LDSM.16.MT88.4 R20, [R184+0x5800] ;  /* 0x00580000b814783b */ /* 0x000eea0000004200 */
[----:B------:R-:W-:Y:S01]  /*64a0*/  HMMA.16816.F32.BF16 R136, R12, R24, R136 ;  /* 0x000000180c88723c */ /* 0x000fe20000041888 */
[----:B-1----:R-:W-:-:S04]  /*64b0*/  FFMA.FTZ R0, R110, UR6, -R4 ;  /* 0x000000066e007c23 */ /* 0x002fc80008010804 */
[----:B------:R1:W-:Y:S01]  /*64c0*/  MUFU.EX2 R78, R0 ;  /* 0x00000000004e7308 */ /* 0x0003e20000000800 */
[----:B------:R-:W-:Y:S01]  /*64d0*/  HMMA.16816.F32.BF16 R148, R12, R26, R148 ;  /* 0x0000001a0c94723c */ /* 0x000fe20000041894 */
[----:B------:R-:W4:Y:S06]  /*64e0*/  LDSM.16.MT88.4 R24, [R185+0x5800] ;  /* 0x00580000b918783b */ /* 0x000f2c0000004200 */
[----:B------:R-:W-:Y:S02]  /*64f0*/  F2FP.BF16.F32.PACK_AB R12, R91, R94 ;  /* 0x0000005e5b0c723e */ /* 0x000fe400000010ff */
[----:B--2---:R-:W-:Y:S01]  /*6500*/  F2FP.BF16.F32.PACK_AB R14, R81, R87 ;  /* 0x00000057510e723e */ /* 0x004fe200000010ff */
[----:B-1----:R-:W-:-:S04]  /*6510*/  FFMA.FTZ R0, R112, UR6, -R4 ;  /* 0x0000000670007c23 */ /* 0x002fc80008010804 */
[----:B------:R1:W-:Y:S02]  /*6520*/  MUFU.EX2 R76, R0 ;  /* 0x00000000004c7308 */ /* 0x0003e40000000800 */
[----:B-1----:R-:W-:-:S06]  /*6530*/  FFMA.FTZ R0, R80, UR6, -R3 ;  /* 0x0000000650007c23 */ /* 0x002fcc0008010803 */
        /* <DEDUP_REMOVED lines=13> */
[----:B------:R-:W-:Y:S01]  /*6610*/  HMMA.16816.F32.BF16 R136, R12, R32, R136 ;  /* 0x000000200c88723c */ /* 0x000fe20000041888 */
[----:B-1----:R-:W-:-:S04]  /*6620*/  FFMA.FTZ R0, R114, UR6, -R4 ;  /* 0x0000000672007c23 */ /* 0x002fc80008010804 */
[----:B------:R1:W2:Y:S01]  /*6630*/  MUFU.EX2 R67, R0 ;  /* 0x0000000000437308 */ /* 0x0002a20000000800 */
[----:B------:R-:W-:Y:S07]  /*6640*/  HMMA.16816.F32.BF16 R148, R12, R34, R148 ;  /* 0x000000220c94723c */ /* 0x000fee0000041894 */
[----:B------:R-:W-:Y:S01]  /*6650*/  F2FP.BF16.F32.PACK_AB R12, R76, R78 ;  /* 0x0000004e4c0c723e */ /* 0x000fe200000010ff */
[----:B-1----:R-:W-:Y:S01]  /*6660*/  FFMA.FTZ R0, R116, UR6, -R4 ;  /* 0x0000000674007c23 */ /* 0x002fe20008010804 */
[----:B--2---:R-:W-:-:S03]  /*6670*/  F2FP.BF16.F32.PACK_AB R14, R67, R68 ;  /* 0x00000044430e723e */ /* 0x004fc600000010ff */
        /* <DEDUP_REMOVED lines=15> */
[----:B----4-:R-:W-:Y:S01]  /*6770*/  HMMA.16816.F32.BF16 R40, R12, R24, R40 ;  /* 0x000000180c28723c */ /* 0x010fe20000041828 */
[----:B-1----:R-:W-:Y:S01]  /*6780*/  FFMA.FTZ R0, R128, UR6, -R4 ;  /* 0x0000000680007c23 */ /* 0x002fe20008010804 */
[----:B--2---:R-:W-:-:S03]  /*6790*/  F2FP.BF16.F32.PACK_AB R164, R54, R66 ;  /* 0x0000004236a4723e */ /* 0x004fc600000010ff */
[----:B------:R1:W-:Y:S01]  /*67a0*/  MUFU.EX2 R33, R0 ;  /* 0x0000000000217308 */ /* 0x0003e20000000800 */
[----:B------:R-:W-:Y:S07]  /*67b0*/  HMMA.16816.F32.BF16 R48, R12, R26, R48 ;  /* 0x0000001a0c30723c */ /* 0x000fee0000041830 */
[----:B------:R-:W-:Y:S02]  /*67c0*/  F2FP.BF16.F32.PACK_AB R12, R243, R240 ;  /* 0x000000f0f30c723e */ /* 0x000fe400000010ff */
[----:B------:R-:W-:-:S02]  /*67d0*/  F2FP.BF16.F32.PACK_AB R13, R189, R190 ;  /* 0x000000bebd0d723e */ /* 0x000fc400000010ff */
[----:B------:R-:W-:Y:S02]  /*67e0*/  F2FP.BF16.F32.PACK_AB R14, R239, R242 ;  /* 0x000000f2ef0e723e */ /* 0x000fe400000010ff */
[----:B------:R-:W-:Y:S01]  /*67f0*/  F2FP.BF16.F32.PACK_AB R15, R182, R183 ;  /* 0x000000b7b60f723e */ /* 0x000fe200000010ff */
[----:B-1----:R-:W-:Y:S01]  /*6800*/  FFMA.FTZ R0, R132, UR6, -R4 ;  /* 0x0000000684007c23 */ /* 0x002fe20008010804 */
[----:B------:R-:W-:-:S03]  /*6810*/  FADD.FTZ R4, R126, R124 ;  /* 0x0000007c7e047221 */ /* 0x000fc60000010000 */
[----:B------:R1:W2:Y:S02]  /*6820*/  MUFU.EX2 R32, R0 ;  /* 0x0000000000207308 */ /* 0x0002a40000000800 */
[C---:B------:R-:W-:Y:S06]  /*6830*/  HMMA.16816.F32.BF16 R140, R12.reuse, R20, R140 ;  /* 0x000000140c8c723c */ /* 0x040fec000004188c */
[C---:B------:R-:W-:Y:S06]  /*6840*/  HMMA.16816.F32.BF16 R60, R12.reuse, R22, R60 ;  /* 0x000000160c3c723c */ /* 0x040fec000004183c */
[----:B------:R-:W-:Y:S01]  /*6850*/  HMMA.16816.F32.BF16 R56, R12, R24, R56 ;  /* 0x000000180c38723c */ /* 0x000fe20000041838 */
[----:B-1----:R-:W-:Y:S01]  /*6860*/  FFMA.FTZ R0, R117, UR6, -R3 ;  /* 0x0000000675007c23 */ /* 0x002fe20008010803 */
[----:B--2---:R-:W-:-:S04]  /*6870*/  F2FP.BF16.F32.PACK_AB R166, R32, R33 ;  /* 0x0000002120a6723e */ /* 0x004fc800000010ff */
[----:B------:R-:W-:Y:S01]  /*6880*/  HMMA.16816.F32.BF16 R44, R12, R26, R44 ;  /* 0x0000001a0c2c723c */ /* 0x000fe2000004182c */
[----:B------:R1:W-:Y:S08]  /*6890*/  MUFU.EX2 R12, R2 ;  /* 0x00000002000c7308 */ /* 0x0003f00000000800 */
[----:B------:R2:W-:Y:S01]  /*68a0*/  MUFU.EX2 R31, R0 ;  /* 0x00000000001f7308 */ /* 0x0005e20000000800 */
[----:B-1----:R-:W-:Y:S01]  /*68b0*/  FADD.FTZ R2, R152, R4 ;  /* 0x0000000498027221 */ /* 0x002fe20000010000 */
[----:B--2---:R-:W-:-:S06]  /*68c0*/  FFMA.FTZ R0, R118, UR6, -R3 ;  /* 0x0000000676007c23 */ /* 0x004fcc0008010803 */
[----:B------:R1:W2:Y:S02]  /*68d0*/  MUFU.EX2 R30, R0 ;  /* 0x00000000001e7308 */ /* 0x0002a40000000800 */
[--C-:B-1----:R-:W-:Y:S01]  /*68e0*/  FFMA.FTZ R0, R119, UR6, -R3.reuse ;  /* 0x0000000677007c23 */ /* 0x102fe20008010803 */
[----:B------:R-:W-:Y:S01]  /*68f0*/  FFMA.FTZ R3, R121, UR6, -R3 ;  /* 0x0000000679037c23 */ /* 0x000fe20008010803 */
[----:B--2---:R-:W-:-:S04]  /*6900*/  F2FP.BF16.F32.PACK_AB R165, R30, R31 ;  /* 0x0000001f1ea5723e */ /* 0x004fc800000010ff */
[----:B------:R1:W-:Y:S08]  /*6910*/  MUFU.EX2 R28, R0 ;  /* 0x00000000001c7308 */ /* 0x0003f00000000800 */
[----:B------:R2:W3:Y:S01]  /*6920*/  MUFU.EX2 R29, R3 ;  /* 0x00000003001d7308 */ /* 0x0004e20000000800 */
[----:B-1----:R-:W-:Y:S01]  /*6930*/  FFMA.FTZ R0, R160, UR6, -R5 ;  /* 0x00000006a0007c23 */ /* 0x002fe20008010805 */
[----:B------:R-:W-:-:S06]  /*6940*/  F2FP.BF16.F32.PACK_AB R160, R232, R236 ;  /* 0x000000ece8a0723e */ /* 0x000fcc00000010ff */
[----:B------:R1:W4:Y:S01]  /*6950*/  MUFU.EX2 R21, R0 ;  /* 0x0000000000157308 */ /* 0x0003220000000800 */
[----:B--2---:R-:W-:Y:S01]  /*6960*/  FADD.FTZ R3, R157, R156 ;  /* 0x0000009c9d037221 */ /* 0x004fe20000010000 */
[----:B---3--:R-:W-:-:S03]  /*6970*/  F2FP.BF16.F32.PACK_AB R167, R29, R28 ;  /* 0x0000001c1da7723e */ /* 0x008fc600000010ff */
[----:B------:R-:W-:-:S04]  /*6980*/  FADD.FTZ R3, R158, R3 ;  /* 0x000000039e037221 */ /* 0x000fc80000010000 */
[----:B------:R-:W-:Y:S01]  /*6990*/  FADD.FTZ R4, R159, R3 ;  /* 0x000000039f047221 */ /* 0x000fe20000010000 */
[----:B------:R-:W-:Y:S01]  /*69a0*/  FADD.FTZ R3, R153, R2 ;  /* 0x0000000299037221 */ /* 0x000fe20000010000 */
[----:B------:R-:W-:Y:S01]  /*69b0*/  HMMA.16816.F32.BF16 R136, R164, R144, R136 ;  /* 0x00000090a488723c */ /* 0x000fe20000041888 */
[----:B-1----:R-:W-:Y:S01]  /*69c0*/  FFMA.FTZ R0, R162, UR6, -R5 ;  /* 0x00000006a2007c23 */ /* 0x002fe20008010805 */
[----:B------:R-:W-:Y:S01]  /*69d0*/  FADD.FTZ R5, R224, R223 ;  /* 0x000000dfe0057221 */ /* 0x000fe20000010000 */
[----:B----4-:R-:W-:-:S03]  /*69e0*/  F2FP.BF16.F32.PACK_AB R161, R21, R181 ;  /* 0x000000b515a1723e */ /* 0x010fc600000010ff */
[----:B------:R-:W-:Y:S01]  /*69f0*/  HMMA.16816.F32.BF16 R148, R164, R146, R148 ;  /* 0x00000092a494723c */ /* 0x000fe20000041894 */
[----:B------:R1:W2:Y:S01]  /*6a00*/  MUFU.EX2 R20, R0 ;  /* 0x0000000000147308 */ /* 0x0002a20000000800 */
[----:B------:R-:W-:Y:S01]  /*6a10*/  FADD.FTZ R5, R225, R5 ;  /* 0x00000005e1057221 */ /* 0x000fe20000010000 */
[----:B------:R-:W-:-:S03]  /*6a20*/  F2FP.BF16.F32.PACK_AB R162, R226, R227 ;  /* 0x000000e3e2a2723e */ /* 0x000fc600000010ff */
[----:B------:R-:W-:Y:S01]  /*6a30*/  FADD.FTZ R5, R228, R5 ;  /* 0x00000005e4057221 */ /* 0x000fe20000010000 */
[C---:B------:R-:W-:Y:S06]  /*6a40*/  HMMA.16816.F32.BF16 R156, R164.reuse, R16, R40 ;  /* 0x00000010a49c723c */ /* 0x040fec0000041828 */
[----:B------:R-:W-:Y:S01]  /*6a50*/  HMMA.16816.F32.BF16 R164, R164, R18, R48 ;  /* 0x00000012a4a4723c */ /* 0x000fe20000041830 */
[----:B-1----:R-:W-:Y:S01]  /*6a60*/  FADD.FTZ R0, R11, R10 ;  /* 0x0000000a0b007221 */ /* 0x002fe20000010000 */
[----:B--2---:R-:W-:-:S03]  /*6a70*/  F2FP.BF16.F32.PACK_AB R163, R12, R20 ;  /* 0x000000140ca3723e */ /* 0x004fc600000010ff */
[----:B------:R-:W-:-:S04]  /*6a80*/  FADD.FTZ R0, R120, R0 ;  /* 0x0000000078007221 */ /* 0x000fc80000010000 */
        /* <DEDUP_REMOVED lines=114> */
[----:B------:R1:W-:Y:S01]  /*71b0*/  STL [R1+0x14], R10 ;  /* 0x0000140a01007387 */ /* 0x0003e20000100800 */
[----:B------:R-:W-:-:S02]  /*71c0*/  IMAD.MOV.U32 R0, RZ, RZ, R170 ;  /* 0x000000ffff007224 */ /* 0x000fc400078e00aa */
[C---:B------:R-:W-:Y:S01]  /*71d0*/  VIADD R195, R188.reuse, 0x400 ;  /* 0x00000400bcc37836 */ /* 0x040fe20000000000 */
[----:B------:R1:W-:Y:S01]  /*71e0*/  STL [R1+0x18], R4 ;  /* 0x0000180401007387 */ /* 0x0003e20000100800 */
[C---:B------:R-:W-:Y:S01]  /*71f0*/  HMMA.16816.F32.BF16 R144, R160.reuse, R146, R60 ;  /* 0x00000092a090723c */ /* 0x040fe2000004183c */
        /* <DEDUP_REMOVED lines=8> */
[C---:B------:R-:W-:Y:S02]  /*7280*/  VIADD R190, R188.reuse, 0x1800 ;  /* 0x00001800bcbe7836 */ /* 0x040fe40000000000 */
[----:B------:R-:W-:Y:S01]  /*7290*/  VIADD R189, R188, 0x1c00 ;  /* 0x00001c00bcbd7836 */ /* 0x000fe20000000000 */
[----:B------:R-:W-:-:S05]  /*72a0*/  NOP ;  /* 0x0000000000007918 */ /* 0x000fca0000000000 */
[----:B------:R-:W-:-:S15]  /*72b0*/  @!P6 BRA `(.L_x_327) ;  /* 0x000000640030e947 */ /* 0x000fde0003800000 */
[----:B------:R-:W2:Y:S04]  /*72c0*/  LDL R222, [R1+0x38] ;  /* 0x0000380001de7983 */ /* 0x000ea80000100800 */
[----:B------:R-:W3:Y:S04]  /*72d0*/  LDL.64 R218, [R1+0x28] ;  /* 0x0000280001da7983 */ /* 0x000ee80000100a00 */
[----:B------:R-:W3:Y:S01]  /*72e0*/  LDL R221, [R1+0x24] ;  /* 0x0000240001dd7983 */ /* 0x000ee20000100800 */
[----:B-1----:R-:W-:Y:S01]  /*72f0*/  IADD3 R2, R233, -0x2, RZ ;  /* 0xfffffffee9027810 */ /* 0x002fe20007ffe0ff */
[----:B------:R-:W-:-:S04]  /*7300*/  DEPBAR.LE SB0, 0x0 ;  /* 0x000080000000791a */ /* 0x000fc80000000000 */
[----:B------:R-:W-:Y:S01]  /*7310*/  SHF.R.S32.HI R4, RZ, 0x1f, R2 ;  /* 0x0000001fff047819 */ /* 0x000fe20000011402 */
[----:B------:R-:W-:Y:S01]  /*7320*/  ULDC.64 UR4, c[0x0][0x220] ;  /* 0x0000880000047ab9 */ /* 0x000fe20000000a00 */
[----:B------:R-:W-:Y:S01]  /*7330*/  IMAD.SHL.U32 R12, R200, 0x40, RZ ;  /* 0x00000040c80c7824 */ /* 0x000fe200078e00ff */
[----:B------:R-:W-:Y:S01]  /*7340*/  BAR.SYNC.DEFER_BLOCKING 0x0 ;  /* 0x0000000000007b1d */ /* 0x000fe20000010000 */
[----:B--2---:R-:W-:Y:S02]  /*7350*/  IMAD R0, R222, R2, RZ ;  /* 0x00000002de007224 */ /* 0x004fe400078e02ff */
[----:B---3--:R-:W-:-:S04]  /*7360*/  IMAD.WIDE.U32 R2, R2, R221, R218 ;  /* 0x000000dd02027225 */ /* 0x008fc800078e00da */
[----:B------:R-:W-:Y:S01]  /*7370*/  IMAD R0, R4, R221, R0 ;  /* 0x000000dd04007224 */ /* 0x000fe200078e0200 */
[----:B------:R-:W-:-:S04]  /*7380*/  LEA R10, P0, R2, UR4, 0x1 ;  /* 0x00000004020a7c11 */ /* 0x000fc8000f8008ff */
[----:B------:R-:W-:Y:S02]  /*7390*/  IADD3 R3, R3, R0, RZ ;  /* 0x0000000003037210 */ /* 0x000fe40007ffe0ff */
        /* <DEDUP_REMOVED lines=9> */
[----:B------:R-:W-:Y:S03]  /*7430*/  LDGSTS.E.BYPASS.LTC128B.128 [R208+0x4000], desc[UR12][R10.64] ;  /* 0x040000000ad07fae */ /* 0x000fe6000b901d4c */
[----:B------:R-:W-:Y:S01]  /*7440*/  IADD3.X R3, R5, R0, RZ, P1, !PT ;  /* 0x0000000005037210 */ /* 0x000fe20000ffe4ff */
[----:B------:R-:W-:Y:S04]  /*7450*/  LDGSTS.E.BYPASS.LTC128B.128 [R208+0x4800], desc[UR12][R4.64] ;  /* 0x0480000004d07fae */ /* 0x000fe8000b901d4c */
[----:B------:R-:W-:Y:S01]  /*7460*/  IMAD.X R13, R3, 0x1, R0, P0 ;  /* 0x00000001030d7824 */ /* 0x000fe200000e0600 */
[----:B------:R-:W-:Y:S04]  /*7470*/  LDGSTS.E.BYPASS.LTC128B.128 [R208+0x5000], desc[UR12][R2.64] ;  /* 0x0500000002d07fae */ /* 0x000fe8000b901d4c */
[----:B------:R1:W-:Y:S04]  /*7480*/  LDGSTS.E.BYPASS.LTC128B.128 [R208+0x5800], desc[UR12][R12.64] ;  /* 0x058000000cd07fae */ /* 0x0003e8000b901d4c */
[----:B------:R-:W-:Y:S04]  /*7490*/  LDSM.16.M88.4 R20, [R186] ;  /* 0x00000000ba14783b */ /* 0x000fe80000000200 */
[----:B------:R-:W2:Y:S04]  /*74a0*/  LDSM.16.M88.4 R44, [R135+0x2000] ;  /* 0x00200000872c783b */ /* 0x000ea80000000200 */
[----:B------:R-:W3:Y:S04]  /*74b0*/  LDSM.16.M88.4 R16, [R186+0x1000] ;  /* 0x00100000ba10783b */ /* 0x000ee80000000200 */
[----:B------:R-:W-:Y:S04]  /*74c0*/  LDSM.16.M88.4 R24, [R187] ;  /* 0x00000000bb18783b */ /* 0x000fe80000000200 */
[----:B------:R-:W-:Y:S04]  /*74d0*/  LDSM.16.M88.4 R104, [R188] ;  /* 0x00000000bc68783b */ /* 0x000fe80000000200 */
[----:B------:R-:W4:Y:S04]  /*74e0*/  LDSM.16.M88.4 R88, [R135+0x2400] ;  /* 0x002400008758783b */ /* 0x000f280000000200 */
[----:B-1----:R-:W1:Y:S04]  /*74f0*/  LDSM.16.M88.4 R12, [R187+0x1000] ;  /* 0x00100000bb0c783b */ /* 0x002e680000000200 */
[----:B------:R-:W5:Y:S04]  /*7500*/  LDSM.16.M88.4 R112, [R195] ;  /* 0x00000000c370783b */ /* 0x000f680000000200 */
[----:B------:R-:W5:Y:S04]  /*7510*/  LDSM.16.M88.4 R96, [R135+0x2800] ;  /* 0x002800008760783b */ /* 0x000f680000000200 */
[----:B------:R-:W-:Y:S04]  /*7520*/  LDSM.16.M88.4 R108, [R194] ;  /* 0x00000000c26c783b */ /* 0x000fe80000000200 */
[----:B------:R-:W5:Y:S01]  /*7530*/  LDSM.16.M88.4 R80, [R135+0x2c00] ;  /* 0x002c00008750783b */ /* 0x000f620000000200 */
[-C--:B--2---:R-:W-:Y:S03]  /*7540*/  HMMA.16816.F32.BF16 R28, R20, R44.reuse, RZ ;  /* 0x0000002c141c723c */ /* 0x084fe600000418ff */
[----:B------:R-:W2:Y:S04]  /*7550*/  LDSM.16.M88.4 R100, [R193] ;  /* 0x00000000c164783b */ /* 0x000ea80000000200 */
[----:B------:R-:W-:Y:S01]  /*7560*/  LDSM.16.M88.4 R84, [R192] ;  /* 0x00000000c054783b */ /* 0x000fe20000000200 */
[----:B---3--:R-:W-:Y:S01]  /*7570*/  HMMA.16816.F32.BF16 R32, R16, R44, RZ ;  /* 0x0000002c1020723c */ /* 0x008fe200000418ff */
[----:B------:R-:W3:Y:S05]  /*7580*/  S2R R2, SR_TID.X ;  /* 0x0000000000027919 */ /* 0x000eea0000002100 */
[----:B------:R-:W-:Y:S01]  /*7590*/  HMMA.16816.F32.BF16 R124, R20, R46, RZ ;  /* 0x0000002e147c723c */ /* 0x000fe200000418ff */
[----:B------:R-:W0:Y:S05]  /*75a0*/  LDGDEPBAR ;  /* 0x00000000000079af */ /* 0x000e2a0000000000 */
[----:B----4-:R-:W-:Y:S06]  /*75b0*/  HMMA.16816.F32.BF16 R40, R16, R88, RZ ;  /* 0x000000581028723c */ /* 0x010fec00000418ff */
[-C--:B------:R-:W-:Y:S06]  /*75c0*/  HMMA.16816.F32.BF16 R28, R24, R104.reuse, R28 ;  /* 0x00000068181c723c */ /* 0x080fec000004181c */
[----:B-1----:R-:W-:Y:S06]  /*75d0*/  HMMA.16816.F32.BF16 R48, R12, R104, R32 ;  /* 0x000000680c30723c */ /* 0x002fec0000041820 */
[----:B------:R-:W-:Y:S01]  /*75e0*/  HMMA.16816.F32.BF16 R32, R20, R88, RZ ;  /* 0x000000581420723c */ /* 0x000fe200000418ff */
[----:B---3--:R-:W-:-:S05]  /*75f0*/  SHF.L.U32 R2, R2, 0x1, RZ ;  /* 0x0000000102027819 */ /* 0x008fca00000006ff */
[----:B-----5:R-:W-:Y:S01]  /*7600*/  HMMA.16816.F32.BF16 R52, R12, R112, R40 ;  /* 0x000000700c34723c */ /* 0x020fe20000041828 */
[----:B------:R-:W-:-:S05]  /*7610*/  LOP3.LUT R2, R2, 0x6, RZ, 0xc0, !PT ;  /* 0x0000000602027812 */ /* 0x000fca00078ec0ff */
[----:B------:R-:W-:Y:S01]  /*7620*/  FMUL.FTZ R28, R28, UR8 ;  /* 0x000000081c1c7c20 */ /* 0x000fe20008410000 */
[----:B------:R-:W-:Y:S01]  /*7630*/  FMUL.FTZ R29, R29, UR8 ;  /* 0x000000081d1d7c20 */ /* 0x000fe20008410000 */
[----:B------:R-:W-:Y:S01]  /*7640*/  FMUL.FTZ R30, R30, UR8 ;  /* 0x000000081e1e7c20 */ /* 0x000fe20008410000 */
[----:B------:R-:W-:Y:S01]  /*7650*/  FMUL.FTZ R31, R31, UR8 ;  /* 0x000000081f1f7c20 */ /* 0x000fe20008410000 */
[----:B------:R-:W-:Y:S01]  /*7660*/  MUFU.TANH R128, R28 ;  /* 0x0000001c00807308 */ /* 0x000fe20000002400 */
[----:B------:R-:W-:Y:S01]  /*7670*/  HMMA.16816.F32.BF16 R40, R16, R96, RZ ;  /* 0x000000601028723c */ /* 0x000fe200000418ff */
[----:B------:R-:W-:Y:S01]  /*7680*/  FMUL.FTZ R48, R48, UR8 ;  /* 0x0000000830307c20 */ /* 0x000fe20008410000 */
[----:B------:R-:W-:Y:S01]  /*7690*/  FMUL.FTZ R49, R49, UR8 ;  /* 0x0000000831317c20 */ /* 0x000fe20008410000 */
[----:B------:R-:W-:Y:S01]  /*76a0*/  FMUL.FTZ R50, R50, UR8 ;  /* 0x0000000832327c20 */ /* 0x000fe20008410000 */
[----:B------:R-:W-:Y:S02]  /*76b0*/  FMUL.FTZ R51, R51, UR8 ;  /* 0x0000000833337c20 */ /* 0x000fe40008410000 */
[----:B------:R-:W-:Y:S01]  /*76c0*/  HMMA.16816.F32.BF16 R56, R20, R80, RZ ;  /* 0x000000501438723c */ /* 0x000fe200000418ff */
[----:B------:R-:W-:Y:S05]  /*76d0*/  MUFU.TANH R116, R29 ;  /* 0x0000001d00747308 */ /* 0x000fea0000002400 */
[----:B------:R-:W-:Y:S01]  /*76e0*/  HMMA.16816.F32.BF16 R124, R24, R106, R124 ;  /* 0x0000006a187c723c */ /* 0x000fe2000004187c */
[----:B------:R-:W-:Y:S01]  /*76f0*/  FMUL.FTZ R54, R54, UR8 ;  /* 0x0000000836367c20 */ /* 0x000fe20008410000 */
[----:B------:R-:W-:Y:S01]  /*7700*/  FMUL.FTZ R55, R55, UR8 ;  /* 0x0000000837377c20 */ /* 0x000fe20008410000 */
[----:B------:R-:W-:Y:S01]  /*7710*/  MUFU.TANH R219, R30 ;  /* 0x0000001e00db7308 */ /* 0x000fe20000002400 */
[----:B------:R-:W-:Y:S01]  /*7720*/  FMUL.FTZ R52, R52, UR8 ;  /* 0x0000000834347c20 */ /* 0x000fe20008410000 */
[----:B------:R-:W-:-:S06]  /*7730*/  FMUL.FTZ R53, R53, UR8 ;  /* 0x0000000835357c20 */ /* 0x000fcc0008410000 */
[----:B------:R1:W-:Y:S08]  /*7740*/  MUFU.TANH R218, R31 ;  /* 0x0000001f00da7308 */ /* 0x0003f00000002400 */
[----:B------:R-:W3:Y:S08]  /*7750*/  MUFU.TANH R0, R54 ;  /* 0x0000003600007308 */ /* 0x000ef00000002400 */
[----:B------:R-:W-:Y:S01]  /*7760*/  MUFU.TANH R228, R48 ;  /* 0x0000003000e47308 */ /* 0x000fe20000002400 */
[----:B-1----:R-:W-:Y:S06]  /*7770*/  HMMA.16816.F32.BF16 R28, R24, R112, R32 ;  /* 0x00000070181c723c */ /* 0x002fec0000041820 */
[----:B------:R-:W-:Y:S01]  /*7780*/  HMMA.16816.F32.BF16 R32, R20, R96, RZ ;  /* 0x000000601420723c */ /* 0x000fe200000418ff */
[----:B------:R-:W-:Y:S01]  /*7790*/  MUFU.TANH R229, R49 ;  /* 0x0000003100e57308 */ /* 0x000fe20000002400 */
[----:B---3--:R1:W-:Y:S07]  /*77a0*/  STL [R1+0xc], R0 ;  /* 0x00000c0001007387 */ /* 0x0083ee0000100800 */
[----:B------:R-:W-:Y:S08]  /*77b0*/  MUFU.TANH R227, R50 ;  /* 0x0000003200e37308 */ /* 0x000ff00000002400 */
[----:B------:R3:W-:Y:S01]  /*77c0*/  MUFU.TANH R224, R51 ;  /* 0x0000003300e07308 */ /* 0x0007e20000002400 */
[----:B------:R-:W-:Y:S01]  /*77d0*/  FMUL.FTZ R28, R28, UR8 ;  /* 0x000000081c1c7c20 */ /* 0x000fe20008410000 */
[----:B------:R-:W-:Y:S01]  /*77e0*/  FMUL.FTZ R29, R29, UR8 ;  /* 0x000000081d1d7c20 */ /* 0x000fe20008410000 */
[----:B------:R-:W-:Y:S01]  /*77f0*/  FMUL.FTZ R30, R30, UR8 ;  /* 0x000000081e1e7c20 */ /* 0x000fe20008410000 */
[----:B------:R-:W-:-:S04]  /*7800*/  FMUL.FTZ R31, R31, UR8 ;  /* 0x000000081f1f7c20 */ /* 0x000fc80008410000 */
[----:B------:R-:W-:Y:S08]  /*7810*/  MUFU.TANH R117, R28 ;  /* 0x0000001c00757308 */ /* 0x000ff00000002400 */
[----:B------:R-:W-:Y:S01]  /*7820*/  MUFU.TANH R76, R29 ;  /* 0x0000001d004c7308 */ /* 0x000fe20000002400 */
[----:B---3--:R-:W-:Y:S01]  /*7830*/  HMMA.16816.F32.BF16 R48, R12, R108, R40 ;  /* 0x0000006c0c30723c */ /* 0x008fe20000041828 */
[----:B------:R-:W3:Y:S06]  /*7840*/  LDSM.16.M88.4 R40, [R135+0x3000] ;  /* 0x003000008728783b */ /* 0x000eec0000000200 */
[----:B------:R-:W-:Y:S08]  /*7850*/  MUFU.TANH R215, R30 ;  /* 0x0000001e00d77308 */ /* 0x000ff00000002400 */
[----:B------:R4:W-:Y:S08]  /*7860*/  MUFU.TANH R214, R31 ;  /* 0x0000001f00d67308 */ /* 0x0009f00000002400 */
[----:B-1----:R-:W1:Y:S01]  /*7870*/  MUFU.TANH R0, R55 ;  /* 0x0000003700007308 */ /* 0x002e620000002400 */
[----:B------:R-:W-:Y:S01]  /*7880*/  FMUL.FTZ R50, R50, UR8 ;  /* 0x0000000832327c20 */ /* 0x000fe20008410000 */
[----:B------:R-:W-:Y:S01]  /*7890*/  FMUL.FTZ R51, R51, UR8 ;  /* 0x0000000833337c20 */ /* 0x000fe20008410000 */
[----:B------:R-:W-:Y:S01]  /*78a0*/  FMUL.FTZ R48, R48, UR8 ;  /* 0x0000000830307c20 */ /* 0x000fe20008410000 */
[----:B------:R-:W-:-:S04]  /*78b0*/  FMUL.FTZ R49, R49, UR8 ;  /* 0x0000000831317c20 */ /* 0x000fc80008410000 */
[----:B------:R-:W-:Y:S01]  /*78c0*/  MUFU.TANH R223, R52 ;  /* 0x0000003400df7308 */ /* 0x000fe20000002400 */
[----:B----4-:R-:W-:Y:S06]  /*78d0*/  HMMA.16816.F32.BF16 R28, R24, R108, R32 ;  /* 0x0000006c181c723c */ /* 0x010fec0000041820 */
[----:B------:R-:W-:Y:S01]  /*78e0*/  HMMA.16816.F32.BF16 R32, R16, R80, RZ ;  /* 0x000000501020723c */ /* 0x000fe200000418ff */
[----:B------:R4:W-:Y:S01]  /*78f0*/  MUFU.TANH R222, R53 ;  /* 0x0000003500de7308 */ /* 0x0009e20000002400 */
[----:B-1----:R1:W-:Y:S07]  /*7900*/  STL [R1+0x10], R0 ;  /* 0x0000100001007387 */ /* 0x0023ee0000100800 */
[----:B------:R-:W-:Y:S08]  /*7910*/  MUFU.TANH R238, R48 ;  /* 0x0000003000ee7308 */ /* 0x000ff00000002400 */
[----:B------:R-:W-:Y:S01]  /*7920*/  MUFU.TANH R232, R49 ;  /* 0x0000003100e87308 */ /* 0x000fe20000002400 */
[----:B------:R-:W-:Y:S01]  /*7930*/  FMUL.FTZ R28, R28, UR8 ;  /* 0x000000081c1c7c20 */ /* 0x000fe20008410000 */
[----:B------:R-:W-:Y:S01]  /*7940*/  FMUL.FTZ R29, R29, UR8 ;  /* 0x000000081d1d7c20 */ /* 0x000fe20008410000 */
[----:B------:R-:W-:Y:S01]  /*7950*/  FMUL.FTZ R30, R30, UR8 ;  /* 0x000000081e1e7c20 */ /* 0x000fe20008410000 */
[----:B------:R-:W-:Y:S01]  /*7960*/  FMUL.FTZ R31, R31, UR8 ;  /* 0x000000081f1f7c20 */ /* 0x000fe20008410000 */
[----:B----4-:R-:W4:Y:S02]  /*7970*/  LDSM.16.M88.4 R52, [R135+0x3400] ;  /* 0x003400008734783b */ /* 0x010f240000000200 */
[----:B--2---:R-:W-:Y:S01]  /*7980*/  HMMA.16816.F32.BF16 R60, R12, R100, R32 ;  /* 0x000000640c3c723c */ /* 0x004fe20000041820 */
[----:B------:R-:W-:Y:S05]  /*7990*/  MUFU.TANH R247, R28 ;  /* 0x0000001c00f77308 */ /* 0x000fea0000002400 */
[----:B---3--:R-:W-:Y:S03]  /*79a0*/  HMMA.16816.F32.BF16 R32, R16, R40, RZ ;  /* 0x000000281020723c */ /* 0x008fe600000418ff */
[----:B------:R-:W-:Y:S08]  /*79b0*/  MUFU.TANH R246, R29 ;  /* 0x0000001d00f67308 */ /* 0x000ff00000002400 */
[----:B------:R-:W-:Y:S07]  /*79c0*/  MUFU.TANH R207, R30 ;  /* 0x0000001e00cf7308 */ /* 0x000fee0000002400 */
[----:B------:R-:W-:Y:S01]  /*79d0*/  FMUL.FTZ R60, R60, UR8 ;  /* 0x000000083c3c7c20 */ /* 0x000fe20008410000 */
[----:B------:R2:W-:Y:S01]  /*79e0*/  MUFU.TANH R202, R31 ;  /* 0x0000001f00ca7308 */ /* 0x0005e20000002400 */
[----:B------:R-:W-:Y:S01]  /*79f0*/  FMUL.FTZ R61, R61, UR8 ;  /* 0x000000083d3d7c20 */ /* 0x000fe20008410000 */
[----:B------:R-:W-:Y:S01]  /*7a00*/  FMUL.FTZ R62, R62, UR8 ;  /* 0x000000083e3e7c20 */ /* 0x000fe20008410000 */
[----:B------:R-:W-:-:S02]  /*7a10*/  FMUL.FTZ R63, R63, UR8 ;  /* 0x000000083f3f7c20 */ /* 0x000fc40008410000 */
[----:B------:R-:W-:Y:S03]  /*7a20*/  HMMA.16816.F32.BF16 R68, R12, R84, R32 ;  /* 0x000000540c44723c */ /* 0x000fe60000041820 */
[----:B-1----:R-:W1:Y:S03]  /*7a30*/  MUFU.TANH R0, R50 ;  /* 0x0000003200007308 */ /* 0x002e660000002400 */
[----:B----4-:R-:W-:Y:S05]  /*7a40*/  HMMA.16816.F32.BF16 R32, R16, R52, RZ ;  /* 0x000000341020723c */ /* 0x010fea00000418ff */
[----:B------:R-:W-:Y:S01]  /*7a50*/  MUFU.TANH R226, R60 ;  /* 0x0000003c00e27308 */ /* 0x000fe20000002400 */
[----:B--2---:R-:W-:Y:S07]  /*7a60*/  HMMA.16816.F32.BF16 R28, R24, R100, R56 ;  /* 0x00000064181c723c */ /* 0x004fee0000041838 */
[----:B------:R-:W-:Y:S01]  /*7a70*/  MUFU.TANH R225, R61 ;  /* 0x0000003d00e17308 */ /* 0x000fe20000002400 */
[----:B------:R-:W-:Y:S01]  /*7a80*/  HMMA.16816.F32.BF16 R56, R20, R40, RZ ;  /* 0x000000281438723c */ /* 0x000fe200000418ff */
[----:B-1----:R1:W-:Y:S03]  /*7a90*/  STL [R1+0x4], R0 ;  /* 0x0000040001007387 */ /* 0x0023e60000100800 */
[----:B------:R-:W-:Y:S01]  /*7aa0*/  FMUL.FTZ R68, R68, UR8 ;  /* 0x0000000844447c20 */ /* 0x000fe20008410000 */
[----:B------:R-:W-:Y:S01]  /*7ab0*/  FMUL.FTZ R69, R69, UR8 ;  /* 0x0000000845457c20 */ /* 0x000fe20008410000 */
[----:B------:R-:W-:Y:S01]  /*7ac0*/  FMUL.FTZ R70, R70, UR8 ;  /* 0x0000000846467c20 */ /* 0x000fe20008410000 */
[----:B------:R-:W-:Y:S01]  /*7ad0*/  MUFU.TANH R252, R63 ;  /* 0x0000003f00fc7308 */ /* 0x000fe20000002400 */
[----:B------:R-:W-:Y:S01]  /*7ae0*/  FMUL.FTZ R71, R71, UR8 ;  /* 0x0000000847477c20 */ /* 0x000fe20008410000 */
[----:B------:R-:W-:Y:S06]  /*7af0*/  HMMA.16816.F32.BF16 R120, R16, R54, RZ ;  /* 0x000000361078723c */ /* 0x000fec00000418ff */
[----:B------:R-:W-:Y:S01]  /*7b00*/  MUFU.TANH R221, R68 ;  /* 0x0000004400dd7308 */ /* 0x000fe20000002400 */
[----:B------:R-:W-:Y:S01]  /*7b10*/  FMUL.FTZ R28, R28, UR8 ;  /* 0x000000081c1c7c20 */ /* 0x000fe20008410000 */
[----:B------:R-:W-:Y:S01]  /*7b20*/  FMUL.FTZ R29, R29, UR8 ;  /* 0x000000081d1d7c20 */ /* 0x000fe20008410000 */
[----:B------:R-:W-:Y:S01]  /*7b30*/  FMUL.FTZ R30, R30, UR8 ;  /* 0x000000081e1e7c20 */ /* 0x000fe20008410000 */
[----:B------:R-:W-:-:S04]  /*7b40*/  FMUL.FTZ R31, R31, UR8 ;  /* 0x000000081f1f7c20 */ /* 0x000fc80008410000 */
[----:B------:R-:W-:Y:S08]  /*7b50*/  MUFU.TANH R182, R28 ;  /* 0x0000001c00b67308 */ /* 0x000ff00000002400 */
[----:B-1----:R-:W1:Y:S08]  /*7b60*/  MUFU.TANH R0, R51 ;  /* 0x0000003300007308 */ /* 0x002e700000002400 */
[----:B------:R-:W-:Y:S08]  /*7b70*/  MUFU.TANH R241, R29 ;  /* 0x0000001d00f17308 */ /* 0x000ff00000002400 */
[----:B------:R-:W-:Y:S01]  /*7b80*/  MUFU.TANH R199, R30 ;  /* 0x0000001e00c77308 */ /* 0x000fe20000002400 */
[----:B-1----:R1:W-:Y:S01]  /*7b90*/  STL [R1+0x8], R0 ;  /* 0x0000080001007387 */ /* 0x0023e20000100800 */
[----:B------:R-:W-:Y:S06]  /*7ba0*/  HMMA.16816.F32.BF16 R48, R24, R84, R56 ;  /* 0x000000541830723c */ /* 0x000fec0000041838 */
[----:B------:R2:W-:Y:S01]  /*7bb0*/  MUFU.TANH R198, R31 ;  /* 0x0000001f00c67308 */ /* 0x0005e20000002400 */
[C---:B------:R-:W-:Y:S06]  /*7bc0*/  HMMA.16816.F32.BF16 R56, R20.reuse, R52, RZ ;  /* 0x000000341438723c */ /* 0x040fec00000418ff */
[----:B------:R-:W-:Y:S01]  /*7bd0*/  HMMA.16816.F32.BF16 R52, R20, R54, RZ ;  /* 0x000000361434723c */ /* 0x000fe200000418ff */
[----:B------:R-:W-:Y:S08]  /*7be0*/  MUFU.TANH R220, R69 ;  /* 0x0000004500dc7308 */ /* 0x000ff00000002400 */
[----:B------:R-:W-:Y:S01]  /*7bf0*/  MUFU.TANH R251, R70 ;  /* 0x0000004600fb7308 */ /* 0x000fe20000002400 */
[----:B--2---:R-:W2:Y:S01]  /*7c00*/  LDSM.16.M88.4 R28, [R191] ;  /* 0x00000000bf1c783b */ /* 0x004ea20000000200 */
[----:B------:R-:W-:Y:S01]  /*7c10*/  FMUL.FTZ R48, R48, UR8 ;  /* 0x0000000830307c20 */ /* 0x000fe20008410000 */
[----:B------:R-:W-:Y:S01]  /*7c20*/  FMUL.FTZ R49, R49, UR8 ;  /* 0x0000000831317c20 */ /* 0x000fe20008410000 */
[----:B------:R-:W-:Y:S01]  /*7c30*/  FMUL.FTZ R50, R50, UR8 ;  /* 0x0000000832327c20 */ /* 0x000fe20008410000 */
[----:B------:R-:W-:-:S03]  /*7c40*/  FMUL.FTZ R51, R51, UR8 ;  /* 0x0000000833337c20 */ /* 0x000fc60008410000 */
[----:B-1----:R1:W3:Y:S08]  /*7c50*/  MUFU.TANH R0, R62 ;  /* 0x0000003e00007308 */ /* 0x0022f00000002400 */
[----:B------:R-:W-:Y:S08]  /*7c60*/  MUFU.TANH R239, R48 ;  /* 0x0000003000ef7308 */ /* 0x000ff00000002400 */
[----:B------:R-:W-:Y:S01]  /*7c70*/  MUFU.TANH R240, R49 ;  /* 0x0000003100f07308 */ /* 0x000fe20000002400 */
[----:B-1----:R-:W1:Y:S04]  /*7c80*/  LDSM.16.M88.4 R60, [R135+0x3800] ;  /* 0x00380000873c783b */ /* 0x002e680000000200 */
[----:B---3--:R-:W-:Y:S03]  /*7c90*/  STL [R1], R0 ;  /* 0x0000000001007387 */ /* 0x008fe60000100800 */
[----:B------:R-:W-:Y:S08]  /*7ca0*/  MUFU.TANH R196, R50 ;  /* 0x0000003200c47308 */ /* 0x000ff00000002400 */
[----:B------:R1:W-:Y:S01]  /*7cb0*/  MUFU.TANH R183, R51 ;  /* 0x0000003300b77308 */ /* 0x0003e20000002400 */
[-C--:B--2---:R-:W-:Y:S01]  /*7cc0*/  HMMA.16816.F32.BF16 R64, R24, R28.reuse, R56 ;  /* 0x0000001c1840723c */ /* 0x084fe20000041838 */
[----:B------:R-:W-:Y:S05]  /*7cd0*/  LDSM.16.M88.4 R56, [R190] ;  /* 0x00000000be38783b */ /* 0x000fea0000000200 */
[----:B------:R-:W-:Y:S01]  /*7ce0*/  HMMA.16816.F32.BF16 R72, R12, R28, R32 ;  /* 0x0000001c0c48723c */ /* 0x000fe20000041820 */
[----:B------:R-:W2:Y:S01]  /*7cf0*/  LDSM.16.M88.4 R32, [R135+0x3c00] ;  /* 0x003c00008720783b */ /* 0x000ea20000000200 */
[----:B------:R3:W-:Y:S05]  /*7d00*/  MUFU.TANH R250, R71 ;  /* 0x0000004700fa7308 */ /* 0x0007ea0000002400 */
[----:B------:R-:W-:Y:S01]  /*7d10*/  MOV R29, R76 ;  /* 0x0000004c001d7202 */ /* 0x000fe20000000f00 */
[-C--:B-1----:R-:W-:Y:S10]  /*7d20*/  HMMA.16816.F32.BF16 R48, R20, R60.reuse, RZ ;  /* 0x0000003c1430723c */ /* 0x082ff400000418ff */
        /* <DEDUP_REMOVED lines=9> */
[----:B------:R-:W-:-:S03]  /*7dc0*/  FMUL.FTZ R75, R75, UR8 ;  /* 0x000000084b4b7c20 */ /* 0x000fc60008410000 */
[----:B------:R-:W-:Y:S08]  /*7dd0*/  MUFU.TANH R171, R65 ;  /* 0x0000004100ab7308 */ /* 0x000ff00000002400 */
[----:B------:R-:W-:Y:S01]  /*7de0*/  MUFU.TANH R181, R66 ;  /* 0x0000004200b57308 */ /* 0x000fe20000002400 */
[----:B--2---:R-:W-:Y:S06]  /*7df0*/  HMMA.16816.F32.BF16 R92, R20, R32, RZ ;  /* 0x00000020145c723c */ /* 0x004fec00000418ff */
[----:B---3--:R-:W-:Y:S01]  /*7e00*/  HMMA.16816.F32.BF16 R68, R24, R56, R48 ;  /* 0x000000381844723c */ /* 0x008fe20000041830 */
[----:B------:R-:W1:Y:S01]  /*7e10*/  LDSM.16.M88.4 R48, [R189] ;  /* 0x00000000bd30783b */ /* 0x000e620000000200 */
[----:B------:R2:W-:Y:S01]  /*7e20*/  MUFU.TANH R180, R67 ;  /* 0x0000004300b47308 */ /* 0x0005e20000002400 */
[----:B------:R-:W-:-:S04]  /*7e30*/  DEPBAR.LE SB0, 0x0 ;  /* 0x000080000000791a */ /* 0x000fc80000000000 */
[----:B------:R-:W-:Y:S03]  /*7e40*/  HMMA.16816.F32.BF16 R76, R12, R56, R76 ;  /* 0x000000380c4c723c */ /* 0x000fe6000004184c */
[----:B------:R-:W-:Y:S04]  /*7e50*/  MUFU.TANH R217, R72 ;  /* 0x0000004800d97308 */ /* 0x000fe80000002400 */
[----:B------:R-:W-:Y:S01]  /*7e60*/  IMAD.MOV.U32 R57, RZ, RZ, R117 ;  /* 0x000000ffff397224 */ /* 0x000fe200078e0075 */
[----:B------:R-:W-:Y:S02]  /*7e70*/  MOV R56, R116 ;  /* 0x0000007400387202 */ /* 0x000fe40000000f00 */
[C---:B------:R-:W-:Y:S01]  /*7e80*/  HMMA.16816.F32.BF16 R116, R16.reuse, R42, RZ ;  /* 0x0000002a1074723c */ /* 0x040fe200000418ff */
[----:B------:R-:W-:Y:S05]  /*7e90*/  MUFU.TANH R216, R73 ;  /* 0x0000004900d87308 */ /* 0x000fea0000002400 */
[----:B--2---:R-:W-:Y:S01]  /*7ea0*/  HMMA.16816.F32.BF16 R64, R16, R32, RZ ;  /* 0x000000201040723c */ /* 0x004fe200000418ff */
[----:B------:R-:W-:Y:S01]  /*7eb0*/  FMUL.FTZ R68, R68, UR8 ;  /* 0x0000000844447c20 */ /* 0x000fe20008410000 */
[----:B------:R-:W-:Y:S01]  /*7ec0*/  FMUL.FTZ R69, R69, UR8 ;  /* 0x0000000845457c20 */ /* 0x000fe20008410000 */
[----:B------:R-:W-:Y:S01]  /*7ed0*/  MUFU.TANH R248, R74 ;  /* 0x0000004a00f87308 */ /* 0x000fe20000002400 */
[----:B------:R-:W-:Y:S01]  /*7ee0*/  FMUL.FTZ R70, R70, UR8 ;  /* 0x0000000846467c20 */ /* 0x000fe20008410000 */
[----:B------:R-:W-:-:S03]  /*7ef0*/  FMUL.FTZ R71, R71, UR8 ;  /* 0x0000000847477c20 */ /* 0x000fc60008410000 */
[----:B------:R-:W-:Y:S01]  /*7f00*/  FMUL.FTZ R76, R76, UR8 ;  /* 0x000000084c4c7c20 */ /* 0x000fe20008410000 */
[----:B------:R-:W-:Y:S01]  /*7f10*/  FMUL.FTZ R77, R77, UR8 ;  /* 0x000000084d4d7c20 */ /* 0x000fe20008410000 */
[----:B------:R-:W-:Y:S01]  /*7f20*/  FMUL.FTZ R78, R78, UR8 ;  /* 0x000000084e4e7c20 */ /* 0x000fe20008410000 */
[----:B------:R2:W-:Y:S01]  /*7f30*/  MUFU.TANH R249, R75 ;  /* 0x0000004b00f97308 */ /* 0x0005e20000002400 */
[----:B------:R-:W-:Y:S01]  /*7f40*/  FMUL.FTZ R79, R79, UR8 ;  /* 0x000000084f4f7c20 */ /* 0x000fe20008410000 */
[-C--:B-1----:R-:W-:Y:S06]  /*7f50*/  HMMA.16816.F32.BF16 R92, R24, R48.reuse, R92 ;  /* 0x00000030185c723c */ /* 0x082fec000004185c */
[----:B------:R-:W-:Y:S08]  /*7f60*/  MUFU.TANH R230, R68 ;  /* 0x0000004400e67308 */ /* 0x000ff00000002400 */
[----:B------:R-:W-:Y:S01]  /*7f70*/  MUFU.TANH R231, R69 ;  /* 0x0000004500e77308 */ /* 0x000fe20000002400 */
[----:B--2---:R-:W-:Y:S06]  /*7f80*/  HMMA.16816.F32.BF16 R72, R12, R48, R64 ;  /* 0x000000300c48723c */ /* 0x004fec0000041840 */
[----:B------:R-:W-:Y:S01]  /*7f90*/  HMMA.16816.F32.BF16 R64, R16, R46, RZ ;  /* 0x0000002e1040723c */ /* 0x000fe200000418ff */
[----:B------:R-:W-:Y:S02]  /*7fa0*/  MUFU.TANH R175, R70 ;  /* 0x0000004600af7308 */ /* 0x000fe40000002400 */
[----:B------:R-:W-:-:S06]  /*7fb0*/  FMUL.FTZ R92, R92, UR8 ;  /* 0x000000085c5c7c20 */ /* 0x000fcc0008410000 */
[----:B------:R1:W-:Y:S01]  /*7fc0*/  MUFU.TANH R174, R71 ;  /* 0x0000004700ae7308 */ /* 0x0003e20000002400 */
[----:B------:R-:W-:Y:S01]  /*7fd0*/  FMUL.FTZ R94, R94, UR8 ;  /* 0x000000085e5e7c20 */ /* 0x000fe20008410000 */
[----:B------:R-:W-:Y:S01]  /*7fe0*/  FMUL.FTZ R95, R95, UR8 ;  /* 0x000000085f5f7c20 */ /* 0x000fe20008410000 */
[----:B------:R-:W-:-:S05]  /*7ff0*/  FMUL.FTZ R0, R93, UR8 ;  /* 0x000000085d007c20 */ /* 0x000fca0008410000 */
[----:B------:R-:W-:Y:S01]  /*8000*/  MUFU.TANH R212, R76 ;  /* 0x0000004c00d47308 */ /* 0x000fe20000002400 */
[----:B------:R-:W-:Y:S01]  /*8010*/  FMUL.FTZ R72, R72, UR8 ;  /* 0x0000000848487c20 */ /* 0x000fe20008410000 */
[----:B------:R-:W-:Y:S01]  /*8020*/  FMUL.FTZ R73, R73, UR8 ;  /* 0x0000000849497c20 */ /* 0x000fe20008410000 */
[----:B------:R-:W-:Y:S01]  /*8030*/  FMUL.FTZ R74, R74, UR8 ;  /* 0x000000084a4a7c20 */ /* 0x000fe20008410000 */
[----:B------:R-:W-:-:S03]  /*8040*/  FMUL.FTZ R75, R75, UR8 ;  /* 0x000000084b4b7c20 */ /* 0x000fc60008410000 */
[----:B------:R-:W-:Y:S01]  /*8050*/  HMMA.16816.F32.BF16 R44, R12, R106, R64 ;  /* 0x0000006a0c2c723c */ /* 0x000fe20000041840 */
[----:B------:R-:W-:Y:S05]  /*8060*/  MUFU.TANH R211, R77 ;  /* 0x0000004d00d37308 */ /* 0x000fea0000002400 */
[-C--:B-1----:R-:W-:Y:S03]  /*8070*/  HMMA.16816.F32.BF16 R68, R16, R90.reuse, RZ ;  /* 0x0000005a1044723c */ /* 0x082fe600000418ff */
[----:B------:R-:W-:Y:S03]  /*8080*/  MUFU.TANH R245, R78 ;  /* 0x0000004e00f57308 */ /* 0x000fe60000002400 */
[----:B------:R-:W-:Y:S05]  /*8090*/  HMMA.16816.F32.BF16 R88, R20, R90, RZ ;  /* 0x0000005a1458723c */ /* 0x000fea00000418ff */
[----:B------:R1:W-:Y:S01]  /*80a0*/  MUFU.TANH R244, R79 ;  /* 0x0000004f00f47308 */ /* 0x0003e20000002400 */
[----:B------:R-:W-:Y:S06]  /*80b0*/  HMMA.16816.F32.BF16 R104, R24, R30, R52 ;  /* 0x0000001e1868723c */ /* 0x000fec0000041834 */
[----:B------:R-:W-:Y:S01]  /*80c0*/  FMUL.FTZ R44, R44, UR8 ;  /* 0x000000082c2c7c20 */ /* 0x000fe20008410000 */
[----:B------:R-:W-:Y:S01]  /*80d0*/  MUFU.TANH R84, R92 ;  /* 0x0000005c00547308 */ /* 0x000fe20000002400 */
[----:B------:R-:W-:Y:S01]  /*80e0*/  FMUL.FTZ R45, R45, UR8 ;  /* 0x000000082d2d7c20 */ /* 0x000fe20008410000 */
[----:B------:R-:W-:Y:S01]  /*80f0*/  FMUL.FTZ R46, R46, UR8 ;  /* 0x000000082e2e7c20 */ /* 0x000fe20008410000 */
[----:B------:R-:W-:-:S02]  /*8100*/  FMUL.FTZ R47, R47, UR8 ;  /* 0x000000082f2f7c20 */ /* 0x000fc40008410000 */
[----:B------:R-:W-:Y:S03]  /*8110*/  HMMA.16816.F32.BF16 R64, R12, R114, R68 ;  /* 0x000000720c40723c */ /* 0x000fe60000041844 */
[----:B------:R-:W-:Y:S03]  /*8120*/  MUFU.TANH R170, R94 ;  /* 0x0000005e00aa7308 */ /* 0x000fe60000002400 */
[C---:B-1----:R-:W-:Y:S05]  /*8130*/  HMMA.16816.F32.BF16 R76, R16.reuse, R98, RZ ;  /* 0x00000062104c723c */ /* 0x042fea00000418ff */
[----:B------:R1:W-:Y:S01]  /*8140*/  MUFU.TANH R203, R95 ;  /* 0x0000005f00cb7308 */ /* 0x0003e20000002400 */
[----:B------:R-:W-:Y:S06]  /*8150*/  HMMA.16816.F32.BF16 R68, R16, R34, RZ ;  /* 0x000000221044723c */ /* 0x000fec00000418ff */
[C---:B------:R-:W-:Y:S01]  /*8160*/  HMMA.16816.F32.BF16 R96, R20.reuse, R98, RZ ;  /* 0x000000621460723c */ /* 0x040fe200000418ff */
[----:B------:R-:W-:Y:S05]  /*8170*/  MUFU.TANH R204, R72 ;  /* 0x0000004800cc7308 */ /* 0x000fea0000002400 */
[----:B------:R-:W-:Y:S01]  /*8180*/  HMMA.16816.F32.BF16 R32, R20, R34, RZ ;  /* 0x000000221420723c */ /* 0x000fe200000418ff */
[----:B------:R-:W-:Y:S01]  /*8190*/  FMUL.FTZ R65, R65, UR8 ;  /* 0x0000000841417c20 */ /* 0x000fe20008410000 */
[----:B------:R-:W-:Y:S01]  /*81a0*/  FMUL.FTZ R64, R64, UR8 ;  /* 0x0000000840407c20 */ /* 0x000fe20008410000 */
[----:B------:R-:W-:Y:S01]  /*81b0*/  MUFU.TANH R205, R73 ;  /* 0x0000004900cd7308 */ /* 0x000fe20000002400 */
[----:B------:R-:W-:Y:S01]  /*81c0*/  FMUL.FTZ R66, R66, UR8 ;  /* 0x0000000842427c20 */ /* 0x000fe20008410000 */
[----:B------:R-:W-:Y:S01]  /*81d0*/  FMUL.FTZ R67, R67, UR8 ;  /* 0x0000000843437c20 */ /* 0x000fe20008410000 */
[-C--:B-1----:R-:W-:Y:S05]  /*81e0*/  HMMA.16816.F32.BF16 R92, R16, R82.reuse, RZ ;  /* 0x00000052105c723c */ /* 0x082fea00000418ff */
[----:B------:R-:W-:Y:S01]  /*81f0*/  MUFU.TANH R242, R74 ;  /* 0x0000004a00f27308 */ /* 0x000fe20000002400 */
[----:B------:R-:W-:Y:S06]  /*8200*/  HMMA.16816.F32.BF16 R80, R20, R82, RZ ;  /* 0x000000521450723c */ /* 0x000fec00000418ff */
[C---:B------:R-:W-:Y:S01]  /*8210*/  HMMA.16816.F32.BF16 R112, R24.reuse, R114, R88 ;  /* 0x000000721870723c */ /* 0x040fe20000041858 */
[----:B------:R1:W-:Y:S05]  /*8220*/  MUFU.TANH R243, R75 ;  /* 0x0000004b00f37308 */ /* 0x0003ea0000002400 */
[C---:B------:R-:W-:Y:S03]  /*8230*/  HMMA.16816.F32.BF16 R96, R24.reuse, R110, R96 ;  /* 0x0000006e1860723c */ /* 0x040fe60000041860 */
[----:B------:R-:W-:Y:S03]  /*8240*/  MUFU.TANH R133, R44 ;  /* 0x0000002c00857308 */ /* 0x000fe60000002400 */
[----:B------:R-:W-:Y:S05]  /*8250*/  HMMA.16816.F32.BF16 R88, R24, R50, R32 ;  /* 0x000000321858723c */ /* 0x000fea0000041820 */
[----:B------:R-:W-:Y:S01]  /*8260*/  MUFU.TANH R134, R45 ;  /* 0x0000002d00867308 */ /* 0x000fe20000002400 */
[----:B-1----:R-:W-:Y:S06]  /*8270*/  HMMA.16816.F32.BF16 R72, R16, R62, RZ ;  /* 0x0000003e1048723c */ /* 0x002fec00000418ff */
[----:B------:R-:W-:Y:S01]  /*8280*/  HMMA.16816.F32.BF16 R16, R12, R110, R76 ;  /* 0x0000006e0c10723c */ /* 0x000fe2000004184c */
[----:B------:R-:W-:Y:S05]  /*8290*/  MUFU.TANH R132, R46 ;  /* 0x0000002e00847308 */ /* 0x000fea0000002400 */
[----:B------:R-:W-:Y:S03]  /*82a0*/  HMMA.16816.F32.BF16 R60, R20, R62, RZ ;  /* 0x0000003e143c723c */ /* 0x000fe600000418ff */
[----:B------:R1:W-:Y:S08]  /*82b0*/  MUFU.TANH R131, R47 ;  /* 0x0000002f00837308 */ /* 0x0003f00000002400 */
[----:B------:R2:W-:Y:S01]  /*82c0*/  MUFU.TANH R49, R0 ;  /* 0x0000000000317308 */ /* 0x0005e20000002400 */
[----:B------:R-:W-:Y:S06]  /*82d0*/  HMMA.16816.F32.BF16 R76, R12, R58, R72 ;  /* 0x0000003a0c4c723c */ /* 0x000fec0000041848 */
[----:B------:R-:W-:Y:S01]  /*82e0*/  FMUL.FTZ R16, R16, UR8 ;  /* 0x0000000810107c20 */ /* 0x000fe20008410000 */
[----:B------:R-:W-:Y:S01]  /*82f0*/  FMUL.FTZ R17, R17, UR8 ;  /* 0x0000000811117c20 */ /* 0x000fe20008410000 */
[----:B-1----:R-:W-:Y:S01]  /*8300*/  HMMA.16816.F32.BF16 R44, R20, R42, RZ ;  /* 0x0000002a142c723c */ /* 0x002fe200000418ff */
[----:B------:R-:W-:Y:S01]  /*8310*/  FMUL.FTZ R18, R18, UR8 ;  /* 0x0000000812127c20 */ /* 0x000fe20008410000 */
[----:B------:R-:W-:Y:S01]  /*8320*/  FMUL.FTZ R19, R19, UR8 ;  /* 0x0000000813137c20 */ /* 0x000fe20008410000 */
[----:B------:R-:W-:Y:S03]  /*8330*/  MUFU.TANH R177, R16 ;  /* 0x0000001000b17308 */ /* 0x000fe60000002400 */
[C---:B------:R-:W-:Y:S05]  /*8340*/  HMMA.16816.F32.BF16 R40, R12.reuse, R102, R92 ;  /* 0x000000660c28723c */ /* 0x040fea000004185c */
[----:B------:R-:W-:Y:S01]  /*8350*/  MUFU.TANH R176, R17 ;  /* 0x0000001100b07308 */ /* 0x000fe20000002400 */
[----:B------:R-:W-:Y:S06]  /*8360*/  HMMA.16816.F32.BF16 R20, R12, R30, R120 ;  /* 0x0000001e0c14723c */ /* 0x000fec0000041878 */
[C---:B------:R-:W-:Y:S01]  /*8370*/  HMMA.16816.F32.BF16 R100, R24.reuse, R102, R80 ;  /* 0x000000661864723c */ /* 0x040fe20000041850 */
[----:B------:R-:W-:Y:S05]  /*8380*/  MUFU.TANH R235, R18 ;  /* 0x0000001200eb7308 */ /* 0x000fea0000002400 */
[C---:B------:R-:W-:Y:S03]  /*8390*/  HMMA.16816.F32.BF16 R92, R24.reuse, R86, R44 ;  /* 0x00000056185c723c */ /* 0x040fe6000004182c */
[----:B------:R1:W-:Y:S03]  /*83a0*/  MUFU.TANH R213, R19 ;  /* 0x0000001300d57308 */ /* 0x0003e60000002400 */
[----:B--2---:R-:W-:Y:S01]  /*83b0*/  FMUL.FTZ R0, R42, UR8 ;  /* 0x000000082a007c20 */ /* 0x004fe20008410000 */
[----:B------:R-:W-:Y:S01]  /*83c0*/  HMMA.16816.F32.BF16 R108, R24, R58, R60 ;  /* 0x0000003a186c723c */ /* 0x000fe2000004183c */
[----:B------:R-:W-:Y:S01]  /*83d0*/  FMUL.FTZ R40, R40, UR8 ;  /* 0x0000000828287c20 */ /* 0x000fe20008410000 */
[----:B------:R-:W-:-:S02]  /*83e0*/  FMUL.FTZ R41, R41, UR8 ;  /* 0x0000000829297c20 */ /* 0x000fc40008410000 */
[----:B------:R2:W-:Y:S08]  /*83f0*/  MUFU.TANH R234, R0 ;  /* 0x0000000000ea7308 */ /* 0x0005f00000002400 */
[----:B------:R3:W-:Y:S01]  /*8400*/  MUFU.TANH R178, R65 ;  /* 0x0000004100b27308 */ /* 0x0007e20000002400 */
[C---:B-1----:R-:W-:Y:S06]  /*8410*/  HMMA.16816.F32.BF16 R16, R12.reuse, R86, R116 ;  /* 0x000000560c10723c */ /* 0x042fec0000041874 */
[----:B------:R-:W-:Y:S01]  /*8420*/  HMMA.16816.F32.BF16 R116, R12, R50, R68 ;  /* 0x000000320c74723c */ /* 0x000fe20000041844 */
[----:B------:R1:W-:Y:S01]  /*8430*/  MUFU.TANH R179, R64 ;  /* 0x0000004000b37308 */ /* 0x0003e20000002400 */
[----:B--2---:R-:W-:-:S07]  /*8440*/  FMUL.FTZ R0, R43, UR8 ;  /* 0x000000082b007c20 */ /* 0x004fce0008410000 */
[----:B------:R2:W-:Y:S01]  /*8450*/  MUFU.TANH R210, R0 ;  /* 0x0000000000d27308 */ /* 0x0005e20000002400 */
[----:B---3--:R-:W-:-:S07]  /*8460*/  IMAD.MOV.U32 R65, RZ, RZ, R128 ;  /* 0x000000ffff417224 */ /* 0x008fce00078e0080 */
[----:B------:R-:W-:Y:S01]  /*8470*/  MUFU.TANH R173, R40 ;  /* 0x0000002800ad7308 */ /* 0x000fe20000002400 */
[----:B-1----:R-:W-:-:S07]  /*8480*/  VIADD R64, R233, 0xfffffffe ;  /* 0xfffffffee9407836 */ /* 0x002fce0000000000 */
[----:B------:R-:W-:Y:S01]  /*8490*/  MUFU.TANH R172, R41 ;  /* 0x0000002900ac7308 */ /* 0x000fe20000002400 */
[----:B--2---:R-:W-:-:S07]  /*84a0*/  FMUL.FTZ R0, R16, UR8 ;  /* 0x0000000810007c20 */ /* 0x004fce0008410000 */
[----:B------:R1:W-:Y:S08]  /*84b0*/  MUFU.TANH R130, R0 ;  /* 0x0000000000827308 */ /* 0x0003f00000002400 */
[----:B------:R-:W-:Y:S08]  /*84c0*/  MUFU.TANH R237, R66 ;  /* 0x0000004200ed7308 */ /* 0x000ff00000002400 */
[----:B------:R-:W-:Y:S01]  /*84d0*/  MUFU.TANH R236, R67 ;  /* 0x0000004300ec7308 */ /* 0x000fe20000002400 */
[----:B-1----:R-:W-:-:S07]  /*84e0*/  FMUL.FTZ R0, R17, UR8 ;  /* 0x0000000811007c20 */ /* 0x002fce0008410000 */
[----:B------:R1:W-:Y:S02]  /*84f0*/  MUFU.TANH R129, R0 ;  /* 0x0000000000817308 */ /* 0x0003e40000002400 */
[----:B-1----:R-:W-:-:S06]  /*8500*/  FMUL.FTZ R0, R18, UR8 ;  /* 0x0000000812007c20 */ /* 0x002fcc0008410000 */
[----:B------:R1:W-:Y:S02]  /*8510*/  MUFU.TANH R209, R0 ;  /* 0x0000000000d17308 */ /* 0x0003e40000002400 */
[----:B-1----:R-:W-:Y:S01]  /*8520*/  FMUL.FTZ R0, R19, UR8 ;  /* 0x0000000813007c20 */ /* 0x002fe20008410000 */
[----:B------:R-:W-:-:S05]  /*8530*/  FMUL.FTZ R19, R23, UR8 ;  /* 0x0000000817137c20 */ /* 0x000fca0008410000 */
[----:B------:R1:W-:Y:S02]  /*8540*/  MUFU.TANH R206, R0 ;  /* 0x0000000000ce7308 */ /* 0x0003e40000002400 */
[----:B-1----:R-:W-:-:S06]  /*8550*/  FMUL.FTZ R0, R20, UR8 ;  /* 0x0000000814007c20 */ /* 0x002fcc0008410000 */
[----:B------:R1:W-:Y:S02]  /*8560*/  MUFU.TANH R128, R0 ;  /* 0x0000000000807308 */ /* 0x0003e40000002400 */
[----:B-1----:R-:W-:-:S06]  /*8570*/  FMUL.FTZ R0, R21, UR8 ;  /* 0x0000000815007c20 */ /* 0x002fcc0008410000 */
[----:B------:R1:W-:Y:S02]  /*8580*/  MUFU.TANH R123, R0 ;  /* 0x00000000007b7308 */ /* 0x0003e40000002400 */
[----:B-1----:R-:W-:Y:S01]  /*8590*/  LEA R0, R64, R2, 0x7 ;  /* 0x0000000240007211 */ /* 0x002fe200078e38ff */
[----:B------:R-:W-:-:S03]  /*85a0*/  FMUL.FTZ R2, R22, UR8 ;  /* 0x0000000816027c20 */ /* 0x000fc60008410000 */
[C---:B------:R-:W-:Y:S02]  /*85b0*/  IADD3 R5, R0.reuse, 0x10, RZ ;  /* 0x0000001000057810 */ /* 0x040fe40007ffe0ff */
[----:B------:R1:W-:Y:S01]  /*85c0*/  MUFU.TANH R197, R2 ;  /* 0x0000000200c57308 */ /* 0x0003e20000002400 */
[C---:B------:R-:W-:Y:S01]  /*85d0*/  VIADD R10, R0.reuse, 0x9 ;  /* 0x00000009000a7836 */ /* 0x040fe20000000000 */
[C---:B------:R-:W-:Y:S01]  /*85e0*/  IADD3 R11, R0.reuse, 0x8, RZ ;  /* 0x00000008000b7810 */ /* 0x040fe20007ffe0ff */
[C---:B------:R-:W-:Y:S01]  /*85f0*/  VIADD R14, R0.reuse, 0x11 ;  /* 0x00000011000e7836 */ /* 0x040fe20000000000 */
[-C--:B------:R-:W-:Y:S01]  /*8600*/  ISETP.GE.AND P6, PT, R5, R7.reuse, PT ;  /* 0x000000070500720c */ /* 0x080fe20003fc6270 */
[C---:B------:R-:W-:Y:S01]  /*8610*/  VIADD R12, R0.reuse, 0x1 ;  /* 0x00000001000c7836 */ /* 0x040fe20000000000 */
[-C--:B------:R-:W-:Y:S01]  /*8620*/  ISETP.GE.AND P3, PT, R11, R7.reuse, PT ;  /* 0x000000070b00720c */ /* 0x080fe20003f66270 */
[----:B------:R-:W-:Y:S01]  /*8630*/  VIADD R4, R0, 0x19 ;  /* 0x0000001900047836 */ /* 0x000fe20000000000 */
[-C--:B------:R-:W-:Y:S01]  /*8640*/  ISETP.GE.AND P4, PT, R10, R7.reuse, PT ;  /* 0x000000070a00720c */ /* 0x080fe20003f86270 */
[C---:B------:R-:W-:Y:S01]  /*8650*/  VIADD R31, R0.reuse, 0x21 ;  /* 0x00000021001f7836 */ /* 0x040fe20000000000 */
[C---:B------:R-:W-:Y:S01]  /*8660*/  IADD3 R13, R0.reuse, 0x18, RZ ;  /* 0x00000018000d7810 */ /* 0x040fe20007ffe0ff */
[C---:B------:R-:W-:Y:S01]  /*8670*/  VIADD R34, R0.reuse, 0x29 ;  /* 0x0000002900227836 */ /* 0x040fe20000000000 */
[CC--:B------:R-:W-:Y:S01]  /*8680*/  ISETP.GE.AND P1, PT, R0.reuse, R7.reuse, PT ;  /* 0x000000070000720c */ /* 0x0c0fe20003f26270 */
[C---:B------:R-:W-:Y:S01]  /*8690*/  VIADD R41, R0.reuse, 0x38 ;  /* 0x0000003800297836 */ /* 0x040fe20000000000 */
[----:B------:R-:W-:Y:S01]  /*86a0*/  FSEL R26, R57, -INF , !P6 ;  /* 0xff800000391a7808 */ /* 0x000fe20007000000 */
[----:B------:R-:W-:Y:S01]  /*86b0*/  VIADD R46, R0, 0x41 ;  /* 0x00000041002e7836 */ /* 0x000fe20000000000 */
[-C--:B------:R-:W-:Y:S01]  /*86c0*/  ISETP.GE.AND P6, PT, R14, R7.reuse, PT ;  /* 0x000000070e00720c */ /* 0x080fe20003fc6270 */
[----:B-1----:R-:W-:Y:S01]  /*86d0*/  FMUL.FTZ R2, R124, UR8 ;  /* 0x000000087c027c20 */ /* 0x002fe20008410000 */
[-C--:B------:R-:W-:Y:S01]  /*86e0*/  ISETP.GE.AND P0, PT, R12, R7.reuse, PT ;  /* 0x000000070c00720c */ /* 0x080fe20003f06270 */
[C---:B------:R-:W-:Y:S01]  /*86f0*/  VIADD R51, R0.reuse, 0x50 ;  /* 0x0000005000337836 */ /* 0x040fe20000000000 */
[----:B------:R-:W-:Y:S01]  /*8700*/  FSEL R20, R65, -INF , !P1 ;  /* 0xff80000041147808 */ /* 0x000fe20004800000 */
[----:B------:R1:W2:Y:S01]  /*8710*/  MUFU.TANH R15, R2 ;  /* 0x00000002000f7308 */ /* 0x0002a20000002400 */
[----:B------:R-:W-:Y:S01]  /*8720*/  FSEL R27, R29, -INF , !P6 ;  /* 0xff8000001d1b7808 */ /* 0x000fe20007000000 */
[----:B------:R-:W-:Y:S01]  /*8730*/  VIADD R54, R0, 0x68 ;  /* 0x0000006800367836 */ /* 0x000fe20000000000 */
[----:B------:R-:W-:Y:S01]  /*8740*/  FSEL R21, R56, -INF , !P0 ;  /* 0xff80000038157808 */ /* 0x000fe20004000000 */
[C---:B------:R-:W-:Y:S01]  /*8750*/  VIADD R56, R0.reuse, 0x59 ;  /* 0x0000005900387836 */ /* 0x040fe20000000000 */
[C---:B------:R-:W-:Y:S01]  /*8760*/  IADD3 R28, R0.reuse, 0x20, RZ ;  /* 0x00000020001c7810 */ /* 0x040fe20007ffe0ff */
[----:B------:R-:W-:Y:S01]  /*8770*/  VIADD R58, R0, 0x71 ;  /* 0x00000071003a7836 */ /* 0x000fe20000000000 */
[----:B------:R-:W-:-:S02]  /*8780*/  ISETP.GE.AND P5, PT, R4, R7, PT ;  /* 0x000000070400720c */ /* 0x000fc40003fa6270 */
[-C--:B------:R-:W-:Y:S02]  /*8790*/  ISETP.GE.AND P2, PT, R28, R7.reuse, PT ;  /* 0x000000071c00720c */ /* 0x080fe40003f46270 */
[----:B------:R-:W-:Y:S02]  /*87a0*/  IADD3 R33, R0, 0x28, RZ ;  /* 0x0000002800217810 */ /* 0x000fe40007ffe0ff */
[-C--:B------:R-:W-:Y:S02]  /*87b0*/  ISETP.GE.AND P1, PT, R31, R7.reuse, PT ;  /* 0x000000071f00720c */ /* 0x080fe40003f26270 */
[----:B------:R-:W-:Y:S01]  /*87c0*/  FSEL R40, R247, -INF , !P2 ;  /* 0xff800000f7287808 */ /* 0x000fe20005000000 */
[----:B-1----:R-:W-:Y:S01]  /*87d0*/  FMUL.FTZ R2, R125, UR8 ;  /* 0x000000087d027c20 */ /* 0x002fe20008410000 */
[----:B--2---:R-:W-:Y:S01]  /*87e0*/  FSEL R22, R15, -INF , !P3 ;  /* 0xff8000000f167808 */ /* 0x004fe20005800000 */
[----:B------:R-:W-:Y:S01]  /*87f0*/  FMUL.FTZ R15, R101, UR8 ;  /* 0x00000008650f7c20 */ /* 0x000fe20008410000 */
[-C--:B------:R-:W-:Y:S01]  /*8800*/  ISETP.GE.AND P3, PT, R13, R7.reuse, PT ;  /* 0x000000070d00720c */ /* 0x080fe20003f66270 */
[----:B------:R1:W2:Y:S01]  /*8810*/  MUFU.TANH R3, R2 ;  /* 0x0000000200037308 */ /* 0x0002a20000002400 */
[----:B------:R-:W-:-:S02]  /*8820*/  ISETP.GE.AND P0, PT, R33, R7, PT ;  /* 0x000000072100720c */ /* 0x000fc40003f06270 */
[----:B------:R-:W-:Y:S02]  /*8830*/  FSEL R50, R246, -INF , !P1 ;  /* 0xff800000f6327808 */ /* 0x000fe40004800000 */
[C---:B------:R-:W-:Y:S02]  /*8840*/  IADD3 R42, R0.reuse, 0x30, RZ ;  /* 0x00000030002a7810 */ /* 0x040fe40007ffe0ff */
[C---:B------:R-:W-:Y:S01]  /*8850*/  IADD3 R44, R0.reuse, 0x39, RZ ;  /* 0x00000039002c7810 */ /* 0x040fe20007ffe0ff */
[----:B------:R-:W-:Y:S01]  /*8860*/  MUFU.TANH R15, R15 ;  /* 0x0000000f000f7308 */ /* 0x000fe20000002400 */
[C---:B------:R-:W-:Y:S02]  /*8870*/  IADD3 R43, R0.reuse, 0x31, RZ ;  /* 0x00000031002b7810 */ /* 0x040fe40007ffe0ff */
[----:B------:R-:W-:Y:S02]  /*8880*/  ISETP.GE.AND P6, PT, R41, R7, PT ;  /* 0x000000072900720c */ /* 0x000fe40003fc6270 */
[----:B------:R-:W-:-:S02]  /*8890*/  IADD3 R45, R0, 0x40, RZ ;  /* 0x00000040002d7810 */ /* 0x000fc40007ffe0ff */
[----:B------:R-:W-:Y:S01]  /*88a0*/  IADD3 R48, R0, 0x49, RZ ;  /* 0x0000004900307810 */ /* 0x000fe20007ffe0ff */
[----:B-1----:R-:W-:Y:S01]  /*88b0*/  FMUL.FTZ R2, R112, UR8 ;  /* 0x0000000870027c20 */ /* 0x002fe20008410000 */
[----:B--2---:R-:W-:Y:S02]  /*88c0*/  FSEL R24, R3, -INF , !P4 ;  /* 0xff80000003187808 */ /* 0x004fe40006000000 */
[-C--:B------:R-:W-:Y:S01]  /*88d0*/  ISETP.GE.AND P4, PT, R34, R7.reuse, PT ;  /* 0x000000072200720c */ /* 0x080fe20003f86270 */
[----:B------:R1:W2:Y:S01]  /*88e0*/  MUFU.TANH R17, R2 ;  /* 0x0000000200117308 */ /* 0x0002a20000002400 */
[----:B------:R-:W-:Y:S02]  /*88f0*/  IADD3 R47, R0, 0x48, RZ ;  /* 0x00000048002f7810 */ /* 0x000fe40007ffe0ff */
[-C--:B------:R-:W-:Y:S02]  /*8900*/  ISETP.GE.AND P2, PT, R46, R7.reuse, PT ;  /* 0x000000072e00720c */ /* 0x080fe40003f46270 */
[----:B------:R-:W-:-:S02]  /*8910*/  ISETP.GE.AND P1, PT, R47, R7, PT ;  /* 0x000000072f00720c */ /* 0x000fc40003f26270 */
[----:B------:R-:W-:Y:S02]  /*8920*/  FSEL R71, R240, -INF , !P2 ;  /* 0xff800000f0477808 */ /* 0x000fe40005000000 */
[C---:B------:R-:W-:Y:S02]  /*8930*/  IADD3 R52, R0.reuse, 0x51, RZ ;  /* 0x0000005100347810 */ /* 0x040fe40007ffe0ff */
[----:B------:R-:W-:Y:S02]  /*8940*/  IADD3 R61, R0, 0x58, RZ ;  /* 0x00000058003d7810 */ /* 0x000fe40007ffe0ff */
[----:B------:R-:W-:Y:S02]  /*8950*/  ISETP.GE.AND P2, PT, R52, R7, PT ;  /* 0x000000073400720c */ /* 0x000fe40003f46270 */
[----:B------:R-:W-:Y:S01]  /*8960*/  IADD3 R53, R0, 0x60, RZ ;  /* 0x0000006000357810 */ /* 0x000fe20007ffe0ff */
[----:B-1----:R-:W-:Y:S01]  /*8970*/  FMUL.FTZ R2, R113, UR8 ;  /* 0x0000000871027c20 */ /* 0x002fe20008410000 */
[----:B--2---:R-:W-:-:S02]  /*8980*/  FSEL R29, R17, -INF , !P3 ;  /* 0xff800000111d7808 */ /* 0x004fc40005800000 */
[-C--:B------:R-:W-:Y:S01]  /*8990*/  ISETP.GE.AND P3, PT, R45, R7.reuse, PT ;  /* 0x000000072d00720c */ /* 0x080fe20003f66270 */
[----:B------:R1:W2:Y:S01]  /*89a0*/  MUFU.TANH R16, R2 ;  /* 0x0000000200107308 */ /* 0x0002a20000002400 */
[----:B------:R-:W-:Y:S02]  /*89b0*/  FSEL R83, R171, -INF , !P2 ;  /* 0xff800000ab537808 */ /* 0x000fe40005000000 */
[----:B------:R-:W-:Y:S02]  /*89c0*/  FSEL R70, R239, -INF , !P3 ;  /* 0xff800000ef467808 */ /* 0x000fe40005800000 */
[----:B------:R-:W-:Y:S02]  /*89d0*/  ISETP.GE.AND P3, PT, R51, R7, PT ;  /* 0x000000073300720c */ /* 0x000fe40003f66270 */
[----:B------:R-:W-:Y:S02]  /*89e0*/  IADD3 R55, R0, 0x61, RZ ;  /* 0x0000006100377810 */ /* 0x000fe40007ffe0ff */
[----:B------:R-:W-:-:S02]  /*89f0*/  FSEL R75, R85, -INF , !P3 ;  /* 0xff800000554b7808 */ /* 0x000fc40005800000 */
[C---:B------:R-:W-:Y:S02]  /*8a00*/  IADD3 R60, R0.reuse, 0x69, RZ ;  /* 0x00000069003c7810 */ /* 0x040fe40007ffe0ff */
[C---:B------:R-:W-:Y:S02]  /*8a10*/  IADD3 R59, R0.reuse, 0x70, RZ ;  /* 0x00000070003b7810 */ /* 0x040fe40007ffe0ff */
[----:B------:R-:W-:Y:S01]  /*8a20*/  IADD3 R57, R0, 0x78, RZ ;  /* 0x0000007800397810 */ /* 0x000fe20007ffe0ff */
[----:B-1----:R-:W-:Y:S01]  /*8a30*/  FMUL.FTZ R2, R96, UR8 ;  /* 0x0000000860027c20 */ /* 0x002fe20008410000 */
[----:B--2---:R-:W-:Y:S01]  /*8a40*/  FSEL R32, R16, -INF , !P5 ;  /* 0xff80000010207808 */ /* 0x004fe20006800000 */
[----:B------:R-:W-:Y:S01]  /*8a50*/  BAR.SYNC.DEFER_BLOCKING 0x0 ;  /* 0x0000000000007b1d */ /* 0x000fe20000010000 */
[----:B------:R-:W-:Y:S02]  /*8a60*/  ISETP.GE.AND P5, PT, R44, R7, PT ;  /* 0x000000072c00720c */ /* 0x000fe40003fa6270 */
[----:B------:R-:W-:-:S02]  /*8a70*/  IADD3 R63, R0, 0x79, RZ ;  /* 0x00000079003f7810 */ /* 0x000fc40007ffe0ff */
[----:B------:R-:W-:Y:S01]  /*8a80*/  FSEL R69, R15, -INF , !P5 ;  /* 0xff8000000f457808 */ /* 0x000fe20006800000 */
[----:B------:R1:W2:Y:S01]  /*8a90*/  MUFU.TANH R18, R2 ;  /* 0x0000000200127308 */ /* 0x0002a20000002400 */
[-C--:B------:R-:W-:Y:S02]  /*8aa0*/  ISETP.GE.AND P5, PT, R53, R7.reuse, PT ;  /* 0x000000073500720c */ /* 0x080fe40003fa6270 */
[-C--:B------:R-:W-:Y:S02]  /*8ab0*/  ISETP.GE.AND P3, PT, R60, R7.reuse, PT ;  /* 0x000000073c00720c */ /* 0x080fe40003f66270 */
[----:B------:R-:W-:Y:S02]  /*8ac0*/  FSEL R82, R230, -INF , !P5 ;  /* 0xff800000e6527808 */ /* 0x000fe40006800000 */
[-C--:B------:R-:W-:Y:S02]  /*8ad0*/  ISETP.GE.AND P2, PT, R59, R7.reuse, PT ;  /* 0x000000073b00720c */ /* 0x080fe40003f46270 */
[----:B------:R-:W-:Y:S01]  /*8ae0*/  ISETP.GE.AND P5, PT, R63, R7, PT ;  /* 0x000000073f00720c */ /* 0x000fe20003fa6270 */
[----:B-1----:R-:W-:Y:S01]  /*8af0*/  FMUL.FTZ R2, R97, UR8 ;  /* 0x0000000861027c20 */ /* 0x002fe20008410000 */
[----:B--2---:R-:W-:-:S02]  /*8b00*/  FSEL R62, R18, -INF , !P0 ;  /* 0xff800000123e7808 */ /* 0x004fc40004000000 */
[-C--:B------:R-:W-:Y:S01]  /*8b10*/  ISETP.GE.AND P0, PT, R42, R7.reuse, PT ;  /* 0x000000072a00720c */ /* 0x080fe20003f06270 */
[----:B------:R1:W2:Y:S03]  /*8b20*/  MUFU.TANH R3, R2 ;  /* 0x0000000200037308 */ /* 0x0002a60000002400 */
[----:B------:R-:W-:Y:S02]  /*8b30*/  FSEL R66, R182, -INF , !P0 ;  /* 0xff800000b6427808 */ /* 0x000fe40004000000 */
[----:B------:R-:W-:-:S03]  /*8b40*/  ISETP.GE.AND P0, PT, R48, R7, PT ;  /* 0x000000073000720c */ /* 0x000fc60003f06270 */
[----:B------:R-:W-:Y:S01]  /*8b50*/  MUFU.TANH R182, R19 ;  /* 0x0000001300b67308 */ /* 0x000fe20000002400 */
[----:B-1----:R-:W-:Y:S01]  /*8b60*/  FMUL.FTZ R2, R100, UR8 ;  /* 0x0000000864027c20 */ /* 0x002fe20008410000 */
[----:B--2---:R-:W-:Y:S01]  /*8b70*/  FSEL R65, R3, -INF , !P4 ;  /* 0xff80000003417808 */ /* 0x004fe20006000000 */
[----:B------:R-:W-:Y:S01]  /*8b80*/  FMUL.FTZ R3, R92, UR8 ;  /* 0x000000085c037c20 */ /* 0x000fe20008410000 */
[----:B------:R-:W-:-:S04]  /*8b90*/  ISETP.GE.AND P4, PT, R43, R7, PT ;  /* 0x000000072b00720c */ /* 0x000fc80003f86270 */
[----:B------:R1:W2:Y:S01]  /*8ba0*/  MUFU.TANH R17, R2 ;  /* 0x0000000200117308 */ /* 0x0002a20000002400 */
[----:B------:R-:W-:Y:S02]  /*8bb0*/  FSEL R67, R241, -INF , !P4 ;  /* 0xff800000f1437808 */ /* 0x000fe40006000000 */
[----:B------:R-:W-:-:S05]  /*8bc0*/  ISETP.GE.AND P4, PT, R54, R7, PT ;  /* 0x000000073600720c */ /* 0x000fca0003f86270 */
[----:B------:R3:W4:Y:S01]  /*8bd0*/  MUFU.TANH R16, R3 ;  /* 0x0000000300107308 */ /* 0x0007220000002400 */
[----:B-1----:R-:W-:Y:S02]  /*8be0*/  FMNMX.FTZ R2, R39, R20, !PT ;  /* 0x0000001427027209 */ /* 0x002fe40007810000 */
[----:B--2---:R-:W-:Y:S02]  /*8bf0*/  FSEL R68, R17, -INF , !P6 ;  /* 0xff80000011447808 */ /* 0x004fe40007000000 */
[----:B------:R-:W-:Y:S02]  /*8c00*/  FMNMX.FTZ R2, R21, R2, !PT ;  /* 0x0000000215027209 */ /* 0x000fe40007810000 */
[----:B------:R-:W-:Y:S02]  /*8c10*/  ISETP.GE.AND P6, PT, R55, R7, PT ;  /* 0x000000073700720c */ /* 0x000fe40003fc6270 */
[----:B------:R-:W-:Y:S01]  /*8c20*/  FMNMX.FTZ R2, R22, R2, !PT ;  /* 0x0000000216027209 */ /* 0x000fe20007810000 */
[----:B---3--:R-:W-:Y:S01]  /*8c30*/  FMUL.FTZ R3, R93, UR8 ;  /* 0x000000085d037c20 */ /* 0x008fe20008410000 */
[----:B----4-:R-:W-:-:S02]  /*8c40*/  FSEL R72, R16, -INF , !P1 ;  /* 0xff80000010487808 */ /* 0x010fc40004800000 */
[----:B------:R-:W-:Y:S01]  /*8c50*/  FMNMX.FTZ R2, R24, R2, !PT ;  /* 0x0000000218027209 */ /* 0x000fe20007810000 */
[----:B------:R1:W2:Y:S01]  /*8c60*/  MUFU.TANH R15, R3 ;  /* 0x00000003000f7308 */ /* 0x0002a20000002400 */
[----:B------:R-:W-:Y:S02]  /*8c70*/  ISETP.GE.AND P1, PT, R61, R7, PT ;  /* 0x000000073d00720c */ /* 0x000fe40003f26270 */
[----:B------:R-:W-:Y:S02]  /*8c80*/  FMNMX.FTZ R2, R26, R2, !PT ;  /* 0x000000021a027209 */ /* 0x000fe40007810000 */
[----:B------:R-:W-:Y:S02]  /*8c90*/  FSEL R74, R231, -INF , !P6 ;  /* 0xff800000e74a7808 */ /* 0x000fe40007000000 */
[----:B------:R-:W-:-:S04]  /*8ca0*/  FMNMX.FTZ R2, R27, R2, !PT ;  /* 0x000000021b027209 */ /* 0x000fc80007810000 */
[----:B------:R-:W-:-:S04]  /*8cb0*/  FMNMX.FTZ R2, R29, R2, !PT ;  /* 0x000000021d027209 */ /* 0x000fc80007810000 */
[----:B------:R-:W-:Y:S01]  /*8cc0*/  FMNMX.FTZ R2, R32, R2, !PT ;  /* 0x0000000220027209 */ /* 0x000fe20007810000 */
[----:B-1----:R-:W-:Y:S01]  /*8cd0*/  FMUL.FTZ R3, R76, UR8 ;  /* 0x000000084c037c20 */ /* 0x002fe20008410000 */
[----:B--2---:R-:W-:Y:S02]  /*8ce0*/  FSEL R73, R15, -INF , !P0 ;  /* 0xff8000000f497808 */ /* 0x004fe40004000000 */
[----:B------:R-:W-:Y:S01]  /*8cf0*/  FMNMX.FTZ R2, R40, R2, !PT ;  /* 0x0000000228027209 */ /* 0x000fe20007810000 */
[----:B------:R1:W-:Y:S01]  /*8d00*/  MUFU.TANH R122, R3 ;  /* 0x00000003007a7308 */ /* 0x0003e20000002400 */
[----:B------:R-:W-:Y:S02]  /*8d10*/  ISETP.GE.AND P0, PT, R56, R7, PT ;  /* 0x000000073800720c */ /* 0x000fe40003f06270 */
[----:B------:R-:W-:-:S04]  /*8d20*/  FMNMX.FTZ R2, R50, R2, !PT ;  /* 0x0000000232027209 */ /* 0x000fc80007810000 */
[----:B------:R-:W-:-:S04]  /*8d30*/  FMNMX.FTZ R2, R62, R2, !PT ;  /* 0x000000023e027209 */ /* 0x000fc80007810000 */
[----:B------:R-:W-:-:S04]  /*8d40*/  FMNMX.FTZ R2, R65, R2, !PT ;  /* 0x0000000241027209 */ /* 0x000fc80007810000 */
[----:B------:R-:W-:Y:S01]  /*8d50*/  FMNMX.FTZ R2, R66, R2, !PT ;  /* 0x0000000242027209 */ /* 0x000fe20007810000 */
[----:B-1----:R-:W-:-:S03]  /*8d60*/  FMUL.FTZ R3, R77, UR8 ;  /* 0x000000084d037c20 */ /* 0x002fc60008410000 */
[----:B------:R-:W-:Y:S01]  /*8d70*/  FMNMX.FTZ R2, R67, R2, !PT ;  /* 0x0000000243027209 */ /* 0x000fe20007810000 */
[----:B------:R1:W-:Y:S03]  /*8d80*/  MUFU.TANH R121, R3 ;  /* 0x0000000300797308 */ /* 0x0003e60000002400 */
[----:B------:R-:W-:-:S04]  /*8d90*/  FMNMX.FTZ R2, R68, R2, !PT ;  /* 0x0000000244027209 */ /* 0x000fc80007810000 */
[----:B------:R-:W-:-:S04]  /*8da0*/  FMNMX.FTZ R2, R69, R2, !PT ;  /* 0x0000000245027209 */ /* 0x000fc80007810000 */
[----:B------:R-:W-:-:S04]  /*8db0*/  FMNMX.FTZ R2, R70, R2, !PT ;  /* 0x0000000246027209 */ /* 0x000fc80007810000 */
[----:B------:R-:W-:Y:S01]  /*8dc0*/  FMNMX.FTZ R2, R71, R2, !PT ;  /* 0x0000000247027209 */ /* 0x000fe20007810000 */
[----:B-1----:R-:W-:-:S03]  /*8dd0*/  FMUL.FTZ R3, R104, UR8 ;  /* 0x0000000868037c20 */ /* 0x002fc60008410000 */
[----:B------:R-:W-:Y:S01]  /*8de0*/  FMNMX.FTZ R2, R72, R2, !PT ;  /* 0x0000000248027209 */ /* 0x000fe20007810000 */
[----:B------:R1:W2:Y:S03]  /*8df0*/  MUFU.TANH R15, R3 ;  /* 0x00000003000f7308 */ /* 0x0002a60000002400 */
[----:B------:R-:W-:-:S04]  /*8e00*/  FMNMX.FTZ R2, R73, R2, !PT ;  /* 0x0000000249027209 */ /* 0x000fc80007810000 */
[----:B------:R-:W-:-:S04]  /*8e10*/  FMNMX.FTZ R2, R75, R2, !PT ;  /* 0x000000024b027209 */ /* 0x000fc80007810000 */
[----:B------:R-:W-:Y:S01]  /*8e20*/  FMNMX.FTZ R2, R83, R2, !PT ;  /* 0x0000000253027209 */ /* 0x000fe20007810000 */
[----:B-1----:R-:W-:Y:S01]  /*8e30*/  FMUL.FTZ R3, R105, UR8 ;  /* 0x0000000869037c20 */ /* 0x002fe20008410000 */
[----:B--2---:R-:W-:Y:S02]  /*8e40*/  FSEL R86, R15, -INF , !P1 ;  /* 0xff8000000f567808 */ /* 0x004fe40004800000 */
[-C--:B------:R-:W-:Y:S01]  /*8e50*/  ISETP.GE.AND P1, PT, R58, R7.reuse, PT ;  /* 0x000000073a00720c */ /* 0x080fe20003f26270 */
[----:B------:R1:W2:Y:S01]  /*8e60*/  MUFU.TANH R16, R3 ;  /* 0x0000000300107308 */ /* 0x0002a20000002400 */
[----:B------:R-:W-:Y:S01]  /*8e70*/  FMNMX.FTZ R2, R86, R2, !PT ;  /* 0x0000000256027209 */ /* 0x000fe20007810000 */
[----:B-1----:R-:W-:Y:S01]  /*8e80*/  FMUL.FTZ R3, R78, UR8 ;  /* 0x000000084e037c20 */ /* 0x002fe20008410000 */
[----:B--2---:R-:W-:Y:S02]  /*8e90*/  FSEL R85, R16, -INF , !P0 ;  /* 0xff80000010557808 */ /* 0x004fe40004000000 */
[----:B------:R-:W-:-:S03]  /*8ea0*/  ISETP.GE.AND P0, PT, R57, R7, PT ;  /* 0x000000073900720c */ /* 0x000fc60003f06270 */
[----:B------:R1:W-:Y:S01]  /*8eb0*/  MUFU.TANH R171, R3 ;  /* 0x0000000300ab7308 */ /* 0x0003e20000002400 */
[----:B------:R-:W-:Y:S02]  /*8ec0*/  FMNMX.FTZ R2, R85, R2, !PT ;  /* 0x0000000255027209 */ /* 0x000fe40007810000 */
[----:B------:R-:W-:Y:S02]  /*8ed0*/  FSEL R78, R49, -INF , !P1 ;  /* 0xff800000314e7808 */ /* 0x000fe40004800000 */
[----:B------:R-:W-:-:S04]  /*8ee0*/  FMNMX.FTZ R2, R82, R2, !PT ;  /* 0x0000000252027209 */ /* 0x000fc80007810000 */
[----:B------:R-:W-:Y:S01]  /*8ef0*/  FMNMX.FTZ R2, R74, R2, !PT ;  /* 0x000000024a027209 */ /* 0x000fe20007810000 */
[----:B-1----:R-:W-:-:S04]  /*8f00*/  FMUL.FTZ R3, R108, UR8 ;  /* 0x000000086c037c20 */ /* 0x002fc80008410000 */
[----:B------:R1:W2:Y:S02]  /*8f10*/  MUFU.TANH R17, R3 ;  /* 0x0000000300117308 */ /* 0x0002a40000002400 */
[----:B-1----:R-:W-:Y:S01]  /*8f20*/  FMUL.FTZ R3, R109, UR8 ;  /* 0x000000086d037c20 */ /* 0x002fe20008410000 */
[----:B--2---:R-:W-:-:S05]  /*8f30*/  FSEL R81, R17, -INF , !P4 ;  /* 0xff80000011517808 */ /* 0x004fca0006000000 */
[----:B------:R1:W2:Y:S01]  /*8f40*/  MUFU.TANH R15, R3 ;  /* 0x00000003000f7308 */ /* 0x0002a20000002400 */
[----:B------:R-:W-:Y:S01]  /*8f50*/  FMNMX.FTZ R2, R81, R2, !PT ;  /* 0x0000000251027209 */ /* 0x000fe20007810000 */
[----:B-1----:R-:W-:Y:S01]  /*8f60*/  FMUL.FTZ R3, R88, UR8 ;  /* 0x0000000858037c20 */ /* 0x002fe20008410000 */
[----:B--2---:R-:W-:-:S05]  /*8f70*/  FSEL R80, R15, -INF , !P3 ;  /* 0xff8000000f507808 */ /* 0x004fca0005800000 */
[----:B------:R1:W2:Y:S01]  /*8f80*/  MUFU.TANH R16, R3 ;  /* 0x0000000300107308 */ /* 0x0002a20000002400 */
[----:B------:R-:W-:Y:S01]  /*8f90*/  FMNMX.FTZ R2, R80, R2, !PT ;  /* 0x0000000250027209 */ /* 0x000fe20007810000 */
[----:B-1----:R-:W-:Y:S01]  /*8fa0*/  FMUL.FTZ R3, R89, UR8 ;  /* 0x0000000859037c20 */ /* 0x002fe20008410000 */
[----:B--2---:R-:W-:Y:S02]  /*8fb0*/  FSEL R77, R16, -INF , !P0 ;  /* 0xff800000104d7808 */ /* 0x004fe40004000000 */
[----:B------:R-:W-:-:S03]  /*8fc0*/  ISETP.NE.AND P0, PT, R233, 0x2, PT ;  /* 0x00000002e900780c */ /* 0x000fc60003f05270 */
[----:B------:R1:W2:Y:S02]  /*8fd0*/  MUFU.TANH R7, R3 ;  /* 0x0000000300077308 */ /* 0x0002a40000002400 */
[----:B-1----:R-:W-:Y:S01]  /*8fe0*/  FMUL.FTZ R3, R79, UR8 ;  /* 0x000000084f037c20 */ /* 0x002fe20008410000 */
[----:B------:R-:W-:Y:S02]  /*8ff0*/  FSEL R79, R84, -INF , !P2 ;  /* 0xff800000544f7808 */ /* 0x000fe40005000000 */
[----:B--2---:R-:W-:-:S03]  /*9000*/  FSEL R76, R7, -INF , !P5 ;  /* 0xff800000074c7808 */ /* 0x004fc60006800000 */
[----:B------:R1:W2:Y:S01]  /*9010*/  MUFU.TANH R124, R3 ;  /* 0x00000003007c7308 */ /* 0x0002a20000002400 */
[----:B------:R-:W-:-:S04]  /*9020*/  FMNMX.FTZ R15, R79, R2, !PT ;  /* 0x000000024f0f7209 */ /* 0x000fc80007810000 */
[----:B------:R-:W-:-:S04]  /*9030*/  FMNMX.FTZ R15, R78, R15, !PT ;  /* 0x0000000f4e0f7209 */ /* 0x000fc80007810000 */
[----:B------:R-:W-:-:S04]  /*9040*/  FMNMX.FTZ R15, R77, R15, !PT ;  /* 0x0000000f4d0f7209 */ /* 0x000fc80007810000 */
[----:B------:R-:W-:Y:S01]  /*9050*/  FMNMX.FTZ R15, R76, R15, !PT ;  /* 0x0000000f4c0f7209 */ /* 0x000fe20007810000 */
[----:B-1----:R-:W-:-:S04]  /*9060*/  FMUL.FTZ R3, R116, UR8 ;  /* 0x0000000874037c20 */ /* 0x002fc80008410000 */
[----:B------:R1:W3:Y:S01]  /*9070*/  MUFU.TANH R120, R3 ;  /* 0x0000000300787308 */ /* 0x0002e20000002400 */
[----:B--2---:R-:W-:Y:S05]  /*9080*/  @!P0 BRA `(.L_x_328) ;  /* 0x0000000000748947 */ /* 0x004fea0003800000 */
[----:B------:R-:W2:Y:S04]  /*9090*/  LDL.64 R96, [R1+0x40] ;  /* 0x0000400001607983 */ /* 0x000ea80000100a00 */
[----:B------:R-:W4:Y:S01]  /*90a0*/  LDL.64 R112, [R1+0x30] ;  /* 0x0000300001707983 */ /* 0x000f220000100a00 */
[----:B------:R-:W-:Y:S01]  /*90b0*/  VIADD R2, R233, 0xfffffffd ;  /* 0xfffffffde9027836 */ /* 0x000fe20000000000 */
[----:B------:R-:W-:Y:S01]  /*90c0*/  ULDC.64 UR4, c[0x0][0x218] ;  /* 0x0000860000047ab9 */ /* 0x000fe20000000a00 */
[----:B------:R-:W-:-:S03]  /*90d0*/  IMAD.SHL.U32 R16, R168, 0x40, RZ ;  /* 0x00000040a8107824 */ /* 0x000fc600078e00ff */
[----:B-1----:R-:W-:-:S05]  /*90e0*/  SHF.R.S32.HI R3, RZ, 0x1f, R2 ;  /* 0x0000001fff037819 */ /* 0x002fca0000011402 */
[----:B------:R-:W-:-:S04]  /*90f0*/  IMAD R3, R3, R168, RZ ;  /* 0x000000a803037224 */ /* 0x000fc800078e02ff */
[C---:B------:R-:W-:Y:S02]  /*9100*/  IMAD R7, R2.reuse, R169, R3 ;  /* 0x000000a902077224 */ /* 0x040fe400078e0203 */
[----:B------:R-:W-:-:S04]  /*9110*/  IMAD.WIDE.U32 R2, R2, R168, RZ ;  /* 0x000000a802027225 */ /* 0x000fc800078e00ff */
[----:B------:R-:W-:Y:S01]  /*9120*/  IMAD.IADD R7, R3, 0x1, R7 ;  /* 0x0000000103077824 */ /* 0x000fe200078e0207 */
[----:B--2---:R-:W-:-:S04]  /*9130*/  LEA R3, P0, R2, R96, 0x7 ;  /* 0x0000006002037211 */ /* 0x004fc800078038ff */
[----:B----4-:R-:W-:Y:S02]  /*9140*/  LEA.HI.X R7, R2, R113, R7, 0x7, P0 ;  /* 0x0000007102077211 */ /* 0x010fe400000f3c07 */
        /* <DEDUP_REMOVED lines=17> */
.L_x_328:
[----:B------:R-:W4:Y:S04]  /*9260*/  LDL.LU R30, [R1+0x18] ;  /* 0x00001800011e7983 */ /* 0x000f280000300800 */
[----:B------:R-:W5:Y:S04]  /*9270*/  LDL.LU R25, [R1+0x10] ;  /* 0x0000100001197983 */ /* 0x000f680000300800 */
[----:B------:R-:W3:Y:S04]  /*9280*/  LDL.LU R23, [R1+0x8] ;  /* 0x0000080001177983 */ /* 0x000ee80000300800 */
[----:B------:R-:W3:Y:S04]  /*9290*/  LDL.LU R19, [R1+0xc] ;  /* 0x00000c0001137983 */ /* 0x000ee80000300800 */
[----:B------:R-:W3:Y:S04]  /*92a0*/  LDL.LU R18, [R1+0x4] ;  /* 0x0000040001127983 */ /* 0x000ee80000300800 */
[----:B--2---:R-:W2:Y:S04]  /*92b0*/  LDL.LU R17, [R1] ;  /* 0x0000000001117983 */ /* 0x004ea80000300800 */
[----:B------:R-:W2:Y:S01]  /*92c0*/  LDL.LU R16, [R1+0x14] ;  /* 0x0000140001107983 */ /* 0x000ea20000300800 */
[----:B-1----:R-:W-:Y:S01]  /*92d0*/  FMUL.FTZ R3, R117, UR8 ;  /* 0x0000000875037c20 */ /* 0x002fe20008410000 */
[C---:B------:R-:W-:Y:S01]  /*92e0*/  ISETP.GE.AND P2, PT, R0.reuse, R8, PT ;  /* 0x000000080000720c */ /* 0x040fe20003f46270 */
[----:B------:R-:W-:Y:S01]  /*92f0*/  IMAD.MOV.U32 R117, RZ, RZ, R64 ;  /* 0x000000ffff757224 */ /* 0x000fe200078e0040 */
[----:B------:R-:W1:Y:S01]  /*9300*/  SHFL.BFLY PT, R7, R15, 0x2, 0x1f ;  /* 0x0c401f000f077f89 */ /* 0x000e6200000e0000 */
[----:B------:R1:W-:Y:S01]  /*9310*/  MUFU.TANH R239, R3 ;  /* 0x0000000300ef7308 */ /* 0x0003e20000002400 */
[----:B------:R-:W-:-:S02]  /*9320*/  ISETP.GE.AND P1, PT, R0, R9, PT ;  /* 0x000000090000720c */ /* 0x000fc40003f26270 */
[----:B------:R-:W-:Y:S02]  /*9330*/  LOP3.LUT R2, R2, 0xfffffffe, RZ, 0xc0, !PT ;  /* 0xfffffffe02027812 */ /* 0x000fe400078ec0ff */
[-C--:B------:R-:W-:Y:S01]  /*9340*/  ISETP.GE.AND P0, PT, R0, R6.reuse, PT ;  /* 0x000000060000720c */ /* 0x080fe20003f06270 */
[----:B------:R-:W-:Y:S01]  /*9350*/  FMUL.FTZ R0, R103, UR8 ;  /* 0x0000000867007c20 */ /* 0x000fe20008410000 */
[-C--:B------:R-:W-:Y:S02]  /*9360*/  ISETP.GE.AND P4, PT, R10, R6.reuse, PT ;  /* 0x000000060a00720c */ /* 0x080fe40003f86270 */
[-C--:B------:R-:W-:Y:S01]  /*9370*/  ISETP.GE.AND P5, PT, R5, R6.reuse, PT ;  /* 0x000000060500720c */ /* 0x080fe20003fa6270 */
[----:B------:R1:W-:Y:S01]  /*9380*/  MUFU.TANH R92, R0 ;  /* 0x00000000005c7308 */ /* 0x0003e20000002400 */
[----:B------:R-:W-:Y:S02]  /*9390*/  @P2 LOP3.LUT R2, R2, 0x1, RZ, 0xfc, !PT ;  /* 0x0000000102022812 */ /* 0x000fe400078efcff */
[----:B------:R-:W-:-:S02]  /*93a0*/  ISETP.GE.AND P3, PT, R11, R6, PT ;  /* 0x000000060b00720c */ /* 0x000fc40003f66270 */
[----:B------:R-:W-:Y:S01]  /*93b0*/  LOP3.LUT R2, R2, 0xfffffffd, RZ, 0xc0, !PT ;  /* 0xfffffffd02027812 */ /* 0x000fe200078ec0ff */
[----:B-1----:R-:W-:Y:S01]  /*93c0*/  FMUL.FTZ R3, R118, UR8 ;  /* 0x0000000876037c20 */ /* 0x002fe20008410000 */
[-C--:B------:R-:W-:Y:S02]  /*93d0*/  ISETP.GE.AND P2, PT, R13, R6.reuse, PT ;  /* 0x000000060d00720c */ /* 0x080fe40003f46270 */
[----:B------:R-:W-:Y:S01]  /*93e0*/  @P1 LOP3.LUT R2, R2, 0x2, RZ, 0xfc, !PT ;  /* 0x0000000202021812 */ /* 0x000fe200078efcff */
[----:B------:R1:W-:Y:S01]  /*93f0*/  MUFU.TANH R240, R3 ;  /* 0x0000000300f07308 */ /* 0x0003e20000002400 */
[-C--:B------:R-:W-:Y:S02]  /*9400*/  ISETP.GE.AND P1, PT, R12, R6.reuse, PT ;  /* 0x000000060c00720c */ /* 0x080fe40003f26270 */
[----:B------:R-:W-:Y:S01]  /*9410*/  ISETP.GE.AND P6, PT, R53, R6, PT ;  /* 0x000000063500720c */ /* 0x000fe20003fc6270 */
[----:B------:R-:W-:-:S03]  /*9420*/  FMUL.FTZ R0, R91, UR8 ;  /* 0x000000085b007c20 */ /* 0x000fc60008410000 */
[----:B------:R-:W-:Y:S02]  /*9430*/  FSEL R101, R175, -INF , !P6 ;  /* 0xff800000af657808 */ /* 0x000fe40007000000 */
[----:B------:R-:W-:Y:S01]  /*9440*/  LOP3.LUT P6, RZ, R2, 0x2, RZ, 0xc0, !PT ;  /* 0x0000000202ff7812 */ /* 0x000fe200078cc0ff */
[----:B-1----:R-:W-:Y:S01]  /*9450*/  FMUL.FTZ R3, R126, UR8 ;  /* 0x000000087e037c20 */ /* 0x002fe20008410000 */
[----:B----4-:R-:W-:Y:S02]  /*9460*/  IMAD.MOV.U32 R118, RZ, RZ, R30 ;  /* 0x000000ffff767224 */ /* 0x010fe400078e001e */
[----:B-----5:R-:W-:Y:S02]  /*9470*/  IMAD.MOV.U32 R231, RZ, RZ, R25 ;  /* 0x000000ffffe77224 */ /* 0x020fe400078e0019 */
[----:B------:R1:W4:Y:S01]  /*9480*/  MUFU.TANH R25, R3 ;  /* 0x0000000300197308 */ /* 0x0003220000002400 */
[----:B---3--:R-:W-:Y:S01]  /*9490*/  MOV R230, R23 ;  /* 0x0000001700e67202 */ /* 0x008fe20000000f00 */
[----:B------:R-:W-:-:S02]  /*94a0*/  IMAD.MOV.U32 R116, RZ, RZ, R19 ;  /* 0x000000ffff747224 */ /* 0x000fc400078e0013 */
[----:B------:R-:W-:Y:S01]  /*94b0*/  FMUL.FTZ R19, R94, UR8 ;  /* 0x000000085e137c20 */ /* 0x000fe20008410000 */
[----:B------:R-:W-:Y:S02]  /*94c0*/  IMAD.MOV.U32 R35, RZ, RZ, R18 ;  /* 0x000000ffff237224 */ /* 0x000fe400078e0012 */
[----:B------:R-:W-:Y:S02]  /*94d0*/  FMUL.FTZ R18, R95, UR8 ;  /* 0x000000085f127c20 */ /* 0x000fe40008410000 */
[----:B------:R3:W-:Y:S01]  /*94e0*/  MUFU.TANH R95, R19 ;  /* 0x00000013005f7308 */ /* 0x0007e20000002400 */
[----:B--2---:R-:W-:Y:S02]  /*94f0*/  IMAD.MOV.U32 R84, RZ, RZ, R17 ;  /* 0x000000ffff547224 */ /* 0x004fe400078e0011 */
[----:B------:R-:W-:Y:S01]  /*9500*/  FMUL.FTZ R17, R106, UR8 ;  /* 0x000000086a117c20 */ /* 0x000fe20008410000 */
[----:B-1----:R-:W-:Y:S01]  /*9510*/  FMUL.FTZ R3, R127, UR8 ;  /* 0x000000087f037c20 */ /* 0x002fe20008410000 */
[----:B------:R-:W-:Y:S01]  /*9520*/  MOV R23, R16 ;  /* 0x0000001000177202 */ /* 0x000fe20000000f00 */
[----:B------:R-:W-:Y:S01]  /*9530*/  FMUL.FTZ R16, R107, UR8 ;  /* 0x000000086b107c20 */ /* 0x000fe20008410000 */
[----:B----4-:R-:W-:Y:S01]  /*9540*/  FSEL R25, R25, -INF , !P3 ;  /* 0xff80000019197808 */ /* 0x010fe20005800000 */
[----:B------:R1:W2:Y:S01]  /*9550*/  MUFU.TANH R30, R3 ;  /* 0x00000003001e7308 */ /* 0x0002a20000002400 */
[----:B------:R-:W-:-:S07]  /*9560*/  ISETP.GE.AND P3, PT, R4, R6, PT ;  /* 0x000000060400720c */ /* 0x000fce0003f66270 */
[----:B------:R2:W-:Y:S01]  /*9570*/  MUFU.TANH R96, R18 ;  /* 0x0000001200607308 */ /* 0x0005e20000002400 */
[----:B---3--:R-:W-:Y:S01]  /*9580*/  FSEL R19, R219, -INF , !P0 ;  /* 0xff800000db137808 */ /* 0x008fe20004000000 */
[----:B------:R-:W-:Y:S01]  /*9590*/  IMAD.MOV.U32 R219, RZ, RZ, R23 ;  /* 0x000000ffffdb7224 */ /* 0x000fe200078e0017 */
[----:B------:R-:W-:Y:S01]  /*95a0*/  FSEL R23, R218, -INF , !P1 ;  /* 0xff800000da177808 */ /* 0x000fe20004800000 */
[----:B------:R-:W-:Y:S01]  /*95b0*/  IMAD.MOV.U32 R218, RZ, RZ, R84 ;  /* 0x000000ffffda7224 */ /* 0x000fe200078e0054 */
[-C--:B------:R-:W-:Y:S02]  /*95c0*/  ISETP.GE.AND P1, PT, R33, R6.reuse, PT ;  /* 0x000000062100720c */ /* 0x080fe40003f26270 */
[----:B------:R-:W-:Y:S01]  /*95d0*/  ISETP.GE.AND P0, PT, R14, R6, PT ;  /* 0x000000060e00720c */ /* 0x000fe20003f06270 */
[----:B------:R-:W-:Y:S01]  /*95e0*/  MUFU.TANH R16, R16 ;  /* 0x0000001000107308 */ /* 0x000fe20000002400 */
[----:B-1----:R-:W-:Y:S01]  /*95f0*/  FMNMX.FTZ R3, R15, R7, !PT ;  /* 0x000000070f037209 */ /* 0x002fe20007810000 */
[----:B------:R-:W-:-:S04]  /*9600*/  FMUL.FTZ R7, R114, UR8 ;  /* 0x0000000872077c20 */ /* 0x000fc80008410000 */
[----:B------:R-:W1:Y:S02]  /*9610*/  SHFL.BFLY PT, R15, R3, 0x1, 0x1f ;  /* 0x0c201f00030f7f89 */ /* 0x000e6400000e0000 */
[----:B------:R3:W4:Y:S01]  /*9620*/  MUFU.TANH R49, R7 ;  /* 0x0000000700317308 */ /* 0x0007220000002400 */
[----:B--2---:R-:W-:Y:S02]  /*9630*/  FSEL R18, R30, -INF , !P4 ;  /* 0xff8000001e127808 */ /* 0x004fe40006000000 */
[----:B------:R-:W-:Y:S01]  /*9640*/  FSEL R30, R215, -INF , !P5 ;  /* 0xff800000d71e7808 */ /* 0x000fe20006800000 */
[----:B------:R-:W-:Y:S01]  /*9650*/  IMAD.MOV.U32 R215, RZ, RZ, R35 ;  /* 0x000000ffffd77224 */ /* 0x000fe200078e0023 */
[----:B------:R-:W-:Y:S02]  /*9660*/  ISETP.GE.AND P5, PT, R31, R6, PT ;  /* 0x000000061f00720c */ /* 0x000fe40003fa6270 */
[----:B------:R-:W-:Y:S01]  /*9670*/  FSEL R35, R214, -INF , !P0 ;  /* 0xff800000d6237808 */ /* 0x000fe20004000000 */
[----:B------:R-:W-:Y:S01]  /*9680*/  IMAD.MOV.U32 R214, RZ, RZ, R116 ;  /* 0x000000ffffd67224 */ /* 0x000fe200078e0074 */
[----:B------:R-:W-:-:S02]  /*9690*/  FSEL R84, R202, -INF , !P5 ;  /* 0xff800000ca547808 */ /* 0x000fc40006800000 */
[-C--:B------:R-:W-:Y:S02]  /*96a0*/  ISETP.GE.AND P5, PT, R41, R6.reuse, PT ;  /* 0x000000062900720c */ /* 0x080fe40003fa6270 */
[-C--:B------:R-:W-:Y:S02]  /*96b0*/  ISETP.GE.AND P0, PT, R34, R6.reuse, PT ;  /* 0x000000062200720c */ /* 0x080fe40003f06270 */
[-C--:B------:R-:W-:Y:S01]  /*96c0*/  ISETP.GE.AND P4, PT, R28, R6.reuse, PT ;  /* 0x000000061c00720c */ /* 0x080fe20003f86270 */
[----:B---3--:R-:W-:Y:S01]  /*96d0*/  FMUL.FTZ R7, R115, UR8 ;  /* 0x0000000873077c20 */ /* 0x008fe20008410000 */
[----:B----4-:R-:W-:Y:S02]  /*96e0*/  FSEL R49, R49, -INF , !P2 ;  /* 0xff80000031317808 */ /* 0x010fe40005000000 */
[----:B------:R-:W-:Y:S01]  /*96f0*/  ISETP.GE.AND P2, PT, R44, R6, PT ;  /* 0x000000062c00720c */ /* 0x000fe20003f46270 */
[----:B------:R2:W-:Y:S01]  /*9700*/  MUFU.TANH R64, R7 ;  /* 0x0000000700407308 */ /* 0x0005e20000002400 */
[----:B-1----:R-:W-:Y:S01]  /*9710*/  FMNMX.FTZ R115, R3, R15, !PT ;  /* 0x0000000f03737209 */ /* 0x002fe20007810000 */
[----:B------:R-:W-:Y:S01]  /*9720*/  FMUL.FTZ R15, R110, UR8 ;  /* 0x000000086e0f7c20 */ /* 0x000fe20008410000 */
[----:B------:R-:W-:Y:S01]  /*9730*/  FMUL.FTZ R3, R90, UR8 ;  /* 0x000000085a037c20 */ /* 0x000fe20008410000 */
[----:B------:R-:W-:-:S02]  /*9740*/  FSEL R92, R92, -INF , !P2 ;  /* 0xff8000005c5c7808 */ /* 0x000fc40005000000 */
[-C--:B------:R-:W-:Y:S02]  /*9750*/  ISETP.GE.AND P2, PT, R52, R6.reuse, PT ;  /* 0x000000063400720c */ /* 0x080fe40003f46270 */
[----:B------:R-:W-:Y:S01]  /*9760*/  MUFU.TANH R15, R15 ;  /* 0x0000000f000f7308 */ /* 0x000fe20000002400 */
[----:B--2---:R-:W-:Y:S01]  /*9770*/  FMUL.FTZ R7, R98, UR8 ;  /* 0x0000000862077c20 */ /* 0x004fe20008410000 */
[----:B------:R-:W-:Y:S02]  /*9780*/  FSEL R98, R180, -INF , !P2 ;  /* 0xff800000b4627808 */ /* 0x000fe40005000000 */
[----:B------:R-:W-:-:S04]  /*9790*/  ISETP.GE.AND P2, PT, R57, R6, PT ;  /* 0x000000063900720c */ /* 0x000fc80003f46270 */
[----:B------:R1:W2:Y:S02]  /*97a0*/  MUFU.TANH R87, R7 ;  /* 0x0000000700577308 */ /* 0x0002a40000002400 */
[----:B-1----:R-:W-:Y:S01]  /*97b0*/  FMUL.FTZ R7, R99, UR8 ;  /* 0x0000000863077c20 */ /* 0x002fe20008410000 */
[----:B--2---:R-:W-:-:S05]  /*97c0*/  FSEL R87, R87, -INF , !P1 ;  /* 0xff80000057577808 */ /* 0x004fca0004800000 */
[----:B------:R1:W-:Y:S01]  /*97d0*/  MUFU.TANH R99, R17 ;  /* 0x0000001100637308 */ /* 0x0003e20000002400 */
[----:B------:R-:W-:-:S07]  /*97e0*/  ISETP.GE.AND P1, PT, R45, R6, PT ;  /* 0x000000062d00720c */ /* 0x000fce0003f26270 */
[----:B------:R2:W3:Y:S01]  /*97f0*/  MUFU.TANH R88, R7 ;  /* 0x0000000700587308 */ /* 0x0004e20000002400 */
[----:B-1----:R-:W-:Y:S02]  /*9800*/  FSEL R17, R64, -INF , !P3 ;  /* 0xff80000040117808 */ /* 0x002fe40005800000 */
[----:B------:R-:W-:Y:S02]  /*9810*/  FSEL R64, R207, -INF , !P4 ;  /* 0xff800000cf407808 */ /* 0x000fe40006000000 */
[-C--:B------:R-:W-:Y:S02]  /*9820*/  ISETP.GE.AND P4, PT, R43, R6.reuse, PT ;  /* 0x000000062b00720c */ /* 0x080fe40003f86270 */
[-C--:B------:R-:W-:Y:S01]  /*9830*/  ISETP.GE.AND P3, PT, R42, R6.reuse, PT ;  /* 0x000000062a00720c */ /* 0x080fe20003f66270 */
[----:B--2---:R-:W-:Y:S01]  /*9840*/  FMUL.FTZ R7, R102, UR8 ;  /* 0x0000000866077c20 */ /* 0x004fe20008410000 */
[----:B---3--:R-:W-:Y:S01]  /*9850*/  FSEL R88, R88, -INF , !P0 ;  /* 0xff80000058587808 */ /* 0x008fe20004000000 */
[----:B------:R1:W-:Y:S01]  /*9860*/  MUFU.TANH R102, R3 ;  /* 0x0000000300667308 */ /* 0x0003e20000002400 */
[----:B------:R-:W-:-:S02]  /*9870*/  ISETP.GE.AND P0, PT, R46, R6, PT ;  /* 0x000000062e00720c */ /* 0x000fc40003f06270 */
[----:B------:R-:W-:Y:S02]  /*9880*/  FSEL R90, R198, -INF , !P4 ;  /* 0xff800000c65a7808 */ /* 0x000fe40006000000 */
[----:B------:R-:W-:Y:S02]  /*9890*/  FSEL R94, R183, -INF , !P0 ;  /* 0xff800000b75e7808 */ /* 0x000fe40004000000 */
[-C--:B------:R-:W-:Y:S01]  /*98a0*/  ISETP.GE.AND P0, PT, R56, R6.reuse, PT ;  /* 0x000000063800720c */ /* 0x080fe20003f06270 */
[----:B------:R-:W2:Y:S01]  /*98b0*/  MUFU.TANH R93, R7 ;  /* 0x00000007005d7308 */ /* 0x000ea20000002400 */
[----:B------:R-:W-:Y:S02]  /*98c0*/  FSEL R89, R199, -INF , !P3 ;  /* 0xff800000c7597808 */ /* 0x000fe40005800000 */
[----:B------:R-:W-:Y:S02]  /*98d0*/  ISETP.GE.AND P4, PT, R47, R6, PT ;  /* 0x000000062f00720c */ /* 0x000fe40003f86270 */
[----:B------:R-:W-:-:S02]  /*98e0*/  FSEL R100, R16, -INF , !P0 ;  /* 0xff80000010647808 */ /* 0x000fc40004000000 */
[-C--:B------:R-:W-:Y:S02]  /*98f0*/  ISETP.GE.AND P3, PT, R51, R6.reuse, PT ;  /* 0x000000063300720c */ /* 0x080fe40003f66270 */
[-C--:B------:R-:W-:Y:S01]  /*9900*/  ISETP.GE.AND P0, PT, R58, R6.reuse, PT ;  /* 0x000000063a00720c */ /* 0x080fe20003f06270 */
[----:B-1----:R-:W-:Y:S01]  /*9910*/  FMUL.FTZ R3, R119, UR8 ;  /* 0x0000000877037c20 */ /* 0x002fe20008410000 */
[----:B------:R-:W-:Y:S02]  /*9920*/  FSEL R95, R95, -INF , !P4 ;  /* 0xff8000005f5f7808 */ /* 0x000fe40006000000 */
[----:B------:R-:W-:Y:S01]  /*9930*/  FSEL R97, R181, -INF , !P3 ;  /* 0xff800000b5617808 */ /* 0x000fe20005800000 */
[----:B------:R-:W-:Y:S01]  /*9940*/  MUFU.TANH R119, R3 ;  /* 0x0000000300777308 */ /* 0x000fe20000002400 */
[----:B------:R-:W-:Y:S02]  /*9950*/  ISETP.GE.AND P4, PT, R54, R6, PT ;  /* 0x000000063600720c */ /* 0x000fe40003f86270 */
[----:B--2---:R-:W-:Y:S01]  /*9960*/  FSEL R91, R93, -INF , !P5 ;  /* 0xff8000005d5b7808 */ /* 0x004fe20006800000 */
[----:B------:R-:W-:Y:S01]  /*9970*/  FMUL.FTZ R7, R111, UR8 ;  /* 0x000000086f077c20 */ /* 0x000fe20008410000 */
[----:B------:R-:W-:-:S02]  /*9980*/  FSEL R93, R196, -INF , !P1 ;  /* 0xff800000c45d7808 */ /* 0x000fc40004800000 */
[-C--:B------:R-:W-:Y:S02]  /*9990*/  ISETP.GE.AND P1, PT, R61, R6.reuse, PT ;  /* 0x000000063d00720c */ /* 0x080fe40003f26270 */
[-C--:B------:R-:W-:Y:S01]  /*99a0*/  ISETP.GE.AND P5, PT, R48, R6.reuse, PT ;  /* 0x000000063000720c */ /* 0x080fe20003fa6270 */
[----:B------:R-:W1:Y:S01]  /*99b0*/  MUFU.TANH R7, R7 ;  /* 0x0000000700077308 */ /* 0x000e620000002400 */
[----:B------:R-:W-:Y:S02]  /*99c0*/  FSEL R99, R99, -INF , !P1 ;  /* 0xff80000063637808 */ /* 0x000fe40004800000 */
        /* <DEDUP_REMOVED lines=8> */
[----:B------:R-:W-:-:S02]  /*9a50*/  FSEL R96, R96, -INF , !P5 ;  /* 0xff80000060607808 */ /* 0x000fc40006800000 */
[-C--:B------:R-:W-:Y:S02]  /*9a60*/  ISETP.GE.AND P5, PT, R55, R6.reuse, PT ;  /* 0x000000063700720c */ /* 0x080fe40003fa6270 */
[----:B------:R-:W-:Y:S02]  /*9a70*/  FSEL R104, R15, -INF , !P4 ;  /* 0xff8000000f687808 */ /* 0x000fe40006000000 */
[----:B------:R-:W-:Y:S02]  /*9a80*/  ISETP.GE.AND P4, PT, R63, R6, PT ;  /* 0x000000063f00720c */ /* 0x000fe40003f86270 */
[----:B-1----:R-:W-:Y:S01]  /*9a90*/  FSEL R125, R7, -INF , !P3 ;  /* 0xff800000077d7808 */ /* 0x002fe20005800000 */
[----:B------:R1:W2:Y:S01]  /*9aa0*/  MUFU.TANH R6, R0 ;  /* 0x0000000000067308 */ /* 0x0002a20000002400 */
[----:B------:R-:W-:Y:S02]  /*9ab0*/  FSEL R113, R132, -INF , !P0 ;  /* 0xff80000084717808 */ /* 0x000fe40004000000 */
[----:B------:R-:W-:-:S02]  /*9ac0*/  LOP3.LUT P3, RZ, R2, 0x1, RZ, 0xc0, !PT ;  /* 0x0000000102ff7812 */ /* 0x000fc4000786c0ff */
[----:B------:R-:W-:Y:S02]  /*9ad0*/  ISETP.GE.AND P0, PT, R14, R9, PT ;  /* 0x000000090e00720c */ /* 0x000fe40003f06270 */
[----:B------:R-:W-:Y:S02]  /*9ae0*/  FSEL R103, R174, -INF , !P5 ;  /* 0xff800000ae677808 */ /* 0x000fe40006800000 */
[----:B------:R-:W-:Y:S02]  /*9af0*/  LOP3.LUT R2, R2, 0xfffffffd, RZ, 0xc0, !PT ;  /* 0xfffffffd02027812 */ /* 0x000fe400078ec0ff */
[C---:B------:R-:W-:Y:S02]  /*9b00*/  FSETP.NEU.FTZ.AND P5, PT, R115.reuse, -INF , PT ;  /* 0xff8000007300780b */ /* 0x040fe40003fbd000 */
[----:B------:R-:W-:Y:S02]  /*9b10*/  @P1 LOP3.LUT R2, R2, 0x2, RZ, 0xfc, !PT ;  /* 0x0000000202021812 */ /* 0x000fe400078efcff */
[----:B------:R-:W-:Y:S01]  /*9b20*/  FSEL R246, R102, -INF , !P2 ;  /* 0xff80000066f67808 */ /* 0x000fe20005000000 */
[----:B-1----:R-:W-:Y:S01]  /*9b30*/  FMUL.FTZ R0, R115, UR6 ;  /* 0x0000000673007c20 */ /* 0x002fe20008410000 */
[----:B------:R-:W-:-:S02]  /*9b40*/  LOP3.LUT R2, R2, 0xfffffffe, RZ, 0xc0, !PT ;  /* 0xfffffffe02027812 */ /* 0x000fc400078ec0ff */
[----:B------:R-:W-:Y:S02]  /*9b50*/  FSEL R102, R228, -INF , !P3 ;  /* 0xff800000e4667808 */ /* 0x000fe40005800000 */
[----:B------:R-:W-:Y:S02]  /*9b60*/  FSEL R0, R0, RZ, P5 ;  /* 0x000000ff00007208 */ /* 0x000fe40002800000 */
[-C--:B------:R-:W-:Y:S02]  /*9b70*/  ISETP.GE.AND P5, PT, R12, R8.reuse, PT ;  /* 0x000000080c00720c */ /* 0x080fe40003fa6270 */
[-C--:B------:R-:W-:Y:S01]  /*9b80*/  ISETP.GE.AND P3, PT, R10, R8.reuse, PT ;  /* 0x000000080a00720c */ /* 0x080fe20003f66270 */
[--C-:B------:R-:W-:Y:S01]  /*9b90*/  FFMA.FTZ R3, R20, UR6, -R0.reuse ;  /* 0x0000000614037c23 */ /* 0x100fe20008010800 */
[----:B------:R-:W-:Y:S02]  /*9ba0*/  FSEL R108, R229, -INF , !P5 ;  /* 0xff800000e56c7808 */ /* 0x000fe40006800000 */
[----:B------:R-:W-:Y:S01]  /*9bb0*/  ISETP.GE.AND P5, PT, R5, R8, PT ;  /* 0x000000080500720c */ /* 0x000fe20003fa6270 */
[----:B------:R1:W-:Y:S01]  /*9bc0*/  MUFU.EX2 R247, R3 ;  /* 0x0000000300f77308 */ /* 0x0003e20000000800 */
[----:B------:R-:W-:Y:S01]  /*9bd0*/  @P0 LOP3.LUT R2, R2, 0x1, RZ, 0xfc, !PT ;  /* 0x0000000102020812 */ /* 0x000fe200078efcff */
[----:B------:R-:W-:Y:S01]  /*9be0*/  FFMA.FTZ R5, R85, UR6, -R0 ;  /* 0x0000000655057c23 */ /* 0x000fe20008010800 */
[----:B------:R-:W-:-:S02]  /*9bf0*/  FSEL R106, R134, -INF , !P3 ;  /* 0xff800000866a7808 */ /* 0x000fc40005800000 */
[----:B------:R-:W-:Y:S02]  /*9c00*/  FSEL R105, R223, -INF , !P5 ;  /* 0xff800000df697808 */ /* 0x000fe40006800000 */
[C---:B------:R-:W-:Y:S02]  /*9c10*/  LOP3.LUT P3, RZ, R2.reuse, 0x1, RZ, 0xc0, !PT ;  /* 0x0000000102ff7812 */ /* 0x040fe4000786c0ff */
[----:B------:R-:W-:Y:S01]  /*9c20*/  LOP3.LUT P5, RZ, R2, 0x2, RZ, 0xc0, !PT ;  /* 0x0000000202ff7812 */ /* 0x000fe200078ac0ff */
[--C-:B------:R-:W-:Y:S01]  /*9c30*/  FFMA.FTZ R2, R29, UR6, -R0.reuse ;  /* 0x000000061d027c23 */ /* 0x100fe20008010800 */
[-C--:B------:R-:W-:Y:S01]  /*9c40*/  ISETP.GE.AND P2, PT, R11, R8.reuse, PT ;  /* 0x000000080b00720c */ /* 0x080fe20003f46270 */
[--C-:B------:R-:W-:Y:S01]  /*9c50*/  FFMA.FTZ R11, R81, UR6, -R0.reuse ;  /* 0x00000006510b7c23 */ /* 0x100fe20008010800 */
[-C--:B------:R-:W-:Y:S01]  /*9c60*/  ISETP.GE.AND P1, PT, R4, R8.reuse, PT ;  /* 0x000000080400720c */ /* 0x080fe20003f26270 */
[----:B------:R3:W-:Y:S01]  /*9c70*/  MUFU.EX2 R196, R2 ;  /* 0x0000000200c47308 */ /* 0x0007e20000000800 */
[----:B------:R-:W-:Y:S01]  /*9c80*/  FSEL R107, R133, -INF , !P2 ;  /* 0xff800000856b7808 */ /* 0x000fe20005000000 */
[----:B-1----:R-:W-:Y:S01]  /*9c90*/  FFMA.FTZ R3, R21, UR6, -R0 ;  /* 0x0000000615037c23 */ /* 0x002fe20008010800 */
[----:B------:R-:W-:-:S02]  /*9ca0*/  ISETP.GE.AND P2, PT, R14, R8, PT ;  /* 0x000000080e00720c */ /* 0x000fc40003f46270 */
[----:B--2---:R-:W-:-:S03]  /*9cb0*/  FSEL R241, R6, -INF , !P4 ;  /* 0xff80000006f17808 */ /* 0x004fc60006000000 */
[----:B------:R1:W-:Y:S01]  /*9cc0*/  MUFU.EX2 R127, R3 ;  /* 0x00000003007f7308 */ /* 0x0003e20000000800 */
[----:B------:R-:W-:Y:S02]  /*9cd0*/  FSEL R109, R222, -INF , !P2 ;  /* 0xff800000de6d7808 */ /* 0x000fe40005000000 */
[-C--:B------:R-:W-:Y:S02]  /*9ce0*/  ISETP.GE.AND P2, PT, R4, R9.reuse, PT ;  /* 0x000000090400720c */ /* 0x080fe40003f46270 */
[----:B------:R-:W-:Y:S02]  /*9cf0*/  ISETP.GE.AND P0, PT, R13, R8, PT ;  /* 0x000000080d00720c */ /* 0x000fe40003f06270 */
[----:B------:R-:W-:Y:S01]  /*9d00*/  ISETP.GE.AND P4, PT, R10, R9, PT ;  /* 0x000000090a00720c */ /* 0x000fe20003f86270 */
[----:B------:R-:W-:Y:S01]  /*9d10*/  FFMA.FTZ R10, R79, UR6, -R0 ;  /* 0x000000064f0a7c23 */ /* 0x000fe20008010800 */
[----:B---3--:R-:W-:Y:S02]  /*9d20*/  FMNMX.FTZ R2, R38, R19, !PT ;  /* 0x0000001326027209 */ /* 0x008fe40007810000 */
        /* <DEDUP_REMOVED lines=8> */
[----:B------:R-:W-:-:S02]  /*9db0*/  FSEL R15, R238, -INF , !P0 ;  /* 0xff800000ee0f7808 */ /* 0x000fc40004000000 */
[----:B------:R-:W-:Y:S02]  /*9dc0*/  FMNMX.FTZ R2, R30, R2, !PT ;  /* 0x000000021e027209 */ /* 0x000fe40007810000 */
[----:B------:R-:W-:Y:S01]  /*9dd0*/  ISETP.GE.AND P4, PT, R13, R9, PT ;  /* 0x000000090d00720c */ /* 0x000fe20003f86270 */
[----:B------:R-:W-:Y:S01]  /*9de0*/  FFMA.FTZ R13, R80, UR6, -R0 ;  /* 0x00000006500d7c23 */ /* 0x000fe20008010800 */
[----:B------:R-:W-:Y:S02]  /*9df0*/  FMNMX.FTZ R2, R35, R2, !PT ;  /* 0x0000000223027209 */ /* 0x000fe40007810000 */
[----:B------:R-:W-:Y:S02]  /*9e00*/  ISETP.GE.AND P0, PT, R33, R8, PT ;  /* 0x000000082100720c */ /* 0x000fe40003f06270 */
[----:B------:R-:W-:Y:S02]  /*9e10*/  FMNMX.FTZ R2, R49, R2, !PT ;  /* 0x0000000231027209 */ /* 0x000fe40007810000 */
[----:B------:R-:W-:-:S02]  /*9e20*/  FSEL R111, R227, -INF , !P6 ;  /* 0xff800000e36f7808 */ /* 0x000fc40007000000 */
        /* <DEDUP_REMOVED lines=8> */
[----:B------:R-:W-:Y:S01]  /*9eb0*/  FMNMX.FTZ R2, R87, R2, !PT ;  /* 0x0000000257027209 */ /* 0x000fe20007810000 */
[----:B------:R-:W-:Y:S01]  /*9ec0*/  MUFU.EX2 R177, R11 ;  /* 0x0000000b00b17308 */ /* 0x000fe20000000800 */
[----:B------:R-:W-:Y:S02]  /*9ed0*/  ISETP.GE.AND P0, PT, R41, R8, PT ;  /* 0x000000082900720c */ /* 0x000fe40003f06270 */
[----:B------:R-:W-:Y:S02]  /*9ee0*/  FMNMX.FTZ R2, R88, R2, !PT ;  /* 0x0000000258027209 */ /* 0x000fe40007810000 */
[----:B------:R-:W-:Y:S02]  /*9ef0*/  FSEL R16, R178, -INF , !P1 ;  /* 0xff800000b2107808 */ /* 0x000fe40004800000 */
[----:B------:R-:W-:Y:S01]  /*9f00*/  FMNMX.FTZ R2, R89, R2, !PT ;  /* 0x0000000259027209 */ /* 0x000fe20007810000 */
[----:B------:R-:W-:Y:S01]  /*9f10*/  MUFU.EX2 R178, R13 ;  /* 0x0000000d00b27308 */ /* 0x000fe20000000800 */
[----:B-1----:R-:W-:Y:S01]  /*9f20*/  FFMA.FTZ R3, R26, UR6, -R0 ;  /* 0x000000061a037c23 */ /* 0x002fe20008010800 */
[----:B------:R-:W-:-:S02]  /*9f30*/  FSEL R26, R173, -INF , !P0 ;  /* 0xff800000ad1a7808 */ /* 0x000fc40004000000 */
[----:B------:R-:W-:Y:S02]  /*9f40*/  FMNMX.FTZ R2, R90, R2, !PT ;  /* 0x000000025a027209 */ /* 0x000fe40007810000 */
[----:B------:R-:W-:Y:S02]  /*9f50*/  ISETP.GE.AND P0, PT, R45, R8, PT ;  /* 0x000000082d00720c */ /* 0x000fe40003f06270 */
        /* <DEDUP_REMOVED lines=27> */
[----:B------:R-:W-:-:S02]  /*a110*/  ISETP.GE.AND P0, PT, R47, R8, PT ;  /* 0x000000082f00720c */ /* 0x000fc40003f06270 */
[----:B------:R-:W-:Y:S02]  /*a120*/  FMNMX.FTZ R2, R103, R2, !PT ;  /* 0x0000000267027209 */ /* 0x000fe40007810000 */
[----:B------:R-:W-:Y:S02]  /*a130*/  FSEL R13, R220, -INF , !P1 ;  /* 0xff800000dc0d7808 */ /* 0x000fe40004800000 */
        /* <DEDUP_REMOVED lines=13> */
[-C--:B------:R-:W-:Y:S02]  /*a210*/  ISETP.GE.AND P4, PT, R34, R9.reuse, PT ;  /* 0x000000092200720c */ /* 0x080fe40003f86270 */
[----:B------:R-:W-:Y:S01]  /*a220*/  ISETP.GE.AND P2, PT, R43, R9, PT ;  /* 0x000000092b00720c */ /* 0x000fe20003f46270 */
[----:B------:R-:W2:Y:S01]  /*a230*/  SHFL.BFLY PT, R6, R2, 0x2, 0x1f ;  /* 0x0c401f0002067f89 */ /* 0x000ea200000e0000 */
[--C-:B-1----:R-:W-:Y:S01]  /*a240*/  FFMA.FTZ R3, R50, UR6, -R0.reuse ;  /* 0x0000000632037c23 */ /* 0x102fe20008010800 */
[----:B------:R-:W-:Y:S02]  /*a250*/  FSEL R50, R129, -INF , !P1 ;  /* 0xff80000081327808 */ /* 0x000fe40004800000 */
[----:B------:R-:W-:Y:S01]  /*a260*/  ISETP.GE.AND P1, PT, R52, R8, PT ;  /* 0x000000083400720c */ /* 0x000fe20003f26270 */
[----:B------:R1:W-:Y:S02]  /*a270*/  MUFU.EX2 R175, R3 ;  /* 0x0000000300af7308 */ /* 0x0003e40000000800 */
[----:B-1----:R-:W-:Y:S01]  /*a280*/  FFMA.FTZ R3, R62, UR6, -R0 ;  /* 0x000000063e037c23 */ /* 0x002fe20008010800 */
[----:B------:R-:W-:Y:S01]  /*a290*/  MOV R62, R215 ;  /* 0x000000d7003e7202 */ /* 0x000fe20000000f00 */
[----:B------:R-:W-:Y:S01]  /*a2a0*/  IMAD.MOV.U32 R215, RZ, RZ, R219 ;  /* 0x000000ffffd77224 */ /* 0x000fe200078e00db */
[----:B------:R-:W-:-:S03]  /*a2b0*/  MOV R219, R230 ;  /* 0x000000e600db7202 */ /* 0x000fc60000000f00 */
[----:B------:R1:W-:Y:S02]  /*a2c0*/  MUFU.EX2 R180, R3 ;  /* 0x0000000300b47308 */ /* 0x0003e40000000800 */
[----:B-1----:R-:W-:-:S06]  /*a2d0*/  FFMA.FTZ R3, R65, UR6, -R0 ;  /* 0x0000000641037c23 */ /* 0x002fcc0008010800 */
[----:B------:R1:W-:Y:S02]  /*a2e0*/  MUFU.EX2 R181, R3 ;  /* 0x0000000300b57308 */ /* 0x0003e40000000800 */
[----:B-1----:R-:W-:-:S06]  /*a2f0*/  FFMA.FTZ R3, R66, UR6, -R0 ;  /* 0x0000000642037c23 */ /* 0x002fcc0008010800 */
[----:B------:R1:W3:Y:S02]  /*a300*/  MUFU.EX2 R12, R3 ;  /* 0x00000003000c7308 */ /* 0x0002e40000000800 */
[----:B-1----:R-:W-:-:S06]  /*a310*/  FFMA.FTZ R3, R67, UR6, -R0 ;  /* 0x0000000643037c23 */ /* 0x002fcc0008010800 */
[----:B------:R1:W-:Y:S02]  /*a320*/  MUFU.EX2 R132, R3 ;  /* 0x0000000300847308 */ /* 0x0003e40000000800 */
[----:B-1----:R-:W-:Y:S01]  /*a330*/  FFMA.FTZ R3, R68, UR6, -R0 ;  /* 0x0000000644037c23 */ /* 0x002fe20008010800 */
[----:B------:R-:W-:Y:S02]  /*a340*/  FSEL R68, R217, -INF , !P0 ;  /* 0xff800000d9447808 */ /* 0x000fe40004000000 */
[----:B------:R-:W-:-:S03]  /*a350*/  ISETP.GE.AND P0, PT, R61, R8, PT ;  /* 0x000000083d00720c */ /* 0x000fc60003f06270 */
[----:B------:R1:W-:Y:S02]  /*a360*/  MUFU.EX2 R4, R3 ;  /* 0x0000000300047308 */ /* 0x0003e40000000800 */
[----:B-1----:R-:W-:Y:S01]  /*a370*/  FFMA.FTZ R3, R69, UR6, -R0 ;  /* 0x0000000645037c23 */ /* 0x002fe20008010800 */
[----:B---3--:R-:W-:Y:S02]  /*a380*/  IMAD.MOV.U32 R69, RZ, RZ, R12 ;  /* 0x000000ffff457224 */ /* 0x008fe400078e000c */
[----:B------:R-:W-:-:S03]  /*a390*/  FFMA.FTZ R12, R76, UR6, -R0 ;  /* 0x000000064c0c7c23 */ /* 0x000fc60008010800 */
[----:B------:R1:W-:Y:S08]  /*a3a0*/  MUFU.EX2 R134, R3 ;  /* 0x0000000300867308 */ /* 0x0003f00000000800 */
[----:B------:R-:W-:Y:S01]  /*a3b0*/  MUFU.EX2 R12, R12 ;  /* 0x0000000c000c7308 */ /* 0x000fe20000000800 */
[----:B-1----:R-:W-:Y:S01]  /*a3c0*/  FFMA.FTZ R3, R70, UR6, -R0 ;  /* 0x0000000646037c23 */ /* 0x002fe20008010800 */
[----:B------:R-:W-:-:S02]  /*a3d0*/  FSEL R70, R216, -INF , !P1 ;  /* 0xff800000d8467808 */ /* 0x000fc40004800000 */
[----:B------:R-:W-:-:S04]  /*a3e0*/  ISETP.GE.AND P1, PT, R56, R8, PT ;  /* 0x000000083800720c */ /* 0x000fc80003f26270 */
[----:B------:R1:W3:Y:S01]  /*a3f0*/  MUFU.EX2 R7, R3 ;  /* 0x0000000300077308 */ /* 0x0002e20000000800 */
[----:B------:R-:W-:Y:S02]  /*a400*/  FSEL R81, R123, -INF , !P1 ;  /* 0xff8000007b517808 */ /* 0x000fe40004800000 */
[----:B------:R-:W-:-:S04]  /*a410*/  ISETP.GE.AND P1, PT, R55, R8, PT ;  /* 0x000000083700720c */ /* 0x000fc80003f26270 */
[----:B------:R-:W-:Y:S02]  /*a420*/  FSEL R116, R211, -INF , !P1 ;  /* 0xff800000d3747808 */ /* 0x000fe40004800000 */
[----:B------:R-:W-:Y:S01]  /*a430*/  ISETP.GE.AND P1, PT, R28, R9, PT ;  /* 0x000000091c00720c */ /* 0x000fe20003f26270 */
[--C-:B-1----:R-:W-:Y:S01]  /*a440*/  FFMA.FTZ R3, R71, UR6, -R0.reuse ;  /* 0x0000000647037c23 */ /* 0x102fe20008010800 */
[----:B---3--:R-:W-:Y:S01]  /*a450*/  MOV R79, R7 ;  /* 0x00000007004f7202 */ /* 0x008fe20000000f00 */
[--C-:B------:R-:W-:Y:S01]  /*a460*/  FFMA.FTZ R7, R78, UR6, -R0.reuse ;  /* 0x000000064e077c23 */ /* 0x100fe20008010800 */
[----:B------:R-:W-:Y:S01]  /*a470*/  IMAD.MOV.U32 R78, RZ, RZ, R117 ;  /* 0x000000ffff4e7224 */ /* 0x000fe200078e0075 */
[----:B------:R1:W-:Y:S08]  /*a480*/  MUFU.EX2 R65, R3 ;  /* 0x0000000300417308 */ /* 0x0003f00000000800 */
[----:B------:R-:W3:Y:S01]  /*a490*/  MUFU.EX2 R172, R7 ;  /* 0x0000000700ac7308 */ /* 0x000ee20000000800 */
[----:B-1----:R-:W-:Y:S01]  /*a4a0*/  FFMA.FTZ R3, R72, UR6, -R0 ;  /* 0x0000000648037c23 */ /* 0x002fe20008010800 */
[----:B------:R-:W-:-:S02]  /*a4b0*/  FSEL R72, R128, -INF , !P0 ;  /* 0xff80000080487808 */ /* 0x000fc40004000000 */
[----:B------:R-:W-:-:S04]  /*a4c0*/  ISETP.GE.AND P0, PT, R53, R8, PT ;  /* 0x000000083500720c */ /* 0x000fc80003f06270 */
[----:B------:R1:W-:Y:S01]  /*a4d0*/  MUFU.EX2 R67, R3 ;  /* 0x0000000300437308 */ /* 0x0003e20000000800 */
[----:B------:R-:W-:Y:S01]  /*a4e0*/  FSEL R85, R212, -INF , !P0 ;  /* 0xff800000d4557808 */ /* 0x000fe20004000000 */
[----:B---3--:R-:W-:Y:S01]  /*a4f0*/  IMAD.MOV.U32 R237, RZ, RZ, R172 ;  /* 0x000000ffffed7224 */ /* 0x008fe200078e00ac */
[-C--:B------:R-:W-:Y:S02]  /*a500*/  ISETP.GE.AND P0, PT, R54, R8.reuse, PT ;  /* 0x000000083600720c */ /* 0x080fe40003f06270 */
[----:B------:R-:W-:Y:S01]  /*a510*/  FSEL R7, R214, -INF , !P5 ;  /* 0xff800000d6077808 */ /* 0x000fe20006800000 */
[----:B------:R-:W-:Y:S01]  /*a520*/  IMAD.MOV.U32 R214, RZ, RZ, R219 ;  /* 0x000000ffffd67224 */ /* 0x000fe200078e00db */
[----:B------:R-:W-:Y:S02]  /*a530*/  FSEL R117, R122, -INF , !P0 ;  /* 0xff8000007a757808 */ /* 0x000fe40004000000 */
[----:B------:R-:W-:Y:S02]  /*a540*/  ISETP.GE.AND P0, PT, R60, R8, PT ;  /* 0x000000083c00720c */ /* 0x000fe40003f06270 */
[----:B------:R-:W-:Y:S01]  /*a550*/  ISETP.GE.AND P5, PT, R42, R9, PT ;  /* 0x000000092a00720c */ /* 0x000fe20003fa6270 */
[----:B-1----:R-:W-:-:S04]  /*a560*/  FFMA.FTZ R3, R73, UR6, -R0 ;  /* 0x0000000649037c23 */ /* 0x002fc80008010800 */
[----:B------:R1:W-:Y:S02]  /*a570*/  MUFU.EX2 R71, R3 ;  /* 0x0000000300477308 */ /* 0x0003e40000000800 */
[----:B-1----:R-:W-:Y:S01]  /*a580*/  FFMA.FTZ R3, R75, UR6, -R0 ;  /* 0x000000064b037c23 */ /* 0x002fe20008010800 */
[----:B------:R-:W-:Y:S02]  /*a590*/  IMAD.MOV.U32 R75, RZ, RZ, R4 ;  /* 0x000000ffff4b7224 */ /* 0x000fe400078e0004 */
[----:B------:R-:W-:-:S03]  /*a5a0*/  FFMA.FTZ R4, R82, UR6, -R0 ;  /* 0x0000000652047c23 */ /* 0x000fc60008010800 */
[----:B------:R1:W3:Y:S02]  /*a5b0*/  MUFU.EX2 R73, R3 ;  /* 0x0000000300497308 */ /* 0x0002e40000000800 */
[----:B-1----:R-:W-:Y:S01]  /*a5c0*/  FFMA.FTZ R3, R83, UR6, -R0 ;  /* 0x0000000653037c23 */ /* 0x002fe20008010800 */
[----:B---3--:R-:W-:-:S05]  /*a5d0*/  IMAD.MOV.U32 R123, RZ, RZ, R73 ;  /* 0x000000ffff7b7224 */ /* 0x008fca00078e0049 */
[----:B------:R1:W-:Y:S08]  /*a5e0*/  MUFU.EX2 R83, R5 ;  /* 0x0000000500537308 */ /* 0x0003f00000000800 */
[----:B------:R3:W4:Y:S01]  /*a5f0*/  MUFU.EX2 R66, R3 ;  /* 0x0000000300427308 */ /* 0x0007220000000800 */
[----:B-1----:R-:W-:Y:S01]  /*a600*/  FFMA.FTZ R5, R77, UR6, -R0 ;  /* 0x000000064d057c23 */ /* 0x002fe20008010800 */
[----:B------:R-:W-:-:S06]  /*a610*/  IMAD.MOV.U32 R77, RZ, RZ, R231 ;  /* 0x000000ffff4d7224 */ /* 0x000fcc00078e00e7 */
[----:B------:R-:W-:Y:S01]  /*a620*/  MUFU.EX2 R130, R5 ;  /* 0x0000000500827308 */ /* 0x000fe20000000800 */
[----:B---3--:R-:W-:Y:S01]  /*a630*/  FFMA.FTZ R3, R86, UR6, -R0 ;  /* 0x0000000656037c23 */ /* 0x008fe20008010800 */
[----:B------:R-:W-:Y:S01]  /*a640*/  IMAD.MOV.U32 R86, RZ, RZ, R118 ;  /* 0x000000ffff567224 */ /* 0x000fe200078e0076 */
[----:B------:R-:W-:-:S05]  /*a650*/  FSEL R118, R121, -INF , !P0 ;  /* 0xff80000079767808 */ /* 0x000fca0004000000 */
[----:B------:R1:W-:Y:S01]  /*a660*/  MUFU.EX2 R133, R3 ;  /* 0x0000000300857308 */ /* 0x0003e20000000800 */
[----:B------:R-:W-:Y:S02]  /*a670*/  ISETP.GE.AND P0, PT, R59, R8, PT ;  /* 0x000000083b00720c */ /* 0x000fe40003f06270 */
[----:B------:R-:W-:Y:S01]  /*a680*/  MOV R76, R86 ;  /* 0x00000056004c7202 */ /* 0x000fe20000000f00 */
[----:B------:R-:W-:Y:S01]  /*a690*/  IMAD.MOV.U32 R86, RZ, RZ, R65 ;  /* 0x000000ffff567224 */ /* 0x000fe200078e0041 */
[----:B------:R-:W-:Y:S02]  /*a6a0*/  FSEL R121, R204, -INF , !P0 ;  /* 0xff800000cc797808 */ /* 0x000fe40004000000 */
[----:B------:R-:W-:Y:S01]  /*a6b0*/  ISETP.GE.AND P0, PT, R58, R8, PT ;  /* 0x000000083a00720c */ /* 0x000fe20003f06270 */
[----:B------:R-:W-:Y:S01]  /*a6c0*/  IMAD.MOV.U32 R179, RZ, RZ, R76 ;  /* 0x000000ffffb37224 */ /* 0x000fe200078e004c */
[----:B------:R-:W-:Y:S02]  /*a6d0*/  MOV R65, R218 ;  /* 0x000000da00417202 */ /* 0x000fe40000000f00 */
[----:B------:R-:W-:-:S02]  /*a6e0*/  FSEL R122, R205, -INF , !P0 ;  /* 0xff800000cd7a7808 */ /* 0x000fc40004000000 */
[----:B------:R-:W-:Y:S02]  /*a6f0*/  ISETP.GE.AND P0, PT, R57, R8, PT ;  /* 0x000000083900720c */ /* 0x000fe40003f06270 */
[----:B------:R-:W-:Y:S01]  /*a700*/  FSEL R65, R65, -INF , !P5 ;  /* 0xff80000041417808 */ /* 0x000fe20006800000 */
[----:B-1----:R-:W-:Y:S01]  /*a710*/  FFMA.FTZ R3, R74, UR6, -R0 ;  /* 0x000000064a037c23 */ /* 0x002fe20008010800 */
[----:B--2---:R-:W-:Y:S01]  /*a720*/  FMNMX.FTZ R0, R2, R6, !PT ;  /* 0x0000000602007209 */ /* 0x004fe20007810000 */
[----:B------:R1:W2:Y:S01]  /*a730*/  MUFU.EX2 R74, R4 ;  /* 0x00000004004a7308 */ /* 0x0002a20000000800 */
[----:B------:R-:W-:Y:S01]  /*a740*/  FSEL R131, R120, -INF , !P0 ;  /* 0xff80000078837808 */ /* 0x000fe20004000000 */
[----:B----4-:R-:W-:Y:S01]  /*a750*/  IMAD.MOV.U32 R120, RZ, RZ, R66 ;  /* 0x000000ffff787224 */ /* 0x010fe200078e0042 */
[----:B------:R-:W-:Y:S01]  /*a760*/  ISETP.GE.AND P0, PT, R63, R8, PT ;  /* 0x000000083f00720c */ /* 0x000fe20003f06270 */
[----:B------:R-:W3:Y:S01]  /*a770*/  SHFL.BFLY PT, R2, R0, 0x1, 0x1f ;  /* 0x0c201f0000027f89 */ /* 0x000ee200000e0000 */
[----:B------:R-:W-:Y:S01]  /*a780*/  FSEL R8, R77, -INF , !P3 ;  /* 0xff8000004d087808 */ /* 0x000fe20005800000 */
[----:B------:R-:W-:Y:S01]  /*a790*/  IMAD.MOV.U32 R77, RZ, RZ, R79 ;  /* 0x000000ffff4d7224 */ /* 0x000fe200078e004f */
[----:B------:R-:W-:Y:S01]  /*a7a0*/  FSEL R238, R239, -INF , !P0 ;  /* 0xff800000efee7808 */ /* 0x000fe20004000000 */
[----:B------:R4:W5:Y:S01]  /*a7b0*/  MUFU.EX2 R80, R3 ;  /* 0x0000000300507308 */ /* 0x0009620000000800 */
[----:B------:R-:W-:Y:S01]  /*a7c0*/  IMAD.MOV.U32 R79, RZ, RZ, R75 ;  /* 0x000000ffff4f7224 */ /* 0x000fe200078e004b */
[-C--:B------:R-:W-:Y:S01]  /*a7d0*/  ISETP.GE.AND P0, PT, R31, R9.reuse, PT ;  /* 0x000000091f00720c */ /* 0x080fe20003f06270 */
[----:B------:R-:W-:Y:S01]  /*a7e0*/  IMAD.MOV.U32 R75, RZ, RZ, R215 ;  /* 0x000000ffff4b7224 */ /* 0x000fe200078e00d7 */
[-C--:B------:R-:W-:Y:S01]  /*a7f0*/  ISETP.GE.AND P3, PT, R33, R9.reuse, PT ;  /* 0x000000092100720c */ /* 0x080fe20003f66270 */
[----:B------:R-:W-:Y:S01]  /*a800*/  IMAD.MOV.U32 R6, RZ, RZ, R78 ;  /* 0x000000ffff067224 */ /* 0x000fe200078e004e */
[----:B------:R-:W-:Y:S01]  /*a810*/  FSEL R66, R252, -INF , !P2 ;  /* 0xff800000fc427808 */ /* 0x000fe20005000000 */
[----:B------:R-:W-:Y:S01]  /*a820*/  IMAD.MOV.U32 R176, RZ, RZ, R77 ;  /* 0x000000ffffb07224 */ /* 0x000fe200078e004d */
[----:B------:R-:W-:Y:S01]  /*a830*/  ISETP.GE.AND P5, PT, R46, R9, PT ;  /* 0x000000092e00720c */ /* 0x000fe20003fa6270 */
[----:B------:R-:W-:Y:S01]  /*a840*/  IMAD.MOV.U32 R239, RZ, RZ, R6 ;  /* 0x000000ffffef7224 */ /* 0x000fe200078e0006 */
[----:B-1----:R-:W-:Y:S01]  /*a850*/  FMNMX.FTZ R4, R36, R111, !PT ;  /* 0x0000006f24047209 */ /* 0x002fe20007810000 */
[----:B------:R-:W-:Y:S01]  /*a860*/  IMAD.MOV.U32 R46, RZ, RZ, R173 ;  /* 0x000000ffff2e7224 */ /* 0x000fe200078e00ad */
[----:B------:R-:W-:Y:S01]  /*a870*/  FSEL R73, R250, -INF , !P5 ;  /* 0xff800000fa497808 */ /* 0x000fe20006800000 */
[----:B------:R-:W-:Y:S01]  /*a880*/  IMAD.MOV.U32 R250, RZ, RZ, R198 ;  /* 0x000000fffffa7224 */ /* 0x000fe200078e00c6 */
[----:B--2---:R-:W-:-:S02]  /*a890*/  MOV R128, R74 ;  /* 0x0000004a00807202 */ /* 0x004fc40000000f00 */
[----:B------:R-:W-:Y:S01]  /*a8a0*/  ISETP.GE.AND P2, PT, R48, R9, PT ;  /* 0x000000093000720c */ /* 0x000fe20003f46270 */
[----:B------:R-:W-:Y:S01]  /*a8b0*/  IMAD.MOV.U32 R48, RZ, RZ, R175 ;  /* 0x000000ffff307224 */ /* 0x000fe200078e00af */
[----:B------:R-:W-:Y:S02]  /*a8c0*/  MOV R252, R176 ;  /* 0x000000b000fc7202 */ /* 0x000fe40000000f00 */
[----:B---3--:R-:W-:Y:S02]  /*a8d0*/  FMNMX.FTZ R82, R0, R2, !PT ;  /* 0x0000000200527209 */ /* 0x008fe40007810000 */
[----:B------:R-:W-:Y:S02]  /*a8e0*/  FMNMX.FTZ R2, R37, R102, !PT ;  /* 0x0000006625027209 */ /* 0x000fe40007810000 */
[C---:B------:R-:W-:Y:S01]  /*a8f0*/  FSETP.NEU.FTZ.AND P6, PT, R82.reuse, -INF , PT ;  /* 0xff8000005200780b */ /* 0x040fe20003fdd000 */
[----:B----4-:R-:W-:Y:S01]  /*a900*/  FMUL.FTZ R3, R82, UR6 ;  /* 0x0000000652037c20 */ /* 0x010fe20008410000 */
[----:B------:R-:W-:-:S02]  /*a910*/  FSEL R76, R206, -INF , !P2 ;  /* 0xff800000ce4c7808 */ /* 0x000fc40005000000 */
[----:B------:R-:W-:Y:S02]  /*a920*/  ISETP.GE.AND P2, PT, R58, R9, PT ;  /* 0x000000093a00720c */ /* 0x000fe40003f46270 */
[----:B------:R-:W-:-:S05]  /*a930*/  FSEL R3, R3, RZ, P6 ;  /* 0x000000ff03037208 */ /* 0x000fca0003000000 */
[----:B------:R-:W-:Y:S01]  /*a940*/  FFMA.FTZ R0, R19, UR6, -R3 ;  /* 0x0000000613007c23 */ /* 0x000fe20008010803 */
[----:B------:R-:W-:-:S03]  /*a950*/  IMAD.MOV.U32 R19, RZ, RZ, R71 ;  /* 0x000000ffff137224 */ /* 0x000fc600078e0047 */
[----:B------:R1:W-:Y:S02]  /*a960*/  MUFU.EX2 R202, R0 ;  /* 0x0000000000ca7308 */ /* 0x0003e40000000800 */
[----:B-1----:R-:W-:Y:S01]  /*a970*/  FFMA.FTZ R0, R23, UR6, -R3 ;  /* 0x0000000617007c23 */ /* 0x002fe20008010803 */
[----:B------:R-:W-:-:S05]  /*a980*/  IMAD.MOV.U32 R23, RZ, RZ, R69 ;  /* 0x000000ffff177224 */ /* 0x000fca00078e0045 */
[----:B------:R1:W-:Y:S01]  /*a990*/  MUFU.EX2 R204, R0 ;  /* 0x0000000000cc7308 */ /* 0x0003e20000000800 */
[----:B------:R-:W-:Y:S02]  /*a9a0*/  IMAD.MOV.U32 R43, RZ, RZ, R23 ;  /* 0x000000ffff2b7224 */ /* 0x000fe400078e0017 */
[----:B-1----:R-:W-:Y:S01]  /*a9b0*/  FFMA.FTZ R0, R25, UR6, -R3 ;  /* 0x0000000619007c23 */ /* 0x002fe20008010803 */
[----:B------:R-:W-:-:S04]  /*a9c0*/  MOV R25, R67 ;  /* 0x0000004300197202 */ /* 0x000fc80000000f00 */
[----:B------:R1:W-:Y:S01]  /*a9d0*/  MUFU.EX2 R205, R0 ;  /* 0x0000000000cd7308 */ /* 0x0003e20000000800 */
[----:B------:R-:W-:Y:S02]  /*a9e0*/  IMAD.MOV.U32 R42, RZ, RZ, R25 ;  /* 0x000000ffff2a7224 */ /* 0x000fe400078e0019 */
[----:B-1----:R-:W-:Y:S01]  /*a9f0*/  FFMA.FTZ R0, R18, UR6, -R3 ;  /* 0x0000000612007c23 */ /* 0x002fe20008010803 */
[----:B------:R-:W-:-:S04]  /*aa00*/  IMAD.MOV.U32 R18, RZ, RZ, R133 ;  /* 0x000000ffff127224 */ /* 0x000fc800078e0085 */
        /* <DEDUP_REMOVED lines=9> */
[----:B-1----:R-:W-:Y:S01]  /*aaa0*/  FFMA.FTZ R2, R35, UR6, -R3 ;  /* 0x0000000623027c23 */ /* 0x002fe20008010803 */
[----:B------:R-:W-:Y:S02]  /*aab0*/  IMAD.MOV.U32 R35, RZ, RZ, R126 ;  /* 0x000000ffff237224 */ /* 0x000fe400078e007e */
[----:B------:R-:W-:Y:S01]  /*aac0*/  FMNMX.FTZ R0, R16, R0, !PT ;  /* 0x0000000010007209 */ /* 0x000fe20007810000 */
[----:B------:R1:W-:Y:S03]  /*aad0*/  MUFU.EX2 R216, R2 ;  /* 0x0000000200d87308 */ /* 0x0003e60000000800 */
[----:B------:R-:W-:-:S04]  /*aae0*/  FMNMX.FTZ R0, R15, R0, !PT ;  /* 0x000000000f007209 */ /* 0x000fc80007810000 */
[----:B------:R-:W-:-:S04]  /*aaf0*/  FMNMX.FTZ R0, R20, R0, !PT ;  /* 0x0000000014007209 */ /* 0x000fc80007810000 */
[----:B------:R-:W-:-:S04]  /*ab00*/  FMNMX.FTZ R0, R24, R0, !PT ;  /* 0x0000000018007209 */ /* 0x000fc80007810000 */
[----:B------:R-:W-:Y:S01]  /*ab10*/  FMNMX.FTZ R0, R22, R0, !PT ;  /* 0x0000000016007209 */ /* 0x000fe20007810000 */
[----:B-1----:R-:W-:-:S03]  /*ab20*/  FFMA.FTZ R2, R49, UR6, -R3 ;  /* 0x0000000631027c23 */ /* 0x002fc60008010803 */
[----:B------:R-:W-:Y:S02]  /*ab30*/  FMNMX.FTZ R0, R21, R0, !PT ;  /* 0x0000000015007209 */ /* 0x000fe40007810000 */
[----:B------:R-:W-:Y:S01]  /*ab40*/  FSEL R49, R62, -INF , !P1 ;  /* 0xff8000003e317808 */ /* 0x000fe20004800000 */
[----:B------:R1:W-:Y:S01]  /*ab50*/  MUFU.EX2 R232, R2 ;  /* 0x0000000200e87308 */ /* 0x0003e20000000800 */
[----:B------:R-:W-:Y:S02]  /*ab60*/  FMNMX.FTZ R0, R27, R0, !PT ;  /* 0x000000001b007209 */ /* 0x000fe40007810000 */
[----:B------:R-:W-:Y:S02]  /*ab70*/  FSEL R62, R214, -INF , !P0 ;  /* 0xff800000d63e7808 */ /* 0x000fe40004000000 */
[----:B------:R-:W-:Y:S02]  /*ab80*/  FMNMX.FTZ R0, R26, R0, !PT ;  /* 0x000000001a007209 */ /* 0x000fe40007810000 */
[----:B------:R-:W-:-:S02]  /*ab90*/  ISETP.GE.AND P0, PT, R44, R9, PT ;  /* 0x000000092c00720c */ /* 0x000fc40003f06270 */
[----:B------:R-:W-:Y:S02]  /*aba0*/  FMNMX.FTZ R0, R29, R0, !PT ;  /* 0x000000001d007209 */ /* 0x000fe40007810000 */
[----:B------:R-:W-:Y:S02]  /*abb0*/  FSEL R44, R213, -INF , !P4 ;  /* 0xff800000d52c7808 */ /* 0x000fe40006000000 */
[----:B------:R-:W-:Y:S02]  /*abc0*/  FMNMX.FTZ R0, R32, R0, !PT ;  /* 0x0000000020007209 */ /* 0x000fe40007810000 */
[----:B------:R-:W-:Y:S01]  /*abd0*/  ISETP.GE.AND P1, PT, R41, R9, PT ;  /* 0x000000092900720c */ /* 0x000fe20003f26270 */
[----:B-1----:R-:W-:Y:S01]  /*abe0*/  FFMA.FTZ R2, R17, UR6, -R3 ;  /* 0x0000000611027c23 */ /* 0x002fe20008010803 */
[----:B------:R-:W-:Y:S02]  /*abf0*/  FMNMX.FTZ R0, R13, R0, !PT ;  /* 0x000000000d007209 */ /* 0x000fe40007810000 */
[----:B------:R-:W-:Y:S01]  /*ac00*/  FSEL R67, R234, -INF , !P1 ;  /* 0xff800000ea437808 */ /* 0x000fe20004800000 */
[----:B------:R1:W-:Y:S01]  /*ac10*/  MUFU.EX2 R231, R2 ;  /* 0x0000000200e77308 */ /* 0x0003e20000000800 */
[----:B------:R-:W-:-:S02]  /*ac20*/  FMNMX.FTZ R0, R40, R0, !PT ;  /* 0x0000000028007209 */ /* 0x000fc40007810000 */
[----:B------:R-:W-:Y:S01]  /*ac30*/  ISETP.GE.AND P4, PT, R45, R9, PT ;  /* 0x000000092d00720c */ /* 0x000fe20003f86270 */
[----:B------:R-:W-:Y:S01]  /*ac40*/  IMAD.MOV.U32 R45, RZ, RZ, R123 ;  /* 0x000000ffff2d7224 */ /* 0x000fe200078e007b */
[----:B------:R-:W-:Y:S01]  /*ac50*/  FMNMX.FTZ R0, R50, R0, !PT ;  /* 0x0000000032007209 */ /* 0x000fe20007810000 */
[----:B------:R-:W-:Y:S01]  /*ac60*/  IMAD.MOV.U32 R123, RZ, RZ, R75 ;  /* 0x000000ffff7b7224 */ /* 0x000fe200078e004b */
[----:B------:R-:W-:Y:S02]  /*ac70*/  FSEL R69, R210, -INF , !P0 ;  /* 0xff800000d2457808 */ /* 0x000fe40004000000 */
[----:B------:R-:W-:Y:S02]  /*ac80*/  FMNMX.FTZ R0, R68, R0, !PT ;  /* 0x0000000044007209 */ /* 0x000fe40007810000 */
[----:B------:R-:W-:Y:S02]  /*ac90*/  FSEL R71, R251, -INF , !P4 ;  /* 0xff800000fb477808 */ /* 0x000fe40006000000 */
[----:B------:R-:W-:-:S02]  /*aca0*/  FMNMX.FTZ R0, R70, R0, !PT ;  /* 0x0000000046007209 */ /* 0x000fc40007810000 */
[-C--:B------:R-:W-:Y:S01]  /*acb0*/  ISETP.GE.AND P0, PT, R51, R9.reuse, PT ;  /* 0x000000093300720c */ /* 0x080fe20003f06270 */
[----:B------:R-:W-:Y:S02]  /*acc0*/  IMAD.MOV.U32 R51, RZ, RZ, R180 ;  /* 0x000000ffff337224 */ /* 0x000fe400078e00b4 */
[----:B-1----:R-:W-:Y:S01]  /*acd0*/  FFMA.FTZ R2, R64, UR6, -R3 ;  /* 0x0000000640027c23 */ /* 0x002fe20008010803 */
[----:B------:R-:W-:Y:S02]  /*ace0*/  FMNMX.FTZ R0, R72, R0, !PT ;  /* 0x0000000048007209 */ /* 0x000fe40007810000 */
[----:B------:R-:W-:Y:S01]  /*acf0*/  FSEL R64, R235, -INF , !P3 ;  /* 0xff800000eb407808 */ /* 0x000fe20005800000 */
[----:B------:R1:W-:Y:S01]  /*ad00*/  MUFU.EX2 R230, R2 ;  /* 0x0000000200e67308 */ /* 0x0003e20000000800 */
[----:B------:R-:W-:Y:S02]  /*ad10*/  FMNMX.FTZ R0, R81, R0, !PT ;  /* 0x0000000051007209 */ /* 0x000fe40007810000 */
[----:B------:R-:W-:-:S02]  /*ad20*/  ISETP.GE.AND P3, PT, R47, R9, PT ;  /* 0x000000092f00720c */ /* 0x000fc40003f66270 */
[----:B------:R-:W-:Y:S02]  /*ad30*/  FMNMX.FTZ R0, R85, R0, !PT ;  /* 0x0000000055007209 */ /* 0x000fe40007810000 */
[----:B------:R-:W-:Y:S02]  /*ad40*/  FSEL R74, R209, -INF , !P3 ;  /* 0xff800000d14a7808 */ /* 0x000fe40005800000 */
[----:B------:R-:W-:Y:S02]  /*ad50*/  FMNMX.FTZ R0, R116, R0, !PT ;  /* 0x0000000074007209 */ /* 0x000fe40007810000 */
[----:B------:R-:W-:Y:S01]  /*ad60*/  ISETP.GE.AND P1, PT, R52, R9, PT ;  /* 0x000000093400720c */ /* 0x000fe20003f26270 */
[----:B------:R-:W-:Y:S01]  /*ad70*/  IMAD.MOV.U32 R52, RZ, RZ, R196 ;  /* 0x000000ffff347224 */ /* 0x000fe200078e00c4 */
[----:B------:R-:W-:Y:S02]  /*ad80*/  FMNMX.FTZ R0, R117, R0, !PT ;  /* 0x0000000075007209 */ /* 0x000fe40007810000 */
[----:B------:R-:W-:Y:S01]  /*ad90*/  FSEL R77, R248, -INF , !P0 ;  /* 0xff800000f84d7808 */ /* 0x000fe20004000000 */
[----:B-1----:R-:W-:Y:S01]  /*ada0*/  FFMA.FTZ R2, R84, UR6, -R3 ;  /* 0x0000000654027c23 */ /* 0x002fe20008010803 */
[----:B------:R-:W-:-:S02]  /*adb0*/  FMNMX.FTZ R0, R118, R0, !PT ;  /* 0x0000000076007209 */ /* 0x000fc40007810000 */
[-C--:B------:R-:W-:Y:S01]  /*adc0*/  ISETP.GE.AND P0, PT, R61, R9.reuse, PT ;  /* 0x000000093d00720c */ /* 0x080fe20003f06270 */
[----:B------:R1:W-:Y:S01]  /*add0*/  MUFU.EX2 R229, R2 ;  /* 0x0000000200e57308 */ /* 0x0003e20000000800 */
[----:B------:R-:W-:Y:S02]  /*ade0*/  FMNMX.FTZ R0, R121, R0, !PT ;  /* 0x0000000079007209 */ /* 0x000fe40007810000 */
[----:B------:R-:W-:Y:S02]  /*adf0*/  FSEL R84, R249, -INF , !P1 ;  /* 0xff800000f9547808 */ /* 0x000fe40004800000 */
[----:B------:R-:W-:Y:S02]  /*ae00*/  FMNMX.FTZ R0, R122, R0, !PT ;  /* 0x000000007a007209 */ /* 0x000fe40007810000 */
[----:B------:R-:W-:Y:S02]  /*ae10*/  ISETP.GE.AND P1, PT, R56, R9, PT ;  /* 0x000000093800720c */ /* 0x000fe40003f26270 */
[----:B------:R-:W-:-:S02]  /*ae20*/  FMNMX.FTZ R0, R131, R0, !PT ;  /* 0x0000000083007209 */ /* 0x000fc40007810000 */
[----:B------:R-:W-:Y:S02]  /*ae30*/  MOV R47, R174 ;  /* 0x000000ae002f7202 */ /* 0x000fe40000000f00 */
[----:B------:R-:W-:Y:S02]  /*ae40*/  FMNMX.FTZ R0, R238, R0, !PT ;  /* 0x00000000ee007209 */ /* 0x000fe40007810000 */
[----:B------:R-:W-:Y:S01]  /*ae50*/  MOV R251, R183 ;  /* 0x000000b700fb7202 */ /* 0x000fe20000000f00 */
[----:B-1----:R-:W-:Y:S02]  /*ae60*/  FFMA.FTZ R2, R87, UR6, -R3 ;  /* 0x0000000657027c23 */ /* 0x002fe40008010803 */
[----:B------:R-:W1:Y:S01]  /*ae70*/  SHFL.BFLY PT, R5, R0, 0x2, 0x1f ;  /* 0x0c401f0000057f89 */ /* 0x000e6200000e0000 */
[----:B------:R-:W-:Y:S01]  /*ae80*/  MOV R41, R19 ;  /* 0x0000001300297202 */ /* 0x000fe20000000f00 */
[----:B------:R2:W-:Y:S01]  /*ae90*/  MUFU.EX2 R228, R2 ;  /* 0x0000000200e47308 */ /* 0x0005e20000000800 */
[----:B------:R-:W-:-:S02]  /*aea0*/  FSETP.NEU.FTZ.AND P4, PT, R115, -INF , PT ;  /* 0xff8000007300780b */ /* 0x000fc40003f9d000 */
[----:B------:R-:W-:Y:S01]  /*aeb0*/  MOV R248, R170 ;  /* 0x000000aa00f87202 */ /* 0x000fe20000000f00 */
[----:B--2---:R-:W-:Y:S01]  /*aec0*/  FFMA.FTZ R2, R88, UR6, -R3 ;  /* 0x0000000658027c23 */ /* 0x004fe20008010803 */
[----:B------:R-:W-:-:S03]  /*aed0*/  IMAD.MOV.U32 R88, RZ, RZ, R86 ;  /* 0x000000ffff587224 */ /* 0x000fc600078e0056 */
[----:B------:R2:W-:Y:S01]  /*aee0*/  MUFU.EX2 R227, R2 ;  /* 0x0000000200e37308 */ /* 0x0005e20000000800 */
[----:B-1----:R-:W-:-:S05]  /*aef0*/  FMNMX.FTZ R0, R0, R5, !PT ;  /* 0x0000000500007209 */ /* 0x002fca0007810000 */
[----:B------:R-:W1:Y:S01]  /*af00*/  SHFL.BFLY PT, R5, R0, 0x1, 0x1f ;  /* 0x0c201f0000057f89 */ /* 0x000e6200000e0000 */
[----:B--2---:R-:W-:Y:S01]  /*af10*/  FFMA.FTZ R2, R89, UR6, -R3 ;  /* 0x0000000659027c23 */ /* 0x004fe20008010803 */
[----:B-----5:R-:W-:-:S03]  /*af20*/  IMAD.MOV.U32 R89, RZ, RZ, R80 ;  /* 0x000000ffff597224 */ /* 0x020fc600078e0050 */
[----:B------:R2:W-:Y:S01]  /*af30*/  MUFU.EX2 R226, R2 ;  /* 0x0000000200e27308 */ /* 0x0005e20000000800 */
[----:B-1----:R-:W-:Y:S01]  /*af40*/  FMNMX.FTZ R78, R0, R5, !PT ;  /* 0x00000005004e7209 */ /* 0x002fe20007810000 */
[----:B------:R-:W-:Y:S01]  /*af50*/  FFMA.FTZ R0, R125, UR6, -R3 ;  /* 0x000000067d007c23 */ /* 0x000fe20008010803 */
[----:B------:R-:W-:Y:S02]  /*af60*/  IMAD.MOV.U32 R125, RZ, RZ, R199 ;  /* 0x000000ffff7d7224 */ /* 0x000fe400078e00c7 */
[----:B------:R-:W-:-:S03]  /*af70*/  FSETP.NEU.FTZ.AND P3, PT, R78, -INF , PT ;  /* 0xff8000004e00780b */ /* 0x000fc60003f7d000 */
[----:B------:R-:W-:Y:S01]  /*af80*/  MUFU.EX2 R209, R0 ;  /* 0x0000000000d17308 */ /* 0x000fe20000000800 */
[----:B--2---:R-:W-:Y:S01]  /*af90*/  FFMA.FTZ R2, R90, UR6, -R3 ;  /* 0x000000065a027c23 */ /* 0x004fe20008010803 */
[----:B------:R-:W-:-:S06]  /*afa0*/  IMAD.MOV.U32 R90, RZ, RZ, R128 ;  /* 0x000000ffff5a7224 */ /* 0x000fcc00078e0080 */
[----:B------:R1:W-:Y:S02]  /*afb0*/  MUFU.EX2 R225, R2 ;  /* 0x0000000200e17308 */ /* 0x0003e40000000800 */
[----:B-1----:R-:W-:Y:S01]  /*afc0*/  FFMA.FTZ R2, R91, UR6, -R3 ;  /* 0x000000065b027c23 */ /* 0x002fe20008010803 */
[----:B------:R-:W-:-:S05]  /*afd0*/  IMAD.MOV.U32 R91, RZ, RZ, R12 ;  /* 0x000000ffff5b7224 */ /* 0x000fca00078e000c */
[----:B------:R1:W-:Y:S02]  /*afe0*/  MUFU.EX2 R224, R2 ;  /* 0x0000000200e07308 */ /* 0x0003e40000000800 */
[----:B-1----:R-:W-:Y:S01]  /*aff0*/  FFMA.FTZ R2, R92, UR6, -R3 ;  /* 0x000000065c027c23 */ /* 0x002fe20008010803 */
[----:B------:R-:W-:-:S05]  /*b000*/  MOV R92, R130 ;  /* 0x00000082005c7202 */ /* 0x000fca0000000f00 */
[----:B------:R1:W-:Y:S02]  /*b010*/  MUFU.EX2 R223, R2 ;  /* 0x0000000200df7308 */ /* 0x0003e40000000800 */
[----:B-1----:R-:W-:Y:S01]  /*b020*/  FFMA.FTZ R2, R93, UR6, -R3 ;  /* 0x000000065d027c23 */ /* 0x002fe20008010803 */
[----:B------:R-:W-:-:S05]  /*b030*/  IMAD.MOV.U32 R93, RZ, RZ, R179 ;  /* 0x000000ffff5d7224 */ /* 0x000fca00078e00b3 */
[----:B------:R1:W-:Y:S02]  /*b040*/  MUFU.EX2 R222, R2 ;  /* 0x0000000200de7308 */ /* 0x0003e40000000800 */
[----:B-1----:R-:W-:Y:S01]  /*b050*/  FFMA.FTZ R2, R94, UR6, -R3 ;  /* 0x000000065e027c23 */ /* 0x002fe20008010803 */
[----:B------:R-:W-:-:S05]  /*b060*/  IMAD.MOV.U32 R94, RZ, RZ, R178 ;  /* 0x000000ffff5e7224 */ /* 0x000fca00078e00b2 */
        /* <DEDUP_REMOVED lines=14> */
[----:B------:R-:W-:-:S03]  /*b150*/  MOV R98, R79 ;  /* 0x0000004f00627202 */ /* 0x000fc60000000f00 */
[----:B------:R1:W-:Y:S02]  /*b160*/  MUFU.EX2 R215, R4 ;  /* 0x0000000400d77308 */ /* 0x0003e40000000800 */
[----:B-1----:R-:W-:-:S06]  /*b170*/  FFMA.FTZ R4, R99, UR6, -R3 ;  /* 0x0000000663047c23 */ /* 0x002fcc0008010803 */
[----:B------:R1:W-:Y:S02]  /*b180*/  MUFU.EX2 R214, R4 ;  /* 0x0000000400d67308 */ /* 0x0003e40000000800 */
[----:B-1----:R-:W-:Y:S01]  /*b190*/  FMNMX.FTZ R4, R11, R2, !PT ;  /* 0x000000020b047209 */ /* 0x002fe20007810000 */
[----:B------:R-:W-:-:S03]  /*b1a0*/  FFMA.FTZ R2, R100, UR6, -R3 ;  /* 0x0000000664027c23 */ /* 0x000fc60008010803 */
[----:B------:R-:W-:Y:S02]  /*b1b0*/  FMNMX.FTZ R4, R49, R4, !PT ;  /* 0x0000000431047209 */ /* 0x000fe40007810000 */
[----:B------:R1:W-:Y:S02]  /*b1c0*/  MUFU.EX2 R213, R2 ;  /* 0x0000000200d57308 */ /* 0x0003e40000000800 */
[----:B-1----:R-:W-:Y:S01]  /*b1d0*/  FMNMX.FTZ R2, R62, R4, !PT ;  /* 0x000000043e027209 */ /* 0x002fe20007810000 */
[----:B------:R-:W-:Y:S01]  /*b1e0*/  FFMA.FTZ R4, R101, UR6, -R3 ;  /* 0x0000000665047c23 */ /* 0x000fe20008010803 */
[----:B------:R-:W-:Y:S02]  /*b1f0*/  IMAD.MOV.U32 R101, RZ, RZ, R177 ;  /* 0x000000ffff657224 */ /* 0x000fe400078e00b1 */
[----:B------:R-:W-:Y:S02]  /*b200*/  FMNMX.FTZ R2, R64, R2, !PT ;  /* 0x0000000240027209 */ /* 0x000fe40007810000 */
[----:B------:R1:W-:Y:S02]  /*b210*/  MUFU.EX2 R212, R4 ;  /* 0x0000000400d47308 */ /* 0x0003e40000000800 */
        /* <DEDUP_REMOVED lines=12> */
[----:B------:R-:W-:Y:S01]  /*b2e0*/  FMUL.FTZ R2, R78, UR6 ;  /* 0x000000064e027c20 */ /* 0x000fe20008410000 */
[-C--:B------:R-:W-:Y:S02]  /*b2f0*/  ISETP.GE.AND P0, PT, R54, R9.reuse, PT ;  /* 0x000000093600720c */ /* 0x080fe40003f06270 */
[----:B------:R-:W-:Y:S02]  /*b300*/  FMNMX.FTZ R0, R74, R0, !PT ;  /* 0x000000004a007209 */ /* 0x000fe40007810000 */
[----:B------:R-:W-:Y:S02]  /*b310*/  FSEL R2, R2, RZ, P3 ;  /* 0x000000ff02027208 */ /* 0x000fe40001800000 */
[----:B------:R-:W-:Y:S01]  /*b320*/  FMNMX.FTZ R0, R76, R0, !PT ;  /* 0x000000004c007209 */ /* 0x000fe20007810000 */
[----:B-1----:R-:W-:Y:S01]  /*b330*/  FFMA.FTZ R4, R104, UR6, -R3 ;  /* 0x0000000668047c23 */ /* 0x002fe20008010803 */
[----:B------:R-:W-:Y:S01]  /*b340*/  FSEL R100, R171, -INF , !P0 ;  /* 0xff800000ab647808 */ /* 0x000fe20004000000 */
[----:B------:R-:W-:Y:S01]  /*b350*/  FFMA.FTZ R5, R22, UR6, -R2 ;  /* 0x0000000616057c23 */ /* 0x000fe20008010802 */
[----:B------:R-:W-:Y:S01]  /*b360*/  FMNMX.FTZ R0, R77, R0, !PT ;  /* 0x000000004d007209 */ /* 0x000fe20007810000 */
[----:B------:R1:W-:Y:S01]  /*b370*/  MUFU.EX2 R210, R4 ;  /* 0x0000000400d27308 */ /* 0x0003e20000000800 */
[----:B------:R-:W-:Y:S01]  /*b380*/  ISETP.GE.AND P0, PT, R59, R9, PT ;  /* 0x000000093b00720c */ /* 0x000fe20003f06270 */
[----:B------:R-:W-:Y:S01]  /*b390*/  IMAD.MOV.U32 R104, RZ, RZ, R181 ;  /* 0x000000ffff687224 */ /* 0x000fe200078e00b5 */
[----:B------:R-:W-:-:S02]  /*b3a0*/  FMNMX.FTZ R0, R84, R0, !PT ;  /* 0x0000000054007209 */ /* 0x000fc40007810000 */
[----:B------:R-:W-:Y:S01]  /*b3b0*/  FSEL R95, R242, -INF , !P0 ;  /* 0xff800000f25f7808 */ /* 0x000fe20004000000 */
[----:B------:R-:W-:Y:S01]  /*b3c0*/  IMAD.MOV.U32 R242, RZ, RZ, R83 ;  /* 0x000000fffff27224 */ /* 0x000fe200078e0053 */
[----:B------:R-:W-:Y:S01]  /*b3d0*/  FMNMX.FTZ R0, R103, R0, !PT ;  /* 0x0000000067007209 */ /* 0x000fe20007810000 */
[----:B------:R-:W-:Y:S01]  /*b3e0*/  MUFU.EX2 R178, R5 ;  /* 0x0000000500b27308 */ /* 0x000fe20000000800 */
[----:B------:R-:W-:Y:S02]  /*b3f0*/  FSEL R83, R243, -INF , !P2 ;  /* 0xff800000f3537808 */ /* 0x000fe40005000000 */
[----:B------:R-:W-:Y:S02]  /*b400*/  ISETP.GE.AND P0, PT, R63, R9, PT ;  /* 0x000000093f00720c */ /* 0x000fe40003f06270 */
[----:B------:R-:W-:Y:S02]  /*b410*/  MOV R243, R18 ;  /* 0x0000001200f37202 */ /* 0x000fe40000000f00 */
[----:B------:R-:W-:Y:S01]  /*b420*/  FSEL R235, R119, -INF , !P0 ;  /* 0xff80000077eb7808 */ /* 0x000fe20004000000 */
[----:B-1----:R-:W-:Y:S01]  /*b430*/  FFMA.FTZ R4, R110, UR6, -R3 ;  /* 0x000000066e047c23 */ /* 0x002fe20008010803 */
[----:B------:R-:W-:-:S02]  /*b440*/  MOV R110, R127 ;  /* 0x0000007f006e7202 */ /* 0x000fc40000000f00 */
[----:B------:R-:W-:Y:S01]  /*b450*/  MOV R245, R98 ;  /* 0x0000006200f57202 */ /* 0x000fe20000000f00 */
        /* <DEDUP_REMOVED lines=15> */
[----:B------:R-:W-:Y:S01]  /*b550*/  FSEL R234, R240, -INF , !P1 ;  /* 0xff800000f0ea7808 */ /* 0x000fe20004800000 */
[----:B------:R-:W-:Y:S01]  /*b560*/  IMAD.MOV.U32 R240, RZ, RZ, R120 ;  /* 0x000000fffff07224 */ /* 0x000fe200078e0078 */
[----:B------:R-:W-:Y:S01]  /*b570*/  FMNMX.FTZ R0, R95, R0, !PT ;  /* 0x000000005f007209 */ /* 0x000fe20007810000 */
[----:B------:R1:W-:Y:S03]  /*b580*/  MUFU.EX2 R129, R4 ;  /* 0x0000000400817308 */ /* 0x0003e60000000800 */
[----:B------:R-:W-:-:S04]  /*b590*/  FMNMX.FTZ R0, R83, R0, !PT ;  /* 0x0000000053007209 */ /* 0x000fc80007810000 */
[----:B------:R-:W-:-:S04]  /*b5a0*/  FMNMX.FTZ R0, R234, R0, !PT ;  /* 0x00000000ea007209 */ /* 0x000fc80007810000 */
[----:B------:R-:W-:-:S05]  /*b5b0*/  FMNMX.FTZ R0, R235, R0, !PT ;  /* 0x00000000eb007209 */ /* 0x000fca0007810000 */
[----:B------:R-:W2:Y:S01]  /*b5c0*/  SHFL.BFLY PT, R6, R0, 0x2, 0x1f ;  /* 0x0c401f0000067f89 */ /* 0x000ea200000e0000 */
[----:B-1----:R-:W-:-:S04]  /*b5d0*/  FFMA.FTZ R4, R107, UR6, -R2 ;  /* 0x000000066b047c23 */ /* 0x002fc80008010802 */
[----:B------:R1:W-:Y:S02]  /*b5e0*/  MUFU.EX2 R133, R4 ;  /* 0x0000000400857308 */ /* 0x0003e40000000800 */
[----:B-1----:R-:W-:Y:S01]  /*b5f0*/  FFMA.FTZ R4, R106, UR6, -R2 ;  /* 0x000000066a047c23 */ /* 0x002fe20008010802 */
[----:B--2---:R-:W-:-:S05]  /*b600*/  FMNMX.FTZ R0, R0, R6, !PT ;  /* 0x0000000600007209 */ /* 0x004fca0007810000 */
[----:B------:R1:W-:Y:S01]  /*b610*/  MUFU.EX2 R171, R4 ;  /* 0x0000000400ab7308 */ /* 0x0003e20000000800 */
[----:B------:R-:W2:Y:S01]  /*b620*/  SHFL.BFLY PT, R5, R0, 0x1, 0x1f ;  /* 0x0c201f0000057f89 */ /* 0x000ea200000e0000 */
[----:B-1----:R-:W-:-:S06]  /*b630*/  FFMA.FTZ R4, R105, UR6, -R2 ;  /* 0x0000000669047c23 */ /* 0x002fcc0008010802 */
[----:B------:R1:W-:Y:S01]  /*b640*/  MUFU.EX2 R173, R4 ;  /* 0x0000000400ad7308 */ /* 0x0003e20000000800 */
[----:B--2---:R-:W-:Y:S01]  /*b650*/  FMNMX.FTZ R75, R0, R5, !PT ;  /* 0x00000005004b7209 */ /* 0x004fe20007810000 */
[----:B------:R-:W-:Y:S01]  /*b660*/  FFMA.FTZ R0, R13, UR6, -R2 ;  /* 0x000000060d007c23 */ /* 0x000fe20008010802 */
[----:B------:R-:W-:Y:S02]  /*b670*/  FSEL R5, R78, RZ, P3 ;  /* 0x000000ff4e057208 */ /* 0x000fe40001800000 */
[----:B------:R-:W-:-:S03]  /*b680*/  FSETP.NEU.FTZ.AND P0, PT, R75, -INF , PT ;  /* 0xff8000004b00780b */ /* 0x000fc60003f1d000 */
[----:B------:R2:W-:Y:S01]  /*b690*/  MUFU.EX2 R196, R0 ;  /* 0x0000000000c47308 */ /* 0x0005e20000000800 */
[----:B------:R-:W-:Y:S01]  /*b6a0*/  FADD.FTZ R5, R37, -R5 ;  /* 0x8000000525057221 */ /* 0x000fe20000010000 */
[----:B-1----:R-:W-:-:S03]  /*b6b0*/  FFMA.FTZ R4, R109, UR6, -R2 ;  /* 0x000000066d047c23 */ /* 0x002fc60008010802 */
[----:B------:R-:W-:-:S03]  /*b6c0*/  FMUL.FTZ R5, R5, UR6 ;  /* 0x0000000605057c20 */ /* 0x000fc60008410000 */
[----:B------:R1:W-:Y:S01]  /*b6d0*/  MUFU.EX2 R172, R4 ;  /* 0x0000000400ac7308 */ /* 0x0003e20000000800 */
[----:B--2---:R-:W-:-:S07]  /*b6e0*/  FMUL.FTZ R0, R75, UR6 ;  /* 0x000000064b007c20 */ /* 0x004fce0008410000 */
[----:B------:R2:W3:Y:S01]  /*b6f0*/  MUFU.EX2 R87, R5 ;  /* 0x0000000500577308 */ /* 0x0004e20000000800 */
[----:B------:R-:W-:Y:S01]  /*b700*/  FSEL R0, R0, RZ, P0 ;  /* 0x000000ff00007208 */ /* 0x000fe20000000000 */
[----:B-1----:R-:W-:-:S04]  /*b710*/  FFMA.FTZ R4, R14, UR6, -R2 ;  /* 0x000000060e047c23 */ /* 0x002fc80008010802 */
[----:B------:R-:W-:Y:S02]  /*b720*/  FFMA.FTZ R6, R7, UR6, -R0 ;  /* 0x0000000607067c23 */ /* 0x000fe40008010800 */
[----:B------:R1:W-:Y:S01]  /*b730*/  MUFU.EX2 R174, R4 ;  /* 0x0000000400ae7308 */ /* 0x0003e20000000800 */
[----:B--2---:R-:W-:Y:S01]  /*b740*/  FSEL R5, R115, RZ, P4 ;  /* 0x000000ff73057208 */ /* 0x004fe20002000000 */
[-C--:B---3--:R-:W-:Y:S01]  /*b750*/  FMUL.FTZ R156, R156, R87.reuse ;  /* 0x000000579c9c7220 */ /* 0x088fe20000410000 */
[-C--:B------:R-:W-:Y:S01]  /*b760*/  FMUL.FTZ R157, R157, R87.reuse ;  /* 0x000000579d9d7220 */ /* 0x080fe20000410000 */
[----:B------:R-:W-:-:S04]  /*b770*/  FMUL.FTZ R164, R164, R87 ;  /* 0x00000057a4a47220 */ /* 0x000fc80000410000 */
[----:B------:R2:W-:Y:S01]  /*b780*/  MUFU.EX2 R130, R6 ;  /* 0x0000000600827308 */ /* 0x0005e20000000800 */
[----:B------:R-:W-:Y:S01]  /*b790*/  FADD.FTZ R5, R39, -R5 ;  /* 0x8000000527057221 */ /* 0x000fe20000010000 */
[-C--:B------:R-:W-:Y:S01]  /*b7a0*/  FMUL.FTZ R165, R165, R87.reuse ;  /* 0x00000057a5a57220 */ /* 0x080fe20000410000 */
[-C--:B------:R-:W-:Y:S01]  /*b7b0*/  FMUL.FTZ R148, R148, R87.reuse ;  /* 0x0000005794947220 */ /* 0x080fe20000410000 */
[-C--:B------:R-:W-:Y:S01]  /*b7c0*/  FMUL.FTZ R149, R149, R87.reuse ;  /* 0x0000005795957220 */ /* 0x080fe20000410000 */
[----:B------:R-:W-:Y:S01]  /*b7d0*/  FMUL.FTZ R5, R5, UR6 ;  /* 0x0000000605057c20 */ /* 0x000fe20008410000 */
[-C--:B------:R-:W-:Y:S01]  /*b7e0*/  FMUL.FTZ R136, R136, R87.reuse ;  /* 0x0000005788887220 */ /* 0x080fe20000410000 */
[----:B------:R-:W-:Y:S01]  /*b7f0*/  FMUL.FTZ R137, R137, R87 ;  /* 0x0000005789897220 */ /* 0x000fe20000410000 */
[----:B-1----:R-:W-:Y:S01]  /*b800*/  FFMA.FTZ R4, R16, UR6, -R2 ;  /* 0x0000000610047c23 */ /* 0x002fe20008010802 */
[----:B------:R-:W1:Y:S01]  /*b810*/  MUFU.EX2 R80, R5 ;  /* 0x0000000500507308 */ /* 0x000e620000000800 */
[----:B------:R-:W3:Y:S01]  /*b820*/  LDSM.16.MT88.4 R16, [R185+0x4000] ;  /* 0x00400000b910783b */ /* 0x000ee20000004200 */
[----:B--2---:R-:W-:-:S06]  /*b830*/  FSEL R6, R82, RZ, P6 ;  /* 0x000000ff52067208 */ /* 0x004fcc0003000000 */
        /* <DEDUP_REMOVED lines=9> */
[--C-:B--2---:R-:W-:Y:S02]  /*b8d0*/  FFMA.FTZ R4, R15, UR6, -R2.reuse ;  /* 0x000000060f047c23 */ /* 0x104fe40008010802 */
[----:B------:R-:W1:Y:S02]  /*b8e0*/  LDSM.16.MT88.4 R12, [R184+0x4000] ;  /* 0x00400000b80c783b */ /* 0x000e640000004200 */
[----:B------:R2:W-:Y:S02]  /*b8f0*/  MUFU.EX2 R176, R4 ;  /* 0x0000000400b07308 */ /* 0x0005e40000000800 */
[----:B--2---:R-:W-:-:S06]  /*b900*/  FFMA.FTZ R4, R20, UR6, -R2 ;  /* 0x0000000614047c23 */ /* 0x004fcc0008010802 */
        /* <DEDUP_REMOVED lines=26> */
[----:B--2---:R-:W-:Y:S02]  /*bab0*/  FSEL R4, R75, RZ, P0 ;  /* 0x000000ff4b047208 */ /* 0x004fe40000000000 */
[----:B----4-:R-:W-:-:S03]  /*bac0*/  F2FP.BF16.F32.PACK_AB R7, R126, R120 ;  /* 0x000000787e07723e */ /* 0x010fc600000010ff */
[----:B------:R-:W-:-:S04]  /*bad0*/  FADD.FTZ R4, R36, -R4 ;  /* 0x8000000424047221 */ /* 0x000fc80000010000 */
[----:B------:R-:W-:-:S04]  /*bae0*/  FMUL.FTZ R4, R4, UR6 ;  /* 0x0000000604047c20 */ /* 0x000fc80008410000 */
[----:B------:R2:W4:Y:S02]  /*baf0*/  MUFU.EX2 R86, R4 ;  /* 0x0000000400567308 */ /* 0x0005240000000800 */
[----:B--2---:R-:W-:Y:S01]  /*bb00*/  FFMA.FTZ R4, R8, UR6, -R0 ;  /* 0x0000000608047c23 */ /* 0x004fe20008010800 */
[-C--:B----4-:R-:W-:Y:S01]  /*bb10*/  FMUL.FTZ R158, R158, R86.reuse ;  /* 0x000000569e9e7220 */ /* 0x090fe20000410000 */
[-C--:B------:R-:W-:Y:S01]  /*bb20*/  FMUL.FTZ R159, R159, R86.reuse ;  /* 0x000000569f9f7220 */ /* 0x080fe20000410000 */
[----:B------:R-:W-:-:S03]  /*bb30*/  FMUL.FTZ R166, R166, R86 ;  /* 0x00000056a6a67220 */ /* 0x000fc60000410000 */
[----:B------:R2:W-:Y:S01]  /*bb40*/  MUFU.EX2 R128, R4 ;  /* 0x0000000400807308 */ /* 0x0005e20000000800 */
[-C--:B------:R-:W-:Y:S01]  /*bb50*/  FMUL.FTZ R167, R167, R86.reuse ;  /* 0x00000056a7a77220 */ /* 0x080fe20000410000 */
[-C--:B------:R-:W-:Y:S01]  /*bb60*/  FMUL.FTZ R150, R150, R86.reuse ;  /* 0x0000005696967220 */ /* 0x080fe20000410000 */
[-C--:B------:R-:W-:Y:S01]  /*bb70*/  FMUL.FTZ R151, R151, R86.reuse ;  /* 0x0000005697977220 */ /* 0x080fe20000410000 */
[----:B------:R-:W-:Y:S01]  /*bb80*/  FFMA.FTZ R8, R10, UR6, -R0 ;  /* 0x000000060a087c23 */ /* 0x000fe20008010800 */
[-C--:B------:R-:W-:Y:S01]  /*bb90*/  FMUL.FTZ R138, R138, R86.reuse ;  /* 0x000000568a8a7220 */ /* 0x080fe20000410000 */
[----:B------:R-:W-:Y:S02]  /*bba0*/  FMUL.FTZ R139, R139, R86 ;  /* 0x000000568b8b7220 */ /* 0x000fe40000410000 */
[----:B------:R4:W-:Y:S01]  /*bbb0*/  MUFU.EX2 R127, R8 ;  /* 0x00000008007f7308 */ /* 0x0009e20000000800 */
[----:B--2---:R-:W-:Y:S01]  /*bbc0*/  FADD.FTZ R4, R38, -R6 ;  /* 0x8000000626047221 */ /* 0x004fe20000010000 */
[----:B------:R-:W-:Y:S01]  /*bbd0*/  F2FP.BF16.F32.PACK_AB R6, R171, R133 ;  /* 0x00000085ab06723e */ /* 0x000fe200000010ff */
[----:B------:R-:W-:Y:S02]  /*bbe0*/  LDSM.16.MT88.4 R36, [R185+0x4400] ;  /* 0x00440000b924783b */ /* 0x000fe40000004200 */
[----:B------:R-:W-:Y:S01]  /*bbf0*/  FMUL.FTZ R9, R4, UR6 ;  /* 0x0000000604097c20 */ /* 0x000fe20008410000 */
[----:B------:R-:W-:-:S03]  /*bc00*/  F2FP.BF16.F32.PACK_AB R4, R129, R236 ;  /* 0x000000ec8104723e */ /* 0x000fc600000010ff */
[----:B------:R2:W5:Y:S01]  /*bc10*/  MUFU.EX2 R79, R9 ;  /* 0x00000009004f7308 */ /* 0x0005620000000800 */
[----:B----4-:R-:W-:Y:S01]  /*bc20*/  FFMA.FTZ R8, R11, UR6, -R0 ;  /* 0x000000060b087c23 */ /* 0x010fe20008010800 */
[----:B------:R-:W-:Y:S02]  /*bc30*/  F2FP.BF16.F32.PACK_AB R11, R207, R205 ;  /* 0x000000cdcf0b723e */ /* 0x000fe400000010ff */
[C---:B---3--:R-:W-:Y:S06]  /*bc40*/  HMMA.16816.F32.BF16 R20, R4.reuse, R16, R156 ;  /* 0x000000100414723c */ /* 0x048fec000004189c */
[----:B-1----:R-:W-:Y:S01]  /*bc50*/  HMMA.16816.F32.BF16 R24, R4, R14, R148 ;  /* 0x0000000e0418723c */ /* 0x002fe20000041894 */
[----:B------:R-:W-:-:S02]  /*bc60*/  IMAD.MOV.U32 R156, RZ, RZ, R35 ;  /* 0x000000ffff9c7224 */ /* 0x000fc400078e0023 */
[----:B------:R-:W-:Y:S02]  /*bc70*/  IMAD.MOV.U32 R157, RZ, RZ, R47 ;  /* 0x000000ffff9d7224 */ /* 0x000fe400078e002f */
[----:B------:R-:W-:Y:S01]  /*bc80*/  IMAD.MOV.U32 R158, RZ, RZ, R48 ;  /* 0x000000ffff9e7224 */ /* 0x000fe200078e0030 */
[C---:B------:R-:W-:Y:S01]  /*bc90*/  HMMA.16816.F32.BF16 R32, R4.reuse, R18, R164 ;  /* 0x000000120420723c */ /* 0x040fe200000418a4 */
[----:B------:R-:W3:Y:S01]  /*bca0*/  LDL.LU R164, [R1+0x1c] ;  /* 0x00001c0001a47983 */ /* 0x000ee20000300800 */
[----:B------:R-:W-:Y:S01]  /*bcb0*/  IMAD.MOV.U32 R150, RZ, RZ, R52 ;  /* 0x000000ffff967224 */ /* 0x000fe200078e0034 */
[----:B------:R-:W-:Y:S01]  /*bcc0*/  MOV R148, R104 ;  /* 0x0000006800947202 */ /* 0x000fe20000000f00 */
[----:B------:R-:W-:Y:S01]  /*bcd0*/  IMAD.MOV.U32 R149, RZ, RZ, R251 ;  /* 0x000000ffff957224 */ /* 0x000fe200078e00fb */
[----:B------:R-:W4:Y:S01]  /*bce0*/  LDL.LU R165, [R1+0x20] ;  /* 0x0000200001a57983 */ /* 0x000f220000300800 */
[----:B------:R-:W-:Y:S01]  /*bcf0*/  IMAD.MOV.U32 R104, RZ, RZ, R41 ;  /* 0x000000ffff687224 */ /* 0x000fe200078e0029 */
[----:B------:R-:W-:Y:S01]  /*bd00*/  MOV R251, R43 ;  /* 0x0000002b00fb7202 */ /* 0x000fe20000000f00 */
[----:B------:R-:W-:Y:S01]  /*bd10*/  IMAD.MOV.U32 R52, RZ, RZ, R42 ;  /* 0x000000ffff347224 */ /* 0x000fe200078e002a */
[----:B------:R-:W-:Y:S01]  /*bd20*/  MOV R167, R125 ;  /* 0x0000007d00a77202 */ /* 0x000fe20000000f00 */
[----:B------:R-:W1:Y:S01]  /*bd30*/  LDSM.16.MT88.4 R40, [R184+0x4400] ;  /* 0x00440000b828783b */ /* 0x000e620000004200 */
[----:B------:R-:W-:Y:S01]  /*bd40*/  IMAD.MOV.U32 R166, RZ, RZ, R110 ;  /* 0x000000ffffa67224 */ /* 0x000fe200078e006e */
[-C--:B------:R-:W-:Y:S01]  /*bd50*/  HMMA.16816.F32.BF16 R28, R4, R12.reuse, R136 ;  /* 0x0000000c041c723c */ /* 0x080fe20000041888 */
[----:B------:R5:W5:Y:S01]  /*bd60*/  MUFU.EX2 R125, R8 ;  /* 0x00000008007d7308 */ /* 0x000b620000000800 */
[----:B--2---:R-:W-:Y:S01]  /*bd70*/  F2FP.BF16.F32.PACK_AB R9, R204, R202 ;  /* 0x000000cacc09723e */ /* 0x004fe200000010ff */
[-C--:B-----5:R-:W-:Y:S01]  /*bd80*/  FMUL.FTZ R142, R142, R79.reuse ;  /* 0x0000004f8e8e7220 */ /* 0x0a0fe20000410000 */
[----:B------:R-:W-:Y:S01]  /*bd90*/  F2FP.BF16.F32.PACK_AB R10, R167, R156 ;  /* 0x0000009ca70a723e */ /* 0x000fe200000010ff */
[-C--:B------:R-:W-:Y:S01]  /*bda0*/  FMUL.FTZ R143, R143, R79.reuse ;  /* 0x0000004f8f8f7220 */ /* 0x080fe20000410000 */
[-C--:B------:R-:W-:Y:S01]  /*bdb0*/  FMUL.FTZ R146, R146, R79.reuse ;  /* 0x0000004f92927220 */ /* 0x080fe20000410000 */
[-C--:B------:R-:W-:Y:S01]  /*bdc0*/  FMUL.FTZ R147, R147, R79.reuse ;  /* 0x0000004f93937220 */ /* 0x080fe20000410000 */
[-C--:B------:R-:W-:Y:S01]  /*bdd0*/  FMUL.FTZ R154, R154, R79.reuse ;  /* 0x0000004f9a9a7220 */ /* 0x080fe20000410000 */
[-C--:B------:R-:W-:Y:S01]  /*bde0*/  FMUL.FTZ R155, R155, R79.reuse ;  /* 0x0000004f9b9b7220 */ /* 0x080fe20000410000 */
[-C--:B------:R-:W-:Y:S01]  /*bdf0*/  FMUL.FTZ R162, R162, R79.reuse ;  /* 0x0000004fa2a27220 */ /* 0x080fe20000410000 */
[----:B------:R-:W-:Y:S01]  /*be00*/  FMUL.FTZ R163, R163, R79 ;  /* 0x0000004fa3a37220 */ /* 0x000fe20000410000 */
[----:B------:R-:W-:Y:S01]  /*be10*/  FFMA.FTZ R4, R68, UR6, -R2 ;  /* 0x0000000644047c23 */ /* 0x000fe20008010802 */
[----:B------:R-:W-:Y:S01]  /*be20*/  IMAD.MOV.U32 R110, RZ, RZ, R132 ;  /* 0x000000ffff6e7224 */ /* 0x000fe200078e0084 */
[----:B------:R-:W-:Y:S01]  /*be30*/  F2FP.BF16.F32.PACK_AB R5, R128, R130 ;  /* 0x000000828005723e */ /* 0x000fe200000010ff */
[----:B------:R-:W-:Y:S01]  /*be40*/  IMAD.MOV.U32 R151, RZ, RZ, R250 ;  /* 0x000000ffff977224 */ /* 0x000fe200078e00fa */
[----:B------:R2:W-:Y:S01]  /*be50*/  MUFU.EX2 R170, R4 ;  /* 0x0000000400aa7308 */ /* 0x0005e20000000800 */
[----:B------:R-:W-:Y:S01]  /*be60*/  IMAD.MOV.U32 R250, RZ, RZ, R134 ;  /* 0x000000fffffa7224 */ /* 0x000fe200078e0086 */
[----:B------:R-:W-:Y:S01]  /*be70*/  F2FP.BF16.F32.PACK_AB R8, R166, R247 ;  /* 0x000000f7a608723e */ /* 0x000fe200000010ff */
[----:B------:R-:W-:Y:S01]  /*be80*/  IMAD.MOV.U32 R159, RZ, RZ, R51 ;  /* 0x000000ffff9f7224 */ /* 0x000fe200078e0033 */
[----:B------:R-:W-:Y:S01]  /*be90*/  F2FP.BF16.F32.PACK_AB R6, R175, R174 ;  /* 0x000000aeaf06723e */ /* 0x000fe200000010ff */
[----:B------:R-:W-:Y:S01]  /*bea0*/  IMAD.MOV.U32 R51, RZ, RZ, R45 ;  /* 0x000000ffff337224 */ /* 0x000fe200078e002d */
[----:B------:R-:W-:Y:S01]  /*beb0*/  F2FP.BF16.F32.PACK_AB R7, R125, R127 ;  /* 0x0000007f7d07723e */ /* 0x000fe200000010ff */
[----:B------:R-:W-:Y:S01]  /*bec0*/  IMAD.MOV.U32 R249, RZ, RZ, R251 ;  /* 0x000000fffff97224 */ /* 0x000fe200078e00fb */
[----:B------:R-:W-:Y:S01]  /*bed0*/  MOV R48, R252 ;  /* 0x000000fc00307202 */ /* 0x000fe20000000f00 */
[----:B------:R-:W-:Y:S01]  /*bee0*/  HMMA.16816.F32.BF16 R140, R8, R12, R140 ;  /* 0x0000000c088c723c */ /* 0x000fe2000004188c */
[----:B------:R-:W-:Y:S01]  /*bef0*/  IMAD.MOV.U32 R252, RZ, RZ, R46 ;  /* 0x000000fffffc7224 */ /* 0x000fe200078e002e */
[----:B------:R-:W-:Y:S01]  /*bf00*/  MOV R61, R52 ;  /* 0x00000034003d7202 */ /* 0x000fe20000000f00 */
[----:B------:R-:W-:-:S02]  /*bf10*/  IMAD.MOV.U32 R108, RZ, RZ, R104 ;  /* 0x000000ffff6c7224 */ /* 0x000fc400078e0068 */
[----:B------:R-:W-:Y:S01]  /*bf20*/  IMAD.MOV.U32 R251, RZ, RZ, R48 ;  /* 0x000000fffffb7224 */ /* 0x000fe200078e0030 */
[C---:B------:R-:W-:Y:S01]  /*bf30*/  HMMA.16816.F32.BF16 R144, R8.reuse, R14, R144 ;  /* 0x0000000e0890723c */ /* 0x040fe20000041890 */
[----:B------:R-:W5:Y:S01]  /*bf40*/  LDSM.16.MT88.4 R12, [R185+0x4800] ;  /* 0x00480000b90c783b */ /* 0x000f620000004200 */
[--C-:B--2---:R-:W-:Y:S01]  /*bf50*/  FFMA.FTZ R4, R70, UR6, -R2.reuse ;  /* 0x0000000646047c23 */ /* 0x104fe20008010802 */
[----:B------:R-:W-:Y:S01]  /*bf60*/  IMAD.MOV.U32 R244, RZ, RZ, R251 ;  /* 0x000000fffff47224 */ /* 0x000fe200078e00fb */
[----:B------:R-:W-:Y:S01]  /*bf70*/  MOV R251, R237 ;  /* 0x000000ed00fb7202 */ /* 0x000fe20000000f00 */
[----:B------:R-:W-:Y:S01]  /*bf80*/  IMAD.MOV.U32 R237, RZ, RZ, R91 ;  /* 0x000000ffffed7224 */ /* 0x000fe200078e005b */
[C---:B------:R-:W-:Y:S01]  /*bf90*/  HMMA.16816.F32.BF16 R152, R8.reuse, R16, R152 ;  /* 0x000000100898723c */ /* 0x040fe20000041898 */
[----:B------:R2:W-:Y:S05]  /*bfa0*/  MUFU.EX2 R134, R4 ;  /* 0x0000000400867308 */ /* 0x0005ea0000000800 */
[----:B------:R-:W-:Y:S01]  /*bfb0*/  HMMA.16816.F32.BF16 R160, R8, R18, R160 ;  /* 0x0000001208a0723c */ /* 0x000fe200000418a0 */
[----:B------:R-:W5:Y:S06]  /*bfc0*/  LDSM.16.MT88.4 R16, [R184+0x4800] ;  /* 0x00480000b810783b */ /* 0x000f6c0000004200 */
[----:B------:R-:W-:Y:S01]  /*bfd0*/  FFMA.FTZ R8, R72, UR6, -R2 ;  /* 0x0000000648087c23 */ /* 0x000fe20008010802 */
[----:B------:R-:W-:-:S02]  /*bfe0*/  F2FP.BF16.F32.PACK_AB R9, R216, R217 ;  /* 0x000000d9d809723e */ /* 0x000fc400000010ff */
[----:B------:R-:W-:Y:S01]  /*bff0*/  F2FP.BF16.F32.PACK_AB R10, R157, R150 ;  /* 0x000000969d0a723e */ /* 0x000fe200000010ff */
[----:B------:R1:W-:Y:S01]  /*c000*/  MUFU.EX2 R132, R8 ;  /* 0x0000000800847308 */ /* 0x0003e20000000800 */
[----:B--2---:R-:W-:Y:S02]  /*c010*/  F2FP.BF16.F32.PACK_AB R4, R172, R173 ;  /* 0x000000adac04723e */ /* 0x004fe400000010ff */
[----:B------:R-:W-:-:S05]  /*c020*/  F2FP.BF16.F32.PACK_AB R11, R231, R232 ;  /* 0x000000e8e70b723e */ /* 0x000fca00000010ff */
[C---:B-1----:R-:W-:Y:S06]  /*c030*/  HMMA.16816.F32.BF16 R28, R4.reuse, R40, R28 ;  /* 0x00000028041c723c */ /* 0x042fec000004181c */
[----:B------:R-:W-:Y:S01]  /*c040*/  HMMA.16816.F32.BF16 R24, R4, R42, R24 ;  /* 0x0000002a0418723c */ /* 0x000fe20000041818 */
[----:B------:R-:W-:-:S05]  /*c050*/  FFMA.FTZ R8, R49, UR6, -R0 ;  /* 0x0000000631087c23 */ /* 0x000fca0008010800 */
[C---:B------:R-:W-:Y:S01]  /*c060*/  HMMA.16816.F32.BF16 R20, R4.reuse, R36, R20 ;  /* 0x000000240414723c */ /* 0x040fe20000041814 */
[----:B------:R1:W-:Y:S05]  /*c070*/  MUFU.EX2 R114, R8 ;  /* 0x0000000800727308 */ /* 0x0003ea0000000800 */
[----:B------:R-:W-:Y:S07]  /*c080*/  HMMA.16816.F32.BF16 R32, R4, R38, R32 ;  /* 0x000000260420723c */ /* 0x000fee0000041820 */
[----:B------:R-:W-:Y:S01]  /*c090*/  FFMA.FTZ R4, R44, UR6, -R0 ;  /* 0x000000062c047c23 */ /* 0x000fe20008010800 */
[----:B------:R-:W-:-:S03]  /*c0a0*/  F2FP.BF16.F32.PACK_AB R6, R178, R179 ;  /* 0x000000b3b206723e */ /* 0x000fc600000010ff */
[----:B------:R2:W-:Y:S01]  /*c0b0*/  MUFU.EX2 R112, R4 ;  /* 0x0000000400707308 */ /* 0x0005e20000000800 */
[----:B-1----:R-:W-:-:S07]  /*c0c0*/  FFMA.FTZ R8, R62, UR6, -R0 ;  /* 0x000000063e087c23 */ /* 0x002fce0008010800 */
[----:B------:R1:W5:Y:S01]  /*c0d0*/  MUFU.EX2 R113, R8 ;  /* 0x0000000800717308 */ /* 0x0003620000000800 */
[----:B--2---:R-:W-:-:S07]  /*c0e0*/  FFMA.FTZ R4, R81, UR6, -R2 ;  /* 0x0000000651047c23 */ /* 0x004fce0008010802 */
[----:B------:R2:W-:Y:S01]  /*c0f0*/  MUFU.EX2 R124, R4 ;  /* 0x00000004007c7308 */ /* 0x0005e20000000800 */
[----:B-1----:R-:W-:Y:S01]  /*c100*/  FFMA.FTZ R8, R64, UR6, -R0 ;  /* 0x0000000640087c23 */ /* 0x002fe20008010800 */
[----:B-----5:R-:W-:-:S06]  /*c110*/  F2FP.BF16.F32.PACK_AB R5, R113, R114 ;  /* 0x000000727105723e */ /* 0x020fcc00000010ff */
[----:B------:R1:W5:Y:S01]  /*c120*/  MUFU.EX2 R111, R8 ;  /* 0x00000008006f7308 */ /* 0x0003620000000800 */
[----:B--2---:R-:W-:Y:S01]  /*c130*/  FFMA.FTZ R4, R85, UR6, -R2 ;  /* 0x0000000655047c23 */ /* 0x004fe20008010802 */
[----:B------:R-:W-:Y:S01]  /*c140*/  FFMA.FTZ R85, R203, UR6, -R3 ;  /* 0x00000006cb557c23 */ /* 0x000fe20008010803 */
[----:B------:R-:W-:Y:S01]  /*c150*/  IMAD.MOV.U32 R203, RZ, RZ, R244 ;  /* 0x000000ffffcb7224 */ /* 0x000fe200078e00f4 */
[----:B-1----:R-:W-:Y:S02]  /*c160*/  F2FP.BF16.F32.PACK_AB R8, R151, R149 ;  /* 0x000000959708723e */ /* 0x002fe400000010ff */
[----:B-----5:R-:W-:-:S05]  /*c170*/  F2FP.BF16.F32.PACK_AB R7, R112, R111 ;  /* 0x0000006f7007723e */ /* 0x020fca00000010ff */
[C---:B------:R-:W-:Y:S06]  /*c180*/  HMMA.16816.F32.BF16 R44, R8.reuse, R36, R152 ;  /* 0x00000024082c723c */ /* 0x040fec0000041898 */
[C---:B------:R-:W-:Y:S01]  /*c190*/  HMMA.16816.F32.BF16 R140, R8.reuse, R40, R140 ;  /* 0x00000028088c723c */ /* 0x040fe2000004188c */
[----:B------:R-:W-:Y:S02]  /*c1a0*/  IMAD.MOV.U32 R153, RZ, RZ, R248 ;  /* 0x000000ffff997224 */ /* 0x000fe400078e00f8 */
[----:B------:R-:W-:Y:S02]  /*c1b0*/  IMAD.MOV.U32 R248, RZ, RZ, R88 ;  /* 0x000000fffff87224 */ /* 0x000fe400078e0058 */
[----:B------:R-:W-:Y:S01]  /*c1c0*/  IMAD.MOV.U32 R88, RZ, RZ, R123 ;  /* 0x000000ffff587224 */ /* 0x000fe200078e007b */
[----:B------:R-:W-:Y:S01]  /*c1d0*/  HMMA.16816.F32.BF16 R144, R8, R42, R144 ;  /* 0x0000002a0890723c */ /* 0x000fe20000041890 */
[----:B------:R1:W-:Y:S01]  /*c1e0*/  MUFU.EX2 R123, R4 ;  /* 0x00000004007b7308 */ /* 0x0003e20000000800 */
[----:B------:R-:W-:Y:S01]  /*c1f0*/  IMAD.MOV.U32 R155, RZ, RZ, R110 ;  /* 0x000000ffff9b7224 */ /* 0x000fe200078e006e */
[----:B------:R-:W-:Y:S01]  /*c200*/  MOV R110, R51 ;  /* 0x00000033006e7202 */ /* 0x000fe20000000f00 */
[----:B------:R-:W-:-:S02]  /*c210*/  IMAD.MOV.U32 R152, RZ, RZ, R250 ;  /* 0x000000ffff987224 */ /* 0x000fc400078e00fa */
[----:B------:R-:W-:Y:S01]  /*c220*/  HMMA.16816.F32.BF16 R160, R8, R38, R160 ;  /* 0x0000002608a0723c */ /* 0x000fe200000418a0 */
[----:B------:R-:W-:Y:S02]  /*c230*/  IMAD.MOV.U32 R250, RZ, RZ, R101 ;  /* 0x000000fffffa7224 */ /* 0x000fe400078e0065 */
[----:B------:R-:W-:-:S04]  /*c240*/  IMAD.MOV.U32 R154, RZ, RZ, R93 ;  /* 0x000000ffff9a7224 */ /* 0x000fc800078e005d */
[----:B------:R-:W-:Y:S01]  /*c250*/  FFMA.FTZ R8, R116, UR6, -R2 ;  /* 0x0000000674087c23 */ /* 0x000fe20008010802 */
[----:B------:R-:W-:-:S03]  /*c260*/  F2FP.BF16.F32.PACK_AB R10, R183, R182 ;  /* 0x000000b6b70a723e */ /* 0x000fc600000010ff */
[----:B------:R2:W-:Y:S01]  /*c270*/  MUFU.EX2 R116, R8 ;  /* 0x0000000800747308 */ /* 0x0005e20000000800 */
[----:B-1----:R-:W-:-:S07]  /*c280*/  F2FP.BF16.F32.PACK_AB R4, R177, R176 ;  /* 0x000000b0b104723e */ /* 0x002fce00000010ff */
[C---:B------:R-:W-:Y:S01]  /*c290*/  HMMA.16816.F32.BF16 R48, R4.reuse, R12, R20 ;  /* 0x0000000c0430723c */ /* 0x040fe20000041814 */
[----:B------:R-:W1:Y:S05]  /*c2a0*/  LDSM.16.MT88.4 R20, [R184+0x4c00] ;  /* 0x004c0000b814783b */ /* 0x000e6a0000004200 */
[----:B------:R-:W-:Y:S01]  /*c2b0*/  HMMA.16816.F32.BF16 R52, R4, R18, R24 ;  /* 0x000000120434723c */ /* 0x000fe20000041818 */
[----:B------:R-:W5:Y:S01]  /*c2c0*/  LDSM.16.MT88.4 R24, [R185+0x4c00] ;  /* 0x004c0000b918783b */ /* 0x000f620000004200 */
[----:B--2---:R-:W-:-:S04]  /*c2d0*/  FFMA.FTZ R8, R65, UR6, -R0 ;  /* 0x0000000641087c23 */ /* 0x004fc80008010800 */
[C---:B------:R-:W-:Y:S01]  /*c2e0*/  HMMA.16816.F32.BF16 R56, R4.reuse, R16, R28 ;  /* 0x000000100438723c */ /* 0x040fe2000004181c */
[----:B------:R2:W-:Y:S05]  /*c2f0*/  MUFU.EX2 R105, R8 ;  /* 0x0000000800697308 */ /* 0x0005ea0000000800 */
[----:B------:R-:W-:Y:S07]  /*c300*/  HMMA.16816.F32.BF16 R40, R4, R14, R32 ;  /* 0x0000000e0428723c */ /* 0x000fee0000041820 */
[----:B------:R-:W-:-:S02]  /*c310*/  F2FP.BF16.F32.PACK_AB R4, R158, R153 ;  /* 0x000000999e04723e */ /* 0x000fc400000010ff */
[----:B------:R-:W-:Y:S02]  /*c320*/  F2FP.BF16.F32.PACK_AB R5, R229, R230 ;  /* 0x000000e6e505723e */ /* 0x000fe400000010ff */
[----:B------:R-:W-:Y:S01]  /*c330*/  F2FP.BF16.F32.PACK_AB R6, R148, R159 ;  /* 0x0000009f9406723e */ /* 0x000fe200000010ff */
[----:B--2---:R-:W-:Y:S01]  /*c340*/  FFMA.FTZ R8, R66, UR6, -R0 ;  /* 0x0000000642087c23 */ /* 0x004fe20008010800 */
[----:B------:R-:W-:-:S03]  /*c350*/  F2FP.BF16.F32.PACK_AB R7, R227, R228 ;  /* 0x000000e4e307723e */ /* 0x000fc600000010ff */
[----:B------:R2:W1:Y:S04]  /*c360*/  MUFU.EX2 R104, R8 ;  /* 0x0000000800687308 */ /* 0x0004680000000800 */
[C---:B------:R-:W-:Y:S06]  /*c370*/  HMMA.16816.F32.BF16 R28, R4.reuse, R16, R140 ;  /* 0x00000010041c723c */ /* 0x040fec000004188c */
[C---:B------:R-:W-:Y:S01]  /*c380*/  HMMA.16816.F32.BF16 R36, R4.reuse, R18, R144 ;  /* 0x000000120424723c */ /* 0x040fe20000041890 */
[----:B------:R-:W3:Y:S01]  /*c390*/  LDSM.16.MT88.4 R16, [R184+0x5000] ;  /* 0x00500000b810783b */ /* 0x000ee20000004200 */
[----:B------:R-:W-:Y:S01]  /*c3a0*/  MOV R143, R245 ;  /* 0x000000f5008f7202 */ /* 0x000fe20000000f00 */
[----:B------:R-:W-:Y:S01]  /*c3b0*/  FFMA.FTZ R93, R246, UR6, -R3 ;  /* 0x00000006f65d7c23 */ /* 0x000fe20008010803 */
[----:B------:R-:W-:Y:S01]  /*c3c0*/  MOV R245, R90 ;  /* 0x0000005a00f57202 */ /* 0x000fe20000000f00 */
[----:B------:R-:W-:Y:S01]  /*c3d0*/  IMAD.MOV.U32 R142, RZ, RZ, R88 ;  /* 0x000000ffff8e7224 */ /* 0x000fe200078e0058 */
[----:B------:R-:W-:Y:S01]  /*c3e0*/  HMMA.16816.F32.BF16 R44, R4, R12, R44 ;  /* 0x0000000c042c723c */ /* 0x000fe2000004182c */
[----:B--2---:R-:W-:Y:S01]  /*c3f0*/  FFMA.FTZ R8, R67, UR6, -R0 ;  /* 0x0000000643087c23 */ /* 0x004fe20008010800 */
[----:B-1----:R-:W-:-:S04]  /*c400*/  F2FP.BF16.F32.PACK_AB R9, R104, R105 ;  /* 0x000000696809723e */ /* 0x002fc800000010ff */
[----:B------:R-:W-:Y:S01]  /*c410*/  HMMA.16816.F32.BF16 R32, R4, R14, R160 ;  /* 0x0000000e0420723c */ /* 0x000fe200000418a0 */
[----:B------:R1:W-:Y:S01]  /*c420*/  MUFU.EX2 R98, R8 ;  /* 0x0000000800627308 */ /* 0x0003e20000000800 */
[----:B------:R-:W2:Y:S01]  /*c430*/  LDSM.16.MT88.4 R12, [R185+0x5000] ;  /* 0x00500000b90c783b */ /* 0x000ea20000004200 */
[----:B------:R-:W-:Y:S01]  /*c440*/  MOV R244, R245 ;  /* 0x000000f500f47202 */ /* 0x000fe20000000f00 */
[----:B------:R-:W-:Y:S01]  /*c450*/  FFMA.FTZ R72, R97, UR6, -R0 ;  /* 0x0000000661487c23 */ /* 0x000fe20008010800 */
[----:B------:R-:W-:Y:S01]  /*c460*/  IMAD.MOV.U32 R141, RZ, RZ, R158 ;  /* 0x000000ffff8d7224 */ /* 0x000fe200078e009e */
[----:B------:R-:W-:Y:S01]  /*c470*/  LDSM.16.MT88.4 R144, [R184+0x5c00] ;  /* 0x005c0000b890783b */ /* 0x000fe20000004200 */
[----:B------:R-:W-:Y:S01]  /*c480*/  FFMA.FTZ R4, R121, UR6, -R2 ;  /* 0x0000000679047c23 */ /* 0x000fe20008010802 */
[----:B------:R-:W-:Y:S01]  /*c490*/  IMAD.MOV.U32 R121, RZ, RZ, R61 ;  /* 0x000000ffff797224 */ /* 0x000fe200078e003d */
[----:B------:R-:W-:Y:S01]  /*c4a0*/  MOV R162, R249 ;  /* 0x000000f900a27202 */ /* 0x000fe20000000f00 */
[----:B------:R-:W-:Y:S01]  /*c4b0*/  IMAD.MOV.U32 R249, RZ, RZ, R89 ;  /* 0x000000fffff97224 */ /* 0x000fe200078e0059 */
[----:B------:R-:W-:-:S02]  /*c4c0*/  F2FP.BF16.F32.PACK_AB R5, R225, R226 ;  /* 0x000000e2e105723e */ /* 0x000fc400000010ff */
[----:B------:R-:W-:Y:S01]  /*c4d0*/  F2FP.BF16.F32.PACK_AB R6, R152, R143 ;  /* 0x0000008f9806723e */ /* 0x000fe200000010ff */
[----:B------:R-:W-:Y:S01]  /*c4e0*/  IMAD.MOV.U32 R245, RZ, RZ, R249 ;  /* 0x000000fffff57224 */ /* 0x000fe200078e00f9 */
[----:B------:R-:W-:Y:S01]  /*c4f0*/  F2FP.BF16.F32.PACK_AB R7, R223, R224 ;  /* 0x000000e0df07723e */ /* 0x000fe200000010ff */
[----:B-1----:R-:W-:-:S04]  /*c500*/  FFMA.FTZ R8, R69, UR6, -R0 ;  /* 0x0000000645087c23 */ /* 0x002fc80008010800 */
[----:B------:R1:W5:Y:S02]  /*c510*/  MUFU.EX2 R101, R8 ;  /* 0x0000000800657308 */ /* 0x0003640000000800 */
[----:B-1----:R-:W-:Y:S01]  /*c520*/  FFMA.FTZ R8, R117, UR6, -R2 ;  /* 0x0000000675087c23 */ /* 0x002fe20008010802 */
[----:B------:R-:W-:Y:S01]  /*c530*/  IMAD.MOV.U32 R117, RZ, RZ, R110 ;  /* 0x000000ffff757224 */ /* 0x000fe200078e006e */
[----:B-----5:R-:W-:-:S04]  /*c540*/  F2FP.BF16.F32.PACK_AB R11, R101, R98 ;  /* 0x00000062650b723e */ /* 0x020fc800000010ff */
[----:B------:R1:W-:Y:S02]  /*c550*/  MUFU.EX2 R110, R8 ;  /* 0x00000008006e7308 */ /* 0x0003e40000000800 */
[----:B-1----:R-:W-:Y:S01]  /*c560*/  FFMA.FTZ R8, R118, UR6, -R2 ;  /* 0x0000000676087c23 */ /* 0x002fe20008010802 */
[----:B------:R-:W-:-:S05]  /*c570*/  IMAD.MOV.U32 R118, RZ, RZ, R108 ;  /* 0x000000ffff767224 */ /* 0x000fca00078e006c */
[----:B------:R1:W-:Y:S08]  /*c580*/  MUFU.EX2 R108, R4 ;  /* 0x00000004006c7308 */ /* 0x0003f00000000800 */
[----:B------:R5:W-:Y:S01]  /*c590*/  MUFU.EX2 R109, R8 ;  /* 0x00000008006d7308 */ /* 0x000be20000000800 */
[----:B-1----:R-:W-:Y:S01]  /*c5a0*/  FFMA.FTZ R4, R122, UR6, -R2 ;  /* 0x000000067a047c23 */ /* 0x002fe20008010802 */
[----:B------:R-:W-:Y:S01]  /*c5b0*/  IMAD.MOV.U32 R122, RZ, RZ, R248 ;  /* 0x000000ffff7a7224 */ /* 0x000fe200078e00f8 */
[----:B------:R-:W-:Y:S01]  /*c5c0*/  MOV R248, R250 ;  /* 0x000000fa00f87202 */ /* 0x000fe20000000f00 */
[----:B------:R-:W-:-:S04]  /*c5d0*/  IMAD.MOV.U32 R250, RZ, RZ, R252 ;  /* 0x000000fffffa7224 */ /* 0x000fc800078e00fc */
[----:B------:R1:W-:Y:S01]  /*c5e0*/  MUFU.EX2 R107, R4 ;  /* 0x00000004006b7308 */ /* 0x0003e20000000800 */
[----:B------:R-:W-:Y:S02]  /*c5f0*/  IMAD.MOV.U32 R252, RZ, RZ, R92 ;  /* 0x000000fffffc7224 */ /* 0x000fe400078e005c */
[----:B------:R-:W-:Y:S01]  /*c600*/  IMAD.MOV.U32 R249, RZ, RZ, R248 ;  /* 0x000000fffff97224 */ /* 0x000fe200078e00f8 */
[----:B-----5:R-:W-:Y:S02]  /*c610*/  F2FP.BF16.F32.PACK_AB R8, R181, R180 ;  /* 0x000000b4b508723e */ /* 0x020fe400000010ff */
[----:B------:R-:W-:-:S05]  /*c620*/  MOV R248, R94 ;  /* 0x0000005e00f87202 */ /* 0x000fca0000000f00 */
[----:B------:R-:W-:Y:S01]  /*c630*/  HMMA.16816.F32.BF16 R60, R8, R20, R56 ;  /* 0x00000014083c723c */ /* 0x000fe20000041838 */
[----:B-1----:R-:W-:-:S05]  /*c640*/  FFMA.FTZ R4, R71, UR6, -R0 ;  /* 0x0000000647047c23 */ /* 0x002fca0008010800 */
[C---:B------:R-:W-:Y:S01]  /*c650*/  HMMA.16816.F32.BF16 R64, R8.reuse, R22, R52 ;  /* 0x000000160840723c */ /* 0x040fe20000041834 */
[----:B------:R1:W-:Y:S05]  /*c660*/  MUFU.EX2 R92, R4 ;  /* 0x00000004005c7308 */ /* 0x0003ea0000000800 */
[C---:B------:R-:W-:Y:S06]  /*c670*/  HMMA.16816.F32.BF16 R68, R8.reuse, R24, R48 ;  /* 0x000000180844723c */ /* 0x040fec0000041830 */
[----:B------:R-:W-:Y:S07]  /*c680*/  HMMA.16816.F32.BF16 R56, R8, R26, R40 ;  /* 0x0000001a0838723c */ /* 0x000fee0000041828 */
[----:B------:R-:W-:Y:S01]  /*c690*/  FFMA.FTZ R8, R73, UR6, -R0 ;  /* 0x0000000649087c23 */ /* 0x000fe20008010800 */
[----:B-1----:R-:W-:-:S03]  /*c6a0*/  F2FP.BF16.F32.PACK_AB R4, R155, R162 ;  /* 0x000000a29b04723e */ /* 0x002fc600000010ff */
[----:B------:R1:W5:Y:S04]  /*c6b0*/  MUFU.EX2 R91, R8 ;  /* 0x00000008005b7308 */ /* 0x0003680000000800 */
[C---:B------:R-:W-:Y:S06]  /*c6c0*/  HMMA.16816.F32.BF16 R52, R4.reuse, R20, R28 ;  /* 0x000000140434723c */ /* 0x040fec000004181c */
[C---:B------:R-:W-:Y:S01]  /*c6d0*/  HMMA.16816.F32.BF16 R48, R4.reuse, R22, R36 ;  /* 0x000000160430723c */ /* 0x040fe20000041824 */
[----:B------:R-:W4:Y:S05]  /*c6e0*/  LDSM.16.MT88.4 R20, [R184+0x5400] ;  /* 0x00540000b814783b */ /* 0x000f2a0000004200 */
[----:B------:R-:W-:Y:S01]  /*c6f0*/  HMMA.16816.F32.BF16 R40, R4, R24, R44 ;  /* 0x000000180428723c */ /* 0x000fe2000004182c */
[----:B-1----:R-:W-:-:S04]  /*c700*/  FFMA.FTZ R8, R74, UR6, -R0 ;  /* 0x000000064a087c23 */ /* 0x002fc80008010800 */
[----:B------:R1:W-:Y:S01]  /*c710*/  MUFU.EX2 R90, R8 ;  /* 0x00000008005a7308 */ /* 0x0003e20000000800 */
[----:B------:R-:W-:Y:S01]  /*c720*/  HMMA.16816.F32.BF16 R32, R4, R26, R32 ;  /* 0x0000001a0420723c */ /* 0x000fe20000041820 */
[----:B------:R-:W4:Y:S01]  /*c730*/  LDSM.16.MT88.4 R24, [R185+0x5400] ;  /* 0x00540000b918783b */ /* 0x000f220000004200 */
[----:B-1----:R-:W-:-:S05]  /*c740*/  FFMA.FTZ R8, R76, UR6, -R0 ;  /* 0x000000064c087c23 */ /* 0x002fca0008010800 */
[----:B------:R-:W1:Y:S01]  /*c750*/  MUFU.EX2 R89, R8 ;  /* 0x0000000800597308 */ /* 0x000e620000000800 */
[--C-:B------:R-:W-:Y:S01]  /*c760*/  FFMA.FTZ R37, R131, UR6, -R2.reuse ;  /* 0x0000000683257c23 */ /* 0x100fe20008010802 */
[----:B------:R-:W-:Y:S01]  /*c770*/  FFMA.FTZ R38, R238, UR6, -R2 ;  /* 0x00000006ee267c23 */ /* 0x000fe20008010802 */
[--C-:B------:R-:W-:Y:S01]  /*c780*/  FFMA.FTZ R2, R84, UR6, -R0.reuse ;  /* 0x0000000654027c23 */ /* 0x100fe20008010800 */
[----:B------:R-:W-:Y:S02]  /*c790*/  F2FP.BF16.F32.PACK_AB R4, R196, R197 ;  /* 0x000000c5c404723e */ /* 0x000fe400000010ff */
[----:B-----5:R-:W-:Y:S02]  /*c7a0*/  F2FP.BF16.F32.PACK_AB R5, R91, R92 ;  /* 0x0000005c5b05723e */ /* 0x020fe400000010ff */
[----:B------:R-:W-:Y:S01]  /*c7b0*/  F2FP.BF16.F32.PACK_AB R6, R199, R198 ;  /* 0x000000c6c706723e */ /* 0x000fe200000010ff */
[----:B------:R-:W-:Y:S01]  /*c7c0*/  FFMA.FTZ R94, R241, UR6, -R3 ;  /* 0x00000006f15e7c23 */ /* 0x000fe20008010803 */
[----:B------:R5:W-:Y:S01]  /*c7d0*/  MUFU.EX2 R81, R2 ;  /* 0x0000000200517308 */ /* 0x000be20000000800 */
[--C-:B------:R-:W-:Y:S01]  /*c7e0*/  FFMA.FTZ R3, R103, UR6, -R0.reuse ;  /* 0x0000000667037c23 */ /* 0x100fe20008010800 */
[----:B-1----:R-:W-:Y:S01]  /*c7f0*/  F2FP.BF16.F32.PACK_AB R7, R89, R90 ;  /* 0x0000005a5907723e */ /* 0x002fe200000010ff */
[--C-:B------:R-:W-:Y:S01]  /*c800*/  FFMA.FTZ R8, R77, UR6, -R0.reuse ;  /* 0x000000064d087c23 */ /* 0x100fe20008010800 */
[----:B------:R-:W-:-:S04]  /*c810*/  FFMA.FTZ R74, R83, UR6, -R0 ;  /* 0x00000006534a7c23 */ /* 0x000fc80008010800 */
[----:B------:R-:W-:Y:S01]  /*c820*/  MUFU.EX2 R84, R3 ;  /* 0x0000000300547308 */ /* 0x000fe20000000800 */
[----:B------:R-:W-:Y:S01]  /*c830*/  F2FP.BF16.F32.PACK_AB R9, R221, R222 ;  /* 0x000000dedd09723e */ /* 0x000fe200000010ff */
[----:B-----5:R-:W-:-:S06]  /*c840*/  FFMA.FTZ R2, R102, UR6, -R0 ;  /* 0x0000000666027c23 */ /* 0x020fcc0008010800 */
[----:B------:R1:W5:Y:S01]  /*c850*/  MUFU.EX2 R88, R8 ;  /* 0x0000000800587308 */ /* 0x0003620000000800 */
[----:B---3--:R-:W-:Y:S01]  /*c860*/  HMMA.16816.F32.BF16 R28, R4, R16, R60 ;  /* 0x00000010041c723c */ /* 0x008fe2000004183c */
[----:B------:R-:W-:Y:S02]  /*c870*/  F2FP.BF16.F32.PACK_AB R10, R118, R121 ;  /* 0x00000079760a723e */ /* 0x000fe400000010ff */
[----:B------:R-:W-:-:S03]  /*c880*/  F2FP.BF16.F32.PACK_AB R11, R219, R220 ;  /* 0x000000dcdb0b723e */ /* 0x000fc600000010ff */
[C---:B------:R-:W-:Y:S01]  /*c890*/  HMMA.16816.F32.BF16 R44, R4.reuse, R18, R64 ;  /* 0x00000012042c723c */ /* 0x040fe20000041840 */
[----:B------:R-:W3:Y:S05]  /*c8a0*/  MUFU.EX2 R83, R2 ;  /* 0x0000000200537308 */ /* 0x000eea0000000800 */
[----:B--2---:R-:W-:Y:S01]  /*c8b0*/  HMMA.16816.F32.BF16 R60, R4, R12, R68 ;  /* 0x0000000c043c723c */ /* 0x004fe20000041844 */
[----:B-1----:R-:W-:-:S05]  /*c8c0*/  F2FP.BF16.F32.PACK_AB R8, R122, R203 ;  /* 0x000000cb7a08723e */ /* 0x002fca00000010ff */
[----:B------:R-:W-:Y:S06]  /*c8d0*/  HMMA.16816.F32.BF16 R56, R4, R14, R56 ;  /* 0x0000000e0438723c */ /* 0x000fec0000041838 */
[C---:B------:R-:W-:Y:S06]  /*c8e0*/  HMMA.16816.F32.BF16 R52, R8.reuse, R16, R52 ;  /* 0x000000100834723c */ /* 0x040fec0000041834 */
[C---:B------:R-:W-:Y:S01]  /*c8f0*/  HMMA.16816.F32.BF16 R48, R8.reuse, R18, R48 ;  /* 0x000000120830723c */ /* 0x040fe20000041830 */
[----:B------:R-:W-:Y:S05]  /*c900*/  LDSM.16.MT88.4 R16, [R185+0x5800] ;  /* 0x00580000b910783b */ /* 0x000fea0000004200 */
[C---:B------:R-:W-:Y:S06]  /*c910*/  HMMA.16816.F32.BF16 R40, R8.reuse, R12, R40 ;  /* 0x0000000c0828723c */ /* 0x040fec0000041828 */
[----:B------:R-:W-:Y:S01]  /*c920*/  HMMA.16816.F32.BF16 R32, R8, R14, R32 ;  /* 0x0000000e0820723c */ /* 0x000fe20000041820 */
[----:B------:R-:W1:Y:S01]  /*c930*/  LDSM.16.MT88.4 R12, [R184+0x5800] ;  /* 0x00580000b80c783b */ /* 0x000e620000004200 */
[----:B------:R-:W-:-:S02]  /*c940*/  F2FP.BF16.F32.PACK_AB R4, R134, R170 ;  /* 0x000000aa8604723e */ /* 0x000fc400000010ff */
[----:B-----5:R-:W-:Y:S02]  /*c950*/  F2FP.BF16.F32.PACK_AB R5, R81, R88 ;  /* 0x000000585105723e */ /* 0x020fe400000010ff */
[----:B------:R-:W-:Y:S02]  /*c960*/  F2FP.BF16.F32.PACK_AB R6, R124, R132 ;  /* 0x000000847c06723e */ /* 0x000fe400000010ff */
[----:B---3--:R-:W-:Y:S01]  /*c970*/  F2FP.BF16.F32.PACK_AB R7, R83, R84 ;  /* 0x000000545307723e */ /* 0x008fe200000010ff */
[--C-:B------:R-:W-:Y:S01]  /*c980*/  FFMA.FTZ R36, R99, UR6, -R0.reuse ;  /* 0x0000000663247c23 */ /* 0x100fe20008010800 */
[--C-:B------:R-:W-:Y:S01]  /*c990*/  FFMA.FTZ R39, R96, UR6, -R0.reuse ;  /* 0x0000000660277c23 */ /* 0x100fe20008010800 */
[----:B------:R-:W-:Y:S01]  /*c9a0*/  FFMA.FTZ R3, R100, UR6, -R0 ;  /* 0x0000000664037c23 */ /* 0x000fe20008010800 */
[----:B------:R-:W-:Y:S03]  /*c9b0*/  MUFU.EX2 R72, R72 ;  /* 0x0000004800487308 */ /* 0x000fe60000000800 */
[C---:B----4-:R-:W-:Y:S05]  /*c9c0*/  HMMA.16816.F32.BF16 R136, R4.reuse, R20, R28 ;  /* 0x000000140488723c */ /* 0x050fea000004181c */
[----:B------:R-:W-:Y:S01]  /*c9d0*/  MUFU.EX2 R64, R36 ;  /* 0x0000002400407308 */ /* 0x000fe20000000800 */
[C---:B------:R-:W-:Y:S06]  /*c9e0*/  HMMA.16816.F32.BF16 R44, R4.reuse, R22, R44 ;  /* 0x00000016042c723c */ /* 0x040fec000004182c */
[C---:B------:R-:W-:Y:S01]  /*c9f0*/  HMMA.16816.F32.BF16 R60, R4.reuse, R24, R60 ;  /* 0x00000018043c723c */ /* 0x040fe2000004183c */
[----:B------:R-:W2:Y:S05]  /*ca00*/  MUFU.EX2 R31, R39 ;  /* 0x00000027001f7308 */ /* 0x000eaa0000000800 */
[----:B------:R-:W-:Y:S03]  /*ca10*/  HMMA.16816.F32.BF16 R56, R4, R26, R56 ;  /* 0x0000001a0438723c */ /* 0x000fe60000041838 */
[----:B------:R3:W4:Y:S01]  /*ca20*/  MUFU.EX2 R30, R3 ;  /* 0x00000003001e7308 */ /* 0x0007220000000800 */
[----:B------:R-:W-:-:S02]  /*ca30*/  F2FP.BF16.F32.PACK_AB R8, R240, R117 ;  /* 0x00000075f008723e */ /* 0x000fc400000010ff */
[----:B------:R-:W-:Y:S02]  /*ca40*/  F2FP.BF16.F32.PACK_AB R9, R215, R218 ;  /* 0x000000dad709723e */ /* 0x000fe400000010ff */
[----:B------:R-:W-:Y:S02]  /*ca50*/  F2FP.BF16.F32.PACK_AB R10, R242, R243 ;  /* 0x000000f3f20a723e */ /* 0x000fe400000010ff */
[----:B------:R-:W-:Y:S01]  /*ca60*/  F2FP.BF16.F32.PACK_AB R11, R213, R214 ;  /* 0x000000d6d50b723e */ /* 0x000fe200000010ff */
[--C-:B------:R-:W-:Y:S01]  /*ca70*/  FFMA.FTZ R73, R95, UR6, -R0.reuse ;  /* 0x000000065f497c23 */ /* 0x100fe20008010800 */
[--C-:B------:R-:W-:Y:S01]  /*ca80*/  FFMA.FTZ R76, R234, UR6, -R0.reuse ;  /* 0x00000006ea4c7c23 */ /* 0x100fe20008010800 */
[----:B------:R-:W-:Y:S01]  /*ca90*/  FFMA.FTZ R77, R235, UR6, -R0 ;  /* 0x00000006eb4d7c23 */ /* 0x000fe20008010800 */
[----:B------:R-:W-:Y:S01]  /*caa0*/  FFMA.FTZ R2, R142, R80, R247 ;  /* 0x000000508e027223 */ /* 0x000fe200000100f7 */
[----:B------:R-:W-:Y:S01]  /*cab0*/  FFMA.FTZ R0, R154, R79, R202 ;  /* 0x0000004f9a007223 */ /* 0x000fe200000100ca */
[----:B------:R-:W-:Y:S01]  /*cac0*/  FFMA.FTZ R28, R164, R87, R236 ;  /* 0x00000057a41c7223 */ /* 0x000fe200000100ec */
[----:B------:R-:W-:Y:S01]  /*cad0*/  FFMA.FTZ R29, R165, R86, R106 ;  /* 0x00000056a51d7223 */ /* 0x000fe2000001006a */
[----:B------:R-:W-:Y:S01]  /*cae0*/  HMMA.16816.F32.BF16 R52, R8, R20, R52 ;  /* 0x000000140834723c */ /* 0x000fe20000041834 */
[----:B------:R-:W-:Y:S01]  /*caf0*/  F2FP.BF16.F32.PACK_AB R4, R116, R123 ;  /* 0x0000007b7404723e */ /* 0x000fe200000010ff */
[----:B---3--:R-:W-:Y:S01]  /*cb00*/  FADD.FTZ R3, R204, R0 ;  /* 0x00000000cc037221 */ /* 0x008fe20000010000 */
[----:B--2---:R-:W-:-:S02]  /*cb10*/  F2FP.BF16.F32.PACK_AB R5, R31, R64 ;  /* 0x000000401f05723e */ /* 0x004fc400000010ff */
[----:B------:R-:W-:Y:S02]  /*cb20*/  F2FP.BF16.F32.PACK_AB R6, R109, R110 ;  /* 0x0000006e6d06723e */ /* 0x000fe400000010ff */
[----:B------:R-:W-:Y:S01]  /*cb30*/  FADD.FTZ R20, R166, R2 ;  /* 0x00000002a6147221 */ /* 0x000fe20000010000 */
[----:B----4-:R-:W-:Y:S01]  /*cb40*/  F2FP.BF16.F32.PACK_AB R7, R72, R30 ;  /* 0x0000001e4807723e */ /* 0x010fe200000010ff */
[----:B------:R-:W-:Y:S01]  /*cb50*/  FADD.FTZ R2, R129, R28 ;  /* 0x0000001c81027221 */ /* 0x000fe20000010000 */
[----:B------:R-:W-:Y:S01]  /*cb60*/  HMMA.16816.F32.BF16 R40, R8, R24, R40 ;  /* 0x000000180828723c */ /* 0x000fe20000041828 */
[----:B------:R-:W-:Y:S01]  /*cb70*/  FADD.FTZ R0, R119, R29 ;  /* 0x0000001d77007221 */ /* 0x000fe20000010000 */
[----:B------:R-:W-:Y:S01]  /*cb80*/  FADD.FTZ R3, R205, R3 ;  /* 0x00000003cd037221 */ /* 0x000fe20000010000 */
[----:B------:R-:W-:Y:S01]  /*cb90*/  MOV R142, R157 ;  /* 0x0000009d008e7202 */ /* 0x000fe20000000f00 */
[----:B------:R-:W-:Y:S01]  /*cba0*/  IMAD.MOV.U32 R140, RZ, RZ, R159 ;  /* 0x000000ffff8c7224 */ /* 0x000fe200078e009f */
[----:B------:R-:W-:-:S02]  /*cbb0*/  MOV R163, R148 ;  /* 0x0000009400a37202 */ /* 0x000fc40000000f00 */
[----:B------:R-:W-:Y:S01]  /*cbc0*/  FADD.FTZ R24, R156, R20 ;  /* 0x000000149c187221 */ /* 0x000fe20000010000 */
[----:B------:R-:W-:Y:S01]  /*cbd0*/  IMAD.MOV.U32 R160, RZ, RZ, R149 ;  /* 0x000000ffffa07224 */ /* 0x000fe200078e0095 */
[----:B------:R-:W-:Y:S01]  /*cbe0*/  MOV R161, R151 ;  /* 0x0000009700a17202 */ /* 0x000fe20000000f00 */
[----:B------:R-:W-:Y:S02]  /*cbf0*/  IMAD.MOV.U32 R154, RZ, RZ, R150 ;  /* 0x000000ffff9a7224 */ /* 0x000fe400078e0096 */
[----:B------:R-:W-:Y:S01]  /*cc00*/  FADD.FTZ R2, R133, R2 ;  /* 0x0000000285027221 */ /* 0x000fe20000010000 */
[----:B------:R-:W-:Y:S01]  /*cc10*/  FADD.FTZ R0, R120, R0 ;  /* 0x0000000078007221 */ /* 0x000fe20000010000 */
[C---:B-1----:R-:W-:Y:S06]  /*cc20*/  HMMA.16816.F32.BF16 R136, R4.reuse, R12, R136 ;  /* 0x0000000c0488723c */ /* 0x042fec0000041888 */
[C---:B------:R-:W-:Y:S06]  /*cc30*/  HMMA.16816.F32.BF16 R148, R4.reuse, R14, R44 ;  /* 0x0000000e0494723c */ /* 0x040fec000004182c */
[C---:B------:R-:W-:Y:S06]  /*cc40*/  HMMA.16816.F32.BF16 R156, R4.reuse, R16, R60 ;  /* 0x00000010049c723c */ /* 0x040fec000004183c */
[----:B------:R-:W-:Y:S07]  /*cc50*/  HMMA.16816.F32.BF16 R56, R4, R18, R56 ;  /* 0x000000120438723c */ /* 0x000fee0000041838 */
        /* <DEDUP_REMOVED lines=26> */
[----:B------:R-:W-:Y:S01]  /*ce00*/  MOV R102, R140 ;  /* 0x0000008c00667202 */ /* 0x000fe20000000f00 */
        /* <DEDUP_REMOVED lines=65> */
[----:B------:R-:W-:Y:S01]  /*d220*/  HMMA.16816.F32.BF16 R32, R8, R26, R32 ;  /* 0x0000001a0820723c */ /* 0x000fe20000041820 */
[----:B------:R-:W-:Y:S01]  /*d230*/  FADD.FTZ R2, R124, R2 ;  /* 0x000000027c027221 */ /* 0x000fe20000010000 */
[----:B------:R-:W-:Y:S01]  /*d240*/  FADD.FTZ R0, R83, R0 ;  /* 0x0000000053007221 */ /* 0x000fe20000010000 */
[----:B------:R-:W-:Y:S01]  /*d250*/  FADD.FTZ R4, R244, R4 ;  /* 0x00000004f4047221 */ /* 0x000fe20000010000 */
[----:B------:R-:W1:Y:S01]  /*d260*/  MUFU.EX2 R73, R73 ;  /* 0x0000004900497308 */ /* 0x000e620000000800 */
[----:B------:R-:W2:Y:S02]  /*d270*/  LDSM.16.MT88.4 R20, [R185+0x5c00] ;  /* 0x005c0000b914783b */ /* 0x000ea40000004200 */
[----:B------:R-:W-:Y:S02]  /*d280*/  F2FP.BF16.F32.PACK_AB R8, R245, R244 ;  /* 0x000000f4f508723e */ /* 0x000fe400000010ff */
[----:B------:R-:W-:Y:S02]  /*d290*/  F2FP.BF16.F32.PACK_AB R9, R211, R212 ;  /* 0x000000d4d309723e */ /* 0x000fe400000010ff */
[----:B------:R-:W-:-:S02]  /*d2a0*/  F2FP.BF16.F32.PACK_AB R10, R248, R249 ;  /* 0x000000f9f80a723e */ /* 0x000fc400000010ff */
[----:B------:R-:W-:Y:S01]  /*d2b0*/  F2FP.BF16.F32.PACK_AB R11, R209, R210 ;  /* 0x000000d2d10b723e */ /* 0x000fe200000010ff */
[----:B------:R-:W-:Y:S01]  /*d2c0*/  FADD.FTZ R3, R212, R3 ;  /* 0x00000003d4037221 */ /* 0x000fe20000010000 */
[----:B------:R-:W-:Y:S01]  /*d2d0*/  FADD.FTZ R2, R123, R2 ;  /* 0x000000027b027221 */ /* 0x000fe20000010000 */
[----:B------:R-:W-:Y:S01]  /*d2e0*/  FADD.FTZ R0, R64, R0 ;  /* 0x0000000040007221 */ /* 0x000fe20000010000 */
[----:B------:R-:W-:Y:S01]  /*d2f0*/  FADD.FTZ R4, R245, R4 ;  /* 0x00000004f5047221 */ /* 0x000fe20000010000 */
[----:B------:R-:W-:Y:S02]  /*d300*/  FADD.FTZ R3, R211, R3 ;  /* 0x00000003d3037221 */ /* 0x000fe40000010000 */
[----:B------:R-:W-:Y:S01]  /*d310*/  HMMA.16816.F32.BF16 R52, R8, R12, R52 ;  /* 0x0000000c0834723c */ /* 0x000fe20000041834 */
[----:B------:R-:W3:Y:S01]  /*d320*/  MUFU.EX2 R13, R85 ;  /* 0x00000055000d7308 */ /* 0x000ee20000000800 */
[----:B------:R-:W-:Y:S01]  /*d330*/  FADD.FTZ R2, R116, R2 ;  /* 0x0000000274027221 */ /* 0x000fe20000010000 */
[----:B------:R-:W-:Y:S01]  /*d340*/  FADD.FTZ R0, R31, R0 ;  /* 0x000000001f007221 */ /* 0x000fe20000010000 */
[----:B------:R-:W-:Y:S01]  /*d350*/  FADD.FTZ R4, R249, R4 ;  /* 0x00000004f9047221 */ /* 0x000fe20000010000 */
[----:B------:R-:W-:-:S04]  /*d360*/  FADD.FTZ R3, R210, R3 ;  /* 0x00000003d2037221 */ /* 0x000fc80000010000 */
[----:B------:R-:W4:Y:S01]  /*d370*/  MUFU.EX2 R74, R74 ;  /* 0x0000004a004a7308 */ /* 0x000f220000000800 */
[----:B------:R-:W-:Y:S01]  /*d380*/  FADD.FTZ R2, R110, R2 ;  /* 0x000000026e027221 */ /* 0x000fe20000010000 */
[----:B------:R-:W-:Y:S01]  /*d390*/  FADD.FTZ R0, R30, R0 ;  /* 0x000000001e007221 */ /* 0x000fe20000010000 */
[----:B------:R-:W-:-:S05]  /*d3a0*/  FADD.FTZ R4, R248, R4 ;  /* 0x00000004f8047221 */ /* 0x000fca0000010000 */
[----:B------:R-:W5:Y:S01]  /*d3b0*/  MUFU.EX2 R12, R93 ;  /* 0x0000005d000c7308 */ /* 0x000f620000000800 */
[----:B------:R-:W-:Y:S01]  /*d3c0*/  FADD.FTZ R3, R209, R3 ;  /* 0x00000003d1037221 */ /* 0x000fe20000010000 */
[----:B------:R-:W-:-:S06]  /*d3d0*/  FADD.FTZ R2, R109, R2 ;  /* 0x000000026d027221 */ /* 0x000fcc0000010000 */
[----:B------:R-:W2:Y:S01]  /*d3e0*/  MUFU.EX2 R66, R37 ;  /* 0x0000002500427308 */ /* 0x000ea20000000800 */
[----:B------:R-:W-:Y:S01]  /*d3f0*/  FADD.FTZ R0, R72, R0 ;  /* 0x0000000048007221 */ /* 0x000fe20000010000 */
[----:B------:R-:W-:-:S06]  /*d400*/  FADD.FTZ R4, R250, R4 ;  /* 0x00000004fa047221 */ /* 0x000fcc0000010000 */
[----:B------:R-:W2:Y:S01]  /*d410*/  MUFU.EX2 R76, R76 ;  /* 0x0000004c004c7308 */ /* 0x000ea20000000800 */
[----:B------:R-:W-:Y:S01]  /*d420*/  FADD.FTZ R3, R206, R3 ;  /* 0x00000003ce037221 */ /* 0x000fe20000010000 */
[----:B------:R-:W-:-:S06]  /*d430*/  FADD.FTZ R2, R108, R2 ;  /* 0x000000026c027221 */ /* 0x000fcc0000010000 */
[----:B------:R-:W2:Y:S01]  /*d440*/  MUFU.EX2 R7, R94 ;  /* 0x0000005e00077308 */ /* 0x000ea20000000800 */
[----:B-1----:R-:W-:-:S07]  /*d450*/  FADD.FTZ R0, R73, R0 ;  /* 0x0000000049007221 */ /* 0x002fce0000010000 */
[----:B------:R-:W1:Y:S01]  /*d460*/  MUFU.EX2 R65, R38 ;  /* 0x0000002600417308 */ /* 0x000e620000000800 */
[----:B------:R-:W-:-:S07]  /*d470*/  FADD.FTZ R4, R251, R4 ;  /* 0x00000004fb047221 */ /* 0x000fce0000010000 */
[----:B------:R-:W1:Y:S01]  /*d480*/  MUFU.EX2 R25, R77 ;  /* 0x0000004d00197308 */ /* 0x000e620000000800 */
[----:B---3--:R-:W-:Y:S01]  /*d490*/  FADD.FTZ R3, R13, R3 ;  /* 0x000000030d037221 */ /* 0x008fe20000010000 */
[----:B------:R-:W-:Y:S01]  /*d4a0*/  FADD.FTZ R2, R107, R2 ;  /* 0x000000026b027221 */ /* 0x000fe20000010000 */
[----:B----4-:R-:W-:Y:S01]  /*d4b0*/  FADD.FTZ R0, R74, R0 ;  /* 0x000000004a007221 */ /* 0x010fe20000010000 */
[----:B------:R-:W-:Y:S01]  /*d4c0*/  FADD.FTZ R4, R252, R4 ;  /* 0x00000004fc047221 */ /* 0x000fe20000010000 */
[----:B-----5:R-:W-:Y:S01]  /*d4d0*/  FADD.FTZ R3, R12, R3 ;  /* 0x000000030c037221 */ /* 0x020fe20000010000 */
[----:B--2---:R-:W-:Y:S01]  /*d4e0*/  FADD.FTZ R2, R66, R2 ;  /* 0x0000000242027221 */ /* 0x004fe20000010000 */
[----:B------:R-:W-:Y:S01]  /*d4f0*/  FADD.FTZ R0, R76, R0 ;  /* 0x000000004c007221 */ /* 0x000fe20000010000 */
[----:B------:R-:W-:Y:S01]  /*d500*/  HMMA.16816.F32.BF16 R48, R8, R14, R48 ;  /* 0x0000000e0830723c */ /* 0x000fe20000041830 */
[----:B------:R-:W-:Y:S01]  /*d510*/  FADD.FTZ R5, R237, R4 ;  /* 0x00000004ed057221 */ /* 0x000fe20000010000 */
[----:B------:R-:W-:Y:S01]  /*d520*/  FADD.FTZ R4, R7, R3 ;  /* 0x0000000307047221 */ /* 0x000fe20000010000 */
[----:B-1----:R-:W-:-:S03]  /*d530*/  FADD.FTZ R3, R65, R2 ;  /* 0x0000000241037221 */ /* 0x002fc60000010000 */
[----:B------:R-:W-:Y:S01]  /*d540*/  HMMA.16816.F32.BF16 R40, R8, R16, R40 ;  /* 0x000000100828723c */ /* 0x000fe20000041828 */
[----:B------:R2:W-:Y:S01]  /*d550*/  STL [R1+0x14], R5 ;  /* 0x0000140501007387 */ /* 0x0005e20000100800 */
[----:B------:R-:W-:-:S04]  /*d560*/  FADD.FTZ R2, R25, R0 ;  /* 0x0000000019027221 */ /* 0x000fc80000010000 */
[----:B------:R-:W-:Y:S01]  /*d570*/  HMMA.16816.F32.BF16 R32, R8, R18, R32 ;  /* 0x000000120820723c */ /* 0x000fe20000041820 */
[----:B------:R2:W-:Y:S04]  /*d580*/  STL [R1+0x18], R4 ;  /* 0x0000180401007387 */ /* 0x0005e80000100800 */
[----:B------:R2:W-:Y:S04]  /*d590*/  STL [R1+0x1c], R3 ;  /* 0x00001c0301007387 */ /* 0x0005e80000100800 */
[----:B------:R2:W-:Y:S01]  /*d5a0*/  STL [R1+0x20], R2 ;  /* 0x0000200201007387 */ /* 0x0005e20000100800 */
[----:B------:R-:W-:-:S02]  /*d5b0*/  ISETP.GE.AND P0, PT, R233, 0x3, PT ;  /* 0x00000003e900780c */ /* 0x000fc40003f06270 */
[----:B------:R-:W-:Y:S02]  /*d5c0*/  F2FP.BF16.F32.PACK_AB R164, R107, R108 ;  /* 0x0000006c6ba4723e */ /* 0x000fe400000010ff */
[----:B------:R-:W-:Y:S02]  /*d5d0*/  F2FP.BF16.F32.PACK_AB R165, R74, R73 ;  /* 0x000000494aa5723e */ /* 0x000fe400000010ff */
[----:B------:R-:W-:Y:S02]  /*d5e0*/  F2FP.BF16.F32.PACK_AB R166, R65, R66 ;  /* 0x0000004241a6723e */ /* 0x000fe400000010ff */
[----:B------:R-:W-:Y:S02]  /*d5f0*/  F2FP.BF16.F32.PACK_AB R167, R25, R76 ;  /* 0x0000004c19a7723e */ /* 0x000fe400000010ff */
[----:B------:R-:W-:Y:S02]  /*d600*/  F2FP.BF16.F32.PACK_AB R160, R251, R250 ;  /* 0x000000fafba0723e */ /* 0x000fe400000010ff */
[----:B------:R-:W-:-:S02]  /*d610*/  F2FP.BF16.F32.PACK_AB R161, R13, R206 ;  /* 0x000000ce0da1723e */ /* 0x000fc400000010ff */
[----:B------:R-:W-:Y:S02]  /*d620*/  F2FP.BF16.F32.PACK_AB R162, R237, R252 ;  /* 0x000000fceda2723e */ /* 0x000fe400000010ff */
[----:B------:R-:W-:Y:S01]  /*d630*/  F2FP.BF16.F32.PACK_AB R163, R7, R12 ;  /* 0x0000000c07a3723e */ /* 0x000fe200000010ff */
[----:B------:R-:W-:Y:S01]  /*d640*/  HMMA.16816.F32.BF16 R136, R164, R144, R136 ;  /* 0x00000090a488723c */ /* 0x000fe20000041888 */
[----:B------:R-:W-:Y:S01]  /*d650*/  MOV R38, R82 ;  /* 0x0000005200267202 */ /* 0x000fe20000000f00 */
[----:B------:R-:W-:-:S04]  /*d660*/  IMAD.MOV.U32 R39, RZ, RZ, R115 ;  /* 0x000000ffff277224 */ /* 0x000fc800078e0073 */
[----:B------:R-:W-:Y:S01]  /*d670*/  HMMA.16816.F32.BF16 R148, R164, R146, R148 ;  /* 0x00000092a494723c */ /* 0x000fe20000041894 */
[----:B------:R-:W-:Y:S01]  /*d680*/  MOV R36, R75 ;  /* 0x0000004b00247202 */ /* 0x000fe20000000f00 */
[----:B------:R-:W-:-:S04]  /*d690*/  IMAD.MOV.U32 R37, RZ, RZ, R78 ;  /* 0x000000ffff257224 */ /* 0x000fc800078e004e */
[----:B------:R-:W-:Y:S01]  /*d6a0*/  HMMA.16816.F32.BF16 R140, R160, R144, R52 ;  /* 0x00000090a08c723c */ /* 0x000fe20000041834 */
[----:B------:R-:W-:Y:S01]  /*d6b0*/  @P0 IMAD.MOV.U32 R38, RZ, RZ, R82 ;  /* 0x000000ffff260224 */ /* 0x000fe200078e0052 */
[----:B------:R-:W-:-:S04]  /*d6c0*/  @P0 MOV R36, R75 ;  /* 0x0000004b00240202 */ /* 0x000fc80000000f00 */
[----:B------:R-:W-:Y:S01]  /*d6d0*/  HMMA.16816.F32.BF16 R156, R164, R20, R156 ;  /* 0x00000014a49c723c */ /* 0x000fe2000004189c */
[----:B------:R-:W-:Y:S01]  /*d6e0*/  @P0 IMAD.MOV.U32 R39, RZ, RZ, R115 ;  /* 0x000000ffff270224 */ /* 0x000fe200078e0073 */
[----:B------:R-:W-:-:S04]  /*d6f0*/  MOV R0, R239 ;  /* 0x000000ef00007202 */ /* 0x000fc80000000f00 */
[----:B------:R-:W-:Y:S01]  /*d700*/  HMMA.16816.F32.BF16 R144, R160, R146, R48 ;  /* 0x00000092a090723c */ /* 0x000fe20000041830 */
[----:B------:R-:W-:-:S05]  /*d710*/  @P0 IMAD.MOV.U32 R37, RZ, RZ, R78 ;  /* 0x000000ffff250224 */ /* 0x000fca00078e004e */
[----:B------:R-:W-:Y:S01]  /*d720*/  HMMA.16816.F32.BF16 R152, R160, R20, R40 ;  /* 0x00000014a098723c */ /* 0x000fe20000041828 */
[----:B------:R-:W-:-:S05]  /*d730*/  @P0 VIADD R196, R233, 0xfffffffd ;  /* 0xfffffffde9c40836 */ /* 0x000fca0000000000 */
[-C--:B------:R-:W-:Y:S06]  /*d740*/  HMMA.16816.F32.BF16 R164, R164, R22.reuse, R56 ;  /* 0x00000016a4a4723c */ /* 0x080fec0000041838 */
[----:B------:R-:W-:Y:S01]  /*d750*/  HMMA.16816.F32.BF16 R160, R160, R22, R32 ;  /* 0x00000016a0a0723c */ /* 0x000fe20000041820 */
[----:B------:R-:W-:-:S08]  /*d760*/  NOP ;  /* 0x0000000000007918 */ /* 0x000fd00000000000 */
[----:B--2---:R-:W-:-:S15]  /*d770*/  @P0 BRA `(.L_x_329) ;  /* 0x0000000000040947 */ /* 0x004fde0003800000 */
.L_x_327:
[----:B------:R-:W-:-:S07]  /*d780*/  IADD3 R196, R0, -0x1, RZ ;  /* 0xffffffff00c47810 */ /* 0x000fce0007ffe0ff */
.L_x_329:
[----:B------:R-:W-:-:S13]  /*d790*/  ISETP.GE.AND P0, PT, R196, RZ, PT ;  /* 0x000000ffc400720c */ /* 0x000fda0003f06270 */
[----:B------:R-:W-:Y:S05]  /*d7a0*/  @!P0 BRA `(.L_x_330) ;  /* 0x0000004800488947 */ /* 0x000fea0003800000 */
[----:B------:R-:W2:Y:S01]  /*d7b0*/  LDL.LU.64 R6, [R1+0x28] ;  /* 0x0000280001067983 */ /* 0x000ea20000300a00 */
[C---:B------:R-:W-:Y:S01]  /*d7c0*/  SHF.L.U64.HI R216, R200.reuse, 0x6, R201 ;  /* 0x00000006c8d87819 */ /* 0x040fe200000102c9 */
[----:B------:R-:W-:Y:S01]  /*d7d0*/  IMAD.SHL.U32 R215, R200, 0x40, RZ ;  /* 0x00000040c8d77824 */ /* 0x000fe200078e00ff */
[C---:B------:R-:W-:Y:S01]  /*d7e0*/  SHF.L.U64.HI R214, R168.reuse, 0x6, R169 ;  /* 0x00000006a8d67819 */ /* 0x040fe200000102a9 */
[----:B-1----:R-:W2:Y:S01]  /*d7f0*/  LDL.LU.64 R4, [R1+0x68] ;  /* 0x0000680001047983 */ /* 0x002ea20000300a00 */
[----:B------:R-:W-:Y:S01]  /*d800*/  SHF.L.U32 R213, R168, 0x6, RZ ;  /* 0x00000006a8d57819 */ /* 0x000fe200000006ff */
[----:B------:R-:W-:Y:S01]  /*d810*/  IMAD.MOV.U32 R132, RZ, RZ, R38 ;  /* 0x000000ffff847224 */ /* 0x000fe200078e0026 */
        /* <DEDUP_REMOVED lines=8> */
[----:B--2---:R-:W-:-:S05]  /*d8a0*/  IMAD.MOV.U32 R5, RZ, RZ, R7 ;  /* 0x000000ffff057224 */ /* 0x004fca00078e0007 */
[----:B------:R1:W-:Y:S01]  /*d8b0*/  STL.64 [R1+0x28], R4 ;  /* 0x0000280401007387 */ /* 0x0003e20000100a00 */
[----:B------:R-:W-:Y:S05]  /*d8c0*/  BRA `(.L_x_331) ;  /* 0x00000000006c7947 */ /* 0x000fea0003800000 */
.L_x_333:
        /* <DEDUP_REMOVED lines=27> */
.L_x_331:
[----:B--2---:R-:W2:Y:S01]  /*da80*/  LDL R0, [R1+0x38] ;  /* 0x0000380001007983 */ /* 0x004ea20000100800 */
[----:B------:R-:W-:Y:S04]  /*da90*/  DEPBAR.LE SB0, 0x0 ;  /* 0x000080000000791a */ /* 0x000fe80000000000 */
[----:B-1----:R-:W3:Y:S01]  /*daa0*/  LDL.64 R4, [R1+0x28] ;  /* 0x0000280001047983 */ /* 0x002ee20000100a00 */
[----:B------:R-:W-:Y:S05]  /*dab0*/  SHF.R.S32.HI R2, RZ, 0x1f, R196 ;  /* 0x0000001fff027819 */ /* 0x000fea00000114c4 */
[----:B------:R-:W3:Y:S01]  /*dac0*/  LDL R6, [R1+0x24] ;  /* 0x0000240001067983 */ /* 0x000ee20000100800 */
[----:B------:R-:W-:Y:S01]  /*dad0*/  BAR.SYNC.DEFER_BLOCKING 0x0 ;  /* 0x0000000000007b1d */ /* 0x000fe20000010000 */
[----:B---3--:R-:W-:Y:S04]  /*dae0*/  IMAD.WIDE.U32 R4, R196, R6, R4 ;  /* 0x00000006c4047225 */ /* 0x008fe800078e0004 */
[----:B--2---:R-:W-:Y:S01]  /*daf0*/  IMAD R0, R0, R196, RZ ;  /* 0x000000c400007224 */ /* 0x004fe200078e02ff */
[----:B------:R-:W-:Y:S03]  /*db00*/  LEA R8, P0, R4, UR10, 0x1 ;  /* 0x0000000a04087c11 */ /* 0x000fe6000f8008ff */
[----:B------:R-:W-:Y:S01]  /*db10*/  IMAD R0, R2, R6, R0 ;  /* 0x0000000602007224 */ /* 0x000fe200078e0200 */
[-C--:B------:R-:W-:Y:S04]  /*db20*/  IADD3 R6, P2, R8, R215.reuse, RZ ;  /* 0x000000d708067210 */ /* 0x080fe80007f5e0ff */
[----:B------:R-:W-:Y:S04]  /*db30*/  IADD3 R0, R5, R0, RZ ;  /* 0x0000000005007210 */ /* 0x000fe80007ffe0ff */
[----:B------:R-:W-:Y:S02]  /*db40*/  LEA.HI.X R9, R4, UR11, R0, 0x1, P0 ;  /* 0x0000000b04097c11 */ /* 0x000fe400080f0c00 */
[-C--:B------:R-:W-:Y:S02]  /*db50*/  IADD3 R4, P1, R6, R215.reuse, RZ ;  /* 0x000000d706047210 */ /* 0x080fe40007f3e0ff */
[-C--:B------:R-:W-:Y:S01]  /*db60*/  IADD3.X R7, R9, R216.reuse, RZ, P2, !PT ;  /* 0x000000d809077210 */ /* 0x080fe200017fe4ff */
[----:B------:R-:W-:Y:S01]  /*db70*/  @!PT LDS RZ, [RZ] ;  /* 0x00000000fffff984 */ /* 0x000fe20000000800 */
[----:B------:R-:W-:Y:S01]  /*db80*/  @!PT LDS RZ, [RZ] ;  /* 0x00000000fffff984 */ /* 0x000fe20000000800 */
[----:B------:R-:W-:Y:S01]  /*db90*/  @!PT LDS RZ, [RZ] ;  /* 0x00000000fffff984 */ /* 0x000fe20000000800 */
[----:B------:R-:W-:Y:S01]  /*dba0*/  LDGSTS.E.BYPASS.LTC128B.128 [R208+0x4000], desc[UR12][R8.64] ;  /* 0x0400000008d07fae */ /* 0x000fe2000b901d4c */
[----:B------:R-:W-:Y:S02]  /*dbb0*/  IADD3 R10, P0, R4, R215, RZ ;  /* 0x000000d7040a7210 */ /* 0x000fe40007f1e0ff */
[-C--:B------:R-:W-:Y:S02]  /*dbc0*/  IADD3.X R5, R7, R216.reuse, RZ, P1, !PT ;  /* 0x000000d807057210 */ /* 0x080fe40000ffe4ff */
[----:B------:R-:W-:Y:S02]  /*dbd0*/  ISETP.GT.AND P2, PT, R196, RZ, PT ;  /* 0x000000ffc400720c */ /* 0x000fe40003f44270 */
[----:B------:R-:W-:Y:S01]  /*dbe0*/  IADD3.X R11, R5, R216, RZ, P0, !PT ;  /* 0x000000d8050b7210 */ /* 0x000fe200007fe4ff */
[----:B------:R-:W-:Y:S08]  /*dbf0*/  LDGSTS.E.BYPASS.LTC128B.128 [R208+0x4800], desc[UR12][R6.64] ;  /* 0x0480000006d07fae */ /* 0x000ff0000b901d4c */
[----:B------:R1:W-:Y:S08]  /*dc00*/  LDGSTS.E.BYPASS.LTC128B.128 [R208+0x5000], desc[UR12][R4.64] ;  /* 0x0500000004d07fae */ /* 0x0003f0000b901d4c */
[----:B------:R2:W-:Y:S08]  /*dc10*/  LDGSTS.E.BYPASS.LTC128B.128 [R208+0x5800], desc[UR12][R10.64] ;  /* 0x058000000ad07fae */ /* 0x0005f0000b901d4c */
[----:B------:R-:W-:Y:S08]  /*dc20*/  LDSM.16.M88.4 R128, [R186] ;  /* 0x00000000ba80783b */ /* 0x000ff00000000200 */
[----:B------:R-:W0:Y:S08]  /*dc30*/  LDGDEPBAR ;  /* 0x00000000000079af */ /* 0x000e300000000000 */
[----:B------:R-:W1:Y:S08]  /*dc40*/  LDSM.16.M88.4 R16, [R135+0x2000] ;  /* 0x002000008710783b */ /* 0x000e700000000200 */
        /* <DEDUP_REMOVED lines=461> */
.L_x_332:
[----:B-1----:R-:W-:Y:S01]  /*f920*/  SHFL.BFLY PT, R6, R39, 0x2, 0x1f ;  /* 0x0c401f0027067f89 */ /* 0x002fe200000e0000 */
[----:B---3--:R-:W-:Y:S02]  /*f930*/  FMNMX.FTZ R5, R67, R13, !PT ;  /* 0x0000000d43057209 */ /* 0x008fe40007810000 */
        /* <DEDUP_REMOVED lines=25> */
[C---:B------:R-:W-:Y:S01]  /*fad0*/  FMUL.FTZ R64, R38.reuse, UR4 ;  /* 0x0000000426407c20 */ /* 0x040fe20008410000 */
[----:B------:R-:W-:Y:S01]  /*fae0*/  FSEL R43, R43, RZ, P0 ;  /* 0x000000ff2b2b7208 */ /* 0x000fe20000000000 */
[C---:B------:R-:W-:Y:S01]  /*faf0*/  FADD.FTZ R0, -R38.reuse, R132 ;  /* 0x0000008426007221 */ /* 0x040fe20000010100 */
[----:B------:R1:W-:Y:S01]  /*fb00*/  MUFU.EX2 R40, R3 ;  /* 0x0000000300287308 */ /* 0x0003e20000000800 */
[----:B---3--:R-:W-:Y:S02]  /*fb10*/  FMNMX.FTZ R37, R37, R7, !PT ;  /* 0x0000000725257209 */ /* 0x008fe40007810000 */
[----:B------:R-:W-:Y:S01]  /*fb20*/  FSETP.NEU.FTZ.AND P0, PT, R38, -INF , PT ;  /* 0xff8000002600780b */ /* 0x000fe20003f1d000 */
[--C-:B------:R-:W-:Y:S01]  /*fb30*/  FFMA.FTZ R8, R199, UR4, -R43.reuse ;  /* 0x00000004c7087c23 */ /* 0x100fe2000801082b */
[----:B------:R-:W-:Y:S01]  /*fb40*/  FFMA.FTZ R7, R32, UR4, -R43 ;  /* 0x0000000420077c23 */ /* 0x000fe2000801082b */
[C---:B------:R-:W-:Y:S01]  /*fb50*/  FMUL.FTZ R65, R37.reuse, UR4 ;  /* 0x0000000425417c20 */ /* 0x040fe20008410000 */
        /* <DEDUP_REMOVED lines=10> */
[----:B------:R4:W2:Y:S10]  /*fc00*/  MUFU.EX2 R36, R3 ;  /* 0x0000000300247308 */ /* 0x0008b40000000800 */
        /* <DEDUP_REMOVED lines=10> */
[--C-:B---3--:R-:W-:Y:S01]  /*fcb0*/  FFMA.FTZ R6, R33, UR4, -R43.reuse ;  /* 0x0000000421067c23 */ /* 0x108fe2000801082b */
[----:B------:R-:W-:Y:S01]  /*fcc0*/  FSEL R66, R66, RZ, P0 ;  /* 0x000000ff42427208 */ /* 0x000fe20000000000 */
[----:B------:R-:W-:Y:S07]  /*fcd0*/  FMUL.FTZ R0, R0, UR4 ;  /* 0x0000000400007c20 */ /* 0x000fee0008410000 */
[----:B------:R-:W3:Y:S01]  /*fce0*/  MUFU.EX2 R2, R2 ;  /* 0x0000000200027308 */ /* 0x000ee20000000800 */
[--C-:B-1----:R-:W-:Y:S01]  /*fcf0*/  FFMA.FTZ R7, R18, UR4, -R43.reuse ;  /* 0x0000000412077c23 */ /* 0x102fe2000801082b */
[----:B--2---:R-:W-:Y:S08]  /*fd00*/  FMUL.FTZ R18, R36, R146 ;  /* 0x0000009224127220 */ /* 0x004ff00000410000 */
[----:B------:R-:W1:Y:S01]  /*fd10*/  MUFU.EX2 R0, R0 ;  /* 0x0000000000007308 */ /* 0x000e620000000800 */
[--C-:B----4-:R-:W-:Y:S09]  /*fd20*/  FFMA.FTZ R4, R212, UR4, -R43.reuse ;  /* 0x00000004d4047c23 */ /* 0x110ff2000801082b */
[----:B------:R2:W-:Y:S01]  /*fd30*/  MUFU.EX2 R172, R4 ;  /* 0x0000000400ac7308 */ /* 0x0005e20000000800 */
[----:B---3--:R-:W-:Y:S09]  /*fd40*/  FMUL.FTZ R13, R2, R149 ;  /* 0x00000095020d7220 */ /* 0x008ff20000410000 */
[----:B------:R3:W-:Y:S01]  /*fd50*/  MUFU.EX2 R249, R7 ;  /* 0x0000000700f97308 */ /* 0x0007e20000000800 */
[----:B-1----:R-:W-:Y:S01]  /*fd60*/  FMUL.FTZ R14, R0, R150 ;  /* 0x00000096000e7220 */ /* 0x002fe20000410000 */
[--C-:B--2---:R-:W-:Y:S08]  /*fd70*/  FFMA.FTZ R4, R203, UR4, -R64.reuse ;  /* 0x00000004cb047c23 */ /* 0x104ff00008010840 */
[----:B------:R1:W-:Y:S01]  /*fd80*/  MUFU.EX2 R203, R5 ;  /* 0x0000000500cb7308 */ /* 0x0003e20000000800 */
[----:B---3--:R-:W-:Y:S01]  /*fd90*/  FFMA.FTZ R7, R80, UR4, -R43 ;  /* 0x0000000450077c23 */ /* 0x008fe2000801082b */
[--C-:B------:R-:W-:Y:S08]  /*fda0*/  FFMA.FTZ R80, R124, UR4, -R65.reuse ;  /* 0x000000047c507c23 */ /* 0x100ff00008010841 */
[----:B------:R2:W-:Y:S10]  /*fdb0*/  MUFU.EX2 R131, R4 ;  /* 0x0000000400837308 */ /* 0x0005f40000000800 */
[----:B------:R-:W-:Y:S01]  /*fdc0*/  MUFU.EX2 R80, R80 ;  /* 0x0000005000507308 */ /* 0x000fe20000000800 */
[----:B-1----:R-:W-:Y:S09]  /*fdd0*/  FFMA.FTZ R5, R207, UR4, -R65 ;  /* 0x00000004cf057c23 */ /* 0x002ff20008010841 */
[----:B------:R1:W-:Y:S01]  /*fde0*/  MUFU.EX2 R174, R5 ;  /* 0x0000000500ae7308 */ /* 0x0003e20000000800 */
[--C-:B--2---:R-:W-:Y:S09]  /*fdf0*/  FFMA.FTZ R4, R211, UR4, -R64.reuse ;  /* 0x00000004d3047c23 */ /* 0x104ff20008010840 */
[----:B------:R2:W-:Y:S01]  /*fe00*/  MUFU.EX2 R134, R4 ;  /* 0x0000000400867308 */ /* 0x0005e20000000800 */
[--C-:B-1----:R-:W-:Y:S01]  /*fe10*/  FFMA.FTZ R5, R198, UR4, -R64.reuse ;  /* 0x00000004c6057c23 */ /* 0x102fe20008010840 */
[--C-:B--2---:R-:W-:Y:S08]  /*fe20*/  FFMA.FTZ R4, R197, UR4, -R43.reuse ;  /* 0x00000004c5047c23 */ /* 0x104ff0000801082b */
        /* <DEDUP_REMOVED lines=31> */
[--C-:B------:R-:W-:Y:S01]  /*10020*/  FFMA.FTZ R16, R97, UR4, -R43.reuse ;  /* 0x0000000461107c23 */ /* 0x100fe2000801082b */
[----:B-1----:R-:W-:Y:S07]  /*10030*/  FFMA.FTZ R4, R204, UR4, -R66 ;  /* 0x00000004cc047c23 */ /* 0x002fee0008010842 */
[----:B------:R1:W-:Y:S02]  /*10040*/  MUFU.EX2 R180, R4 ;  /* 0x0000000400b47308 */ /* 0x0003e40000000800 */
[----:B-1----:R-:W-:Y:S08]  /*10050*/  FFMA.FTZ R4, R178, UR4, -R43 ;  /* 0x00000004b2047c23 */ /* 0x002ff0000801082b */
[----:B------:R1:W-:Y:S10]  /*10060*/  MUFU.EX2 R178, R5 ;  /* 0x0000000500b27308 */ /* 0x0003f40000000800 */
[----:B------:R2:W-:Y:S01]  /*10070*/  MUFU.EX2 R199, R4 ;  /* 0x0000000400c77308 */ /* 0x0005e20000000800 */
[--C-:B-1----:R-:W-:Y:S01]  /*10080*/  FFMA.FTZ R5, R28, UR4, -R65.reuse ;  /* 0x000000041c057c23 */ /* 0x102fe20008010841 */
[--C-:B------:R-:W-:Y:S08]  /*10090*/  FFMA.FTZ R28, R99, UR4, -R64.reuse ;  /* 0x00000004631c7c23 */ /* 0x100ff00008010840 */
[----:B------:R1:W-:Y:S01]  /*100a0*/  MUFU.EX2 R176, R5 ;  /* 0x0000000500b07308 */ /* 0x0003e20000000800 */
[--C-:B--2---:R-:W-:Y:S09]  /*100b0*/  FFMA.FTZ R4, R177, UR4, -R64.reuse ;  /* 0x00000004b1047c23 */ /* 0x104ff20008010840 */
[----:B------:R2:W-:Y:S01]  /*100c0*/  MUFU.EX2 R183, R4 ;  /* 0x0000000400b77308 */ /* 0x0005e20000000800 */
[--C-:B-1----:R-:W-:Y:S09]  /*100d0*/  FFMA.FTZ R5, R25, UR4, -R64.reuse ;  /* 0x0000000419057c23 */ /* 0x102ff20008010840 */
[----:B------:R1:W-:Y:S01]  /*100e0*/  MUFU.EX2 R210, R5 ;  /* 0x0000000500d27308 */ /* 0x0003e20000000800 */
[--C-:B--2---:R-:W-:Y:S09]  /*100f0*/  FFMA.FTZ R4, R34, UR4, -R64.reuse ;  /* 0x0000000422047c23 */ /* 0x104ff20008010840 */
[----:B------:R2:W-:Y:S10]  /*10100*/  MUFU.EX2 R198, R4 ;  /* 0x0000000400c67308 */ /* 0x0005f40000000800 */
[----:B------:R3:W-:Y:S01]  /*10110*/  MUFU.EX2 R34, R6 ;  /* 0x0000000600227308 */ /* 0x0007e20000000800 */
[----:B-1----:R-:W-:Y:S01]  /*10120*/  FFMA.FTZ R5, R44, UR4, -R65 ;  /* 0x000000042c057c23 */ /* 0x002fe20008010841 */
[----:B------:R-:W-:Y:S08]  /*10130*/  F2FP.BF16.F32.PACK_AB R44, R172, R133 ;  /* 0x00000085ac2c723e */ /* 0x000ff000000010ff */
[----:B------:R1:W-:Y:S01]  /*10140*/  MUFU.EX2 R217, R5 ;  /* 0x0000000500d97308 */ /* 0x0003e20000000800 */
[----:B--2---:R-:W-:Y:S09]  /*10150*/  FFMA.FTZ R4, R35, UR4, -R64 ;  /* 0x0000000423047c23 */ /* 0x004ff20008010840 */
[----:B------:R2:W-:Y:S01]  /*10160*/  MUFU.EX2 R205, R4 ;  /* 0x0000000400cd7308 */ /* 0x0005e20000000800 */
[----:B---3--:R-:W-:Y:S01]  /*10170*/  FFMA.FTZ R6, R81, UR4, -R43 ;  /* 0x0000000451067c23 */ /* 0x008fe2000801082b */
[----:B------:R-:W-:Y:S08]  /*10180*/  FFMA.FTZ R81, R41, UR4, -R66 ;  /* 0x0000000429517c23 */ /* 0x000ff00008010842 */
[----:B------:R3:W4:Y:S01]  /*10190*/  MUFU.EX2 R10, R6 ;  /* 0x00000006000a7308 */ /* 0x0007220000000800 */
[--C-:B-1----:R-:W-:Y:S09]  /*101a0*/  FFMA.FTZ R5, R54, UR4, -R64.reuse ;  /* 0x0000000436057c23 */ /* 0x102ff20008010840 */
[----:B------:R1:W-:Y:S01]  /*101b0*/  MUFU.EX2 R222, R5 ;  /* 0x0000000500de7308 */ /* 0x0003e20000000800 */
[--C-:B--2---:R-:W-:Y:S09]  /*101c0*/  FFMA.FTZ R4, R171, UR4, -R65.reuse ;  /* 0x00000004ab047c23 */ /* 0x104ff20008010841 */
[----:B------:R2:W-:Y:S01]  /*101d0*/  MUFU.EX2 R169, R4 ;  /* 0x0000000400a97308 */ /* 0x0005e20000000800 */
[----:B---3--:R-:W-:Y:S01]  /*101e0*/  FMUL.FTZ R6, R36, R142 ;  /* 0x0000008e24067220 */ /* 0x008fe20000410000 */
[--C-:B-1----:R-:W-:Y:S08]  /*101f0*/  FFMA.FTZ R5, R60, UR4, -R65.reuse ;  /* 0x000000043c057c23 */ /* 0x102ff00008010841 */
[----:B------:R1:W-:Y:S01]  /*10200*/  MUFU.EX2 R60, R7 ;  /* 0x00000007003c7308 */ /* 0x0003e20000000800 */
[----:B--2---:R-:W-:Y:S09]  /*10210*/  FFMA.FTZ R4, R168, UR4, -R65 ;  /* 0x00000004a8047c23 */ /* 0x004ff20008010841 */
[----:B------:R2:W-:Y:S10]  /*10220*/  MUFU.EX2 R239, R5 ;  /* 0x0000000500ef7308 */ /* 0x0005f40000000800 */
[----:B------:R3:W-:Y:S01]  /*10230*/  MUFU.EX2 R171, R4 ;  /* 0x0000000400ab7308 */ /* 0x0007e20000000800 */
[----:B-1----:R-:W-:Y:S01]  /*10240*/  FMUL.FTZ R7, R36, R143 ;  /* 0x0000008f24077220 */ /* 0x002fe20000410000 */
[----:B----4-:R-:W-:Y:S01]  /*10250*/  MOV R143, R10 ;  /* 0x0000000a008f7202 */ /* 0x010fe20000000f00 */
[----:B------:R-:W-:Y:S01]  /*10260*/  FMUL.FTZ R10, R0, R138 ;  /* 0x0000008a000a7220 */ /* 0x000fe20000410000 */
[----:B--2---:R-:W-:Y:S01]  /*10270*/  FFMA.FTZ R5, R70, UR4, -R64 ;  /* 0x0000000446057c23 */ /* 0x004fe20008010840 */
[----:B------:R-:W-:Y:S05]  /*10280*/  FFMA.FTZ R70, R117, UR4, -R43 ;  /* 0x0000000475467c23 */ /* 0x000fea000801082b */
[----:B------:R1:W-:Y:S01]  /*10290*/  MUFU.EX2 R244, R5 ;  /* 0x0000000500f47308 */ /* 0x0003e20000000800 */
[--C-:B---3--:R-:W-:Y:S09]  /*102a0*/  FFMA.FTZ R4, R170, UR4, -R66.reuse ;  /* 0x00000004aa047c23 */ /* 0x108ff20008010842 */
        /* <DEDUP_REMOVED lines=8> */
[C---:B-1----:R-:W-:Y:S01]  /*10330*/  FMUL.FTZ R5, R40.reuse, R141 ;  /* 0x0000008d28057220 */ /* 0x042fe20000410000 */
[----:B--2---:R-:W-:Y:S08]  /*10340*/  FFMA.FTZ R4, R29, UR4, -R65 ;  /* 0x000000041d047c23 */ /* 0x004ff00008010841 */
[----:B------:R1:W2:Y:S10]  /*10350*/  MUFU.EX2 R29, R16 ;  /* 0x00000010001d7308 */ /* 0x0002b40000000800 */
[----:B------:R3:W-:Y:S01]  /*10360*/  MUFU.EX2 R202, R4 ;  /* 0x0000000400ca7308 */ /* 0x0007e20000000800 */
[----:B-1----:R-:W-:Y:S01]  /*10370*/  FMUL.FTZ R16, R40, R144 ;  /* 0x0000009028107220 */ /* 0x002fe20000410000 */
[----:B------:R-:W-:Y:S01]  /*10380*/  MOV R144, R34 ;  /* 0x0000002200907202 */ /* 0x000fe20000000f00 */
[----:B------:R-:W-:Y:S01]  /*10390*/  FMUL.FTZ R34, R36, R162 ;  /* 0x000000a224227220 */ /* 0x000fe20000410000 */
[--C-:B---3--:R-:W-:Y:S06]  /*103a0*/  FFMA.FTZ R4, R30, UR4, -R66.reuse ;  /* 0x000000041e047c23 */ /* 0x108fec0008010842 */
[----:B------:R1:W-:Y:S02]  /*103b0*/  MUFU.EX2 R177, R4 ;  /* 0x0000000400b17308 */ /* 0x0003e40000000800 */
[----:B-1----:R-:W-:Y:S08]  /*103c0*/  FFMA.FTZ R4, R31, UR4, -R66 ;  /* 0x000000041f047c23 */ /* 0x002ff00008010842 */
[----:B------:R1:W-:Y:S02]  /*103d0*/  MUFU.EX2 R219, R4 ;  /* 0x0000000400db7308 */ /* 0x0003e40000000800 */
[----:B-1----:R-:W-:Y:S02]  /*103e0*/  FFMA.FTZ R4, R24, UR4, -R43 ;  /* 0x0000000418047c23 */ /* 0x002fe4000801082b */
[----:B------:R-:W1:Y:S06]  /*103f0*/  LDSM.16.MT88.4 R24, [R184+0x4000] ;  /* 0x00400000b818783b */ /* 0x000e6c0000004200 */
[----:B------:R3:W-:Y:S02]  /*10400*/  MUFU.EX2 R229, R4 ;  /* 0x0000000400e57308 */ /* 0x0007e40000000800 */
[--C-:B---3--:R-:W-:Y:S08]  /*10410*/  FFMA.FTZ R4, R23, UR4, -R64.reuse ;  /* 0x0000000417047c23 */ /* 0x108ff00008010840 */
[----:B------:R3:W-:Y:S02]  /*10420*/  MUFU.EX2 R226, R4 ;  /* 0x0000000400e27308 */ /* 0x0007e40000000800 */
[--C-:B---3--:R-:W-:Y:S01]  /*10430*/  FFMA.FTZ R4, R50, UR4, -R64.reuse ;  /* 0x0000000432047c23 */ /* 0x108fe20008010840 */
[----:B------:R-:W-:Y:S07]  /*10440*/  F2FP.BF16.F32.PACK_AB R50, R182, R174 ;  /* 0x000000aeb632723e */ /* 0x000fee00000010ff */
[----:B------:R3:W-:Y:S02]  /*10450*/  MUFU.EX2 R228, R4 ;  /* 0x0000000400e47308 */ /* 0x0007e40000000800 */
[--C-:B---3--:R-:W-:Y:S01]  /*10460*/  FFMA.FTZ R4, R51, UR4, -R64.reuse ;  /* 0x0000000433047c23 */ /* 0x108fe20008010840 */
[----:B------:R-:W-:Y:S07]  /*10470*/  F2FP.BF16.F32.PACK_AB R51, R180, R175 ;  /* 0x000000afb433723e */ /* 0x000fee00000010ff */
[----:B------:R3:W-:Y:S02]  /*10480*/  MUFU.EX2 R232, R4 ;  /* 0x0000000400e87308 */ /* 0x0007e40000000800 */
[--C-:B---3--:R-:W-:Y:S01]  /*10490*/  FFMA.FTZ R4, R22, UR4, -R65.reuse ;  /* 0x0000000416047c23 */ /* 0x108fe20008010841 */
[----:B------:R-:W-:Y:S07]  /*104a0*/  FMUL.FTZ R22, R36, R154 ;  /* 0x0000009a24167220 */ /* 0x000fee0000410000 */
[----:B------:R3:W-:Y:S02]  /*104b0*/  MUFU.EX2 R201, R4 ;  /* 0x0000000400c97308 */ /* 0x0007e40000000800 */
[--C-:B---3--:R-:W-:Y:S01]  /*104c0*/  FFMA.FTZ R4, R20, UR4, -R65.reuse ;  /* 0x0000000414047c23 */ /* 0x108fe20008010841 */
[----:B------:R-:W-:Y:S07]  /*104d0*/  FFMA.FTZ R20, R98, UR4, -R64 ;  /* 0x0000000462147c23 */ /* 0x000fee0008010840 */
[----:B------:R3:W-:Y:S10]  /*104e0*/  MUFU.EX2 R221, R4 ;  /* 0x0000000400dd7308 */ /* 0x0007f40000000800 */
[----:B------:R4:W-:Y:S01]  /*104f0*/  MUFU.EX2 R149, R20 ;  /* 0x0000001400957308 */ /* 0x0009e20000000800 */
[--C-:B---3--:R-:W-:Y:S01]  /*10500*/  FFMA.FTZ R4, R21, UR4, -R66.reuse ;  /* 0x0000000415047c23 */ /* 0x108fe20008010842 */
[C---:B------:R-:W-:Y:S08]  /*10510*/  FMUL.FTZ R21, R40.reuse, R153 ;  /* 0x0000009928157220 */ /* 0x040ff00000410000 */
[----:B------:R3:W-:Y:S01]  /*10520*/  MUFU.EX2 R204, R4 ;  /* 0x0000000400cc7308 */ /* 0x0007e20000000800 */
[----:B----4-:R-:W-:Y:S09]  /*10530*/  FMUL.FTZ R20, R40, R152 ;  /* 0x0000009828147220 */ /* 0x010ff20000410000 */
[----:B------:R4:W-:Y:S01]  /*10540*/  MUFU.EX2 R152, R28 ;  /* 0x0000001c00987308 */ /* 0x0009e20000000800 */
[--C-:B---3--:R-:W-:Y:S01]  /*10550*/  FFMA.FTZ R4, R19, UR4, -R66.reuse ;  /* 0x0000000413047c23 */ /* 0x108fe20008010842 */
[----:B------:R-:W-:Y:S08]  /*10560*/  FMUL.FTZ R19, R36, R147 ;  /* 0x0000009324137220 */ /* 0x000ff00000410000 */
[----:B------:R3:W-:Y:S01]  /*10570*/  MUFU.EX2 R212, R4 ;  /* 0x0000000400d47308 */ /* 0x0007e20000000800 */
[--C-:B----4-:R-:W-:Y:S09]  /*10580*/  FFMA.FTZ R28, R88, UR4, -R65.reuse ;  /* 0x00000004581c7c23 */ /* 0x110ff20008010841 */
[----:B------:R4:W-:Y:S01]  /*10590*/  MUFU.EX2 R138, R28 ;  /* 0x0000001c008a7308 */ /* 0x0009e20000000800 */
[----:B---3--:R-:W-:Y:S01]  /*105a0*/  FFMA.FTZ R4, R45, UR4, -R65 ;  /* 0x000000042d047c23 */ /* 0x008fe20008010841 */
[----:B------:R-:W-:Y:S08]  /*105b0*/  F2FP.BF16.F32.PACK_AB R45, R134, R131 ;  /* 0x00000083862d723e */ /* 0x000ff000000010ff */
[----:B------:R3:W-:Y:S01]  /*105c0*/  MUFU.EX2 R223, R4 ;  /* 0x0000000400df7308 */ /* 0x0007e20000000800 */
[----:B----4-:R-:W-:Y:S01]  /*105d0*/  FMUL.FTZ R28, R2, R164 ;  /* 0x000000a4021c7220 */ /* 0x010fe20000410000 */
[--C-:B---3--:R-:W-:Y:S01]  /*105e0*/  FFMA.FTZ R4, R46, UR4, -R66.reuse ;  /* 0x000000042e047c23 */ /* 0x108fe20008010842 */
[----:B------:R-:W-:Y:S07]  /*105f0*/  F2FP.BF16.F32.PACK_AB R46, R211, R197 ;  /* 0x000000c5d32e723e */ /* 0x000fee00000010ff */
[----:B------:R3:W-:Y:S02]  /*10600*/  MUFU.EX2 R220, R4 ;  /* 0x0000000400dc7308 */ /* 0x0007e40000000800 */
[----:B---3--:R-:W-:Y:S01]  /*10610*/  FFMA.FTZ R4, R47, UR4, -R66 ;  /* 0x000000042f047c23 */ /* 0x008fe20008010842 */
[----:B------:R-:W-:Y:S07]  /*10620*/  F2FP.BF16.F32.PACK_AB R47, R203, R181 ;  /* 0x000000b5cb2f723e */ /* 0x000fee00000010ff */
[----:B------:R3:W-:Y:S02]  /*10630*/  MUFU.EX2 R225, R4 ;  /* 0x0000000400e17308 */ /* 0x0007e40000000800 */
[----:B---3--:R-:W-:Y:S08]  /*10640*/  FFMA.FTZ R4, R53, UR4, -R43 ;  /* 0x0000000435047c23 */ /* 0x008ff0000801082b */
[----:B------:R3:W-:Y:S02]  /*10650*/  MUFU.EX2 R233, R4 ;  /* 0x0000000400e97308 */ /* 0x0007e40000000800 */
[--C-:B---3--:R-:W-:Y:S02]  /*10660*/  FFMA.FTZ R4, R55, UR4, -R64.reuse ;  /* 0x0000000437047c23 */ /* 0x108fe40008010840 */
[----:B------:R-:W3:Y:S06]  /*10670*/  LDSM.16.MT88.4 R52, [R185+0x4000] ;  /* 0x00400000b934783b */ /* 0x000eec0000004200 */
[----:B------:R4:W-:Y:S02]  /*10680*/  MUFU.EX2 R231, R4 ;  /* 0x0000000400e77308 */ /* 0x0009e40000000800 */
[--C-:B----4-:R-:W-:Y:S01]  /*10690*/  FFMA.FTZ R4, R17, UR4, -R64.reuse ;  /* 0x0000000411047c23 */ /* 0x110fe20008010840 */
[----:B------:R-:W-:Y:S01]  /*106a0*/  FMUL.FTZ R17, R40, R145 ;  /* 0x0000009128117220 */ /* 0x000fe20000410000 */
[----:B--2---:R-:W-:Y:S01]  /*106b0*/  MOV R145, R29 ;  /* 0x0000001d00917202 */ /* 0x004fe20000000f00 */
[----:B------:R-:W-:Y:S05]  /*106c0*/  FMUL.FTZ R29, R2, R165 ;  /* 0x000000a5021d7220 */ /* 0x000fea0000410000 */
[----:B------:R2:W-:Y:S02]  /*106d0*/  MUFU.EX2 R246, R4 ;  /* 0x0000000400f67308 */ /* 0x0005e40000000800 */
[----:B--2---:R-:W-:Y:S01]  /*106e0*/  FFMA.FTZ R4, R15, UR4, -R64 ;  /* 0x000000040f047c23 */ /* 0x004fe20008010840 */
[----:B------:R-:W-:Y:S07]  /*106f0*/  FMUL.FTZ R15, R0, R151 ;  /* 0x00000097000f7220 */ /* 0x000fee0000410000 */
[----:B------:R2:W-:Y:S02]  /*10700*/  MUFU.EX2 R35, R4 ;  /* 0x0000000400237308 */ /* 0x0005e40000000800 */
[--C-:B--2---:R-:W-:Y:S08]  /*10710*/  FFMA.FTZ R4, R56, UR4, -R65.reuse ;  /* 0x0000000438047c23 */ /* 0x104ff00008010841 */
[----:B------:R2:W-:Y:S02]  /*10720*/  MUFU.EX2 R206, R4 ;  /* 0x0000000400ce7308 */ /* 0x0005e40000000800 */
[--C-:B--2---:R-:W-:Y:S08]  /*10730*/  FFMA.FTZ R4, R57, UR4, -R65.reuse ;  /* 0x0000000439047c23 */ /* 0x104ff00008010841 */
[----:B------:R2:W-:Y:S02]  /*10740*/  MUFU.EX2 R227, R4 ;  /* 0x0000000400e37308 */ /* 0x0005e40000000800 */
[--C-:B--2---:R-:W-:Y:S08]  /*10750*/  FFMA.FTZ R4, R58, UR4, -R66.reuse ;  /* 0x000000043a047c23 */ /* 0x104ff00008010842 */
[----:B------:R2:W-:Y:S02]  /*10760*/  MUFU.EX2 R207, R4 ;  /* 0x0000000400cf7308 */ /* 0x0005e40000000800 */
[--C-:B--2---:R-:W-:Y:S02]  /*10770*/  FFMA.FTZ R4, R59, UR4, -R66.reuse ;  /* 0x000000043b047c23 */ /* 0x104fe40008010842 */
[----:B------:R-:W2:Y:S06]  /*10780*/  LDSM.16.MT88.4 R56, [R184+0x4400] ;  /* 0x00440000b838783b */ /* 0x000eac0000004200 */
[----:B------:R4:W-:Y:S02]  /*10790*/  MUFU.EX2 R238, R4 ;  /* 0x0000000400ee7308 */ /* 0x0009e40000000800 */
[----:B----4-:R-:W-:Y:S08]  /*107a0*/  FFMA.FTZ R4, R61, UR4, -R65 ;  /* 0x000000043d047c23 */ /* 0x010ff00008010841 */
[----:B------:R4:W-:Y:S02]  /*107b0*/  MUFU.EX2 R245, R4 ;  /* 0x0000000400f57308 */ /* 0x0009e40000000800 */
[--C-:B----4-:R-:W-:Y:S08]  /*107c0*/  FFMA.FTZ R4, R62, UR4, -R66.reuse ;  /* 0x000000043e047c23 */ /* 0x110ff00008010842 */
[----:B------:R4:W-:Y:S02]  /*107d0*/  MUFU.EX2 R234, R4 ;  /* 0x0000000400ea7308 */ /* 0x0009e40000000800 */
[----:B----4-:R-:W-:Y:S08]  /*107e0*/  FFMA.FTZ R4, R63, UR4, -R66 ;  /* 0x000000043f047c23 */ /* 0x010ff00008010842 */
[----:B------:R4:W-:Y:S02]  /*107f0*/  MUFU.EX2 R248, R4 ;  /* 0x0000000400f87308 */ /* 0x0009e40000000800 */
[--C-:B----4-:R-:W-:Y:S01]  /*10800*/  FFMA.FTZ R4, R69, UR4, -R43.reuse ;  /* 0x0000000445047c23 */ /* 0x110fe2000801082b */
[----:B------:R-:W-:Y:S07]  /*10810*/  FFMA.FTZ R69, R116, UR4, -R43 ;  /* 0x0000000474457c23 */ /* 0x000fee000801082b */
[----:B------:R4:W-:Y:S10]  /*10820*/  MUFU.EX2 R31, R4 ;  /* 0x00000004001f7308 */ /* 0x0009f40000000800 */
[----:B------:R-:W-:Y:S01]  /*10830*/  MUFU.EX2 R69, R69 ;  /* 0x0000004500457308 */ /* 0x000fe20000000800 */
[--C-:B----4-:R-:W-:Y:S01]  /*10840*/  FFMA.FTZ R4, R71, UR4, -R64.reuse ;  /* 0x0000000447047c23 */ /* 0x110fe20008010840 */
[--C-:B------:R-:W-:Y:S08]  /*10850*/  FFMA.FTZ R71, R118, UR4, -R64.reuse ;  /* 0x0000000476477c23 */ /* 0x100ff00008010840 */
[----:B------:R4:W5:Y:S10]  /*10860*/  MUFU.EX2 R251, R4 ;  /* 0x0000000400fb7308 */ /* 0x0009740000000800 */
[----:B------:R-:W-:Y:S01]  /*10870*/  MUFU.EX2 R71, R71 ;  /* 0x0000004700477308 */ /* 0x000fe20000000800 */
[--C-:B----4-:R-:W-:Y:S01]  /*10880*/  FFMA.FTZ R4, R82, UR4, -R64.reuse ;  /* 0x0000000452047c23 */ /* 0x110fe20008010840 */
[----:B-----5:R-:W-:Y:S01]  /*10890*/  F2FP.BF16.F32.PACK_AB R41, R251, R244 ;  /* 0x000000f4fb29723e */ /* 0x020fe200000010ff */
[----:B------:R-:W4:Y:S07]  /*108a0*/  LDL.LU R82, [R1+0x14] ;  /* 0x0000140001527983 */ /* 0x000f2e0000300800 */
[----:B------:R5:W1:Y:S01]  /*108b0*/  MUFU.EX2 R23, R4 ;  /* 0x0000000400177308 */ /* 0x000a620000000800 */
[----:B------:R-:W2:Y:S04]  /*108c0*/  LDL.LU R153, [R1+0x18] ;  /* 0x0000180001997983 */ /* 0x000ea80000300800 */
[----:B------:R-:W4:Y:S04]  /*108d0*/  LDL.LU R147, [R1+0x1c] ;  /* 0x00001c0001937983 */ /* 0x000f280000300800 */
[----:B------:R-:W2:Y:S01]  /*108e0*/  LDL.LU R146, [R1+0x20] ;  /* 0x0000200001927983 */ /* 0x000ea20000300800 */
[--C-:B-----5:R-:W-:Y:S01]  /*108f0*/  FFMA.FTZ R4, R83, UR4, -R64.reuse ;  /* 0x0000000453047c23 */ /* 0x120fe20008010840 */
[----:B-1----:R-:W-:Y:S01]  /*10900*/  MOV R154, R23 ;  /* 0x00000017009a7202 */ /* 0x002fe20000000f00 */
[----:B------:R-:W-:Y:S01]  /*10910*/  FMUL.FTZ R23, R36, R155 ;  /* 0x0000009b24177220 */ /* 0x000fe20000410000 */
[----:B------:R-:W-:Y:S01]  /*10920*/  MOV R155, R60 ;  /* 0x0000003c009b7202 */ /* 0x000fe20000000f00 */
[----:B------:R1:W5:Y:S01]  /*10930*/  MUFU.EX2 R11, R4 ;  /* 0x00000004000b7308 */ /* 0x0003620000000800 */
[----:B------:R-:W2:Y:S01]  /*10940*/  LDSM.16.MT88.4 R60, [R185+0x4400] ;  /* 0x00440000b93c783b */ /* 0x000ea20000004200 */
[--C-:B-1----:R-:W-:Y:S01]  /*10950*/  FFMA.FTZ R4, R72, UR4, -R65.reuse ;  /* 0x0000000448047c23 */ /* 0x102fe20008010841 */
[----:B-----5:R-:W-:Y:S01]  /*10960*/  MOV R142, R11 ;  /* 0x0000000b008e7202 */ /* 0x020fe20000000f00 */
[----:B------:R-:W-:Y:S01]  /*10970*/  FMUL.FTZ R11, R0, R139 ;  /* 0x0000008b000b7220 */ /* 0x000fe20000410000 */
[----:B------:R-:W-:Y:S05]  /*10980*/  FFMA.FTZ R72, R119, UR4, -R64 ;  /* 0x0000000477487c23 */ /* 0x000fea0008010840 */
[----:B------:R1:W-:Y:S10]  /*10990*/  MUFU.EX2 R236, R4 ;  /* 0x0000000400ec7308 */ /* 0x0003f40000000800 */
[----:B------:R5:W-:Y:S10]  /*109a0*/  MUFU.EX2 R139, R12 ;  /* 0x0000000c008b7308 */ /* 0x000bf40000000800 */
[----:B------:R-:W-:Y:S01]  /*109b0*/  MUFU.EX2 R72, R72 ;  /* 0x0000004800487308 */ /* 0x000fe20000000800 */
[----:B-1----:R-:W-:Y:S01]  /*109c0*/  FFMA.FTZ R4, R73, UR4, -R65 ;  /* 0x0000000449047c23 */ /* 0x002fe20008010841 */
[--C-:B------:R-:W-:Y:S08]  /*109d0*/  FFMA.FTZ R73, R128, UR4, -R43.reuse ;  /* 0x0000000480497c23 */ /* 0x100ff0000801082b */
[----:B------:R1:W-:Y:S01]  /*109e0*/  MUFU.EX2 R241, R4 ;  /* 0x0000000400f17308 */ /* 0x0003e20000000800 */
[--C-:B-----5:R-:W-:Y:S09]  /*109f0*/  FFMA.FTZ R12, R96, UR4, -R43.reuse ;  /* 0x00000004600c7c23 */ /* 0x120ff2000801082b */
[----:B------:R5:W3:Y:S10]  /*10a00*/  MUFU.EX2 R30, R12 ;  /* 0x0000000c001e7308 */ /* 0x000af40000000800 */
[----:B------:R-:W-:Y:S01]  /*10a10*/  MUFU.EX2 R73, R73 ;  /* 0x0000004900497308 */ /* 0x000fe20000000800 */
[--C-:B-1----:R-:W-:Y:S01]  /*10a20*/  FFMA.FTZ R4, R74, UR4, -R66.reuse ;  /* 0x000000044a047c23 */ /* 0x102fe20008010842 */
[----:B------:R-:W-:Y:S08]  /*10a30*/  FFMA.FTZ R74, R129, UR4, -R43 ;  /* 0x00000004814a7c23 */ /* 0x000ff0000801082b */
[----:B------:R1:W-:Y:S01]  /*10a40*/  MUFU.EX2 R237, R4 ;  /* 0x0000000400ed7308 */ /* 0x0003e20000000800 */
[----:B-----5:R-:W-:Y:S01]  /*10a50*/  FMUL.FTZ R12, R2, R148 ;  /* 0x00000094020c7220 */ /* 0x020fe20000410000 */
[----:B---3--:R-:W-:Y:S01]  /*10a60*/  MOV R150, R30 ;  /* 0x0000001e00967202 */ /* 0x008fe20000000f00 */
[--C-:B------:R-:W-:Y:S07]  /*10a70*/  FFMA.FTZ R30, R89, UR4, -R65.reuse ;  /* 0x00000004591e7c23 */ /* 0x100fee0008010841 */
[----:B------:R-:W3:Y:S01]  /*10a80*/  MUFU.EX2 R74, R74 ;  /* 0x0000004a004a7308 */ /* 0x000ee20000000800 */
[----:B-1----:R-:W-:Y:S01]  /*10a90*/  FFMA.FTZ R4, R75, UR4, -R66 ;  /* 0x000000044b047c23 */ /* 0x002fe20008010842 */
[----:B------:R-:W-:Y:S08]  /*10aa0*/  FFMA.FTZ R75, R130, UR4, -R64 ;  /* 0x00000004824b7c23 */ /* 0x000ff00008010840 */
[----:B------:R1:W-:Y:S01]  /*10ab0*/  MUFU.EX2 R242, R4 ;  /* 0x0000000400f27308 */ /* 0x0003e20000000800 */
[----:B---3--:R-:W-:Y:S09]  /*10ac0*/  F2FP.BF16.F32.PACK_AB R162, R74, R73 ;  /* 0x000000494aa2723e */ /* 0x008ff200000010ff */
[----:B------:R-:W-:Y:S01]  /*10ad0*/  MUFU.EX2 R75, R75 ;  /* 0x0000004b004b7308 */ /* 0x000fe20000000800 */
[--C-:B-1----:R-:W-:Y:S01]  /*10ae0*/  FFMA.FTZ R4, R76, UR4, -R65.reuse ;  /* 0x000000044c047c23 */ /* 0x102fe20008010841 */
[--C-:B------:R-:W-:Y:S08]  /*10af0*/  FFMA.FTZ R76, R120, UR4, -R65.reuse ;  /* 0x00000004784c7c23 */ /* 0x100ff00008010841 */
[----:B------:R1:W-:Y:S10]  /*10b00*/  MUFU.EX2 R243, R4 ;  /* 0x0000000400f37308 */ /* 0x0003f40000000800 */
[----:B------:R-:W-:Y:S01]  /*10b10*/  MUFU.EX2 R76, R76 ;  /* 0x0000004c004c7308 */ /* 0x000fe20000000800 */
[--C-:B-1----:R-:W-:Y:S01]  /*10b20*/  FFMA.FTZ R4, R77, UR4, -R65.reuse ;  /* 0x000000044d047c23 */ /* 0x102fe20008010841 */
[----:B------:R-:W-:Y:S08]  /*10b30*/  FFMA.FTZ R77, R121, UR4, -R65 ;  /* 0x00000004794d7c23 */ /* 0x000ff00008010841 */
[----:B------:R1:W-:Y:S10]  /*10b40*/  MUFU.EX2 R252, R4 ;  /* 0x0000000400fc7308 */ /* 0x0003f40000000800 */
[----:B------:R-:W3:Y:S01]  /*10b50*/  MUFU.EX2 R77, R77 ;  /* 0x0000004d004d7308 */ /* 0x000ee20000000800 */
[--C-:B-1----:R-:W-:Y:S01]  /*10b60*/  FFMA.FTZ R4, R79, UR4, -R66.reuse ;  /* 0x000000044f047c23 */ /* 0x102fe20008010842 */
[--C-:B------:R-:W-:Y:S08]  /*10b70*/  FFMA.FTZ R79, R123, UR4, -R66.reuse ;  /* 0x000000047b4f7c23 */ /* 0x100ff00008010842 */
[----:B------:R1:W-:Y:S01]  /*10b80*/  MUFU.EX2 R250, R4 ;  /* 0x0000000400fa7308 */ /* 0x0003e20000000800 */
[----:B---3--:R-:W-:Y:S09]  /*10b90*/  F2FP.BF16.F32.PACK_AB R164, R77, R76 ;  /* 0x0000004c4da4723e */ /* 0x008ff200000010ff */
[----:B------:R-:W3:Y:S01]  /*10ba0*/  MUFU.EX2 R79, R79 ;  /* 0x0000004f004f7308 */ /* 0x000ee20000000800 */
[--C-:B-1----:R-:W-:Y:S09]  /*10bb0*/  FFMA.FTZ R4, R84, UR4, -R43.reuse ;  /* 0x0000000454047c23 */ /* 0x102ff2000801082b */
[----:B------:R1:W5:Y:S01]  /*10bc0*/  MUFU.EX2 R33, R4 ;  /* 0x0000000400217308 */ /* 0x0003620000000800 */
[----:B---3--:R-:W-:Y:S01]  /*10bd0*/  F2FP.BF16.F32.PACK_AB R165, R79, R78 ;  /* 0x0000004e4fa5723e */ /* 0x008fe200000010ff */
[----:B-1----:R-:W-:Y:S01]  /*10be0*/  FFMA.FTZ R4, R85, UR4, -R43 ;  /* 0x0000000455047c23 */ /* 0x002fe2000801082b */
[----:B-----5:R-:W-:Y:S01]  /*10bf0*/  MOV R141, R33 ;  /* 0x00000021008d7202 */ /* 0x020fe20000000f00 */
[----:B------:R-:W-:Y:S01]  /*10c00*/  FMUL.FTZ R33, R40, R161 ;  /* 0x000000a128217220 */ /* 0x000fe20000410000 */
[----:B------:R-:W-:Y:S05]  /*10c10*/  F2FP.BF16.F32.PACK_AB R161, R72, R71 ;  /* 0x0000004748a1723e */ /* 0x000fea00000010ff */
[----:B------:R1:W3:Y:S02]  /*10c20*/  MUFU.EX2 R32, R4 ;  /* 0x0000000400207308 */ /* 0x0002e40000000800 */
[C---:B-1----:R-:W-:Y:S01]  /*10c30*/  FMUL.FTZ R4, R40.reuse, R140 ;  /* 0x0000008c28047220 */ /* 0x042fe20000410000 */
[----:B---3--:R-:W-:Y:S07]  /*10c40*/  MOV R151, R32 ;  /* 0x0000002000977202 */ /* 0x008fee0000000f00 */
[----:B------:R1:W-:Y:S01]  /*10c50*/  MUFU.EX2 R140, R9 ;  /* 0x00000009008c7308 */ /* 0x0003e20000000800 */
[----:B------:R-:W-:Y:S01]  /*10c60*/  FMUL.FTZ R32, R40, R160 ;  /* 0x000000a028207220 */ /* 0x000fe20000410000 */
[----:B------:R-:W-:Y:S01]  /*10c70*/  F2FP.BF16.F32.PACK_AB R160, R70, R69 ;  /* 0x0000004546a0723e */ /* 0x000fe200000010ff */
[-C--:B------:R-:W-:Y:S05]  /*10c80*/  HMMA.16816.F32.BF16 R4, R44, R24.reuse, R4 ;  /* 0x000000182c04723c */ /* 0x080fea0000041804 */
[C---:B-1----:R-:W-:Y:S02]  /*10c90*/  FMUL.FTZ R9, R2.reuse, R137 ;  /* 0x0000008902097220 */ /* 0x042fe40000410000 */
[----:B------:R1:W-:Y:S05]  /*10ca0*/  MUFU.EX2 R137, R30 ;  /* 0x0000001e00897308 */ /* 0x0003ea0000000800 */
        /* <DEDUP_REMOVED lines=8> */
[----:B------:R-:W-:Y:S01]  /*10d30*/  MOV R156, R31 ;  /* 0x0000001f009c7202 */ /* 0x000fe20000000f00 */
[C---:B-1----:R-:W-:Y:S03]  /*10d40*/  FMUL.FTZ R30, R0.reuse, R166 ;  /* 0x000000a6001e7220 */ /* 0x042fe60000410000 */
[----:B------:R-:W-:Y:S01]  /*10d50*/  FMUL.FTZ R31, R0, R167 ;  /* 0x000000a7001f7220 */ /* 0x000fe20000410000 */
[----:B------:R-:W-:Y:S01]  /*10d60*/  MOV R157, R35 ;  /* 0x00000023009d7202 */ /* 0x000fe20000000f00 */
[C---:B------:R-:W-:Y:S04]  /*10d70*/  HMMA.16816.F32.BF16 R24, R48.reuse, R52, R24 ;  /* 0x000000343018723c */ /* 0x040fe80000041818 */
[----:B------:R-:W-:Y:S02]  /*10d80*/  FMUL.FTZ R35, R36, R163 ;  /* 0x000000a324237220 */ /* 0x000fe40000410000 */
[-C--:B------:R-:W-:Y:S05]  /*10d90*/  HMMA.16816.F32.BF16 R28, R48, R54.reuse, R28 ;  /* 0x00000036301c723c */ /* 0x080fea000004181c */
[----:B------:R-:W-:Y:S01]  /*10da0*/  FFMA.FTZ R52, R90, UR4, -R66 ;  /* 0x000000045a347c23 */ /* 0x000fe20008010842 */
[----:B------:R-:W-:Y:S03]  /*10db0*/  HMMA.16816.F32.BF16 R32, R44, R54, R32 ;  /* 0x000000362c20723c */ /* 0x000fe60000041820 */
[----:B------:R1:W-:Y:S02]  /*10dc0*/  MUFU.EX2 R136, R52 ;  /* 0x0000003400887308 */ /* 0x0003e40000000800 */
[----:B------:R-:W-:Y:S01]  /*10dd0*/  F2FP.BF16.F32.PACK_AB R48, R199, R179 ;  /* 0x000000b3c730723e */ /* 0x000fe200000010ff */
[----:B----4-:R-:W-:Y:S01]  /*10de0*/  FFMA.FTZ R2, R2, R147, R127 ;  /* 0x0000009302027223 */ /* 0x010fe2000001007f */
[----:B------:R-:W-:Y:S01]  /*10df0*/  F2FP.BF16.F32.PACK_AB R49, R183, R178 ;  /* 0x000000b2b731723e */ /* 0x000fe200000010ff */
[----:B--2---:R-:W-:Y:S03]  /*10e00*/  FFMA.FTZ R0, R0, R146, R126 ;  /* 0x0000009200007223 */ /* 0x004fe6000001007e */
[----:B------:R-:W-:Y:S01]  /*10e10*/  F2FP.BF16.F32.PACK_AB R50, R209, R200 ;  /* 0x000000c8d132723e */ /* 0x000fe200000010ff */
[----:B------:R-:W-:Y:S01]  /*10e20*/  FFMA.FTZ R36, R36, R153, R131 ;  /* 0x0000009924247223 */ /* 0x000fe20000010083 */
[----:B------:R-:W-:Y:S01]  /*10e30*/  F2FP.BF16.F32.PACK_AB R51, R205, R198 ;  /* 0x000000c6cd33723e */ /* 0x000fe200000010ff */
[----:B------:R-:W-:Y:S01]  /*10e40*/  FFMA.FTZ R40, R40, R82, R133 ;  /* 0x0000005228287223 */ /* 0x000fe20000010085 */
        /* <DEDUP_REMOVED lines=9> */
[----:B------:R-:W-:Y:S01]  /*10ee0*/  MOV R153, R145 ;  /* 0x0000009100997202 */ /* 0x000fe20000000f00 */
[----:B------:R1:W-:Y:S02]  /*10ef0*/  MUFU.EX2 R148, R52 ;  /* 0x0000003400947308 */ /* 0x0003e40000000800 */
[----:B------:R-:W-:Y:S01]  /*10f00*/  FADD.FTZ R36, R181, R36 ;  /* 0x00000024b5247221 */ /* 0x000fe20000010000 */
[----:B------:R-:W-:Y:S01]  /*10f10*/  MOV R134, R3 ;  /* 0x0000000300867202 */ /* 0x000fe20000000f00 */
[C---:B------:R-:W-:Y:S04]  /*10f20*/  HMMA.16816.F32.BF16 R8, R44.reuse, R56, R8 ;  /* 0x000000382c08723c */ /* 0x040fe80000041808 */
[----:B------:R-:W-:Y:S01]  /*10f30*/  FADD.FTZ R36, R203, R36 ;  /* 0x00000024cb247221 */ /* 0x000fe20000010000 */
[----:B------:R-:W-:Y:S01]  /*10f40*/  MOV R132, R38 ;  /* 0x0000002600847202 */ /* 0x000fe20000000f00 */
        /* <DEDUP_REMOVED lines=15> */
[--C-:B------:R-:W-:Y:S01]  /*11040*/  FFMA.FTZ R60, R101, UR4, -R43.reuse ;  /* 0x00000004653c7c23 */ /* 0x100fe2000801082b */
[----:B------:R-:W-:Y:S01]  /*11050*/  F2FP.BF16.F32.PACK_AB R45, R226, R210 ;  /* 0x000000d2e22d723e */ /* 0x000fe200000010ff */
[----:B------:R-:W-:Y:S03]  /*11060*/  FADD.FTZ R36, R183, R36 ;  /* 0x00000024b7247221 */ /* 0x000fe60000010000 */
[----:B------:R-:W-:Y:S02]  /*11070*/  F2FP.BF16.F32.PACK_AB R46, R235, R230 ;  /* 0x000000e6eb2e723e */ /* 0x000fe400000010ff */
[----:B------:R3:W-:Y:S01]  /*11080*/  MUFU.EX2 R94, R60 ;  /* 0x0000003c005e7308 */ /* 0x0007e20000000800 */
[----:B------:R-:W-:Y:S01]  /*11090*/  F2FP.BF16.F32.PACK_AB R47, R232, R228 ;  /* 0x000000e4e82f723e */ /* 0x000fe200000010ff */
[----:B------:R-:W-:Y:S01]  /*110a0*/  FADD.FTZ R36, R198, R36 ;  /* 0x00000024c6247221 */ /* 0x000fe20000010000 */
[----:B------:R-:W-:Y:S02]  /*110b0*/  F2FP.BF16.F32.PACK_AB R48, R221, R201 ;  /* 0x000000c9dd30723e */ /* 0x000fe400000010ff */
[----:B------:R-:W-:Y:S02]  /*110c0*/  F2FP.BF16.F32.PACK_AB R49, R212, R204 ;  /* 0x000000ccd431723e */ /* 0x000fe400000010ff */
[----:B------:R-:W-:Y:S01]  /*110d0*/  F2FP.BF16.F32.PACK_AB R50, R223, R217 ;  /* 0x000000d9df32723e */ /* 0x000fe200000010ff */
[----:B--2---:R-:W-:Y:S01]  /*110e0*/  FFMA.FTZ R56, R95, UR4, -R66 ;  /* 0x000000045f387c23 */ /* 0x004fe20008010842 */
[----:B------:R-:W-:Y:S02]  /*110f0*/  F2FP.BF16.F32.PACK_AB R51, R225, R220 ;  /* 0x000000dce133723e */ /* 0x000fe400000010ff */
[----:B------:R-:W-:Y:S01]  /*11100*/  MOV R133, R37 ;  /* 0x0000002500857202 */ /* 0x000fe20000000f00 */
[----:B------:R2:W-:Y:S01]  /*11110*/  MUFU.EX2 R96, R56 ;  /* 0x0000003800607308 */ /* 0x0005e20000000800 */
[--C-:B---3--:R-:W-:Y:S09]  /*11120*/  FFMA.FTZ R60, R102, UR4, -R64.reuse ;  /* 0x00000004663c7c23 */ /* 0x108ff20008010840 */
[----:B------:R3:W-:Y:S01]  /*11130*/  MUFU.EX2 R93, R60 ;  /* 0x0000003c005d7308 */ /* 0x0007e20000000800 */
[--C-:B--2---:R-:W-:Y:S01]  /*11140*/  FFMA.FTZ R56, R100, UR4, -R43.reuse ;  /* 0x0000000464387c23 */ /* 0x104fe2000801082b */
[-C--:B-1----:R-:W-:Y:S08]  /*11150*/  HMMA.16816.F32.BF16 R4, R44, R52.reuse, R4 ;  /* 0x000000342c04723c */ /* 0x082ff00000041804 */
[----:B------:R1:W-:Y:S01]  /*11160*/  MUFU.EX2 R95, R56 ;  /* 0x00000038005f7308 */ /* 0x0003e20000000800 */
[C---:B------:R-:W-:Y:S04]  /*11170*/  HMMA.16816.F32.BF16 R8, R48.reuse, R52, R8 ;  /* 0x000000343008723c */ /* 0x040fe80000041808 */
[----:B---3--:R-:W-:Y:S02]  /*11180*/  FFMA.FTZ R60, R103, UR4, -R64 ;  /* 0x00000004673c7c23 */ /* 0x008fe40008010840 */
[-C--:B------:R-:W-:Y:S03]  /*11190*/  HMMA.16816.F32.BF16 R12, R48, R54.reuse, R12 ;  /* 0x00000036300c723c */ /* 0x080fe6000004180c */
[----:B------:R2:W-:Y:S02]  /*111a0*/  MUFU.EX2 R91, R60 ;  /* 0x0000003c005b7308 */ /* 0x0005e40000000800 */
[--C-:B------:R-:W-:Y:S01]  /*111b0*/  FFMA.FTZ R52, R112, UR4, -R43.reuse ;  /* 0x0000000470347c23 */ /* 0x100fe2000801082b */
[C---:B------:R-:W-:Y:S01]  /*111c0*/  HMMA.16816.F32.BF16 R16, R44.reuse, R54, R16 ;  /* 0x000000362c10723c */ /* 0x040fe20000041810 */
[----:B-1----:R-:W1:Y:S06]  /*111d0*/  LDSM.16.MT88.4 R56, [R185+0x4800] ;  /* 0x00480000b938783b */ /* 0x002e6c0000004200 */
[----:B------:R3:W-:Y:S02]  /*111e0*/  MUFU.EX2 R90, R52 ;  /* 0x00000034005a7308 */ /* 0x0007e40000000800 */
[----:B--2---:R-:W2:Y:S02]  /*111f0*/  LDSM.16.MT88.4 R60, [R184+0x4c00] ;  /* 0x004c0000b83c783b */ /* 0x004ea40000004200 */
[----:B---3--:R-:W-:Y:S01]  /*11200*/  FFMA.FTZ R52, R113, UR4, -R43 ;  /* 0x0000000471347c23 */ /* 0x008fe2000801082b */
[----:B------:R-:W-:Y:S05]  /*11210*/  FFMA.FTZ R43, R107, UR4, -R66 ;  /* 0x000000046b2b7c23 */ /* 0x000fea0008010842 */
[----:B------:R3:W-:Y:S10]  /*11220*/  MUFU.EX2 R92, R52 ;  /* 0x00000034005c7308 */ /* 0x0007f40000000800 */
[----:B------:R4:W-:Y:S01]  /*11230*/  MUFU.EX2 R84, R43 ;  /* 0x0000002b00547308 */ /* 0x0009e20000000800 */
[-C--:B-1----:R-:W-:Y:S03]  /*11240*/  HMMA.16816.F32.BF16 R20, R44, R56.reuse, R20 ;  /* 0x000000382c14723c */ /* 0x082fe60000041814 */
[--C-:B---3--:R-:W-:Y:S03]  /*11250*/  FFMA.FTZ R52, R114, UR4, -R64.reuse ;  /* 0x0000000472347c23 */ /* 0x108fe60008010840 */
[C---:B------:R-:W-:Y:S03]  /*11260*/  HMMA.16816.F32.BF16 R24, R48.reuse, R56, R24 ;  /* 0x000000383018723c */ /* 0x040fe60000041818 */
[----:B------:R1:W-:Y:S02]  /*11270*/  MUFU.EX2 R88, R52 ;  /* 0x0000003400587308 */ /* 0x0003e40000000800 */
[--C-:B----4-:R-:W-:Y:S01]  /*11280*/  FFMA.FTZ R43, R109, UR4, -R65.reuse ;  /* 0x000000046d2b7c23 */ /* 0x110fe20008010841 */
[-C--:B------:R-:W-:Y:S07]  /*11290*/  HMMA.16816.F32.BF16 R28, R48, R58.reuse, R28 ;  /* 0x0000003a301c723c */ /* 0x080fee000004181c */
[----:B------:R-:W-:Y:S01]  /*112a0*/  MUFU.EX2 R82, R43 ;  /* 0x0000002b00527308 */ /* 0x000fe20000000800 */
[--C-:B------:R-:W-:Y:S01]  /*112b0*/  FFMA.FTZ R56, R105, UR4, -R65.reuse ;  /* 0x0000000469387c23 */ /* 0x100fe20008010841 */
[----:B------:R-:W-:Y:S08]  /*112c0*/  HMMA.16816.F32.BF16 R32, R44, R58, R32 ;  /* 0x0000003a2c20723c */ /* 0x000ff00000041820 */
[----:B------:R3:W-:Y:S03]  /*112d0*/  MUFU.EX2 R86, R56 ;  /* 0x0000003800567308 */ /* 0x0007e60000000800 */
[--C-:B-1----:R-:W-:Y:S01]  /*112e0*/  FFMA.FTZ R52, R115, UR4, -R64.reuse ;  /* 0x0000000473347c23 */ /* 0x102fe20008010840 */
[----:B------:R-:W-:Y:S01]  /*112f0*/  F2FP.BF16.F32.PACK_AB R48, R233, R224 ;  /* 0x000000e0e930723e */ /* 0x000fe200000010ff */
[----:B------:R-:W-:Y:S01]  /*11300*/  FFMA.FTZ R64, R67, UR4, -R64 ;  /* 0x0000000443407c23 */ /* 0x000fe20008010840 */
[----:B------:R-:W-:Y:S01]  /*11310*/  F2FP.BF16.F32.PACK_AB R49, R231, R222 ;  /* 0x000000dee731723e */ /* 0x000fe200000010ff */
[--C-:B------:R-:W-:Y:S03]  /*11320*/  FFMA.FTZ R67, R110, UR4, -R66.reuse ;  /* 0x000000046e437c23 */ /* 0x100fe60008010842 */
[----:B------:R1:W-:Y:S01]  /*11330*/  MUFU.EX2 R89, R52 ;  /* 0x0000003400597308 */ /* 0x0003e20000000800 */
[----:B------:R-:W-:Y:S02]  /*11340*/  F2FP.BF16.F32.PACK_AB R50, R144, R249 ;  /* 0x000000f99032723e */ /* 0x000fe400000010ff */
[----:B------:R-:W-:Y:S02]  /*11350*/  F2FP.BF16.F32.PACK_AB R51, R157, R246 ;  /* 0x000000f69d33723e */ /* 0x000fe400000010ff */
[----:B------:R-:W-:Y:S02]  /*11360*/  F2FP.BF16.F32.PACK_AB R44, R227, R206 ;  /* 0x000000cee32c723e */ /* 0x000fe400000010ff */
[----:B------:R-:W-:Y:S03]  /*11370*/  F2FP.BF16.F32.PACK_AB R45, R238, R207 ;  /* 0x000000cfee2d723e */ /* 0x000fe600000010ff */
[----:B------:R-:W4:Y:S01]  /*11380*/  MUFU.EX2 R64, R64 ;  /* 0x0000004000407308 */ /* 0x000f220000000800 */
[--C-:B---3--:R-:W-:Y:S01]  /*11390*/  FFMA.FTZ R56, R106, UR4, -R66.reuse ;  /* 0x000000046a387c23 */ /* 0x108fe20008010842 */
[-C--:B--2---:R-:W-:Y:S05]  /*113a0*/  HMMA.16816.F32.BF16 R4, R48, R60.reuse, R4 ;  /* 0x0000003c3004723c */ /* 0x084fea0000041804 */
[----:B------:R-:W-:Y:S03]  /*113b0*/  F2FP.BF16.F32.PACK_AB R46, R245, R239 ;  /* 0x000000eff52e723e */ /* 0x000fe600000010ff */
[----:B------:R2:W-:Y:S03]  /*113c0*/  MUFU.EX2 R85, R56 ;  /* 0x0000003800557308 */ /* 0x0005e60000000800 */
[--C-:B-1----:R-:W-:Y:S01]  /*113d0*/  FFMA.FTZ R52, R104, UR4, -R65.reuse ;  /* 0x0000000468347c23 */ /* 0x102fe20008010841 */
[----:B------:R-:W-:Y:S02]  /*113e0*/  F2FP.BF16.F32.PACK_AB R47, R248, R234 ;  /* 0x000000eaf82f723e */ /* 0x000fe400000010ff */
[----:B------:R-:W-:Y:S01]  /*113f0*/  F2FP.BF16.F32.PACK_AB R43, R142, R154 ;  /* 0x0000009a8e2b723e */ /* 0x000fe200000010ff */
[----:B------:R-:W-:Y:S01]  /*11400*/  FFMA.FTZ R66, R42, UR4, -R66 ;  /* 0x000000042a427c23 */ /* 0x000fe20008010842 */
[----:B------:R-:W-:Y:S02]  /*11410*/  F2FP.BF16.F32.PACK_AB R42, R143, R155 ;  /* 0x0000009b8f2a723e */ /* 0x000fe400000010ff */
[----:B------:R1:W-:Y:S01]  /*11420*/  MUFU.EX2 R87, R52 ;  /* 0x0000003400577308 */ /* 0x0003e20000000800 */
[C---:B------:R-:W-:Y:S04]  /*11430*/  HMMA.16816.F32.BF16 R8, R44.reuse, R60, R8 ;  /* 0x0000003c2c08723c */ /* 0x040fe80000041808 */
[----:B----4-:R-:W-:Y:S02]  /*11440*/  F2FP.BF16.F32.PACK_AB R163, R64, R75 ;  /* 0x0000004b40a3723e */ /* 0x010fe400000010ff */
[-C--:B------:R-:W-:Y:S03]  /*11450*/  HMMA.16816.F32.BF16 R12, R44, R62.reuse, R12 ;  /* 0x0000003e2c0c723c */ /* 0x080fe6000004180c */
[----:B------:R-:W-:Y:S01]  /*11460*/  MUFU.EX2 R66, R66 ;  /* 0x0000004200427308 */ /* 0x000fe20000000800 */
[----:B--2---:R-:W-:Y:S01]  /*11470*/  LDSM.16.MT88.4 R56, [R184+0x5000] ;  /* 0x00500000b838783b */ /* 0x004fe20000004200 */
[--C-:B------:R-:W-:Y:S01]  /*11480*/  FFMA.FTZ R60, R108, UR4, -R65.reuse ;  /* 0x000000046c3c7c23 */ /* 0x100fe20008010841 */
[C---:B------:R-:W-:Y:S07]  /*11490*/  HMMA.16816.F32.BF16 R16, R48.reuse, R62, R16 ;  /* 0x0000003e3010723c */ /* 0x040fee0000041810 */
[----:B------:R2:W-:Y:S01]  /*114a0*/  MUFU.EX2 R83, R60 ;  /* 0x0000003c00537308 */ /* 0x0005e20000000800 */
[----:B-1----:R-:W1:Y:S03]  /*114b0*/  LDSM.16.MT88.4 R52, [R185+0x4c00] ;  /* 0x004c0000b934783b */ /* 0x002e660000004200 */
[----:B------:R-:W-:Y:S06]  /*114c0*/  FFMA.FTZ R65, R125, UR4, -R65 ;  /* 0x000000047d417c23 */ /* 0x000fec0008010841 */
[----:B------:R-:W3:Y:S10]  /*114d0*/  MUFU.EX2 R65, R65 ;  /* 0x0000004100417308 */ /* 0x000ef40000000800 */
[----:B------:R-:W4:Y:S01]  /*114e0*/  MUFU.EX2 R67, R67 ;  /* 0x0000004300437308 */ /* 0x000f220000000800 */
[----:B--2---:R-:W2:Y:S01]  /*114f0*/  LDSM.16.MT88.4 R60, [R185+0x5000] ;  /* 0x00500000b93c783b */ /* 0x004ea20000004200 */
[----:B---3--:R-:W-:Y:S01]  /*11500*/  F2FP.BF16.F32.PACK_AB R166, R65, R80 ;  /* 0x0000005041a6723e */ /* 0x008fe200000010ff */
[-C--:B-1----:R-:W-:Y:S06]  /*11510*/  HMMA.16816.F32.BF16 R20, R48, R52.reuse, R20 ;  /* 0x000000343014723c */ /* 0x082fec0000041814 */
[C---:B------:R-:W-:Y:S06]  /*11520*/  HMMA.16816.F32.BF16 R24, R44.reuse, R52, R24 ;  /* 0x000000342c18723c */ /* 0x040fec0000041818 */
[-C--:B------:R-:W-:Y:S05]  /*11530*/  HMMA.16816.F32.BF16 R28, R44, R54.reuse, R28 ;  /* 0x000000362c1c723c */ /* 0x080fea000004181c */
[----:B------:R-:W-:Y:S01]  /*11540*/  FADD.FTZ R52, R172, R40 ;  /* 0x00000028ac347221 */ /* 0x000fe20000010000 */
[----:B------:R-:W-:Y:S01]  /*11550*/  HMMA.16816.F32.BF16 R32, R48, R54, R32 ;  /* 0x000000363020723c */ /* 0x000fe20000041820 */
[----:B------:R-:W1:Y:S04]  /*11560*/  LDSM.16.MT88.4 R48, [R184+0x5400] ;  /* 0x00540000b830783b */ /* 0x000e680000004200 */
[----:B------:R-:W-:Y:S01]  /*11570*/  F2FP.BF16.F32.PACK_AB R40, R156, R247 ;  /* 0x000000f79c28723e */ /* 0x000fe200000010ff */
[----:B------:R-:W-:Y:S01]  /*11580*/  FADD.FTZ R53, R174, R2 ;  /* 0x00000002ae357221 */ /* 0x000fe20000010000 */
[----:B------:R-:W-:Y:S01]  /*11590*/  F2FP.BF16.F32.PACK_AB R44, R241, R236 ;  /* 0x000000ecf12c723e */ /* 0x000fe200000010ff */
[----:B------:R-:W-:Y:S03]  /*115a0*/  FADD.FTZ R2, R175, R0 ;  /* 0x00000000af027221 */ /* 0x000fe60000010000 */
[----:B------:R-:W-:Y:S01]  /*115b0*/  F2FP.BF16.F32.PACK_AB R45, R242, R237 ;  /* 0x000000edf22d723e */ /* 0x000fe200000010ff */
[-C--:B------:R-:W-:Y:S05]  /*115c0*/  HMMA.16816.F32.BF16 R4, R40, R56.reuse, R4 ;  /* 0x000000382804723c */ /* 0x080fea0000041804 */
[----:B------:R-:W-:Y:S01]  /*115d0*/  F2FP.BF16.F32.PACK_AB R46, R252, R243 ;  /* 0x000000f3fc2e723e */ /* 0x000fe200000010ff */
[----:B------:R-:W-:Y:S01]  /*115e0*/  FADD.FTZ R52, R197, R52 ;  /* 0x00000034c5347221 */ /* 0x000fe20000010000 */
[----:B------:R-:W-:Y:S01]  /*115f0*/  F2FP.BF16.F32.PACK_AB R47, R250, R240 ;  /* 0x000000f0fa2f723e */ /* 0x000fe200000010ff */
[----:B------:R-:W-:Y:S03]  /*11600*/  FADD.FTZ R0, R182, R53 ;  /* 0x00000035b6007221 */ /* 0x000fe60000010000 */
        /* <DEDUP_REMOVED lines=10> */
[-C--:B--2---:R-:W-:Y:S05]  /*116b0*/  HMMA.16816.F32.BF16 R20, R40, R60.reuse, R20 ;  /* 0x0000003c2814723c */ /* 0x084fea0000041814 */
[----:B------:R-:W-:Y:S01]  /*116c0*/  FADD.FTZ R56, R200, R52 ;  /* 0x00000034c8387221 */ /* 0x000fe20000010000 */
[C---:B------:R-:W-:Y:S01]  /*116d0*/  HMMA.16816.F32.BF16 R24, R44.reuse, R60, R24 ;  /* 0x0000003c2c18723c */ /* 0x040fe20000041818 */
[----:B------:R-:W2:Y:S04]  /*116e0*/  LDSM.16.MT88.4 R52, [R185+0x5400] ;  /* 0x00540000b934783b */ /* 0x000ea80000004200 */
[----:B------:R-:W-:Y:S01]  /*116f0*/  FADD.FTZ R56, R209, R56 ;  /* 0x00000038d1387221 */ /* 0x000fe20000010000 */
[-C--:B------:R-:W-:Y:S05]  /*11700*/  HMMA.16816.F32.BF16 R28, R44, R62.reuse, R28 ;  /* 0x0000003e2c1c723c */ /* 0x080fea000004181c */
[----:B------:R-:W-:Y:S01]  /*11710*/  FADD.FTZ R60, R205, R36 ;  /* 0x00000024cd3c7221 */ /* 0x000fe20000010000 */
[----:B------:R-:W-:Y:S05]  /*11720*/  HMMA.16816.F32.BF16 R32, R40, R62, R32 ;  /* 0x0000003e2820723c */ /* 0x000fea0000041820 */
[----:B------:R-:W-:Y:S01]  /*11730*/  F2FP.BF16.F32.PACK_AB R44, R151, R141 ;  /* 0x0000008d972c723e */ /* 0x000fe200000010ff */
[----:B------:R-:W-:Y:S01]  /*11740*/  FADD.FTZ R36, R218, R56 ;  /* 0x00000038da247221 */ /* 0x000fe20000010000 */
[----:B------:R-:W-:Y:S01]  /*11750*/  F2FP.BF16.F32.PACK_AB R45, R139, R140 ;  /* 0x0000008c8b2d723e */ /* 0x000fe200000010ff */
[----:B------:R-:W3:Y:S03]  /*11760*/  LDSM.16.MT88.4 R56, [R184+0x5800] ;  /* 0x00580000b838783b */ /* 0x000ee60000004200 */
        /* <DEDUP_REMOVED lines=9> */
[-C--:B-1----:R-:W-:Y:S05]  /*11800*/  HMMA.16816.F32.BF16 R4, R44, R48.reuse, R4 ;  /* 0x000000302c04723c */ /* 0x082fea0000041804 */
[----:B------:R-:W-:Y:S01]  /*11810*/  F2FP.BF16.F32.PACK_AB R43, R96, R97 ;  /* 0x00000061602b723e */ /* 0x000fe200000010ff */
[----:B------:R-:W-:Y:S01]  /*11820*/  FADD.FTZ R0, R219, R0 ;  /* 0x00000000db007221 */ /* 0x000fe20000010000 */
[----:B------:R-:W-:Y:S04]  /*11830*/  FADD.FTZ R2, R202, R2 ;  /* 0x00000002ca027221 */ /* 0x000fe80000010000 */
        /* <DEDUP_REMOVED lines=10> */
[C---:B------:R-:W-:Y:S05]  /*118e0*/  HMMA.16816.F32.BF16 R24, R40.reuse, R52, R24 ;  /* 0x000000342818723c */ /* 0x040fea0000041818 */
[----:B------:R-:W-:Y:S01]  /*118f0*/  FADD.FTZ R2, R212, R2 ;  /* 0x00000002d4027221 */ /* 0x000fe20000010000 */
[-C--:B------:R-:W-:Y:S05]  /*11900*/  HMMA.16816.F32.BF16 R28, R40, R54.reuse, R28 ;  /* 0x00000036281c723c */ /* 0x080fea000004181c */
[----:B------:R-:W-:Y:S01]  /*11910*/  FADD.FTZ R48, R235, R48 ;  /* 0x00000030eb307221 */ /* 0x000fe20000010000 */
[----:B------:R-:W-:Y:S05]  /*11920*/  HMMA.16816.F32.BF16 R32, R44, R54, R32 ;  /* 0x000000362c20723c */ /* 0x000fea0000041820 */
[----:B------:R-:W-:Y:S01]  /*11930*/  FADD.FTZ R36, R226, R60 ;  /* 0x0000003ce2247221 */ /* 0x000fe20000010000 */
[----:B------:R-:W-:Y:S01]  /*11940*/  FADD.FTZ R0, R220, R2 ;  /* 0x00000002dc007221 */ /* 0x000fe20000010000 */
[----:B------:R-:W-:Y:S01]  /*11950*/  FADD.FTZ R2, R223, R49 ;  /* 0x00000031df027221 */ /* 0x000fe20000010000 */
[----:B------:R-:W-:Y:S02]  /*11960*/  FADD.FTZ R60, R224, R48 ;  /* 0x00000030e03c7221 */ /* 0x000fe40000010000 */
[----:B------:R-:W1:Y:S01]  /*11970*/  LDSM.16.MT88.4 R48, [R185+0x5800] ;  /* 0x00580000b930783b */ /* 0x000e620000004200 */
        /* <DEDUP_REMOVED lines=14> */
[-C--:B---3--:R-:W-:Y:S05]  /*11a60*/  HMMA.16816.F32.BF16 R4, R40, R56.reuse, R4 ;  /* 0x000000382804723c */ /* 0x088fea0000041804 */
[----:B----4-:R-:W-:Y:S01]  /*11a70*/  F2FP.BF16.F32.PACK_AB R47, R68, R67 ;  /* 0x00000043442f723e */ /* 0x010fe200000010ff */
[----:B------:R-:W-:Y:S01]  /*11a80*/  FADD.FTZ R2, R249, R60 ;  /* 0x0000003cf9027221 */ /* 0x000fe20000010000 */
[----:B------:R-:W-:Y:S01]  /*11a90*/  FADD.FTZ R52, R246, R36 ;  /* 0x00000024f6347221 */ /* 0x000fe20000010000 */
[----:B------:R-:W-:Y:S03]  /*11aa0*/  FADD.FTZ R53, R239, R53 ;  /* 0x00000035ef357221 */ /* 0x000fe60000010000 */
[----:B------:R-:W-:Y:S01]  /*11ab0*/  FADD.FTZ R36, R144, R2 ;  /* 0x0000000290247221 */ /* 0x000fe20000010000 */
[C---:B------:R-:W-:Y:S01]  /*11ac0*/  HMMA.16816.F32.BF16 R8, R44.reuse, R56, R8 ;  /* 0x000000382c08723c */ /* 0x040fe20000041808 */
[----:B------:R-:W2:Y:S01]  /*11ad0*/  LDSM.16.MT88.4 R144, [R184+0x5c00] ;  /* 0x005c0000b890783b */ /* 0x000ea20000004200 */
[----:B------:R-:W3:Y:S02]  /*11ae0*/  MUFU.EX2 R57, R81 ;  /* 0x0000005100397308 */ /* 0x000ee40000000800 */
[----:B------:R-:W-:Y:S01]  /*11af0*/  FADD.FTZ R2, R157, R52 ;  /* 0x000000349d027221 */ /* 0x000fe20000010000 */
[----:B------:R-:W-:Y:S01]  /*11b00*/  FADD.FTZ R0, R225, R0 ;  /* 0x00000000e1007221 */ /* 0x000fe20000010000 */
[-C--:B------:R-:W-:Y:S05]  /*11b10*/  HMMA.16816.F32.BF16 R12, R44, R58.reuse, R12 ;  /* 0x0000003a2c0c723c */ /* 0x080fea000004180c */
[----:B------:R-:W-:Y:S01]  /*11b20*/  FADD.FTZ R0, R207, R0 ;  /* 0x00000000cf007221 */ /* 0x000fe20000010000 */
[C---:B------:R-:W-:Y:S05]  /*11b30*/  HMMA.16816.F32.BF16 R16, R40.reuse, R58, R16 ;  /* 0x0000003a2810723c */ /* 0x040fea0000041810 */
[----:B------:R-:W-:Y:S01]  /*11b40*/  FADD.FTZ R0, R238, R0 ;  /* 0x00000000ee007221 */ /* 0x000fe20000010000 */
[-C--:B-1----:R-:W-:Y:S05]  /*11b50*/  HMMA.16816.F32.BF16 R20, R40, R48.reuse, R20 ;  /* 0x000000302814723c */ /* 0x082fea0000041814 */
        /* <DEDUP_REMOVED lines=14> */
[----:B------:R-:W1:Y:S01]  /*11c40*/  LDSM.16.MT88.4 R52, [R185+0x5c00] ;  /* 0x005c0000b934783b */ /* 0x000e620000004200 */
[----:B------:R-:W-:Y:S03]  /*11c50*/  FADD.FTZ R36, R241, R36 ;  /* 0x00000024f1247221 */ /* 0x000fe60000010000 */
[----:B------:R-:W-:Y:S01]  /*11c60*/  FADD.FTZ R2, R143, R2 ;  /* 0x000000028f027221 */ /* 0x000fe20000010000 */
[----:B------:R-:W-:Y:S01]  /*11c70*/  FADD.FTZ R56, R142, R56 ;  /* 0x000000388e387221 */ /* 0x000fe20000010000 */
[----:B------:R-:W-:Y:S01]  /*11c80*/  FADD.FTZ R36, R243, R36 ;  /* 0x00000024f3247221 */ /* 0x000fe20000010000 */
[----:B------:R-:W-:Y:S01]  /*11c90*/  FADD.FTZ R0, R242, R0 ;  /* 0x00000000f2007221 */ /* 0x000fe20000010000 */
[----:B------:R-:W-:Y:S01]  /*11ca0*/  FADD.FTZ R44, R141, R2 ;  /* 0x000000028d2c7221 */ /* 0x000fe20000010000 */
[----:B---3--:R-:W-:Y:S01]  /*11cb0*/  F2FP.BF16.F32.PACK_AB R167, R66, R57 ;  /* 0x0000003942a7723e */ /* 0x008fe200000010ff */
[----:B------:R-:W-:Y:S01]  /*11cc0*/  FADD.FTZ R49, R252, R36 ;  /* 0x00000024fc317221 */ /* 0x000fe20000010000 */
[----:B------:R-:W-:Y:S01]  /*11cd0*/  FADD.FTZ R36, R140, R56 ;  /* 0x000000388c247221 */ /* 0x000fe20000010000 */
[----:B------:R-:W-:Y:S01]  /*11ce0*/  FADD.FTZ R0, R240, R0 ;  /* 0x00000000f0007221 */ /* 0x000fe20000010000 */
[-C--:B--2---:R-:W-:Y:S05]  /*11cf0*/  HMMA.16816.F32.BF16 R140, R160, R144.reuse, R4 ;  /* 0x00000090a08c723c */ /* 0x084fea0000041804 */
        /* <DEDUP_REMOVED lines=9> */
[C---:B------:R-:W-:Y:S04]  /*11d90*/  HMMA.16816.F32.BF16 R136, R164.reuse, R144, R8 ;  /* 0x00000090a488723c */ /* 0x040fe80000041808 */
[----:B------:R-:W-:Y:S01]  /*11da0*/  FADD.FTZ R6, R152, R6 ;  /* 0x0000000698067221 */ /* 0x000fe20000010000 */
[----:B------:R-:W-:Y:S01]  /*11db0*/  FADD.FTZ R5, R99, R5 ;  /* 0x0000000563057221 */ /* 0x000fe20000010000 */
[----:B------:R-:W-:Y:S01]  /*11dc0*/  FADD.FTZ R0, R148, R2 ;  /* 0x0000000294007221 */ /* 0x000fe20000010000 */
[----:B------:R-:W-:Y:S01]  /*11dd0*/  MOV R3, R39 ;  /* 0x0000002700037202 */ /* 0x000fe20000000f00 */
[-C--:B------:R-:W-:Y:S03]  /*11de0*/  HMMA.16816.F32.BF16 R148, R164, R146.reuse, R12 ;  /* 0x00000092a494723c */ /* 0x080fe6000004180c */
        /* <DEDUP_REMOVED lines=31> */
[----:B------:R-:W-:Y:S02]  /*11fe0*/  FADD.FTZ R2, R72, R2 ;  /* 0x0000000248027221 */ /* 0x000fe40000010000 */
[----:B------:R-:W-:Y:S03]  /*11ff0*/  FADD.FTZ R0, R77, R4 ;  /* 0x000000044d007221 */ /* 0x000fe60000010000 */
[----:B------:R-:W-:Y:S01]  /*12000*/  FADD.FTZ R4, R79, R5 ;  /* 0x000000054f047221 */ /* 0x000fe20000010000 */
[----:B------:R-:W-:Y:S01]  /*12010*/  FADD.FTZ R6, R74, R6 ;  /* 0x000000064a067221 */ /* 0x000fe20000010000 */
[----:B------:R-:W-:Y:S01]  /*12020*/  FADD.FTZ R5, R75, R2 ;  /* 0x000000024b057221 */ /* 0x000fe20000010000 */
[----:B------:R-:W-:Y:S01]  /*12030*/  FADD.FTZ R2, R80, R0 ;  /* 0x0000000050027221 */ /* 0x000fe20000010000 */
[----:B------:R-:W-:Y:S02]  /*12040*/  FADD.FTZ R0, R57, R4 ;  /* 0x0000000439007221 */ /* 0x000fe40000010000 */
[----:B------:R2:W-:Y:S01]  /*12050*/  STL [R1+0x14], R6 ;  /* 0x0000140601007387 */ /* 0x0005e20000100800 */
[----:B------:R-:W-:Y:S01]  /*12060*/  FADD.FTZ R4, R64, R5 ;  /* 0x0000000540047221 */ /* 0x000fe20000010000 */
[----:B------:R-:W-:Y:S01]  /*12070*/  FADD.FTZ R2, R65, R2 ;  /* 0x0000000241027221 */ /* 0x000fe20000010000 */
[----:B------:R-:W-:Y:S03]  /*12080*/  FADD.FTZ R0, R66, R0 ;  /* 0x0000000042007221 */ /* 0x000fe60000010000 */
[----:B------:R2:W-:Y:S04]  /*12090*/  STL [R1+0x18], R4 ;  /* 0x0000180401007387 */ /* 0x0005e80000100800 */
[----:B------:R2:W-:Y:S04]  /*120a0*/  STL [R1+0x1c], R2 ;  /* 0x00001c0201007387 */ /* 0x0005e80000100800 */
[----:B------:R2:W-:Y:S01]  /*120b0*/  STL [R1+0x20], R0 ;  /* 0x0000200001007387 */ /* 0x0005e20000100800 */
[----:B------:R-:W-:Y:S05]  /*120c0*/  @P2 BRA `(.L_x_331) ;  /* 0xffffffb8006c2947 */ /* 0x000fea000383ffff */
.L_x_330:
[----:B------:R-:W3:Y:S04]  /*120d0*/  LDL.LU R7, [R1+0x14] ;  /* 0x0000140001077983 */ /* 0x000ee80000300800 */
[----:B-12---:R-:W2:Y:S04]  /*120e0*/  LDL.LU R2, [R1+0x18] ;  /* 0x0000180001027983 */ /* 0x006ea80000300800 */
[----:B------:R-:W4:Y:S04]  /*120f0*/  LDL.LU R14, [R1+0x1c] ;  /* 0x00001c00010e7983 */ /* 0x000f280000300800 */
[----:B------:R-:W5:Y:S04]  /*12100*/  LDL.LU R13, [R1+0x20] ;  /* 0x00002000010d7983 */ /* 0x000f680000300800 */
[----:B------:R-:W5:Y:S01]  /*12110*/  LDL R12, [R1+0x3c] ;  /* 0x00003c00010c7983 */ /* 0x000f620000100800 */
[----:B------:R-:W1:Y:S01]  /*12120*/  S2UR UR4, SR_CgaCtaId ;  /* 0x00000000000479c3 */ /* 0x000e620000008800 */
[----:B------:R-:W-:Y:S01]  /*12130*/  UMOV UR5, 0x400 ;  /* 0x0000040000057882 */ /* 0x000fe20000000000 */
[----:B------:R-:W1:Y:S02]  /*12140*/  S2R R40, SR_TID.X ;  /* 0x0000000000287919 */ /* 0x000e640000002100 */
[----:B-1----:R-:W-:Y:S01]  /*12150*/  ULEA UR4, UR4, UR5, 0x18 ;  /* 0x0000000504047291 */ /* 0x002fe2000f8ec03f */
[----:B------:R-:W-:-:S04]  /*12160*/  SHF.R.S32.HI R29, RZ, 0x1f, R40 ;  /* 0x0000001fff1d7819 */ /* 0x000fc80000011428 */
[CC--:B------:R-:W-:Y:S02]  /*12170*/  LEA.HI R6, R29.reuse, R40.reuse, RZ, 0x2 ;  /* 0x000000281d067211 */ /* 0x0c0fe400078f10ff */
[----:B------:R-:W-:Y:S02]  /*12180*/  LEA.HI R29, R29, R40, RZ, 0x5 ;  /* 0x000000281d1d7211 */ /* 0x000fe400078f28ff */
[----:B------:R-:W-:Y:S02]  /*12190*/  SHF.R.S32.HI R0, RZ, 0x2, R6 ;  /* 0x00000002ff007819 */ /* 0x000fe40000011406 */
[----:B------:R-:W-:Y:S02]  /*121a0*/  LOP3.LUT R6, R6, 0xfffffffc, RZ, 0xc0, !PT ;  /* 0xfffffffc06067812 */ /* 0x000fe400078ec0ff */
[----:B------:R-:W-:Y:S02]  /*121b0*/  SHF.R.S32.HI R3, RZ, 0x1f, R0 ;  /* 0x0000001fff037819 */ /* 0x000fe40000011400 */
[----:B------:R-:W-:-:S02]  /*121c0*/  SHF.R.S32.HI R28, RZ, 0x5, R29 ;  /* 0x00000005ff1c7819 */ /* 0x000fc4000001141d */
[----:B------:R-:W-:-:S04]  /*121d0*/  LEA.HI R3, R3, R0, RZ, 0x3 ;  /* 0x0000000003037211 */ /* 0x000fc800078f18ff */
[----:B------:R-:W-:-:S05]  /*121e0*/  LOP3.LUT R3, R3, 0xfffffff8, RZ, 0xc0, !PT ;  /* 0xfffffff803037812 */ /* 0x000fca00078ec0ff */
[----:B------:R-:W-:Y:S01]  /*121f0*/  IMAD.IADD R3, R0, 0x1, -R3 ;  /* 0x0000000100037824 */ /* 0x000fe200078e0a03 */
[----:B---3--:R-:W1:Y:S04]  /*12200*/  SHFL.BFLY PT, R5, R7, 0x2, 0x1f ;  /* 0x0c401f0007057f89 */ /* 0x008e6800000e0000 */
[----:B--2---:R-:W2:Y:S04]  /*12210*/  SHFL.BFLY PT, R4, R2, 0x2, 0x1f ;  /* 0x0c401f0002047f89 */ /* 0x004ea800000e0000 */
[----:B----4-:R-:W3:Y:S04]  /*12220*/  SHFL.BFLY PT, R8, R14, 0x2, 0x1f ;  /* 0x0c401f000e087f89 */ /* 0x010ee800000e0000 */
[----:B-----5:R-:W4:Y:S01]  /*12230*/  SHFL.BFLY PT, R9, R13, 0x2, 0x1f ;  /* 0x0c401f000d097f89 */ /* 0x020f2200000e0000 */
[----:B------:R-:W-:Y:S01]  /*12240*/  ISETP.NE.AND P1, PT, R12, -0x1, PT ;  /* 0xffffffff0c00780c */ /* 0x000fe20003f25270 */
[----:B-1----:R-:W-:Y:S01]  /*12250*/  FADD.FTZ R5, R5, R7 ;  /* 0x0000000705057221 */ /* 0x002fe20000010000 */
[----:B--2---:R-:W-:-:S04]  /*12260*/  FADD.FTZ R4, R4, R2 ;  /* 0x0000000204047221 */ /* 0x004fc80000010000 */
[----:B------:R-:W1:Y:S01]  /*12270*/  SHFL.BFLY PT, R26, R5, 0x1, 0x1f ;  /* 0x0c201f00051a7f89 */ /* 0x000e6200000e0000 */
[----:B------:R-:W-:-:S06]  /*12280*/  LEA.HI R2, R3, R3, RZ, 0x1 ;  /* 0x0000000303027211 */ /* 0x000fcc00078f08ff */
[----:B------:R-:W2:Y:S01]  /*12290*/  @P1 LDC.64 R10, c[0x0][0x298] ;  /* 0x0000a600ff0a1b82 */ /* 0x000ea20000000a00 */
[----:B------:R-:W5:Y:S01]  /*122a0*/  SHFL.BFLY PT, R25, R4, 0x1, 0x1f ;  /* 0x0c201f0004197f89 */ /* 0x000f6200000e0000 */
[----:B------:R-:W-:Y:S02]  /*122b0*/  SHF.R.S32.HI R0, RZ, 0x1, R2 ;  /* 0x00000001ff007819 */ /* 0x000fe40000011402 */
[----:B------:R-:W-:Y:S01]  /*122c0*/  LOP3.LUT R16, R2, 0x3fffffe, RZ, 0xc0, !PT ;  /* 0x03fffffe02107812 */ /* 0x000fe200078ec0ff */
[----:B------:R-:W-:Y:S02]  /*122d0*/  IMAD.IADD R2, R40, 0x1, -R6 ;  /* 0x0000000128027824 */ /* 0x000fe400078e0a06 */
[----:B---3--:R-:W-:Y:S01]  /*122e0*/  FADD.FTZ R6, R8, R14 ;  /* 0x0000000e08067221 */ /* 0x008fe20000010000 */
[----:B------:R-:W-:Y:S02]  /*122f0*/  IMAD.SHL.U32 R7, R0, 0x40, RZ ;  /* 0x0000004000077824 */ /* 0x000fe400078e00ff */
[----:B------:R-:W-:-:S02]  /*12300*/  IMAD.IADD R16, R3, 0x1, -R16 ;  /* 0x0000000103107824 */ /* 0x000fc400078e0a10 */
[----:B------:R-:W-:Y:S01]  /*12310*/  IMAD R2, R28, 0x100, R2 ;  /* 0x000001001c027824 */ /* 0x000fe200078e0202 */
[----:B------:R-:W-:Y:S01]  /*12320*/  LOP3.LUT R3, R7, 0xc0, RZ, 0xc0, !PT ;  /* 0x000000c007037812 */ /* 0x000fe200078ec0ff */
[----:B----4-:R-:W-:Y:S01]  /*12330*/  FADD.FTZ R7, R9, R13 ;  /* 0x0000000d09077221 */ /* 0x010fe20000010000 */
[----:B------:R3:W4:Y:S01]  /*12340*/  SHFL.BFLY PT, R21, R6, 0x1, 0x1f ;  /* 0x0c201f0006157f89 */ /* 0x00072200000e0000 */
[----:B------:R-:W-:Y:S01]  /*12350*/  IMAD R16, R16, 0x10, R2 ;  /* 0x0000001010107824 */ /* 0x000fe200078e0202 */
[----:B------:R-:W-:Y:S02]  /*12360*/  LOP3.LUT R9, R0, 0x1, RZ, 0xc0, !PT ;  /* 0x0000000100097812 */ /* 0x000fe400078ec0ff */
[----:B------:R3:W2:Y:S01]  /*12370*/  SHFL.BFLY PT, R24, R7, 0x1, 0x1f ;  /* 0x0c201f0007187f89 */ /* 0x0006a200000e0000 */
[----:B-1----:R-:W-:Y:S01]  /*12380*/  FADD.FTZ R26, R5, R26 ;  /* 0x0000001a051a7221 */ /* 0x002fe20000010000 */
[----:B------:R-:W-:Y:S01]  /*12390*/  LEA.HI R5, R3, R3, RZ, 0x1d ;  /* 0x0000000303057211 */ /* 0x000fe200078fe8ff */
[----:B--2---:R-:W-:-:S04]  /*123a0*/  @P1 IMAD.WIDE.U32 R2, R12, R10, RZ ;  /* 0x0000000a0c021225 */ /* 0x004fc800078e00ff */
[----:B-----5:R-:W-:Y:S01]  /*123b0*/  FADD.FTZ R25, R4, R25 ;  /* 0x0000001904197221 */ /* 0x020fe20000010000 */
[----:B------:R-:W-:Y:S02]  /*123c0*/  IMAD.U32 R16, R16, 0x2, R5 ;  /* 0x0000000210107824 */ /* 0x000fe400078e0005 */
[----:B------:R-:W-:Y:S02]  /*123d0*/  @P1 IMAD R31, R12, R11, R3 ;  /* 0x0000000b0c1f1224 */ /* 0x000fe400078e0203 */
[----:B------:R-:W-:Y:S01]  /*123e0*/  @P1 IMAD.MOV.U32 R30, RZ, RZ, R2 ;  /* 0x000000ffff1e1224 */ /* 0x000fe200078e0002 */
[----:B------:R-:W-:Y:S01]  /*123f0*/  LEA R16, R16, UR4, 0x1 ;  /* 0x0000000410107c11 */ /* 0x000fe2000f8e08ff */
[----:B---34-:R-:W-:Y:S06]  /*12400*/  @P1 BRA `(.L_x_334) ;  /* 0x0000000000201947 */ /* 0x018fec0003800000 */
        /* <DEDUP_REMOVED lines=8> */
.L_x_334:
        /* <DEDUP_REMOVED lines=20> */
.L_x_335:
[----:B------:R1:W5:Y:S01]  /*125d0*/  LDL R43, [R1+0x50] ;  /* 0x00005000012b7983 */ /* 0x0003620000100800 */
[----:B------:R-:W-:Y:S01]  /*125e0*/  MOV R27, 0x10 ;  /* 0x00000010001b7802 */ /* 0x000fe20000000f00 */
[----:B------:R-:W-:Y:S01]  /*125f0*/  FADD.FTZ R24, R7, R24 ;  /* 0x0000001807187221 */ /* 0x000fe20000010000 */
[----:B------:R-:W-:Y:S01]  /*12600*/  ISETP.NE.AND P5, PT, RZ, UR4, PT ;  /* 0x00000004ff007c0c */ /* 0x000fe2000bfa5270 */
[----:B------:R-:W2:Y:S01]  /*12610*/  S2R R42, SR_CTAID.Y ;  /* 0x00000000002a7919 */ /* 0x000ea20000002600 */
[----:B------:R-:W-:Y:S01]  /*12620*/  SEL R27, R27, 0xfffffff0, P4 ;  /* 0xfffffff01b1b7807 */ /* 0x000fe20002000000 */
[----:B------:R-:W3:Y:S01]  /*12630*/  S2UR UR4, SR_CTAID.X ;  /* 0x00000000000479c3 */ /* 0x000ee20000002500 */
[----:B------:R-:W-:Y:S01]  /*12640*/  LOP3.LUT P4, RZ, R0, 0x2, RZ, 0xc0, !PT ;  /* 0x0000000200ff7812 */ /* 0x000fe2000788c0ff */
[----:B------:R-:W4:Y:S01]  /*12650*/  S2R R41, SR_CTAID.Z ;  /* 0x0000000000297919 */ /* 0x000f220000002700 */
[----:B------:R-:W-:Y:S01]  /*12660*/  ISETP.NE.AND P0, PT, R3, RZ, PT ;  /* 0x000000ff0300720c */ /* 0x000fe20003f05270 */
[----:B------:R-:W-:Y:S01]  /*12670*/  BSSY B0, `(.L_x_336) ;  /* 0x00000aa000007945 */ /* 0x000fe20003800000 */
[----:B------:R-:W-:-:S02]  /*12680*/  IADD3 R19, R16, 0x20, RZ ;  /* 0x0000002010137810 */ /* 0x000fc40007ffe0ff */
[----:B------:R-:W-:Y:S02]  /*12690*/  FSETP.NE.FTZ.AND P1, PT, R21, RZ, PT ;  /* 0x000000ff1500720b */ /* 0x000fe40003f35000 */
[----:B------:R-:W-:Y:S01]  /*126a0*/  MOV R3, 0x3f800000 ;  /* 0x3f80000000037802 */ /* 0x000fe20000000f00 */
[----:B------:R-:W1:Y:S01]  /*126b0*/  @!P5 LDC R17, c[0x0][0x2c4] ;  /* 0x0000b100ff11db82 */ /* 0x000e620000000800 */
[----:B------:R-:W-:Y:S02]  /*126c0*/  MOV R4, 0x3f800000 ;  /* 0x3f80000000047802 */ /* 0x000fe40000000f00 */
[----:B------:R-:W-:Y:S02]  /*126d0*/  MOV R0, 0x3f800000 ;  /* 0x3f80000000007802 */ /* 0x000fe40000000f00 */
[----:B------:R-:W-:Y:S01]  /*126e0*/  @P4 IADD3 R19, R16, -0x20, RZ ;  /* 0xffffffe010134810 */ /* 0x000fe20007ffe0ff */
[----:B------:R-:W3:Y:S01]  /*126f0*/  @P3 MUFU.RCP R3, R26 ;  /* 0x0000001a00033308 */ /* 0x000ee20000001000 */
[----:B------:R-:W-:-:S02]  /*12700*/  PLOP3.LUT P4, PT, PT, PT, PT, 0x8, 0x0 ;  /* 0x000000000000781c */ /* 0x000fc40003f8e170 */
[----:B------:R-:W-:Y:S02]  /*12710*/  @!P5 PLOP3.LUT P4, PT, P0, PT, PT, 0x80, 0x0 ;  /* 0x000000000000d81c */ /* 0x000fe4000078f070 */
[----:B------:R-:W-:Y:S02]  /*12720*/  FSETP.NE.FTZ.AND P0, PT, R24, RZ, PT ;  /* 0x000000ff1800720b */ /* 0x000fe40003f15000 */
[----:B------:R-:W-:Y:S01]  /*12730*/  MOV R2, 0x3f800000 ;  /* 0x3f80000000027802 */ /* 0x000fe20000000f00 */
[----:B------:R-:W2:Y:S08]  /*12740*/  @P2 MUFU.RCP R4, R25 ;  /* 0x0000001900042308 */ /* 0x000eb00000001000 */
        /* <DEDUP_REMOVED lines=8> */
[----:B------:R-:W3:Y:S01]  /*127d0*/  @P0 MUFU.RCP R2, R24 ;  /* 0x0000001800020308 */ /* 0x000ee20000001000 */
        /* <DEDUP_REMOVED lines=8> */
[C---:B----4-:R-:W-:Y:S01]  /*12860*/  FMUL.FTZ R136, R0.reuse, R136 ;  /* 0x0000008800887220 */ /* 0x050fe20000410000 */
[C---:B------:R-:W-:Y:S01]  /*12870*/  FMUL.FTZ R6, R0.reuse, R137 ;  /* 0x0000008900067220 */ /* 0x040fe20000410000 */
[C---:B------:R-:W-:Y:S01]  /*12880*/  FMUL.FTZ R148, R0.reuse, R148 ;  /* 0x0000009400947220 */ /* 0x040fe20000410000 */
[----:B------:R-:W-:Y:S01]  /*12890*/  FMUL.FTZ R149, R0, R149 ;  /* 0x0000009500957220 */ /* 0x000fe20000410000 */
[----:B------:R-:W-:Y:S01]  /*128a0*/  FMUL.FTZ R9, R4, R163 ;  /* 0x000000a304097220 */ /* 0x000fe20000410000 */
[----:B------:R-:W-:Y:S01]  /*128b0*/  F2FP.BF16.F32.PACK_AB R8, R8, R140 ;  /* 0x0000008c0808723e */ /* 0x000fe200000010ff */
[----:B------:R-:W-:Y:S01]  /*128c0*/  FMUL.FTZ R156, R0, R156 ;  /* 0x0000009c009c7220 */ /* 0x000fe20000410000 */
[----:B------:R-:W-:Y:S01]  /*128d0*/  F2FP.BF16.F32.PACK_AB R7, R7, R142 ;  /* 0x0000008e0707723e */ /* 0x000fe200000010ff */
        /* <DEDUP_REMOVED lines=10> */
[----:B------:R-:W-:Y:S01]  /*12980*/  F2FP.BF16.F32.PACK_AB R3, R3, R146 ;  /* 0x000000920303723e */ /* 0x000fe200000010ff */
[----:B------:R-:W-:Y:S01]  /*12990*/  FMUL.FTZ R164, R0, R164 ;  /* 0x000000a400a47220 */ /* 0x000fe20000410000 */
[----:B------:R-:W-:Y:S01]  /*129a0*/  IADD3 R2, R16, R27, RZ ;  /* 0x0000001b10027210 */ /* 0x000fe20007ffe0ff */
[----:B------:R-:W-:Y:S01]  /*129b0*/  FMUL.FTZ R18, R0, R165 ;  /* 0x000000a500127220 */ /* 0x000fe20000410000 */
[----:B------:R-:W-:Y:S01]  /*129c0*/  F2FP.BF16.F32.PACK_AB R6, R6, R136 ;  /* 0x000000880606723e */ /* 0x000fe200000010ff */
[----:B------:R2:W-:Y:S01]  /*129d0*/  STS [R16], R8 ;  /* 0x0000000810007388 */ /* 0x0005e20000000800 */
[----:B------:R-:W-:Y:S01]  /*129e0*/  F2FP.BF16.F32.PACK_AB R5, R139, R5 ;  /* 0x000000058b05723e */ /* 0x000fe200000010ff */
[----:B-1----:R-:W1:Y:S01]  /*129f0*/  @P4 LDC R17, c[0x0][0x2e4] ;  /* 0x0000b900ff114b82 */ /* 0x002e620000000800 */
[----:B------:R-:W-:Y:S01]  /*12a00*/  F2FP.BF16.F32.PACK_AB R0, R149, R148 ;  /* 0x000000949500723e */ /* 0x000fe200000010ff */
[----:B------:R3:W-:Y:S01]  /*12a10*/  STS [R16+0x200], R7 ;  /* 0x0002000710007388 */ /* 0x0007e20000000800 */
[----:B------:R-:W-:-:S02]  /*12a20*/  F2FP.BF16.F32.PACK_AB R15, R151, R15 ;  /* 0x0000000f970f723e */ /* 0x000fc400000010ff */
[----:B------:R-:W-:Y:S01]  /*12a30*/  F2FP.BF16.F32.PACK_AB R14, R14, R152 ;  /* 0x000000980e0e723e */ /* 0x000fe200000010ff */
[----:B------:R-:W-:Y:S01]  /*12a40*/  STS [R2], R4 ;  /* 0x0000000402007388 */ /* 0x000fe20000000800 */
[----:B------:R-:W-:Y:S02]  /*12a50*/  F2FP.BF16.F32.PACK_AB R13, R13, R154 ;  /* 0x0000009a0d0d723e */ /* 0x000fe400000010ff */
[----:B------:R-:W-:Y:S01]  /*12a60*/  F2FP.BF16.F32.PACK_AB R10, R10, R160 ;  /* 0x000000a00a0a723e */ /* 0x000fe200000010ff */
[----:B------:R4:W-:Y:S01]  /*12a70*/  STS [R2+0x200], R3 ;  /* 0x0002000302007388 */ /* 0x0009e20000000800 */
[----:B------:R-:W-:Y:S02]  /*12a80*/  F2FP.BF16.F32.PACK_AB R9, R9, R162 ;  /* 0x000000a20909723e */ /* 0x000fe400000010ff */
[----:B------:R-:W-:Y:S01]  /*12a90*/  F2FP.BF16.F32.PACK_AB R12, R12, R156 ;  /* 0x0000009c0c0c723e */ /* 0x000fe200000010ff */
[----:B------:R4:W-:Y:S01]  /*12aa0*/  STS [R16+0x1000], R6 ;  /* 0x0010000610007388 */ /* 0x0009e20000000800 */
[----:B------:R-:W-:-:S02]  /*12ab0*/  F2FP.BF16.F32.PACK_AB R11, R159, R11 ;  /* 0x0000000b9f0b723e */ /* 0x000fc400000010ff */
[----:B------:R-:W-:Y:S01]  /*12ac0*/  F2FP.BF16.F32.PACK_AB R18, R18, R164 ;  /* 0x000000a41212723e */ /* 0x000fe200000010ff */
[----:B------:R1:W-:Y:S01]  /*12ad0*/  STS [R16+0x1200], R5 ;  /* 0x0012000510007388 */ /* 0x0003e20000000800 */
[----:B------:R-:W-:-:S03]  /*12ae0*/  F2FP.BF16.F32.PACK_AB R20, R167, R20 ;  /* 0x00000014a714723e */ /* 0x000fc600000010ff */
[----:B------:R1:W-:Y:S01]  /*12af0*/  STS [R2+0x1000], R0 ;  /* 0x0010000002007388 */ /* 0x0003e20000000800 */
[----:B--2---:R-:W2:Y:S03]  /*12b00*/  @!P5 LDC R8, c[0x0][0x270] ;  /* 0x00009c00ff08db82 */ /* 0x004ea60000000800 */
[----:B------:R1:W-:Y:S04]  /*12b10*/  STS [R2+0x1200], R15 ;  /* 0x0012000f02007388 */ /* 0x0003e80000000800 */
[----:B------:R-:W-:Y:S01]  /*12b20*/  STS [R19], R14 ;  /* 0x0000000e13007388 */ /* 0x000fe20000000800 */
[----:B---3--:R-:W3:Y:S03]  /*12b30*/  @P3 LDC R7, c[0x0][0x2e8] ;  /* 0x0000ba00ff073b82 */ /* 0x008ee60000000800 */
[----:B------:R2:W-:Y:S01]  /*12b40*/  STS [R19+0x200], R13 ;  /* 0x0002000d13007388 */ /* 0x0005e20000000800 */
[----:B----4-:R4:W3:Y:S04]  /*12b50*/  @P3 MUFU.LG2 R3, R26 ;  /* 0x0000001a00033308 */ /* 0x0108e80000000c00 */
[----:B------:R-:W3:Y:S01]  /*12b60*/  @P5 LDC R6, c[0x0][0x2c0] ;  /* 0x0000b000ff065b82 */ /* 0x000ee20000000800 */
[----:B-1----:R-:W1:Y:S01]  /*12b70*/  S2R R16, SR_TID.X ;  /* 0x0000000000107919 */ /* 0x002e620000002100 */
[----:B------:R-:W-:-:S06]  /*12b80*/  IMAD.IADD R0, R27, 0x1, R19 ;  /* 0x000000011b007824 */ /* 0x000fcc00078e0213 */
[----:B------:R-:W3:Y:S01]  /*12b90*/  @P5 LDC.64 R4, c[0x0][0x2c0] ;  /* 0x0000b000ff045b82 */ /* 0x000ee20000000a00 */
[----:B------:R-:W-:Y:S02]  /*12ba0*/  MOV R27, 0x7f800000 ;  /* 0x7f800000001b7802 */ /* 0x000fe40000000f00 */
[----:B------:R-:W-:Y:S01]  /*12bb0*/  @P5 MOV R2, 0x1 ;  /* 0x0000000100025802 */ /* 0x000fe20000000f00 */
[----:B------:R1:W-:Y:S01]  /*12bc0*/  STS [R0], R10 ;  /* 0x0000000a00007388 */ /* 0x0003e20000000800 */
[----:B--2---:R-:W-:Y:S01]  /*12bd0*/  @!P5 IMAD R2, R17, R8, RZ ;  /* 0x000000081102d224 */ /* 0x004fe200078e02ff */
[----:B------:R-:W-:Y:S02]  /*12be0*/  LOP3.LUT R8, R29, 0xffffffe0, RZ, 0xc0, !PT ;  /* 0xffffffe01d087812 */ /* 0x000fe400078ec0ff */
[----:B------:R2:W-:Y:S01]  /*12bf0*/  STS [R0+0x200], R9 ;  /* 0x0002000900007388 */ /* 0x0005e20000000800 */
[----:B------:R-:W-:Y:S01]  /*12c00*/  IMAD R2, R42, R2, RZ ;  /* 0x000000022a027224 */ /* 0x000fe200078e02ff */
[----:B----4-:R-:W-:Y:S01]  /*12c10*/  MOV R26, 0x7f800000 ;  /* 0x7f800000001a7802 */ /* 0x010fe20000000f00 */
[----:B------:R-:W4:Y:S01]  /*12c20*/  @P1 LDC R13, c[0x0][0x2e8] ;  /* 0x0000ba00ff0d1b82 */ /* 0x000f220000000800 */
[----:B------:R3:W-:Y:S01]  /*12c30*/  STS [R19+0x1000], R12 ;  /* 0x0010000c13007388 */ /* 0x0007e20000000800 */
[----:B------:R-:W-:-:S03]  /*12c40*/  @!P5 IMAD.MOV.U32 R6, RZ, RZ, 0x1 ;  /* 0x00000001ff06d424 */ /* 0x000fc600078e00ff */
[----:B------:R3:W-:Y:S04]  /*12c50*/  STS [R19+0x1200], R11 ;  /* 0x0012000b13007388 */ /* 0x0007e80000000800 */
[----:B------:R-:W-:Y:S04]  /*12c60*/  STS [R0+0x1000], R18 ;  /* 0x0010001200007388 */ /* 0x000fe80000000800 */
[----:B------:R4:W-:Y:S01]  /*12c70*/  STS [R0+0x1200], R20 ;  /* 0x0012001400007388 */ /* 0x0009e20000000800 */
[----:B-1----:R-:W-:Y:S01]  /*12c80*/  SHF.R.S32.HI R29, RZ, 0x1f, R16 ;  /* 0x0000001fff1d7819 */ /* 0x002fe20000011410 */
[----:B------:R-:W-:Y:S03]  /*12c90*/  BAR.SYNC.DEFER_BLOCKING 0x0 ;  /* 0x0000000000007b1d */ /* 0x000fe60000010000 */
[----:B------:R-:W-:-:S05]  /*12ca0*/  LEA.HI R29, R29, R16, RZ, 0x2 ;  /* 0x000000101d1d7211 */ /* 0x000fca00078f10ff */
[----:B------:R-:W1:Y:S01]  /*12cb0*/  @P2 LDC R10, c[0x0][0x2e8] ;  /* 0x0000ba00ff0a2b82 */ /* 0x000e620000000800 */
[----:B--2---:R-:W2:Y:S07]  /*12cc0*/  @P1 MUFU.LG2 R9, R21 ;  /* 0x0000001500091308 */ /* 0x004eae0000000c00 */
[----:B---3--:R-:W3:Y:S01]  /*12cd0*/  @P0 LDC R12, c[0x0][0x2e8] ;  /* 0x0000ba00ff0c0b82 */ /* 0x008ee20000000800 */
[----:B------:R2:W2:Y:S01]  /*12ce0*/  @P2 MUFU.LG2 R11, R25 ;  /* 0x00000019000b2308 */ /* 0x0004a20000000c00 */
[----:B----4-:R-:W-:Y:S01]  /*12cf0*/  @P5 IMAD R0, R5, R4, RZ ;  /* 0x0000000405005224 */ /* 0x010fe200078e02ff */
[----:B------:R-:W-:Y:S01]  /*12d00*/  IADD3 R5, -R8, R40, RZ ;  /* 0x0000002808057210 */ /* 0x000fe20007ffe1ff */
[----:B------:R-:W-:Y:S01]  /*12d10*/  @P3 FMUL.FTZ R4, R3, 0.69314718246459960938 ;  /* 0x3f31721803043820 */ /* 0x000fe20000410000 */
[----:B------:R4:W4:Y:S04]  /*12d20*/  LDS.128 R32, [R208+0x1800] ;  /* 0x00180000d0207984 */ /* 0x0009280000000c00 */
[----:B------:R-:W1:Y:S01]  /*12d30*/  @P0 MUFU.LG2 R8, R24 ;  /* 0x0000001800080308 */ /* 0x000e620000000c00 */
[----:B------:R-:W-:Y:S01]  /*12d40*/  @!P5 MOV R0, R17 ;  /* 0x000000110000d202 */ /* 0x000fe20000000f00 */
[----:B------:R-:W-:Y:S01]  /*12d50*/  @P3 FFMA.FTZ R27, R39, R7, R4 ;  /* 0x00000007271b3223 */ /* 0x000fe20000010004 */
[----:B------:R-:W-:Y:S01]  /*12d60*/  SEL R3, R2, RZ, !P6 ;  /* 0x000000ff02037207 */ /* 0x000fe20007000000 */
[----:B------:R-:W-:Y:S01]  /*12d70*/  IMAD R2, R6, UR4, RZ ;  /* 0x0000000406027c24 */ /* 0x000fe2000f8e02ff */
[----:B------:R-:W-:Y:S01]  /*12d80*/  LOP3.LUT P5, RZ, R5, 0x3, RZ, 0xc0, !PT ;  /* 0x0000000305ff7812 */ /* 0x000fe200078ac0ff */
[----:B--2---:R-:W-:Y:S01]  /*12d90*/  @P1 FMUL.FTZ R4, R9, 0.69314718246459960938 ;  /* 0x3f31721809041820 */ /* 0x004fe20000410000 */
[----:B------:R-:W-:Y:S01]  /*12da0*/  MOV R25, 0x7f800000 ;  /* 0x7f80000000197802 */ /* 0x000fe20000000f00 */
[----:B------:R-:W-:Y:S01]  /*12db0*/  IMAD R0, R41, R0, R3 ;  /* 0x0000000029007224 */ /* 0x000fe200078e0203 */
[----:B------:R-:W-:Y:S01]  /*12dc0*/  SHF.L.U32 R7, R2, 0x7, RZ ;  /* 0x0000000702077819 */ /* 0x000fe200000006ff */
[----:B------:R-:W-:-:S03]  /*12dd0*/  @P2 FMUL.FTZ R3, R11, 0.69314718246459960938 ;  /* 0x3f3172180b032820 */ /* 0x000fc60000410000 */
[----:B------:R-:W-:Y:S01]  /*12de0*/  SHF.R.S32.HI R5, RZ, 0x1f, R7 ;  /* 0x0000001fff057819 */ /* 0x000fe20000011407 */
[----:B-1----:R-:W-:Y:S01]  /*12df0*/  @P2 FFMA.FTZ R26, R38, R10, R3 ;  /* 0x0000000a261a2223 */ /* 0x002fe20000010003 */
[--C-:B------:R-:W-:Y:S01]  /*12e00*/  IADD3 R7, P4, P3, R7, R22, R0.reuse ;  /* 0x0000001607077210 */ /* 0x100fe20007b9e000 */
[----:B------:R-:W-:Y:S01]  /*12e10*/  @P0 FMUL.FTZ R2, R8, 0.69314718246459960938 ;  /* 0x3f31721808020820 */ /* 0x000fe20000410000 */
[----:B------:R-:W-:Y:S02]  /*12e20*/  SHF.R.S32.HI R0, RZ, 0x1f, R0 ;  /* 0x0000001fff007819 */ /* 0x000fe40000011400 */
[----:B------:R-:W-:Y:S01]  /*12e30*/  MOV R24, 0x7f800000 ;  /* 0x7f80000000187802 */ /* 0x000fe20000000f00 */
[----:B------:R-:W-:Y:S01]  /*12e40*/  @P1 FFMA.FTZ R24, R37, R13, R4 ;  /* 0x0000000d25181223 */ /* 0x000fe20000010004 */
[----:B---3--:R-:W-:Y:S01]  /*12e50*/  @P0 FFMA.FTZ R25, R36, R12, R2 ;  /* 0x0000000c24190223 */ /* 0x008fe20000010002 */
[----:B------:R-:W-:Y:S01]  /*12e60*/  IADD3.X R9, R5, R23, R0, P4, P3 ;  /* 0x0000001705097210 */ /* 0x000fe200027e6400 */
[----:B----4-:R-:W-:Y:S06]  /*12e70*/  @P5 BRA `(.L_x_337) ;  /* 0x0000000000a45947 */ /* 0x010fec0003800000 */
        /* <DEDUP_REMOVED lines=41> */
.L_x_337:
[----:B------:R-:W-:Y:S05]  /*13110*/  BSYNC B0 ;  /* 0x0000000000007941 */ /* 0x000fea0003800000 */
.L_x_336:
[----:B------:R-:W2:Y:S01]  /*13120*/  LDL.LU R0, [R1+0x70] ;  /* 0x0000700001007983 */ /* 0x000ea20000300800 */
[----:B-1----:R-:W-:Y:S01]  /*13130*/  SHF.R.S32.HI R5, RZ, 0x2, R29 ;  /* 0x00000002ff057819 */ /* 0x002fe2000001141d */
[----:B------:R-:W-:Y:S02]  /*13140*/  ULDC.64 UR4, c[0x0][0x2a0] ;  /* 0x0000a80000047ab9 */ /* 0x000fe40000000a00 */
[----:B------:R-:W3:Y:S04]  /*13150*/  LDL.LU.64 R8, [R1+0x58] ;  /* 0x0000580001087983 */ /* 0x000ee80000300a00 */
[----:B------:R-:W4:Y:S04]  /*13160*/  LDL.LU R7, [R1+0x60] ;  /* 0x0000600001077983 */ /* 0x000f280000300800 */
[----:B------:R1:W5:Y:S01]  /*13170*/  LDL.64 R10, [R1+0x48] ;  /* 0x00004800010a7983 */ /* 0x0003620000100a00 */
[----:B------:R-:W-:Y:S01]  /*13180*/  SHF.R.S32.HI R4, RZ, 0x1f, R41 ;  /* 0x0000001fff047819 */ /* 0x000fe20000011429 */
[----:B------:R-:W-:Y:S02]  /*13190*/  BSSY B0, `(.L_x_338) ;  /* 0x0000018000007945 */ /* 0x000fe40003800000 */
[----:B------:R1:W1:Y:S02]  /*131a0*/  LDS.128 R12, [R208] ;  /* 0x00000000d00c7984 */ /* 0x0002640000000c00 */
[----:B------:R-:W-:Y:S01]  /*131b0*/  IMAD R4, R4, UR4, RZ ;  /* 0x0000000404047c24 */ /* 0x000fe2000f8e02ff */
[----:B--2--5:R-:W-:Y:S01]  /*131c0*/  ISETP.GE.AND P2, PT, R0, R43, PT ;  /* 0x0000002b0000720c */ /* 0x024fe20003f46270 */
[----:B------:R-:W-:Y:S01]  /*131d0*/  VIADD R0, R5, 0x20 ;  /* 0x0000002005007836 */ /* 0x000fe20000000000 */
[----:B---3--:R-:W-:-:S04]  /*131e0*/  IADD3 R2, P0, R8, R30, RZ ;  /* 0x0000001e08027210 */ /* 0x008fc80007f1e0ff */
[-C--:B------:R-:W-:Y:S01]  /*131f0*/  ISETP.GE.AND P1, PT, R0, R43.reuse, PT ;  /* 0x0000002b0000720c */ /* 0x080fe20003f26270 */
[----:B------:R-:W-:Y:S01]  /*13200*/  IMAD R0, R41, UR5, R4 ;  /* 0x0000000529007c24 */ /* 0x000fe2000f8e0204 */
[-C--:B----4-:R-:W-:Y:S01]  /*13210*/  ISETP.GE.AND P3, PT, R7, R43.reuse, PT ;  /* 0x0000002b0700720c */ /* 0x090fe20003f66270 */
[----:B------:R-:W-:Y:S01]  /*13220*/  IMAD.X R3, R9, 0x1, R31, P0 ;  /* 0x0000000109037824 */ /* 0x000fe200000e061f */
[----:B------:R-:W-:Y:S01]  /*13230*/  ISETP.GE.AND P0, PT, R5, R43, PT ;  /* 0x0000002b0500720c */ /* 0x000fe20003f06270 */
[----:B------:R-:W-:-:S04]  /*13240*/  IMAD.WIDE.U32 R8, R41, UR4, R2 ;  /* 0x0000000429087c25 */ /* 0x000fc8000f8e0002 */
[----:B------:R-:W-:-:S08]  /*13250*/  IMAD.IADD R7, R9, 0x1, R0 ;  /* 0x0000000109077824 */ /* 0x000fd000078e0200 */
        /* <DEDUP_REMOVED lines=11> */
.L_x_339:
[----:B------:R-:W-:Y:S05]  /*13310*/  BSYNC B0 ;  /* 0x0000000000007941 */ /* 0x000fea0003800000 */
.L_x_338:
        /* <DEDUP_REMOVED lines=16> */
.L_x_341:
[----:B------:R-:W-:Y:S05]  /*13420*/  BSYNC B0 ;  /* 0x0000000000007941 */ /* 0x000fea0003800000 */
.L_x_340:
        /* <DEDUP_REMOVED lines=16> */
.L_x_343:
[----:B------:R-:W-:Y:S05]  /*13530*/  BSYNC B0 ;  /* 0x0000000000007941 */ /* 0x000fea0003800000 */
.L_x_342:
        /* <DEDUP_REMOVED lines=15> */
.L_x_323:
        /* <DEDUP_REMOVED lines=36> */
[C---:B------:R-:W-:Y:S01]  /*13870*/  IADD3 R8, P0, R0.reuse, R4, RZ ;  /* 0x0000000400087210 */ /* 0x040fe20007f1e0ff */
        /* <DEDUP_REMOVED lines=9> */
[--C-:B------:R-:W-:Y:S01]  /*13910*/  @!P1 IMAD.MOV.U32 R14, RZ, RZ, R13.reuse ;  /* 0x000000ffff0e9224 */ /* 0x100fe200078e000d */
[C---:B------:R-:W-:Y:S01]  /*13920*/  ISETP.GE.AND P0, PT, R4.reuse, R0, PT ;  /* 0x000000000400720c */ /* 0x040fe20003f06270 */
[----:B------:R-:W-:Y:S01]  /*13930*/  IMAD R2, R19, R2, RZ ;  /* 0x0000000213027224 */ /* 0x000fe200078e02ff */
[----:B------:R-:W-:Y:S01]  /*13940*/  SHF.R.S32.HI R5, RZ, 0x1f, R4 ;  /* 0x0000001fff057819 */ /* 0x000fe20000011404 */
[----:B------:R-:W-:Y:S01]  /*13950*/  VIADD R19, R4, 0x20 ;  /* 0x0000002004137836 */ /* 0x000fe20000000000 */
[----:B------:R-:W-:Y:S01]  /*13960*/  @!P1 SHF.R.S32.HI R15, RZ, 0x1f, R13 ;  /* 0x0000001fff0f9819 */ /* 0x000fe2000001140d */
[----:B------:R-:W-:Y:S01]  /*13970*/  IMAD R6, R6, UR4, RZ ;  /* 0x0000000406067c24 */ /* 0x000fe2000f8e02ff */
[CC--:B------:R-:W-:Y:S01]  /*13980*/  ISETP.GE.OR P3, PT, R4.reuse, R0.reuse, P4 ;  /* 0x000000000400720c */ /* 0x0c0fe20002766670 */
[----:B------:R-:W-:Y:S01]  /*13990*/  VIADD R20, R4, 0x40 ;  /* 0x0000004004147836 */ /* 0x000fe20000000000 */
[----:B------:R-:W-:Y:S01]  /*139a0*/  SEL R17, R2, RZ, P1 ;  /* 0x000000ff02117207 */ /* 0x000fe20000800000 */
[----:B------:R-:W-:Y:S01]  /*139b0*/  VIADD R21, R4, 0x60 ;  /* 0x0000006004157836 */ /* 0x000fe20000000000 */
[CC--:B------:R-:W-:Y:S01]  /*139c0*/  ISETP.GE.OR P1, PT, R19.reuse, R0.reuse, P4 ;  /* 0x000000001300720c */ /* 0x0c0fe20002726670 */
        /* <DEDUP_REMOVED lines=20> */
.L_x_345:
[----:B------:R-:W-:Y:S05]  /*13b10*/  BSYNC B0 ;  /* 0x0000000000007941 */ /* 0x000fea0003800000 */
.L_x_344:
        /* <DEDUP_REMOVED lines=19> */
.L_x_347:
[----:B------:R-:W-:Y:S05]  /*13c50*/  BSYNC B0 ;  /* 0x0000000000007941 */ /* 0x000fea0003800000 */
.L_x_346:
        /* <DEDUP_REMOVED lines=15> */
.L_x_349:
[----:B------:R-:W-:Y:S05]  /*13d50*/  BSYNC B0 ;  /* 0x0000000000007941 */ /* 0x000fea0003800000 */
.L_x_348:
        /* <DEDUP_REMOVED lines=17> */
.L_x_351:
[----:B------:R-:W-:Y:S05]  /*13e70*/  BSYNC B0 ;  /* 0x0000000000007941 */ /* 0x000fea0003800000 */
.L_x_350:
        /* <DEDUP_REMOVED lines=12> */
.L_x_353:
[----:B------:R-:W-:Y:S05]  /*13f40*/  BSYNC B0 ;  /* 0x0000000000007941 */ /* 0x000fea0003800000 */
.L_x_352:
        /* <DEDUP_REMOVED lines=11> */
.L_x_355:
[----:B------:R-:W-:Y:S05]  /*14000*/  BSYNC B0 ;  /* 0x0000000000007941 */ /* 0x000fea0003800000 */
.L_x_354:
        /* <DEDUP_REMOVED lines=10> */
.L_x_357:
[----:B------:R-:W-:Y:S05]  /*140b0*/  BSYNC B0 ;  /* 0x0000000000007941 */ /* 0x000fea0003800000 */
.L_x_356:
        /* <DEDUP_REMOVED lines=10> */
.L_x_358:
        /* <DEDUP_REMOVED lines=10> */
.L_x_724:


//--------------------- .text._ZN5flash16flash_fwd_kernelI23Flash_fwd_kernel_traitsILi32ELi128ELi128ELi4ELb0ELb0EN7cutlass10bfloat16_tE19Flash_kernel_traitsILi32ELi128ELi128ELi4ES3_EELb1ELb1ELb0ELb1ELb0ELb0ELb0ELb0EEEvNS_16Flash_fwd_paramsE --------------------------
	.section	.text._ZN5flash16flash_fwd_kernelI23Flash_fwd_kernel_traitsILi32ELi128ELi128ELi4ELb0ELb0EN7cutlass10bfloat16_tE19Flash_kernel_traitsILi32ELi128ELi128ELi4ES3_EELb1ELb1ELb0ELb1ELb0ELb0ELb0ELb0EEEvNS_16Flash_fwd_paramsE,"ax",@progbits
	.align	128
        .global         _ZN5flash16flash_fwd_kernelI23Flash_fwd_kernel_traitsILi32ELi128ELi128ELi4ELb0ELb0EN7cutlass10bfloat16_tE19Flash_kernel_traitsILi32ELi128ELi128ELi4ES3_EELb1ELb1ELb0ELb1ELb0ELb0ELb0ELb0EEEvNS_16Flash_fwd_paramsE
        .type           _ZN5flash16flash_fwd_kernelI23Flash_fwd_kernel_traitsILi32ELi128ELi128ELi4ELb0ELb0EN7cutlass10bfloat16_tE19Flash_kernel_traitsILi32ELi128ELi128ELi4ES3_EELb1ELb1ELb0ELb1ELb0ELb0ELb0ELb0EEEvNS_16Flash_fwd_paramsE,@function
        .size           _ZN5flash16flash_fwd_kernelI23Flash_fwd_kernel_traitsILi32ELi128ELi128ELi4ELb0ELb0EN7cutlass10bfloat16_tE19Flash_kernel_traitsILi32ELi128ELi128ELi4ES3_EELb1ELb1ELb0ELb1ELb0ELb0ELb0ELb0EEEvNS_16Flash_fwd_paramsE,(.L_x_725 - _ZN5flash16flash_fwd_kernelI23Flash_fwd_kernel_traitsILi32ELi128ELi128ELi4ELb0ELb0EN7cutlass10bfloat16_tE19Flash_kernel_traitsILi32ELi128ELi128ELi4ES3_EELb1ELb1ELb0ELb1ELb0ELb0ELb0ELb0EEEvNS_16Flash_fwd_paramsE)
        .other          _ZN5flash16flash_fwd_kernelI23Flash_fwd_kernel_traitsILi32ELi128ELi128ELi4ELb0ELb0EN7cutlass10bfloat16_tE19Flash_kernel_traitsILi32ELi128ELi128ELi4ES3_EELb1ELb1ELb0ELb1ELb0ELb0ELb0ELb0EEEvNS_16Flash_fwd_paramsE,@"STO_CUDA_ENTRY STV_DEFAULT"
_ZN5flash16flash_fwd_kernelI23Flash_fwd_kernel_traitsILi32ELi128ELi128ELi4ELb0ELb0EN7cutlass10bfloat16_tE19Flash_kernel_traitsILi32ELi128ELi128ELi4ES3_EELb1ELb1ELb0ELb1ELb0ELb0ELb0ELb0EEEvNS_16Flash_fwd_paramsE:
.text._ZN5flash16flash_fwd_kernelI23Flash_fwd_kernel_traitsILi32ELi128ELi128ELi4ELb0ELb0EN7cutlass10bfloat16_tE19Flash_kernel_traitsILi32ELi128ELi128ELi4ES3_EELb1ELb1ELb0ELb1ELb0ELb0ELb0ELb0EEEvNS_16Flash_fwd_paramsE:
        /* <DEDUP_REMOVED lines=8> */
[----:B------:R-:W2:Y:S01]  /*0080*/  LDC R177, c[0x0][0x3ac] ;  /* 0x0000eb00ffb17b82 */ /* 0x000ea20000000800 */
[----:B------:R-:W3:Y:S01]  /*0090*/  S2R R2, SR_TID.X ;  /* 0x0000000000027919 */ /* 0x000ee20000002100 */
[----:B------:R-:W-:Y:S01]  /*00a0*/  ULDC.64 UR6, c[0x0][0x2f0] ;  /* 0x0000bc0000067ab9 */ /* 0x000fe20000000a00 */
[----:B------:R-:W-:Y:S01]  /*00b0*/  ULDC.64 UR8, c[0x0][0x2f0] ;  /* 0x0000bc0000087ab9 */ /* 0x000fe20000000a00 */
[----:B-1----:R-:W-:-:S04]  /*00c0*/  VIADD R1, R1, 0xffffff70 ;  /* 0xffffff7001017836 */ /* 0x002fc80000000000 */
[----:B------:R-:W-:Y:S01]  /*00d0*/  S2UR UR18, SR_CTAID.X ;  /* 0x00000000001279c3 */ /* 0x000fe20000002500 */
[----:B------:R-:W4:Y:S07]  /*00e0*/  @P2 LDG.E.64 R6, desc[UR20][R6.64] ;  /* 0x0000001406062981 */ /* 0x000f2e000c1e1b00 */
[----:B------:R-:W1:Y:S08]  /*00f0*/  S2UR UR31, SR_CTAID.Y ;  /* 0x00000000001f79c3 */ /* 0x000e700000002600 */
[----:B------:R-:W5:Y:S01]  /*0100*/  S2UR UR30, SR_CTAID.Z ;  /* 0x00000000001e79c3 */ /* 0x000f620000002700 */
[----:B--2---:R-:W2:Y:S01]  /*0110*/  @P2 LDG.E.64 R4, desc[UR20][R176.64] ;  /* 0x00000014b0042981 */ /* 0x004ea2000c1e1b00 */
[----:B------:R-:W-:Y:S01]  /*0120*/  UISETP.NE.U32.AND UP2, UPT, UR6, URZ, UPT ;  /* 0x0000003f0600728c */ /* 0x000fe2000bf45070 */
[----:B------:R-:W-:-:S02]  /*0130*/  UMOV UR17, 0xffffffff ;  /* 0xffffffff00117882 */ /* 0x000fc40000000000 */
[----:B------:R-:W-:Y:S01]  /*0140*/  ULDC.U8 UR6, c[0x0][0x3c2] ;  /* 0x0000f08000067ab9 */ /* 0x000fe20000000000 */
[----:B------:R-:W-:Y:S02]  /*0150*/  UISETP.NE.AND.EX UP2, UPT, UR7, URZ, UPT, UP2 ;  /* 0x0000003f0700728c */ /* 0x000fe4000bf45320 */
[----:B------:R-:W2:Y:S01]  /*0160*/  @P2 LDC R0, c[0x0][0x3b0] ;  /* 0x0000ec00ff002b82 */ /* 0x000ea20000000800 */
[----:B------:R-:W-:Y:S01]  /*0170*/  UISETP.NE.AND UP3, UPT, UR6, URZ, UPT ;  /* 0x0000003f0600728c */ /* 0x000fe2000bf65270 */
[----:B------:R-:W-:Y:S02]  /*0180*/  ULDC UR10, c[0x0][0x270] ;  /* 0x00009c00000a7ab9 */ /* 0x000fe40000000800 */
[----:B------:R-:W-:Y:S01]  /*0190*/  PLOP3.LUT P0, PT, PT, PT, UP2, 0x80, 0x0 ;  /* 0x000000000000781c */ /* 0x000fe20003f0f028 */
[----:B------:R-:W-:Y:S01]  /*01a0*/  ULDC.64 UR6, c[0x0][0x2f8] ;  /* 0x0000be0000067ab9 */ /* 0x000fe20000000a00 */
[----:B-1----:R-:W-:-:S06]  /*01b0*/  UIMAD.WIDE UR8, UR31, 0x4, UR8 ;  /* 0x000000041f0878a5 */ /* 0x002fcc000f8e0208 */
[----:B------:R-:W-:Y:S01]  /*01c0*/  IMAD.U32 R14, RZ, RZ, UR8 ;  /* 0x00000008ff0e7e24 */ /* 0x000fe2000f8e00ff */
[----:B-----5:R-:W-:Y:S01]  /*01d0*/  ULOP3.LUT UR4, UR30, UR18, UR31, 0xfe, !UPT ;  /* 0x000000121e047292 */ /* 0x020fe2000f8efe1f */
[----:B------:R-:W-:-:S05]  /*01e0*/  IMAD.U32 R15, RZ, RZ, UR9 ;  /* 0x00000009ff0f7e24 */ /* 0x000fca000f8e00ff */
[----:B---3--:R-:W-:Y:S01]  /*01f0*/  LOP3.LUT P3, RZ, R2, UR4, RZ, 0xfc, !PT ;  /* 0x0000000402ff7c12 */ /* 0x008fe2000f86fcff */
[----:B------:R-:W-:Y:S02]  /*0200*/  ULDC.64 UR4, c[0x0][0x300] ;  /* 0x0000c00000047ab9 */ /* 0x000fe40000000a00 */
[----:B------:R-:W-:-:S04]  /*0210*/  UISETP.NE.U32.AND UP1, UPT, UR4, URZ, UPT ;  /* 0x0000003f0400728c */ /* 0x000fc8000bf25070 */
[----:B------:R-:W-:-:S03]  /*0220*/  UISETP.NE.AND.EX UP1, UPT, UR5, URZ, UPT, UP1 ;  /* 0x0000003f0500728c */ /* 0x000fc6000bf25310 */
[----:B------:R-:W-:Y:S02]  /*0230*/  ULDC.64 UR4, c[0x0][0x2f8] ;  /* 0x0000be0000047ab9 */ /* 0x000fe40000000a00 */
[----:B------:R-:W-:Y:S01]  /*0240*/  UISETP.EQ.U32.AND UP0, UPT, UR4, URZ, UPT ;  /* 0x0000003f0400728c */ /* 0x000fe2000bf02070 */
[----:B------:R-:W1:Y:S03]  /*0250*/  @!P3 LDC.64 R8, c[0x0][0x3b8] ;  /* 0x0000ee00ff08bb82 */ /* 0x000e660000000a00 */
[----:B------:R-:W-:Y:S02]  /*0260*/  UISETP.EQ.OR.EX UP0, UPT, UR5, URZ, !UP3, UP0 ;  /* 0x0000003f0500728c */ /* 0x000fe4000df02700 */
[----:B------:R-:W-:Y:S02]  /*0270*/  @UP1 ULDC.64 UR8, c[0x0][0x300] ;  /* 0x0000c00000081ab9 */ /* 0x000fe40000000a00 */
[----:B------:R-:W-:-:S02]  /*0280*/  @UP1 UIMAD.WIDE UR8, UR31, 0x4, UR8 ;  /* 0x000000041f0818a5 */ /* 0x000fc4000f8e0208 */
[----:B------:R-:W-:-:S04]  /*0290*/  UIMAD.WIDE UR6, UR31, 0x4, UR6 ;  /* 0x000000041f0678a5 */ /* 0x000fc8000f8e0206 */
[----:B------:R-:W-:Y:S02]  /*02a0*/  IMAD.U32 R12, RZ, RZ, UR8 ;  /* 0x00000008ff0c7e24 */ /* 0x000fe4000f8e00ff */
[----:B------:R-:W-:Y:S01]  /*02b0*/  IMAD.U32 R13, RZ, RZ, UR9 ;  /* 0x00000009ff0d7e24 */ /* 0x000fe2000f8e00ff */
[----:B----4-:R-:W-:Y:S02]  /*02c0*/  @P2 R2UR UR26, R6 ;  /* 0x00000000061a22ca */ /* 0x010fe400000e0000 */
[----:B------:R-:W-:-:S11]  /*02d0*/  @P2 R2UR UR27, R7 ;  /* 0x00000000071b22ca */ /* 0x000fd600000e0000 */
[----:B------:R-:W-:Y:S02]  /*02e0*/  IMAD.U32 R10, RZ, RZ, UR26 ;  /* 0x0000001aff0a7e24 */ /* 0x000fe4000f8e00ff */
[----:B------:R-:W-:Y:S01]  /*02f0*/  IMAD.U32 R11, RZ, RZ, UR27 ;  /* 0x0000001bff0b7e24 */ /* 0x000fe2000f8e00ff */
[----:B--2---:R-:W-:-:S04]  /*0300*/  @P2 IADD3 R176, P1, R4, R0, RZ ;  /* 0x0000000004b02210 */ /* 0x004fc80007f3e0ff */
[----:B-1----:R1:W-:Y:S01]  /*0310*/  @!P3 STG.E.64 desc[UR20][R8.64], R10 ;  /* 0x0000000a0800b986 */ /* 0x0023e2000c101b14 */
[----:B------:R-:W-:Y:S01]  /*0320*/  @P2 IMAD.X R177, RZ, RZ, R5, P1 ;  /* 0x000000ffffb12224 */ /* 0x000fe200008e0605 */
[----:B------:R-:W-:Y:S02]  /*0330*/  PLOP3.LUT P1, PT, PT, PT, UP1, 0x80, 0x0 ;  /* 0x000000000000781c */ /* 0x000fe40003f2f018 */
[----:B------:R-:W-:Y:S02]  /*0340*/  PLOP3.LUT P2, PT, PT, PT, UP0, 0x80, 0x0 ;  /* 0x000000000000781c */ /* 0x000fe40003f4f008 */
[----:B------:R2:W-:Y:S01]  /*0350*/  @!P3 STG.E.64 desc[UR20][R8.64+0x8], R176 ;  /* 0x000008b00800b986 */ /* 0x0005e2000c101b14 */
[----:B------:R-:W-:-:S03]  /*0360*/  IMAD.U32 R4, RZ, RZ, UR6 ;  /* 0x00000006ff047e24 */ /* 0x000fc6000f8e00ff */
[----:B------:R-:W3:Y:S01]  /*0370*/  @P0 LDG.E R7, desc[UR20][R14.64] ;  /* 0x000000140e070981 */ /* 0x000ee2000c1e1900 */
[----:B------:R-:W-:-:S03]  /*0380*/  IMAD.U32 R5, RZ, RZ, UR7 ;  /* 0x00000007ff057e24 */ /* 0x000fc6000f8e00ff */
[----:B------:R-:W4:Y:S04]  /*0390*/  @P0 LDG.E R6, desc[UR20][R14.64+0x4] ;  /* 0x000004140e060981 */ /* 0x000f28000c1e1900 */
[----:B------:R-:W5:Y:S04]  /*03a0*/  @P1 LDG.E R3, desc[UR20][R12.64] ;  /* 0x000000140c031981 */ /* 0x000f68000c1e1900 */
[----:B------:R-:W2:Y:S01]  /*03b0*/  @!P2 LDG.E R0, desc[UR20][R4.64] ;  /* 0x000000140400a981 */ /* 0x000ea2000c1e1900 */
[----:B------:R-:W-:Y:S01]  /*03c0*/  UMOV UR14, URZ ;  /* 0x0000003f000e7c82 */ /* 0x000fe20008000000 */
[----:B------:R-:W-:Y:S01]  /*03d0*/  UIMAD UR6, UR31, UR10, UR30 ;  /* 0x0000000a1f0672a4 */ /* 0x000fe2000f8e021e */
[----:B------:R-:W-:Y:S01]  /*03e0*/  UMOV UR8, 0xffffffff ;  /* 0xffffffff00087882 */ /* 0x000fe20000000000 */
[----:B-1----:R-:W-:-:S04]  /*03f0*/  SHF.R.S32.HI R11, RZ, 0x1f, R2 ;  /* 0x0000001fff0b7819 */ /* 0x002fc80000011402 */
[----:B------:R-:W-:Y:S02]  /*0400*/  LEA.HI R186, R11, R2, RZ, 0x5 ;  /* 0x000000020bba7211 */ /* 0x000fe400078f28ff */
[----:B---3--:R-:W-:Y:S02]  /*0410*/  @P0 R2UR UR17, R7 ;  /* 0x00000000071102ca */ /* 0x008fe400000e0000 */
[----:B----4-:R-:W-:Y:S02]  /*0420*/  @P0 R2UR UR33, R6 ;  /* 0x00000000062102ca */ /* 0x010fe400000e0000 */
[----:B------:R-:W-:Y:S01]  /*0430*/  ISETP.NE.U32.AND P0, PT, RZ, UR4, PT ;  /* 0x00000004ff007c0c */ /* 0x000fe2000bf05070 */
[----:B------:R-:W-:Y:S01]  /*0440*/  USHF.L.U32 UR4, UR6, 0x5, URZ ;  /* 0x0000000506047899 */ /* 0x000fe2000800063f */
[----:B-----5:R-:W-:Y:S02]  /*0450*/  @P1 R2UR UR14, R3 ;  /* 0x00000000030e12ca */ /* 0x020fe400000e0000 */
[----:B------:R-:W-:-:S02]  /*0460*/  LOP3.LUT R3, R186, 0xffffffe0, RZ, 0xc0, !PT ;  /* 0xffffffe0ba037812 */ /* 0x000fc400078ec0ff */
[----:B--2---:R-:W-:Y:S02]  /*0470*/  @!P2 R2UR UR8, R0 ;  /* 0x000000000008a2ca */ /* 0x004fe400000e0000 */
[----:B------:R-:W-:Y:S01]  /*0480*/  ISETP.NE.AND.EX P2, PT, RZ, UR5, PT, P0 ;  /* 0x00000005ff007c0c */ /* 0x000fe2000bf45300 */
[----:B------:R-:W-:Y:S01]  /*0490*/  IMAD.IADD R10, R2, 0x1, -R3 ;  /* 0x00000001020a7824 */ /* 0x000fe200078e0a03 */
[----:B------:R-:W-:Y:S02]  /*04a0*/  USHF.R.S32.HI UR5, URZ, 0x1f, UR4 ;  /* 0x0000001f3f057899 */ /* 0x000fe40008011404 */
[----:B------:R-:W-:Y:S02]  /*04b0*/  @UP2 UIADD3 UR33, UR33, -UR17, URZ ;  /* 0x8000001121212290 */ /* 0x000fe4000fffe03f */
[--C-:B------:R-:W-:Y:S02]  /*04c0*/  IADD3 R176, P1, P0, R176, UR4, R10.reuse ;  /* 0x00000004b0b07c10 */ /* 0x100fe4000f83e00a */
[----:B------:R-:W-:-:S03]  /*04d0*/  SHF.R.S32.HI R0, RZ, 0x1f, R10 ;  /* 0x0000001fff007819 */ /* 0x000fc6000001140a */
[----:B------:R-:W-:Y:S01]  /*04e0*/  @!UP2 ULDC UR33, c[0x0][0x2c4] ;  /* 0x0000b1000021aab9 */ /* 0x000fe20000000800 */
        /* <DEDUP_REMOVED lines=9> */
.L_x_359:
[----:B------:R-:W-:-:S05]  /*0580*/  ULDC UR6, c[0x0][0x2c8] ;  /* 0x0000b20000067ab9 */ /* 0x000fca0000000800 */
.L_x_360:
        /* <DEDUP_REMOVED lines=36> */
[----:B------:R-:W1:Y:S01]  /*07d0*/  LDC R0, c[0x0][0x278] ;  /* 0x00009e00ff007b82 */ /* 0x000e620000000800 */
[----:B------:R-:W2:Y:S01]  /*07e0*/  S2R R3, SR_CTAID.Z ;  /* 0x0000000000037919 */ /* 0x000ea20000002700 */
[----:B------:R-:W-:Y:S01]  /*07f0*/  IMAD.MOV.U32 R6, RZ, RZ, RZ ;  /* 0x000000ffff067224 */ /* 0x000fe200078e00ff */
[----:B------:R-:W-:Y:S01]  /*0800*/  UISETP.NE.AND UP1, UPT, UR17, -0x1, UPT ;  /* 0xffffffff1100788c */ /* 0x000fe2000bf25270 */
[----:B------:R-:W-:Y:S01]  /*0810*/  LEA.HI R9, R11, R2, RZ, 0x3 ;  /* 0x000000020b097211 */ /* 0x000fe200078f18ff */
[----:B------:R-:W-:Y:S01]  /*0820*/  UISETP.NE.AND UP0, UPT, UR8, -0x1, UPT ;  /* 0xffffffff0800788c */ /* 0x000fe2000bf05270 */
[----:B------:R-:W-:Y:S01]  /*0830*/  SHF.R.S32.HI R186, RZ, 0x5, R186 ;  /* 0x00000005ffba7819 */ /* 0x000fe200000114ba */
[----:B------:R-:W-:-:S04]  /*0840*/  IMAD.MOV.U32 R203, RZ, RZ, R15 ;  /* 0x000000ffffcb7224 */ /* 0x000fc800078e000f */
[----:B------:R-:W-:-:S03]  /*0850*/  PLOP3.LUT P0, PT, PT, PT, UP0, 0x80, 0x0 ;  /* 0x000000000000781c */ /* 0x000fc60003f0f008 */
[----:B------:R-:W-:Y:S01]  /*0860*/  @UP1 ULDC.64 UR6, c[0x0][0x240] ;  /* 0x0000900000061ab9 */ /* 0x000fe20000000a00 */
[----:B------:R-:W-:Y:S02]  /*0870*/  @!UP1 USHF.R.S32.HI UR9, URZ, 0x1f, UR31 ;  /* 0x0000001f3f099899 */ /* 0x000fe4000801141f */
[----:B------:R-:W-:Y:S02]  /*0880*/  @UP1 UIMAD.WIDE.U32 UR28, UR17, UR6, URZ ;  /* 0x00000006111c12a5 */ /* 0x000fe4000f8e003f */
[----:B------:R-:W-:Y:S02]  /*0890*/  @UP0 UIADD3 UR13, UR14, UR8, URZ ;  /* 0x000000080e0d0290 */ /* 0x000fe4000fffe03f */
[----:B------:R-:W-:Y:S01]  /*08a0*/  @UP1 UIMAD UR4, UR17, UR7, UR29 ;  /* 0x00000007110412a4 */ /* 0x000fe2000f8e021d */
[----:B------:R-:W-:Y:S01]  /*08b0*/  @UP0 ULDC.64 UR10, c[0x0][0x248] ;  /* 0x00009200000a0ab9 */ /* 0x000fe20000000a00 */
[----:B-1----:R-:W-:Y:S01]  /*08c0*/  IABS R4, R0 ;  /* 0x0000000000047213 */ /* 0x002fe20000000000 */
[----:B------:R-:W-:Y:S01]  /*08d0*/  @!UP1 ULDC.64 UR6, c[0x0][0x228] ;  /* 0x00008a0000069ab9 */ /* 0x000fe20000000a00 */
[----:B------:R-:W-:-:S02]  /*08e0*/  @UP0 UIMAD.WIDE.U32 UR36, UR13, UR10, URZ ;  /* 0x0000000a0d2402a5 */ /* 0x000fc4000f8e003f */
[----:B------:R-:W1:Y:S01]  /*08f0*/  I2F.RP R8, R4 ;  /* 0x0000000400087306 */ /* 0x000e620000209400 */
[----:B------:R-:W-:Y:S02]  /*0900*/  @!UP1 UIMAD UR9, UR9, UR6, URZ ;  /* 0x00000006090992a4 */ /* 0x000fe4000f8e023f */
[----:B------:R-:W-:Y:S01]  /*0910*/  @!UP1 UIMAD.WIDE.U32 UR34, UR31, UR6, URZ ;  /* 0x000000061f2292a5 */ /* 0x000fe2000f8e003f */
[----:B--2---:R-:W-:Y:S01]  /*0920*/  IABS R3, R3 ;  /* 0x0000000300037213 */ /* 0x004fe20000000000 */
[----:B------:R-:W-:Y:S02]  /*0930*/  @!UP1 UIMAD UR7, UR31, UR7, UR9 ;  /* 0x000000071f0792a4 */ /* 0x000fe4000f8e0209 */
[----:B------:R-:W-:Y:S01]  /*0940*/  @UP0 UIMAD UR13, UR13, UR11, URZ ;  /* 0x0000000b0d0d02a4 */ /* 0x000fe2000f8e023f */
[----:B------:R-:W-:Y:S01]  /*0950*/  @UP0 UMOV UR24, UR36 ;  /* 0x0000002400180c82 */ /* 0x000fe20008000000 */
[----:B------:R-:W-:Y:S02]  /*0960*/  @!UP1 UIADD3 UR4, UR35, UR7, URZ ;  /* 0x0000000723049290 */ /* 0x000fe4000fffe03f */
[----:B------:R-:W-:Y:S01]  /*0970*/  @UP0 UIADD3 UR13, UR37, UR13, URZ ;  /* 0x0000000d250d0290 */ /* 0x000fe2000fffe03f */
[----:B-1----:R-:W1:Y:S01]  /*0980*/  MUFU.RCP R7, R8 ;  /* 0x0000000800077308 */ /* 0x002e620000001000 */
[----:B------:R-:W-:Y:S01]  /*0990*/  @!UP1 UMOV UR28, UR34 ;  /* 0x00000022001c9c82 */ /* 0x000fe20008000000 */
[----:B-1----:R-:W-:-:S06]  /*09a0*/  VIADD R7, R7, 0xffffffe ;  /* 0x0ffffffe07077836 */ /* 0x002fcc0000000000 */
[----:B------:R-:W1:Y:S02]  /*09b0*/  F2I.FTZ.U32.TRUNC.NTZ R7, R7 ;  /* 0x0000000700077305 */ /* 0x000e64000021f000 */
[----:B-1----:R-:W-:-:S04]  /*09c0*/  IMAD.MOV R5, RZ, RZ, -R7 ;  /* 0x000000ffff057224 */ /* 0x002fc800078e0a07 */
[----:B------:R-:W-:-:S04]  /*09d0*/  IMAD R5, R5, R4, RZ ;  /* 0x0000000405057224 */ /* 0x000fc800078e02ff */
[----:B------:R-:W-:Y:S01]  /*09e0*/  IMAD.HI.U32 R6, R7, R5, R6 ;  /* 0x0000000507067227 */ /* 0x000fe200078e0006 */
[----:B------:R-:W-:-:S04]  /*09f0*/  LEA.HI R7, R11, R2, RZ, 0x2 ;  /* 0x000000020b077211 */ /* 0x000fc800078f10ff */
[----:B------:R-:W-:Y:S01]  /*0a00*/  LOP3.LUT R13, R7, 0xfffffffc, RZ, 0xc0, !PT ;  /* 0xfffffffc070d7812 */ /* 0x000fe200078ec0ff */
[----:B------:R-:W-:Y:S01]  /*0a10*/  IMAD.HI.U32 R178, R6, R3, RZ ;  /* 0x0000000306b27227 */ /* 0x000fe200078e00ff */
[----:B------:R-:W-:-:S03]  /*0a20*/  SHF.R.S32.HI R16, RZ, 0x2, R7 ;  /* 0x00000002ff107819 */ /* 0x000fc60000011407 */
[----:B------:R-:W-:Y:S01]  /*0a30*/  IMAD.IADD R8, R2, 0x1, -R13 ;  /* 0x0000000102087824 */ /* 0x000fe200078e0a0d */
[----:B------:R-:W-:Y:S01]  /*0a40*/  LEA.HI R7, R7, R16, RZ, 0x1 ;  /* 0x0000001007077211 */ /* 0x000fe200078f08ff */
[----:B------:R-:W-:Y:S02]  /*0a50*/  IMAD.MOV R5, RZ, RZ, -R178 ;  /* 0x000000ffff057224 */ /* 0x000fe400078e0ab2 */
[----:B------:R-:W-:Y:S01]  /*0a60*/  IMAD.SHL.U32 R14, R8, 0x8, RZ ;  /* 0x00000008080e7824 */ /* 0x000fe200078e00ff */
[----:B------:R-:W-:Y:S01]  /*0a70*/  LOP3.LUT R7, R7, 0x7fffffe, RZ, 0xc0, !PT ;  /* 0x07fffffe07077812 */ /* 0x000fe200078ec0ff */
[----:B------:R-:W-:Y:S01]  /*0a80*/  IMAD R5, R4, R5, R3 ;  /* 0x0000000504057224 */ /* 0x000fe200078e0203 */
[----:B------:R-:W-:Y:S01]  /*0a90*/  SHF.R.S32.HI R3, RZ, 0x3, R9 ;  /* 0x00000003ff037819 */ /* 0x000fe20000011409 */
[--C-:B------:R-:W-:Y:S01]  /*0aa0*/  IMAD.MOV.U32 R202, RZ, RZ, R14.reuse ;  /* 0x000000ffffca7224 */ /* 0x100fe200078e000e */
[----:B------:R1:W-:Y:S01]  /*0ab0*/  STL [R1+0x50], R14 ;  /* 0x0000500e01007387 */ /* 0x0003e20000100800 */
[----:B------:R-:W-:-:S02]  /*0ac0*/  IMAD.MOV.U32 R202, RZ, RZ, R14 ;  /* 0x000000ffffca7224 */ /* 0x000fc400078e000e */
        /* <DEDUP_REMOVED lines=19> */
.L_x_362:
        /* <DEDUP_REMOVED lines=27> */
.L_x_363:
[----:B------:R-:W2:Y:S01]  /*0db0*/  S2UR UR19, SR_CgaCtaId ;  /* 0x00000000001379c3 */ /* 0x000ea20000008800 */
[----:B------:R-:W-:Y:S01]  /*0dc0*/  SHF.R.S32.HI R203, RZ, 0x1f, R202 ;  /* 0x0000001fffcb7819 */ /* 0x000fe200000114ca */
[----:B------:R-:W-:Y:S01]  /*0dd0*/  @!P1 IMAD.IADD R5, R5, 0x1, -R4 ;  /* 0x0000000105059824 */ /* 0x000fe200078e0a04 */
[----:B------:R-:W-:Y:S01]  /*0de0*/  UIADD3 UR14, -UR32, UR33, URZ ;  /* 0x00000021200e7290 */ /* 0x000fe2000fffe13f */
[----:B------:R-:W-:Y:S01]  /*0df0*/  LOP3.LUT R6, R0, UR30, RZ, 0x3c, !PT ;  /* 0x0000001e00067c12 */ /* 0x000fe2000f8e3cff */
[----:B------:R-:W-:Y:S01]  /*0e00*/  ULDC.64 UR6, c[0x0][0x258] ;  /* 0x0000960000067ab9 */ /* 0x000fe20000000a00 */
[----:B------:R3:W-:Y:S01]  /*0e10*/  STL [R1+0x54], R203 ;  /* 0x000054cb01007387 */ /* 0x0007e20000100800 */
[----:B------:R-:W-:Y:S01]  /*0e20*/  ISETP.GE.U32.AND P6, PT, R5, R4, PT ;  /* 0x000000040500720c */ /* 0x000fe20003fc6070 */
[----:B------:R-:W-:Y:S01]  /*0e30*/  UIMAD UR15, UR29, UR6, URZ ;  /* 0x000000061d0f72a4 */ /* 0x000fe2000f8e023f */
[----:B------:R-:W-:Y:S01]  /*0e40*/  IADD3 R4, P0, R202, UR28, RZ ;  /* 0x0000001cca047c10 */ /* 0x000fe2000ff1e0ff */
[----:B------:R-:W-:Y:S01]  /*0e50*/  IMAD.U32 R12, RZ, RZ, UR6 ;  /* 0x00000006ff0c7e24 */ /* 0x000fe2000f8e00ff */
[----:B------:R-:W-:Y:S01]  /*0e60*/  ISETP.GE.AND P3, PT, R16, UR14, PT ;  /* 0x0000000e10007c0c */ /* 0x000fe2000bf66270 */
[----:B------:R-:W-:Y:S01]  /*0e70*/  UIMAD UR7, UR30, UR7, UR15 ;  /* 0x000000071e0772a4 */ /* 0x000fe2000f8e020f */
[----:B------:R-:W-:Y:S01]  /*0e80*/  IADD3.X R5, R203, UR4, RZ, P0, !PT ;  /* 0x00000004cb057c10 */ /* 0x000fe200087fe4ff */
[----:B------:R-:W-:Y:S01]  /*0e90*/  UMOV UR6, 0x400 ;  /* 0x0000040000067882 */ /* 0x000fe20000000000 */
[----:B------:R-:W-:Y:S01]  /*0ea0*/  ISETP.GE.AND P4, PT, R6, RZ, PT ;  /* 0x000000ff0600720c */ /* 0x000fe20003f86270 */
[----:B------:R-:W-:Y:S01]  /*0eb0*/  VIADD R8, R16, 0x20 ;  /* 0x0000002010087836 */ /* 0x000fe20000000000 */
[----:B------:R-:W-:Y:S01]  /*0ec0*/  SHF.R.S32.HI R17, RZ, 0x1f, R16 ;  /* 0x0000001fff117819 */ /* 0x000fe20000011410 */
[----:B------:R-:W-:Y:S01]  /*0ed0*/  IMAD.WIDE.U32 R12, R12, UR30, R4 ;  /* 0x0000001e0c0c7c25 */ /* 0x000fe2000f8e0004 */
[----:B------:R-:W-:Y:S01]  /*0ee0*/  BSSY B0, `(.L_x_364) ;  /* 0x0000022000007945 */ /* 0x000fe20003800000 */
[----:B------:R-:W-:-:S02]  /*0ef0*/  ISETP.NE.AND P5, PT, R0, RZ, PT ;  /* 0x000000ff0000720c */ /* 0x000fc40003fa5270 */
[----:B------:R-:W-:Y:S01]  /*0f00*/  VIADD R7, R16, 0x40 ;  /* 0x0000004010077836 */ /* 0x000fe20000000000 */
[----:B------:R-:W-:Y:S01]  /*0f10*/  ISETP.GE.AND P2, PT, R8, UR14, PT ;  /* 0x0000000e08007c0c */ /* 0x000fe2000bf46270 */
[----:B--2---:R-:W-:Y:S01]  /*0f20*/  ULEA UR4, UR19, UR6, 0x18 ;  /* 0x0000000613047291 */ /* 0x004fe2000f8ec03f */
[----:B------:R-:W-:Y:S02]  /*0f30*/  VIADD R6, R16, 0x60 ;  /* 0x0000006010067836 */ /* 0x000fe40000000000 */
[----:B------:R-:W-:Y:S02]  /*0f40*/  IMAD.U32 R19, RZ, RZ, UR18 ;  /* 0x00000012ff137e24 */ /* 0x000fe4000f8e00ff */
[----:B------:R-:W-:Y:S01]  /*0f50*/  @!P1 VIADD R178, R178, 0x1 ;  /* 0x00000001b2b29836 */ /* 0x000fe20000000000 */
[----:B------:R-:W-:Y:S01]  /*0f60*/  ISETP.GE.AND P1, PT, R7, UR14, PT ;  /* 0x0000000e07007c0c */ /* 0x000fe2000bf26270 */
[----:B------:R-:W-:Y:S01]  /*0f70*/  VIADD R15, R13, UR7 ;  /* 0x000000070d0f7c36 */ /* 0x000fe20008000000 */
[----:B------:R-:W-:Y:S01]  /*0f80*/  ISETP.GE.AND P0, PT, R6, UR14, PT ;  /* 0x0000000e06007c0c */ /* 0x000fe2000bf06270 */
[----:B------:R-:W-:Y:S01]  /*0f90*/  IMAD.WIDE R18, R19, 0x80, R16 ;  /* 0x0000008013127825 */ /* 0x000fe200078e0210 */
[----:B------:R-:W-:-:S03]  /*0fa0*/  LEA R227, R227, UR4, 0x1 ;  /* 0x00000004e3e37c11 */ /* 0x000fc6000f8e08ff */
[----:B------:R-:W-:Y:S01]  /*0fb0*/  @P6 VIADD R178, R178, 0x1 ;  /* 0x00000001b2b26836 */ /* 0x000fe20000000000 */
[----:B---3--:R-:W-:Y:S07]  /*0fc0*/  @P3 BRA `(.L_x_365) ;  /* 0x00000000004c3947 */ /* 0x008fee0003800000 */
[----:B------:R-:W-:Y:S02]  /*0fd0*/  ULDC UR6, c[0x0][0x2d0] ;  /* 0x0000b40000067ab9 */ /* 0x000fe40000000800 */
[----:B------:R-:W-:-:S13]  /*0fe0*/  ISETP.GE.AND P3, PT, R202, UR6, PT ;  /* 0x00000006ca007c0c */ /* 0x000fda000bf66270 */
[----:B------:R2:W-:Y:S04]  /*0ff0*/  @P3 STS [R227], RZ ;  /* 0x000000ffe3003388 */ /* 0x0005e80000000800 */
[----:B------:R2:W-:Y:S04]  /*1000*/  @P3 STS [R227+0x4], RZ ;  /* 0x000004ffe3003388 */ /* 0x0005e80000000800 */
[----:B------:R2:W-:Y:S01]  /*1010*/  @P3 STS.64 [R227+0x8], RZ ;  /* 0x000008ffe3003388 */ /* 0x0005e20000000a00 */
[----:B------:R-:W-:Y:S05]  /*1020*/  @P3 BRA `(.L_x_365) ;  /* 0x0000000000343947 */ /* 0x000fea0003800000 */
[----:B------:R-:W-:Y:S01]  /*1030*/  ULDC.64 UR6, c[0x0][0x240] ;  /* 0x0000900000067ab9 */ /* 0x000fe20000000a00 */
[----:B-1----:R-:W-:Y:S01]  /*1040*/  MOV R14, R12 ;  /* 0x0000000c000e7202 */ /* 0x002fe20000000f00 */
        /* <DEDUP_REMOVED lines=11> */
.L_x_365:
[----:B------:R-:W-:Y:S05]  /*1100*/  BSYNC B0 ;  /* 0x0000000000007941 */ /* 0x000fea0003800000 */
.L_x_364:
        /* <DEDUP_REMOVED lines=18> */
[----:B------:R-:W-:Y:S01]  /*1230*/  @!PT LDS RZ, [RZ] ;  /* 0x00000000fffff984 */ /* 0x000fe20000000800 */
[----:B------:R-:W-:Y:S01]  /*1240*/  @!PT LDS RZ, [RZ] ;  /* 0x00000000fffff984 */ /* 0x000fe20000000800 */
[----:B------:R-:W-:Y:S01]  /*1250*/  @!PT LDS RZ, [RZ] ;  /* 0x00000000fffff984 */ /* 0x000fe20000000800 */
[----:B------:R3:W-:Y:S02]  /*1260*/  LDGSTS.E.BYPASS.LTC128B.128 [R227+0x800], desc[UR20][R22.64] ;  /* 0x0080000016e37fae */ /* 0x0007e4000b901d54 */
.L_x_367:
[----:B------:R-:W-:Y:S05]  /*1270*/  BSYNC B0 ;  /* 0x0000000000007941 */ /* 0x000fea0003800000 */
.L_x_366:
        /* <DEDUP_REMOVED lines=22> */
.L_x_369:
[----:B------:R-:W-:Y:S05]  /*13e0*/  BSYNC B0 ;  /* 0x0000000000007941 */ /* 0x000fea0003800000 */
.L_x_368:
        /* <DEDUP_REMOVED lines=21> */
.L_x_371:
[----:B------:R-:W-:Y:S05]  /*1540*/  BSYNC B0 ;  /* 0x0000000000007941 */ /* 0x000fea0003800000 */
.L_x_370:
[----:B-1----:R-:W-:Y:S01]  /*1550*/  IMAD R5, R17, UR10, RZ ;  /* 0x0000000a11057c24 */ /* 0x002fe2000f8e02ff */
[----:B------:R-:W-:Y:S01]  /*1560*/  @!P4 IADD3 R178, -R178, RZ, RZ ;  /* 0x000000ffb2b2c210 */ /* 0x000fe20007ffe1ff */
[C---:B------:R-:W-:Y:S01]  /*1570*/  IMAD.WIDE.U32 R12, R16.reuse, UR10, R202 ;  /* 0x0000000a100c7c25 */ /* 0x040fe2000f8e00ca */
[----:B------:R-:W-:Y:S01]  /*1580*/  @!P5 LOP3.LUT R178, RZ, R0, RZ, 0x33, !PT ;  /* 0x00000000ffb2d212 */ /* 0x000fe200078e33ff */
[----:B------:R-:W-:Y:S01]  /*1590*/  ULDC.64 UR6, c[0x0][0x260] ;  /* 0x0000980000067ab9 */ /* 0x000fe20000000a00 */
[----:B------:R-:W-:Y:S01]  /*15a0*/  UIADD3 UR19, UR22, -0x1, URZ ;  /* 0xffffffff16137890 */ /* 0x000fe2000fffe03f */
[----:B------:R-:W-:Y:S01]  /*15b0*/  IMAD R4, R16, UR11, R5 ;  /* 0x0000000b10047c24 */ /* 0x000fe2000f8e0205 */
[----:B------:R-:W-:Y:S01]  /*15c0*/  IADD3 R14, P0, R12, UR24, RZ ;  /* 0x000000180c0e7c10 */ /* 0x000fe2000ff1e0ff */
[----:B------:R-:W-:Y:S01]  /*15d0*/  IMAD.WIDE.U32 R18, R16, UR8, R202 ;  /* 0x0000000810127c25 */ /* 0x000fe2000f8e00ca */
[----:B------:R-:W-:Y:S01]  /*15e0*/  SHF.R.S32.HI R181, RZ, 0x1f, R178 ;  /* 0x0000001fffb57819 */ /* 0x000fe200000114b2 */
[----:B------:R-:W-:Y:S01]  /*15f0*/  UIMAD UR28, UR19, -0x80, UR25 ;  /* 0xffffff80131c78a4 */ /* 0x000fe2000f8e0219 */
[----:B------:R-:W-:Y:S01]  /*1600*/  IADD3.X R15, R13, UR13, R4, P0, !PT ;  /* 0x0000000d0d0f7c10 */ /* 0x000fe200087fe404 */
[----:B------:R-:W-:Y:S01]  /*1610*/  IMAD R5, R17, UR8, RZ ;  /* 0x0000000811057c24 */ /* 0x000fe2000f8e02ff */
[----:B------:R-:W-:Y:S01]  /*1620*/  IADD3 R4, P0, R18, UR16, RZ ;  /* 0x0000001012047c10 */ /* 0x000fe2000ff1e0ff */
[----:B------:R-:W-:Y:S01]  /*1630*/  IMAD R13, R181, UR6, RZ ;  /* 0x00000006b50d7c24 */ /* 0x000fe2000f8e02ff */
[----:B------:R-:W-:Y:S01]  /*1640*/  USHF.L.U64.HI UR23, UR10, 0x7, UR11 ;  /* 0x000000070a177899 */ /* 0x000fe2000801020b */
[----:B------:R-:W-:Y:S01]  /*1650*/  IMAD R0, R16, UR9, R5 ;  /* 0x0000000910007c24 */ /* 0x000fe2000f8e0205 */
[----:B------:R-:W-:Y:S01]  /*1660*/  USHF.L.U32 UR24, UR10, 0x7, URZ ;  /* 0x000000070a187899 */ /* 0x000fe2000800063f */
[C---:B------:R-:W-:Y:S01]  /*1670*/  IMAD.WIDE.U32 R20, R178.reuse, UR6, R14 ;  /* 0x00000006b2147c25 */ /* 0x040fe2000f8e000e */
[----:B------:R-:W-:Y:S01]  /*1680*/  USHF.R.S32.HI UR34, URZ, 0x1f, UR19 ;  /* 0x0000001f3f227899 */ /* 0x000fe20008011413 */
[----:B------:R-:W-:Y:S01]  /*1690*/  MOV R12, UR19 ;  /* 0x00000013000c7c02 */ /* 0x000fe20008000f00 */
[----:B------:R-:W-:Y:S01]  /*16a0*/  BSSY B0, `(.L_x_372) ;  /* 0x0000021000007945 */ /* 0x000fe20003800000 */
[----:B------:R-:W-:Y:S01]  /*16b0*/  IADD3.X R5, R19, UR12, R0, P0, !PT ;  /* 0x0000000c13057c10 */ /* 0x000fe200087fe400 */
[----:B------:R-:W-:Y:S01]  /*16c0*/  IMAD R0, R178, UR7, R13 ;  /* 0x00000007b2007c24 */ /* 0x000fe2000f8e020d */
[----:B------:R-:W-:Y:S01]  /*16d0*/  MOV R200, R20 ;  /* 0x0000001400c87202 */ /* 0x000fe20000000f00 */
[----:B------:R1:W-:Y:S01]  /*16e0*/  STL.64 [R1+0x40], R20 ;  /* 0x0000401401007387 */ /* 0x0003e20000100a00 */
[----:B------:R-:W-:Y:S01]  /*16f0*/  ISETP.GE.AND P0, PT, R16, UR28, PT ;  /* 0x0000001c10007c0c */ /* 0x000fe2000bf06270 */
[----:B------:R-:W-:Y:S01]  /*1700*/  UIMAD UR12, UR23, UR19, URZ ;  /* 0x00000013170c72a4 */ /* 0x000fe2000f8e023f */
[----:B------:R-:W-:Y:S01]  /*1710*/  IADD3 R201, R21, R0, RZ ;  /* 0x0000000015c97210 */ /* 0x000fe20007ffe0ff */
[----:B------:R-:W-:Y:S01]  /*1720*/  ULDC.64 UR6, c[0x0][0x268] ;  /* 0x00009a0000067ab9 */ /* 0x000fe20000000a00 */
[----:B------:R-:W-:Y:S01]  /*1730*/  ISETP.GE.AND P3, PT, R8, UR28, PT ;  /* 0x0000001c08007c0c */ /* 0x000fe2000bf66270 */
[----:B------:R-:W-:Y:S01]  /*1740*/  UIMAD UR12, UR34, UR24, UR12 ;  /* 0x00000018220c72a4 */ /* 0x000fe2000f8e020c */
[----:B------:R-:W-:Y:S01]  /*1750*/  IMAD R181, R181, UR6, RZ ;  /* 0x00000006b5b57c24 */ /* 0x000fe2000f8e02ff */
[----:B------:R1:W-:Y:S01]  /*1760*/  STL.64 [R1+0x48], R200 ;  /* 0x000048c801007387 */ /* 0x0003e20000100a00 */
[----:B------:R-:W-:Y:S01]  /*1770*/  IMAD.WIDE.U32 R12, R12, UR24, R200 ;  /* 0x000000180c0c7c25 */ /* 0x000fe2000f8e00c8 */
[----:B------:R-:W-:-:S02]  /*1780*/  ISETP.GE.AND P2, PT, R7, UR28, PT ;  /* 0x0000001c07007c0c */ /* 0x000fc4000bf46270 */
[----:B------:R-:W-:Y:S01]  /*1790*/  ISETP.GE.AND P1, PT, R6, UR28, PT ;  /* 0x0000001c06007c0c */ /* 0x000fe2000bf26270 */
[C---:B------:R-:W-:Y:S01]  /*17a0*/  IMAD R181, R178.reuse, UR7, R181 ;  /* 0x00000007b2b57c24 */ /* 0x040fe2000f8e02b5 */
[----:B------:R-:W-:Y:S01]  /*17b0*/  IADD3 R15, R13, UR12, RZ ;  /* 0x0000000c0d0f7c10 */ /* 0x000fe2000fffe0ff */
[----:B------:R-:W-:Y:S01]  /*17c0*/  IMAD.WIDE.U32 R178, R178, UR6, R4 ;  /* 0x00000006b2b27c25 */ /* 0x000fe2000f8e0004 */
[----:B------:R-:W-:Y:S09]  /*17d0*/  @P0 BRA `(.L_x_373) ;  /* 0x0000000000340947 */ /* 0x000ff20003800000 */
        /* <DEDUP_REMOVED lines=13> */
.L_x_373:
[----:B------:R-:W-:Y:S05]  /*18b0*/  BSYNC B0 ;  /* 0x0000000000007941 */ /* 0x000fea0003800000 */
.L_x_372:
        /* <DEDUP_REMOVED lines=17> */
.L_x_375:
[----:B------:R-:W-:Y:S05]  /*19d0*/  BSYNC B0 ;  /* 0x0000000000007941 */ /* 0x000fea0003800000 */
.L_x_374:
        /* <DEDUP_REMOVED lines=18> */
.L_x_377:
[----:B------:R-:W-:Y:S05]  /*1b00*/  BSYNC B0 ;  /* 0x0000000000007941 */ /* 0x000fea0003800000 */
.L_x_376:
        /* <DEDUP_REMOVED lines=18> */
.L_x_379:
[----:B------:R-:W-:Y:S05]  /*1c30*/  BSYNC B0 ;  /* 0x0000000000007941 */ /* 0x000fea0003800000 */
.L_x_378:
        /* <DEDUP_REMOVED lines=13> */
[----:B------:R-:W-:Y:S01]  /*1d10*/  LOP3.LUT R9, R9, 0xfffffff8, RZ, 0xc0, !PT ;  /* 0xfffffff809097812 */ /* 0x000fe200078ec0ff */
[----:B------:R-:W-:Y:S01]  /*1d20*/  @UP1 ULEA UR12, UP0, UR36, UR12, 0x2 ;  /* 0x0000000c240c1291 */ /* 0x000fe2000f80103f */
[----:B------:R-:W-:Y:S01]  /*1d30*/  SHF.R.S32.HI R185, RZ, 0x1f, R10 ;  /* 0x0000001fffb97819 */ /* 0x000fe2000001140a */
[----:B------:R-:W-:Y:S01]  /*1d40*/  @UP1 UIADD3 UR7, UR37, UR7, URZ ;  /* 0x0000000725071290 */ /* 0x000fe2000fffe03f */
[----:B------:R-:W-:Y:S01]  /*1d50*/  ISETP.GE.AND P2, PT, R7, UR28, PT ;  /* 0x0000001c07007c0c */ /* 0x000fe2000bf46270 */
[----:B------:R-:W-:-:S04]  /*1d60*/  DEPBAR.LE SB0, 0x0 ;  /* 0x000080000000791a */ /* 0x000fc80000000000 */
[----:B------:R-:W-:Y:S01]  /*1d70*/  @UP1 ULEA.HI.X UR13, UR36, UR13, UR7, 0x2, UP0 ;  /* 0x0000000d240d1291 */ /* 0x000fe200080f1407 */
[----:B------:R-:W-:Y:S01]  /*1d80*/  IMAD.U32 R12, RZ, RZ, UR12 ;  /* 0x0000000cff0c7e24 */ /* 0x000fe2000f8e00ff */
[----:B------:R-:W-:Y:S01]  /*1d90*/  LEA R0, R186, UR32, 0x4 ;  /* 0x00000020ba007c11 */ /* 0x000fe2000f8e20ff */
[----:B------:R-:W-:-:S03]  /*1da0*/  @UP1 ULDC UR6, c[0x0][0x2e8] ;  /* 0x0000ba0000061ab9 */ /* 0x000fc60000000800 */
[----:B------:R-:W-:-:S05]  /*1db0*/  IMAD.U32 R13, RZ, RZ, UR13 ;  /* 0x0000000dff0d7e24 */ /* 0x000fca000f8e00ff */
[----:B-1----:R-:W5:Y:S01]  /*1dc0*/  @P0 LDG.E R4, desc[UR20][R12.64] ;  /* 0x000000140c040981 */ /* 0x002f62000c1e1900 */
[----:B------:R-:W-:Y:S01]  /*1dd0*/  LOP3.LUT R5, R11, 0xfffffff0, RZ, 0xc0, !PT ;  /* 0xfffffff00b057812 */ /* 0x000fe200078ec0ff */
[----:B------:R-:W-:Y:S01]  /*1de0*/  USHF.L.U64.HI UR12, UR8, 0x7, UR9 ;  /* 0x00000007080c7899 */ /* 0x000fe20008010209 */
[----:B------:R-:W-:Y:S01]  /*1df0*/  SHF.R.S32.HI R182, RZ, 0x4, R11 ;  /* 0x00000004ffb67819 */ /* 0x000fe2000001140b */
[----:B------:R-:W-:Y:S01]  /*1e00*/  USHF.L.U32 UR13, UR8, 0x7, URZ ;  /* 0x00000007080d7899 */ /* 0x000fe2000800063f */
[----:B------:R-:W-:Y:S01]  /*1e10*/  LEA.HI R185, R185, R10, RZ, 0x2 ;  /* 0x0000000ab9b97211 */ /* 0x000fe200078f10ff */
[C---:B------:R-:W-:Y:S01]  /*1e20*/  IMAD.IADD R184, R2.reuse, 0x1, -R5 ;  /* 0x0000000102b87824 */ /* 0x040fe200078e0a05 */
[----:B------:R-:W-:Y:S01]  /*1e30*/  LEA.HI R11, R11, R182, RZ, 0x1 ;  /* 0x000000b60b0b7211 */ /* 0x000fe200078f08ff */
[----:B------:R-:W-:Y:S01]  /*1e40*/  IMAD.IADD R5, R2, 0x1, -R9 ;  /* 0x0000000102057824 */ /* 0x000fe200078e0a09 */
[----:B------:R-:W-:Y:S01]  /*1e50*/  SHF.R.S32.HI R185, RZ, 0x2, R185 ;  /* 0x00000002ffb97819 */ /* 0x000fe200000114b9 */
[----:B------:R-:W-:Y:S01]  /*1e60*/  UIMAD UR7, UR12, UR19, URZ ;  /* 0x000000130c0772a4 */ /* 0x000fe2000f8e023f */
[----:B------:R-:W-:Y:S01]  /*1e70*/  LEA.HI R7, R184, R184, RZ, 0x1 ;  /* 0x000000b8b8077211 */ /* 0x000fe200078f08ff */
[----:B------:R-:W-:Y:S01]  /*1e80*/  IMAD.IADD R181, R179, 0x1, R181 ;  /* 0x00000001b3b57824 */ /* 0x000fe200078e02b5 */
[----:B------:R-:W-:Y:S01]  /*1e90*/  LOP3.LUT R11, R11, 0xfffffffe, RZ, 0xc0, !PT ;  /* 0xfffffffe0b0b7812 */ /* 0x000fe200078ec0ff */
[----:B------:R-:W-:Y:S01]  /*1ea0*/  IMAD.MOV.U32 R180, RZ, RZ, R178 ;  /* 0x000000ffffb47224 */ /* 0x000fe200078e00b2 */
[--C-:B------:R-:W-:Y:S01]  /*1eb0*/  SHF.R.S32.HI R9, RZ, 0x1, R7.reuse ;  /* 0x00000001ff097819 */ /* 0x100fe20000011407 */
[----:B------:R-:W-:Y:S01]  /*1ec0*/  UIMAD UR7, UR34, UR13, UR7 ;  /* 0x0000000d220772a4 */ /* 0x000fe2000f8e0207 */
[----:B------:R-:W-:Y:S01]  /*1ed0*/  SHF.R.S32.HI R10, RZ, 0x1f, R7 ;  /* 0x0000001fff0a7819 */ /* 0x000fe20000011407 */
[----:B------:R-:W-:Y:S01]  /*1ee0*/  IMAD.IADD R182, R182, 0x1, -R11 ;  /* 0x00000001b6b67824 */ /* 0x000fe200078e0a0b */
[----:B------:R-:W-:Y:S01]  /*1ef0*/  ISETP.GE.AND P3, PT, R8, UR28, PT ;  /* 0x0000001c08007c0c */ /* 0x000fe2000bf66270 */
[----:B------:R-:W5:Y:S01]  /*1f00*/  @P0 MUFU.RCP R11, UR6 ;  /* 0x00000006000b0d08 */ /* 0x000f620008001000 */
[----:B------:R-:W-:Y:S01]  /*1f10*/  LEA.HI R8, R5, R5, RZ, 0x1 ;  /* 0x0000000505087211 */ /* 0x000fe200078f08ff */
[----:B------:R-:W-:Y:S01]  /*1f20*/  BSSY B0, `(.L_x_380) ;  /* 0x000003e000007945 */ /* 0x000fe20003800000 */
[----:B------:R-:W-:-:S02]  /*1f30*/  LEA.HI R10, R10, R9, RZ, 0x2 ;  /* 0x000000090a0a7211 */ /* 0x000fc400078f10ff */
[----:B------:R-:W-:Y:S02]  /*1f40*/  SHF.R.S32.HI R183, RZ, 0x1f, R184 ;  /* 0x0000001fffb77819 */ /* 0x000fe400000114b8 */
[----:B------:R-:W-:Y:S02]  /*1f50*/  LOP3.LUT R7, R7, 0x7fffffe, RZ, 0xc0, !PT ;  /* 0x07fffffe07077812 */ /* 0x000fe400078ec0ff */
[----:B------:R-:W-:Y:S02]  /*1f60*/  IADD3 R185, R0, 0x1, R185 ;  /* 0x0000000100b97810 */ /* 0x000fe40007ffe0b9 */
[----:B------:R-:W-:Y:S02]  /*1f70*/  SHF.R.S32.HI R0, RZ, 0x1, R8 ;  /* 0x00000001ff007819 */ /* 0x000fe40000011408 */
[----:B------:R-:W-:Y:S01]  /*1f80*/  LOP3.LUT R10, R10, 0xfffffffc, RZ, 0xc0, !PT ;  /* 0xfffffffc0a0a7812 */ /* 0x000fe200078ec0ff */
[----:B------:R-:W-:Y:S01]  /*1f90*/  BAR.SYNC.DEFER_BLOCKING 0x0 ;  /* 0x0000000000007b1d */ /* 0x000fe20000010000 */
[----:B------:R-:W-:-:S02]  /*1fa0*/  ISETP.GE.AND P4, PT, R16, UR28, PT ;  /* 0x0000001c10007c0c */ /* 0x000fc4000bf86270 */
[----:B------:R-:W-:Y:S01]  /*1fb0*/  LEA.HI R183, R183, R184, RZ, 0x3 ;  /* 0x000000b8b7b77211 */ /* 0x000fe200078f18ff */
[----:B------:R-:W-:Y:S01]  /*1fc0*/  IMAD.IADD R184, R184, 0x1, -R7 ;  /* 0x00000001b8b87824 */ /* 0x000fe200078e0a07 */
[----:B------:R-:W-:Y:S01]  /*1fd0*/  LOP3.LUT R8, R8, 0x7fffffe, RZ, 0xc0, !PT ;  /* 0x07fffffe08087812 */ /* 0x000fe200078ec0ff */
[----:B------:R-:W-:Y:S01]  /*1fe0*/  IMAD.SHL.U32 R7, R3, 0x8, RZ ;  /* 0x0000000803077824 */ /* 0x000fe200078e00ff */
[----:B------:R-:W-:Y:S01]  /*1ff0*/  ISETP.GE.AND P1, PT, R6, UR28, PT ;  /* 0x0000001c06007c0c */ /* 0x000fe2000bf26270 */
[----:B------:R-:W-:Y:S02]  /*2000*/  IMAD.SHL.U32 R6, R0, 0x40, RZ ;  /* 0x0000004000067824 */ /* 0x000fe400078e00ff */
[----:B------:R-:W-:Y:S02]  /*2010*/  IMAD.IADD R3, R9, 0x1, -R10 ;  /* 0x0000000109037824 */ /* 0x000fe400078e0a0a */
[----:B------:R-:W-:Y:S01]  /*2020*/  IMAD.IADD R5, R5, 0x1, -R8 ;  /* 0x0000000105057824 */ /* 0x000fe200078e0a08 */
[----:B------:R-:W-:Y:S01]  /*2030*/  LOP3.LUT R6, R6, 0xc0, RZ, 0xc0, !PT ;  /* 0x000000c006067812 */ /* 0x000fe200078ec0ff */
[----:B------:R-:W-:-:S02]  /*2040*/  IMAD.SHL.U32 R9, R3, 0x40, RZ ;  /* 0x0000004003097824 */ /* 0x000fc400078e00ff */
[----:B------:R-:W-:Y:S01]  /*2050*/  IMAD.SHL.U32 R183, R183, 0x20, RZ ;  /* 0x00000020b7b77824 */ /* 0x000fe200078e00ff */
[----:B------:R-:W-:Y:S01]  /*2060*/  LOP3.LUT R7, R6, 0x8, R7, 0xf8, !PT ;  /* 0x0000000806077812 */ /* 0x000fe200078ef807 */
[C---:B------:R-:W-:Y:S01]  /*2070*/  IMAD R214, R182.reuse, 0x8, R5 ;  /* 0x00000008b6d67824 */ /* 0x040fe200078e0205 */
[----:B------:R-:W-:Y:S01]  /*2080*/  LOP3.LUT R9, R9, 0xc0, RZ, 0xc0, !PT ;  /* 0x000000c009097812 */ /* 0x000fe200078ec0ff */
[----:B------:R-:W-:Y:S01]  /*2090*/  IMAD.SHL.U32 R182, R182, 0x8, RZ ;  /* 0x00000008b6b67824 */ /* 0x000fe200078e00ff */
[----:B------:R-:W-:Y:S02]  /*20a0*/  SHF.R.U32.HI R6, RZ, 0x3, R6 ;  /* 0x00000003ff067819 */ /* 0x000fe40000011606 */
[----:B------:R-:W-:Y:S01]  /*20b0*/  LOP3.LUT R183, R183, 0xffffff00, RZ, 0xc0, !PT ;  /* 0xffffff00b7b77812 */ /* 0x000fe200078ec0ff */
[----:B------:R1:W-:Y:S01]  /*20c0*/  @P4 STS [R227+0x4000], RZ ;  /* 0x004000ffe3004388 */ /* 0x0003e20000000800 */
[----:B------:R-:W-:Y:S02]  /*20d0*/  LOP3.LUT R182, R9, 0x8, R182, 0xf8, !PT ;  /* 0x0000000809b67812 */ /* 0x000fe400078ef8b6 */
[----:B------:R-:W-:Y:S01]  /*20e0*/  LOP3.LUT R7, R7, R6, RZ, 0x3c, !PT ;  /* 0x0000000607077212 */ /* 0x000fe200078e3cff */
[----:B------:R1:W-:Y:S01]  /*20f0*/  @P4 STS [R227+0x4004], RZ ;  /* 0x004004ffe3004388 */ /* 0x0003e20000000800 */
[----:B------:R-:W-:Y:S01]  /*2100*/  SHF.R.U32.HI R9, RZ, 0x3, R9 ;  /* 0x00000003ff097819 */ /* 0x000fe20000011609 */
[----:B------:R-:W-:-:S02]  /*2110*/  IMAD.U32 R6, RZ, RZ, UR33 ;  /* 0x00000021ff067e24 */ /* 0x000fc4000f8e00ff */
[----:B------:R1:W-:Y:S01]  /*2120*/  @P4 STS.64 [R227+0x4008], RZ ;  /* 0x004008ffe3004388 */ /* 0x0003e20000000a00 */
[----:B------:R-:W-:Y:S01]  /*2130*/  IMAD R5, R186, 0x200, R183 ;  /* 0x00000200ba057824 */ /* 0x000fe200078e02b7 */
[----:B------:R-:W-:Y:S01]  /*2140*/  LOP3.LUT R182, R182, R9, RZ, 0x3c, !PT ;  /* 0x00000009b6b67212 */ /* 0x000fe200078e3cff */
[----:B------:R-:W-:Y:S01]  /*2150*/  IMAD.U32 R9, RZ, RZ, UR19 ;  /* 0x00000013ff097e24 */ /* 0x000fe2000f8e00ff */
[----:B------:R-:W-:Y:S01]  /*2160*/  IADD3 R185, R185, UR25, -R6 ;  /* 0x00000019b9b97c10 */ /* 0x000fe2000fffe806 */
[----:B------:R-:W-:Y:S02]  /*2170*/  IMAD R5, R184, 0x20, R5 ;  /* 0x00000020b8057824 */ /* 0x000fe400078e0205 */
[----:B------:R-:W-:-:S04]  /*2180*/  IMAD.WIDE.U32 R8, R9, UR13, R180 ;  /* 0x0000000d09087c25 */ /* 0x000fc8000f8e00b4 */
[----:B------:R-:W-:Y:S02]  /*2190*/  IMAD.IADD R215, R182, 0x1, R5 ;  /* 0x00000001b6d77824 */ /* 0x000fe400078e0205 */
[----:B------:R-:W-:Y:S01]  /*21a0*/  VIADD R185, R185, UR5 ;  /* 0x00000005b9b97c36 */ /* 0x000fe20008000000 */
[----:B------:R-:W-:Y:S01]  /*21b0*/  UMOV UR5, URZ ;  /* 0x0000003f00057c82 */ /* 0x000fe20008000000 */
[----:B------:R-:W-:Y:S01]  /*21c0*/  IMAD.U32 R214, R214, 0x20, R7 ;  /* 0x00000020d6d67824 */ /* 0x000fe200078e0007 */
[----:B------:R-:W-:Y:S01]  /*21d0*/  LEA R215, R215, UR4, 0x1 ;  /* 0x00000004d7d77c11 */ /* 0x000fe2000f8e08ff */
[----:B-----5:R-:W-:Y:S01]  /*21e0*/  @P0 FMUL.FTZ R4, R4, R11 ;  /* 0x0000000b04040220 */ /* 0x020fe20000410000 */
[----:B------:R-:W-:-:S04]  /*21f0*/  VIADD R11, R9, UR7 ;  /* 0x00000007090b7c36 */ /* 0x000fc80008000000 */
[----:B------:R-:W-:-:S13]  /*2200*/  @P0 R2UR UR6, R4 ;  /* 0x00000000040602ca */ /* 0x000fda00000e0000 */
        /* <DEDUP_REMOVED lines=15> */
.L_x_381:
[----:B------:R-:W-:Y:S05]  /*2300*/  BSYNC B0 ;  /* 0x0000000000007941 */ /* 0x000fea0003800000 */
.L_x_380:
        /* <DEDUP_REMOVED lines=19> */
.L_x_383:
[----:B------:R-:W-:Y:S05]  /*2440*/  BSYNC B0 ;  /* 0x0000000000007941 */ /* 0x000fea0003800000 */
.L_x_382:
        /* <DEDUP_REMOVED lines=19> */
.L_x_385:
[----:B------:R-:W-:Y:S05]  /*2580*/  BSYNC B0 ;  /* 0x0000000000007941 */ /* 0x000fea0003800000 */
.L_x_384:
        /* <DEDUP_REMOVED lines=19> */
.L_x_387:
[----:B------:R-:W-:Y:S05]  /*26c0*/  BSYNC B0 ;  /* 0x0000000000007941 */ /* 0x000fea0003800000 */
.L_x_386:
[----:B------:R-:W-:Y:S01]  /*26d0*/  LDSM.16.M88.4 R64, [R215] ;  /* 0x00000000d740783b */ /* 0x000fe20000000200 */
[----:B------:R-:W-:Y:S01]  /*26e0*/  LOP3.LUT P0, RZ, R0, 0x2, RZ, 0xc0, !PT ;  /* 0x0000000200ff7812 */ /* 0x000fe2000780c0ff */
[----:B------:R-:W-:Y:S01]  /*26f0*/  IMAD.MOV.U32 R0, RZ, RZ, 0x10 ;  /* 0x00000010ff007424 */ /* 0x000fe200078e00ff */
[----:B------:R-:W-:Y:S01]  /*2700*/  LOP3.LUT P1, RZ, R3, 0x2, RZ, 0xc0, !PT ;  /* 0x0000000203ff7812 */ /* 0x000fe2000782c0ff */
[----:B------:R-:W5:Y:S01]  /*2710*/  LDSM.16.M88.4 R144, [R214+0x2000] ;  /* 0x00200000d690783b */ /* 0x000f620000000200 */
[----:B------:R-:W-:Y:S01]  /*2720*/  IMAD.SHL.U32 R2, R2, 0x2, RZ ;  /* 0x0000000202027824 */ /* 0x000fe200078e00ff */
[----:B------:R-:W-:Y:S01]  /*2730*/  UISETP.GE.AND UP0, UPT, UR22, 0x2, UPT ;  /* 0x000000021600788c */ /* 0x000fe2000bf06270 */
[C---:B------:R-:W-:Y:S01]  /*2740*/  SEL R3, R0.reuse, 0xfffffff0, !P0 ;  /* 0xfffffff000037807 */ /* 0x040fe20004000000 */
[----:B------:R-:W2:Y:S01]  /*2750*/  LDSM.16.M88.4 R100, [R215+0x1000] ;  /* 0x00100000d764783b */ /* 0x000ea20000000200 */
[----:B------:R-:W-:Y:S01]  /*2760*/  SEL R0, R0, 0xfffffff0, !P1 ;  /* 0xfffffff000007807 */ /* 0x000fe20004800000 */
[----:B------:R-:W-:Y:S01]  /*2770*/  IMAD R183, R184, 0x20, R183 ;  /* 0x00000020b8b77824 */ /* 0x000fe200078e02b7 */
[----:B------:R-:W-:Y:S01]  /*2780*/  LOP3.LUT R220, R2, 0x6, RZ, 0xc0, !PT ;  /* 0x0000000602dc7812 */ /* 0x000fe200078ec0ff */
[----:B------:R-:W3:Y:S01]  /*2790*/  LDSM.16.M88.4 R128, [R214+0x2800] ;  /* 0x00280000d680783b */ /* 0x000ee20000000200 */
[----:B------:R-:W-:Y:S01]  /*27a0*/  IMAD R104, R3, 0x2, R214 ;  /* 0x0000000203687824 */ /* 0x000fe200078e02d6 */
[----:B------:R-:W-:Y:S01]  /*27b0*/  UIADD3 UR34, UR26, -0x4ab325aa, URZ ;  /* 0xb54cda561a227890 */ /* 0x000fe2000fffe03f */
[----:B------:R-:W-:Y:S01]  /*27c0*/  IMAD R213, R0, 0x2, R215 ;  /* 0x0000000200d57824 */ /* 0x000fe200078e02d7 */
[----:B------:R-:W4:Y:S01]  /*27d0*/  LDSM.16.M88.4 R136, [R214+0x2400] ;  /* 0x00240000d688783b */ /* 0x000f220000000200 */
[----:B------:R-:W-:Y:S01]  /*27e0*/  IMAD.IADD R252, R182, 0x1, R183 ;  /* 0x00000001b6fc7824 */ /* 0x000fe200078e02b7 */
[----:B------:R-:W-:-:S02]  /*27f0*/  UIADD3 UR33, UR27, 0x646e171e, URZ ;  /* 0x646e171e1b217890 */ /* 0x000fc4000fffe03f */
[----:B------:R-:W1:Y:S01]  /*2800*/  LDSM.16.M88.4 R120, [R214+0x2c00] ;  /* 0x002c0000d678783b */ /* 0x000e620000000200 */
[----:B------:R-:W-:-:S03]  /*2810*/  UMOV UR35, UR19 ;  /* 0x0000001300237c82 */ /* 0x000fc60008000000 */
[----:B------:R-:W1:Y:S04]  /*2820*/  LDSM.16.M88.4 R80, [R214+0x3000] ;  /* 0x00300000d650783b */ /* 0x000e680000000200 */
[----:B------:R-:W1:Y:S04]  /*2830*/  LDSM.16.M88.4 R72, [R214+0x3400] ;  /* 0x00340000d648783b */ /* 0x000e680000000200 */
[----:B------:R-:W1:Y:S04]  /*2840*/  LDSM.16.M88.4 R68, [R214+0x3800] ;  /* 0x00380000d644783b */ /* 0x000e680000000200 */
[----:B------:R-:W1:Y:S04]  /*2850*/  LDSM.16.M88.4 R172, [R214+0x3c00] ;  /* 0x003c0000d6ac783b */ /* 0x000e680000000200 */
[----:B------:R-:W-:Y:S04]  /*2860*/  LDSM.16.M88.4 R164, [R104+0x2000] ;  /* 0x0020000068a4783b */ /* 0x000fe80000000200 */
[----:B------:R-:W1:Y:S01]  /*2870*/  LDSM.16.M88.4 R168, [R213+0x1000] ;  /* 0x00100000d5a8783b */ /* 0x000e620000000200 */
[-C--:B-----5:R-:W-:Y:S03]  /*2880*/  HMMA.16816.F32.BF16 R148, R64, R144.reuse, RZ ;  /* 0x000000904094723c */ /* 0x0a0fe600000418ff */
[----:B------:R-:W5:Y:S03]  /*2890*/  LDSM.16.M88.4 R76, [R213] ;  /* 0x00000000d54c783b */ /* 0x000f660000000200 */
[C---:B--2---:R-:W-:Y:S01]  /*28a0*/  HMMA.16816.F32.BF16 R8, R100.reuse, R144, RZ ;  /* 0x000000906408723c */ /* 0x044fe200000418ff */
[----:B------:R-:W2:Y:S04]  /*28b0*/  LDSM.16.M88.4 R156, [R104+0x2800] ;  /* 0x00280000689c783b */ /* 0x000ea80000000200 */
[----:B------:R-:W2:Y:S01]  /*28c0*/  LDSM.16.M88.4 R84, [R104+0x3c00] ;  /* 0x003c00006854783b */ /* 0x000ea20000000200 */
[-C--:B------:R-:W-:Y:S03]  /*28d0*/  HMMA.16816.F32.BF16 R60, R100, R146.reuse, RZ ;  /* 0x00000092643c723c */ /* 0x080fe600000418ff */
[----:B------:R-:W2:Y:S03]  /*28e0*/  LDSM.16.M88.4 R160, [R104+0x2400] ;  /* 0x0024000068a0783b */ /* 0x000ea60000000200 */
[----:B------:R-:W-:Y:S01]  /*28f0*/  HMMA.16816.F32.BF16 R144, R64, R146, RZ ;  /* 0x000000924090723c */ /* 0x000fe200000418ff */
[----:B------:R-:W2:Y:S04]  /*2900*/  LDSM.16.M88.4 R152, [R104+0x2c00] ;  /* 0x002c00006898783b */ /* 0x000ea80000000200 */
[----:B------:R-:W2:Y:S01]  /*2910*/  LDSM.16.M88.4 R96, [R104+0x3000] ;  /* 0x003000006860783b */ /* 0x000ea20000000200 */
[-C--:B---3--:R-:W-:Y:S03]  /*2920*/  HMMA.16816.F32.BF16 R48, R100, R128.reuse, RZ ;  /* 0x000000806430723c */ /* 0x088fe600000418ff */
[----:B------:R-:W3:Y:S03]  /*2930*/  LDSM.16.M88.4 R92, [R104+0x3400] ;  /* 0x00340000685c783b */ /* 0x000ee60000000200 */
[----:B------:R-:W-:Y:S01]  /*2940*/  HMMA.16816.F32.BF16 R132, R64, R128, RZ ;  /* 0x000000804084723c */ /* 0x000fe200000418ff */
[----:B------:R5:W3:Y:S04]  /*2950*/  LDSM.16.M88.4 R88, [R104+0x3800] ;  /* 0x003800006858783b */ /* 0x000ae80000000200 */
[----:B------:R-:W0:Y:S01]  /*2960*/  LDGDEPBAR ;  /* 0x00000000000079af */ /* 0x000e220000000000 */
[C---:B----4-:R-:W-:Y:S06]  /*2970*/  HMMA.16816.F32.BF16 R56, R100.reuse, R136, RZ ;  /* 0x000000886438723c */ /* 0x050fec00000418ff */
[C---:B-1----:R-:W-:Y:S06]  /*2980*/  HMMA.16816.F32.BF16 R40, R100.reuse, R120, RZ ;  /* 0x000000786428723c */ /* 0x042fec00000418ff */
[C---:B------:R-:W-:Y:S06]  /*2990*/  HMMA.16816.F32.BF16 R32, R100.reuse, R80, RZ ;  /* 0x000000506420723c */ /* 0x040fec00000418ff */
[----:B------:R-:W-:Y:S01]  /*29a0*/  HMMA.16816.F32.BF16 R24, R100, R72, RZ ;  /* 0x000000486418723c */ /* 0x000fe200000418ff */
[----:B------:R-:W-:-:S05]  /*29b0*/  DEPBAR.LE SB0, 0x0 ;  /* 0x000080000000791a */ /* 0x000fca0000000000 */
        /* <DEDUP_REMOVED lines=8> */
[----:B-----5:R-:W-:Y:S06]  /*2a40*/  HMMA.16816.F32.BF16 R104, R64, R172, RZ ;  /* 0x000000ac4068723c */ /* 0x020fec00000418ff */
[----:B------:R-:W-:Y:S01]  /*2a50*/  HMMA.16816.F32.BF16 R100, R100, R174, RZ ;  /* 0x000000ae6464723c */ /* 0x000fe200000418ff */
[----:B------:R-:W-:-:S05]  /*2a60*/  VIMNMX R172, R185, UR25, PT ;  /* 0x00000019b9ac7c48 */ /* 0x000fca000bfe0100 */
        /* <DEDUP_REMOVED lines=12> */
[-C--:B------:R-:W-:Y:S06]  /*2b30*/  HMMA.16816.F32.BF16 R8, R168, R164.reuse, R8 ;  /* 0x000000a4a808723c */ /* 0x080fec0000041808 */
[C---:B------:R-:W-:Y:S06]  /*2b40*/  HMMA.16816.F32.BF16 R148, R76.reuse, R164, R148 ;  /* 0x000000a44c94723c */ /* 0x040fec0000041894 */
[----:B------:R-:W-:Y:S06]  /*2b50*/  HMMA.16816.F32.BF16 R144, R76, R166, R144 ;  /* 0x000000a64c90723c */ /* 0x000fec0000041890 */
[-C--:B--2---:R-:W-:Y:S06]  /*2b60*/  HMMA.16816.F32.BF16 R48, R168, R156.reuse, R48 ;  /* 0x0000009ca830723c */ /* 0x084fec0000041830 */
[----:B------:R-:W-:Y:S06]  /*2b70*/  HMMA.16816.F32.BF16 R132, R76, R156, R132 ;  /* 0x0000009c4c84723c */ /* 0x000fec0000041884 */
[----:B------:R-:W-:Y:S01]  /*2b80*/  HMMA.16816.F32.BF16 R4, R168, R84, R4 ;  /* 0x00000054a804723c */ /* 0x000fe20000041804 */
[----:B------:R-:W-:-:S04]  /*2b90*/  IMAD.U32 R157, RZ, RZ, UR19 ;  /* 0x00000013ff9d7e24 */ /* 0x000fc8000f8e00ff */
[----:B------:R-:W-:Y:S01]  /*2ba0*/  IMAD R157, R157, 0x80, R220 ;  /* 0x000000809d9d7824 */ /* 0x000fe200078e02dc */
[----:B------:R-:W-:Y:S03]  /*2bb0*/  HMMA.16816.F32.BF16 R104, R76, R84, R104 ;  /* 0x000000544c68723c */ /* 0x000fe60000041868 */
[----:B------:R-:W-:-:S03]  /*2bc0*/  VIADD R2, R157, 0x1 ;  /* 0x000000019d027836 */ /* 0x000fc60000000000 */
[----:B------:R-:W-:Y:S01]  /*2bd0*/  HMMA.16816.F32.BF16 R56, R168, R160, R56 ;  /* 0x000000a0a838723c */ /* 0x000fe20000041838 */
[----:B------:R-:W-:Y:S01]  /*2be0*/  IMAD.MOV.U32 R84, RZ, RZ, 0x48 ;  /* 0x00000048ff547424 */ /* 0x000fe200078e00ff */
[----:B------:R-:W-:Y:S01]  /*2bf0*/  ISETP.GE.AND P3, PT, R2, R172, PT ;  /* 0x000000ac0200720c */ /* 0x000fe20003f66270 */
[----:B------:R-:W-:-:S03]  /*2c00*/  IMAD.U32 R85, RZ, RZ, UR18 ;  /* 0x00000012ff557e24 */ /* 0x000fc6000f8e00ff */
[C---:B------:R-:W-:Y:S06]  /*2c10*/  HMMA.16816.F32.BF16 R40, R168.reuse, R152, R40 ;  /* 0x00000098a828723c */ /* 0x040fec0000041828 */
[C---:B------:R-:W-:Y:S06]  /*2c20*/  HMMA.16816.F32.BF16 R32, R168.reuse, R96, R32 ;  /* 0x00000060a820723c */ /* 0x040fec0000041820 */
[C---:B---3--:R-:W-:Y:S06]  /*2c30*/  HMMA.16816.F32.BF16 R24, R168.reuse, R92, R24 ;  /* 0x0000005ca818723c */ /* 0x048fec0000041818 */
        /* <DEDUP_REMOVED lines=10> */
[----:B------:R-:W-:Y:S01]  /*2ce0*/  IMAD.MOV.U32 R170, RZ, RZ, 0x40 ;  /* 0x00000040ffaa7424 */ /* 0x000fe200078e00ff */
[----:B------:R-:W-:Y:S01]  /*2cf0*/  VIADDMNMX R169, R185, R84, UR25, PT ;  /* 0x00000019b9a97e46 */ /* 0x000fe2000b800154 */
[----:B------:R-:W-:-:S02]  /*2d00*/  VIADD R84, R157, 0x8 ;  /* 0x000000089d547836 */ /* 0x000fc40000000000 */
[----:B------:R-:W-:Y:S01]  /*2d10*/  IMAD R168, R85, 0x8, R186 ;  /* 0x0000000855a87824 */ /* 0x000fe200078e02ba */
[C---:B------:R-:W-:Y:S01]  /*2d20*/  VIADDMNMX R170, R185.reuse, R170, UR25, PT ;  /* 0x00000019b9aa7e46 */ /* 0x040fe2000b8001aa */
[----:B------:R-:W-:Y:S01]  /*2d30*/  IMAD.MOV.U32 R88, RZ, RZ, 0x8 ;  /* 0x00000008ff587424 */ /* 0x000fe200078e00ff */
[C---:B------:R-:W-:Y:S01]  /*2d40*/  HMMA.16816.F32.BF16 R140, R76.reuse, R160, R140 ;  /* 0x000000a04c8c723c */ /* 0x040fe2000004188c */
[C---:B------:R-:W-:Y:S02]  /*2d50*/  ISETP.GE.AND P4, PT, R2.reuse, R169, PT ;  /* 0x000000a90200720c */ /* 0x040fe40003f86270 */
[----:B------:R-:W-:Y:S02]  /*2d60*/  ISETP.GE.AND P0, PT, R2, R170, PT ;  /* 0x000000aa0200720c */ /* 0x000fe40003f06270 */
[----:B------:R-:W-:Y:S01]  /*2d70*/  VIADDMNMX R171, R185, R88, UR25, PT ;  /* 0x00000019b9ab7e46 */ /* 0x000fe2000b800158 */
[----:B------:R-:W-:Y:S01]  /*2d80*/  HMMA.16816.F32.BF16 R124, R76, R152, R124 ;  /* 0x000000984c7c723c */ /* 0x000fe2000004187c */
[----:B------:R-:W-:-:S02]  /*2d90*/  ISETP.GE.AND P2, PT, R84, R172, PT ;  /* 0x000000ac5400720c */ /* 0x000fc40003f46270 */
[-C--:B------:R-:W-:Y:S02]  /*2da0*/  ISETP.GE.AND P1, PT, R2, R171.reuse, PT ;  /* 0x000000ab0200720c */ /* 0x080fe40003f26270 */
[----:B------:R-:W-:Y:S01]  /*2db0*/  I2FP.F32.S32 R2, R2 ;  /* 0x0000000200027245 */ /* 0x000fe20000201400 */
[C---:B------:R-:W-:Y:S01]  /*2dc0*/  HMMA.16816.F32.BF16 R116, R76.reuse, R96, R116 ;  /* 0x000000604c74723c */ /* 0x040fe20000041874 */
[C---:B------:R-:W-:Y:S02]  /*2dd0*/  ISETP.GE.AND P5, PT, R84.reuse, R170, PT ;  /* 0x000000aa5400720c */ /* 0x040fe40003fa6270 */
[----:B------:R-:W-:Y:S01]  /*2de0*/  ISETP.GE.AND P6, PT, R84, R171, PT ;  /* 0x000000ab5400720c */ /* 0x000fe20003fc6270 */
[C---:B------:R-:W-:Y:S01]  /*2df0*/  FFMA.FTZ R151, R2.reuse, UR5, R151 ;  /* 0x0000000502977c23 */ /* 0x040fe20008010097 */
[C---:B------:R-:W-:Y:S01]  /*2e00*/  FFMA.FTZ R9, R2.reuse, UR5, R9 ;  /* 0x0000000502097c23 */ /* 0x040fe20008010009 */
[----:B------:R-:W-:Y:S01]  /*2e10*/  HMMA.16816.F32.BF16 R112, R76, R92, R112 ;  /* 0x0000005c4c70723c */ /* 0x000fe20000041870 */
[C---:B------:R-:W-:Y:S01]  /*2e20*/  FFMA.FTZ R11, R2.reuse, UR5, R11 ;  /* 0x00000005020b7c23 */ /* 0x040fe2000801000b */
[----:B------:R-:W-:Y:S01]  /*2e30*/  FFMA.FTZ R149, R2, UR5, R149 ;  /* 0x0000000502957c23 */ /* 0x000fe20008010095 */
[----:B------:R-:W-:Y:S01]  /*2e40*/  FSEL R204, R151, -INF , !P1 ;  /* 0xff80000097cc7808 */ /* 0x000fe20004800000 */
[----:B------:R-:W-:-:S02]  /*2e50*/  VIADD R2, R157, 0x11 ;  /* 0x000000119d027836 */ /* 0x000fc40000000000 */
[C---:B------:R-:W-:Y:S01]  /*2e60*/  HMMA.16816.F32.BF16 R136, R76.reuse, R162, R136 ;  /* 0x000000a24c88723c */ /* 0x040fe20000041888 */
[----:B------:R-:W-:Y:S01]  /*2e70*/  FSEL R224, R11, -INF , !P4 ;  /* 0xff8000000be07808 */ /* 0x000fe20006000000 */
[----:B------:R-:W-:Y:S01]  /*2e80*/  VIADD R11, R157, 0x19 ;  /* 0x000000199d0b7836 */ /* 0x000fe20000000000 */
[----:B------:R-:W-:Y:S01]  /*2e90*/  FSEL R195, R149, -INF , !P3 ;  /* 0xff80000095c37808 */ /* 0x000fe20005800000 */
[----:B------:R-:W-:Y:S01]  /*2ea0*/  BAR.SYNC.DEFER_BLOCKING 0x0 ;  /* 0x0000000000007b1d */ /* 0x000fe20000010000 */
[----:B------:R-:W-:Y:S01]  /*2eb0*/  ISETP.GE.AND P3, PT, R84, R169, PT ;  /* 0x000000a95400720c */ /* 0x000fe20003f66270 */
[C---:B------:R-:W-:Y:S06]  /*2ec0*/  HMMA.16816.F32.BF16 R128, R76.reuse, R158, R128 ;  /* 0x0000009e4c80723c */ /* 0x040fec0000041880 */
[C---:B------:R-:W-:Y:S06]  /*2ed0*/  HMMA.16816.F32.BF16 R120, R76.reuse, R154, R120 ;  /* 0x0000009a4c78723c */ /* 0x040fec0000041878 */
[C---:B------:R-:W-:Y:S06]  /*2ee0*/  HMMA.16816.F32.BF16 R80, R76.reuse, R98, R80 ;  /* 0x000000624c50723c */ /* 0x040fec0000041850 */
[C---:B------:R-:W-:Y:S06]  /*2ef0*/  HMMA.16816.F32.BF16 R72, R76.reuse, R94, R72 ;  /* 0x0000005e4c48723c */ /* 0x040fec0000041848 */
[C---:B------:R-:W-:Y:S06]  /*2f00*/  HMMA.16816.F32.BF16 R68, R76.reuse, R90, R68 ;  /* 0x0000005a4c44723c */ /* 0x040fec0000041844 */
[----:B------:R-:W-:Y:S07]  /*2f10*/  HMMA.16816.F32.BF16 R64, R76, R86, R64 ;  /* 0x000000564c40723c */ /* 0x000fee0000041840 */
[----:B------:R-:W-:Y:S01]  /*2f20*/  I2FP.F32.S32 R77, R84 ;  /* 0x00000054004d7245 */ /* 0x000fe20000201400 */
[----:B------:R-:W-:Y:S01]  /*2f30*/  VIADD R76, R157, 0x9 ;  /* 0x000000099d4c7836 */ /* 0x000fe20000000000 */
[----:B------:R-:W-:Y:S01]  /*2f40*/  FSEL R79, R9, -INF , !P0 ;  /* 0xff800000094f7808 */ /* 0x000fe20004000000 */
[----:B------:R-:W-:-:S02]  /*2f50*/  VIADD R9, R157, 0x10 ;  /* 0x000000109d097836 */ /* 0x000fc40000000000 */
[C---:B------:R-:W-:Y:S01]  /*2f60*/  FFMA.FTZ R144, R77.reuse, UR5, R144 ;  /* 0x000000054d907c23 */ /* 0x040fe20008010090 */
[C---:B------:R-:W-:Y:S01]  /*2f70*/  ISETP.GE.AND P1, PT, R76.reuse, R172, PT ;  /* 0x000000ac4c00720c */ /* 0x040fe20003f26270 */
[C---:B------:R-:W-:Y:S01]  /*2f80*/  FFMA.FTZ R60, R77.reuse, UR5, R60 ;  /* 0x000000054d3c7c23 */ /* 0x040fe2000801003c */
[----:B------:R-:W-:Y:S01]  /*2f90*/  ISETP.GE.AND P0, PT, R76, R171, PT ;  /* 0x000000ab4c00720c */ /* 0x000fe20003f06270 */
[C---:B------:R-:W-:Y:S01]  /*2fa0*/  FFMA.FTZ R146, R77.reuse, UR5, R146 ;  /* 0x000000054d927c23 */ /* 0x040fe20008010092 */
[----:B------:R-:W-:Y:S01]  /*2fb0*/  FSEL R199, R144, -INF , !P2 ;  /* 0xff80000090c77808 */ /* 0x000fe20005000000 */
[----:B------:R-:W-:Y:S01]  /*2fc0*/  FFMA.FTZ R77, R77, UR5, R62 ;  /* 0x000000054d4d7c23 */ /* 0x000fe2000801003e */
[C---:B------:R-:W-:Y:S02]  /*2fd0*/  ISETP.GE.AND P4, PT, R76.reuse, R170, PT ;  /* 0x000000aa4c00720c */ /* 0x040fe40003f86270 */
[----:B------:R-:W-:Y:S02]  /*2fe0*/  ISETP.GE.AND P2, PT, R76, R169, PT ;  /* 0x000000a94c00720c */ /* 0x000fe40003f46270 */
[----:B------:R-:W-:-:S02]  /*2ff0*/  I2FP.F32.S32 R76, R76 ;  /* 0x0000004c004c7245 */ /* 0x000fc40000201400 */
[----:B------:R-:W-:Y:S02]  /*3000*/  FSEL R85, R60, -INF , !P5 ;  /* 0xff8000003c557808 */ /* 0x000fe40006800000 */
[----:B------:R-:W-:Y:S01]  /*3010*/  FSEL R216, R146, -INF , !P6 ;  /* 0xff80000092d87808 */ /* 0x000fe20007000000 */
[C---:B------:R-:W-:Y:S01]  /*3020*/  FFMA.FTZ R145, R76.reuse, UR5, R145 ;  /* 0x000000054c917c23 */ /* 0x040fe20008010091 */
[----:B------:R-:W-:Y:S01]  /*3030*/  FSEL R60, R77, -INF , !P3 ;  /* 0xff8000004d3c7808 */ /* 0x000fe20005800000 */
[C---:B------:R-:W-:Y:S01]  /*3040*/  FFMA.FTZ R61, R76.reuse, UR5, R61 ;  /* 0x000000054c3d7c23 */ /* 0x040fe2000801003d */
        /* <DEDUP_REMOVED lines=38> */
[----:B------:R-:W-:Y:S01]  /*32b0*/  FSEL R56, R56, -INF , !P4 ;  /* 0xff80000038387808 */ /* 0x000fe20006000000 */
[----:B------:R-:W-:Y:S01]  /*32c0*/  FFMA.FTZ R52, R9, UR5, R52 ;  /* 0x0000000509347c23 */ /* 0x000fe20008010034 */
[----:B------:R-:W-:Y:S01]  /*32d0*/  FSEL R222, R59, -INF , !P6 ;  /* 0xff8000003bde7808 */ /* 0x000fe20007000000 */
[C---:B------:R-:W-:Y:S01]  /*32e0*/  FFMA.FTZ R138, R9.reuse, UR5, R138 ;  /* 0x00000005098a7c23 */ /* 0x040fe2000801008a */
[----:B------:R-:W-:Y:S01]  /*32f0*/  FSEL R57, R136, -INF , !P5 ;  /* 0xff80000088397808 */ /* 0x000fe20006800000 */
[----:B------:R-:W-:Y:S01]  /*3300*/  FFMA.FTZ R54, R9, UR5, R54 ;  /* 0x0000000509367c23 */ /* 0x000fe20008010036 */
[C---:B------:R-:W-:Y:S01]  /*3310*/  ISETP.GE.AND P4, PT, R11.reuse, R172, PT ;  /* 0x000000ac0b00720c */ /* 0x040fe20003f86270 */
[C---:B------:R-:W-:Y:S01]  /*3320*/  FFMA.FTZ R59, R2.reuse, UR5, R137 ;  /* 0x00000005023b7c23 */ /* 0x040fe20008010089 */
[----:B------:R-:W-:Y:S01]  /*3330*/  ISETP.GE.AND P2, PT, R11, R171, PT ;  /* 0x000000ab0b00720c */ /* 0x000fe20003f46270 */
[----:B------:R-:W-:Y:S01]  /*3340*/  VIADD R9, R157, 0x21 ;  /* 0x000000219d097836 */ /* 0x000fe20000000000 */
[C---:B------:R-:W-:Y:S01]  /*3350*/  ISETP.GE.AND P6, PT, R11.reuse, R170, PT ;  /* 0x000000aa0b00720c */ /* 0x040fe20003fc6270 */
[----:B------:R-:W-:Y:S01]  /*3360*/  FFMA.FTZ R139, R2, UR5, R139 ;  /* 0x00000005028b7c23 */ /* 0x000fe2000801008b */
[----:B------:R-:W-:Y:S01]  /*3370*/  ISETP.GE.AND P5, PT, R11, R169, PT ;  /* 0x000000a90b00720c */ /* 0x000fe20003fa6270 */
[----:B------:R-:W-:Y:S01]  /*3380*/  VIADD R11, R157, 0x20 ;  /* 0x000000209d0b7836 */ /* 0x000fe20000000000 */
[----:B------:R-:W-:Y:S01]  /*3390*/  FSEL R210, R138, -INF , !P3 ;  /* 0xff8000008ad27808 */ /* 0x000fe20005800000 */
[----:B------:R-:W-:Y:S01]  /*33a0*/  FFMA.FTZ R53, R2, UR5, R53 ;  /* 0x0000000502357c23 */ /* 0x000fe20008010035 */
        /* <DEDUP_REMOVED lines=8> */
[----:B------:R-:W-:-:S02]  /*3430*/  I2FP.F32.S32 R11, R11 ;  /* 0x0000000b000b7245 */ /* 0x000fc40000201400 */
[----:B------:R-:W-:Y:S02]  /*3440*/  I2FP.F32.S32 R2, R9 ;  /* 0x0000000900027245 */ /* 0x000fe40000201400 */
[----:B------:R-:W-:Y:S01]  /*3450*/  FSEL R206, R139, -INF , !P2 ;  /* 0xff8000008bce7808 */ /* 0x000fe20005000000 */
[----:B------:R-:W-:Y:S01]  /*3460*/  FFMA.FTZ R87, R11, UR5, R132 ;  /* 0x000000050b577c23 */ /* 0x000fe20008010084 */
[----:B------:R-:W-:Y:S01]  /*3470*/  FSEL R55, R53, -INF , !P6 ;  /* 0xff80000035377808 */ /* 0x000fe20007000000 */
[C---:B------:R-:W-:Y:S01]  /*3480*/  FFMA.FTZ R134, R11.reuse, UR5, R134 ;  /* 0x000000050b867c23 */ /* 0x040fe20008010086 */
[----:B------:R-:W-:Y:S01]  /*3490*/  FSEL R230, R230, -INF , !P5 ;  /* 0xff800000e6e67808 */ /* 0x000fe20006800000 */
[----:B------:R-:W-:Y:S01]  /*34a0*/  FFMA.FTZ R50, R11, UR5, R50 ;  /* 0x000000050b327c23 */ /* 0x000fe20008010032 */
[----:B------:R-:W-:Y:S01]  /*34b0*/  FSEL R87, R87, -INF , !P3 ;  /* 0xff80000057577808 */ /* 0x000fe20005800000 */
[C---:B------:R-:W-:Y:S01]  /*34c0*/  FFMA.FTZ R91, R2.reuse, UR5, R133 ;  /* 0x00000005025b7c23 */ /* 0x040fe20008010085 */
[----:B------:R-:W-:Y:S01]  /*34d0*/  ISETP.GE.AND P2, PT, R9, R172, PT ;  /* 0x000000ac0900720c */ /* 0x000fe20003f46270 */
[----:B------:R-:W-:Y:S01]  /*34e0*/  VIADD R53, R157, 0x28 ;  /* 0x000000289d357836 */ /* 0x000fe20000000000 */
[C---:B------:R-:W-:Y:S01]  /*34f0*/  ISETP.GE.AND P6, PT, R9.reuse, R171, PT ;  /* 0x000000ab0900720c */ /* 0x040fe20003fc6270 */
[C---:B------:R-:W-:Y:S01]  /*3500*/  FFMA.FTZ R135, R2.reuse, UR5, R135 ;  /* 0x0000000502877c23 */ /* 0x040fe20008010087 */
[C---:B------:R-:W-:Y:S01]  /*3510*/  ISETP.GE.AND P5, PT, R9.reuse, R170, PT ;  /* 0x000000aa0900720c */ /* 0x040fe20003fa6270 */
[----:B------:R-:W-:Y:S01]  /*3520*/  FFMA.FTZ R49, R2, UR5, R49 ;  /* 0x0000000502317c23 */ /* 0x000fe20008010031 */
[----:B------:R-:W-:Y:S01]  /*3530*/  ISETP.GE.AND P3, PT, R9, R169, PT ;  /* 0x000000a90900720c */ /* 0x000fe20003f66270 */
[----:B------:R-:W-:Y:S01]  /*3540*/  FFMA.FTZ R9, R11, UR5, R48 ;  /* 0x000000050b097c23 */ /* 0x000fe20008010030 */
[----:B------:R-:W-:Y:S01]  /*3550*/  FSEL R192, R134, -INF , !P1 ;  /* 0xff80000086c07808 */ /* 0x000fe20004800000 */
[----:B------:R-:W-:Y:S01]  /*3560*/  VIADD R11, R157, 0x29 ;  /* 0x000000299d0b7836 */ /* 0x000fe20000000000 */
        /* <DEDUP_REMOVED lines=13> */
[----:B------:R-:W-:Y:S01]  /*3640*/  FFMA.FTZ R130, R53, UR5, R130 ;  /* 0x0000000535827c23 */ /* 0x000fe20008010082 */
        /* <DEDUP_REMOVED lines=12> */
[----:B------:R-:W-:Y:S01]  /*3710*/  VIADD R44, R157, 0x31 ;  /* 0x000000319d2c7836 */ /* 0x000fe20000000000 */
[----:B------:R-:W-:Y:S01]  /*3720*/  FSEL R196, R130, -INF , !P0 ;  /* 0xff80000082c47808 */ /* 0x000fe20004000000 */
[----:B------:R-:W-:Y:S01]  /*3730*/  FFMA.FTZ R47, R2, UR5, R47 ;  /* 0x00000005022f7c23 */ /* 0x000fe2000801002f */
[----:B------:R-:W-:-:S02]  /*3740*/  FSEL R92, R46, -INF , !P2 ;  /* 0xff8000002e5c7808 */ /* 0x000fc40005000000 */
[----:B------:R-:W-:Y:S02]  /*3750*/  FSEL R11, R11, -INF , !P4 ;  /* 0xff8000000b0b7808 */ /* 0x000fe40006000000 */
[----:B------:R-:W-:Y:S02]  /*3760*/  FSEL R189, R129, -INF , !P6 ;  /* 0xff80000081bd7808 */ /* 0x000fe40007000000 */
[C---:B------:R-:W-:Y:S02]  /*3770*/  ISETP.GE.AND P0, PT, R49.reuse, R172, PT ;  /* 0x000000ac3100720c */ /* 0x040fe40003f06270 */
[C---:B------:R-:W-:Y:S02]  /*3780*/  ISETP.GE.AND P4, PT, R49.reuse, R171, PT ;  /* 0x000000ab3100720c */ /* 0x040fe40003f86270 */
[C---:B------:R-:W-:Y:S02]  /*3790*/  ISETP.GE.AND P2, PT, R49.reuse, R170, PT ;  /* 0x000000aa3100720c */ /* 0x040fe40003f46270 */
[----:B------:R-:W-:-:S02]  /*37a0*/  ISETP.GE.AND P6, PT, R49, R169, PT ;  /* 0x000000a93100720c */ /* 0x000fc40003fc6270 */
[----:B------:R-:W-:Y:S02]  /*37b0*/  I2FP.F32.S32 R49, R49 ;  /* 0x0000003100317245 */ /* 0x000fe40000201400 */
[----:B------:R-:W-:Y:S02]  /*37c0*/  I2FP.F32.S32 R2, R44 ;  /* 0x0000002c00027245 */ /* 0x000fe40000201400 */
[----:B------:R-:W-:Y:S01]  /*37d0*/  FSEL R198, R131, -INF , !P5 ;  /* 0xff80000083c67808 */ /* 0x000fe20006800000 */
[----:B------:R-:W-:Y:S01]  /*37e0*/  FFMA.FTZ R126, R49, UR5, R126 ;  /* 0x00000005317e7c23 */ /* 0x000fe2000801007e */
[----:B------:R-:W-:Y:S01]  /*37f0*/  FSEL R191, R45, -INF , !P3 ;  /* 0xff8000002dbf7808 */ /* 0x000fe20005800000 */
[C---:B------:R-:W-:Y:S01]  /*3800*/  FFMA.FTZ R95, R49.reuse, UR5, R40 ;  /* 0x00000005315f7c23 */ /* 0x040fe20008010028 */
[----:B------:R-:W-:Y:S01]  /*3810*/  FFMA.FTZ R42, R49, UR5, R42 ;  /* 0x00000005312a7c23 */ /* 0x000fe2000801002a */
[----:B------:R-:W-:Y:S01]  /*3820*/  FFMA.FTZ R99, R2, UR5, R125 ;  /* 0x0000000502637c23 */ /* 0x000fe2000801007d */
[-C--:B------:R-:W-:Y:S01]  /*3830*/  ISETP.GE.AND P5, PT, R44, R172.reuse, PT ;  /* 0x000000ac2c00720c */ /* 0x080fe20003fa6270 */
[C---:B------:R-:W-:Y:S01]  /*3840*/  VIADD R45, R157.reuse, 0x38 ;  /* 0x000000389d2d7836 */ /* 0x040fe20000000000 */
[----:B------:R-:W-:Y:S01]  /*3850*/  FSEL R158, R126, -INF , !P4 ;  /* 0xff8000007e9e7808 */ /* 0x000fe20006000000 */
[----:B------:R-:W-:Y:S01]  /*3860*/  VIADD R40, R157, 0x39 ;  /* 0x000000399d287836 */ /* 0x000fe20000000000 */
[----:B------:R-:W-:Y:S01]  /*3870*/  FSEL R95, R95, -INF , !P2 ;  /* 0xff8000005f5f7808 */ /* 0x000fe20005000000 */
[----:B------:R-:W-:Y:S01]  /*3880*/  FFMA.FTZ R127, R2, UR5, R127 ;  /* 0x00000005027f7c23 */ /* 0x000fe2000801007f */
[----:B------:R-:W-:Y:S01]  /*3890*/  FSEL R184, R42, -INF , !P6 ;  /* 0xff8000002ab87808 */ /* 0x000fe20007000000 */
[C---:B------:R-:W-:Y:S01]  /*38a0*/  FFMA.FTZ R41, R2.reuse, UR5, R41 ;  /* 0x0000000502297c23 */ /* 0x040fe20008010029 */
[----:B------:R-:W-:Y:S01]  /*38b0*/  FSEL R99, R99, -INF , !P5 ;  /* 0xff80000063637808 */ /* 0x000fe20006800000 */
[----:B------:R-:W-:Y:S01]  /*38c0*/  FFMA.FTZ R43, R2, UR5, R43 ;  /* 0x00000005022b7c23 */ /* 0x000fe2000801002b */
[----:B------:R-:W-:Y:S01]  /*38d0*/  ISETP.GE.AND P4, PT, R45, R172, PT ;  /* 0x000000ac2d00720c */ /* 0x000fe20003f86270 */
[----:B------:R-:W-:Y:S01]  /*38e0*/  FFMA.FTZ R97, R49, UR5, R124 ;  /* 0x0000000531617c23 */ /* 0x000fe2000801007c */
[----:B------:R-:W-:-:S02]  /*38f0*/  ISETP.GE.AND P2, PT, R45, R171, PT ;  /* 0x000000ab2d00720c */ /* 0x000fc40003f46270 */
[C---:B------:R-:W-:Y:S02]  /*3900*/  ISETP.GE.AND P6, PT, R45.reuse, R170, PT ;  /* 0x000000aa2d00720c */ /* 0x040fe40003fc6270 */
[----:B------:R-:W-:Y:S02]  /*3910*/  ISETP.GE.AND P5, PT, R45, R169, PT ;  /* 0x000000a92d00720c */ /* 0x000fe40003fa6270 */
[----:B------:R-:W-:Y:S02]  /*3920*/  I2FP.F32.S32 R45, R45 ;  /* 0x0000002d002d7245 */ /* 0x000fe40000201400 */
[----:B------:R-:W-:Y:S02]  /*3930*/  FSEL R94, R47, -INF , !P1 ;  /* 0xff8000002f5e7808 */ /* 0x000fe40004800000 */
[----:B------:R-:W-:Y:S01]  /*3940*/  I2FP.F32.S32 R2, R40 ;  /* 0x0000002800027245 */ /* 0x000fe20000201400 */
[C---:B------:R-:W-:Y:S01]  /*3950*/  FFMA.FTZ R122, R45.reuse, UR5, R122 ;  /* 0x000000052d7a7c23 */ /* 0x040fe2000801007a */
[C---:B------:R-:W-:Y:S01]  /*3960*/  ISETP.GE.AND P3, PT, R44.reuse, R171, PT ;  /* 0x000000ab2c00720c */ /* 0x040fe20003f66270 */
[C---:B------:R-:W-:Y:S01]  /*3970*/  FFMA.FTZ R175, R45.reuse, UR5, R36 ;  /* 0x000000052daf7c23 */ /* 0x040fe20008010024 */
[----:B------:R-:W-:Y:S01]  /*3980*/  ISETP.GE.AND P1, PT, R44, R170, PT ;  /* 0x000000aa2c00720c */ /* 0x000fe20003f26270 */
[----:B------:R-:W-:Y:S01]  /*3990*/  FFMA.FTZ R38, R45, UR5, R38 ;  /* 0x000000052d267c23 */ /* 0x000fe20008010026 */
[----:B------:R-:W-:Y:S01]  /*39a0*/  FSEL R156, R127, -INF , !P3 ;  /* 0xff8000007f9c7808 */ /* 0x000fe20005800000 */
[----:B------:R-:W-:Y:S01]  /*39b0*/  FFMA.FTZ R121, R2, UR5, R121 ;  /* 0x0000000502797c23 */ /* 0x000fe20008010079 */
[----:B------:R-:W-:Y:S01]  /*39c0*/  FSEL R173, R41, -INF , !P1 ;  /* 0xff80000029ad7808 */ /* 0x000fe20004800000 */
[C---:B------:R-:W-:Y:S01]  /*39d0*/  VIADD R41, R157.reuse, 0x40 ;  /* 0x000000409d297836 */ /* 0x040fe20000000000 */
[----:B------:R-:W-:Y:S01]  /*39e0*/  ISETP.GE.AND P3, PT, R40, R172, PT ;  /* 0x000000ac2800720c */ /* 0x000fe20003f66270 */
[----:B------:R-:W-:Y:S01]  /*39f0*/  VIADD R36, R157, 0x41 ;  /* 0x000000419d247836 */ /* 0x000fe20000000000 */
        /* <DEDUP_REMOVED lines=15> */
[----:B------:R-:W-:Y:S02]  /*3af0*/  I2FP.F32.S32 R41, R41 ;  /* 0x0000002900297245 */ /* 0x000fe40000201400 */
[----:B------:R-:W-:Y:S02]  /*3b00*/  I2FP.F32.S32 R2, R36 ;  /* 0x0000002400027245 */ /* 0x000fe40000201400 */
[C---:B------:R-:W-:Y:S01]  /*3b10*/  ISETP.GE.AND P1, PT, R40.reuse, R171, PT ;  /* 0x000000ab2800720c */ /* 0x040fe20003f26270 */
[C---:B------:R-:W-:Y:S01]  /*3b20*/  FFMA.FTZ R118, R41.reuse, UR5, R118 ;  /* 0x0000000529767c23 */ /* 0x040fe20008010076 */
[----:B------:R-:W-:Y:S01]  /*3b30*/  ISETP.GE.AND P0, PT, R40, R170, PT ;  /* 0x000000aa2800720c */ /* 0x000fe20003f06270 */
[----:B------:R-:W-:Y:S01]  /*3b40*/  FFMA.FTZ R135, R41, UR5, R32 ;  /* 0x0000000529877c23 */ /* 0x000fe20008010020 */
[----:B------:R-:W-:Y:S01]  /*3b50*/  FSEL R182, R123, -INF , !P1 ;  /* 0xff8000007bb67808 */ /* 0x000fe20004800000 */
[----:B------:R-:W-:Y:S01]  /*3b60*/  FFMA.FTZ R34, R41, UR5, R34 ;  /* 0x0000000529227c23 */ /* 0x000fe20008010022 */
[----:B------:R-:W-:Y:S01]  /*3b70*/  FSEL R167, R37, -INF , !P0 ;  /* 0xff80000025a77808 */ /* 0x000fe20004000000 */
[----:B------:R-:W-:Y:S01]  /*3b80*/  FFMA.FTZ R117, R2, UR5, R117 ;  /* 0x0000000502757c23 */ /* 0x000fe20008010075 */
[----:B------:R-:W-:Y:S01]  /*3b90*/  ISETP.GE.AND P1, PT, R36, R172, PT ;  /* 0x000000ac2400720c */ /* 0x000fe20003f26270 */
[C---:B------:R-:W-:Y:S01]  /*3ba0*/  VIADD R37, R157.reuse, 0x48 ;  /* 0x000000489d257836 */ /* 0x040fe20000000000 */
[----:B------:R-:W-:Y:S01]  /*3bb0*/  FSEL R127, R120, -INF , !P4 ;  /* 0xff800000787f7808 */ /* 0x000fe20006000000 */
[----:B------:R-:W-:Y:S01]  /*3bc0*/  VIADD R32, R157, 0x49 ;  /* 0x000000499d207836 */ /* 0x000fe20000000000 */
[----:B------:R-:W-:Y:S01]  /*3bd0*/  ISETP.GE.AND P4, PT, R40, R169, PT ;  /* 0x000000a92800720c */ /* 0x000fe20003f86270 */
[----:B------:R-:W-:Y:S01]  /*3be0*/  FFMA.FTZ R119, R2, UR5, R119 ;  /* 0x0000000502777c23 */ /* 0x000fe20008010077 */
[----:B------:R-:W-:Y:S01]  /*3bf0*/  FSEL R134, R118, -INF , !P6 ;  /* 0xff80000076867808 */ /* 0x000fe20007000000 */
[C---:B------:R-:W-:Y:S01]  /*3c00*/  FFMA.FTZ R33, R2.reuse, UR5, R33 ;  /* 0x0000000502217c23 */ /* 0x040fe20008010021 */
[----:B------:R-:W-:Y:S01]  /*3c10*/  FSEL R135, R135, -INF , !P5 ;  /* 0xff80000087877808 */ /* 0x000fe20006800000 */
[----:B------:R-:W-:Y:S01]  /*3c20*/  FFMA.FTZ R35, R2, UR5, R35 ;  /* 0x0000000502237c23 */ /* 0x000fe20008010023 */
[----:B------:R-:W-:Y:S01]  /*3c30*/  FSEL R162, R34, -INF , !P3 ;  /* 0xff80000022a27808 */ /* 0x000fe20005800000 */
[----:B------:R-:W-:Y:S01]  /*3c40*/  FFMA.FTZ R116, R41, UR5, R116 ;  /* 0x0000000529747c23 */ /* 0x000fe20008010074 */
[----:B------:R-:W-:-:S02]  /*3c50*/  FSEL R161, R117, -INF , !P1 ;  /* 0xff80000075a17808 */ /* 0x000fc40004800000 */
[C---:B------:R-:W-:Y:S02]  /*3c60*/  ISETP.GE.AND P6, PT, R37.reuse, R172, PT ;  /* 0x000000ac2500720c */ /* 0x040fe40003fc6270 */
[C---:B------:R-:W-:Y:S02]  /*3c70*/  ISETP.GE.AND P5, PT, R37.reuse, R171, PT ;  /* 0x000000ab2500720c */ /* 0x040fe40003fa6270 */
[C---:B------:R-:W-:Y:S02]  /*3c80*/  ISETP.GE.AND P3, PT, R37.reuse, R170, PT ;  /* 0x000000aa2500720c */ /* 0x040fe40003f66270 */
[----:B------:R-:W-:Y:S02]  /*3c90*/  ISETP.GE.AND P1, PT, R37, R169, PT ;  /* 0x000000a92500720c */ /* 0x000fe40003f26270 */
[----:B------:R-:W-:Y:S02]  /*3ca0*/  FSEL R194, R39, -INF , !P4 ;  /* 0xff80000027c27808 */ /* 0x000fe40006000000 */
[----:B------:R-:W-:-:S02]  /*3cb0*/  I2FP.F32.S32 R37, R37 ;  /* 0x0000002500257245 */ /* 0x000fc40000201400 */
        /* <DEDUP_REMOVED lines=32> */
[C---:B------:R-:W-:Y:S01]  /*3ec0*/  FFMA.FTZ R41, R33.reuse, UR5, R24 ;  /* 0x0000000521297c23 */ /* 0x040fe20008010018 */
        /* <DEDUP_REMOVED lines=80> */
[CC--:B------:R-:W-:Y:S01]  /*43d0*/  ISETP.GE.AND P5, PT, R20.reuse, R171.reuse, PT ;  /* 0x000000ab1400720c */ /* 0x0c0fe20003fa6270 */
[C---:B------:R-:W-:Y:S01]  /*43e0*/  FFMA.FTZ R12, R21.reuse, UR5, R12 ;  /* 0x00000005150c7c23 */ /* 0x040fe2000801000c */
[----:B------:R-:W-:Y:S01]  /*43f0*/  ISETP.GE.AND P3, PT, R20, R170, PT ;  /* 0x000000aa1400720c */ /* 0x000fe20003f66270 */
[----:B------:R-:W-:Y:S01]  /*4400*/  FFMA.FTZ R70, R21, UR5, R70 ;  /* 0x0000000515467c23 */ /* 0x000fe20008010046 */
[----:B------:R-:W-:Y:S01]  /*4410*/  FSEL R154, R111, -INF , !P5 ;  /* 0xff8000006f9a7808 */ /* 0x000fe20006800000 */
[----:B------:R-:W-:Y:S01]  /*4420*/  FFMA.FTZ R38, R21, UR5, R14 ;  /* 0x0000000515267c23 */ /* 0x000fe2000801000e */
[----:B------:R-:W-:Y:S01]  /*4430*/  FSEL R113, R17, -INF , !P3 ;  /* 0xff80000011717808 */ /* 0x000fe20005800000 */
[----:B------:R-:W-:Y:S01]  /*4440*/  FFMA.FTZ R69, R2, UR5, R69 ;  /* 0x0000000502457c23 */ /* 0x000fe20008010045 */
[-C--:B------:R-:W-:Y:S01]  /*4450*/  ISETP.GE.AND P5, PT, R16, R172.reuse, PT ;  /* 0x000000ac1000720c */ /* 0x080fe20003fa6270 */
[----:B------:R-:W-:Y:S01]  /*4460*/  VIADD R17, R157, 0x70 ;  /* 0x000000709d117836 */ /* 0x000fe20000000000 */
[----:B------:R-:W-:Y:S01]  /*4470*/  FSEL R166, R70, -INF , !P4 ;  /* 0xff80000046a67808 */ /* 0x000fe20006000000 */
[----:B------:R-:W-:Y:S01]  /*4480*/  FFMA.FTZ R68, R21, UR5, R68 ;  /* 0x0000000515447c23 */ /* 0x000fe20008010044 */
[----:B------:R-:W-:Y:S01]  /*4490*/  FSEL R111, R12, -INF , !P2 ;  /* 0xff8000000c6f7808 */ /* 0x000fe20005000000 */
[----:B------:R-:W-:Y:S01]  /*44a0*/  FFMA.FTZ R71, R2, UR5, R71 ;  /* 0x0000000502477c23 */ /* 0x000fe20008010047 */
[----:B------:R-:W-:Y:S01]  /*44b0*/  FSEL R38, R38, -INF , !P6 ;  /* 0xff80000026267808 */ /* 0x000fe20007000000 */
[C---:B------:R-:W-:Y:S01]  /*44c0*/  FFMA.FTZ R13, R2.reuse, UR5, R13 ;  /* 0x00000005020d7c23 */ /* 0x040fe2000801000d */
[----:B------:R-:W-:Y:S01]  /*44d0*/  FSEL R165, R69, -INF , !P5 ;  /* 0xff80000045a57808 */ /* 0x000fe20006800000 */
[----:B------:R-:W-:Y:S01]  /*44e0*/  FFMA.FTZ R15, R2, UR5, R15 ;  /* 0x00000005020f7c23 */ /* 0x000fe2000801000f */
[----:B------:R-:W-:Y:S01]  /*44f0*/  ISETP.GE.AND P4, PT, R17, R172, PT ;  /* 0x000000ac1100720c */ /* 0x000fe20003f86270 */
[----:B------:R-:W-:Y:S01]  /*4500*/  VIADD R14, R157, 0x71 ;  /* 0x000000719d0e7836 */ /* 0x000fe20000000000 */
[C---:B------:R-:W-:Y:S01]  /*4510*/  ISETP.GE.AND P2, PT, R17.reuse, R171, PT ;  /* 0x000000ab1100720c */ /* 0x040fe20003f46270 */
[----:B------:R-:W-:Y:S01]  /*4520*/  VIADD R2, R214, 0x2000 ;  /* 0x00002000d6027836 */ /* 0x000fe20000000000 */
[----:B------:R-:W-:Y:S01]  /*4530*/  ISETP.GE.AND P6, PT, R17, R170, PT ;  /* 0x000000aa1100720c */ /* 0x000fe20003fc6270 */
[----:B------:R-:W-:Y:S01]  /*4540*/  VIADD R12, R157, 0x78 ;  /* 0x000000789d0c7836 */ /* 0x000fe20000000000 */
[----:B------:R-:W-:Y:S01]  /*4550*/  ISETP.GE.AND P5, PT, R17, R169, PT ;  /* 0x000000a91100720c */ /* 0x000fe20003fa6270 */
[----:B------:R-:W-:Y:S01]  /*4560*/  IMAD R212, R3, 0x2, R2 ;  /* 0x0000000203d47824 */ /* 0x000fe200078e0202 */
[----:B------:R-:W-:Y:S01]  /*4570*/  FSEL R153, R108, -INF , !P1 ;  /* 0xff8000006c997808 */ /* 0x000fe20004800000 */
[----:B------:R-:W1:Y:S01]  /*4580*/  LDC.U8 R3, c[0x0][0x388] ;  /* 0x0000e200ff037b82 */ /* 0x000e620000000000 */
[----:B------:R-:W-:Y:S01]  /*4590*/  I2FP.F32.S32 R17, R17 ;  /* 0x0000001100117245 */ /* 0x000fe20000201400 */
[----:B------:R-:W-:Y:S01]  /*45a0*/  VIADD R2, R157, 0x79 ;  /* 0x000000799d027836 */ /* 0x000fe20000000000 */
[----:B------:R-:W-:-:S02]  /*45b0*/  ISETP.GE.AND P1, PT, R20, R169, PT ;  /* 0x000000a91400720c */ /* 0x000fc40003f26270 */
[----:B------:R-:W-:Y:S01]  /*45c0*/  FSEL R159, R68, -INF , !P0 ;  /* 0xff800000449f7808 */ /* 0x000fe20004000000 */
[----:B------:R-:W-:Y:S01]  /*45d0*/  FFMA.FTZ R104, R17, UR5, R104 ;  /* 0x0000000511687c23 */ /* 0x000fe20008010068 */
[----:B------:R-:W-:Y:S01]  /*45e0*/  FSEL R36, R19, -INF , !P1 ;  /* 0xff80000013247808 */ /* 0x000fe20004800000 */
[C---:B------:R-:W-:Y:S01]  /*45f0*/  FFMA.FTZ R4, R17.reuse, UR5, R4 ;  /* 0x0000000511047c23 */ /* 0x040fe20008010004 */
[C---:B------:R-:W-:Y:S01]  /*4600*/  ISETP.GE.AND P3, PT, R16.reuse, R171, PT ;  /* 0x000000ab1000720c */ /* 0x040fe20003f66270 */
[C---:B------:R-:W-:Y:S01]  /*4610*/  FFMA.FTZ R6, R17.reuse, UR5, R6 ;  /* 0x0000000511067c23 */ /* 0x040fe20008010006 */
[C---:B------:R-:W-:Y:S01]  /*4620*/  ISETP.GE.AND P1, PT, R16.reuse, R170, PT ;  /* 0x000000aa1000720c */ /* 0x040fe20003f26270 */
[----:B------:R-:W-:Y:S01]  /*4630*/  FFMA.FTZ R106, R17, UR5, R106 ;  /* 0x00000005116a7c23 */ /* 0x000fe2000801006a */
[----:B------:R-:W-:Y:S02]  /*4640*/  ISETP.GE.AND P0, PT, R16, R169, PT ;  /* 0x000000a91000720c */ /* 0x000fe40003f06270 */
[----:B------:R-:W-:-:S02]  /*4650*/  FSEL R138, R71, -INF , !P3 ;  /* 0xff800000478a7808 */ /* 0x000fc40005800000 */
[----:B------:R-:W-:Y:S02]  /*4660*/  FSEL R37, R13, -INF , !P1 ;  /* 0xff8000000d257808 */ /* 0x000fe40004800000 */
[----:B------:R-:W-:Y:S02]  /*4670*/  FSEL R98, R15, -INF , !P0 ;  /* 0xff8000000f627808 */ /* 0x000fe40004000000 */
[----:B------:R-:W-:Y:S02]  /*4680*/  FSEL R163, R104, -INF , !P4 ;  /* 0xff80000068a37808 */ /* 0x000fe40006000000 */
[C---:B------:R-:W-:Y:S01]  /*4690*/  ISETP.GE.AND P3, PT, R14.reuse, R172, PT ;  /* 0x000000ac0e00720c */ /* 0x040fe20003f66270 */
[----:B-1----:R-:W-:Y:S01]  /*46a0*/  IMAD R80, R3, 0x10000, R3 ;  /* 0x0001000003507824 */ /* 0x002fe200078e0203 */
[C---:B------:R-:W-:Y:S02]  /*46b0*/  ISETP.GE.AND P1, PT, R14.reuse, R171, PT ;  /* 0x000000ab0e00720c */ /* 0x040fe40003f26270 */
[----:B------:R-:W-:-:S02]  /*46c0*/  ISETP.GE.AND P0, PT, R14, R170, PT ;  /* 0x000000aa0e00720c */ /* 0x000fc40003f06270 */
[----:B------:R-:W-:Y:S02]  /*46d0*/  ISETP.GE.AND P4, PT, R14, R169, PT ;  /* 0x000000a90e00720c */ /* 0x000fe40003f86270 */
[----:B------:R-:W-:Y:S02]  /*46e0*/  I2FP.F32.S32 R14, R14 ;  /* 0x0000000e000e7245 */ /* 0x000fe40000201400 */
[----:B------:R-:W-:Y:S02]  /*46f0*/  I2FP.F32.S32 R13, R12 ;  /* 0x0000000c000d7245 */ /* 0x000fe40000201400 */
[----:B------:R-:W-:Y:S01]  /*4700*/  FSEL R93, R4, -INF , !P6 ;  /* 0xff800000045d7808 */ /* 0x000fe20007000000 */
[C---:B------:R-:W-:Y:S01]  /*4710*/  FFMA.FTZ R104, R14.reuse, UR5, R5 ;  /* 0x000000050e687c23 */ /* 0x040fe20008010005 */
[----:B------:R-:W-:Y:S01]  /*4720*/  I2FP.F32.S32 R5, R157 ;  /* 0x0000009d00057245 */ /* 0x000fe20000201400 */
[C---:B------:R-:W-:Y:S01]  /*4730*/  FFMA.FTZ R105, R14.reuse, UR5, R105 ;  /* 0x000000050e697c23 */ /* 0x040fe20008010069 */
[----:B------:R-:W-:Y:S01]  /*4740*/  FFMA.FTZ R68, R14, UR5, R107 ;  /* 0x000000050e447c23 */ /* 0x000fe2000801006b */
[----:B------:R-:W-:Y:S01]  /*4750*/  FSEL R84, R6, -INF , !P5 ;  /* 0xff80000006547808 */ /* 0x000fe20006800000 */
[----:B------:R-:W-:Y:S01]  /*4760*/  FFMA.FTZ R100, R13, UR5, R100 ;  /* 0x000000050d647c23 */ /* 0x000fe20008010064 */
[----:B------:R-:W-:Y:S01]  /*4770*/  FSEL R104, R104, -INF , !P0 ;  /* 0xff80000068687808 */ /* 0x000fe20004000000 */
[----:B------:R-:W-:Y:S01]  /*4780*/  FFMA.FTZ R16, R5, UR5, R150 ;  /* 0x0000000505107c23 */ /* 0x000fe20008010096 */
[-C--:B------:R-:W-:Y:S01]  /*4790*/  ISETP.GE.AND P0, PT, R157, R171.reuse, PT ;  /* 0x000000ab9d00720c */ /* 0x080fe20003f06270 */
[----:B------:R-:W-:Y:S01]  /*47a0*/  FFMA.FTZ R66, R13, UR5, R66 ;  /* 0x000000050d427c23 */ /* 0x000fe20008010042 */
[----:B------:R-:W-:Y:S01]  /*47b0*/  FSEL R149, R105, -INF , !P3 ;  /* 0xff80000069957808 */ /* 0x000fe20005800000 */
[----:B------:R-:W-:Y:S01]  /*47c0*/  FFMA.FTZ R82, R13, UR5, R102 ;  /* 0x000000050d527c23 */ /* 0x000fe20008010066 */
[----:B------:R-:W-:Y:S01]  /*47d0*/  FSEL R68, R68, -INF , !P1 ;  /* 0xff80000044447808 */ /* 0x000fe20004800000 */
[----:B------:R-:W-:Y:S01]  /*47e0*/  FFMA.FTZ R17, R5, UR5, R148 ;  /* 0x0000000505117c23 */ /* 0x000fe20008010094 */
[----:B------:R-:W-:Y:S01]  /*47f0*/  ISETP.GE.AND P6, PT, R12, R171, PT ;  /* 0x000000ab0c00720c */ /* 0x000fe20003fc6270 */
[----:B------:R-:W-:Y:S01]  /*4800*/  FFMA.FTZ R7, R14, UR5, R7 ;  /* 0x000000050e077c23 */ /* 0x000fe20008010007 */
[C---:B------:R-:W-:Y:S01]  /*4810*/  ISETP.GE.AND P5, PT, R12.reuse, R170, PT ;  /* 0x000000aa0c00720c */ /* 0x040fe20003fa6270 */
[----:B------:R-:W-:Y:S01]  /*4820*/  FFMA.FTZ R64, R13, UR5, R64 ;  /* 0x000000050d407c23 */ /* 0x000fe20008010040 */
[----:B------:R-:W-:Y:S01]  /*4830*/  ISETP.GE.AND P3, PT, R12, R169, PT ;  /* 0x000000a90c00720c */ /* 0x000fe20003f66270 */
[----:B------:R-:W-:Y:S01]  /*4840*/  FFMA.FTZ R8, R5, UR5, R8 ;  /* 0x0000000505087c23 */ /* 0x000fe20008010008 */
[----:B------:R-:W-:Y:S01]  /*4850*/  ISETP.GE.AND P1, PT, R157, R172, PT ;  /* 0x000000ac9d00720c */ /* 0x000fe20003f26270 */
[----:B------:R-:W-:Y:S01]  /*4860*/  FFMA.FTZ R10, R5, UR5, R10 ;  /* 0x00000005050a7c23 */ /* 0x000fe2000801000a */
[----:B------:R-:W-:-:S02]  /*4870*/  FSEL R16, R16, -INF , !P0 ;  /* 0xff80000010107808 */ /* 0x000fc40004000000 */
[----:B------:R-:W-:Y:S02]  /*4880*/  PLOP3.LUT P0, PT, PT, PT, UP0, 0x80, 0x0 ;  /* 0x000000000000781c */ /* 0x000fe40003f0f008 */
[----:B------:R-:W-:Y:S02]  /*4890*/  FSEL R69, R66, -INF , !P6 ;  /* 0xff80000042457808 */ /* 0x000fe40007000000 */
[----:B------:R-:W-:Y:S02]  /*48a0*/  FSEL R105, R100, -INF , !P5 ;  /* 0xff80000064697808 */ /* 0x000fe40006800000 */
[----:B------:R-:W-:Y:S02]  /*48b0*/  FSEL R82, R82, -INF , !P3 ;  /* 0xff80000052527808 */ /* 0x000fe40005800000 */
[----:B------:R-:W-:Y:S02]  /*48c0*/  FSEL R17, R17, -INF , !P1 ;  /* 0xff80000011117808 */ /* 0x000fe40004800000 */
[----:B------:R-:W-:-:S02]  /*48d0*/  ISETP.GE.AND P6, PT, R2, R172, PT ;  /* 0x000000ac0200720c */ /* 0x000fc40003fc6270 */
[C---:B------:R-:W-:Y:S02]  /*48e0*/  ISETP.GE.AND P5, PT, R2.reuse, R171, PT ;  /* 0x000000ab0200720c */ /* 0x040fe40003fa6270 */
[C---:B------:R-:W-:Y:S02]  /*48f0*/  ISETP.GE.AND P3, PT, R2.reuse, R170, PT ;  /* 0x000000aa0200720c */ /* 0x040fe40003f66270 */
[----:B------:R-:W-:Y:S02]  /*4900*/  ISETP.GE.AND P1, PT, R2, R169, PT ;  /* 0x000000a90200720c */ /* 0x000fe40003f26270 */
[----:B------:R-:W-:Y:S02]  /*4910*/  FSEL R126, R106, -INF , !P2 ;  /* 0xff8000006a7e7808 */ /* 0x000fe40005000000 */
[----:B------:R-:W-:Y:S02]  /*4920*/  I2FP.F32.S32 R2, R2 ;  /* 0x0000000200027245 */ /* 0x000fe40000201400 */
[----:B------:R-:W-:-:S02]  /*4930*/  ISETP.GE.AND P2, PT, R12, R172, PT ;  /* 0x000000ac0c00720c */ /* 0x000fc40003f46270 */
[----:B------:R-:W-:Y:S01]  /*4940*/  FSEL R86, R7, -INF , !P4 ;  /* 0xff80000007567808 */ /* 0x000fe20006000000 */
[----:B------:R-:W-:Y:S01]  /*4950*/  FFMA.FTZ R65, R2, UR5, R65 ;  /* 0x0000000502417c23 */ /* 0x000fe20008010041 */
[----:B------:R-:W-:Y:S01]  /*4960*/  FSEL R151, R64, -INF , !P2 ;  /* 0xff80000040977808 */ /* 0x000fe20005000000 */
[C---:B------:R-:W-:Y:S01]  /*4970*/  FFMA.FTZ R67, R2.reuse, UR5, R67 ;  /* 0x0000000502437c23 */ /* 0x040fe20008010043 */
[C---:B------:R-:W-:Y:S01]  /*4980*/  FFMA.FTZ R101, R2.reuse, UR5, R101 ;  /* 0x0000000502657c23 */ /* 0x040fe20008010065 */
[----:B------:R-:W-:Y:S01]  /*4990*/  FFMA.FTZ R83, R2, UR5, R103 ;  /* 0x0000000502537c23 */ /* 0x000fe20008010067 */
[C---:B------:R-:W-:Y:S02]  /*49a0*/  ISETP.GE.AND P4, PT, R157.reuse, R170, PT ;  /* 0x000000aa9d00720c */ /* 0x040fe40003f86270 */
[----:B------:R-:W-:Y:S02]  /*49b0*/  ISETP.GE.AND P2, PT, R157, R169, PT ;  /* 0x000000a99d00720c */ /* 0x000fe40003f46270 */
[----:B------:R-:W-:-:S02]  /*49c0*/  FSEL R15, R8, -INF , !P4 ;  /* 0xff800000080f7808 */ /* 0x000fc40006000000 */
[----:B------:R-:W-:Y:S02]  /*49d0*/  FSEL R14, R10, -INF , !P2 ;  /* 0xff8000000a0e7808 */ /* 0x000fe40005000000 */
[----:B------:R-:W-:Y:S02]  /*49e0*/  FSEL R157, R65, -INF , !P6 ;  /* 0xff800000419d7808 */ /* 0x000fe40007000000 */
        /* <DEDUP_REMOVED lines=61> */
.L_x_390:
[----:B------:R-:W-:Y:S05]  /*4dc0*/  BSYNC B0 ;  /* 0x0000000000007941 */ /* 0x000fea0003800000 */
.L_x_389:
[----:B------:R-:W0:Y:S02]  /*4dd0*/  LDGDEPBAR ;  /* 0x00000000000079af */ /* 0x000e240000000000 */
.L_x_388:
[----:B--2---:R-:W-:Y:S01]  /*4de0*/  FMNMX.FTZ R6, R17, R195, !PT ;  /* 0x000000c311067209 */ /* 0x004fe20007810000 */
[----:B-1----:R-:W-:Y:S01]  /*4df0*/  VIADD R4, R168, 0x4 ;  /* 0x00000004a8047836 */ /* 0x002fe20000000000 */
[----:B------:R-:W-:Y:S01]  /*4e00*/  FMNMX.FTZ R21, R16, R204, !PT ;  /* 0x000000cc10157209 */ /* 0x000fe20007810000 */
[----:B------:R-:W-:Y:S01]  /*4e10*/  USHF.L.U32 UR24, UR35, 0x2, URZ ;  /* 0x0000000223187899 */ /* 0x000fe2000800063f */
[----:B------:R-:W-:Y:S01]  /*4e20*/  FMNMX.FTZ R6, R199, R6, !PT ;  /* 0x00000006c7067209 */ /* 0x000fe20007810000 */
[----:B------:R-:W-:Y:S01]  /*4e30*/  IMAD.WIDE.U32 R100, R168, -0x326172a9, RZ ;  /* 0xcd9e8d57a8647825 */ /* 0x000fe200078e00ff */
[----:B------:R-:W-:Y:S01]  /*4e40*/  FMNMX.FTZ R8, R15, R79, !PT ;  /* 0x0000004f0f087209 */ /* 0x000fe20007810000 */
[----:B------:R-:W-:Y:S01]  /*4e50*/  UIADD3 UR23, UR24, 0x1, URZ ;  /* 0x0000000118177890 */ /* 0x000fe2000fffe03f */
[----:B------:R-:W-:Y:S01]  /*4e60*/  FMNMX.FTZ R6, R207, R6, !PT ;  /* 0x00000006cf067209 */ /* 0x000fe20007810000 */
[----:B------:R-:W-:Y:S01]  /*4e70*/  IMAD.WIDE.U32 R18, R4, -0x326172a9, RZ ;  /* 0xcd9e8d5704127825 */ /* 0x000fe200078e00ff */
[----:B------:R-:W-:Y:S01]  /*4e80*/  FMNMX.FTZ R21, R216, R21, !PT ;  /* 0x00000015d8157209 */ /* 0x000fe20007810000 */
[----:B------:R-:W-:Y:S01]  /*4e90*/  UIADD3 UR6, UR27, -0x4498517b, URZ ;  /* 0xbb67ae851b067890 */ /* 0x000fe2000fffe03f */
[----:B------:R-:W-:Y:S01]  /*4ea0*/  FMNMX.FTZ R6, R61, R6, !PT ;  /* 0x000000063d067209 */ /* 0x000fe20007810000 */
[----:B------:R-:W-:Y:S01]  /*4eb0*/  IMAD.WIDE.U32 R200, R176, -0x2daee0ad, RZ ;  /* 0xd2511f53b0c87825 */ /* 0x000fe200078e00ff */
[----:B------:R-:W-:Y:S01]  /*4ec0*/  FMNMX.FTZ R8, R85, R8, !PT ;  /* 0x0000000855087209 */ /* 0x000fe20007810000 */
[----:B------:R-:W-:Y:S01]  /*4ed0*/  UIADD3 UR19, UR24, 0x2, URZ ;  /* 0x0000000218137890 */ /* 0x000fe2000fffe03f */
[----:B------:R-:W-:Y:S01]  /*4ee0*/  FMNMX.FTZ R6, R209, R6, !PT ;  /* 0x00000006d1067209 */ /* 0x000fe20007810000 */
[----:B------:R-:W-:Y:S01]  /*4ef0*/  IMAD.U32 R13, RZ, RZ, UR23 ;  /* 0x00000017ff0d7e24 */ /* 0x000fe2000f8e00ff */
[----:B------:R-:W-:Y:S01]  /*4f00*/  FMNMX.FTZ R21, R62, R21, !PT ;  /* 0x000000153e157209 */ /* 0x000fe20007810000 */
[----:B------:R-:W-:Y:S01]  /*4f10*/  UIADD3 UR7, UR24, 0x3, URZ ;  /* 0x0000000318077890 */ /* 0x000fe2000fffe03f */
[----:B------:R-:W-:Y:S01]  /*4f20*/  FMNMX.FTZ R6, R57, R6, !PT ;  /* 0x0000000639067209 */ /* 0x000fe20007810000 */
[----:B------:R-:W-:Y:S01]  /*4f30*/  IMAD.U32 R5, RZ, RZ, UR24 ;  /* 0x00000018ff057e24 */ /* 0x000fe2000f8e00ff */
[----:B------:R-:W-:Y:S01]  /*4f40*/  FMNMX.FTZ R8, R63, R8, !PT ;  /* 0x000000083f087209 */ /* 0x000fe20007810000 */
[----:B------:R-:W-:Y:S01]  /*4f50*/  UIADD3 UR32, UR27, 0x76cf5d0a, URZ ;  /* 0x76cf5d0a1b207890 */ /* 0x000fe2000fffe03f */
[----:B------:R-:W-:Y:S01]  /*4f60*/  FMNMX.FTZ R6, R59, R6, !PT ;  /* 0x000000063b067209 */ /* 0x000fe20007810000 */
[----:B------:R-:W-:Y:S01]  /*4f70*/  ULDC UR36, c[0x0][0x2ec] ;  /* 0x0000bb0000247ab9 */ /* 0x000fe20000000800 */
[----:B------:R-:W-:Y:S01]  /*4f80*/  FMNMX.FTZ R21, R208, R21, !PT ;  /* 0x00000015d0157209 */ /* 0x000fe20007810000 */
[----:B------:R-:W-:Y:S01]  /*4f90*/  UIADD3 UR28, UR27, 0x32370b8f, URZ ;  /* 0x32370b8f1b1c7890 */ /* 0x000fe2000fffe03f */
[----:B------:R-:W-:Y:S01]  /*4fa0*/  FMNMX.FTZ R6, R87, R6, !PT ;  /* 0x0000000657067209 */ /* 0x000fe20007810000 */
[----:B------:R-:W-:Y:S01]  /*4fb0*/  UIADD3 UR31, UR26, -0x255992d5, URZ ;  /* 0xdaa66d2b1a1f7890 */ /* 0x000fe2000fffe03f */
[----:B------:R-:W-:Y:S01]  /*4fc0*/  FMNMX.FTZ R8, R193, R8, !PT ;  /* 0x00000008c1087209 */ /* 0x000fe20007810000 */
[----:B------:R-:W-:Y:S01]  /*4fd0*/  UIADD3 UR24, UR27, -0x126145ec, URZ ;  /* 0xed9eba141b187890 */ /* 0x000fe2000fffe03f */
[----:B------:R-:W-:Y:S01]  /*4fe0*/  FMNMX.FTZ R6, R91, R6, !PT ;  /* 0x000000065b067209 */ /* 0x000fe20007810000 */
[----:B------:R-:W-:Y:S01]  /*4ff0*/  UIADD3 UR25, UR26, 0x78dde6e4, URZ ;  /* 0x78dde6e41a197890 */ /* 0x000fe2000fffe03f */
[----:B------:R-:W-:Y:S01]  /*5000*/  FMNMX.FTZ R21, R56, R21, !PT ;  /* 0x0000001538157209 */ /* 0x000fe20007810000 */
[----:B------:R-:W-:Y:S01]  /*5010*/  UIADD3 UR23, UR26, 0x1715609d, URZ ;  /* 0x1715609d1a177890 */ /* 0x000fe2000fffe03f */
        /* <DEDUP_REMOVED lines=18> */
[----:B------:R-:W-:Y:S01]  /*5140*/  FMNMX.FTZ R6, R136, R7, !PT ;  /* 0x0000000788067209 */ /* 0x000fe20007810000 */
[----:B------:R-:W-:Y:S01]  /*5150*/  IMAD.U32 R7, RZ, RZ, UR19 ;  /* 0x00000013ff077e24 */ /* 0x000fe2000f8e00ff */
[----:B------:R-:W-:Y:S01]  /*5160*/  FMNMX.FTZ R8, R191, R8, !PT ;  /* 0x00000008bf087209 */ /* 0x000fe20007810000 */
[----:B------:R-:W-:Y:S01]  /*5170*/  UIADD3 UR19, UR27, -0x56f99767, URZ ;  /* 0xa90668991b137890 */ /* 0x000fe2000fffe03f */
[----:B------:R-:W-:-:S02]  /*5180*/  FMNMX.FTZ R21, R158, R21, !PT ;  /* 0x000000159e157209 */ /* 0x000fc40007810000 */
[----:B------:R-:W-:Y:S02]  /*5190*/  FMNMX.FTZ R6, R161, R6, !PT ;  /* 0x00000006a1067209 */ /* 0x000fe40007810000 */
[----:B------:R-:W-:Y:S02]  /*51a0*/  FMNMX.FTZ R8, R95, R8, !PT ;  /* 0x000000085f087209 */ /* 0x000fe40007810000 */
[----:B------:R-:W-:Y:S02]  /*51b0*/  FMNMX.FTZ R21, R156, R21, !PT ;  /* 0x000000159c157209 */ /* 0x000fe40007810000 */
[----:B------:R-:W-:Y:S02]  /*51c0*/  FMNMX.FTZ R6, R123, R6, !PT ;  /* 0x000000067b067209 */ /* 0x000fe40007810000 */
[----:B------:R-:W-:Y:S02]  /*51d0*/  FMNMX.FTZ R8, R173, R8, !PT ;  /* 0x00000008ad087209 */ /* 0x000fe40007810000 */
[----:B------:R-:W-:-:S02]  /*51e0*/  LOP3.LUT R2, R177, UR26, RZ, 0x3c, !PT ;  /* 0x0000001ab1027c12 */ /* 0x000fc4000f8e3cff */
[----:B------:R-:W-:Y:S02]  /*51f0*/  FMNMX.FTZ R21, R174, R21, !PT ;  /* 0x00000015ae157209 */ /* 0x000fe40007810000 */
[----:B------:R-:W-:Y:S02]  /*5200*/  FMNMX.FTZ R6, R131, R6, !PT ;  /* 0x0000000683067209 */ /* 0x000fe40007810000 */
[----:B------:R-:W-:Y:S02]  /*5210*/  FMNMX.FTZ R8, R175, R8, !PT ;  /* 0x00000008af087209 */ /* 0x000fe40007810000 */
[-C--:B------:R-:W-:Y:S02]  /*5220*/  LOP3.LUT R218, R101, R2.reuse, RZ, 0x3c, !PT ;  /* 0x0000000265da7212 */ /* 0x080fe400078e3cff */
[----:B------:R-:W-:Y:S02]  /*5230*/  FMNMX.FTZ R21, R182, R21, !PT ;  /* 0x00000015b6157209 */ /* 0x000fe40007810000 */
[----:B------:R-:W-:Y:S01]  /*5240*/  LOP3.LUT R202, R19, R2, RZ, 0x3c, !PT ;  /* 0x0000000213ca7212 */ /* 0x000fe200078e3cff */
[----:B------:R-:W-:Y:S01]  /*5250*/  IMAD.WIDE.U32 R218, R218, -0x2daee0ad, RZ ;  /* 0xd2511f53dada7825 */ /* 0x000fe200078e00ff */
[----:B------:R-:W-:-:S02]  /*5260*/  FMNMX.FTZ R6, R133, R6, !PT ;  /* 0x0000000685067209 */ /* 0x000fc40007810000 */
[----:B------:R-:W-:Y:S01]  /*5270*/  FMNMX.FTZ R8, R167, R8, !PT ;  /* 0x00000008a7087209 */ /* 0x000fe20007810000 */
[----:B------:R-:W-:Y:S01]  /*5280*/  IMAD.WIDE.U32 R202, R202, -0x2daee0ad, RZ ;  /* 0xd2511f53caca7825 */ /* 0x000fe200078e00ff */
[----:B------:R-:W-:Y:S02]  /*5290*/  FMNMX.FTZ R21, R134, R21, !PT ;  /* 0x0000001586157209 */ /* 0x000fe40007810000 */
[----:B------:R-:W-:Y:S02]  /*52a0*/  FMNMX.FTZ R6, R147, R6, !PT ;  /* 0x0000000693067209 */ /* 0x000fe40007810000 */
[----:B------:R-:W-:Y:S02]  /*52b0*/  FMNMX.FTZ R19, R14, R224, !PT ;  /* 0x000000e00e137209 */ /* 0x000fe40007810000 */
[----:B------:R-:W-:Y:S02]  /*52c0*/  FMNMX.FTZ R8, R135, R8, !PT ;  /* 0x0000000887087209 */ /* 0x000fe40007810000 */
[----:B------:R-:W-:-:S02]  /*52d0*/  LOP3.LUT R12, R201, UR27, R13, 0x96, !PT ;  /* 0x0000001bc90c7c12 */ /* 0x000fc4000f8e960d */
[----:B------:R-:W-:Y:S02]  /*52e0*/  FMNMX.FTZ R21, R124, R21, !PT ;  /* 0x000000157c157209 */ /* 0x000fe40007810000 */
[----:B------:R-:W-:Y:S01]  /*52f0*/  FMNMX.FTZ R6, R141, R6, !PT ;  /* 0x000000068d067209 */ /* 0x000fe20007810000 */
[----:B------:R-:W-:Y:S01]  /*5300*/  IMAD.WIDE.U32 R12, R12, -0x326172a9, RZ ;  /* 0xcd9e8d570c0c7825 */ /* 0x000fe200078e00ff */
[--C-:B------:R-:W-:Y:S02]  /*5310*/  LOP3.LUT R114, R219, UR6, R200.reuse, 0x96, !PT ;  /* 0x00000006db727c12 */ /* 0x100fe4000f8e96c8 */
[----:B------:R-:W-:Y:S01]  /*5320*/  LOP3.LUT R200, R203, UR6, R200, 0x96, !PT ;  /* 0x00000006cbc87c12 */ /* 0x000fe2000f8e96c8 */
[----:B------:R-:W-:Y:S01]  /*5330*/  UIADD3 UR6, UR26, -0x61c88647, URZ ;  /* 0x9e3779b91a067890 */ /* 0x000fe2000fffe03f */
        /* <DEDUP_REMOVED lines=9> */
[C---:B------:R-:W-:Y:S02]  /*53d0*/  LOP3.LUT R10, R13.reuse, UR6, R100, 0x96, !PT ;  /* 0x000000060d0a7c12 */ /* 0x040fe4000f8e9664 */
[----:B------:R-:W-:Y:S02]  /*53e0*/  LOP3.LUT R32, R13, UR6, R18, 0x96, !PT ;  /* 0x000000060d207c12 */ /* 0x000fe4000f8e9612 */
[----:B------:R-:W-:Y:S02]  /*53f0*/  FMNMX.FTZ R8, R145, R8, !PT ;  /* 0x0000000891087209 */ /* 0x000fe40007810000 */
[----:B------:R-:W-:Y:S01]  /*5400*/  FMNMX.FTZ R13, R58, R19, !PT ;  /* 0x000000133a0d7209 */ /* 0x000fe20007810000 */
[----:B------:R-:W-:Y:S01]  /*5410*/  IMAD.WIDE.U32 R32, R32, -0x2daee0ad, RZ ;  /* 0xd2511f5320207825 */ /* 0x000fe200078e00ff */
        /* <DEDUP_REMOVED lines=22> */
[----:B------:R-:W-:Y:S01]  /*5580*/  IMAD.U32 R5, RZ, RZ, UR7 ;  /* 0x00000007ff057e24 */ /* 0x000fe2000f8e00ff */
        /* <DEDUP_REMOVED lines=8> */
[C---:B------:R-:W-:Y:S02]  /*5610*/  LOP3.LUT R24, R201.reuse, UR27, R7, 0x96, !PT ;  /* 0x0000001bc9187c12 */ /* 0x040fe4000f8e9607 */
[----:B------:R-:W-:Y:S01]  /*5620*/  LOP3.LUT R108, R201, UR27, R5, 0x96, !PT ;  /* 0x0000001bc96c7c12 */ /* 0x000fe2000f8e9605 */
[----:B------:R-:W1:Y:S01]  /*5630*/  SHFL.BFLY PT, R7, R6, 0x2, 0x1f ;  /* 0x0c401f0006077f89 */ /* 0x000e6200000e0000 */
[----:B------:R-:W-:Y:S01]  /*5640*/  FMNMX.FTZ R21, R138, R21, !PT ;  /* 0x000000158a157209 */ /* 0x000fe20007810000 */
[----:B------:R-:W-:Y:S01]  /*5650*/  IMAD.WIDE.U32 R24, R24, -0x326172a9, RZ ;  /* 0xcd9e8d5718187825 */ /* 0x000fe200078e00ff */
[----:B------:R-:W-:-:S02]  /*5660*/  FMNMX.FTZ R8, R37, R8, !PT ;  /* 0x0000000825087209 */ /* 0x000fc40007810000 */
[----:B------:R-:W-:Y:S01]  /*5670*/  FMNMX.FTZ R13, R184, R13, !PT ;  /* 0x0000000db80d7209 */ /* 0x000fe20007810000 */
[----:B------:R-:W-:Y:S01]  /*5680*/  IMAD.WIDE.U32 R108, R108, -0x326172a9, RZ ;  /* 0xcd9e8d576c6c7825 */ /* 0x000fe200078e00ff */
[----:B------:R-:W-:Y:S02]  /*5690*/  FMNMX.FTZ R21, R126, R21, !PT ;  /* 0x000000157e157209 */ /* 0x000fe40007810000 */
[----:B------:R-:W-:Y:S01]  /*56a0*/  FMNMX.FTZ R19, R93, R8, !PT ;  /* 0x000000085d137209 */ /* 0x000fe20007810000 */
[----:B------:R-:W-:Y:S01]  /*56b0*/  IMAD.WIDE.U32 R200, R200, -0x326172a9, RZ ;  /* 0xcd9e8d57c8c87825 */ /* 0x000fe200078e00ff */
[----:B------:R-:W-:Y:S02]  /*56c0*/  FMNMX.FTZ R13, R186, R13, !PT ;  /* 0x0000000dba0d7209 */ /* 0x000fe40007810000 */
[----:B------:R-:W-:Y:S02]  /*56d0*/  FMNMX.FTZ R8, R68, R21, !PT ;  /* 0x0000001544087209 */ /* 0x000fe40007810000 */
[----:B------:R-:W-:-:S02]  /*56e0*/  LOP3.LUT R20, R23, UR6, R18, 0x96, !PT ;  /* 0x0000000617147c12 */ /* 0x000fc4000f8e9612 */
[--C-:B------:R-:W-:Y:S02]  /*56f0*/  LOP3.LUT R185, R25, UR6, R18.reuse, 0x96, !PT ;  /* 0x0000000619b97c12 */ /* 0x100fe4000f8e9612 */
[----:B------:R-:W-:Y:S01]  /*5700*/  LOP3.LUT R177, R109, UR6, R18, 0x96, !PT ;  /* 0x000000066db17c12 */ /* 0x000fe2000f8e9612 */
[----:B------:R-:W-:Y:S01]  /*5710*/  IMAD.WIDE.U32 R20, R20, -0x2daee0ad, RZ ;  /* 0xd2511f5314147825 */ /* 0x000fe200078e00ff */
[----:B------:R-:W-:Y:S02]  /*5720*/  FMNMX.FTZ R18, R104, R19, !PT ;  /* 0x0000001368127209 */ /* 0x000fe40007810000 */
[----:B------:R-:W-:Y:S02]  /*5730*/  FMNMX.FTZ R13, R122, R13, !PT ;  /* 0x0000000d7a0d7209 */ /* 0x000fe40007810000 */
[----:B------:R-:W-:Y:S02]  /*5740*/  FMNMX.FTZ R19, R69, R8, !PT ;  /* 0x0000000845137209 */ /* 0x000fe40007810000 */
[----:B------:R-:W-:-:S02]  /*5750*/  FMNMX.FTZ R13, R194, R13, !PT ;  /* 0x0000000dc20d7209 */ /* 0x000fc40007810000 */
[----:B------:R-:W-:Y:S02]  /*5760*/  FMNMX.FTZ R19, R78, R19, !PT ;  /* 0x000000134e137209 */ /* 0x000fe40007810000 */
[----:B------:R-:W-:Y:S02]  /*5770*/  FMNMX.FTZ R13, R162, R13, !PT ;  /* 0x0000000da20d7209 */ /* 0x000fe40007810000 */
[----:B-1----:R-:W-:Y:S01]  /*5780*/  FMNMX.FTZ R7, R6, R7, !PT ;  /* 0x0000000706077209 */ /* 0x002fe20007810000 */
[----:B------:R-:W1:Y:S01]  /*5790*/  SHFL.BFLY PT, R8, R19, 0x2, 0x1f ;  /* 0x0c401f0013087f89 */ /* 0x000e6200000e0000 */
[----:B------:R-:W-:Y:S02]  /*57a0*/  FMNMX.FTZ R13, R146, R13, !PT ;  /* 0x0000000d920d7209 */ /* 0x000fe40007810000 */
[----:B------:R-:W-:Y:S01]  /*57b0*/  LOP3.LUT R5, R23, UR6, R100, 0x96, !PT ;  /* 0x0000000617057c12 */ /* 0x000fe2000f8e9664 */
[----:B------:R-:W2:Y:S01]  /*57c0*/  SHFL.BFLY PT, R132, R7, 0x1, 0x1f ;  /* 0x0c201f0007847f89 */ /* 0x000ea200000e0000 */
[----:B------:R-:W-:-:S02]  /*57d0*/  FMNMX.FTZ R13, R164, R13, !PT ;  /* 0x0000000da40d7209 */ /* 0x000fc40007810000 */
[----:B------:R-:W-:Y:S01]  /*57e0*/  LOP3.LUT R102, R25, UR6, R100, 0x96, !PT ;  /* 0x0000000619667c12 */ /* 0x000fe2000f8e9664 */
[----:B------:R-:W-:Y:S01]  /*57f0*/  IMAD.WIDE.U32 R28, R5, -0x2daee0ad, RZ ;  /* 0xd2511f53051c7825 */ /* 0x000fe200078e00ff */
[----:B------:R-:W-:Y:S02]  /*5800*/  FMNMX.FTZ R13, R160, R13, !PT ;  /* 0x0000000da00d7209 */ /* 0x000fe40007810000 */
[----:B------:R-:W-:Y:S02]  /*5810*/  LOP3.LUT R5, R21, UR32, R202, 0x96, !PT ;  /* 0x0000002015057c12 */ /* 0x000fe4000f8e96ca */
[----:B------:R-:W-:Y:S02]  /*5820*/  FMNMX.FTZ R13, R120, R13, !PT ;  /* 0x0000000d780d7209 */ /* 0x000fe40007810000 */
[----:B------:R-:W-:Y:S01]  /*5830*/  LOP3.LUT R100, R109, UR6, R100, 0x96, !PT ;  /* 0x000000066d647c12 */ /* 0x000fe2000f8e9664 */
[----:B------:R-:W-:Y:S01]  /*5840*/  UIADD3 UR6, UR26, 0x3c6ef372, URZ ;  /* 0x3c6ef3721a067890 */ /* 0x000fe2000fffe03f */
[----:B------:R-:W-:-:S02]  /*5850*/  FMNMX.FTZ R21, R118, R13, !PT ;  /* 0x0000000d76157209 */ /* 0x000fc40007810000 */
[----:B------:R-:W-:Y:S02]  /*5860*/  FMNMX.FTZ R18, R105, R18, !PT ;  /* 0x0000001269127209 */ /* 0x000fe40007810000 */
[----:B------:R-:W-:Y:S02]  /*5870*/  FMNMX.FTZ R21, R40, R21, !PT ;  /* 0x0000001528157209 */ /* 0x000fe40007810000 */
[----:B------:R-:W-:Y:S02]  /*5880*/  LOP3.LUT R6, R115, UR6, R12, 0x96, !PT ;  /* 0x0000000673067c12 */ /* 0x000fe4000f8e960c */
[----:B-1----:R-:W-:Y:S02]  /*5890*/  FMNMX.FTZ R8, R19, R8, !PT ;  /* 0x0000000813087209 */ /* 0x002fe40007810000 */
[----:B------:R-:W-:Y:S02]  /*58a0*/  FMNMX.FTZ R21, R116, R21, !PT ;  /* 0x0000001574157209 */ /* 0x000fe40007810000 */
[----:B--2---:R-:W-:Y:S01]  /*58b0*/  FMNMX.FTZ R132, R7, R132, !PT ;  /* 0x0000008407847209 */ /* 0x004fe20007810000 */
[----:B------:R-:W1:Y:S01]  /*58c0*/  SHFL.BFLY PT, R13, R8, 0x1, 0x1f ;  /* 0x0c201f00080d7f89 */ /* 0x000e6200000e0000 */
[----:B------:R-:W-:-:S02]  /*58d0*/  FMNMX.FTZ R21, R96, R21, !PT ;  /* 0x0000001560157209 */ /* 0x000fc40007810000 */
[----:B------:R-:W-:Y:S01]  /*58e0*/  LOP3.LUT R12, R201, UR6, R12, 0x96, !PT ;  /* 0x00000006c90c7c12 */ /* 0x000fe2000f8e960c */
[----:B------:R-:W-:Y:S01]  /*58f0*/  FMUL.FTZ R190, R132, UR36 ;  /* 0x0000002484be7c20 */ /* 0x000fe20008410000 */
[----:B------:R-:W-:Y:S02]  /*5900*/  FMNMX.FTZ R21, R36, R21, !PT ;  /* 0x0000001524157209 */ /* 0x000fe40007810000 */
[----:B------:R-:W-:Y:S01]  /*5910*/  FSETP.NEU.FTZ.AND P1, PT, R132, -INF , PT ;  /* 0xff8000008400780b */ /* 0x000fe20003f3d000 */
[----:B------:R-:W-:Y:S01]  /*5920*/  IMAD.WIDE.U32 R236, R12, -0x2daee0ad, RZ ;  /* 0xd2511f530cec7825 */ /* 0x000fe200078e00ff */
[----:B------:R-:W-:Y:S02]  /*5930*/  FMNMX.FTZ R21, R38, R21, !PT ;  /* 0x0000001526157209 */ /* 0x000fe40007810000 */
[----:B------:R-:W-:Y:S01]  /*5940*/  FMNMX.FTZ R18, R107, R18, !PT ;  /* 0x000000126b127209 */ /* 0x000fe20007810000 */
[----:B------:R-:W-:Y:S01]  /*5950*/  IMAD.MOV.U32 R217, RZ, RZ, R237 ;  /* 0x000000ffffd97224 */ /* 0x000fe200078e00ed */
[----:B------:R-:W-:-:S02]  /*5960*/  FMNMX.FTZ R21, R98, R21, !PT ;  /* 0x0000001562157209 */ /* 0x000fc40007810000 */
[----:B------:R-:W-:Y:S01]  /*5970*/  FSEL R190, R190, RZ, P1 ;  /* 0x000000ffbebe7208 */ /* 0x000fe20000800000 */
[----:B------:R-:W2:Y:S01]  /*5980*/  SHFL.BFLY PT, R7, R18, 0x2, 0x1f ;  /* 0x0c401f0012077f89 */ /* 0x000ea200000e0000 */
[----:B------:R-:W-:Y:S02]  /*5990*/  FMNMX.FTZ R21, R84, R21, !PT ;  /* 0x0000001554157209 */ /* 0x000fe40007810000 */
[----:B------:R-:W-:Y:S01]  /*59a0*/  LOP3.LUT R19, R237, UR28, R32, 0x96, !PT ;  /* 0x0000001ced137c12 */ /* 0x000fe2000f8e9620 */
[--C-:B------:R-:W-:Y:S01]  /*59b0*/  FFMA.FTZ R77, R17, UR36, -R190.reuse ;  /* 0x00000024114d7c23 */ /* 0x100fe200080108be */
[----:B------:R-:W-:Y:S01]  /*59c0*/  FMNMX.FTZ R21, R86, R21, !PT ;  /* 0x0000001556157209 */ /* 0x000fe20007810000 */
[----:B------:R-:W-:Y:S01]  /*59d0*/  FFMA.FTZ R46, R59, UR36, -R190 ;  /* 0x000000243b2e7c23 */ /* 0x000fe200080108be */
[----:B------:R-:W-:Y:S01]  /*59e0*/  LOP3.LUT R17, R33, UR32, R202, 0x96, !PT ;  /* 0x0000002021117c12 */ /* 0x000fe2000f8e96ca */
[----:B------:R-:W-:Y:S01]  /*59f0*/  IMAD.WIDE.U32 R32, R5, -0x326172a9, RZ ;  /* 0xcd9e8d5705207825 */ /* 0x000fe200078e00ff */
[----:B-1----:R-:W-:-:S03]  /*5a00*/  FMNMX.FTZ R5, R8, R13, !PT ;  /* 0x0000000d08057209 */ /* 0x002fc60007810000 */
[----:B------:R-:W-:Y:S01]  /*5a10*/  FFMA.FTZ R75, R199, UR36, -R190 ;  /* 0x00000024c74b7c23 */ /* 0x000fe200080108be */
[----:B------:R-:W-:Y:S01]  /*5a20*/  FMNMX.FTZ R8, R82, R21, !PT ;  /* 0x0000001552087209 */ /* 0x000fe20007810000 */
[----:B------:R-:W-:Y:S01]  /*5a30*/  IMAD.WIDE.U32 R34, R19, -0x326172a9, RZ ;  /* 0xcd9e8d5713227825 */ /* 0x000fe200078e00ff */
[----:B------:R-:W-:-:S03]  /*5a40*/  LOP3.LUT R103, R115, UR6, R24, 0x96, !PT ;  /* 0x0000000673677c12 */ /* 0x000fc6000f8e9618 */
[----:B------:R-:W-:Y:S01]  /*5a50*/  FMUL.FTZ R81, R5, UR36 ;  /* 0x0000002405517c20 */ /* 0x000fe20008410000 */
[----:B------:R-:W-:Y:S01]  /*5a60*/  FMNMX.FTZ R8, R83, R8, !PT ;  /* 0x0000000853087209 */ /* 0x000fe20007810000 */
[----:B------:R-:W-:Y:S01]  /*5a70*/  IMAD.MOV.U32 R225, RZ, RZ, R35 ;  /* 0x000000ffffe17224 */ /* 0x000fe200078e0023 */
[----:B------:R-:W-:Y:S01]  /*5a80*/  LOP3.LUT R183, R201, UR6, R24, 0x96, !PT ;  /* 0x00000006c9b77c12 */ /* 0x000fe2000f8e9618 */
[----:B------:R-:W-:Y:S01]  /*5a90*/  FFMA.FTZ R66, R207, UR36, -R190 ;  /* 0x00000024cf427c23 */ /* 0x000fe200080108be */
[----:B------:R-:W-:Y:S01]  /*5aa0*/  LOP3.LUT R24, R29, UR32, R218, 0x96, !PT ;  /* 0x000000201d187c12 */ /* 0x000fe2000f8e96da */
[----:B------:R-:W1:Y:S01]  /*5ab0*/  SHFL.BFLY PT, R13, R8, 0x2, 0x1f ;  /* 0x0c401f00080d7f89 */ /* 0x000e6200000e0000 */
[----:B------:R-:W-:Y:S01]  /*5ac0*/  LOP3.LUT R26, R115, UR6, R22, 0x96, !PT ;  /* 0x00000006731a7c12 */ /* 0x000fe2000f8e9616 */
[----:B------:R-:W-:Y:S01]  /*5ad0*/  FFMA.FTZ R53, R57, UR36, -R190 ;  /* 0x0000002439357c23 */ /* 0x000fe200080108be */
[----:B------:R-:W-:Y:S01]  /*5ae0*/  LOP3.LUT R22, R201, UR6, R22, 0x96, !PT ;  /* 0x00000006c9167c12 */ /* 0x000fe2000f8e9616 */
[----:B------:R-:W-:Y:S01]  /*5af0*/  IMAD.WIDE.U32 R24, R24, -0x326172a9, RZ ;  /* 0xcd9e8d5718187825 */ /* 0x000fe200078e00ff */
[----:B--2---:R-:W-:-:S03]  /*5b00*/  FMNMX.FTZ R7, R18, R7, !PT ;  /* 0x0000000712077209 */ /* 0x004fc60007810000 */
[----:B------:R-:W-:Y:S01]  /*5b10*/  FFMA.FTZ R76, R195, UR36, -R190 ;  /* 0x00000024c34c7c23 */ /* 0x000fe200080108be */
[----:B------:R-:W-:Y:S01]  /*5b20*/  FSETP.NEU.FTZ.AND P1, PT, R5, -INF , PT ;  /* 0xff8000000500780b */ /* 0x000fe20003f3d000 */
[----:B------:R-:W-:Y:S01]  /*5b30*/  IMAD.WIDE.U32 R26, R26, -0x2daee0ad, RZ ;  /* 0xd2511f531a1a7825 */ /* 0x000fe200078e00ff */
[----:B------:R-:W-:Y:S01]  /*5b40*/  LOP3.LUT R30, R25, UR31, R114, 0x96, !PT ;  /* 0x0000001f191e7c12 */ /* 0x000fe2000f8e9672 */
[----:B------:R-:W2:Y:S01]  /*5b50*/  SHFL.BFLY PT, R18, R7, 0x1, 0x1f ;  /* 0x0c201f0007127f89 */ /* 0x000ea200000e0000 */
[----:B------:R-:W-:Y:S01]  /*5b60*/  FSEL R81, R81, RZ, P1 ;  /* 0x000000ff51517208 */ /* 0x000fe20000800000 */
[----:B------:R-:W-:Y:S01]  /*5b70*/  IMAD.WIDE.U32 R22, R22, -0x2daee0ad, RZ ;  /* 0xd2511f5316167825 */ /* 0x000fe200078e00ff */
[----:B------:R-:W-:Y:S01]  /*5b80*/  LOP3.LUT R28, R27, UR28, R28, 0x96, !PT ;  /* 0x0000001c1b1c7c12 */ /* 0x000fe2000f8e961c */
[----:B------:R-:W-:Y:S01]  /*5b90*/  MUFU.EX2 R75, R75 ;  /* 0x0000004b004b7308 */ /* 0x000fe20000000800 */
[----:B------:R-:W-:Y:S01]  /*5ba0*/  LEA R252, R252, UR4, 0x1 ;  /* 0x00000004fcfc7c11 */ /* 0x000fe2000f8e08ff */
[----:B------:R-:W-:Y:S01]  /*5bb0*/  IMAD.WIDE.U32 R30, R30, -0x2daee0ad, RZ ;  /* 0xd2511f531e1e7825 */ /* 0x000fe200078e00ff */
[----:B------:R-:W-:-:S03]  /*5bc0*/  LOP3.LUT R20, R23, UR28, R20, 0x96, !PT ;  /* 0x0000001c17147c12 */ /* 0x000fc6000f8e9614 */
[--C-:B------:R-:W-:Y:S01]  /*5bd0*/  FFMA.FTZ R74, R16, UR36, -R81.reuse ;  /* 0x00000024104a7c23 */ /* 0x100fe20008010851 */
[----:B------:R-:W-:Y:S01]  /*5be0*/  FFMA.FTZ R67, R216, UR36, -R81 ;  /* 0x00000024d8437c23 */ /* 0x000fe20008010851 */
[----:B------:R-:W-:Y:S01]  /*5bf0*/  IMAD.WIDE.U32 R28, R28, -0x326172a9, RZ ;  /* 0xcd9e8d571c1c7825 */ /* 0x000fe200078e00ff */
[----:B------:R-:W-:Y:S01]  /*5c00*/  LOP3.LUT R12, R31, UR24, R26, 0x96, !PT ;  /* 0x000000181f0c7c12 */ /* 0x000fe2000f8e961a */
[----:B------:R-:W-:Y:S01]  /*5c10*/  LDSM.16.MT88.4 R244, [R252+0x4000] ;  /* 0x00400000fcf4783b */ /* 0x000fe20000004200 */
[----:B------:R-:W-:Y:S01]  /*5c20*/  LOP3.LUT R26, R33, UR31, R200, 0x96, !PT ;  /* 0x0000001f211a7c12 */ /* 0x000fe2000f8e96c8 */
[----:B------:R-:W-:Y:S01]  /*5c30*/  IMAD.WIDE.U32 R20, R20, -0x326172a9, RZ ;  /* 0xcd9e8d5714147825 */ /* 0x000fe200078e00ff */
[----:B-1----:R-:W-:Y:S01]  /*5c40*/  FMNMX.FTZ R13, R8, R13, !PT ;  /* 0x0000000d080d7209 */ /* 0x002fe20007810000 */
[----:B------:R-:W-:Y:S01]  /*5c50*/  MUFU.EX2 R66, R66 ;  /* 0x0000004200427308 */ /* 0x000fe20000000800 */
[----:B------:R-:W-:Y:S01]  /*5c60*/  LOP3.LUT R24, R29, UR25, R24, 0x96, !PT ;  /* 0x000000191d187c12 */ /* 0x000fe2000f8e9618 */
[----:B------:R-:W-:-:S04]  /*5c70*/  IMAD.WIDE.U32 R26, R26, -0x2daee0ad, RZ ;  /* 0xd2511f531a1a7825 */ /* 0x000fc800078e00ff */
[--C-:B------:R-:W-:Y:S01]  /*5c80*/  FFMA.FTZ R62, R62, UR36, -R81.reuse ;  /* 0x000000243e3e7c23 */ /* 0x100fe20008010851 */
[----:B------:R-:W1:Y:S01]  /*5c90*/  SHFL.BFLY PT, R8, R13, 0x1, 0x1f ;  /* 0x0c201f000d087f89 */ /* 0x000e6200000e0000 */
[----:B------:R-:W-:Y:S01]  /*5ca0*/  FFMA.FTZ R50, R206, UR36, -R81 ;  /* 0x00000024ce327c23 */ /* 0x000fe20008010851 */
[----:B------:R-:W-:Y:S01]  /*5cb0*/  IMAD.WIDE.U32 R24, R24, -0x2daee0ad, RZ ;  /* 0xd2511f5318187825 */ /* 0x000fe200078e00ff */
[----:B------:R-:W-:Y:S01]  /*5cc0*/  LOP3.LUT R22, R27, UR24, R22, 0x96, !PT ;  /* 0x000000181b167c12 */ /* 0x000fe2000f8e9616 */
[----:B------:R-:W-:Y:S01]  /*5cd0*/  MUFU.EX2 R77, R77 ;  /* 0x0000004d004d7308 */ /* 0x000fe20000000800 */
[----:B--2---:R-:W-:Y:S01]  /*5ce0*/  FMNMX.FTZ R7, R7, R18, !PT ;  /* 0x0000001207077209 */ /* 0x004fe20007810000 */
[----:B------:R-:W-:Y:S01]  /*5cf0*/  IMAD.WIDE.U32 R16, R17, -0x326172a9, RZ ;  /* 0xcd9e8d5711107825 */ /* 0x000fe200078e00ff */
[----:B------:R-:W-:-:S03]  /*5d00*/  LOP3.LUT R18, R21, UR25, R32, 0x96, !PT ;  /* 0x0000001915127c12 */ /* 0x000fc6000f8e9620 */
[----:B------:R-:W-:Y:S01]  /*5d10*/  FFMA.FTZ R61, R61, UR36, -R190 ;  /* 0x000000243d3d7c23 */ /* 0x000fe200080108be */
[C---:B------:R-:W-:Y:S01]  /*5d20*/  FSETP.NEU.FTZ.AND P1, PT, R7.reuse, -INF , PT ;  /* 0xff8000000700780b */ /* 0x040fe20003f3d000 */
[----:B------:R-:W-:Y:S01]  /*5d30*/  FMUL.FTZ R110, R7, UR36 ;  /* 0x00000024076e7c20 */ /* 0x000fe20008410000 */
[----:B------:R-:W-:Y:S01]  /*5d40*/  IMAD.WIDE.U32 R32, R12, -0x326172a9, RZ ;  /* 0xcd9e8d570c207825 */ /* 0x000fe200078e00ff */
[----:B------:R-:W-:Y:S01]  /*5d50*/  LOP3.LUT R12, R25, UR19, R30, 0x96, !PT ;  /* 0x00000013190c7c12 */ /* 0x000fe2000f8e961e */
[----:B------:R-:W-:Y:S01]  /*5d60*/  MUFU.EX2 R76, R76 ;  /* 0x0000004c004c7308 */ /* 0x000fe20000000800 */
[----:B------:R-:W-:Y:S01]  /*5d70*/  LOP3.LUT R47, R35, UR25, R16, 0x96, !PT ;  /* 0x00000019232f7c12 */ /* 0x000fe2000f8e9610 */
[----:B------:R-:W-:Y:S01]  /*5d80*/  IMAD.WIDE.U32 R18, R18, -0x2daee0ad, RZ ;  /* 0xd2511f5312127825 */ /* 0x000fe200078e00ff */
[----:B------:R-:W-:-:S03]  /*5d90*/  FSEL R110, R110, RZ, P1 ;  /* 0x000000ff6e6e7208 */ /* 0x000fc60000800000 */
[----:B------:R-:W-:Y:S01]  /*5da0*/  FFMA.FTZ R54, R209, UR36, -R190 ;  /* 0x00000024d1367c23 */ /* 0x000fe200080108be */
[----:B------:R-:W-:Y:S01]  /*5db0*/  LOP3.LUT R16, R33, UR23, R28, 0x96, !PT ;  /* 0x0000001721107c12 */ /* 0x000fe2000f8e961c */
[----:B------:R-:W-:Y:S01]  /*5dc0*/  IMAD.WIDE.U32 R22, R22, -0x326172a9, RZ ;  /* 0xcd9e8d5716167825 */ /* 0x000fe200078e00ff */
[----:B------:R-:W-:-:S03]  /*5dd0*/  LOP3.LUT R101, R17, UR31, R200, 0x96, !PT ;  /* 0x0000001f11657c12 */ /* 0x000fc6000f8e96c8 */
[----:B------:R-:W-:Y:S01]  /*5de0*/  FFMA.FTZ R73, R15, UR36, -R110 ;  /* 0x000000240f497c23 */ /* 0x000fe2000801086e */
[----:B------:R-:W-:Y:S01]  /*5df0*/  LOP3.LUT R15, R19, UR19, R26, 0x96, !PT ;  /* 0x00000013130f7c12 */ /* 0x000fe2000f8e961a */
[----:B------:R-:W-:Y:S01]  /*5e00*/  IMAD.WIDE.U32 R28, R12, -0x326172a9, RZ ;  /* 0xcd9e8d570c1c7825 */ /* 0x000fe200078e00ff */
[----:B-1----:R-:W-:-:S03]  /*5e10*/  FMNMX.FTZ R8, R13, R8, !PT ;  /* 0x000000080d087209 */ /* 0x002fc60007810000 */
[----:B------:R-:W-:Y:S01]  /*5e20*/  FFMA.FTZ R64, R85, UR36, -R110 ;  /* 0x0000002455407c23 */ /* 0x000fe2000801086e */
[----:B------:R-:W-:Y:S01]  /*5e30*/  LOP3.LUT R12, R23, UR23, R20, 0x96, !PT ;  /* 0x00000017170c7c12 */ /* 0x000fe2000f8e9614 */
[----:B------:R-:W-:Y:S01]  /*5e40*/  IMAD.WIDE.U32 R16, R16, -0x2daee0ad, RZ ;  /* 0xd2511f5310107825 */ /* 0x000fe200078e00ff */
[----:B------:R-:W-:-:S03]  /*5e50*/  FSETP.NEU.FTZ.AND P1, PT, R8, -INF , PT ;  /* 0xff8000000800780b */ /* 0x000fc60003f3d000 */
[----:B------:R-:W-:Y:S01]  /*5e60*/  FMUL.FTZ R85, R8, UR36 ;  /* 0x0000002408557c20 */ /* 0x000fe20008410000 */
[----:B------:R-:W-:Y:S01]  /*5e70*/  LOP3.LUT R26, R29, UR34, R32, 0x96, !PT ;  /* 0x000000221d1a7c12 */ /* 0x000fe2000f8e9620 */
[----:B------:R-:W-:Y:S01]  /*5e80*/  IMAD.WIDE.U32 R20, R15, -0x326172a9, RZ ;  /* 0xcd9e8d570f147825 */ /* 0x000fe200078e00ff */
[----:B------:R-:W-:-:S03]  /*5e90*/  LOP3.LUT R25, R28, 0xffff, RZ, 0xc0, !PT ;  /* 0x0000ffff1c197812 */ /* 0x000fc600078ec0ff */
[----:B------:R-:W-:Y:S01]  /*5ea0*/  FFMA.FTZ R59, R63, UR36, -R110 ;  /* 0x000000243f3b7c23 */ /* 0x000fe2000801086e */
[----:B------:R-:W-:Y:S01]  /*5eb0*/  LOP3.LUT R51, R28, 0xff, RZ, 0xc0, !PT ;  /* 0x000000ff1c337812 */ /* 0x000fe200078ec0ff */
[----:B------:R-:W-:Y:S01]  /*5ec0*/  IMAD R223, R0, 0x2, R252 ;  /* 0x0000000200df7824 */ /* 0x000fe200078e02fc */
[----:B------:R-:W-:Y:S01]  /*5ed0*/  SHF.R.U32.HI R29, RZ, 0x10, R28 ;  /* 0x00000010ff1d7819 */ /* 0x000fe2000001161c */
[----:B------:R-:W-:Y:S01]  /*5ee0*/  FFMA.FTZ R72, R79, UR36, -R110 ;  /* 0x000000244f487c23 */ /* 0x000fe2000801086e */
[----:B------:R-:W-:Y:S01]  /*5ef0*/  SHF.R.U32.HI R27, RZ, 0x18, R28 ;  /* 0x00000018ff1b7819 */ /* 0x000fe2000001161c */
[----:B------:R-:W-:Y:S01]  /*5f00*/  IMAD.WIDE.U32 R30, R12, -0x2daee0ad, RZ ;  /* 0xd2511f530c1e7825 */ /* 0x000fe200078e00ff */
[C---:B------:R-:W-:Y:S01]  /*5f10*/  LOP3.LUT R28, R16.reuse, 0xffff, RZ, 0xc0, !PT ;  /* 0x0000ffff101c7812 */ /* 0x040fe200078ec0ff */
[----:B------:R-:W-:Y:S01]  /*5f20*/  MUFU.EX2 R64, R64 ;  /* 0x0000004000407308 */ /* 0x000fe20000000800 */
[----:B------:R-:W-:Y:S01]  /*5f30*/  LOP3.LUT R109, R16, 0xff, RZ, 0xc0, !PT ;  /* 0x000000ff106d7812 */ /* 0x000fe200078ec0ff */
[----:B------:R-:W-:Y:S01]  /*5f40*/  FFMA.FTZ R49, R205, UR36, -R110 ;  /* 0x00000024cd317c23 */ /* 0x000fe2000801086e */
[----:B------:R-:W-:Y:S01]  /*5f50*/  SHF.R.U32.HI R23, RZ, 0x10, R16 ;  /* 0x00000010ff177819 */ /* 0x000fe20000011610 */
[----:B------:R-:W-:Y:S01]  /*5f60*/  FFMA.FTZ R44, R55, UR36, -R110 ;  /* 0x00000024372c7c23 */ /* 0x000fe2000801086e */
[----:B------:R-:W-:Y:S01]  /*5f70*/  SHF.R.U32.HI R117, RZ, 0x18, R16 ;  /* 0x00000018ff757819 */ /* 0x000fe20000011610 */
[----:B------:R-:W-:Y:S01]  /*5f80*/  FFMA.FTZ R57, R193, UR36, -R110 ;  /* 0x00000024c1397c23 */ /* 0x000fe2000801086e */
[----:B------:R-:W-:Y:S01]  /*5f90*/  FSEL R85, R85, RZ, P1 ;  /* 0x000000ff55557208 */ /* 0x000fe20000800000 */
[----:B------:R-:W1:Y:S01]  /*5fa0*/  MUFU.EX2 R59, R59 ;  /* 0x0000003b003b7308 */ /* 0x000e620000000800 */
[----:B------:R-:W-:Y:S01]  /*5fb0*/  LOP3.LUT R16, R21, UR34, R22, 0x96, !PT ;  /* 0x0000002215107c12 */ /* 0x000fe2000f8e9616 */
[----:B------:R-:W-:Y:S01]  /*5fc0*/  FFMA.FTZ R52, R197, UR36, -R110 ;  /* 0x00000024c5347c23 */ /* 0x000fe2000801086e */
[----:B------:R-:W-:Y:S01]  /*5fd0*/  LOP3.LUT R21, R20, 0xffff, RZ, 0xc0, !PT ;  /* 0x0000ffff14157812 */ /* 0x000fe200078ec0ff */
[--C-:B------:R-:W-:Y:S01]  /*5fe0*/  FFMA.FTZ R71, R14, UR36, -R85.reuse ;  /* 0x000000240e477c23 */ /* 0x100fe20008010855 */
[----:B------:R-:W-:Y:S01]  /*5ff0*/  LOP3.LUT R24, R17, UR33, R24, 0x96, !PT ;  /* 0x0000002111187c12 */ /* 0x000fe2000f8e9618 */
[----:B------:R-:W-:Y:S01]  /*6000*/  FFMA.FTZ R70, R224, UR36, -R85 ;  /* 0x00000024e0467c23 */ /* 0x000fe20008010855 */
[----:B------:R-:W-:Y:S01]  /*6010*/  LOP3.LUT R17, R20, 0xff, RZ, 0xc0, !PT ;  /* 0x000000ff14117812 */ /* 0x000fe200078ec0ff */
[----:B------:R-:W-:Y:S01]  /*6020*/  IMAD.MOV.U32 R224, RZ, RZ, R34 ;  /* 0x000000ffffe07224 */ /* 0x000fe200078e0022 */
[----:B------:R-:W-:Y:S01]  /*6030*/  SHF.R.U32.HI R14, RZ, 0x8, R21 ;  /* 0x00000008ff0e7819 */ /* 0x000fe20000011615 */
[----:B------:R-:W-:Y:S01]  /*6040*/  MUFU.EX2 R73, R73 ;  /* 0x0000004900497308 */ /* 0x000fe20000000800 */
[----:B------:R-:W-:Y:S01]  /*6050*/  LOP3.LUT R32, R29, 0xff, RZ, 0xc0, !PT ;  /* 0x000000ff1d207812 */ /* 0x000fe200078ec0ff */
[--C-:B------:R-:W-:Y:S01]  /*6060*/  FFMA.FTZ R65, R60, UR36, -R85.reuse ;  /* 0x000000243c417c23 */ /* 0x100fe20008010855 */
[----:B------:R-:W-:Y:S01]  /*6070*/  PRMT R17, R17, 0x5410, R14 ;  /* 0x0000541011117816 */ /* 0x000fe2000000000e */
[--C-:B------:R-:W-:Y:S01]  /*6080*/  FFMA.FTZ R60, R226, UR36, -R85.reuse ;  /* 0x00000024e23c7c23 */ /* 0x100fe20008010855 */
[----:B------:R-:W-:Y:S01]  /*6090*/  LOP3.LUT R14, R16, 0xffff, RZ, 0xc0, !PT ;  /* 0x0000ffff100e7812 */ /* 0x000fe200078ec0ff */
[----:B------:R-:W-:Y:S01]  /*60a0*/  FFMA.FTZ R48, R228, UR36, -R85 ;  /* 0x00000024e4307c23 */ /* 0x000fe20008010855 */
[----:B------:R-:W-:Y:S01]  /*60b0*/  PRMT R27, R32, 0x5410, R27 ;  /* 0x00005410201b7816 */ /* 0x000fe2000000001b */
[----:B------:R-:W2:Y:S01]  /*60c0*/  MUFU.EX2 R72, R72 ;  /* 0x0000004800487308 */ /* 0x000ea20000000800 */
[----:B------:R-:W3:Y:S01]  /*60d0*/  LDSM.16.MT88.4 R32, [R223+0x4000] ;  /* 0x00400000df20783b */ /* 0x000ee20000004200 */
[----:B------:R-:W-:Y:S01]  /*60e0*/  LOP3.LUT R21, R16, 0xff, RZ, 0xc0, !PT ;  /* 0x000000ff10157812 */ /* 0x000fe200078ec0ff */
[--C-:B------:R-:W-:Y:S01]  /*60f0*/  FFMA.FTZ R45, R230, UR36, -R85.reuse ;  /* 0x00000024e62d7c23 */ /* 0x100fe20008010855 */
[----:B------:R-:W-:Y:S01]  /*6100*/  SHF.R.U32.HI R14, RZ, 0x8, R14 ;  /* 0x00000008ff0e7819 */ /* 0x000fe2000001160e */
[--C-:B------:R-:W-:Y:S01]  /*6110*/  FFMA.FTZ R58, R58, UR36, -R85.reuse ;  /* 0x000000243a3a7c23 */ /* 0x100fe20008010855 */
[--C-:B------:R-:W-:Y:S01]  /*6120*/  SHF.R.U32.HI R22, RZ, 0x10, R20.reuse ;  /* 0x00000010ff167819 */ /* 0x100fe20000011614 */
[----:B------:R-:W-:Y:S01]  /*6130*/  FFMA.FTZ R55, R222, UR36, -R85 ;  /* 0x00000024de377c23 */ /* 0x000fe20008010855 */
[----:B------:R-:W-:Y:S01]  /*6140*/  SHF.R.U32.HI R19, RZ, 0x18, R20 ;  /* 0x00000018ff137819 */ /* 0x000fe20000011614 */
[----:B------:R-:W-:Y:S01]  /*6150*/  MUFU.EX2 R71, R71 ;  /* 0x0000004700477308 */ /* 0x000fe20000000800 */
[----:B------:R-:W-:Y:S01]  /*6160*/  LOP3.LUT R12, R31, UR33, R18, 0x96, !PT ;  /* 0x000000211f0c7c12 */ /* 0x000fe2000f8e9612 */
[--C-:B------:R-:W-:Y:S01]  /*6170*/  FFMA.FTZ R79, R204, UR36, -R81.reuse ;  /* 0x00000024cc4f7c23 */ /* 0x100fe20008010851 */
[C---:B------:R-:W-:Y:S01]  /*6180*/  LOP3.LUT R13, R30.reuse, 0xffff, RZ, 0xc0, !PT ;  /* 0x0000ffff1e0d7812 */ /* 0x040fe200078ec0ff */
[----:B------:R-:W-:Y:S01]  /*6190*/  IMAD.MOV.U32 R216, RZ, RZ, R236 ;  /* 0x000000ffffd87224 */ /* 0x000fe200078e00ec */
[----:B------:R-:W-:Y:S01]  /*61a0*/  LOP3.LUT R18, R30, 0xff, RZ, 0xc0, !PT ;  /* 0x000000ff1e127812 */ /* 0x000fe200078ec0ff */
[----:B------:R-:W-:Y:S01]  /*61b0*/  FFMA.FTZ R56, R56, UR36, -R81 ;  /* 0x0000002438387c23 */ /* 0x000fe20008010851 */
[--C-:B------:R-:W-:Y:S01]  /*61c0*/  SHF.R.U32.HI R20, RZ, 0x10, R30.reuse ;  /* 0x00000010ff147819 */ /* 0x100fe2000001161e */
[----:B------:R-:W4:Y:S01]  /*61d0*/  MUFU.EX2 R70, R70 ;  /* 0x0000004600467308 */ /* 0x000f220000000800 */
[----:B------:R-:W-:Y:S01]  /*61e0*/  SHF.R.U32.HI R15, RZ, 0x18, R30 ;  /* 0x00000018ff0f7819 */ /* 0x000fe2000001161e */
[----:B------:R-:W-:Y:S01]  /*61f0*/  IMAD.WIDE.U32 R204, R47, -0x2daee0ad, RZ ;  /* 0xd2511f532fcc7825 */ /* 0x000fe200078e00ff */
[----:B------:R-:W-:-:S03]  /*6200*/  SHF.R.U32.HI R30, RZ, 0x8, R25 ;  /* 0x00000008ff1e7819 */ /* 0x000fc60000011619 */
[----:B------:R-:W-:Y:S01]  /*6210*/  FFMA.FTZ R47, R9, UR36, -R110 ;  /* 0x00000024092f7c23 */ /* 0x000fe2000801086e */
[----:B------:R-:W-:Y:S01]  /*6220*/  PRMT R21, R21, 0x5410, R14 ;  /* 0x0000541015157816 */ /* 0x000fe2000000000e */
[----:B------:R-:W-:Y:S01]  /*6230*/  IMAD.WIDE.U32 R206, R10, -0x2daee0ad, RZ ;  /* 0xd2511f530ace7825 */ /* 0x000fe200078e00ff */
[----:B------:R-:W-:Y:S01]  /*6240*/  SHF.R.U32.HI R14, RZ, 0x10, R16 ;  /* 0x00000010ff0e7819 */ /* 0x000fe20000011610 */
[----:B------:R-:W-:Y:S01]  /*6250*/  MUFU.EX2 R65, R65 ;  /* 0x0000004100417308 */ /* 0x000fe20000000800 */
[----:B------:R-:W-:Y:S01]  /*6260*/  PRMT R51, R51, 0x5410, R30 ;  /* 0x0000541033337816 */ /* 0x000fe2000000001e */
[----:B------:R-:W-:Y:S01]  /*6270*/  FFMA.FTZ R11, R11, UR36, -R110 ;  /* 0x000000240b0b7c23 */ /* 0x000fe2000801086e */
[----:B------:R-:W-:Y:S01]  /*6280*/  LOP3.LUT R30, R23, 0xff, RZ, 0xc0, !PT ;  /* 0x000000ff171e7812 */ /* 0x000fe200078ec0ff */
[--C-:B------:R-:W-:Y:S01]  /*6290*/  FFMA.FTZ R92, R92, UR36, -R85.reuse ;  /* 0x000000245c5c7c23 */ /* 0x100fe20008010855 */
[----:B------:R-:W-:Y:S01]  /*62a0*/  SHF.R.U32.HI R28, RZ, 0x8, R28 ;  /* 0x00000008ff1c7819 */ /* 0x000fe2000001161c */
[--C-:B------:R-:W-:Y:S01]  /*62b0*/  FFMA.FTZ R94, R94, UR36, -R85.reuse ;  /* 0x000000245e5e7c23 */ /* 0x100fe20008010855 */
[----:B------:R-:W-:Y:S01]  /*62c0*/  SHF.R.U32.HI R23, RZ, 0x18, R16 ;  /* 0x00000018ff177819 */ /* 0x000fe20000011610 */
[----:B------:R-:W5:Y:S01]  /*62d0*/  MUFU.EX2 R60, R60 ;  /* 0x0000003c003c7308 */ /* 0x000f620000000800 */
[----:B------:R-:W-:Y:S01]  /*62e0*/  LOP3.LUT R14, R14, 0xff, RZ, 0xc0, !PT ;  /* 0x000000ff0e0e7812 */ /* 0x000fe200078ec0ff */
[----:B------:R-:W-:Y:S01]  /*62f0*/  FFMA.FTZ R10, R89, UR36, -R110 ;  /* 0x00000024590a7c23 */ /* 0x000fe2000801086e */
[----:B------:R-:W-:Y:S01]  /*6300*/  LOP3.LUT R29, R12, 0xffff, RZ, 0xc0, !PT ;  /* 0x0000ffff0c1d7812 */ /* 0x000fe200078ec0ff */
[--C-:B------:R-:W-:Y:S01]  /*6310*/  FFMA.FTZ R89, R90, UR36, -R85.reuse ;  /* 0x000000245a597c23 */ /* 0x100fe20008010855 */
[----:B------:R-:W-:Y:S01]  /*6320*/  PRMT R109, R109, 0x5410, R28 ;  /* 0x000054106d6d7816 */ /* 0x000fe2000000001c */
[----:B------:R-:W-:Y:S01]  /*6330*/  FFMA.FTZ R88, R88, UR36, -R85 ;  /* 0x0000002458587c23 */ /* 0x000fe20008010855 */
[----:B------:R-:W-:Y:S01]  /*6340*/  PRMT R23, R14, 0x5410, R23 ;  /* 0x000054100e177816 */ /* 0x000fe20000000017 */
[----:B------:R-:W-:Y:S01]  /*6350*/  MUFU.EX2 R49, R49 ;  /* 0x0000003100317308 */ /* 0x000fe20000000800 */
[----:B------:R-:W-:Y:S01]  /*6360*/  LOP3.LUT R28, R26, 0xffff, RZ, 0xc0, !PT ;  /* 0x0000ffff1a1c7812 */ /* 0x000fe200078ec0ff */
[--C-:B------:R-:W-:Y:S01]  /*6370*/  FFMA.FTZ R91, R91, UR36, -R190.reuse ;  /* 0x000000245b5b7c23 */ /* 0x100fe200080108be */
[----:B------:R-:W-:Y:S01]  /*6380*/  LOP3.LUT R0, R12, 0xff, RZ, 0xc0, !PT ;  /* 0x000000ff0c007812 */ /* 0x000fe200078ec0ff */
[----:B------:R-:W-:Y:S01]  /*6390*/  FFMA.FTZ R97, R97, UR36, -R190 ;  /* 0x0000002461617c23 */ /* 0x000fe200080108be */
[----:B------:R-:W-:Y:S01]  /*63a0*/  SHF.R.U32.HI R29, RZ, 0x8, R29 ;  /* 0x00000008ff1d7819 */ /* 0x000fe2000001161d */
[----:B------:R-:W-:Y:S01]  /*63b0*/  FFMA.FTZ R148, R196, UR36, -R81 ;  /* 0x00000024c4947c23 */ /* 0x000fe20008010851 */
[----:B------:R-:W-:Y:S01]  /*63c0*/  HSET2.LE.AND R234, R17, R80, PT ;  /* 0x0000005011ea7233 */ /* 0x000fe20003803000 */
[----:B------:R-:W3:Y:S01]  /*63d0*/  MUFU.EX2 R44, R44 ;  /* 0x0000002c002c7308 */ /* 0x000ee20000000800 */
[----:B------:R-:W-:Y:S01]  /*63e0*/  SHF.R.U32.HI R28, RZ, 0x8, R28 ;  /* 0x00000008ff1c7819 */ /* 0x000fe2000001161c */
[----:B------:R-:W-:Y:S01]  /*63f0*/  IMAD.WIDE.U32 R196, R100, -0x2daee0ad, RZ ;  /* 0xd2511f5364c47825 */ /* 0x000fe200078e00ff */
[----:B------:R-:W-:-:S03]  /*6400*/  LOP3.LUT R22, R22, 0xff, RZ, 0xc0, !PT ;  /* 0x000000ff16167812 */ /* 0x000fc600078ec0ff */
[--C-:B------:R-:W-:Y:S01]  /*6410*/  FFMA.FTZ R100, R95, UR36, -R110.reuse ;  /* 0x000000245f647c23 */ /* 0x100fe2000801086e */
[----:B------:R-:W-:Y:S01]  /*6420*/  LOP3.LUT R20, R20, 0xff, RZ, 0xc0, !PT ;  /* 0x000000ff14147812 */ /* 0x000fe200078ec0ff */
[----:B------:R-:W-:Y:S01]  /*6430*/  FFMA.FTZ R95, R173, UR36, -R110 ;  /* 0x00000024ad5f7c23 */ /* 0x000fe2000801086e */
[----:B-1----:R-:W-:Y:S01]  /*6440*/  F2FP.BF16.F32.PACK_AB R31, R59, R64 ;  /* 0x000000403b1f723e */ /* 0x002fe200000010ff */
[----:B------:R-:W-:Y:S01]  /*6450*/  MUFU.EX2 R48, R48 ;  /* 0x0000003000307308 */ /* 0x000fe20000000800 */
[----:B------:R-:W-:Y:S01]  /*6460*/  PRMT R17, R0, 0x5410, R29 ;  /* 0x0000541000117816 */ /* 0x000fe2000000001d */
[--C-:B------:R-:W-:Y:S01]  /*6470*/  FFMA.FTZ R99, R99, UR36, -R190.reuse ;  /* 0x0000002463637c23 */ /* 0x100fe200080108be */
[--C-:B------:R-:W-:Y:S01]  /*6480*/  HSET2.LE.AND R21, R21, R80.reuse, PT ;  /* 0x0000005015157233 */ /* 0x100fe20003803000 */
[----:B------:R-:W-:Y:S01]  /*6490*/  FFMA.FTZ R139, R139, UR36, -R190 ;  /* 0x000000248b8b7c23 */ /* 0x000fe200080108be */
[--C-:B------:R-:W-:Y:S01]  /*64a0*/  HSET2.LE.AND R23, R23, R80.reuse, PT ;  /* 0x0000005017177233 */ /* 0x100fe20003803000 */
[--C-:B------:R-:W-:Y:S01]  /*64b0*/  FFMA.FTZ R160, R160, UR36, -R85.reuse ;  /* 0x00000024a0a07c23 */ /* 0x100fe20008010855 */
[----:B------:R-:W-:Y:S01]  /*64c0*/  LOP3.LUT R25, R26, 0xff, RZ, 0xc0, !PT ;  /* 0x000000ff1a197812 */ /* 0x000fe200078ec0ff */
[----:B------:R-:W1:Y:S01]  /*64d0*/  MUFU.EX2 R45, R45 ;  /* 0x0000002d002d7308 */ /* 0x000e620000000800 */
[----:B--2---:R-:W-:Y:S01]  /*64e0*/  F2FP.BF16.F32.PACK_AB R232, R72, R73 ;  /* 0x0000004948e8723e */ /* 0x004fe200000010ff */
[----:B------:R-:W-:Y:S01]  /*64f0*/  FFMA.FTZ R135, R135, UR36, -R110 ;  /* 0x0000002487877c23 */ /* 0x000fe2000801086e */
[----:B----4-:R-:W-:Y:S01]  /*6500*/  F2FP.BF16.F32.PACK_AB R0, R70, R71 ;  /* 0x000000474600723e */ /* 0x010fe200000010ff */
[----:B------:R-:W-:Y:S01]  /*6510*/  FFMA.FTZ R146, R146, UR36, -R85 ;  /* 0x0000002492927c23 */ /* 0x000fe20008010855 */
[----:B------:R-:W-:Y:S01]  /*6520*/  PRMT R19, R22, 0x5410, R19 ;  /* 0x0000541016137816 */ /* 0x000fe20000000013 */
[----:B------:R-:W-:Y:S01]  /*6530*/  FFMA.FTZ R123, R123, UR36, -R190 ;  /* 0x000000247b7b7c23 */ /* 0x000fe200080108be */
[----:B------:R-:W-:Y:S01]  /*6540*/  PRMT R117, R30, 0x5410, R117 ;  /* 0x000054101e757816 */ /* 0x000fe20000000075 */
[----:B------:R-:W-:Y:S01]  /*6550*/  MUFU.EX2 R58, R58 ;  /* 0x0000003a003a7308 */ /* 0x000fe20000000800 */
[----:B------:R-:W-:Y:S01]  /*6560*/  PRMT R25, R25, 0x5410, R28 ;  /* 0x0000541019197816 */ /* 0x000fe2000000001c */
[----:B------:R-:W-:Y:S01]  /*6570*/  FFMA.FTZ R134, R134, UR36, -R81 ;  /* 0x0000002486867c23 */ /* 0x000fe20008010851 */
[----:B------:R-:W-:Y:S01]  /*6580*/  PRMT R15, R20, 0x5410, R15 ;  /* 0x00005410140f7816 */ /* 0x000fe2000000000f */
[----:B------:R-:W-:Y:S01]  /*6590*/  FFMA.FTZ R121, R121, UR36, -R110 ;  /* 0x0000002479797c23 */ /* 0x000fe2000801086e */
[----:B------:R-:W-:Y:S01]  /*65a0*/  LOP3.LUT R234, R234, R31, RZ, 0xc0, !PT ;  /* 0x0000001feaea7212 */ /* 0x000fe200078ec0ff */
[----:B------:R-:W-:Y:S01]  /*65b0*/  FFMA.FTZ R120, R120, UR36, -R85 ;  /* 0x0000002478787c23 */ /* 0x000fe20008010855 */
[----:B------:R-:W-:Y:S01]  /*65c0*/  LOP3.LUT R232, R21, R232, RZ, 0xc0, !PT ;  /* 0x000000e815e87212 */ /* 0x000fe200078ec0ff */
[----:B------:R-:W2:Y:S01]  /*65d0*/  LDSM.16.MT88.4 R28, [R252+0x4400] ;  /* 0x00440000fc1c783b */ /* 0x000ea20000004200 */
[----:B------:R-:W-:Y:S01]  /*65e0*/  LOP3.LUT R233, R23, R0, RZ, 0xc0, !PT ;  /* 0x0000000017e97212 */ /* 0x000fe200078ec0ff */
[----:B------:R-:W4:Y:S01]  /*65f0*/  MUFU.EX2 R55, R55 ;  /* 0x0000003700377308 */ /* 0x000f220000000800 */
[----:B------:R-:W-:Y:S01]  /*6600*/  SHF.R.U32.HI R13, RZ, 0x8, R13 ;  /* 0x00000008ff0d7819 */ /* 0x000fe2000001160d */
[----:B------:R-:W2:Y:S01]  /*6610*/  LDSM.16.MT88.4 R20, [R223+0x4400] ;  /* 0x00440000df14783b */ /* 0x000ea20000004200 */
[--C-:B------:R-:W-:Y:S01]  /*6620*/  HSET2.LE.AND R19, R19, R80.reuse, PT ;  /* 0x0000005013137233 */ /* 0x100fe20003803000 */
[----:B------:R-:W-:Y:S01]  /*6630*/  FFMA.FTZ R128, R128, UR36, -R81 ;  /* 0x0000002480807c23 */ /* 0x000fe20008010851 */
[----:B------:R-:W-:Y:S01]  /*6640*/  PRMT R13, R18, 0x5410, R13 ;  /* 0x00005410120d7816 */ /* 0x000fe2000000000d */
[----:B------:R-:W-:Y:S01]  /*6650*/  FFMA.FTZ R138, R138, UR36, -R81 ;  /* 0x000000248a8a7c23 */ /* 0x000fe20008010851 */
[----:B-----5:R-:W-:Y:S01]  /*6660*/  F2FP.BF16.F32.PACK_AB R14, R60, R65 ;  /* 0x000000413c0e723e */ /* 0x020fe200000010ff */
[----:B------:R-:W-:Y:S01]  /*6670*/  MUFU.EX2 R57, R57 ;  /* 0x0000003900397308 */ /* 0x000fe20000000800 */
[----:B------:R-:W-:Y:S01]  /*6680*/  SHF.R.U32.HI R63, RZ, 0x10, R12 ;  /* 0x00000010ff3f7819 */ /* 0x000fe2000001160c */
[----:B------:R-:W-:Y:S01]  /*6690*/  FFMA.FTZ R96, R96, UR36, -R85 ;  /* 0x0000002460607c23 */ /* 0x000fe20008010855 */
[----:B------:R-:W-:Y:S01]  /*66a0*/  LOP3.LUT R235, R19, R14, RZ, 0xc0, !PT ;  /* 0x0000000e13eb7212 */ /* 0x000fe200078ec0ff */
[--C-:B------:R-:W-:Y:S01]  /*66b0*/  FFMA.FTZ R113, R113, UR36, -R110.reuse ;  /* 0x0000002471717c23 */ /* 0x100fe2000801086e */
[--C-:B------:R-:W-:Y:S01]  /*66c0*/  HSET2.LE.AND R13, R13, R80.reuse, PT ;  /* 0x000000500d0d7233 */ /* 0x100fe20003803000 */
[----:B------:R-:W-:Y:S01]  /*66d0*/  FFMA.FTZ R111, R111, UR36, -R110 ;  /* 0x000000246f6f7c23 */ /* 0x000fe2000801086e */
[--C-:B------:R-:W-:Y:S01]  /*66e0*/  HSET2.LE.AND R15, R15, R80.reuse, PT ;  /* 0x000000500f0f7233 */ /* 0x100fe20003803000 */
[----:B------:R-:W5:Y:S01]  /*66f0*/  MUFU.EX2 R52, R52 ;  /* 0x0000003400347308 */ /* 0x000f620000000800 */
[----:B------:R-:W-:Y:S01]  /*6700*/  SHF.R.U32.HI R12, RZ, 0x18, R12 ;  /* 0x00000018ff0c7819 */ /* 0x000fe2000001160c */
[C---:B---3--:R-:W-:Y:S01]  /*6710*/  HMMA.16816.F32.BF16 R236, R232.reuse, R32, RZ ;  /* 0x00000020e8ec723c */ /* 0x048fe200000418ff */
[----:B------:R-:W-:Y:S01]  /*6720*/  LOP3.LUT R63, R63, 0xff, RZ, 0xc0, !PT ;  /* 0x000000ff3f3f7812 */ /* 0x000fe200078ec0ff */
[----:B------:R-:W-:Y:S01]  /*6730*/  FFMA.FTZ R105, R105, UR36, -R110 ;  /* 0x0000002469697c23 */ /* 0x000fe2000801086e */
[----:B------:R-:W-:Y:S01]  /*6740*/  F2FP.BF16.F32.PACK_AB R18, R44, R49 ;  /* 0x000000312c12723e */ /* 0x000fe200000010ff */
[----:B------:R-:W-:Y:S01]  /*6750*/  FADD.FTZ R73, R73, R72 ;  /* 0x0000004849497221 */ /* 0x000fe20000010000 */
[----:B-1----:R-:W-:Y:S01]  /*6760*/  F2FP.BF16.F32.PACK_AB R0, R45, R48 ;  /* 0x000000302d00723e */ /* 0x002fe200000010ff */
[----:B------:R-:W-:Y:S01]  /*6770*/  MUFU.EX2 R74, R74 ;  /* 0x0000004a004a7308 */ /* 0x000fe20000000800 */
[----:B------:R-:W-:Y:S01]  /*6780*/  PRMT R63, R63, 0x5410, R12 ;  /* 0x000054103f3f7816 */ /* 0x000fe2000000000c */
[C---:B------:R-:W-:Y:S01]  /*6790*/  HMMA.16816.F32.BF16 R248, R232.reuse, R246, RZ ;  /* 0x000000f6e8f8723c */ /* 0x040fe200000418ff */
[----:B------:R-:W-:Y:S01]  /*67a0*/  LOP3.LUT R18, R13, R18, RZ, 0xc0, !PT ;  /* 0x000000120d127212 */ /* 0x000fe200078ec0ff */
[----:B------:R-:W-:Y:S01]  /*67b0*/  FADD.FTZ R70, R71, R70 ;  /* 0x0000004647467221 */ /* 0x000fe20000010000 */
[----:B------:R-:W-:Y:S01]  /*67c0*/  LOP3.LUT R19, R15, R0, RZ, 0xc0, !PT ;  /* 0x000000000f137212 */ /* 0x000fe200078ec0ff */
[----:B------:R-:W-:Y:S01]  /*67d0*/  FADD.FTZ R64, R64, R73 ;  /* 0x0000004940407221 */ /* 0x000fe20000010000 */
[--C-:B------:R-:W-:Y:S01]  /*67e0*/  SHF.R.U32.HI R119, RZ, 0x10, R26.reuse ;  /* 0x00000010ff777819 */ /* 0x100fe2000001161a */
[----:B------:R-:W-:Y:S01]  /*67f0*/  MUFU.EX2 R67, R67 ;  /* 0x0000004300437308 */ /* 0x000fe20000000800 */
[C---:B------:R-:W-:Y:S01]  /*6800*/  HMMA.16816.F32.BF16 R12, R232.reuse, R244, RZ ;  /* 0x000000f4e80c723c */ /* 0x040fe200000418ff */
[----:B------:R-:W-:Y:S01]  /*6810*/  SHF.R.U32.HI R26, RZ, 0x18, R26 ;  /* 0x00000018ff1a7819 */ /* 0x000fe2000001161a */
[----:B------:R-:W-:Y:S01]  /*6820*/  FADD.FTZ R65, R65, R70 ;  /* 0x0000004641417221 */ /* 0x000fe20000010000 */
[----:B------:R-:W-:Y:S01]  /*6830*/  LOP3.LUT R119, R119, 0xff, RZ, 0xc0, !PT ;  /* 0x000000ff77777812 */ /* 0x000fe200078ec0ff */
[--C-:B------:R-:W-:Y:S01]  /*6840*/  FFMA.FTZ R93, R93, UR36, -R110.reuse ;  /* 0x000000245d5d7c23 */ /* 0x100fe2000801086e */
[--C-:B------:R-:W-:Y:S01]  /*6850*/  HSET2.LE.AND R51, R51, R80.reuse, PT ;  /* 0x0000005033337233 */ /* 0x100fe20003803000 */
[----:B------:R-:W-:Y:S01]  /*6860*/  HMMA.16816.F32.BF16 R232, R232, R34, RZ ;  /* 0x00000022e8e8723c */ /* 0x000fe200000418ff */
[----:B------:R-:W1:Y:S01]  /*6870*/  MUFU.EX2 R62, R62 ;  /* 0x0000003e003e7308 */ /* 0x000e620000000800 */
[----:B------:R-:W-:Y:S01]  /*6880*/  F2FP.BF16.F32.PACK_AB R230, R66, R75 ;  /* 0x0000004b42e6723e */ /* 0x000fe200000010ff */
[--C-:B------:R-:W-:Y:S01]  /*6890*/  FFMA.FTZ R82, R82, UR36, -R85.reuse ;  /* 0x0000002452527c23 */ /* 0x100fe20008010855 */
[--C-:B------:R-:W-:Y:S01]  /*68a0*/  HSET2.LE.AND R16, R17, R80.reuse, PT ;  /* 0x0000005011107233 */ /* 0x100fe20003803000 */
[----:B------:R-:W-:Y:S01]  /*68b0*/  FFMA.FTZ R221, R83, UR36, -R85 ;  /* 0x0000002453dd7c23 */ /* 0x000fe20008010855 */
[--C-:B------:R-:W-:Y:S01]  /*68c0*/  HSET2.LE.AND R17, R63, R80.reuse, PT ;  /* 0x000000503f117233 */ /* 0x100fe20003803000 */
[----:B------:R-:W-:Y:S01]  /*68d0*/  FFMA.FTZ R104, R104, UR36, -R110 ;  /* 0x0000002468687c23 */ /* 0x000fe2000801086e */
[----:B------:R-:W-:Y:S01]  /*68e0*/  PRMT R119, R119, 0x5410, R26 ;  /* 0x0000541077777816 */ /* 0x000fe2000000001a */
[----:B------:R-:W3:Y:S01]  /*68f0*/  MUFU.EX2 R79, R79 ;  /* 0x0000004f004f7308 */ /* 0x000ee20000000800 */
[----:B----4-:R-:W-:Y:S01]  /*6900*/  F2FP.BF16.F32.PACK_AB R0, R55, R58 ;  /* 0x0000003a3700723e */ /* 0x010fe200000010ff */
[----:B------:R-:W-:Y:S01]  /*6910*/  FADD.FTZ R64, R59, R64 ;  /* 0x000000403b407221 */ /* 0x000fe20000010000 */
[----:B------:R-:W-:Y:S01]  /*6920*/  LOP3.LUT R230, R51, R230, RZ, 0xc0, !PT ;  /* 0x000000e633e67212 */ /* 0x000fe200078ec0ff */
[----:B------:R-:W-:Y:S01]  /*6930*/  FFMA.FTZ R51, R210, UR36, -R81 ;  /* 0x00000024d2337c23 */ /* 0x000fe20008010851 */
[----:B-----5:R-:W-:Y:S01]  /*6940*/  F2FP.BF16.F32.PACK_AB R63, R52, R57 ;  /* 0x00000039343f723e */ /* 0x020fe200000010ff */
[----:B------:R-:W-:Y:S01]  /*6950*/  FADD.FTZ R65, R60, R65 ;  /* 0x000000413c417221 */ /* 0x000fe20000010000 */
[--C-:B------:R-:W-:Y:S01]  /*6960*/  HSET2.LE.AND R25, R25, R80.reuse, PT ;  /* 0x0000005019197233 */ /* 0x100fe20003803000 */
[----:B------:R-:W-:Y:S01]  /*6970*/  MUFU.EX2 R50, R50 ;  /* 0x0000003200327308 */ /* 0x000fe20000000800 */
[----:B------:R-:W-:Y:S01]  /*6980*/  F2FP.BF16.F32.PACK_AB R228, R76, R77 ;  /* 0x0000004d4ce4723e */ /* 0x000fe200000010ff */
[----:B------:R-:W-:Y:S01]  /*6990*/  FADD.FTZ R76, R77, R76 ;  /* 0x0000004c4d4c7221 */ /* 0x000fe20000010000 */
[----:B------:R-:W-:Y:S01]  /*69a0*/  LOP3.LUT R17, R17, R0, RZ, 0xc0, !PT ;  /* 0x0000000011117212 */ /* 0x000fe200078ec0ff */
[----:B------:R-:W-:Y:S01]  /*69b0*/  FADD.FTZ R57, R57, R64 ;  /* 0x0000004039397221 */ /* 0x000fe20000010000 */
[--C-:B------:R-:W-:Y:S01]  /*69c0*/  HSET2.LE.AND R27, R27, R80.reuse, PT ;  /* 0x000000501b1b7233 */ /* 0x100fe20003803000 */
[----:B------:R-:W-:Y:S01]  /*69d0*/  FADD.FTZ R75, R75, R76 ;  /* 0x0000004c4b4b7221 */ /* 0x000fe20000010000 */
[----:B------:R-:W-:Y:S01]  /*69e0*/  HSET2.LE.AND R119, R119, R80, PT ;  /* 0x0000005077777233 */ /* 0x000fe20003803000 */
[----:B------:R-:W4:Y:S01]  /*69f0*/  MUFU.EX2 R51, R51 ;  /* 0x0000003300337308 */ /* 0x000f220000000800 */
[----:B------:R-:W-:Y:S01]  /*6a00*/  LOP3.LUT R16, R16, R63, RZ, 0xc0, !PT ;  /* 0x0000003f10107212 */ /* 0x000fe200078ec0ff */
[----:B------:R-:W-:Y:S01]  /*6a10*/  FFMA.FTZ R63, R208, UR36, -R81 ;  /* 0x00000024d03f7c23 */ /* 0x000fe20008010851 */
[----:B-1----:R-:W-:Y:S01]  /*6a20*/  F2FP.BF16.F32.PACK_AB R0, R62, R67 ;  /* 0x000000433e00723e */ /* 0x002fe200000010ff */
[----:B------:R-:W-:Y:S01]  /*6a30*/  FADD.FTZ R66, R66, R75 ;  /* 0x0000004b42427221 */ /* 0x000fe20000010000 */
[----:B---3--:R-:W-:Y:S01]  /*6a40*/  F2FP.BF16.F32.PACK_AB R26, R79, R74 ;  /* 0x0000004a4f1a723e */ /* 0x008fe200000010ff */
[----:B------:R-:W-:Y:S01]  /*6a50*/  FADD.FTZ R74, R74, R79 ;  /* 0x0000004f4a4a7221 */ /* 0x000fe20000010000 */
[----:B------:R-:W-:Y:S01]  /*6a60*/  LOP3.LUT R228, R25, R228, RZ, 0xc0, !PT ;  /* 0x000000e419e47212 */ /* 0x000fe200078ec0ff */
[----:B------:R-:W-:Y:S01]  /*6a70*/  MUFU.EX2 R61, R61 ;  /* 0x0000003d003d7308 */ /* 0x000fe20000000800 */
[----:B------:R-:W-:Y:S01]  /*6a80*/  LOP3.LUT R25, R24, 0xffff, RZ, 0xc0, !PT ;  /* 0x0000ffff18197812 */ /* 0x000fe200078ec0ff */
[C---:B--2---:R-:W-:Y:S01]  /*6a90*/  HMMA.16816.F32.BF16 R12, R16.reuse, R28, R12 ;  /* 0x0000001c100c723c */ /* 0x044fe2000004180c */
[----:B------:R-:W-:Y:S01]  /*6aa0*/  LOP3.LUT R231, R27, R0, RZ, 0xc0, !PT ;  /* 0x000000001be77212 */ /* 0x000fe200078ec0ff */
[----:B------:R-:W-:Y:S01]  /*6ab0*/  FADD.FTZ R67, R67, R74 ;  /* 0x0000004a43437221 */ /* 0x000fe20000010000 */
[----:B------:R-:W-:Y:S01]  /*6ac0*/  LOP3.LUT R229, R119, R26, RZ, 0xc0, !PT ;  /* 0x0000001a77e57212 */ /* 0x000fe200078ec0ff */
[----:B------:R-:W-:Y:S01]  /*6ad0*/  FADD.FTZ R58, R58, R65 ;  /* 0x000000413a3a7221 */ /* 0x000fe20000010000 */
[----:B------:R-:W-:Y:S01]  /*6ae0*/  LOP3.LUT R0, R24, 0xff, RZ, 0xc0, !PT ;  /* 0x000000ff18007812 */ /* 0x000fe200078ec0ff */
[----:B------:R-:W-:Y:S01]  /*6af0*/  MUFU.EX2 R54, R54 ;  /* 0x0000003600367308 */ /* 0x000fe20000000800 */
[----:B------:R-:W-:Y:S01]  /*6b00*/  SHF.R.U32.HI R25, RZ, 0x8, R25 ;  /* 0x00000008ff197819 */ /* 0x000fe20000011619 */
[C---:B------:R-:W-:Y:S01]  /*6b10*/  HMMA.16816.F32.BF16 R236, R16.reuse, R20, R236 ;  /* 0x0000001410ec723c */ /* 0x040fe200000418ec */
[----:B------:R-:W-:Y:S01]  /*6b20*/  SHF.R.U32.HI R119, RZ, 0x18, R24 ;  /* 0x00000018ff777819 */ /* 0x000fe20000011618 */
[----:B------:R-:W-:Y:S01]  /*6b30*/  FADD.FTZ R62, R62, R67 ;  /* 0x000000433e3e7221 */ /* 0x000fe20000010000 */
[----:B------:R-:W-:Y:S01]  /*6b40*/  LOP3.LUT R106, R115, UR6, R108, 0x96, !PT ;  /* 0x00000006736a7c12 */ /* 0x000fe2000f8e966c */
[----:B------:R-:W-:Y:S01]  /*6b50*/  FADD.FTZ R52, R52, R57 ;  /* 0x0000003934347221 */ /* 0x000fe20000010000 */
[----:B------:R-:W-:Y:S01]  /*6b60*/  FADD.FTZ R55, R55, R58 ;  /* 0x0000003a37377221 */ /* 0x000fe20000010000 */
[----:B------:R-:W-:Y:S01]  /*6b70*/  MUFU.EX2 R53, R53 ;  /* 0x0000003500357308 */ /* 0x000fe20000000800 */
[C---:B------:R-:W-:Y:S01]  /*6b80*/  HMMA.16816.F32.BF16 R248, R16.reuse, R30, R248 ;  /* 0x0000001e10f8723c */ /* 0x040fe200000418f8 */
[----:B------:R-:W-:Y:S01]  /*6b90*/  FADD.FTZ R49, R49, R52 ;  /* 0x0000003431317221 */ /* 0x000fe20000010000 */
[----:B------:R-:W-:Y:S01]  /*6ba0*/  FADD.FTZ R48, R48, R55 ;  /* 0x0000003730307221 */ /* 0x000fe20000010000 */
[--C-:B------:R-:W-:Y:S01]  /*6bb0*/  FFMA.FTZ R83, R69, UR36, -R81.reuse ;  /* 0x0000002445537c23 */ /* 0x100fe20008010851 */
[----:B------:R-:W-:Y:S01]  /*6bc0*/  FFMA.FTZ R69, R68, UR36, -R81 ;  /* 0x0000002444457c23 */ /* 0x000fe20008010851 */
[----:B------:R-:W-:Y:S01]  /*6bd0*/  FADD.FTZ R44, R44, R49 ;  /* 0x000000312c2c7221 */ /* 0x000fe20000010000 */
[----:B------:R-:W-:Y:S01]  /*6be0*/  HMMA.16816.F32.BF16 R232, R16, R22, R232 ;  /* 0x0000001610e8723c */ /* 0x000fe200000418e8 */
[----:B------:R-:W1:Y:S01]  /*6bf0*/  MUFU.EX2 R46, R46 ;  /* 0x0000002e002e7308 */ /* 0x000e620000000800 */
[----:B------:R-:W-:Y:S01]  /*6c00*/  FADD.FTZ R48, R45, R48 ;  /* 0x000000302d307221 */ /* 0x000fe20000010000 */
[----:B------:R-:W-:Y:S03]  /*6c10*/  STL [R1+0x58], R223 ;  /* 0x000058df01007387 */ /* 0x000fe60000100800 */
[----:B------:R-:W-:Y:S01]  /*6c20*/  HMMA.16816.F32.BF16 R240, R228, R32, RZ ;  /* 0x00000020e4f0723c */ /* 0x000fe200000418ff */
[----:B------:R-:W-:-:S02]  /*6c30*/  SHF.R.U32.HI R16, RZ, 0x10, R24 ;  /* 0x00000010ff107819 */ /* 0x000fc40000011618 */
[----:B------:R-:W-:Y:S01]  /*6c40*/  MUFU.EX2 R63, R63 ;  /* 0x0000003f003f7308 */ /* 0x000fe20000000800 */
[----:B------:R-:W-:Y:S02]  /*6c50*/  PRMT R17, R0, 0x5410, R25 ;  /* 0x0000541000117816 */ /* 0x000fe40000000019 */
[C---:B------:R-:W-:Y:S01]  /*6c60*/  HMMA.16816.F32.BF16 R24, R228.reuse, R244, RZ ;  /* 0x000000f4e418723c */ /* 0x040fe200000418ff */
[----:B------:R-:W-:Y:S02]  /*6c70*/  LOP3.LUT R16, R16, 0xff, RZ, 0xc0, !PT ;  /* 0x000000ff10107812 */ /* 0x000fe400078ec0ff */
[--C-:B------:R-:W-:Y:S02]  /*6c80*/  HSET2.LE.AND R18, R109, R80.reuse, PT ;  /* 0x000000506d127233 */ /* 0x100fe40003803000 */
[----:B------:R-:W2:Y:S01]  /*6c90*/  MUFU.EX2 R56, R56 ;  /* 0x0000003800387308 */ /* 0x000ea20000000800 */
[----:B------:R-:W-:Y:S01]  /*6ca0*/  HSET2.LE.AND R19, R117, R80, PT ;  /* 0x0000005075137233 */ /* 0x000fe20003803000 */
[----:B------:R-:W-:Y:S01]  /*6cb0*/  HMMA.16816.F32.BF16 R244, R228, R246, RZ ;  /* 0x000000f6e4f4723c */ /* 0x000fe200000418ff */
[----:B------:R-:W-:-:S02]  /*6cc0*/  PRMT R109, R16, 0x5410, R119 ;  /* 0x00005410106d7816 */ /* 0x000fc40000000077 */
[----:B----4-:R-:W-:Y:S02]  /*6cd0*/  F2FP.BF16.F32.PACK_AB R0, R50, R51 ;  /* 0x000000333200723e */ /* 0x010fe400000010ff */
[--C-:B------:R-:W-:Y:S01]  /*6ce0*/  HSET2.LE.AND R16, R17, R80.reuse, PT ;  /* 0x0000005011107233 */ /* 0x100fe20003803000 */
[----:B------:R-:W-:Y:S01]  /*6cf0*/  HMMA.16816.F32.BF16 R228, R228, R34, RZ ;  /* 0x00000022e4e4723c */ /* 0x000fe200000418ff */
[----:B------:R-:W-:Y:S01]  /*6d00*/  LOP3.LUT R19, R19, R0, RZ, 0xc0, !PT ;  /* 0x0000000013137212 */ /* 0x000fe200078ec0ff */
[----:B------:R-:W-:Y:S01]  /*6d10*/  MUFU.EX2 R11, R11 ;  /* 0x0000000b000b7308 */ /* 0x000fe20000000800 */
[----:B------:R-:W-:Y:S02]  /*6d20*/  HSET2.LE.AND R17, R109, R80, PT ;  /* 0x000000506d117233 */ /* 0x000fe40003803000 */
[----:B-1----:R-:W-:Y:S02]  /*6d30*/  F2FP.BF16.F32.PACK_AB R117, R46, R53 ;  /* 0x000000352e75723e */ /* 0x002fe400000010ff */
[----:B------:R-:W-:Y:S01]  /*6d40*/  F2FP.BF16.F32.PACK_AB R109, R54, R61 ;  /* 0x0000003d366d723e */ /* 0x000fe200000010ff */
[----:B------:R-:W-:Y:S01]  /*6d50*/  IMAD.WIDE.U32 R34, R101, -0x2daee0ad, RZ ;  /* 0xd2511f5365227825 */ /* 0x000fe200078e00ff */
[----:B--2---:R-:W-:Y:S01]  /*6d60*/  F2FP.BF16.F32.PACK_AB R0, R56, R63 ;  /* 0x0000003f3800723e */ /* 0x004fe200000010ff */
[----:B------:R-:W-:Y:S01]  /*6d70*/  MUFU.EX2 R47, R47 ;  /* 0x0000002f002f7308 */ /* 0x000fe20000000800 */
[----:B------:R-:W-:Y:S01]  /*6d80*/  LOP3.LUT R18, R18, R117, RZ, 0xc0, !PT ;  /* 0x0000007512127212 */ /* 0x000fe200078ec0ff */
[----:B------:R-:W-:Y:S01]  /*6d90*/  FADD.FTZ R61, R61, R66 ;  /* 0x000000423d3d7221 */ /* 0x000fe20000010000 */
[----:B------:R-:W-:Y:S01]  /*6da0*/  LOP3.LUT R16, R16, R109, RZ, 0xc0, !PT ;  /* 0x0000006d10107212 */ /* 0x000fe200078ec0ff */
[----:B------:R-:W-:Y:S01]  /*6db0*/  FADD.FTZ R63, R63, R62 ;  /* 0x0000003e3f3f7221 */ /* 0x000fe20000010000 */
[----:B------:R-:W-:Y:S01]  /*6dc0*/  LOP3.LUT R17, R17, R0, RZ, 0xc0, !PT ;  /* 0x0000000011117212 */ /* 0x000fe200078ec0ff */
[----:B------:R-:W-:Y:S01]  /*6dd0*/  FADD.FTZ R54, R54, R61 ;  /* 0x0000003d36367221 */ /* 0x000fe20000010000 */
[----:B------:R-:W-:Y:S01]  /*6de0*/  LOP3.LUT R33, R35, UR24, R216, 0x96, !PT ;  /* 0x0000001823217c12 */ /* 0x000fe2000f8e96d8 */
[----:B------:R-:W-:Y:S01]  /*6df0*/  MUFU.EX2 R10, R10 ;  /* 0x0000000a000a7308 */ /* 0x000fe20000000800 */
[----:B------:R-:W-:Y:S01]  /*6e00*/  LOP3.LUT R0, R205, UR19, R34, 0x96, !PT ;  /* 0x00000013cd007c12 */ /* 0x000fe2000f8e9622 */
[----:B------:R-:W-:Y:S01]  /*6e10*/  FADD.FTZ R56, R56, R63 ;  /* 0x0000003f38387221 */ /* 0x000fe20000010000 */
[----:B------:R-:W-:Y:S01]  /*6e20*/  LOP3.LUT R32, R201, UR6, R108, 0x96, !PT ;  /* 0x00000006c9207c12 */ /* 0x000fe2000f8e966c */
[----:B------:R-:W-:Y:S01]  /*6e30*/  HMMA.16816.F32.BF16 R24, R16, R28, R24 ;  /* 0x0000001c1018723c */ /* 0x000fe20000041818 */
[----:B------:R-:W-:-:S04]  /*6e40*/  IMAD.WIDE.U32 R34, R33, -0x326172a9, RZ ;  /* 0xcd9e8d5721227825 */ /* 0x000fc800078e00ff */
[----:B------:R-:W-:Y:S01]  /*6e50*/  FADD.FTZ R53, R53, R54 ;  /* 0x0000003635357221 */ /* 0x000fe20000010000 */
[----:B------:R-:W-:Y:S01]  /*6e60*/  FADD.FTZ R51, R51, R56 ;  /* 0x0000003833337221 */ /* 0x000fe20000010000 */
[----:B------:R-:W-:Y:S01]  /*6e70*/  MUFU.EX2 R89, R89 ;  /* 0x0000005900597308 */ /* 0x000fe20000000800 */
[----:B------:R-:W-:Y:S01]  /*6e80*/  IMAD.WIDE.U32 R108, R6, -0x2daee0ad, RZ ;  /* 0xd2511f53066c7825 */ /* 0x000fe200078e00ff */
[----:B------:R-:W-:Y:S01]  /*6e90*/  LOP3.LUT R101, R35, UR23, R224, 0x96, !PT ;  /* 0x0000001723657c12 */ /* 0x000fe2000f8e96e0 */
[----:B------:R-:W-:Y:S02]  /*6ea0*/  HMMA.16816.F32.BF16 R240, R16, R20, R240 ;  /* 0x0000001410f0723c */ /* 0x000fe400000418f0 */
[----:B------:R-:W-:Y:S01]  /*6eb0*/  FFMA.FTZ R6, R191, UR36, -R110 ;  /* 0x00000024bf067c23 */ /* 0x000fe2000801086e */
[----:B------:R-:W-:Y:S01]  /*6ec0*/  IMAD.WIDE.U32 R28, R0, -0x326172a9, RZ ;  /* 0xcd9e8d57001c7825 */ /* 0x000fe200078e00ff */
[----:B------:R-:W-:-:S03]  /*6ed0*/  LOP3.LUT R0, R207, UR32, R218, 0x96, !PT ;  /* 0x00000020cf007c12 */ /* 0x000fc6000f8e96da */
[----:B------:R-:W-:Y:S01]  /*6ee0*/  FADD.FTZ R53, R46, R53 ;  /* 0x000000352e357221 */ /* 0x000fe20000010000 */
[----:B------:R-:W-:Y:S01]  /*6ef0*/  LOP3.LUT R206, R109, UR28, R206, 0x96, !PT ;  /* 0x0000001c6dce7c12 */ /* 0x000fe2000f8e96ce */
[C---:B------:R-:W-:Y:S01]  /*6f00*/  HMMA.16816.F32.BF16 R244, R16.reuse, R30, R244 ;  /* 0x0000001e10f4723c */ /* 0x040fe200000418f4 */
[----:B------:R-:W-:Y:S01]  /*6f10*/  LOP3.LUT R33, R29, UR34, R34, 0x96, !PT ;  /* 0x000000221d217c12 */ /* 0x000fe2000f8e9622 */
[----:B------:R-:W-:Y:S01]  /*6f20*/  IMAD.WIDE.U32 R34, R0, -0x326172a9, RZ ;  /* 0xcd9e8d5700227825 */ /* 0x000fe200078e00ff */
[----:B------:R-:W-:Y:S01]  /*6f30*/  LOP3.LUT R9, R28, 0xffff, RZ, 0xc0, !PT ;  /* 0x0000ffff1c097812 */ /* 0x000fe200078ec0ff */
[----:B------:R-:W1:Y:S01]  /*6f40*/  MUFU.EX2 R6, R6 ;  /* 0x0000000600067308 */ /* 0x000e620000000800 */
[----:B------:R-:W-:Y:S01]  /*6f50*/  LOP3.LUT R109, R33, 0xffff, RZ, 0xc0, !PT ;  /* 0x0000ffff216d7812 */ /* 0x000fe200078ec0ff */
[----:B------:R-:W-:Y:S01]  /*6f60*/  IMAD.WIDE.U32 R206, R206, -0x326172a9, RZ ;  /* 0xcd9e8d57cece7825 */ /* 0x000fe200078e00ff */
[----:B------:R-:W-:Y:S01]  /*6f70*/  LOP3.LUT R117, R28, 0xff, RZ, 0xc0, !PT ;  /* 0x000000ff1c757812 */ /* 0x000fe200078ec0ff */
[----:B------:R-:W-:Y:S01]  /*6f80*/  HMMA.16816.F32.BF16 R228, R16, R22, R228 ;  /* 0x0000001610e4723c */ /* 0x000fe200000418e4 */
[--C-:B------:R-:W-:Y:S01]  /*6f90*/  SHF.R.U32.HI R0, RZ, 0x10, R28.reuse ;  /* 0x00000010ff007819 */ /* 0x100fe2000001161c */
[----:B------:R-:W-:Y:S01]  /*6fa0*/  FADD.FTZ R51, R50, R51 ;  /* 0x0000003332337221 */ /* 0x000fe20000010000 */
[----:B------:R-:W-:Y:S01]  /*6fb0*/  SHF.R.U32.HI R115, RZ, 0x18, R28 ;  /* 0x00000018ff737819 */ /* 0x000fe2000001161c */
[----:B------:R-:W-:Y:S01]  /*6fc0*/  MUFU.EX2 R88, R88 ;  /* 0x0000005800587308 */ /* 0x000fe20000000800 */
[----:B------:R-:W-:-:S02]  /*6fd0*/  SHF.R.U32.HI R28, RZ, 0x8, R9 ;  /* 0x00000008ff1c7819 */ /* 0x000fc40000011609 */
[----:B------:R-:W-:Y:S02]  /*6fe0*/  LOP3.LUT R20, R33, 0xff, RZ, 0xc0, !PT ;  /* 0x000000ff21147812 */ /* 0x000fe400078ec0ff */
[----:B------:R-:W-:Y:S02]  /*6ff0*/  SHF.R.U32.HI R109, RZ, 0x8, R109 ;  /* 0x00000008ff6d7819 */ /* 0x000fe4000001166d */
[----:B------:R-:W-:Y:S01]  /*7000*/  LOP3.LUT R208, R35, UR31, R114, 0x96, !PT ;  /* 0x0000001f23d07c12 */ /* 0x000fe2000f8e9672 */
[----:B------:R-:W-:Y:S01]  /*7010*/  MUFU.EX2 R9, R92 ;  /* 0x0000005c00097308 */ /* 0x000fe20000000800 */
[----:B------:R-:W-:Y:S02]  /*7020*/  LOP3.LUT R34, R207, UR25, R34, 0x96, !PT ;  /* 0x00000019cf227c12 */ /* 0x000fe4000f8e9622 */
[----:B------:R-:W-:Y:S01]  /*7030*/  PRMT R117, R117, 0x5410, R28 ;  /* 0x0000541075757816 */ /* 0x000fe2000000001c */
[----:B------:R-:W-:Y:S01]  /*7040*/  IMAD.WIDE.U32 R208, R208, -0x2daee0ad, RZ ;  /* 0xd2511f53d0d07825 */ /* 0x000fe200078e00ff */
[----:B------:R-:W-:Y:S01]  /*7050*/  PRMT R109, R20, 0x5410, R109 ;  /* 0x00005410146d7816 */ /* 0x000fe2000000006d */
[----:B------:R-:W2:Y:S01]  /*7060*/  LDSM.16.MT88.4 R28, [R252+0x4800] ;  /* 0x00480000fc1c783b */ /* 0x000ea20000004200 */
[----:B------:R-:W-:Y:S01]  /*7070*/  LOP3.LUT R0, R0, 0xff, RZ, 0xc0, !PT ;  /* 0x000000ff00007812 */ /* 0x000fe200078ec0ff */
[----:B------:R-:W-:Y:S01]  /*7080*/  IMAD.WIDE.U32 R34, R34, -0x2daee0ad, RZ ;  /* 0xd2511f5322227825 */ /* 0x000fe200078e00ff */
[----:B------:R-:W-:Y:S01]  /*7090*/  LOP3.LUT R108, R209, UR24, R108, 0x96, !PT ;  /* 0x00000018d16c7c12 */ /* 0x000fe2000f8e966c */
[----:B------:R-:W3:Y:S01]  /*70a0*/  LDSM.16.MT88.4 R20, [R223+0x4800] ;  /* 0x00480000df14783b */ /* 0x000ee20000004200 */
[----:B------:R-:W-:Y:S01]  /*70b0*/  PRMT R115, R0, 0x5410, R115 ;  /* 0x0000541000737816 */ /* 0x000fe20000000073 */
[----:B------:R-:W-:Y:S01]  /*70c0*/  MUFU.EX2 R91, R91 ;  /* 0x0000005b005b7308 */ /* 0x000fe20000000800 */
[----:B------:R-:W-:Y:S01]  /*70d0*/  LOP3.LUT R35, R35, UR19, R208, 0x96, !PT ;  /* 0x0000001323237c12 */ /* 0x000fe2000f8e96d0 */
[----:B------:R-:W-:Y:S01]  /*70e0*/  IMAD.WIDE.U32 R18, R108, -0x326172a9, RZ ;  /* 0xcd9e8d576c127825 */ /* 0x000fe200078e00ff */
[----:B------:R-:W-:-:S02]  /*70f0*/  SHF.R.U32.HI R16, RZ, 0x10, R33 ;  /* 0x00000010ff107819 */ /* 0x000fc40000011621 */
[----:B------:R-:W-:Y:S01]  /*7100*/  SHF.R.U32.HI R17, RZ, 0x18, R33 ;  /* 0x00000018ff117819 */ /* 0x000fe20000011621 */
[----:B------:R-:W-:Y:S01]  /*7110*/  IMAD.WIDE.U32 R208, R35, -0x326172a9, RZ ;  /* 0xcd9e8d5723d07825 */ /* 0x000fe200078e00ff */
[----:B------:R-:W-:Y:S01]  /*7120*/  LOP3.LUT R16, R16, 0xff, RZ, 0xc0, !PT ;  /* 0x000000ff10107812 */ /* 0x000fe200078ec0ff */
[----:B------:R4:W5:Y:S01]  /*7130*/  MUFU.EX2 R0, R94 ;  /* 0x0000005e00007308 */ /* 0x0009620000000800 */
[----:B------:R-:W-:Y:S01]  /*7140*/  LOP3.LUT R33, R19, UR23, R206, 0x96, !PT ;  /* 0x0000001713217c12 */ /* 0x000fe2000f8e96ce */
[----:B------:R-:W-:Y:S01]  /*7150*/  IMAD.WIDE.U32 R206, R101, -0x2daee0ad, RZ ;  /* 0xd2511f5365ce7825 */ /* 0x000fe200078e00ff */
[----:B------:R-:W-:-:S03]  /*7160*/  LOP3.LUT R108, R208, 0xffff, RZ, 0xc0, !PT ;  /* 0x0000ffffd06c7812 */ /* 0x000fc600078ec0ff */
[----:B------:R-:W-:Y:S01]  /*7170*/  FFMA.FTZ R101, R188, UR36, -R81 ;  /* 0x00000024bc657c23 */ /* 0x000fe20008010851 */
[----:B------:R-:W-:Y:S02]  /*7180*/  LOP3.LUT R35, R209, UR34, R18, 0x96, !PT ;  /* 0x00000022d1237c12 */ /* 0x000fe4000f8e9612 */
[--C-:B------:R-:W-:Y:S01]  /*7190*/  HSET2.LE.AND R18, R117, R80.reuse, PT ;  /* 0x0000005075127233 */ /* 0x100fe20003803000 */
[----:B------:R-:W-:Y:S01]  /*71a0*/  MUFU.EX2 R100, R100 ;  /* 0x0000006400647308 */ /* 0x000fe20000000800 */
[----:B------:R-:W-:Y:S02]  /*71b0*/  PRMT R17, R16, 0x5410, R17 ;  /* 0x0000541010117816 */ /* 0x000fe40000000011 */
[----:B------:R-:W-:Y:S02]  /*71c0*/  HSET2.LE.AND R19, R115, R80, PT ;  /* 0x0000005073137233 */ /* 0x000fe40003803000 */
[----:B------:R-:W-:Y:S02]  /*71d0*/  LOP3.LUT R119, R208, 0xff, RZ, 0xc0, !PT ;  /* 0x000000ffd0777812 */ /* 0x000fe400078ec0ff */
[----:B------:R-:W-:Y:S01]  /*71e0*/  SHF.R.U32.HI R108, RZ, 0x8, R108 ;  /* 0x00000008ff6c7819 */ /* 0x000fe2000001166c */
[----:B------:R-:W-:Y:S01]  /*71f0*/  MUFU.EX2 R101, R101 ;  /* 0x0000006500657308 */ /* 0x000fe20000000800 */
[----:B----4-:R-:W-:Y:S01]  /*7200*/  FFMA.FTZ R94, R87, UR36, -R190 ;  /* 0x00000024575e7c23 */ /* 0x010fe200080108be */
[----:B-1----:R-:W-:-:S02]  /*7210*/  F2FP.BF16.F32.PACK_AB R87, R6, R11 ;  /* 0x0000000b0657723e */ /* 0x002fc400000010ff */
[----:B-----5:R-:W-:Y:S02]  /*7220*/  F2FP.BF16.F32.PACK_AB R16, R0, R9 ;  /* 0x000000090010723e */ /* 0x020fe400000010ff */
[----:B------:R-:W-:Y:S02]  /*7230*/  SHF.R.U32.HI R92, RZ, 0x10, R208 ;  /* 0x00000010ff5c7819 */ /* 0x000fe400000116d0 */
[----:B------:R-:W-:Y:S01]  /*7240*/  LOP3.LUT R18, R18, R87, RZ, 0xc0, !PT ;  /* 0x0000005712127212 */ /* 0x000fe200078ec0ff */
[----:B------:R-:W-:Y:S01]  /*7250*/  FFMA.FTZ R87, R187, UR36, -R190 ;  /* 0x00000024bb577c23 */ /* 0x000fe200080108be */
[----:B------:R-:W-:Y:S01]  /*7260*/  PRMT R119, R119, 0x5410, R108 ;  /* 0x0000541077777816 */ /* 0x000fe2000000006c */
[----:B------:R-:W-:Y:S01]  /*7270*/  MUFU.EX2 R94, R94 ;  /* 0x0000005e005e7308 */ /* 0x000fe20000000800 */
[----:B------:R-:W-:Y:S02]  /*7280*/  LOP3.LUT R19, R19, R16, RZ, 0xc0, !PT ;  /* 0x0000001013137212 */ /* 0x000fe400078ec0ff */
[----:B------:R-:W-:-:S02]  /*7290*/  SHF.R.U32.HI R187, RZ, 0x18, R208 ;  /* 0x00000018ffbb7819 */ /* 0x000fc400000116d0 */
[----:B------:R-:W-:Y:S02]  /*72a0*/  LOP3.LUT R108, R92, 0xff, RZ, 0xc0, !PT ;  /* 0x000000ff5c6c7812 */ /* 0x000fe400078ec0ff */
[--C-:B------:R-:W-:Y:S01]  /*72b0*/  HSET2.LE.AND R16, R109, R80.reuse, PT ;  /* 0x000000506d107233 */ /* 0x100fe20003803000 */
[----:B------:R1:W-:Y:S01]  /*72c0*/  MUFU.EX2 R92, R97 ;  /* 0x00000061005c7308 */ /* 0x0003e20000000800 */
[----:B------:R-:W-:Y:S02]  /*72d0*/  HSET2.LE.AND R17, R17, R80, PT ;  /* 0x0000005011117233 */ /* 0x000fe40003803000 */
[----:B------:R-:W-:Y:S01]  /*72e0*/  F2FP.BF16.F32.PACK_AB R109, R10, R47 ;  /* 0x0000002f0a6d723e */ /* 0x000fe200000010ff */
[----:B------:R-:W-:Y:S01]  /*72f0*/  FADD.FTZ R47, R47, R44 ;  /* 0x0000002c2f2f7221 */ /* 0x000fe20000010000 */
[----:B------:R-:W-:Y:S01]  /*7300*/  F2FP.BF16.F32.PACK_AB R90, R88, R89 ;  /* 0x00000059585a723e */ /* 0x000fe200000010ff */
[----:B------:R-:W-:Y:S01]  /*7310*/  FADD.FTZ R89, R89, R48 ;  /* 0x0000003059597221 */ /* 0x000fe20000010000 */
[----:B------:R-:W-:Y:S01]  /*7320*/  PRMT R187, R108, 0x5410, R187 ;  /* 0x000054106cbb7816 */ /* 0x000fe200000000bb */
[----:B------:R-:W-:Y:S01]  /*7330*/  FFMA.FTZ R108, R192, UR36, -R81 ;  /* 0x00000024c06c7c23 */ /* 0x000fe20008010851 */
[----:B------:R-:W-:Y:S01]  /*7340*/  LOP3.LUT R16, R16, R109, RZ, 0xc0, !PT ;  /* 0x0000006d10107212 */ /* 0x000fe200078ec0ff */
[----:B------:R-:W-:Y:S01]  /*7350*/  MUFU.EX2 R87, R87 ;  /* 0x0000005700577308 */ /* 0x000fe20000000800 */
[----:B------:R-:W-:Y:S01]  /*7360*/  LOP3.LUT R17, R17, R90, RZ, 0xc0, !PT ;  /* 0x0000005a11117212 */ /* 0x000fe200078ec0ff */
[----:B------:R-:W-:Y:S01]  /*7370*/  FFMA.FTZ R90, R189, UR36, -R190 ;  /* 0x00000024bd5a7c23 */ /* 0x000fe200080108be */
[----:B------:R-:W-:Y:S01]  /*7380*/  IMAD.WIDE.U32 R188, R102, -0x2daee0ad, RZ ;  /* 0xd2511f5366bc7825 */ /* 0x000fe200078e00ff */
[----:B------:R-:W-:-:S03]  /*7390*/  LOP3.LUT R204, R207, UR33, R204, 0x96, !PT ;  /* 0x00000021cfcc7c12 */ /* 0x000fc6000f8e96cc */
[----:B------:R-:W-:Y:S01]  /*73a0*/  FADD.FTZ R10, R10, R47 ;  /* 0x0000002f0a0a7221 */ /* 0x000fe20000010000 */
[----:B------:R-:W-:Y:S01]  /*73b0*/  LOP3.LUT R109, R206, 0xffff, RZ, 0xc0, !PT ;  /* 0x0000ffffce6d7812 */ /* 0x000fe200078ec0ff */
[----:B-1----:R-:W-:Y:S01]  /*73c0*/  FFMA.FTZ R97, R198, UR36, -R81 ;  /* 0x00000024c6617c23 */ /* 0x002fe20008010851 */
[----:B------:R-:W-:Y:S01]  /*73d0*/  MUFU.EX2 R108, R108 ;  /* 0x0000006c006c7308 */ /* 0x000fe20000000800 */
[C---:B--2---:R-:W-:Y:S01]  /*73e0*/  HMMA.16816.F32.BF16 R12, R16.reuse, R28, R12 ;  /* 0x0000001c100c723c */ /* 0x044fe2000004180c */
[----:B------:R-:W-:Y:S01]  /*73f0*/  LOP3.LUT R115, R206, 0xff, RZ, 0xc0, !PT ;  /* 0x000000ffce737812 */ /* 0x000fe200078ec0ff */
[----:B------:R-:W-:Y:S01]  /*7400*/  FADD.FTZ R88, R88, R89 ;  /* 0x0000005958587221 */ /* 0x000fe20000010000 */
[----:B------:R-:W-:Y:S01]  /*7410*/  SHF.R.U32.HI R117, RZ, 0x10, R206 ;  /* 0x00000010ff757819 */ /* 0x000fe200000116ce */
[----:B------:R-:W-:Y:S01]  /*7420*/  FADD.FTZ R11, R11, R10 ;  /* 0x0000000a0b0b7221 */ /* 0x000fe20000010000 */
[----:B------:R-:W-:Y:S01]  /*7430*/  SHF.R.U32.HI R112, RZ, 0x18, R206 ;  /* 0x00000018ff707819 */ /* 0x000fe200000116ce */
[----:B---3--:R-:W-:Y:S01]  /*7440*/  HMMA.16816.F32.BF16 R236, R16, R20, R236 ;  /* 0x0000001410ec723c */ /* 0x008fe200000418ec */
[----:B------:R-:W1:Y:S01]  /*7450*/  MUFU.EX2 R90, R90 ;  /* 0x0000005a005a7308 */ /* 0x000e620000000800 */
[----:B------:R-:W-:-:S04]  /*7460*/  IMAD.WIDE.U32 R206, R103, -0x2daee0ad, RZ ;  /* 0xd2511f5367ce7825 */ /* 0x000fc800078e00ff */
[----:B------:R-:W-:Y:S01]  /*7470*/  FADD.FTZ R9, R9, R88 ;  /* 0x0000005809097221 */ /* 0x000fe20000010000 */
[----:B------:R-:W-:Y:S01]  /*7480*/  FADD.FTZ R11, R6, R11 ;  /* 0x0000000b060b7221 */ /* 0x000fe20000010000 */
[C---:B------:R-:W-:Y:S01]  /*7490*/  HMMA.16816.F32.BF16 R248, R16.reuse, R30, R248 ;  /* 0x0000001e10f8723c */ /* 0x040fe200000418f8 */
[----:B------:R-:W-:Y:S01]  /*74a0*/  LOP3.LUT R198, R207, UR28, R188, 0x96, !PT ;  /* 0x0000001ccfc67c12 */ /* 0x000fe2000f8e96bc */
[----:B------:R-:W-:Y:S01]  /*74b0*/  FADD.FTZ R9, R0, R9 ;  /* 0x0000000900097221 */ /* 0x000fe20000010000 */
[----:B------:R-:W-:Y:S03]  /*74c0*/  MUFU.EX2 R102, R148 ;  /* 0x0000009400667308 */ /* 0x000fe60000000800 */
[----:B------:R-:W-:Y:S01]  /*74d0*/  HMMA.16816.F32.BF16 R232, R16, R22, R232 ;  /* 0x0000001610e8723c */ /* 0x000fe200000418e8 */
[----:B------:R-:W-:-:S04]  /*74e0*/  IMAD.WIDE.U32 R198, R198, -0x326172a9, RZ ;  /* 0xcd9e8d57c6c67825 */ /* 0x000fc800078e00ff */
[----:B------:R-:W2:Y:S01]  /*74f0*/  MUFU.EX2 R97, R97 ;  /* 0x0000006100617308 */ /* 0x000ea20000000800 */
[----:B-1----:R-:W-:Y:S02]  /*7500*/  F2FP.BF16.F32.PACK_AB R103, R90, R87 ;  /* 0x000000575a67723e */ /* 0x002fe400000010ff */
[C---:B------:R-:W-:Y:S02]  /*7510*/  LOP3.LUT R18, R35.reuse, 0xffff, RZ, 0xc0, !PT ;  /* 0x0000ffff23127812 */ /* 0x040fe400078ec0ff */
[--C-:B------:R-:W-:Y:S02]  /*7520*/  SHF.R.U32.HI R16, RZ, 0x10, R35.reuse ;  /* 0x00000010ff107819 */ /* 0x100fe40000011623 */
[----:B------:R-:W-:Y:S01]  /*7530*/  LOP3.LUT R19, R35, 0xff, RZ, 0xc0, !PT ;  /* 0x000000ff23137812 */ /* 0x000fe200078ec0ff */
[----:B------:R-:W-:Y:S01]  /*7540*/  MUFU.EX2 R95, R95 ;  /* 0x0000005f005f7308 */ /* 0x000fe20000000800 */
[----:B------:R-:W-:Y:S02]  /*7550*/  SHF.R.U32.HI R17, RZ, 0x18, R35 ;  /* 0x00000018ff117819 */ /* 0x000fe40000011623 */
[----:B------:R-:W-:-:S02]  /*7560*/  SHF.R.U32.HI R18, RZ, 0x8, R18 ;  /* 0x00000008ff127819 */ /* 0x000fc40000011612 */
[----:B------:R-:W-:Y:S02]  /*7570*/  LOP3.LUT R16, R16, 0xff, RZ, 0xc0, !PT ;  /* 0x000000ff10107812 */ /* 0x000fe400078ec0ff */
[----:B------:R-:W-:Y:S01]  /*7580*/  PRMT R19, R19, 0x5410, R18 ;  /* 0x0000541013137816 */ /* 0x000fe20000000012 */
[----:B------:R-:W-:Y:S01]  /*7590*/  MUFU.EX2 R99, R99 ;  /* 0x0000006300637308 */ /* 0x000fe20000000800 */
[----:B------:R-:W-:Y:S02]  /*75a0*/  PRMT R17, R16, 0x5410, R17 ;  /* 0x0000541010117816 */ /* 0x000fe40000000011 */
[----:B------:R-:W-:Y:S01]  /*75b0*/  F2FP.BF16.F32.PACK_AB R18, R101, R108 ;  /* 0x0000006c6512723e */ /* 0x000fe200000010ff */
[----:B------:R-:W-:Y:S01]  /*75c0*/  FADD.FTZ R108, R108, R51 ;  /* 0x000000336c6c7221 */ /* 0x000fe20000010000 */
[--C-:B------:R-:W-:Y:S02]  /*75d0*/  HSET2.LE.AND R16, R19, R80.reuse, PT ;  /* 0x0000005013107233 */ /* 0x100fe40003803000 */
[--C-:B------:R-:W-:Y:S01]  /*75e0*/  HSET2.LE.AND R17, R17, R80.reuse, PT ;  /* 0x0000005011117233 */ /* 0x100fe20003803000 */
[----:B------:R-:W-:Y:S01]  /*75f0*/  MUFU.EX2 R160, R160 ;  /* 0x000000a000a07308 */ /* 0x000fe20000000800 */
[----:B------:R-:W-:Y:S01]  /*7600*/  F2FP.BF16.F32.PACK_AB R19, R91, R94 ;  /* 0x0000005e5b13723e */ /* 0x000fe200000010ff */
[----:B------:R-:W-:Y:S01]  /*7610*/  FADD.FTZ R94, R94, R53 ;  /* 0x000000355e5e7221 */ /* 0x000fe20000010000 */
[----:B--2---:R-:W-:Y:S01]  /*7620*/  F2FP.BF16.F32.PACK_AB R148, R97, R102 ;  /* 0x000000666194723e */ /* 0x004fe200000010ff */
[----:B------:R-:W-:Y:S01]  /*7630*/  FADD.FTZ R101, R101, R108 ;  /* 0x0000006c65657221 */ /* 0x000fe20000010000 */
[----:B------:R-:W-:Y:S01]  /*7640*/  LOP3.LUT R16, R16, R19, RZ, 0xc0, !PT ;  /* 0x0000001310107212 */ /* 0x000fe200078ec0ff */
[----:B------:R-:W-:Y:S01]  /*7650*/  FADD.FTZ R94, R91, R94 ;  /* 0x0000005e5b5e7221 */ /* 0x000fe20000010000 */
[----:B------:R-:W-:Y:S01]  /*7660*/  LOP3.LUT R17, R17, R18, RZ, 0xc0, !PT ;  /* 0x0000001211117212 */ /* 0x000fe200078ec0ff */
[----:B------:R-:W-:Y:S01]  /*7670*/  MUFU.EX2 R135, R135 ;  /* 0x0000008700877308 */ /* 0x000fe20000000800 */
[--C-:B------:R-:W-:Y:S01]  /*7680*/  HSET2.LE.AND R18, R119, R80.reuse, PT ;  /* 0x0000005077127233 */ /* 0x100fe20003803000 */
[----:B------:R-:W-:Y:S01]  /*7690*/  FADD.FTZ R87, R87, R94 ;  /* 0x0000005e57577221 */ /* 0x000fe20000010000 */
[----:B------:R-:W-:Y:S01]  /*76a0*/  HSET2.LE.AND R19, R187, R80, PT ;  /* 0x00000050bb137233 */ /* 0x000fe20003803000 */
[----:B------:R-:W-:Y:S01]  /*76b0*/  FADD.FTZ R102, R102, R101 ;  /* 0x0000006566667221 */ /* 0x000fe20000010000 */
[----:B------:R-:W-:Y:S01]  /*76c0*/  LOP3.LUT R35, R189, UR32, R218, 0x96, !PT ;  /* 0x00000020bd237c12 */ /* 0x000fe2000f8e96da */
[----:B------:R-:W-:Y:S01]  /*76d0*/  IMAD.WIDE.U32 R188, R106, -0x2daee0ad, RZ ;  /* 0xd2511f536abc7825 */ /* 0x000fe200078e00ff */
[----:B------:R-:W-:-:S03]  /*76e0*/  LOP3.LUT R18, R18, R103, RZ, 0xc0, !PT ;  /* 0x0000006712127212 */ /* 0x000fc600078ec0ff */
[----:B------:R-:W-:Y:S01]  /*76f0*/  FFMA.FTZ R103, R167, UR36, -R110 ;  /* 0x00000024a7677c23 */ /* 0x000fe2000801086e */
[----:B------:R-:W-:Y:S01]  /*7700*/  LOP3.LUT R19, R19, R148, RZ, 0xc0, !PT ;  /* 0x0000009413137212 */ /* 0x000fe200078ec0ff */
[----:B------:R-:W-:Y:S01]  /*7710*/  IMAD.WIDE.U32 R192, R35, -0x326172a9, RZ ;  /* 0xcd9e8d5723c07825 */ /* 0x000fe200078e00ff */
[----:B------:R-:W-:-:S03]  /*7720*/  LOP3.LUT R218, R197, UR32, R218, 0x96, !PT ;  /* 0x00000020c5da7c12 */ /* 0x000fc6000f8e96da */
[----:B------:R-:W-:Y:S01]  /*7730*/  FFMA.FTZ R106, R175, UR36, -R110 ;  /* 0x00000024af6a7c23 */ /* 0x000fe2000801086e */
[----:B------:R-:W-:Y:S01]  /*7740*/  LOP3.LUT R167, R204, 0xffff, RZ, 0xc0, !PT ;  /* 0x0000ffffcca77812 */ /* 0x000fe200078ec0ff */
[----:B------:R-:W-:Y:S01]  /*7750*/  MUFU.EX2 R103, R103 ;  /* 0x0000006700677308 */ /* 0x000fe20000000800 */
[----:B------:R-:W-:Y:S01]  /*7760*/  LOP3.LUT R119, R117, 0xff, RZ, 0xc0, !PT ;  /* 0x000000ff75777812 */ /* 0x000fe200078ec0ff */
[----:B------:R-:W-:Y:S01]  /*7770*/  HMMA.16816.F32.BF16 R24, R16, R28, R24 ;  /* 0x0000001c1018723c */ /* 0x000fe20000041818 */
[----:B------:R-:W-:Y:S01]  /*7780*/  IMAD.WIDE.U32 R218, R218, -0x326172a9, RZ ;  /* 0xcd9e8d57dada7825 */ /* 0x000fe200078e00ff */
[----:B------:R-:W-:-:S03]  /*7790*/  SHF.R.U32.HI R167, RZ, 0x8, R167 ;  /* 0x00000008ffa77819 */ /* 0x000fc600000116a7 */
[----:B------:R-:W-:Y:S01]  /*77a0*/  FADD.FTZ R87, R90, R87 ;  /* 0x000000575a577221 */ /* 0x000fe20000010000 */
[----:B------:R-:W-:Y:S01]  /*77b0*/  PRMT R119, R119, 0x5410, R112 ;  /* 0x0000541077777816 */ /* 0x000fe20000000070 */
[----:B------:R-:W-:Y:S01]  /*77c0*/  FADD.FTZ R97, R97, R102 ;  /* 0x0000006661617221 */ /* 0x000fe20000010000 */
[C---:B------:R-:W-:Y:S01]  /*77d0*/  HMMA.16816.F32.BF16 R240, R16.reuse, R20, R240 ;  /* 0x0000001410f0723c */ /* 0x040fe200000418f0 */
[--C-:B------:R-:W-:Y:S01]  /*77e0*/  LOP3.LUT R28, R193, UR31, R114.reuse, 0x96, !PT ;  /* 0x0000001fc11c7c12 */ /* 0x100fe2000f8e9672 */
[----:B------:R-:W1:Y:S01]  /*77f0*/  MUFU.EX2 R106, R106 ;  /* 0x0000006a006a7308 */ /* 0x000e620000000800 */
[----:B------:R-:W-:Y:S01]  /*7800*/  LOP3.LUT R35, R219, UR31, R114, 0x96, !PT ;  /* 0x0000001fdb237c12 */ /* 0x000fe2000f8e9672 */
[--C-:B------:R-:W-:Y:S01]  /*7810*/  FFMA.FTZ R114, R122, UR36, -R85.reuse ;  /* 0x000000247a727c23 */ /* 0x100fe20008010855 */
[----:B------:R-:W-:Y:S01]  /*7820*/  FFMA.FTZ R122, R194, UR36, -R85 ;  /* 0x00000024c27a7c23 */ /* 0x000fe20008010855 */
[----:B------:R-:W-:Y:S01]  /*7830*/  IMAD.WIDE.U32 R208, R28, -0x2daee0ad, RZ ;  /* 0xd2511f531cd07825 */ /* 0x000fe200078e00ff */
[----:B------:R-:W-:Y:S01]  /*7840*/  SHF.R.U32.HI R28, RZ, 0x8, R109 ;  /* 0x00000008ff1c7819 */ /* 0x000fe2000001166d */
[C---:B------:R-:W-:Y:S01]  /*7850*/  HMMA.16816.F32.BF16 R244, R16.reuse, R30, R244 ;  /* 0x0000001e10f4723c */ /* 0x040fe200000418f4 */
[----:B------:R-:W-:Y:S01]  /*7860*/  LOP3.LUT R20, R204, 0xff, RZ, 0xc0, !PT ;  /* 0x000000ffcc147812 */ /* 0x000fe200078ec0ff */
[----:B------:R2:W-:Y:S01]  /*7870*/  MUFU.EX2 R109, R114 ;  /* 0x00000072006d7308 */ /* 0x0005e20000000800 */
[----:B------:R-:W-:Y:S01]  /*7880*/  PRMT R117, R115, 0x5410, R28 ;  /* 0x0000541073757816 */ /* 0x000fe2000000001c */
[----:B------:R-:W-:Y:S01]  /*7890*/  FFMA.FTZ R115, R186, UR36, -R85 ;  /* 0x00000024ba737c23 */ /* 0x000fe20008010855 */
[----:B------:R-:W-:Y:S01]  /*78a0*/  PRMT R167, R20, 0x5410, R167 ;  /* 0x0000541014a77816 */ /* 0x000fe200000000a7 */
[----:B------:R-:W-:Y:S01]  /*78b0*/  HMMA.16816.F32.BF16 R228, R16, R22, R228 ;  /* 0x0000001610e4723c */ /* 0x000fe200000418e4 */
[----:B------:R-:W3:Y:S01]  /*78c0*/  LDSM.16.MT88.4 R28, [R252+0x4c00] ;  /* 0x004c0000fc1c783b */ /* 0x000ee20000004200 */
[----:B------:R-:W-:Y:S01]  /*78d0*/  LOP3.LUT R195, R199, UR25, R192, 0x96, !PT ;  /* 0x00000019c7c37c12 */ /* 0x000fe2000f8e96c0 */
[----:B------:R-:W-:Y:S01]  /*78e0*/  FFMA.FTZ R219, R78, UR36, -R81 ;  /* 0x000000244edb7c23 */ /* 0x000fe20008010851 */
[----:B------:R4:W5:Y:S01]  /*78f0*/  MUFU.EX2 R112, R122 ;  /* 0x0000007a00707308 */ /* 0x0009620000000800 */
[----:B------:R-:W3:Y:S01]  /*7900*/  LDSM.16.MT88.4 R20, [R223+0x4c00] ;  /* 0x004c0000df14783b */ /* 0x000ee20000004200 */
[----:B------:R-:W-:Y:S01]  /*7910*/  LOP3.LUT R148, R209, UR24, R206, 0x96, !PT ;  /* 0x00000018d1947c12 */ /* 0x000fe2000f8e96ce */
[----:B------:R-:W-:Y:S01]  /*7920*/  IMAD.WIDE.U32 R194, R195, -0x2daee0ad, RZ ;  /* 0xd2511f53c3c27825 */ /* 0x000fe200078e00ff */
[----:B------:R-:W-:-:S02]  /*7930*/  SHF.R.U32.HI R16, RZ, 0x10, R204 ;  /* 0x00000010ff107819 */ /* 0x000fc400000116cc */
[----:B------:R-:W-:Y:S01]  /*7940*/  SHF.R.U32.HI R17, RZ, 0x18, R204 ;  /* 0x00000018ff117819 */ /* 0x000fe200000116cc */
[----:B------:R-:W-:Y:S01]  /*7950*/  IMAD.WIDE.U32 R206, R148, -0x326172a9, RZ ;  /* 0xcd9e8d5794ce7825 */ /* 0x000fe200078e00ff */
[----:B------:R-:W-:Y:S03]  /*7960*/  MUFU.EX2 R115, R115 ;  /* 0x0000007300737308 */ /* 0x000fe60000000800 */
[----:B--2---:R-:W-:Y:S01]  /*7970*/  FFMA.FTZ R114, R184, UR36, -R85 ;  /* 0x00000024b8727c23 */ /* 0x004fe20008010855 */
[----:B------:R-:W-:Y:S01]  /*7980*/  LOP3.LUT R16, R16, 0xff, RZ, 0xc0, !PT ;  /* 0x000000ff10107812 */ /* 0x000fe200078ec0ff */
[----:B------:R-:W-:Y:S01]  /*7990*/  FFMA.FTZ R148, R174, UR36, -R81 ;  /* 0x00000024ae947c23 */ /* 0x000fe20008010851 */
[--C-:B------:R-:W-:Y:S01]  /*79a0*/  HSET2.LE.AND R18, R117, R80.reuse, PT ;  /* 0x0000005075127233 */ /* 0x100fe20003803000 */
[----:B------:R-:W-:Y:S01]  /*79b0*/  IMAD.WIDE.U32 R204, R35, -0x2daee0ad, RZ ;  /* 0xd2511f5323cc7825 */ /* 0x000fe200078e00ff */
[----:B------:R-:W-:-:S03]  /*79c0*/  HSET2.LE.AND R19, R119, R80, PT ;  /* 0x0000005077137233 */ /* 0x000fc60003803000 */
[--C-:B------:R-:W-:Y:S01]  /*79d0*/  FFMA.FTZ R119, R129, UR36, -R190.reuse ;  /* 0x0000002481777c23 */ /* 0x100fe200080108be */
[----:B------:R-:W2:Y:S01]  /*79e0*/  MUFU.EX2 R114, R114 ;  /* 0x0000007200727308 */ /* 0x000ea20000000800 */
[----:B------:R-:W-:Y:S01]  /*79f0*/  PRMT R17, R16, 0x5410, R17 ;  /* 0x0000541010117816 */ /* 0x000fe20000000011 */
[--C-:B------:R-:W-:Y:S01]  /*7a00*/  FFMA.FTZ R129, R156, UR36, -R81.reuse ;  /* 0x000000249c817c23 */ /* 0x100fe20008010851 */
[----:B-1----:R-:W-:Y:S01]  /*7a10*/  F2FP.BF16.F32.PACK_AB R117, R103, R106 ;  /* 0x0000006a6775723e */ /* 0x002fe200000010ff */
[--C-:B----4-:R-:W-:Y:S01]  /*7a20*/  FFMA.FTZ R122, R127, UR36, -R190.reuse ;  /* 0x000000247f7a7c23 */ /* 0x110fe200080108be */
[----:B-----5:R-:W-:Y:S01]  /*7a30*/  F2FP.BF16.F32.PACK_AB R184, R112, R109 ;  /* 0x0000006d70b8723e */ /* 0x020fe200000010ff */
[----:B------:R-:W-:Y:S01]  /*7a40*/  FFMA.FTZ R127, R182, UR36, -R81 ;  /* 0x00000024b67f7c23 */ /* 0x000fe20008010851 */
[----:B------:R-:W-:Y:S01]  /*7a50*/  LOP3.LUT R18, R18, R117, RZ, 0xc0, !PT ;  /* 0x0000007512127212 */ /* 0x000fe200078ec0ff */
[----:B------:R-:W-:Y:S01]  /*7a60*/  MUFU.EX2 R129, R129 ;  /* 0x0000008100817308 */ /* 0x000fe20000000800 */
[----:B------:R-:W-:Y:S01]  /*7a70*/  LOP3.LUT R19, R19, R184, RZ, 0xc0, !PT ;  /* 0x000000b813137212 */ /* 0x000fe200078ec0ff */
[--C-:B------:R-:W-:Y:S01]  /*7a80*/  FFMA.FTZ R182, R153, UR36, -R190.reuse ;  /* 0x0000002499b67c23 */ /* 0x100fe200080108be */
[--C-:B------:R-:W-:Y:S01]  /*7a90*/  HSET2.LE.AND R16, R167, R80.reuse, PT ;  /* 0x00000050a7107233 */ /* 0x100fe20003803000 */
[--C-:B------:R-:W-:Y:S01]  /*7aa0*/  FFMA.FTZ R156, R133, UR36, -R190.reuse ;  /* 0x00000024859c7c23 */ /* 0x100fe200080108be */
[----:B------:R-:W-:Y:S01]  /*7ab0*/  HSET2.LE.AND R17, R17, R80, PT ;  /* 0x0000005011117233 */ /* 0x000fe20003803000 */
[--C-:B------:R-:W-:Y:S01]  /*7ac0*/  FFMA.FTZ R133, R147, UR36, -R190.reuse ;  /* 0x0000002493857c23 */ /* 0x100fe200080108be */
[----:B------:R-:W-:Y:S01]  /*7ad0*/  F2FP.BF16.F32.PACK_AB R117, R95, R100 ;  /* 0x000000645f75723e */ /* 0x000fe200000010ff */
[----:B------:R-:W-:Y:S01]  /*7ae0*/  MUFU.EX2 R122, R122 ;  /* 0x0000007a007a7308 */ /* 0x000fe20000000800 */
[----:B--2---:R-:W-:Y:S01]  /*7af0*/  F2FP.BF16.F32.PACK_AB R184, R115, R114 ;  /* 0x0000007273b8723e */ /* 0x004fe200000010ff */
[--C-:B------:R-:W-:Y:S01]  /*7b00*/  FFMA.FTZ R147, R163, UR36, -R190.reuse ;  /* 0x00000024a3937c23 */ /* 0x100fe200080108be */
[----:B------:R-:W-:Y:S01]  /*7b10*/  LOP3.LUT R16, R16, R117, RZ, 0xc0, !PT ;  /* 0x0000007510107212 */ /* 0x000fe200078ec0ff */
[--C-:B------:R-:W-:Y:S01]  /*7b20*/  FFMA.FTZ R117, R136, UR36, -R190.reuse ;  /* 0x0000002488757c23 */ /* 0x100fe200080108be */
[----:B------:R-:W-:Y:S01]  /*7b30*/  LOP3.LUT R17, R17, R184, RZ, 0xc0, !PT ;  /* 0x000000b811117212 */ /* 0x000fe200078ec0ff */
[----:B------:R-:W-:Y:S01]  /*7b40*/  FFMA.FTZ R136, R161, UR36, -R190 ;  /* 0x00000024a1887c23 */ /* 0x000fe200080108be */
[----:B------:R-:W-:Y:S01]  /*7b50*/  LOP3.LUT R150, R195, UR19, R208, 0x96, !PT ;  /* 0x00000013c3967c12 */ /* 0x000fe2000f8e96d0 */
[----:B------:R-:W-:Y:S01]  /*7b60*/  MUFU.EX2 R119, R119 ;  /* 0x0000007700777308 */ /* 0x000fe20000000800 */
[----:B------:R-:W-:Y:S01]  /*7b70*/  LOP3.LUT R196, R189, UR28, R196, 0x96, !PT ;  /* 0x0000001cbdc47c12 */ /* 0x000fe2000f8e96c4 */
[----:B------:R-:W-:Y:S01]  /*7b80*/  IMAD.WIDE.U32 R208, R32, -0x2daee0ad, RZ ;  /* 0xd2511f5320d07825 */ /* 0x000fe200078e00ff */
[----:B------:R-:W-:Y:S01]  /*7b90*/  LOP3.LUT R189, R205, UR24, R188, 0x96, !PT ;  /* 0x00000018cdbd7c12 */ /* 0x000fe2000f8e96bc */
[----:B---3--:R-:W-:Y:S01]  /*7ba0*/  HMMA.16816.F32.BF16 R12, R16, R28, R12 ;  /* 0x0000001c100c723c */ /* 0x008fe2000004180c */
[----:B------:R-:W-:Y:S01]  /*7bb0*/  LOP3.LUT R175, R207, UR23, R198, 0x96, !PT ;  /* 0x00000017cfaf7c12 */ /* 0x000fe2000f8e96c6 */
[----:B------:R-:W-:-:S04]  /*7bc0*/  IMAD.WIDE.U32 R186, R150, -0x326172a9, RZ ;  /* 0xcd9e8d5796ba7825 */ /* 0x000fc800078e00ff */
[----:B------:R-:W-:Y:S01]  /*7bd0*/  FFMA.FTZ R150, R158, UR36, -R81 ;  /* 0x000000249e967c23 */ /* 0x000fe20008010851 */
[----:B------:R-:W-:Y:S01]  /*7be0*/  MUFU.EX2 R148, R148 ;  /* 0x0000009400947308 */ /* 0x000fe20000000800 */
[----:B------:R-:W-:Y:S01]  /*7bf0*/  FFMA.FTZ R158, R131, UR36, -R190 ;  /* 0x00000024839e7c23 */ /* 0x000fe200080108be */
[----:B------:R-:W-:Y:S01]  /*7c00*/  HMMA.16816.F32.BF16 R248, R16, R30, R248 ;  /* 0x0000001e10f8723c */ /* 0x000fe200000418f8 */
[----:B------:R-:W-:Y:S01]  /*7c10*/  IMAD.WIDE.U32 R196, R196, -0x326172a9, RZ ;  /* 0xcd9e8d57c4c47825 */ /* 0x000fe200078e00ff */
[----:B------:R-:W-:-:S03]  /*7c20*/  LOP3.LUT R161, R187, UR34, R206, 0x96, !PT ;  /* 0x00000022bba17c12 */ /* 0x000fc6000f8e96ce */
[----:B------:R-:W-:Y:S01]  /*7c30*/  FADD.FTZ R100, R100, R11 ;  /* 0x0000000b64647221 */ /* 0x000fe20000010000 */
[C---:B------:R-:W-:Y:S01]  /*7c40*/  LOP3.LUT R188, R186.reuse, 0xffff, RZ, 0xc0, !PT ;  /* 0x0000ffffbabc7812 */ /* 0x040fe200078ec0ff */
[----:B------:R-:W-:Y:S01]  /*7c50*/  IMAD.WIDE.U32 R206, R185, -0x2daee0ad, RZ ;  /* 0xd2511f53b9ce7825 */ /* 0x000fe200078e00ff */
[----:B------:R-:W-:Y:S01]  /*7c60*/  HMMA.16816.F32.BF16 R236, R16, R20, R236 ;  /* 0x0000001410ec723c */ /* 0x000fe200000418ec */
[----:B------:R-:W1:Y:S01]  /*7c70*/  MUFU.EX2 R150, R150 ;  /* 0x0000009600967308 */ /* 0x000e620000000800 */
[----:B------:R-:W-:Y:S01]  /*7c80*/  LOP3.LUT R192, R197, UR25, R218, 0x96, !PT ;  /* 0x00000019c5c07c12 */ /* 0x000fe2000f8e96da */
[----:B------:R-:W-:Y:S01]  /*7c90*/  IMAD.WIDE.U32 R184, R177, -0x2daee0ad, RZ ;  /* 0xd2511f53b1b87825 */ /* 0x000fe200078e00ff */
[----:B------:R-:W-:-:S03]  /*7ca0*/  LOP3.LUT R199, R186, 0xff, RZ, 0xc0, !PT ;  /* 0x000000ffbac77812 */ /* 0x000fc600078ec0ff */
[----:B------:R-:W-:Y:S01]  /*7cb0*/  FFMA.FTZ R218, R107, UR36, -R110 ;  /* 0x000000246bda7c23 */ /* 0x000fe2000801086e */
[----:B------:R-:W-:Y:S01]  /*7cc0*/  HMMA.16816.F32.BF16 R232, R16, R22, R232 ;  /* 0x0000001610e8723c */ /* 0x000fe200000418e8 */
[----:B------:R-:W-:Y:S01]  /*7cd0*/  IMAD.WIDE.U32 R192, R192, -0x2daee0ad, RZ ;  /* 0xd2511f53c0c07825 */ /* 0x000fe200078e00ff */
[----:B------:R-:W-:Y:S01]  /*7ce0*/  SHF.R.U32.HI R197, RZ, 0x18, R186 ;  /* 0x00000018ffc57819 */ /* 0x000fe200000116ba */
[----:B------:R-:W2:Y:S01]  /*7cf0*/  MUFU.EX2 R127, R127 ;  /* 0x0000007f007f7308 */ /* 0x000ea20000000800 */
[----:B------:R-:W-:Y:S01]  /*7d00*/  LOP3.LUT R201, R209, UR28, R184, 0x96, !PT ;  /* 0x0000001cd1c97c12 */ /* 0x000fe2000f8e96b8 */
[----:B------:R-:W-:Y:S01]  /*7d10*/  FADD.FTZ R114, R114, R9 ;  /* 0x0000000972727221 */ /* 0x000fe20000010000 */
[----:B------:R-:W-:Y:S01]  /*7d20*/  LOP3.LUT R35, R193, UR19, R204, 0x96, !PT ;  /* 0x00000013c1237c12 */ /* 0x000fe2000f8e96cc */
[----:B------:R-:W-:Y:S01]  /*7d30*/  IMAD.WIDE.U32 R16, R33, -0x2daee0ad, RZ ;  /* 0xd2511f5321107825 */ /* 0x000fe200078e00ff */
[----:B------:R-:W-:-:S03]  /*7d40*/  SHF.R.U32.HI R193, RZ, 0x10, R186 ;  /* 0x00000010ffc17819 */ /* 0x000fc600000116ba */
[----:B------:R-:W-:Y:S01]  /*7d50*/  FADD.FTZ R95, R95, R100 ;  /* 0x000000645f5f7221 */ /* 0x000fe20000010000 */
[----:B------:R-:W-:Y:S01]  /*7d60*/  SHF.R.U32.HI R188, RZ, 0x8, R188 ;  /* 0x00000008ffbc7819 */ /* 0x000fe200000116bc */
[----:B------:R-:W-:Y:S01]  /*7d70*/  IMAD.WIDE.U32 R204, R189, -0x326172a9, RZ ;  /* 0xcd9e8d57bdcc7825 */ /* 0x000fe200078e00ff */
[C---:B------:R-:W-:Y:S01]  /*7d80*/  LOP3.LUT R18, R16.reuse, 0xffff, RZ, 0xc0, !PT ;  /* 0x0000ffff10127812 */ /* 0x040fe200078ec0ff */
[----:B------:R3:W-:Y:S01]  /*7d90*/  MUFU.EX2 R184, R139 ;  /* 0x0000008b00b87308 */ /* 0x0007e20000000800 */
[----:B------:R-:W-:Y:S01]  /*7da0*/  SHF.R.U32.HI R19, RZ, 0x10, R16 ;  /* 0x00000010ff137819 */ /* 0x000fe20000011610 */
[----:B------:R-:W-:Y:S01]  /*7db0*/  IMAD.WIDE.U32 R186, R35, -0x326172a9, RZ ;  /* 0xcd9e8d5723ba7825 */ /* 0x000fe200078e00ff */
[----:B------:R-:W-:-:S03]  /*7dc0*/  LOP3.LUT R191, R16, 0xff, RZ, 0xc0, !PT ;  /* 0x000000ff10bf7812 */ /* 0x000fc600078ec0ff */
[----:B------:R-:W-:Y:S01]  /*7dd0*/  FADD.FTZ R114, R115, R114 ;  /* 0x0000007273727221 */ /* 0x000fe20000010000 */
[----:B------:R-:W-:Y:S01]  /*7de0*/  SHF.R.U32.HI R18, RZ, 0x8, R18 ;  /* 0x00000008ff127819 */ /* 0x000fe20000011612 */
[----:B------:R-:W-:Y:S01]  /*7df0*/  FADD.FTZ R106, R106, R95 ;  /* 0x0000005f6a6a7221 */ /* 0x000fe20000010000 */
[----:B------:R-:W-:Y:S01]  /*7e00*/  LOP3.LUT R34, R17, UR33, R34, 0x96, !PT ;  /* 0x0000002111227c12 */ /* 0x000fe2000f8e9622 */
[----:B------:R-:W-:Y:S01]  /*7e10*/  MUFU.EX2 R146, R146 ;  /* 0x0000009200927308 */ /* 0x000fe20000000800 */
[----:B------:R-:W-:Y:S01]  /*7e20*/  SHF.R.U32.HI R16, RZ, 0x18, R16 ;  /* 0x00000018ff107819 */ /* 0x000fe20000011610 */
[----:B------:R-:W-:Y:S01]  /*7e30*/  FADD.FTZ R109, R109, R114 ;  /* 0x000000726d6d7221 */ /* 0x000fe20000010000 */
[----:B------:R-:W-:Y:S01]  /*7e40*/  LOP3.LUT R19, R19, 0xff, RZ, 0xc0, !PT ;  /* 0x000000ff13137812 */ /* 0x000fe200078ec0ff */
[----:B------:R-:W-:Y:S01]  /*7e50*/  FADD.FTZ R106, R103, R106 ;  /* 0x0000006a676a7221 */ /* 0x000fe20000010000 */
[----:B------:R-:W-:Y:S01]  /*7e60*/  PRMT R191, R191, 0x5410, R18 ;  /* 0x00005410bfbf7816 */ /* 0x000fe20000000012 */
[----:B------:R-:W-:Y:S01]  /*7e70*/  FADD.FTZ R112, R112, R109 ;  /* 0x0000006d70707221 */ /* 0x000fe20000010000 */
[C---:B------:R-:W-:Y:S01]  /*7e80*/  LOP3.LUT R18, R34.reuse, 0xffff, RZ, 0xc0, !PT ;  /* 0x0000ffff22127812 */ /* 0x040fe200078ec0ff */
[----:B------:R-:W-:Y:S01]  /*7e90*/  MUFU.EX2 R134, R134 ;  /* 0x0000008600867308 */ /* 0x000fe20000000800 */
[----:B------:R-:W-:Y:S01]  /*7ea0*/  PRMT R19, R19, 0x5410, R16 ;  /* 0x0000541013137816 */ /* 0x000fe20000000010 */
[----:B---3--:R-:W-:Y:S01]  /*7eb0*/  FFMA.FTZ R139, R165, UR36, -R190 ;  /* 0x00000024a58b7c23 */ /* 0x008fe200080108be */
[----:B------:R-:W-:Y:S01]  /*7ec0*/  SHF.R.U32.HI R16, RZ, 0x10, R34 ;  /* 0x00000010ff107819 */ /* 0x000fe20000011622 */
[----:B------:R-:W-:Y:S01]  /*7ed0*/  FFMA.FTZ R165, R145, UR36, -R110 ;  /* 0x0000002491a57c23 */ /* 0x000fe2000801086e */
[----:B------:R-:W-:Y:S01]  /*7ee0*/  LOP3.LUT R17, R34, 0xff, RZ, 0xc0, !PT ;  /* 0x000000ff22117812 */ /* 0x000fe200078ec0ff */
[----:B------:R-:W-:Y:S01]  /*7ef0*/  FFMA.FTZ R145, R164, UR36, -R85 ;  /* 0x00000024a4917c23 */ /* 0x000fe20008010855 */
[----:B------:R-:W-:Y:S01]  /*7f00*/  SHF.R.U32.HI R18, RZ, 0x8, R18 ;  /* 0x00000008ff127819 */ /* 0x000fe20000011612 */
[----:B------:R-:W-:Y:S01]  /*7f10*/  FFMA.FTZ R164, R149, UR36, -R190 ;  /* 0x0000002495a47c23 */ /* 0x000fe200080108be */
[----:B------:R-:W-:Y:S01]  /*7f20*/  SHF.R.U32.HI R34, RZ, 0x18, R34 ;  /* 0x00000018ff227819 */ /* 0x000fe20000011622 */
[----:B------:R-:W-:Y:S01]  /*7f30*/  MUFU.EX2 R117, R117 ;  /* 0x0000007500757308 */ /* 0x000fe20000000800 */
[----:B------:R-:W-:-:S02]  /*7f40*/  LOP3.LUT R195, R16, 0xff, RZ, 0xc0, !PT ;  /* 0x000000ff10c37812 */ /* 0x000fc400078ec0ff */
[----:B------:R-:W-:Y:S02]  /*7f50*/  PRMT R17, R17, 0x5410, R18 ;  /* 0x0000541011117816 */ /* 0x000fe40000000012 */
[----:B------:R-:W-:Y:S02]  /*7f60*/  PRMT R131, R195, 0x5410, R34 ;  /* 0x00005410c3837816 */ /* 0x000fe40000000022 */
[C---:B-1----:R-:W-:Y:S01]  /*7f70*/  F2FP.BF16.F32.PACK_AB R34, R129.reuse, R150 ;  /* 0x000000968122723e */ /* 0x042fe200000010ff */
[----:B------:R-:W-:Y:S01]  /*7f80*/  MUFU.EX2 R145, R145 ;  /* 0x0000009100917308 */ /* 0x000fe20000000800 */
[--C-:B------:R-:W-:Y:S01]  /*7f90*/  HSET2.LE.AND R16, R17, R80.reuse, PT ;  /* 0x0000005011107233 */ /* 0x100fe20003803000 */
[----:B------:R-:W-:Y:S01]  /*7fa0*/  FADD.FTZ R150, R150, R97 ;  /* 0x0000006196967221 */ /* 0x000fe20000010000 */
[--C-:B------:R-:W-:Y:S02]  /*7fb0*/  HSET2.LE.AND R17, R131, R80.reuse, PT ;  /* 0x0000005083117233 */ /* 0x100fe40003803000 */
[--C-:B------:R-:W-:Y:S01]  /*7fc0*/  HSET2.LE.AND R18, R191, R80.reuse, PT ;  /* 0x00000050bf127233 */ /* 0x100fe20003803000 */
[----:B------:R-:W-:Y:S01]  /*7fd0*/  FADD.FTZ R129, R129, R150 ;  /* 0x0000009681817221 */ /* 0x000fe20000010000 */
[----:B------:R-:W-:Y:S01]  /*7fe0*/  HSET2.LE.AND R19, R19, R80, PT ;  /* 0x0000005013137233 */ /* 0x000fe20003803000 */
[----:B------:R-:W-:Y:S01]  /*7ff0*/  MUFU.EX2 R136, R136 ;  /* 0x0000008800887308 */ /* 0x000fe20000000800 */
[----:B------:R-:W-:-:S02]  /*8000*/  F2FP.BF16.F32.PACK_AB R191, R119, R122 ;  /* 0x0000007a77bf723e */ /* 0x000fc400000010ff */
[----:B--2---:R-:W-:Y:S01]  /*8010*/  F2FP.BF16.F32.PACK_AB R174, R127, R148 ;  /* 0x000000947fae723e */ /* 0x004fe200000010ff */
[----:B------:R-:W-:Y:S01]  /*8020*/  FADD.FTZ R148, R148, R129 ;  /* 0x0000008194947221 */ /* 0x000fe20000010000 */
[----:B------:R-:W-:Y:S01]  /*8030*/  F2FP.BF16.F32.PACK_AB R131, R99, R92 ;  /* 0x0000005c6383723e */ /* 0x000fe200000010ff */
[----:B------:R-:W-:Y:S01]  /*8040*/  FADD.FTZ R92, R92, R87 ;  /* 0x000000575c5c7221 */ /* 0x000fe20000010000 */
[----:B------:R-:W-:Y:S01]  /*8050*/  LOP3.LUT R17, R17, R34, RZ, 0xc0, !PT ;  /* 0x0000002211117212 */ /* 0x000fe200078ec0ff */
[----:B------:R-:W-:Y:S01]  /*8060*/  MUFU.EX2 R123, R123 ;  /* 0x0000007b007b7308 */ /* 0x000fe20000000800 */
[----:B------:R-:W-:Y:S01]  /*8070*/  LOP3.LUT R173, R205, UR23, R196, 0x96, !PT ;  /* 0x00000017cdad7c12 */ /* 0x000fe2000f8e96c4 */
[----:B------:R-:W-:Y:S01]  /*8080*/  FADD.FTZ R99, R99, R92 ;  /* 0x0000005c63637221 */ /* 0x000fe20000010000 */
[----:B------:R-:W-:Y:S01]  /*8090*/  LOP3.LUT R167, R187, UR34, R204, 0x96, !PT ;  /* 0x00000022bba77c12 */ /* 0x000fe2000f8e96cc */
[----:B------:R-:W-:Y:S01]  /*80a0*/  IMAD.WIDE.U32 R204, R183, -0x2daee0ad, RZ ;  /* 0xd2511f53b7cc7825 */ /* 0x000fe200078e00ff */
[----:B------:R-:W-:-:S03]  /*80b0*/  LOP3.LUT R34, R207, UR32, R202, 0x96, !PT ;  /* 0x00000020cf227c12 */ /* 0x000fc6000f8e96ca */
[----:B------:R-:W-:Y:S01]  /*80c0*/  FADD.FTZ R122, R122, R99 ;  /* 0x000000637a7a7221 */ /* 0x000fe20000010000 */
[----:B------:R-:W-:Y:S01]  /*80d0*/  LOP3.LUT R18, R18, R191, RZ, 0xc0, !PT ;  /* 0x000000bf12127212 */ /* 0x000fe200078ec0ff */
[----:B------:R-:W-:Y:S01]  /*80e0*/  MUFU.EX2 R158, R158 ;  /* 0x0000009e009e7308 */ /* 0x000fe20000000800 */
[----:B------:R-:W-:Y:S01]  /*80f0*/  LOP3.LUT R19, R19, R174, RZ, 0xc0, !PT ;  /* 0x000000ae13137212 */ /* 0x000fe200078ec0ff */
[----:B------:R-:W-:Y:S01]  /*8100*/  IMAD.WIDE.U32 R210, R34, -0x326172a9, RZ ;  /* 0xcd9e8d5722d27825 */ /* 0x000fe200078e00ff */
[----:B------:R-:W-:-:S03]  /*8110*/  LOP3.LUT R16, R16, R131, RZ, 0xc0, !PT ;  /* 0x0000008310107212 */ /* 0x000fc600078ec0ff */
[----:B------:R-:W-:Y:S01]  /*8120*/  FFMA.FTZ R131, R141, UR36, -R190 ;  /* 0x000000248d837c23 */ /* 0x000fe200080108be */
[----:B------:R-:W-:Y:S01]  /*8130*/  LOP3.LUT R202, R185, UR32, R202, 0x96, !PT ;  /* 0x00000020b9ca7c12 */ /* 0x000fe2000f8e96ca */
[----:B------:R-:W-:Y:S01]  /*8140*/  FFMA.FTZ R174, R159, UR36, -R190 ;  /* 0x000000249fae7c23 */ /* 0x000fe200080108be */
[----:B------:R-:W-:Y:S01]  /*8150*/  LOP3.LUT R141, R205, UR28, R206, 0x96, !PT ;  /* 0x0000001ccd8d7c12 */ /* 0x000fe2000f8e96ce */
[----:B------:R-:W-:Y:S01]  /*8160*/  MUFU.EX2 R121, R121 ;  /* 0x0000007900797308 */ /* 0x000fe20000000800 */
[----:B------:R-:W-:Y:S01]  /*8170*/  PRMT R199, R199, 0x5410, R188 ;  /* 0x00005410c7c77816 */ /* 0x000fe200000000bc */
[----:B------:R-:W-:Y:S01]  /*8180*/  HMMA.16816.F32.BF16 R24, R16, R28, R24 ;  /* 0x0000001c1018723c */ /* 0x000fe20000041818 */
[----:B------:R-:W-:Y:S01]  /*8190*/  IMAD.WIDE.U32 R202, R202, -0x326172a9, RZ ;  /* 0xcd9e8d57caca7825 */ /* 0x000fe200078e00ff */
[----:B------:R-:W-:-:S03]  /*81a0*/  LOP3.LUT R188, R193, 0xff, RZ, 0xc0, !PT ;  /* 0x000000ffc1bc7812 */ /* 0x000fc600078ec0ff */
[----:B------:R-:W-:Y:S01]  /*81b0*/  FADD.FTZ R122, R119, R122 ;  /* 0x0000007a777a7221 */ /* 0x000fe20000010000 */
[----:B------:R-:W-:Y:S01]  /*81c0*/  LOP3.LUT R189, R186, 0xffff, RZ, 0xc0, !PT ;  /* 0x0000ffffbabd7812 */ /* 0x000fe200078ec0ff */
[----:B------:R-:W-:-:S04]  /*81d0*/  IMAD.WIDE.U32 R206, R141, -0x326172a9, RZ ;  /* 0xcd9e8d578dce7825 */ /* 0x000fc800078e00ff */
[----:B------:R-:W-:Y:S01]  /*81e0*/  FFMA.FTZ R141, R155, UR36, -R190 ;  /* 0x000000249b8d7c23 */ /* 0x000fe200080108be */
[--C-:B------:R-:W-:Y:S01]  /*81f0*/  LOP3.LUT R28, R211, UR31, R200.reuse, 0x96, !PT ;  /* 0x0000001fd31c7c12 */ /* 0x100fe2000f8e96c8 */
[C---:B------:R-:W-:Y:S01]  /*8200*/  HMMA.16816.F32.BF16 R244, R16.reuse, R30, R244 ;  /* 0x0000001e10f4723c */ /* 0x040fe200000418f4 */
[----:B------:R-:W-:Y:S01]  /*8210*/  LOP3.LUT R29, R203, UR31, R200, 0x96, !PT ;  /* 0x0000001fcb1d7c12 */ /* 0x000fe2000f8e96c8 */
[----:B------:R-:W-:Y:S01]  /*8220*/  IMAD.WIDE.U32 R200, R201, -0x326172a9, RZ ;  /* 0xcd9e8d57c9c87825 */ /* 0x000fe200078e00ff */
[----:B------:R-:W-:Y:S01]  /*8230*/  LOP3.LUT R205, R207, UR25, R210, 0x96, !PT ;  /* 0x00000019cfcd7c12 */ /* 0x000fe2000f8e96d2 */
[----:B------:R-:W-:Y:S01]  /*8240*/  MUFU.EX2 R120, R120 ;  /* 0x0000007800787308 */ /* 0x000fe20000000800 */
[----:B------:R-:W-:Y:S01]  /*8250*/  PRMT R197, R188, 0x5410, R197 ;  /* 0x00005410bcc57816 */ /* 0x000fe200000000c5 */
[----:B------:R-:W-:Y:S01]  /*8260*/  IMAD.WIDE.U32 R216, R28, -0x2daee0ad, RZ ;  /* 0xd2511f531cd87825 */ /* 0x000fe200078e00ff */
[----:B------:R-:W-:Y:S01]  /*8270*/  LOP3.LUT R202, R201, UR25, R202, 0x96, !PT ;  /* 0x00000019c9ca7c12 */ /* 0x000fe2000f8e96ca */
[C---:B------:R-:W-:Y:S01]  /*8280*/  HMMA.16816.F32.BF16 R240, R16.reuse, R20, R240 ;  /* 0x0000001410f0723c */ /* 0x040fe200000418f0 */
[----:B------:R-:W-:Y:S01]  /*8290*/  LOP3.LUT R35, R186, 0xff, RZ, 0xc0, !PT ;  /* 0x000000ffba237812 */ /* 0x000fe200078ec0ff */
[----:B------:R-:W-:Y:S01]  /*82a0*/  IMAD.WIDE.U32 R210, R29, -0x2daee0ad, RZ ;  /* 0xd2511f531dd27825 */ /* 0x000fe200078e00ff */
[----:B------:R-:W-:Y:S01]  /*82b0*/  LOP3.LUT R28, R217, UR24, R204, 0x96, !PT ;  /* 0x00000018d91c7c12 */ /* 0x000fe2000f8e96cc */
[----:B------:R1:W-:Y:S01]  /*82c0*/  MUFU.EX2 R188, R165 ;  /* 0x000000a500bc7308 */ /* 0x0003e20000000800 */
[----:B------:R-:W-:Y:S01]  /*82d0*/  SHF.R.U32.HI R187, RZ, 0x10, R186 ;  /* 0x00000010ffbb7819 */ /* 0x000fe200000116ba */
[----:B------:R-:W-:Y:S01]  /*82e0*/  IMAD.WIDE.U32 R204, R205, -0x2daee0ad, RZ ;  /* 0xd2511f53cdcc7825 */ /* 0x000fe200078e00ff */
[----:B------:R-:W-:Y:S01]  /*82f0*/  LOP3.LUT R32, R211, UR24, R208, 0x96, !PT ;  /* 0x00000018d3207c12 */ /* 0x000fe2000f8e96d0 */
[----:B------:R-:W-:Y:S01]  /*8300*/  HMMA.16816.F32.BF16 R228, R16, R22, R228 ;  /* 0x0000001610e4723c */ /* 0x000fe200000418e4 */
[----:B------:R-:W-:Y:S01]  /*8310*/  SHF.R.U32.HI R33, RZ, 0x18, R186 ;  /* 0x00000018ff217819 */ /* 0x000fe200000116ba */
[----:B------:R-:W-:Y:S01]  /*8320*/  IMAD.WIDE.U32 R202, R202, -0x2daee0ad, RZ ;  /* 0xd2511f53caca7825 */ /* 0x000fe200078e00ff */
[----:B------:R-:W-:-:S03]  /*8330*/  LOP3.LUT R29, R205, UR19, R216, 0x96, !PT ;  /* 0x00000013cd1d7c12 */ /* 0x000fc6000f8e96d8 */
[--C-:B------:R-:W-:Y:S01]  /*8340*/  FFMA.FTZ R186, R137, UR36, -R110.reuse ;  /* 0x0000002489ba7c23 */ /* 0x100fe2000801086e */
[----:B------:R-:W-:Y:S01]  /*8350*/  FFMA.FTZ R137, R143, UR36, -R110 ;  /* 0x000000248f897c23 */ /* 0x000fe2000801086e */
[----:B------:R-:W2:Y:S01]  /*8360*/  LDSM.16.MT88.4 R16, [R252+0x5000] ;  /* 0x00500000fc10783b */ /* 0x000ea20000004200 */
[----:B------:R-:W-:Y:S01]  /*8370*/  LOP3.LUT R155, R203, UR19, R210, 0x96, !PT ;  /* 0x00000013cb9b7c12 */ /* 0x000fe2000f8e96d2 */
[----:B------:R-:W-:-:S04]  /*8380*/  IMAD.WIDE.U32 R210, R28, -0x326172a9, RZ ;  /* 0xcd9e8d571cd27825 */ /* 0x000fc800078e00ff */
[----:B------:R-:W-:Y:S01]  /*8390*/  FFMA.FTZ R143, R162, UR36, -R85 ;  /* 0x00000024a28f7c23 */ /* 0x000fe20008010855 */
[----:B------:R-:W-:Y:S01]  /*83a0*/  MUFU.EX2 R186, R186 ;  /* 0x000000ba00ba7308 */ /* 0x000fe20000000800 */
[----:B------:R-:W-:Y:S01]  /*83b0*/  FFMA.FTZ R162, R151, UR36, -R190 ;  /* 0x0000002497a27c23 */ /* 0x000fe200080108be */
[----:B------:R-:W-:Y:S01]  /*83c0*/  IMAD.WIDE.U32 R208, R29, -0x326172a9, RZ ;  /* 0xcd9e8d571dd07825 */ /* 0x000fe200078e00ff */
[----:B------:R-:W-:-:S03]  /*83d0*/  LOP3.LUT R153, R211, UR23, R206, 0x96, !PT ;  /* 0x00000017d3997c12 */ /* 0x000fc6000f8e96ce */
[----:B------:R-:W-:Y:S01]  /*83e0*/  FFMA.FTZ R217, R157, UR36, -R190 ;  /* 0x000000249dd97c23 */ /* 0x000fe200080108be */
[--C-:B------:R-:W-:Y:S01]  /*83f0*/  FFMA.FTZ R151, R42, UR36, -R81.reuse ;  /* 0x000000242a977c23 */ /* 0x100fe20008010851 */
[----:B------:R-:W-:Y:S01]  /*8400*/  IMAD.WIDE.U32 R206, R155, -0x326172a9, RZ ;  /* 0xcd9e8d579bce7825 */ /* 0x000fe200078e00ff */
[----:B------:R-:W-:Y:S01]  /*8410*/  LOP3.LUT R28, R209, UR34, R210, 0x96, !PT ;  /* 0x00000022d11c7c12 */ /* 0x000fe2000f8e96d2 */
[----:B------:R-:W3:Y:S01]  /*8420*/  MUFU.EX2 R137, R137 ;  /* 0x0000008900897308 */ /* 0x000ee20000000800 */
[----:B------:R-:W-:Y:S01]  /*8430*/  SHF.R.U32.HI R30, RZ, 0x10, R208 ;  /* 0x00000010ff1e7819 */ /* 0x000fe200000116d0 */
[----:B------:R-:W-:Y:S01]  /*8440*/  FFMA.FTZ R157, R154, UR36, -R81 ;  /* 0x000000249a9d7c23 */ /* 0x000fe20008010851 */
[----:B------:R-:W-:Y:S01]  /*8450*/  LOP3.LUT R34, R208, 0xffff, RZ, 0xc0, !PT ;  /* 0x0000ffffd0227812 */ /* 0x000fe200078ec0ff */
[----:B------:R-:W-:Y:S01]  /*8460*/  FADD.FTZ R127, R127, R148 ;  /* 0x000000947f7f7221 */ /* 0x000fe20000010000 */
[----:B-1----:R-:W-:Y:S02]  /*8470*/  SHF.R.U32.HI R165, RZ, 0x10, R28 ;  /* 0x00000010ffa57819 */ /* 0x002fe4000001161c */
[C---:B------:R-:W-:Y:S01]  /*8480*/  LOP3.LUT R20, R28.reuse, 0xffff, RZ, 0xc0, !PT ;  /* 0x0000ffff1c147812 */ /* 0x040fe200078ec0ff */
[----:B------:R-:W1:Y:S01]  /*8490*/  MUFU.EX2 R143, R143 ;  /* 0x0000008f008f7308 */ /* 0x000e620000000800 */
[----:B------:R-:W-:-:S02]  /*84a0*/  LOP3.LUT R177, R28, 0xff, RZ, 0xc0, !PT ;  /* 0x000000ff1cb17812 */ /* 0x000fc400078ec0ff */
[----:B------:R-:W-:Y:S02]  /*84b0*/  LOP3.LUT R31, R208, 0xff, RZ, 0xc0, !PT ;  /* 0x000000ffd01f7812 */ /* 0x000fe400078ec0ff */
[----:B------:R-:W-:Y:S01]  /*84c0*/  SHF.R.U32.HI R29, RZ, 0x18, R208 ;  /* 0x00000018ff1d7819 */ /* 0x000fe200000116d0 */
[----:B------:R-:W-:Y:S01]  /*84d0*/  IMAD.WIDE.U32 R208, R32, -0x326172a9, RZ ;  /* 0xcd9e8d5720d07825 */ /* 0x000fe200078e00ff */
[----:B------:R-:W-:Y:S01]  /*84e0*/  LOP3.LUT R30, R30, 0xff, RZ, 0xc0, !PT ;  /* 0x000000ff1e1e7812 */ /* 0x000fe200078ec0ff */
[----:B------:R-:W-:Y:S01]  /*84f0*/  MUFU.EX2 R151, R151 ;  /* 0x0000009700977308 */ /* 0x000fe20000000800 */
[----:B------:R-:W-:Y:S02]  /*8500*/  SHF.R.U32.HI R28, RZ, 0x18, R28 ;  /* 0x00000018ff1c7819 */ /* 0x000fe4000001161c */
[----:B------:R-:W-:Y:S02]  /*8510*/  SHF.R.U32.HI R34, RZ, 0x8, R34 ;  /* 0x00000008ff227819 */ /* 0x000fe40000011622 */
[----:B------:R-:W-:-:S02]  /*8520*/  LOP3.LUT R165, R165, 0xff, RZ, 0xc0, !PT ;  /* 0x000000ffa5a57812 */ /* 0x000fc400078ec0ff */
[----:B------:R-:W-:Y:S01]  /*8530*/  PRMT R21, R31, 0x5410, R34 ;  /* 0x000054101f157816 */ /* 0x000fe20000000022 */
[----:B------:R-:W-:Y:S01]  /*8540*/  MUFU.EX2 R131, R131 ;  /* 0x0000008300837308 */ /* 0x000fe20000000800 */
[----:B------:R-:W-:Y:S02]  /*8550*/  PRMT R23, R30, 0x5410, R29 ;  /* 0x000054101e177816 */ /* 0x000fe4000000001d */
[----:B------:R-:W-:Y:S02]  /*8560*/  PRMT R165, R165, 0x5410, R28 ;  /* 0x00005410a5a57816 */ /* 0x000fe4000000001c */
[----:B------:R-:W4:Y:S01]  /*8570*/  LDSM.16.MT88.4 R28, [R223+0x5000] ;  /* 0x00500000df1c783b */ /* 0x000f220000004200 */
[----:B------:R-:W-:Y:S02]  /*8580*/  SHF.R.U32.HI R20, RZ, 0x8, R20 ;  /* 0x00000008ff147819 */ /* 0x000fe40000011614 */
[----:B------:R-:W-:Y:S01]  /*8590*/  HSET2.LE.AND R21, R21, R80, PT ;  /* 0x0000005015157233 */ /* 0x000fe20003803000 */
[----:B------:R-:W-:Y:S01]  /*85a0*/  MUFU.EX2 R156, R156 ;  /* 0x0000009c009c7308 */ /* 0x000fe20000000800 */
[----:B------:R-:W-:-:S02]  /*85b0*/  PRMT R177, R177, 0x5410, R20 ;  /* 0x00005410b1b17816 */ /* 0x000fc40000000014 */
[----:B------:R-:W-:Y:S02]  /*85c0*/  HSET2.LE.AND R23, R23, R80, PT ;  /* 0x0000005017177233 */ /* 0x000fe40003803000 */
[----:B---3--:R-:W-:Y:S02]  /*85d0*/  F2FP.BF16.F32.PACK_AB R22, R188, R137 ;  /* 0x00000089bc16723e */ /* 0x008fe400000010ff */
[----:B------:R-:W-:Y:S01]  /*85e0*/  F2FP.BF16.F32.PACK_AB R20, R160, R145 ;  /* 0x00000091a014723e */ /* 0x000fe200000010ff */
[----:B------:R-:W-:Y:S01]  /*85f0*/  MUFU.EX2 R133, R133 ;  /* 0x0000008500857308 */ /* 0x000fe20000000800 */
[----:B------:R-:W-:Y:S02]  /*8600*/  LOP3.LUT R32, R207, UR34, R208, 0x96, !PT ;  /* 0x00000022cf207c12 */ /* 0x000fe4000f8e96d0 */
[C---:B------:R-:W-:Y:S02]  /*8610*/  LOP3.LUT R159, R206.reuse, 0xffff, RZ, 0xc0, !PT ;  /* 0x0000ffffce9f7812 */ /* 0x040fe400078ec0ff */
[----:B------:R-:W-:-:S02]  /*8620*/  LOP3.LUT R191, R206, 0xff, RZ, 0xc0, !PT ;  /* 0x000000ffcebf7812 */ /* 0x000fc400078ec0ff */
[--C-:B------:R-:W-:Y:S01]  /*8630*/  SHF.R.U32.HI R163, RZ, 0x10, R206.reuse ;  /* 0x00000010ffa37819 */ /* 0x100fe200000116ce */
[----:B------:R-:W-:Y:S01]  /*8640*/  MUFU.EX2 R128, R128 ;  /* 0x0000008000807308 */ /* 0x000fe20000000800 */
[----:B------:R-:W-:Y:S01]  /*8650*/  SHF.R.U32.HI R185, RZ, 0x18, R206 ;  /* 0x00000018ffb97819 */ /* 0x000fe200000116ce */
[----:B------:R-:W-:Y:S01]  /*8660*/  IMAD.WIDE.U32 R206, R175, -0x2daee0ad, RZ ;  /* 0xd2511f53afce7825 */ /* 0x000fe200078e00ff */
[----:B------:R-:W-:Y:S02]  /*8670*/  LOP3.LUT R22, R21, R22, RZ, 0xc0, !PT ;  /* 0x0000001615167212 */ /* 0x000fe400078ec0ff */
[----:B------:R-:W-:Y:S02]  /*8680*/  LOP3.LUT R23, R23, R20, RZ, 0xc0, !PT ;  /* 0x0000001417177212 */ /* 0x000fe400078ec0ff */
[--C-:B------:R-:W-:Y:S01]  /*8690*/  HSET2.LE.AND R20, R177, R80.reuse, PT ;  /* 0x00000050b1147233 */ /* 0x100fe20003803000 */
[----:B------:R-:W-:Y:S01]  /*86a0*/  MUFU.EX2 R174, R174 ;  /* 0x000000ae00ae7308 */ /* 0x000fe20000000800 */
[----:B------:R-:W-:-:S02]  /*86b0*/  HSET2.LE.AND R21, R165, R80, PT ;  /* 0x00000050a5157233 */ /* 0x000fc40003803000 */
[----:B------:R-:W-:Y:S02]  /*86c0*/  SHF.R.U32.HI R34, RZ, 0x8, R189 ;  /* 0x00000008ff227819 */ /* 0x000fe400000116bd */
[----:B------:R-:W-:Y:S01]  /*86d0*/  F2FP.BF16.F32.PACK_AB R149, R186, R135 ;  /* 0x00000087ba95723e */ /* 0x000fe200000010ff */
[----:B------:R-:W-:Y:S01]  /*86e0*/  FADD.FTZ R135, R135, R106 ;  /* 0x0000006a87877221 */ /* 0x000fe20000010000 */
[----:B-1----:R-:W-:Y:S01]  /*86f0*/  F2FP.BF16.F32.PACK_AB R190, R146, R143 ;  /* 0x0000008f92be723e */ /* 0x002fe200000010ff */
[----:B------:R-:W-:Y:S01]  /*8700*/  MUFU.EX2 R139, R139 ;  /* 0x0000008b008b7308 */ /* 0x000fe20000000800 */
[----:B------:R-:W-:Y:S01]  /*8710*/  LOP3.LUT R175, R207, UR33, R194, 0x96, !PT ;  /* 0x00000021cfaf7c12 */ /* 0x000fe2000f8e96c2 */
[----:B------:R-:W-:Y:S01]  /*8720*/  IMAD.WIDE.U32 R194, R173, -0x2daee0ad, RZ ;  /* 0xd2511f53adc27825 */ /* 0x000fe200078e00ff */
[----:B------:R-:W-:-:S03]  /*8730*/  LOP3.LUT R20, R20, R149, RZ, 0xc0, !PT ;  /* 0x0000009514147212 */ /* 0x000fc600078ec0ff */
[--C-:B------:R-:W-:Y:S01]  /*8740*/  FFMA.FTZ R149, R124, UR36, -R81.reuse ;  /* 0x000000247c957c23 */ /* 0x100fe20008010851 */
[----:B------:R-:W-:Y:S01]  /*8750*/  LOP3.LUT R21, R21, R190, RZ, 0xc0, !PT ;  /* 0x000000be15157212 */ /* 0x000fe200078ec0ff */
[----:B------:R-:W-:Y:S01]  /*8760*/  FFMA.FTZ R124, R130, UR36, -R81 ;  /* 0x00000024827c7c23 */ /* 0x000fe20008010851 */
[----:B------:R-:W-:Y:S01]  /*8770*/  PRMT R35, R35, 0x5410, R34 ;  /* 0x0000541023237816 */ /* 0x000fe20000000022 */
[----:B------:R-:W-:Y:S01]  /*8780*/  MUFU.EX2 R96, R96 ;  /* 0x0000006000607308 */ /* 0x000fe20000000800 */
[----:B------:R-:W-:Y:S01]  /*8790*/  LOP3.LUT R34, R187, 0xff, RZ, 0xc0, !PT ;  /* 0x000000ffbb227812 */ /* 0x000fe200078ec0ff */
[----:B------:R-:W-:Y:S01]  /*87a0*/  FADD.FTZ R143, R143, R112 ;  /* 0x000000708f8f7221 */ /* 0x000fe20000010000 */
[----:B------:R-:W-:Y:S01]  /*87b0*/  LOP3.LUT R155, R209, UR23, R200, 0x96, !PT ;  /* 0x00000017d19b7c12 */ /* 0x000fe2000f8e96c8 */
[C---:B--2---:R-:W-:Y:S01]  /*87c0*/  HMMA.16816.F32.BF16 R12, R20.reuse, R16, R12 ;  /* 0x00000010140c723c */ /* 0x044fe2000004180c */
[----:B------:R-:W-:Y:S01]  /*87d0*/  PRMT R33, R34, 0x5410, R33 ;  /* 0x0000541022217816 */ /* 0x000fe20000000021 */
[----:B------:R-:W-:Y:S01]  /*87e0*/  FADD.FTZ R186, R186, R135 ;  /* 0x00000087baba7221 */ /* 0x000fe20000010000 */
[----:B------:R-:W-:Y:S01]  /*87f0*/  LOP3.LUT R34, R195, UR33, R192, 0x96, !PT ;  /* 0x00000021c3227c12 */ /* 0x000fe2000f8e96c0 */
[----:B------:R-:W-:Y:S01]  /*8800*/  IMAD.WIDE.U32 R192, R153, -0x2daee0ad, RZ ;  /* 0xd2511f5399c07825 */ /* 0x000fe200078e00ff */
[C---:B------:R-:W-:Y:S01]  /*8810*/  LOP3.LUT R200, R206.reuse, 0xffff, RZ, 0xc0, !PT ;  /* 0x0000ffffcec87812 */ /* 0x040fe200078ec0ff */
[C---:B------:R-:W-:Y:S01]  /*8820*/  HMMA.16816.F32.BF16 R248, R20.reuse, R18, R248 ;  /* 0x0000001214f8723c */ /* 0x040fe200000418f8 */
[----:B------:R-:W-:Y:S01]  /*8830*/  LOP3.LUT R196, R206, 0xff, RZ, 0xc0, !PT ;  /* 0x000000ffcec47812 */ /* 0x000fe200078ec0ff */
[----:B------:R-:W1:Y:S01]  /*8840*/  MUFU.EX2 R149, R149 ;  /* 0x0000009500957308 */ /* 0x000e620000000800 */
[--C-:B------:R-:W-:Y:S01]  /*8850*/  SHF.R.U32.HI R201, RZ, 0x10, R206.reuse ;  /* 0x00000010ffc97819 */ /* 0x100fe200000116ce */
[--C-:B------:R-:W-:Y:S01]  /*8860*/  FFMA.FTZ R153, R140, UR36, -R81.reuse ;  /* 0x000000248c997c23 */ /* 0x100fe20008010851 */
[----:B------:R-:W-:Y:S01]  /*8870*/  SHF.R.U32.HI R198, RZ, 0x18, R206 ;  /* 0x00000018ffc67819 */ /* 0x000fe200000116ce */
[C---:B----4-:R-:W-:Y:S01]  /*8880*/  HMMA.16816.F32.BF16 R236, R20.reuse, R28, R236 ;  /* 0x0000001c14ec723c */ /* 0x050fe200000418ec */
[----:B------:R-:W-:Y:S01]  /*8890*/  LOP3.LUT R206, R192, 0xffff, RZ, 0xc0, !PT ;  /* 0x0000ffffc0ce7812 */ /* 0x000fe200078ec0ff */
[----:B------:R-:W-:Y:S01]  /*88a0*/  FFMA.FTZ R140, R152, UR36, -R81 ;  /* 0x00000024988c7c23 */ /* 0x000fe20008010851 */
[----:B------:R-:W-:Y:S01]  /*88b0*/  LOP3.LUT R205, R192, 0xff, RZ, 0xc0, !PT ;  /* 0x000000ffc0cd7812 */ /* 0x000fe200078ec0ff */
[----:B------:R-:W2:Y:S01]  /*88c0*/  MUFU.EX2 R124, R124 ;  /* 0x0000007c007c7308 */ /* 0x000ea20000000800 */
[--C-:B------:R-:W-:Y:S01]  /*88d0*/  SHF.R.U32.HI R203, RZ, 0x10, R192.reuse ;  /* 0x00000010ffcb7819 */ /* 0x100fe200000116c0 */
[----:B------:R-:W-:Y:S01]  /*88e0*/  HMMA.16816.F32.BF16 R232, R20, R30, R232 ;  /* 0x0000001e14e8723c */ /* 0x000fe200000418e8 */
[----:B------:R-:W-:Y:S01]  /*88f0*/  SHF.R.U32.HI R42, RZ, 0x18, R192 ;  /* 0x00000018ff2a7819 */ /* 0x000fe200000116c0 */
[----:B------:R-:W-:Y:S01]  /*8900*/  FFMA.FTZ R152, R125, UR36, -R110 ;  /* 0x000000247d987c23 */ /* 0x000fe2000801086e */
[----:B------:R-:W-:Y:S01]  /*8910*/  LOP3.LUT R183, R194, 0xffff, RZ, 0xc0, !PT ;  /* 0x0000ffffc2b77812 */ /* 0x000fe200078ec0ff */
[--C-:B------:R-:W-:Y:S01]  /*8920*/  FFMA.FTZ R125, R118, UR36, -R85.reuse ;  /* 0x00000024767d7c23 */ /* 0x100fe20008010855 */
[----:B------:R-:W-:Y:S01]  /*8930*/  LOP3.LUT R190, R194, 0xff, RZ, 0xc0, !PT ;  /* 0x000000ffc2be7812 */ /* 0x000fe200078ec0ff */
[----:B------:R-:W-:Y:S01]  /*8940*/  FFMA.FTZ R118, R40, UR36, -R85 ;  /* 0x0000002428767c23 */ /* 0x000fe20008010855 */
[----:B------:R-:W-:Y:S01]  /*8950*/  IMAD.WIDE.U32 R20, R155, -0x2daee0ad, RZ ;  /* 0xd2511f539b147825 */ /* 0x000fe200078e00ff */
[----:B------:R-:W-:-:S03]  /*8960*/  SHF.R.U32.HI R22, RZ, 0x10, R161 ;  /* 0x00000010ff167819 */ /* 0x000fc600000116a1 */
[----:B------:R-:W-:Y:S01]  /*8970*/  FFMA.FTZ R155, R144, UR36, -R81 ;  /* 0x00000024909b7c23 */ /* 0x000fe20008010851 */
[----:B------:R-:W-:Y:S01]  /*8980*/  SHF.R.U32.HI R189, RZ, 0x10, R194 ;  /* 0x00000010ffbd7819 */ /* 0x000fe200000116c2 */
[----:B------:R-:W-:Y:S01]  /*8990*/  FFMA.FTZ R144, R41, UR36, -R110 ;  /* 0x0000002429907c23 */ /* 0x000fe2000801086e */
[----:B------:R-:W-:Y:S01]  /*89a0*/  LOP3.LUT R165, R21, UR33, R202, 0x96, !PT ;  /* 0x0000002115a57c12 */ /* 0x000fe2000f8e96ca */
[----:B------:R-:W-:Y:S01]  /*89b0*/  MUFU.EX2 R118, R118 ;  /* 0x0000007600767308 */ /* 0x000fe20000000800 */
[----:B------:R-:W-:Y:S01]  /*89c0*/  LOP3.LUT R192, R20, 0xffff, RZ, 0xc0, !PT ;  /* 0x0000ffff14c07812 */ /* 0x000fe200078ec0ff */
[----:B------:R-:W-:Y:S01]  /*89d0*/  FADD.FTZ R146, R146, R143 ;  /* 0x0000008f92927221 */ /* 0x000fe20000010000 */
[----:B------:R-:W-:Y:S01]  /*89e0*/  LOP3.LUT R21, R161, 0xffff, RZ, 0xc0, !PT ;  /* 0x0000ffffa1157812 */ /* 0x000fe200078ec0ff */
[----:B------:R-:W-:Y:S01]  /*89f0*/  FADD.FTZ R137, R137, R186 ;  /* 0x000000ba89897221 */ /* 0x000fe20000010000 */
[----:B------:R-:W-:Y:S01]  /*8a00*/  SHF.R.U32.HI R187, RZ, 0x18, R194 ;  /* 0x00000018ffbb7819 */ /* 0x000fe200000116c2 */
[----:B------:R-:W-:Y:S01]  /*8a10*/  FADD.FTZ R145, R145, R146 ;  /* 0x0000009291917221 */ /* 0x000fe20000010000 */
[----:B------:R-:W-:Y:S01]  /*8a20*/  LOP3.LUT R204, R193, UR33, R204, 0x96, !PT ;  /* 0x00000021c1cc7c12 */ /* 0x000fe2000f8e96cc */
[----:B------:R-:W-:Y:S01]  /*8a30*/  MUFU.EX2 R152, R152 ;  /* 0x0000009800987308 */ /* 0x000fe20000000800 */
[----:B------:R-:W-:Y:S01]  /*8a40*/  LOP3.LUT R195, R20, 0xff, RZ, 0xc0, !PT ;  /* 0x000000ff14c37812 */ /* 0x000fe200078ec0ff */
[----:B------:R-:W-:Y:S01]  /*8a50*/  FADD.FTZ R137, R188, R137 ;  /* 0x00000089bc897221 */ /* 0x000fe20000010000 */
[--C-:B------:R-:W-:Y:S01]  /*8a60*/  SHF.R.U32.HI R194, RZ, 0x10, R20.reuse ;  /* 0x00000010ffc27819 */ /* 0x100fe20000011614 */
[----:B------:R-:W-:Y:S01]  /*8a70*/  FADD.FTZ R145, R160, R145 ;  /* 0x00000091a0917221 */ /* 0x000fe20000010000 */
[----:B------:R-:W-:-:S02]  /*8a80*/  SHF.R.U32.HI R193, RZ, 0x18, R20 ;  /* 0x00000018ffc17819 */ /* 0x000fc40000011614 */
[----:B------:R-:W-:Y:S01]  /*8a90*/  SHF.R.U32.HI R130, RZ, 0x8, R21 ;  /* 0x00000008ff827819 */ /* 0x000fe20000011615 */
[----:B------:R-:W-:Y:S01]  /*8aa0*/  MUFU.EX2 R144, R144 ;  /* 0x0000009000907308 */ /* 0x000fe20000000800 */
[----:B------:R-:W-:Y:S02]  /*8ab0*/  SHF.R.U32.HI R20, RZ, 0x18, R161 ;  /* 0x00000018ff147819 */ /* 0x000fe400000116a1 */
[----:B------:R-:W-:Y:S02]  /*8ac0*/  LOP3.LUT R21, R22, 0xff, RZ, 0xc0, !PT ;  /* 0x000000ff16157812 */ /* 0x000fe400078ec0ff */
[----:B------:R-:W-:Y:S02]  /*8ad0*/  LOP3.LUT R177, R167, 0xffff, RZ, 0xc0, !PT ;  /* 0x0000ffffa7b17812 */ /* 0x000fe400078ec0ff */
[----:B------:R-:W-:Y:S01]  /*8ae0*/  PRMT R21, R21, 0x5410, R20 ;  /* 0x0000541015157816 */ /* 0x000fe20000000014 */
[----:B------:R-:W-:Y:S01]  /*8af0*/  MUFU.EX2 R125, R125 ;  /* 0x0000007d007d7308 */ /* 0x000fe20000000800 */
[----:B------:R-:W-:-:S02]  /*8b00*/  SHF.R.U32.HI R177, RZ, 0x8, R177 ;  /* 0x00000008ffb17819 */ /* 0x000fc400000116b1 */
[----:B------:R-:W-:Y:S02]  /*8b10*/  LOP3.LUT R20, R167, 0xff, RZ, 0xc0, !PT ;  /* 0x000000ffa7147812 */ /* 0x000fe400078ec0ff */
[----:B------:R-:W-:Y:S02]  /*8b20*/  SHF.R.U32.HI R173, RZ, 0x18, R167 ;  /* 0x00000018ffad7819 */ /* 0x000fe400000116a7 */
[----:B------:R-:W-:Y:S01]  /*8b30*/  PRMT R177, R20, 0x5410, R177 ;  /* 0x0000541014b17816 */ /* 0x000fe200000000b1 */
[----:B------:R-:W-:Y:S01]  /*8b40*/  MUFU.EX2 R153, R153 ;  /* 0x0000009900997308 */ /* 0x000fe20000000800 */
[----:B------:R-:W-:Y:S02]  /*8b50*/  SHF.R.U32.HI R20, RZ, 0x10, R167 ;  /* 0x00000010ff147819 */ /* 0x000fe400000116a7 */
[----:B------:R-:W-:Y:S01]  /*8b60*/  LOP3.LUT R23, R161, 0xff, RZ, 0xc0, !PT ;  /* 0x000000ffa1177812 */ /* 0x000fe200078ec0ff */
[----:B------:R-:W-:Y:S01]  /*8b70*/  FFMA.FTZ R161, R116, UR36, -R85 ;  /* 0x0000002474a17c23 */ /* 0x000fe20008010855 */
[----:B------:R-:W-:-:S02]  /*8b80*/  LOP3.LUT R20, R20, 0xff, RZ, 0xc0, !PT ;  /* 0x000000ff14147812 */ /* 0x000fc400078ec0ff */
[----:B------:R-:W-:Y:S01]  /*8b90*/  PRMT R23, R23, 0x5410, R130 ;  /* 0x0000541017177816 */ /* 0x000fe20000000082 */
[----:B------:R-:W-:Y:S01]  /*8ba0*/  FFMA.FTZ R130, R142, UR36, -R81 ;  /* 0x000000248e827c23 */ /* 0x000fe20008010851 */
[----:B------:R-:W-:Y:S01]  /*8bb0*/  PRMT R173, R20, 0x5410, R173 ;  /* 0x0000541014ad7816 */ /* 0x000fe200000000ad */
[----:B------:R-:W-:Y:S01]  /*8bc0*/  FFMA.FTZ R142, R166, UR36, -R81 ;  /* 0x00000024a68e7c23 */ /* 0x000fe20008010851 */
[----:B------:R-:W-:Y:S01]  /*8bd0*/  SHF.R.U32.HI R20, RZ, 0x8, R159 ;  /* 0x00000008ff147819 */ /* 0x000fe2000001169f */
[----:B------:R-:W3:Y:S01]  /*8be0*/  MUFU.EX2 R161, R161 ;  /* 0x000000a100a17308 */ /* 0x000ee20000000800 */
[--C-:B------:R-:W-:Y:S01]  /*8bf0*/  HSET2.LE.AND R21, R21, R80.reuse, PT ;  /* 0x0000005015157233 */ /* 0x100fe20003803000 */
[----:B------:R-:W-:Y:S01]  /*8c00*/  FFMA.FTZ R159, R43, UR36, -R110 ;  /* 0x000000242b9f7c23 */ /* 0x000fe2000801086e */
[----:B------:R-:W-:Y:S02]  /*8c10*/  PRMT R191, R191, 0x5410, R20 ;  /* 0x00005410bfbf7816 */ /* 0x000fe40000000014 */
[----:B------:R-:W-:-:S02]  /*8c20*/  HSET2.LE.AND R20, R23, R80, PT ;  /* 0x0000005017147233 */ /* 0x000fc40003803000 */
[----:B-1----:R-:W-:Y:S01]  /*8c30*/  F2FP.BF16.F32.PACK_AB R22, R149, R134 ;  /* 0x000000869516723e */ /* 0x002fe200000010ff */
[----:B------:R-:W1:Y:S01]  /*8c40*/  MUFU.EX2 R159, R159 ;  /* 0x0000009f009f7308 */ /* 0x000e620000000800 */
[----:B------:R-:W-:Y:S01]  /*8c50*/  F2FP.BF16.F32.PACK_AB R23, R136, R117 ;  /* 0x000000758817723e */ /* 0x000fe200000010ff */
[----:B------:R-:W-:Y:S01]  /*8c60*/  FADD.FTZ R117, R117, R122 ;  /* 0x0000007a75757221 */ /* 0x000fe20000010000 */
[----:B------:R-:W-:Y:S01]  /*8c70*/  LOP3.LUT R21, R21, R22, RZ, 0xc0, !PT ;  /* 0x0000001615157212 */ /* 0x000fe200078ec0ff */
[----:B------:R-:W-:Y:S01]  /*8c80*/  FADD.FTZ R134, R134, R127 ;  /* 0x0000007f86867221 */ /* 0x000fe20000010000 */
[----:B------:R-:W-:Y:S01]  /*8c90*/  LOP3.LUT R20, R20, R23, RZ, 0xc0, !PT ;  /* 0x0000001714147212 */ /* 0x000fe200078ec0ff */
[----:B------:R-:W-:Y:S01]  /*8ca0*/  FADD.FTZ R136, R136, R117 ;  /* 0x0000007588887221 */ /* 0x000fe20000010000 */
        /* <DEDUP_REMOVED lines=8> */
[----:B------:R-:W-:Y:S01]  /*8d30*/  HSET2.LE.AND R23, R197, R80, PT ;  /* 0x00000050c5177233 */ /* 0x000fe20003803000 */
[----:B------:R-:W2:Y:S01]  /*8d40*/  MUFU.EX2 R155, R155 ;  /* 0x0000009b009b7308 */ /* 0x000ea20000000800 */
[----:B------:R-:W-:Y:S01]  /*8d50*/  LOP3.LUT R41, R204, 0xffff, RZ, 0xc0, !PT ;  /* 0x0000ffffcc297812 */ /* 0x000fe200078ec0ff */
[----:B------:R-:W-:Y:S01]  /*8d60*/  FADD.FTZ R123, R158, R123 ;  /* 0x0000007b9e7b7221 */ /* 0x000fe20000010000 */
[----:B------:R-:W-:Y:S01]  /*8d70*/  LOP3.LUT R154, R163, 0xff, RZ, 0xc0, !PT ;  /* 0x000000ffa39a7812 */ /* 0x000fe200078ec0ff */
[----:B------:R-:W-:Y:S01]  /*8d80*/  FADD.FTZ R151, R151, R124 ;  /* 0x0000007c97977221 */ /* 0x000fe20000010000 */
[----:B------:R-:W-:-:S02]  /*8d90*/  LOP3.LUT R23, R23, R166, RZ, 0xc0, !PT ;  /* 0x000000a617177212 */ /* 0x000fc400078ec0ff */
[----:B------:R-:W-:Y:S01]  /*8da0*/  SHF.R.U32.HI R40, RZ, 0x8, R41 ;  /* 0x00000008ff287819 */ /* 0x000fe20000011629 */
[----:B------:R-:W-:Y:S01]  /*8db0*/  MUFU.EX2 R113, R113 ;  /* 0x0000007100717308 */ /* 0x000fe20000000800 */
[----:B------:R-:W-:Y:S02]  /*8dc0*/  LOP3.LUT R199, R203, 0xff, RZ, 0xc0, !PT ;  /* 0x000000ffcbc77812 */ /* 0x000fe400078ec0ff */
[----:B------:R-:W-:Y:S01]  /*8dd0*/  LOP3.LUT R163, R204, 0xff, RZ, 0xc0, !PT ;  /* 0x000000ffcca37812 */ /* 0x000fe200078ec0ff */
[C---:B------:R-:W-:Y:S01]  /*8de0*/  HMMA.16816.F32.BF16 R24, R20.reuse, R16, R24 ;  /* 0x000000101418723c */ /* 0x040fe20000041818 */
[----:B------:R-:W-:Y:S02]  /*8df0*/  PRMT R199, R199, 0x5410, R42 ;  /* 0x00005410c7c77816 */ /* 0x000fe4000000002a */
[----:B------:R-:W-:Y:S01]  /*8e00*/  PRMT R163, R163, 0x5410, R40 ;  /* 0x00005410a3a37816 */ /* 0x000fe20000000028 */
[----:B------:R-:W-:Y:S01]  /*8e10*/  MUFU.EX2 R142, R142 ;  /* 0x0000008e008e7308 */ /* 0x000fe20000000800 */
[----:B------:R-:W-:Y:S01]  /*8e20*/  LDSM.16.MT88.4 R40, [R223+0x5400] ;  /* 0x00540000df28783b */ /* 0x000fe20000004200 */
[----:B------:R-:W-:Y:S01]  /*8e30*/  HMMA.16816.F32.BF16 R244, R20, R18, R244 ;  /* 0x0000001214f4723c */ /* 0x000fe200000418f4 */
[----:B------:R-:W-:-:S02]  /*8e40*/  LOP3.LUT R167, R201, 0xff, RZ, 0xc0, !PT ;  /* 0x000000ffc9a77812 */ /* 0x000fc400078ec0ff */
[----:B------:R-:W4:Y:S01]  /*8e50*/  LDSM.16.MT88.4 R16, [R252+0x5400] ;  /* 0x00540000fc10783b */ /* 0x000f220000004200 */
[----:B------:R-:W-:Y:S02]  /*8e60*/  SHF.R.U32.HI R206, RZ, 0x8, R206 ;  /* 0x00000008ffce7819 */ /* 0x000fe400000116ce */
[----:B------:R-:W-:Y:S01]  /*8e70*/  SHF.R.U32.HI R201, RZ, 0x10, R204 ;  /* 0x00000010ffc97819 */ /* 0x000fe200000116cc */
[C---:B------:R-:W-:Y:S01]  /*8e80*/  HMMA.16816.F32.BF16 R228, R20.reuse, R30, R228 ;  /* 0x0000001e14e4723c */ /* 0x040fe200000418e4 */
[----:B------:R-:W-:Y:S01]  /*8e90*/  PRMT R205, R205, 0x5410, R206 ;  /* 0x00005410cdcd7816 */ /* 0x000fe200000000ce */
[----:B------:R-:W-:Y:S01]  /*8ea0*/  MUFU.EX2 R182, R182 ;  /* 0x000000b600b67308 */ /* 0x000fe20000000800 */
[----:B------:R-:W-:Y:S02]  /*8eb0*/  SHF.R.U32.HI R204, RZ, 0x18, R204 ;  /* 0x00000018ffcc7819 */ /* 0x000fe400000116cc */
[----:B------:R-:W-:Y:S01]  /*8ec0*/  LOP3.LUT R201, R201, 0xff, RZ, 0xc0, !PT ;  /* 0x000000ffc9c97812 */ /* 0x000fe200078ec0ff */
[----:B------:R-:W-:Y:S01]  /*8ed0*/  HMMA.16816.F32.BF16 R240, R20, R28, R240 ;  /* 0x0000001c14f0723c */ /* 0x000fe200000418f0 */
[----:B------:R-:W-:-:S02]  /*8ee0*/  HSET2.LE.AND R31, R199, R80, PT ;  /* 0x00000050c71f7233 */ /* 0x000fc40003803000 */
[----:B------:R-:W-:Y:S01]  /*8ef0*/  SHF.R.U32.HI R197, RZ, 0x8, R200 ;  /* 0x00000008ffc57819 */ /* 0x000fe200000116c8 */
[----:B------:R-:W-:Y:S01]  /*8f00*/  MUFU.EX2 R141, R141 ;  /* 0x0000008d008d7308 */ /* 0x000fe20000000800 */
[----:B------:R-:W-:Y:S02]  /*8f10*/  PRMT R201, R201, 0x5410, R204 ;  /* 0x00005410c9c97816 */ /* 0x000fe400000000cc */
[----:B---3--:R-:W-:Y:S02]  /*8f20*/  F2FP.BF16.F32.PACK_AB R20, R161, R118 ;  /* 0x00000076a114723e */ /* 0x008fe400000010ff */
[----:B------:R-:W-:Y:S02]  /*8f30*/  LOP3.LUT R22, R175, 0xffff, RZ, 0xc0, !PT ;  /* 0x0000ffffaf167812 */ /* 0x000fe400078ec0ff */
[----:B------:R-:W-:Y:S01]  /*8f40*/  LOP3.LUT R31, R31, R20, RZ, 0xc0, !PT ;  /* 0x000000141f1f7212 */ /* 0x000fe200078ec0ff */
[----:B------:R-:W-:Y:S01]  /*8f50*/  MUFU.EX2 R111, R111 ;  /* 0x0000006f006f7308 */ /* 0x000fe20000000800 */
[----:B------:R-:W-:-:S02]  /*8f60*/  SHF.R.U32.HI R20, RZ, 0x10, R175 ;  /* 0x00000010ff147819 */ /* 0x000fc400000116af */
[----:B------:R-:W-:Y:S02]  /*8f70*/  PRMT R197, R196, 0x5410, R197 ;  /* 0x00005410c4c57816 */ /* 0x000fe400000000c5 */
[----:B------:R-:W-:Y:S02]  /*8f80*/  LOP3.LUT R21, R175, 0xff, RZ, 0xc0, !PT ;  /* 0x000000ffaf157812 */ /* 0x000fe400078ec0ff */
[----:B------:R-:W-:Y:S01]  /*8f90*/  HSET2.LE.AND R30, R205, R80, PT ;  /* 0x00000050cd1e7233 */ /* 0x000fe20003803000 */
[----:B------:R-:W-:Y:S01]  /*8fa0*/  MUFU.EX2 R140, R140 ;  /* 0x0000008c008c7308 */ /* 0x000fe20000000800 */
[----:B------:R-:W-:Y:S02]  /*8fb0*/  SHF.R.U32.HI R22, RZ, 0x8, R22 ;  /* 0x00000008ff167819 */ /* 0x000fe40000011616 */
[----:B------:R-:W-:Y:S02]  /*8fc0*/  F2FP.BF16.F32.PACK_AB R23, R152, R121 ;  /* 0x000000799817723e */ /* 0x000fe400000010ff */
[----:B------:R-:W-:-:S02]  /*8fd0*/  SHF.R.U32.HI R175, RZ, 0x18, R175 ;  /* 0x00000018ffaf7819 */ /* 0x000fc400000116af */
[----:B------:R-:W-:Y:S01]  /*8fe0*/  LOP3.LUT R20, R20, 0xff, RZ, 0xc0, !PT ;  /* 0x000000ff14147812 */ /* 0x000fe200078ec0ff */
[----:B------:R-:W-:Y:S01]  /*8ff0*/  MUFU.EX2 R157, R157 ;  /* 0x0000009d009d7308 */ /* 0x000fe20000000800 */
[--C-:B------:R-:W-:Y:S02]  /*9000*/  HSET2.LE.AND R28, R163, R80.reuse, PT ;  /* 0x00000050a31c7233 */ /* 0x100fe40003803000 */
[--C-:B------:R-:W-:Y:S02]  /*9010*/  HSET2.LE.AND R29, R201, R80.reuse, PT ;  /* 0x00000050c91d7233 */ /* 0x100fe40003803000 */
[----:B------:R-:W-:Y:S02]  /*9020*/  PRMT R21, R21, 0x5410, R22 ;  /* 0x0000541015157816 */ /* 0x000fe40000000016 */
[----:B-1----:R-:W-:Y:S01]  /*9030*/  F2FP.BF16.F32.PACK_AB R163, R159, R144 ;  /* 0x000000909fa3723e */ /* 0x002fe200000010ff */
[----:B------:R-:W-:Y:S01]  /*9040*/  MUFU.EX2 R93, R93 ;  /* 0x0000005d005d7308 */ /* 0x000fe20000000800 */
[----:B------:R-:W-:Y:S01]  /*9050*/  F2FP.BF16.F32.PACK_AB R116, R125, R120 ;  /* 0x000000787d74723e */ /* 0x000fe200000010ff */
[----:B------:R-:W-:Y:S01]  /*9060*/  FADD.FTZ R144, R144, R137 ;  /* 0x0000008990907221 */ /* 0x000fe20000010000 */
[----:B------:R-:W-:Y:S01]  /*9070*/  LOP3.LUT R30, R30, R23, RZ, 0xc0, !PT ;  /* 0x000000171e1e7212 */ /* 0x000fe200078ec0ff */
[----:B------:R-:W-:Y:S01]  /*9080*/  FADD.FTZ R120, R120, R145 ;  /* 0x0000009178787221 */ /* 0x000fe20000010000 */
[--C-:B------:R-:W-:Y:S01]  /*9090*/  HSET2.LE.AND R22, R197, R80.reuse, PT ;  /* 0x00000050c5167233 */ /* 0x100fe20003803000 */
[----:B------:R-:W-:Y:S01]  /*90a0*/  FADD.FTZ R144, R159, R144 ;  /* 0x000000909f907221 */ /* 0x000fe20000010000 */
[----:B------:R-:W-:Y:S01]  /*90b0*/  PRMT R167, R167, 0x5410, R198 ;  /* 0x00005410a7a77816 */ /* 0x000fe200000000c6 */
[----:B------:R-:W-:Y:S01]  /*90c0*/  MUFU.EX2 R218, R218 ;  /* 0x000000da00da7308 */ /* 0x000fe20000000800 */
[----:B------:R-:W-:Y:S01]  /*90d0*/  F2FP.BF16.F32.PACK_AB R23, R184, R131 ;  /* 0x00000083b817723e */ /* 0x000fe200000010ff */
[----:B------:R-:W-:Y:S01]  /*90e0*/  FADD.FTZ R125, R125, R120 ;  /* 0x000000787d7d7221 */ /* 0x000fe20000010000 */
[----:B------:R-:W-:Y:S01]  /*90f0*/  PRMT R175, R20, 0x5410, R175 ;  /* 0x0000541014af7816 */ /* 0x000fe200000000af */
[----:B------:R-:W-:Y:S01]  /*9100*/  FADD.FTZ R121, R121, R144 ;  /* 0x0000009079797221 */ /* 0x000fe20000010000 */
[----:B------:R-:W-:Y:S01]  /*9110*/  LOP3.LUT R29, R29, R116, RZ, 0xc0, !PT ;  /* 0x000000741d1d7212 */ /* 0x000fe200078ec0ff */
[----:B------:R-:W-:Y:S01]  /*9120*/  FFMA.FTZ R116, R126, UR36, -R81 ;  /* 0x000000247e747c23 */ /* 0x000fe20008010851 */
[----:B------:R-:W-:Y:S01]  /*9130*/  LOP3.LUT R28, R28, R163, RZ, 0xc0, !PT ;  /* 0x000000a31c1c7212 */ /* 0x000fe200078ec0ff */
[--C-:B------:R-:W-:Y:S01]  /*9140*/  FFMA.FTZ R126, R39, UR36, -R110.reuse ;  /* 0x00000024277e7c23 */ /* 0x100fe2000801086e */
[----:B------:R-:W-:Y:S01]  /*9150*/  LOP3.LUT R22, R22, R23, RZ, 0xc0, !PT ;  /* 0x0000001716167212 */ /* 0x000fe200078ec0ff */
[----:B------:R2:W-:Y:S01]  /*9160*/  MUFU.EX2 R163, R138 ;  /* 0x0000008a00a37308 */ /* 0x0005e20000000800 */
[--C-:B------:R-:W-:Y:S01]  /*9170*/  HSET2.LE.AND R20, R21, R80.reuse, PT ;  /* 0x0000005015147233 */ /* 0x100fe20003803000 */
[----:B------:R-:W-:Y:S01]  /*9180*/  FADD.FTZ R118, R118, R125 ;  /* 0x0000007d76767221 */ /* 0x000fe20000010000 */
[----:B------:R-:W-:Y:S01]  /*9190*/  PRMT R185, R154, 0x5410, R185 ;  /* 0x000054109ab97816 */ /* 0x000fe200000000b9 */
[C---:B----4-:R-:W-:Y:S01]  /*91a0*/  HMMA.16816.F32.BF16 R12, R28.reuse, R16, R12 ;  /* 0x000000101c0c723c */ /* 0x050fe2000004180c */
[--C-:B------:R-:W-:Y:S01]  /*91b0*/  HSET2.LE.AND R23, R167, R80.reuse, PT ;  /* 0x00000050a7177233 */ /* 0x100fe20003803000 */
[--C-:B------:R-:W-:Y:S01]  /*91c0*/  FFMA.FTZ R167, R36, UR36, -R85.reuse ;  /* 0x0000002424a77c23 */ /* 0x100fe20008010855 */
[--C-:B------:R-:W-:Y:S01]  /*91d0*/  HSET2.LE.AND R21, R175, R80.reuse, PT ;  /* 0x00000050af157233 */ /* 0x100fe20003803000 */
[----:B------:R-:W-:Y:S01]  /*91e0*/  MUFU.EX2 R126, R126 ;  /* 0x0000007e007e7308 */ /* 0x000fe20000000800 */
[----:B------:R-:W-:Y:S01]  /*91f0*/  F2FP.BF16.F32.PACK_AB R39, R133, R156 ;  /* 0x0000009c8527723e */ /* 0x000fe200000010ff */
[C---:B------:R-:W-:Y:S01]  /*9200*/  HMMA.16816.F32.BF16 R248, R28.reuse, R18, R248 ;  /* 0x000000121cf8723c */ /* 0x040fe200000418f8 */
[----:B------:R-:W-:Y:S01]  /*9210*/  F2FP.BF16.F32.PACK_AB R154, R153, R128 ;  /* 0x00000080999a723e */ /* 0x000fe200000010ff */
[----:B------:R-:W-:Y:S01]  /*9220*/  FFMA.FTZ R175, R98, UR36, -R85 ;  /* 0x0000002462af7c23 */ /* 0x000fe20008010855 */
[----:B------:R-:W-:Y:S01]  /*9230*/  LOP3.LUT R20, R20, R39, RZ, 0xc0, !PT ;  /* 0x0000002714147212 */ /* 0x000fe200078ec0ff */
[----:B------:R-:W-:Y:S01]  /*9240*/  FADD.FTZ R156, R156, R123 ;  /* 0x0000007b9c9c7221 */ /* 0x000fe20000010000 */
[----:B------:R-:W-:Y:S01]  /*9250*/  LOP3.LUT R21, R21, R154, RZ, 0xc0, !PT ;  /* 0x0000009a15157212 */ /* 0x000fe200078ec0ff */
[----:B------:R-:W1:Y:S01]  /*9260*/  MUFU.EX2 R167, R167 ;  /* 0x000000a700a77308 */ /* 0x000e620000000800 */
[----:B--2---:R-:W-:Y:S01]  /*9270*/  F2FP.BF16.F32.PACK_AB R138, R155, R130 ;  /* 0x000000829b8a723e */ /* 0x004fe200000010ff */
[C---:B------:R-:W-:Y:S01]  /*9280*/  HMMA.16816.F32.BF16 R236, R28.reuse, R40, R236 ;  /* 0x000000281cec723c */ /* 0x040fe200000418ec */
[----:B------:R-:W-:Y:S01]  /*9290*/  LOP3.LUT R36, R32, 0xffff, RZ, 0xc0, !PT ;  /* 0x0000ffff20247812 */ /* 0x000fe200078ec0ff */
[----:B------:R-:W-:Y:S01]  /*92a0*/  FFMA.FTZ R154, R38, UR36, -R85 ;  /* 0x00000024269a7c23 */ /* 0x000fe20008010855 */
[----:B------:R-:W-:Y:S01]  /*92b0*/  LOP3.LUT R23, R23, R138, RZ, 0xc0, !PT ;  /* 0x0000008a17177212 */ /* 0x000fe200078ec0ff */
[----:B------:R-:W-:Y:S01]  /*92c0*/  FFMA.FTZ R138, R37, UR36, -R110 ;  /* 0x00000024258a7c23 */ /* 0x000fe2000801086e */
[----:B------:R-:W-:Y:S01]  /*92d0*/  LOP3.LUT R199, R32, 0xff, RZ, 0xc0, !PT ;  /* 0x000000ff20c77812 */ /* 0x000fe200078ec0ff */
[----:B------:R-:W-:Y:S01]  /*92e0*/  HMMA.16816.F32.BF16 R232, R28, R42, R232 ;  /* 0x0000002a1ce8723c */ /* 0x000fe200000418e8 */
[----:B------:R-:W-:Y:S01]  /*92f0*/  LOP3.LUT R197, R34, 0xff, RZ, 0xc0, !PT ;  /* 0x000000ff22c57812 */ /* 0x000fe200078ec0ff */
[----:B------:R-:W-:Y:S01]  /*9300*/  MUFU.EX2 R154, R154 ;  /* 0x0000009a009a7308 */ /* 0x000fe20000000800 */
[----:B------:R-:W-:Y:S01]  /*9310*/  SHF.R.U32.HI R36, RZ, 0x8, R36 ;  /* 0x00000008ff247819 */ /* 0x000fe20000011624 */
[----:B------:R-:W-:Y:S01]  /*9320*/  FADD.FTZ R128, R128, R151 ;  /* 0x0000009780807221 */ /* 0x000fe20000010000 */
[--C-:B------:R-:W-:Y:S01]  /*9330*/  HSET2.LE.AND R33, R33, R80.reuse, PT ;  /* 0x0000005021217233 */ /* 0x100fe20003803000 */
[C---:B------:R-:W-:Y:S01]  /*9340*/  HMMA.16816.F32.BF16 R24, R20.reuse, R16, R24 ;  /* 0x000000101418723c */ /* 0x040fe20000041818 */
[----:B------:R-:W-:Y:S01]  /*9350*/  LOP3.LUT R28, R189, 0xff, RZ, 0xc0, !PT ;  /* 0x000000ffbd1c7812 */ /* 0x000fe200078ec0ff */
[----:B------:R-:W-:Y:S01]  /*9360*/  FADD.FTZ R156, R133, R156 ;  /* 0x0000009c859c7221 */ /* 0x000fe20000010000 */
[----:B------:R-:W-:Y:S01]  /*9370*/  SHF.R.U32.HI R189, RZ, 0x10, R34 ;  /* 0x00000010ffbd7819 */ /* 0x000fe20000011622 */
[----:B------:R-:W2:Y:S01]  /*9380*/  MUFU.EX2 R138, R138 ;  /* 0x0000008a008a7308 */ /* 0x000ea20000000800 */
[----:B------:R-:W-:Y:S01]  /*9390*/  PRMT R187, R28, 0x5410, R187 ;  /* 0x000054101cbb7816 */ /* 0x000fe200000000bb */
[C---:B------:R-:W-:Y:S01]  /*93a0*/  HMMA.16816.F32.BF16 R244, R20.reuse, R18, R244 ;  /* 0x0000001214f4723c */ /* 0x040fe200000418f4 */
[--C-:B------:R-:W-:Y:S01]  /*93b0*/  SHF.R.U32.HI R16, RZ, 0x10, R32.reuse ;  /* 0x00000010ff107819 */ /* 0x100fe20000011620 */
[----:B------:R-:W3:Y:S01]  /*93c0*/  LDSM.16.MT88.4 R28, [R252+0x5800] ;  /* 0x00580000fc1c783b */ /* 0x000ee20000004200 */
[----:B------:R-:W-:Y:S01]  /*93d0*/  SHF.R.U32.HI R17, RZ, 0x18, R32 ;  /* 0x00000018ff117819 */ /* 0x000fe20000011620 */
[----:B------:R-:W-:Y:S01]  /*93e0*/  FADD.FTZ R153, R153, R128 ;  /* 0x0000008099997221 */ /* 0x000fe20000010000 */
[----:B------:R-:W-:Y:S01]  /*93f0*/  LOP3.LUT R16, R16, 0xff, RZ, 0xc0, !PT ;  /* 0x000000ff10107812 */ /* 0x000fe200078ec0ff */
[C---:B------:R-:W-:Y:S01]  /*9400*/  HMMA.16816.F32.BF16 R240, R20.reuse, R40, R240 ;  /* 0x0000002814f0723c */ /* 0x040fe200000418f0 */
[----:B------:R-:W-:Y:S01]  /*9410*/  LOP3.LUT R32, R34, 0xffff, RZ, 0xc0, !PT ;  /* 0x0000ffff22207812 */ /* 0x000fe200078ec0ff */
[----:B------:R-:W4:Y:S01]  /*9420*/  MUFU.EX2 R175, R175 ;  /* 0x000000af00af7308 */ /* 0x000f220000000800 */
[----:B------:R-:W-:Y:S01]  /*9430*/  SHF.R.U32.HI R34, RZ, 0x18, R34 ;  /* 0x00000018ff227819 */ /* 0x000fe20000011622 */
[----:B------:R-:W-:Y:S01]  /*9440*/  FADD.FTZ R131, R131, R156 ;  /* 0x0000009c83837221 */ /* 0x000fe20000010000 */
[----:B------:R-:W-:Y:S01]  /*9450*/  LOP3.LUT R189, R189, 0xff, RZ, 0xc0, !PT ;  /* 0x000000ffbdbd7812 */ /* 0x000fe200078ec0ff */
[----:B------:R-:W-:Y:S01]  /*9460*/  HMMA.16816.F32.BF16 R228, R20, R42, R228 ;  /* 0x0000002a14e4723c */ /* 0x000fe200000418e4 */
[----:B------:R-:W-:Y:S01]  /*9470*/  PRMT R17, R16, 0x5410, R17 ;  /* 0x0000541010117816 */ /* 0x000fe20000000011 */
[----:B------:R-:W-:Y:S01]  /*9480*/  FADD.FTZ R130, R130, R153 ;  /* 0x0000009982827221 */ /* 0x000fe20000010000 */
[----:B------:R-:W-:Y:S01]  /*9490*/  SHF.R.U32.HI R32, RZ, 0x8, R32 ;  /* 0x00000008ff207819 */ /* 0x000fe20000011620 */
[----:B------:R5:W-:Y:S01]  /*94a0*/  MUFU.EX2 R41, R105 ;  /* 0x0000006900297308 */ /* 0x000be20000000800 */
[----:B------:R-:W-:Y:S01]  /*94b0*/  PRMT R189, R189, 0x5410, R34 ;  /* 0x00005410bdbd7816 */ /* 0x000fe20000000022 */
[----:B------:R-:W-:Y:S01]  /*94c0*/  FADD.FTZ R131, R184, R131 ;  /* 0x00000083b8837221 */ /* 0x000fe20000010000 */
[----:B------:R-:W-:Y:S01]  /*94d0*/  PRMT R199, R199, 0x5410, R36 ;  /* 0x00005410c7c77816 */ /* 0x000fe20000000024 */
[--C-:B------:R-:W-:Y:S01]  /*94e0*/  FFMA.FTZ R42, R84, UR36, -R85.reuse ;  /* 0x00000024542a7c23 */ /* 0x100fe20008010855 */
[--C-:B------:R-:W-:Y:S01]  /*94f0*/  HSET2.LE.AND R34, R35, R80.reuse, PT ;  /* 0x0000005023227233 */ /* 0x100fe20003803000 */
[----:B------:R-:W3:Y:S01]  /*9500*/  LDSM.16.MT88.4 R36, [R223+0x5800] ;  /* 0x00580000df24783b */ /* 0x000ee20000004200 */
[----:B------:R-:W-:Y:S01]  /*9510*/  PRMT R197, R197, 0x5410, R32 ;  /* 0x00005410c5c57816 */ /* 0x000fe20000000020 */
[----:B------:R-:W-:Y:S01]  /*9520*/  FFMA.FTZ R43, R86, UR36, -R85 ;  /* 0x00000024562b7c23 */ /* 0x000fe20008010855 */
[----:B------:R-:W-:Y:S01]  /*9530*/  F2FP.BF16.F32.PACK_AB R35, R139, R174 ;  /* 0x000000ae8b23723e */ /* 0x000fe200000010ff */
[----:B------:R-:W-:Y:S01]  /*9540*/  MUFU.EX2 R40, R104 ;  /* 0x0000006800287308 */ /* 0x000fe20000000800 */
[--C-:B------:R-:W-:Y:S01]  /*9550*/  HSET2.LE.AND R17, R17, R80.reuse, PT ;  /* 0x0000005011117233 */ /* 0x100fe20003803000 */
[----:B------:R-:W-:Y:S01]  /*9560*/  FADD.FTZ R155, R155, R130 ;  /* 0x000000829b9b7221 */ /* 0x000fe20000010000 */
[----:B-1----:R-:W-:Y:S01]  /*9570*/  F2FP.BF16.F32.PACK_AB R32, R167, R96 ;  /* 0x00000060a720723e */ /* 0x002fe200000010ff */
[----:B------:R-:W-:Y:S01]  /*9580*/  FADD.FTZ R121, R152, R121 ;  /* 0x0000007998797221 */ /* 0x000fe20000010000 */
[----:B------:R-:W-:Y:S01]  /*9590*/  LOP3.LUT R34, R34, R35, RZ, 0xc0, !PT ;  /* 0x0000002322227212 */ /* 0x000fe200078ec0ff */
[----:B------:R-:W-:Y:S01]  /*95a0*/  FADD.FTZ R161, R161, R118 ;  /* 0x00000076a1a17221 */ /* 0x000fe20000010000 */
[--C-:B------:R-:W-:Y:S01]  /*95b0*/  HSET2.LE.AND R16, R199, R80.reuse, PT ;  /* 0x00000050c7107233 */ /* 0x100fe20003803000 */
[----:B------:R-:W-:Y:S01]  /*95c0*/  MUFU.EX2 R42, R42 ;  /* 0x0000002a002a7308 */ /* 0x000fe20000000800 */
[----:B------:R-:W-:Y:S01]  /*95d0*/  F2FP.BF16.F32.PACK_AB R35, R113, R126 ;  /* 0x0000007e7123723e */ /* 0x000fe200000010ff */
[----:B------:R-:W-:Y:S01]  /*95e0*/  FADD.FTZ R126, R126, R121 ;  /* 0x000000797e7e7221 */ /* 0x000fe20000010000 */
[----:B------:R-:W-:Y:S01]  /*95f0*/  LOP3.LUT R17, R17, R32, RZ, 0xc0, !PT ;  /* 0x0000002011117212 */ /* 0x000fe200078ec0ff */
[----:B------:R-:W-:Y:S01]  /*9600*/  FADD.FTZ R96, R96, R161 ;  /* 0x000000a160607221 */ /* 0x000fe20000010000 */
[----:B------:R-:W-:Y:S01]  /*9610*/  HSET2.LE.AND R32, R177, R80, PT ;  /* 0x00000050b1207233 */ /* 0x000fe20003803000 */
[----:B------:R-:W-:Y:S01]  /*9620*/  FADD.FTZ R126, R113, R126 ;  /* 0x0000007e717e7221 */ /* 0x000fe20000010000 */
[----:B------:R-:W-:Y:S01]  /*9630*/  F2FP.BF16.F32.PACK_AB R20, R163, R142 ;  /* 0x0000008ea314723e */ /* 0x000fe200000010ff */
[----:B------:R-:W-:Y:S01]  /*9640*/  MUFU.EX2 R43, R43 ;  /* 0x0000002b002b7308 */ /* 0x000fe20000000800 */
[----:B------:R-:W-:Y:S01]  /*9650*/  F2FP.BF16.F32.PACK_AB R21, R141, R182 ;  /* 0x000000b68d15723e */ /* 0x000fe200000010ff */
[----:B------:R-:W-:Y:S01]  /*9660*/  FADD.FTZ R182, R182, R131 ;  /* 0x00000083b6b67221 */ /* 0x000fe20000010000 */
[----:B------:R-:W-:Y:S01]  /*9670*/  LOP3.LUT R16, R16, R35, RZ, 0xc0, !PT ;  /* 0x0000002310107212 */ /* 0x000fe200078ec0ff */
[----:B------:R-:W-:Y:S01]  /*9680*/  FADD.FTZ R167, R167, R96 ;  /* 0x00000060a7a77221 */ /* 0x000fe20000010000 */
[----:B------:R-:W-:Y:S01]  /*9690*/  LOP3.LUT R35, R33, R20, RZ, 0xc0, !PT ;  /* 0x0000001421237212 */ /* 0x000fe200078ec0ff */
[----:B------:R-:W-:Y:S01]  /*96a0*/  FADD.FTZ R141, R141, R182 ;  /* 0x000000b68d8d7221 */ /* 0x000fe20000010000 */
[----:B------:R-:W-:Y:S01]  /*96b0*/  LOP3.LUT R32, R32, R21, RZ, 0xc0, !PT ;  /* 0x0000001520207212 */ /* 0x000fe200078ec0ff */
[----:B------:R-:W-:Y:S01]  /*96c0*/  MUFU.EX2 R82, R82 ;  /* 0x0000005200527308 */ /* 0x000fe20000000800 */
[----:B------:R-:W-:Y:S01]  /*96d0*/  LOP3.LUT R20, R165, 0xffff, RZ, 0xc0, !PT ;  /* 0x0000ffffa5147812 */ /* 0x000fe200078ec0ff */
[----:B------:R-:W-:Y:S01]  /*96e0*/  FADD.FTZ R174, R174, R141 ;  /* 0x0000008daeae7221 */ /* 0x000fe20000010000 */
[----:B------:R-:W-:-:S02]  /*96f0*/  SHF.R.U32.HI R21, RZ, 0x10, R165 ;  /* 0x00000010ff157819 */ /* 0x000fc400000116a5 */
[----:B------:R-:W-:Y:S01]  /*9700*/  SHF.R.U32.HI R22, RZ, 0x8, R20 ;  /* 0x00000008ff167819 */ /* 0x000fe20000011614 */
[----:B------:R-:W-:Y:S01]  /*9710*/  FADD.FTZ R174, R139, R174 ;  /* 0x000000ae8bae7221 */ /* 0x000fe20000010000 */
[----:B------:R-:W-:Y:S01]  /*9720*/  LOP3.LUT R20, R21, 0xff, RZ, 0xc0, !PT ;  /* 0x000000ff15147812 */ /* 0x000fe200078ec0ff */
[----:B------:R-:W1:Y:S01]  /*9730*/  MUFU.EX2 R221, R221 ;  /* 0x000000dd00dd7308 */ /* 0x000e620000000800 */
[----:B------:R-:W-:Y:S02]  /*9740*/  LOP3.LUT R107, R165, 0xff, RZ, 0xc0, !PT ;  /* 0x000000ffa56b7812 */ /* 0x000fe400078ec0ff */
[----:B-----5:R-:W-:Y:S02]  /*9750*/  SHF.R.U32.HI R105, RZ, 0x18, R165 ;  /* 0x00000018ff697819 */ /* 0x020fe400000116a5 */
[----:B------:R-:W-:Y:S02]  /*9760*/  HSET2.LE.AND R18, R191, R80, PT ;  /* 0x00000050bf127233 */ /* 0x000fe40003803000 */
[----:B--2---:R-:W-:Y:S01]  /*9770*/  F2FP.BF16.F32.PACK_AB R19, R138, R111 ;  /* 0x0000006f8a13723e */ /* 0x004fe200000010ff */
[----:B------:R-:W-:Y:S01]  /*9780*/  MUFU.EX2 R147, R147 ;  /* 0x0000009300937308 */ /* 0x000fe20000000800 */
[----:B------:R-:W-:Y:S01]  /*9790*/  PRMT R107, R107, 0x5410, R22 ;  /* 0x000054106b6b7816 */ /* 0x000fe20000000016 */
[----:B------:R-:W-:Y:S01]  /*97a0*/  FADD.FTZ R111, R111, R126 ;  /* 0x0000007e6f6f7221 */ /* 0x000fe20000010000 */
[----:B------:R-:W-:-:S02]  /*97b0*/  PRMT R105, R20, 0x5410, R105 ;  /* 0x0000541014697816 */ /* 0x000fc40000000069 */
[----:B------:R-:W2:Y:S01]  /*97c0*/  LDSM.16.MT88.4 R20, [R252+0x5c00] ;  /* 0x005c0000fc14783b */ /* 0x000ea20000004200 */
[----:B------:R-:W-:Y:S01]  /*97d0*/  LOP3.LUT R18, R18, R19, RZ, 0xc0, !PT ;  /* 0x0000001312127212 */ /* 0x000fe200078ec0ff */
[----:B------:R-:W-:Y:S01]  /*97e0*/  FADD.FTZ R138, R138, R111 ;  /* 0x0000006f8a8a7221 */ /* 0x000fe20000010000 */
[--C-:B------:R-:W-:Y:S01]  /*97f0*/  HSET2.LE.AND R19, R185, R80.reuse, PT ;  /* 0x00000050b9137233 */ /* 0x100fe20003803000 */
[----:B------:R-:W-:Y:S01]  /*9800*/  MUFU.EX2 R164, R164 ;  /* 0x000000a400a47308 */ /* 0x000fe20000000800 */
[----:B----4-:R-:W-:Y:S01]  /*9810*/  F2FP.BF16.F32.PACK_AB R98, R175, R154 ;  /* 0x0000009aaf62723e */ /* 0x010fe200000010ff */
[----:B------:R-:W-:Y:S01]  /*9820*/  FADD.FTZ R154, R154, R167 ;  /* 0x000000a79a9a7221 */ /* 0x000fe20000010000 */
[--C-:B------:R-:W-:Y:S02]  /*9830*/  HSET2.LE.AND R33, R173, R80.reuse, PT ;  /* 0x00000050ad217233 */ /* 0x100fe40003803000 */
[----:B------:R-:W-:Y:S01]  /*9840*/  LOP3.LUT R19, R19, R98, RZ, 0xc0, !PT ;  /* 0x0000006213137212 */ /* 0x000fe200078ec0ff */
[----:B------:R-:W-:Y:S01]  /*9850*/  FADD.FTZ R175, R175, R154 ;  /* 0x0000009aafaf7221 */ /* 0x000fe20000010000 */
[----:B------:R-:W-:Y:S01]  /*9860*/  F2FP.BF16.F32.PACK_AB R84, R157, R140 ;  /* 0x0000008c9d54723e */ /* 0x000fe200000010ff */
[----:B------:R-:W-:Y:S01]  /*9870*/  MUFU.EX2 R162, R162 ;  /* 0x000000a200a27308 */ /* 0x000fe20000000800 */
[----:B------:R-:W-:Y:S01]  /*9880*/  SHF.R.U32.HI R192, RZ, 0x8, R192 ;  /* 0x00000008ffc07819 */ /* 0x000fe200000116c0 */
[----:B------:R-:W-:Y:S01]  /*9890*/  FADD.FTZ R140, R140, R155 ;  /* 0x0000009b8c8c7221 */ /* 0x000fe20000010000 */
[----:B------:R-:W-:Y:S01]  /*98a0*/  LOP3.LUT R194, R194, 0xff, RZ, 0xc0, !PT ;  /* 0x000000ffc2c27812 */ /* 0x000fe200078ec0ff */
[C---:B---3--:R-:W-:Y:S01]  /*98b0*/  HMMA.16816.F32.BF16 R12, R16.reuse, R28, R12 ;  /* 0x0000001c100c723c */ /* 0x048fe2000004180c */
[----:B------:R-:W-:Y:S01]  /*98c0*/  LOP3.LUT R33, R33, R84, RZ, 0xc0, !PT ;  /* 0x0000005421217212 */ /* 0x000fe200078ec0ff */
[----:B------:R-:W-:Y:S01]  /*98d0*/  FADD.FTZ R157, R157, R140 ;  /* 0x0000008c9d9d7221 */ /* 0x000fe20000010000 */
[----:B------:R-:W-:Y:S01]  /*98e0*/  PRMT R195, R195, 0x5410, R192 ;  /* 0x00005410c3c37816 */ /* 0x000fe200000000c0 */
[----:B------:R-:W-:Y:S01]  /*98f0*/  MUFU.EX2 R217, R217 ;  /* 0x000000d900d97308 */ /* 0x000fe20000000800 */
[----:B------:R-:W-:Y:S01]  /*9900*/  PRMT R193, R194, 0x5410, R193 ;  /* 0x00005410c2c17816 */ /* 0x000fe200000000c1 */
[----:B------:R-:W-:Y:S01]  /*9910*/  HMMA.16816.F32.BF16 R248, R16, R30, R248 ;  /* 0x0000001e10f8723c */ /* 0x000fe200000418f8 */
[----:B-1----:R-:W-:Y:S01]  /*9920*/  F2FP.BF16.F32.PACK_AB R72, R221, R82 ;  /* 0x00000052dd48723e */ /* 0x002fe200000010ff */
[----:B------:R-:W-:Y:S01]  /*9930*/  FADD.FTZ R142, R142, R157 ;  /* 0x0000009d8e8e7221 */ /* 0x000fe20000010000 */
[----:B------:R-:W-:-:S02]  /*9940*/  HSET2.LE.AND R195, R195, R80, PT ;  /* 0x00000050c3c37233 */ /* 0x000fc40003803000 */
[--C-:B------:R-:W-:Y:S01]  /*9950*/  HSET2.LE.AND R193, R193, R80.reuse, PT ;  /* 0x00000050c1c17233 */ /* 0x100fe20003803000 */
[----:B------:R-:W-:Y:S01]  /*9960*/  HMMA.16816.F32.BF16 R24, R32, R28, R24 ;  /* 0x0000001c2018723c */ /* 0x000fe20000041818 */
[----:B------:R-:W-:Y:S01]  /*9970*/  MUFU.EX2 R116, R116 ;  /* 0x0000007400747308 */ /* 0x000fe20000000800 */
[----:B------:R-:W-:Y:S01]  /*9980*/  SHF.R.U32.HI R183, RZ, 0x8, R183 ;  /* 0x00000008ffb77819 */ /* 0x000fe200000116b7 */
[----:B------:R-:W-:Y:S01]  /*9990*/  FADD.FTZ R163, R163, R142 ;  /* 0x0000008ea3a37221 */ /* 0x000fe20000010000 */
[--C-:B------:R-:W-:Y:S02]  /*99a0*/  HSET2.LE.AND R187, R187, R80.reuse, PT ;  /* 0x00000050bbbb7233 */ /* 0x100fe40003803000 */
[----:B------:R-:W-:Y:S01]  /*99b0*/  HMMA.16816.F32.BF16 R236, R16, R36, R236 ;  /* 0x0000002410ec723c */ /* 0x000fe200000418ec */
[--C-:B------:R-:W-:Y:S02]  /*99c0*/  HSET2.LE.AND R28, R107, R80.reuse, PT ;  /* 0x000000506b1c7233 */ /* 0x100fe40003803000 */
[--C-:B------:R-:W-:Y:S01]  /*99d0*/  HSET2.LE.AND R29, R105, R80.reuse, PT ;  /* 0x00000050691d7233 */ /* 0x100fe20003803000 */
[----:B------:R-:W-:Y:S01]  /*99e0*/  MUFU.EX2 R68, R83 ;  /* 0x0000005300447308 */ /* 0x000fe20000000800 */
[----:B------:R-:W-:Y:S01]  /*99f0*/  PRMT R183, R190, 0x5410, R183 ;  /* 0x00005410beb77816 */ /* 0x000fe200000000b7 */
[----:B------:R-:W-:Y:S01]  /*9a00*/  HMMA.16816.F32.BF16 R244, R32, R30, R244 ;  /* 0x0000001e20f4723c */ /* 0x000fe200000418f4 */
[----:B------:R-:W-:-:S02]  /*9a10*/  HSET2.LE.AND R197, R197, R80, PT ;  /* 0x00000050c5c57233 */ /* 0x000fc40003803000 */
[--C-:B------:R-:W-:Y:S02]  /*9a20*/  HSET2.LE.AND R189, R189, R80.reuse, PT ;  /* 0x00000050bdbd7233 */ /* 0x100fe40003803000 */
[----:B------:R-:W-:Y:S01]  /*9a30*/  HSET2.LE.AND R183, R183, R80, PT ;  /* 0x00000050b7b77233 */ /* 0x000fe20003803000 */
[C---:B------:R-:W-:Y:S01]  /*9a40*/  HMMA.16816.F32.BF16 R240, R32.reuse, R36, R240 ;  /* 0x0000002420f0723c */ /* 0x040fe200000418f0 */
[----:B------:R-:W-:Y:S01]  /*9a50*/  F2FP.BF16.F32.PACK_AB R30, R218, R41 ;  /* 0x00000029da1e723e */ /* 0x000fe200000010ff */
[----:B------:R-:W1:Y:S01]  /*9a60*/  MUFU.EX2 R219, R219 ;  /* 0x000000db00db7308 */ /* 0x000e620000000800 */
[----:B------:R-:W-:Y:S02]  /*9a70*/  LOP3.LUT R31, R193, R72, RZ, 0xc0, !PT ;  /* 0x00000048c11f7212 */ /* 0x000fe400078ec0ff */
[----:B------:R-:W-:Y:S01]  /*9a80*/  LOP3.LUT R30, R195, R30, RZ, 0xc0, !PT ;  /* 0x0000001ec31e7212 */ /* 0x000fe200078ec0ff */
[-C--:B------:R-:W-:Y:S01]  /*9a90*/  HMMA.16816.F32.BF16 R228, R32, R38.reuse, R228 ;  /* 0x0000002620e4723c */ /* 0x080fe200000418e4 */
[----:B------:R-:W-:Y:S01]  /*9aa0*/  F2FP.BF16.F32.PACK_AB R37, R40, R93 ;  /* 0x0000005d2825723e */ /* 0x000fe200000010ff */
[----:B------:R-:W-:Y:S01]  /*9ab0*/  FADD.FTZ R93, R93, R138 ;  /* 0x0000008a5d5d7221 */ /* 0x000fe20000010000 */
[----:B------:R-:W-:Y:S01]  /*9ac0*/  F2FP.BF16.F32.PACK_AB R36, R43, R42 ;  /* 0x0000002a2b24723e */ /* 0x000fe200000010ff */
[----:B------:R-:W3:Y:S01]  /*9ad0*/  MUFU.EX2 R33, R69 ;  /* 0x0000004500217308 */ /* 0x000ee20000000800 */
[----:B------:R-:W-:Y:S01]  /*9ae0*/  LOP3.LUT R28, R28, R37, RZ, 0xc0, !PT ;  /* 0x000000251c1c7212 */ /* 0x000fe200078ec0ff */
[----:B------:R-:W-:Y:S01]  /*9af0*/  HMMA.16816.F32.BF16 R232, R16, R38, R232 ;  /* 0x0000002610e8723c */ /* 0x000fe200000418e8 */
[----:B------:R-:W-:Y:S01]  /*9b00*/  LOP3.LUT R29, R29, R36, RZ, 0xc0, !PT ;  /* 0x000000241d1d7212 */ /* 0x000fe200078ec0ff */
[----:B------:R-:W4:Y:S01]  /*9b10*/  LDSM.16.MT88.4 R16, [R223+0x5c00] ;  /* 0x005c0000df10783b */ /* 0x000f220000004200 */
[----:B------:R-:W-:Y:S01]  /*9b20*/  FADD.FTZ R42, R42, R175 ;  /* 0x000000af2a2a7221 */ /* 0x000fe20000010000 */
[----:B------:R-:W-:Y:S01]  /*9b30*/  FADD.FTZ R40, R40, R93 ;  /* 0x0000005d28287221 */ /* 0x000fe20000010000 */
[----:B-1----:R-:W-:-:S03]  /*9b40*/  F2FP.BF16.F32.PACK_AB R32, R219, R68 ;  /* 0x00000044db20723e */ /* 0x002fc600000010ff */
[----:B--2---:R-:W-:Y:S01]  /*9b50*/  HMMA.16816.F32.BF16 R12, R28, R20, R12 ;  /* 0x000000141c0c723c */ /* 0x004fe2000004180c */
[----:B------:R-:W-:Y:S01]  /*9b60*/  FADD.FTZ R43, R43, R42 ;  /* 0x0000002a2b2b7221 */ /* 0x000fe20000010000 */
[----:B------:R-:W-:-:S03]  /*9b70*/  FADD.FTZ R41, R41, R40 ;  /* 0x0000002829297221 */ /* 0x000fc60000010000 */
[----:B------:R-:W-:Y:S01]  /*9b80*/  FADD.FTZ R82, R82, R43 ;  /* 0x0000002b52527221 */ /* 0x000fe20000010000 */
[----:B------:R-:W-:Y:S01]  /*9b90*/  HMMA.16816.F32.BF16 R248, R28, R22, R248 ;  /* 0x000000161cf8723c */ /* 0x000fe200000418f8 */
[----:B---3--:R-:W-:Y:S01]  /*9ba0*/  F2FP.BF16.F32.PACK_AB R34, R33, R116 ;  /* 0x000000742122723e */ /* 0x008fe200000010ff */
[----:B------:R-:W-:Y:S01]  /*9bb0*/  FADD.FTZ R116, R116, R163 ;  /* 0x000000a374747221 */ /* 0x000fe20000010000 */
[----:B------:R-:W-:Y:S01]  /*9bc0*/  FADD.FTZ R218, R218, R41 ;  /* 0x00000029dada7221 */ /* 0x000fe20000010000 */
[----:B------:R-:W-:Y:S02]  /*9bd0*/  FADD.FTZ R221, R221, R82 ;  /* 0x00000052dddd7221 */ /* 0x000fe40000010000 */
[----:B------:R-:W-:-:S04]  /*9be0*/  FADD.FTZ R33, R33, R116 ;  /* 0x0000007421217221 */ /* 0x000fc80000010000 */
[----:B------:R-:W-:-:S04]  /*9bf0*/  FADD.FTZ R68, R68, R33 ;  /* 0x0000002144447221 */ /* 0x000fc80000010000 */
[----:B------:R-:W-:-:S03]  /*9c00*/  FADD.FTZ R219, R219, R68 ;  /* 0x00000044dbdb7221 */ /* 0x000fc60000010000 */
[----:B------:R1:W-:Y:S04]  /*9c10*/  STL.64 [R1], R12 ;  /* 0x0000000c01007387 */ /* 0x0003e80000100a00 */
[----:B------:R2:W-:Y:S01]  /*9c20*/  STL.64 [R1+0x8], R14 ;  /* 0x0000080e01007387 */ /* 0x0005e20000100a00 */
[C---:B----4-:R-:W-:Y:S06]  /*9c30*/  HMMA.16816.F32.BF16 R236, R28.reuse, R16, R236 ;  /* 0x000000101cec723c */ /* 0x050fec00000418ec */
[----:B------:R-:W-:Y:S01]  /*9c40*/  HMMA.16816.F32.BF16 R232, R28, R18, R232 ;  /* 0x000000121ce8723c */ /* 0x000fe200000418e8 */
[----:B-1----:R-:W-:Y:S01]  /*9c50*/  F2FP.BF16.F32.PACK_AB R12, R164, R147 ;  /* 0x00000093a40c723e */ /* 0x002fe200000010ff */
[----:B------:R-:W-:Y:S01]  /*9c60*/  FADD.FTZ R147, R147, R174 ;  /* 0x000000ae93937221 */ /* 0x000fe20000010000 */
[----:B------:R-:W-:-:S02]  /*9c70*/  LOP3.LUT R13, R189, R34, RZ, 0xc0, !PT ;  /* 0x00000022bd0d7212 */ /* 0x000fc400078ec0ff */
[----:B--2---:R-:W-:Y:S01]  /*9c80*/  F2FP.BF16.F32.PACK_AB R14, R217, R162 ;  /* 0x000000a2d90e723e */ /* 0x004fe200000010ff */
[----:B------:R-:W-:Y:S01]  /*9c90*/  FADD.FTZ R147, R164, R147 ;  /* 0x00000093a4937221 */ /* 0x000fe20000010000 */
[----:B------:R-:W-:Y:S02]  /*9ca0*/  LOP3.LUT R15, R187, R32, RZ, 0xc0, !PT ;  /* 0x00000020bb0f7212 */ /* 0x000fe400078ec0ff */
[----:B------:R-:W-:Y:S01]  /*9cb0*/  LOP3.LUT R14, R183, R14, RZ, 0xc0, !PT ;  /* 0x0000000eb70e7212 */ /* 0x000fe200078ec0ff */
[----:B------:R-:W-:Y:S01]  /*9cc0*/  FADD.FTZ R162, R162, R147 ;  /* 0x00000093a2a27221 */ /* 0x000fe20000010000 */
[----:B------:R-:W-:-:S03]  /*9cd0*/  LOP3.LUT R12, R197, R12, RZ, 0xc0, !PT ;  /* 0x0000000cc50c7212 */ /* 0x000fc600078ec0ff */
[----:B------:R-:W-:-:S04]  /*9ce0*/  FADD.FTZ R217, R217, R162 ;  /* 0x000000a2d9d97221 */ /* 0x000fc80000010000 */
[C---:B------:R-:W-:Y:S06]  /*9cf0*/  HMMA.16816.F32.BF16 R24, R12.reuse, R20, R24 ;  /* 0x000000140c18723c */ /* 0x040fec0000041818 */
[C---:B------:R-:W-:Y:S06]  /*9d00*/  HMMA.16816.F32.BF16 R244, R12.reuse, R22, R244 ;  /* 0x000000160cf4723c */ /* 0x040fec00000418f4 */
[C---:B------:R-:W-:Y:S06]  /*9d10*/  HMMA.16816.F32.BF16 R240, R12.reuse, R16, R240 ;  /* 0x000000100cf0723c */ /* 0x040fec00000418f0 */
[----:B------:R-:W-:Y:S05]  /*9d20*/  HMMA.16816.F32.BF16 R228, R12, R18, R228 ;  /* 0x000000120ce4723c */ /* 0x000fea00000418e4 */
[----:B------:R1:W-:Y:S04]  /*9d30*/  STL.64 [R1+0x10], R24 ;  /* 0x0000101801007387 */ /* 0x0003e80000100a00 */
[----:B------:R1:W-:Y:S01]  /*9d40*/  STL.64 [R1+0x18], R26 ;  /* 0x0000181a01007387 */ /* 0x0003e20000100a00 */
[----:B------:R-:W-:-:S14]  /*9d50*/  @!P0 BRA `(.L_x_391) ;  /* 0x0000007c00888947 */ /* 0x000fdc0003800000 */
[----:B------:R-:W2:Y:S01]  /*9d60*/  LDL.64 R224, [R1+0x50] ;  /* 0x0000500001e07983 */ /* 0x000ea20000100a00 */
[----:B------:R-:W-:Y:S01]  /*9d70*/  ULDC UR4, c[0x0][0x2d0] ;  /* 0x0000b40000047ab9 */ /* 0x000fe20000000800 */
[----:B------:R-:W-:-:S04]  /*9d80*/  DEPBAR.LE SB0, 0x0 ;  /* 0x000080000000791a */ /* 0x000fc80000000000 */
[----:B------:R-:W-:Y:S02]  /*9d90*/  IMAD.U32 R9, RZ, RZ, UR8 ;  /* 0x00000008ff097e24 */ /* 0x000fe4000f8e00ff */
        /* <DEDUP_REMOVED lines=11> */
[----:B------:R-:W2:Y:S01]  /*9e50*/  @!P1 LDC.64 R16, c[0x0][0x220] ;  /* 0x00008800ff109b82 */ /* 0x000ea20000000a00 */
[----:B------:R-:W-:Y:S01]  /*9e60*/  VOTEU.ALL UP0, P1 ;  /* 0x00000000003f7886 */ /* 0x000fe20000800000 */
[----:B------:R-:W-:Y:S01]  /*9e70*/  @P1 STS [R227+0x4000], RZ ;  /* 0x004000ffe3001388 */ /* 0x000fe20000000800 */
[----:B------:R-:W-:Y:S02]  /*9e80*/  @!P1 LEA R9, P0, R9, R20, 0x6 ;  /* 0x0000001409099211 */ /* 0x000fe400078030ff */
[----:B------:R-:W-:Y:S01]  /*9e90*/  VIADD R21, R21, UR4 ;  /* 0x0000000415157c36 */ /* 0x000fe20008000000 */
[----:B------:R-:W-:Y:S01]  /*9ea0*/  @!UP0 UIMAD UR4, UR9, 0x60, URZ ;  /* 0x00000060090488a4 */ /* 0x000fe2000f8e023f */
[----:B------:R-:W-:Y:S01]  /*9eb0*/  @P1 STS [R227+0x4004], RZ ;  /* 0x004004ffe3001388 */ /* 0x000fe20000000800 */
[----:B------:R-:W1:Y:S01]  /*9ec0*/  @!P1 LDC.64 R12, c[0x0][0x220] ;  /* 0x00008800ff0c9b82 */ /* 0x000e620000000a00 */
[----:B------:R-:W-:Y:S01]  /*9ed0*/  @!P1 IMAD.WIDE.U32 R28, R0, 0x60, R20 ;  /* 0x00000060001c9825 */ /* 0x000fe200078e0014 */
[----:B------:R-:W-:Y:S01]  /*9ee0*/  @!P1 LEA.HI.X R18, R19, R21, R18, 0x6, P0 ;  /* 0x0000001513129211 */ /* 0x000fe200000f3412 */
[----:B------:R-:W-:Y:S01]  /*9ef0*/  @P1 STS.64 [R227+0x4008], RZ ;  /* 0x004008ffe3001388 */ /* 0x000fe20000000a00 */
[----:B------:R-:W-:Y:S01]  /*9f00*/  @!P1 IADD3 R6, P0, R20, UR30, RZ ;  /* 0x0000001e14069c10 */ /* 0x000fe2000ff1e0ff */
[----:B------:R-:W-:Y:S01]  /*9f10*/  @!P1 VIADD R0, R29, UR4 ;  /* 0x000000041d009c36 */ /* 0x000fe20008000000 */
[----:B------:R-:W-:-:S02]  /*9f20*/  UIADD3 UR4, UR22, -0x2, URZ ;  /* 0xfffffffe16047890 */ /* 0x000fc4000fffe03f */
[----:B------:R-:W3:Y:S01]  /*9f30*/  @!P1 LDC.64 R14, c[0x0][0x220] ;  /* 0x00008800ff0e9b82 */ /* 0x000ee20000000a00 */
[----:B------:R-:W-:-:S07]  /*9f40*/  UISETP.GE.AND UP0, UPT, UR22, 0x3, UPT ;  /* 0x000000031600788c */ /* 0x000fce000bf06270 */
[----:B------:R-:W4:Y:S01]  /*9f50*/  @!P1 LDC.64 R10, c[0x0][0x220] ;  /* 0x00008800ff0a9b82 */ /* 0x000f220000000a00 */
[C---:B--2---:R-:W-:Y:S02]  /*9f60*/  @!P1 LEA R22, P3, R20.reuse, R16, 0x1 ;  /* 0x0000001014169211 */ /* 0x044fe400078608ff */
[----:B------:R-:W-:Y:S02]  /*9f70*/  @!P1 IADD3.X R16, R21, UR29, RZ, P0, !PT ;  /* 0x0000001d15109c10 */ /* 0x000fe400087fe4ff */
[----:B------:R-:W-:Y:S02]  /*9f80*/  @!P1 LEA.HI.X R23, R20, R17, R21, 0x1, P3 ;  /* 0x0000001114179211 */ /* 0x000fe400018f0c15 */
[----:B-1----:R-:W-:-:S03]  /*9f90*/  @!P1 LEA R26, P0, R9, R12, 0x1 ;  /* 0x0000000c091a9211 */ /* 0x002fc600078008ff */
[----:B------:R-:W-:Y:S01]  /*9fa0*/  @!PT LDS RZ, [RZ] ;  /* 0x00000000fffff984 */ /* 0x000fe20000000800 */
[----:B------:R-:W-:Y:S01]  /*9fb0*/  @!PT LDS RZ, [RZ] ;  /* 0x00000000fffff984 */ /* 0x000fe20000000800 */
[----:B------:R-:W-:Y:S01]  /*9fc0*/  @!PT LDS RZ, [RZ] ;  /* 0x00000000fffff984 */ /* 0x000fe20000000800 */
[----:B------:R-:W-:Y:S01]  /*9fd0*/  @!P1 LDGSTS.E.BYPASS.LTC128B.128 [R227+0x4000], desc[UR20][R22.64] ;  /* 0x0400000016e39fae */ /* 0x000fe2000b901d54 */
        /* <DEDUP_REMOVED lines=24> */
[----:B------:R-:W1:Y:S04]  /*a160*/  LDSM.16.M88.4 R92, [R214+0x2800] ;  /* 0x00280000d65c783b */ /* 0x000e680000000200 */
[----:B------:R-:W2:Y:S04]  /*a170*/  LDSM.16.M88.4 R164, [R214+0x2c00] ;  /* 0x002c0000d6a4783b */ /* 0x000ea80000000200 */
[----:B------:R-:W2:Y:S04]  /*a180*/  LDSM.16.M88.4 R160, [R214+0x3000] ;  /* 0x00300000d6a0783b */ /* 0x000ea80000000200 */
[----:B------:R-:W2:Y:S04]  /*a190*/  LDSM.16.M88.4 R152, [R214+0x3400] ;  /* 0x00340000d698783b */ /* 0x000ea80000000200 */
[----:B------:R-:W2:Y:S04]  /*a1a0*/  LDSM.16.M88.4 R148, [R214+0x3800] ;  /* 0x00380000d694783b */ /* 0x000ea80000000200 */
[----:B------:R-:W2:Y:S04]  /*a1b0*/  LDSM.16.M88.4 R144, [R214+0x3c00] ;  /* 0x003c0000d690783b */ /* 0x000ea80000000200 */
[----:B------:R-:W-:Y:S04]  /*a1c0*/  LDSM.16.M88.4 R88, [R213] ;  /* 0x00000000d558783b */ /* 0x000fe80000000200 */
[----:B------:R-:W2:Y:S01]  /*a1d0*/  LDSM.16.M88.4 R84, [R212] ;  /* 0x00000000d454783b */ /* 0x000ea20000000200 */
[C---:B---3--:R-:W-:Y:S03]  /*a1e0*/  HMMA.16816.F32.BF16 R80, R12.reuse, R72, RZ ;  /* 0x000000480c50723c */ /* 0x048fe600000418ff */
[----:B------:R-:W3:Y:S03]  /*a1f0*/  LDSM.16.M88.4 R136, [R212+0x400] ;  /* 0x00040000d488783b */ /* 0x000ee60000000200 */
[-C--:B----4-:R-:W-:Y:S01]  /*a200*/  HMMA.16816.F32.BF16 R64, R12, R100.reuse, RZ ;  /* 0x000000640c40723c */ /* 0x090fe200000418ff */
[----:B------:R-:W4:Y:S04]  /*a210*/  LDSM.16.M88.4 R140, [R213+0x1000] ;  /* 0x00100000d58c783b */ /* 0x000f280000000200 */
[----:B------:R-:W4:Y:S01]  /*a220*/  LDSM.16.M88.4 R128, [R212+0x800] ;  /* 0x00080000d480783b */ /* 0x000f220000000200 */
[----:B-----5:R-:W-:Y:S03]  /*a230*/  HMMA.16816.F32.BF16 R104, R156, R100, RZ ;  /* 0x000000649c68723c */ /* 0x020fe600000418ff */
[----:B------:R-:W5:Y:S03]  /*a240*/  LDSM.16.M88.4 R124, [R212+0xc00] ;  /* 0x000c0000d47c783b */ /* 0x000f660000000200 */
[----:B------:R-:W-:Y:S01]  /*a250*/  HMMA.16816.F32.BF16 R68, R12, R74, RZ ;  /* 0x0000004a0c44723c */ /* 0x000fe200000418ff */
[----:B------:R-:W5:Y:S04]  /*a260*/  LDSM.16.M88.4 R120, [R212+0x1000] ;  /* 0x00100000d478783b */ /* 0x000f680000000200 */
[----:B------:R-:W5:Y:S01]  /*a270*/  LDSM.16.M88.4 R116, [R212+0x1400] ;  /* 0x00140000d474783b */ /* 0x000f620000000200 */
[----:B------:R-:W-:Y:S03]  /*a280*/  HMMA.16816.F32.BF16 R76, R156, R72, RZ ;  /* 0x000000489c4c723c */ /* 0x000fe600000418ff */
[----:B------:R-:W5:Y:S03]  /*a290*/  LDSM.16.M88.4 R112, [R212+0x1800] ;  /* 0x00180000d470783b */ /* 0x000f660000000200 */
[C---:B------:R-:W-:Y:S01]  /*a2a0*/  HMMA.16816.F32.BF16 R60, R12.reuse, R102, RZ ;  /* 0x000000660c3c723c */ /* 0x040fe200000418ff */
[----:B------:R-:W5:Y:S04]  /*a2b0*/  LDSM.16.M88.4 R108, [R212+0x1c00] ;  /* 0x001c0000d46c783b */ /* 0x000f680000000200 */
[----:B------:R-:W0:Y:S01]  /*a2c0*/  LDGDEPBAR ;  /* 0x00000000000079af */ /* 0x000e220000000000 */
[C---:B-1----:R-:W-:Y:S06]  /*a2d0*/  HMMA.16816.F32.BF16 R56, R12.reuse, R92, RZ ;  /* 0x0000005c0c38723c */ /* 0x042fec00000418ff */
[C---:B--2---:R-:W-:Y:S06]  /*a2e0*/  HMMA.16816.F32.BF16 R48, R12.reuse, R164, RZ ;  /* 0x000000a40c30723c */ /* 0x044fec00000418ff */
        /* <DEDUP_REMOVED lines=11> */
[----:B------:R-:W-:Y:S06]  /*a3a0*/  HMMA.16816.F32.BF16 R72, R156, R74, RZ ;  /* 0x0000004a9c48723c */ /* 0x000fec00000418ff */
[----:B------:R-:W-:Y:S06]  /*a3b0*/  HMMA.16816.F32.BF16 R80, R88, R84, R80 ;  /* 0x000000545850723c */ /* 0x000fec0000041850 */
[----:B------:R-:W-:Y:S06]  /*a3c0*/  HMMA.16816.F32.BF16 R96, R156, R92, RZ ;  /* 0x0000005c9c60723c */ /* 0x000fec00000418ff */
[-C--:B---3--:R-:W-:Y:S06]  /*a3d0*/  HMMA.16816.F32.BF16 R64, R88, R136.reuse, R64 ;  /* 0x000000885840723c */ /* 0x088fec0000041840 */
[----:B----4-:R-:W-:Y:S06]  /*a3e0*/  HMMA.16816.F32.BF16 R104, R140, R136, R104 ;  /* 0x000000888c68723c */ /* 0x010fec0000041868 */
[----:B------:R-:W-:Y:S01]  /*a3f0*/  HMMA.16816.F32.BF16 R68, R88, R86, R68 ;  /* 0x000000565844723c */ /* 0x000fe20000041844 */
[----:B------:R-:W-:-:S04]  /*a400*/  IMAD.U32 R137, RZ, RZ, UR4 ;  /* 0x00000004ff897e24 */ /* 0x000fc8000f8e00ff */
[----:B------:R-:W-:Y:S01]  /*a410*/  IMAD R137, R137, 0x80, R220 ;  /* 0x0000008089897824 */ /* 0x000fe200078e02dc */
[----:B------:R-:W-:Y:S03]  /*a420*/  HMMA.16816.F32.BF16 R76, R140, R84, R76 ;  /* 0x000000548c4c723c */ /* 0x000fe6000004184c */
[C---:B------:R-:W-:Y:S02]  /*a430*/  VIADD R0, R137.reuse, 0x1 ;  /* 0x0000000189007836 */ /* 0x040fe40000000000 */
[C---:B------:R-:W-:Y:S01]  /*a440*/  VIADD R11, R137.reuse, 0x8 ;  /* 0x00000008890b7836 */ /* 0x040fe20000000000 */
[----:B------:R-:W-:Y:S01]  /*a450*/  HMMA.16816.F32.BF16 R60, R88, R138, R60 ;  /* 0x0000008a583c723c */ /* 0x000fe2000004183c */
[----:B------:R-:W-:Y:S01]  /*a460*/  VIADD R208, R137, 0x19 ;  /* 0x0000001989d07836 */ /* 0x000fe20000000000 */
[----:B------:R-:W-:Y:S02]  /*a470*/  I2FP.F32.S32 R6, R0 ;  /* 0x0000000000067245 */ /* 0x000fe40000201400 */
[----:B------:R-:W-:-:S02]  /*a480*/  ISETP.GE.AND P3, PT, R0, R172, PT ;  /* 0x000000ac0000720c */ /* 0x000fc40003f66270 */
[C---:B------:R-:W-:Y:S01]  /*a490*/  HMMA.16816.F32.BF16 R56, R88.reuse, R128, R56 ;  /* 0x000000805838723c */ /* 0x040fe20000041838 */
[C---:B------:R-:W-:Y:S01]  /*a4a0*/  FFMA.FTZ R81, R6.reuse, UR5, R81 ;  /* 0x0000000506517c23 */ /* 0x040fe20008010051 */
[----:B------:R-:W-:Y:S01]  /*a4b0*/  FFMA.FTZ R83, R6, UR5, R83 ;  /* 0x0000000506537c23 */ /* 0x000fe20008010053 */
[-C--:B------:R-:W-:Y:S02]  /*a4c0*/  ISETP.GE.AND P2, PT, R0, R171.reuse, PT ;  /* 0x000000ab0000720c */ /* 0x080fe40003f46270 */
[----:B------:R-:W-:Y:S01]  /*a4d0*/  ISETP.GE.AND P6, PT, R11, R172, PT ;  /* 0x000000ac0b00720c */ /* 0x000fe20003fc6270 */
[C---:B-----5:R-:W-:Y:S01]  /*a4e0*/  HMMA.16816.F32.BF16 R48, R88.reuse, R124, R48 ;  /* 0x0000007c5830723c */ /* 0x060fe20000041830 */
[----:B------:R-:W-:Y:S02]  /*a4f0*/  FSEL R134, R81, -INF , !P3 ;  /* 0xff80000051867808 */ /* 0x000fe40005800000 */
[C---:B------:R-:W-:Y:S02]  /*a500*/  ISETP.GE.AND P5, PT, R11.reuse, R171, PT ;  /* 0x000000ab0b00720c */ /* 0x040fe40003fa6270 */
[-C--:B------:R-:W-:Y:S01]  /*a510*/  ISETP.GE.AND P3, PT, R11, R170.reuse, PT ;  /* 0x000000aa0b00720c */ /* 0x080fe20003f66270 */
[C---:B------:R-:W-:Y:S01]  /*a520*/  HMMA.16816.F32.BF16 R40, R88.reuse, R120, R40 ;  /* 0x000000785828723c */ /* 0x040fe20000041828 */
[----:B------:R-:W-:Y:S01]  /*a530*/  I2FP.F32.S32 R9, R11 ;  /* 0x0000000b00097245 */ /* 0x000fe20000201400 */
[----:B------:R-:W-:Y:S01]  /*a540*/  FFMA.FTZ R77, R6, UR5, R77 ;  /* 0x00000005064d7c23 */ /* 0x000fe2000801004d */
[----:B------:R-:W-:Y:S01]  /*a550*/  ISETP.GE.AND P0, PT, R0, R170, PT ;  /* 0x000000aa0000720c */ /* 0x000fe20003f06270 */
[----:B------:R-:W-:Y:S01]  /*a560*/  FFMA.FTZ R10, R6, UR5, R79 ;  /* 0x00000005060a7c23 */ /* 0x000fe2000801004f */
[----:B------:R-:W-:Y:S01]  /*a570*/  ISETP.GE.AND P4, PT, R0, R169, PT ;  /* 0x000000a90000720c */ /* 0x000fe20003f86270 */
[----:B------:R-:W-:Y:S01]  /*a580*/  HMMA.16816.F32.BF16 R32, R88, R116, R32 ;  /* 0x000000745820723c */ /* 0x000fe20000041820 */
[----:B------:R-:W-:Y:S01]  /*a590*/  FFMA.FTZ R68, R9, UR5, R68 ;  /* 0x0000000509447c23 */ /* 0x000fe20008010044 */
[----:B------:R-:W-:Y:S01]  /*a5a0*/  VIADD R0, R137, 0x9 ;  /* 0x0000000989007836 */ /* 0x000fe20000000000 */
[----:B------:R-:W-:-:S02]  /*a5b0*/  FSEL R9, R77, -INF , !P0 ;  /* 0xff8000004d097808 */ /* 0x000fc40004000000 */
[----:B------:R-:W-:Y:S01]  /*a5c0*/  FSEL R10, R10, -INF , !P4 ;  /* 0xff8000000a0a7808 */ /* 0x000fe20006000000 */
[C---:B------:R-:W-:Y:S01]  /*a5d0*/  HMMA.16816.F32.BF16 R24, R88.reuse, R112, R24 ;  /* 0x000000705818723c */ /* 0x040fe20000041818 */
[----:B------:R-:W-:Y:S02]  /*a5e0*/  FSEL R207, R68, -INF , !P6 ;  /* 0xff80000044cf7808 */ /* 0x000fe40007000000 */
[C---:B------:R-:W-:Y:S02]  /*a5f0*/  ISETP.GE.AND P0, PT, R0.reuse, R172, PT ;  /* 0x000000ac0000720c */ /* 0x040fe40003f06270 */
[C---:B------:R-:W-:Y:S01]  /*a600*/  ISETP.GE.AND P4, PT, R0.reuse, R171, PT ;  /* 0x000000ab0000720c */ /* 0x040fe20003f86270 */
[----:B------:R-:W-:Y:S01]  /*a610*/  HMMA.16816.F32.BF16 R16, R88, R108, R16 ;  /* 0x0000006c5810723c */ /* 0x000fe20000041810 */
[----:B------:R-:W-:Y:S02]  /*a620*/  ISETP.GE.AND P6, PT, R0, R170, PT ;  /* 0x000000aa0000720c */ /* 0x000fe40003fc6270 */
[----:B------:R-:W-:-:S03]  /*a630*/  I2FP.F32.S32 R6, R0 ;  /* 0x0000000000067245 */ /* 0x000fc60000201400 */
[C---:B------:R-:W-:Y:S06]  /*a640*/  HMMA.16816.F32.BF16 R52, R88.reuse, R130, R52 ;  /* 0x000000825834723c */ /* 0x040fec0000041834 */
[C---:B------:R-:W-:Y:S06]  /*a650*/  HMMA.16816.F32.BF16 R44, R88.reuse, R126, R44 ;  /* 0x0000007e582c723c */ /* 0x040fec000004182c */
[C---:B------:R-:W-:Y:S06]  /*a660*/  HMMA.16816.F32.BF16 R36, R88.reuse, R122, R36 ;  /* 0x0000007a5824723c */ /* 0x040fec0000041824 */
[C---:B------:R-:W-:Y:S06]  /*a670*/  HMMA.16816.F32.BF16 R28, R88.reuse, R118, R28 ;  /* 0x00000076581c723c */ /* 0x040fec000004181c */
[C---:B------:R-:W-:Y:S06]  /*a680*/  HMMA.16816.F32.BF16 R20, R88.reuse, R114, R20 ;  /* 0x000000725814723c */ /* 0x040fec0000041814 */
[----:B------:R-:W-:Y:S06]  /*a690*/  HMMA.16816.F32.BF16 R12, R88, R110, R12 ;  /* 0x0000006e580c723c */ /* 0x000fec000004180c */
[----:B------:R-:W-:Y:S06]  /*a6a0*/  HMMA.16816.F32.BF16 R88, R156, R164, RZ ;  /* 0x000000a49c58723c */ /* 0x000fec00000418ff */
[----:B------:R-:W-:Y:S06]  /*a6b0*/  HMMA.16816.F32.BF16 R72, R140, R86, R72 ;  /* 0x000000568c48723c */ /* 0x000fec0000041848 */
[----:B------:R-:W-:Y:S06]  /*a6c0*/  HMMA.16816.F32.BF16 R164, R156, R166, RZ ;  /* 0x000000a69ca4723c */ /* 0x000fec00000418ff */
[----:B------:R-:W-:Y:S06]  /*a6d0*/  HMMA.16816.F32.BF16 R96, R140, R128, R96 ;  /* 0x000000808c60723c */ /* 0x000fec0000041860 */
[----:B------:R-:W-:Y:S01]  /*a6e0*/  HMMA.16816.F32.BF16 R100, R156, R102, RZ ;  /* 0x000000669c64723c */ /* 0x000fe200000418ff */
[----:B------:R-:W-:Y:S01]  /*a6f0*/  FSEL R129, R83, -INF , !P2 ;  /* 0xff80000053817808 */ /* 0x000fe20005000000 */
[----:B------:R-:W-:Y:S01]  /*a700*/  BAR.SYNC.DEFER_BLOCKING 0x0 ;  /* 0x0000000000007b1d */ /* 0x000fe20000010000 */
[----:B------:R-:W-:-:S02]  /*a710*/  ISETP.GE.AND P2, PT, R11, R169, PT ;  /* 0x000000a90b00720c */ /* 0x000fc40003f46270 */
[----:B------:R-:W-:Y:S01]  /*a720*/  I2FP.F32.S32 R11, R11 ;  /* 0x0000000b000b7245 */ /* 0x000fe20000201400 */
[----:B------:R-:W-:Y:S04]  /*a730*/  HMMA.16816.F32.BF16 R84, R156, R160, RZ ;  /* 0x000000a09c54723c */ /* 0x000fe800000418ff */
[C---:B------:R-:W-:Y:S01]  /*a740*/  FFMA.FTZ R70, R11.reuse, UR5, R70 ;  /* 0x000000050b467c23 */ /* 0x040fe20008010046 */
[C---:B------:R-:W-:Y:S01]  /*a750*/  FFMA.FTZ R72, R11.reuse, UR5, R72 ;  /* 0x000000050b487c23 */ /* 0x040fe20008010048 */
[----:B------:R-:W-:Y:S01]  /*a760*/  HMMA.16816.F32.BF16 R164, R140, R126, R164 ;  /* 0x0000007e8ca4723c */ /* 0x000fe200000418a4 */
[----:B------:R-:W-:Y:S02]  /*a770*/  FFMA.FTZ R11, R11, UR5, R74 ;  /* 0x000000050b0b7c23 */ /* 0x000fe4000801004a */
[----:B------:R-:W-:-:S02]  /*a780*/  FSEL R133, R70, -INF , !P5 ;  /* 0xff80000046857808 */ /* 0x000fc40006800000 */
[----:B------:R-:W-:Y:S01]  /*a790*/  ISETP.GE.AND P5, PT, R0, R169, PT ;  /* 0x000000a90000720c */ /* 0x000fe20003fa6270 */
[----:B------:R-:W-:Y:S01]  /*a7a0*/  HMMA.16816.F32.BF16 R92, R156, R94, RZ ;  /* 0x0000005e9c5c723c */ /* 0x000fe200000418ff */
[----:B------:R-:W-:Y:S01]  /*a7b0*/  I2FP.F32.S32 R0, R0 ;  /* 0x0000000000007245 */ /* 0x000fe20000201400 */
[----:B------:R-:W-:Y:S01]  /*a7c0*/  FFMA.FTZ R126, R6, UR5, R69 ;  /* 0x00000005067e7c23 */ /* 0x000fe20008010045 */
[----:B------:R-:W-:Y:S01]  /*a7d0*/  VIADD R69, R137, 0x10 ;  /* 0x0000001089457836 */ /* 0x000fe20000000000 */
[----:B------:R-:W-:Y:S01]  /*a7e0*/  FSEL R11, R11, -INF , !P2 ;  /* 0xff8000000b0b7808 */ /* 0x000fe20005000000 */
[----:B------:R-:W-:Y:S02]  /*a7f0*/  VIADD R6, R137, 0x11 ;  /* 0x0000001189067836 */ /* 0x000fe40000000000 */
[C---:B------:R-:W-:Y:S01]  /*a800*/  FFMA.FTZ R71, R0.reuse, UR5, R71 ;  /* 0x0000000500477c23 */ /* 0x040fe20008010047 */
[C---:B------:R-:W-:Y:S01]  /*a810*/  FFMA.FTZ R73, R0.reuse, UR5, R73 ;  /* 0x0000000500497c23 */ /* 0x040fe20008010049 */
[----:B------:R-:W-:Y:S01]  /*a820*/  FFMA.FTZ R75, R0, UR5, R75 ;  /* 0x00000005004b7c23 */ /* 0x000fe2000801004b */
[----:B------:R-:W-:Y:S01]  /*a830*/  FSEL R0, R72, -INF , !P3 ;  /* 0xff80000048007808 */ /* 0x000fe20005800000 */
[----:B------:R-:W-:Y:S01]  /*a840*/  HMMA.16816.F32.BF16 R100, R140, R138, R100 ;  /* 0x0000008a8c64723c */ /* 0x000fe20000041864 */
[----:B------:R-:W-:-:S02]  /*a850*/  FSEL R126, R126, -INF , !P0 ;  /* 0xff8000007e7e7808 */ /* 0x000fc40004000000 */
[----:B------:R-:W-:Y:S01]  /*a860*/  FSEL R223, R71, -INF , !P4 ;  /* 0xff80000047df7808 */ /* 0x000fe20006000000 */
[----:B------:R1:W-:Y:S01]  /*a870*/  STL [R1+0x3c], R0 ;  /* 0x00003c0001007387 */ /* 0x0003e20000100800 */
[C---:B------:R-:W-:Y:S01]  /*a880*/  ISETP.GE.AND P3, PT, R69.reuse, R172, PT ;  /* 0x000000ac4500720c */ /* 0x040fe20003f66270 */
[C---:B------:R-:W-:Y:S01]  /*a890*/  HMMA.16816.F32.BF16 R84, R140.reuse, R120, R84 ;  /* 0x000000788c54723c */ /* 0x040fe20000041854 */
[C---:B------:R-:W-:Y:S02]  /*a8a0*/  ISETP.GE.AND P2, PT, R69.reuse, R171, PT ;  /* 0x000000ab4500720c */ /* 0x040fe40003f46270 */
[----:B------:R-:W-:Y:S02]  /*a8b0*/  I2FP.F32.S32 R77, R69 ;  /* 0x00000045004d7245 */ /* 0x000fe40000201400 */
[C---:B------:R-:W-:Y:S01]  /*a8c0*/  ISETP.GE.AND P0, PT, R69.reuse, R170, PT ;  /* 0x000000aa4500720c */ /* 0x040fe20003f06270 */
[----:B------:R-:W-:Y:S01]  /*a8d0*/  HMMA.16816.F32.BF16 R88, R140, R124, R88 ;  /* 0x0000007c8c58723c */ /* 0x000fe20000041858 */
[----:B------:R-:W-:Y:S01]  /*a8e0*/  ISETP.GE.AND P4, PT, R69, R169, PT ;  /* 0x000000a94500720c */ /* 0x000fe20003f86270 */
[----:B------:R-:W-:Y:S01]  /*a8f0*/  FFMA.FTZ R64, R77, UR5, R64 ;  /* 0x000000054d407c23 */ /* 0x000fe20008010040 */
[----:B------:R-:W-:-:S02]  /*a900*/  I2FP.F32.S32 R69, R69 ;  /* 0x0000004500457245 */ /* 0x000fc40000201400 */
[----:B------:R-:W-:Y:S01]  /*a910*/  FSEL R68, R73, -INF , !P6 ;  /* 0xff80000049447808 */ /* 0x000fe20007000000 */
[----:B------:R-:W-:Y:S01]  /*a920*/  HMMA.16816.F32.BF16 R160, R156, R162, RZ ;  /* 0x000000a29ca0723c */ /* 0x000fe200000418ff */
[----:B------:R-:W-:Y:S01]  /*a930*/  FSEL R225, R75, -INF , !P5 ;  /* 0xff8000004be17808 */ /* 0x000fe20006800000 */
[C---:B------:R-:W-:Y:S01]  /*a940*/  FFMA.FTZ R66, R69.reuse, UR5, R66 ;  /* 0x0000000545427c23 */ /* 0x040fe20008010042 */
[----:B------:R-:W-:Y:S01]  /*a950*/  FSEL R209, R64, -INF , !P3 ;  /* 0xff80000040d17808 */ /* 0x000fe20005800000 */
[C---:B------:R-:W-:Y:S01]  /*a960*/  FFMA.FTZ R104, R69.reuse, UR5, R104 ;  /* 0x0000000545687c23 */ /* 0x040fe20008010068 */
[----:B------:R-:W-:Y:S01]  /*a970*/  ISETP.GE.AND P6, PT, R6, R172, PT ;  /* 0x000000ac0600720c */ /* 0x000fe20003fc6270 */
[----:B------:R-:W-:Y:S01]  /*a980*/  FFMA.FTZ R106, R69, UR5, R106 ;  /* 0x00000005456a7c23 */ /* 0x000fe2000801006a */
[----:B------:R-:W-:Y:S01]  /*a990*/  FSEL R121, R66, -INF , !P2 ;  /* 0xff80000042797808 */ /* 0x000fe20005000000 */
[----:B------:R2:W-:Y:S01]  /*a9a0*/  STL [R1+0x38], R68 ;  /* 0x0000384401007387 */ /* 0x0005e20000100800 */
[C---:B------:R-:W-:Y:S01]  /*a9b0*/  ISETP.GE.AND P5, PT, R6.reuse, R171, PT ;  /* 0x000000ab0600720c */ /* 0x040fe20003fa6270 */
[----:B------:R-:W-:Y:S01]  /*a9c0*/  HMMA.16816.F32.BF16 R92, R140, R130, R92 ;  /* 0x000000828c5c723c */ /* 0x000fe2000004185c */
[C---:B------:R-:W-:Y:S01]  /*a9d0*/  ISETP.GE.AND P3, PT, R6.reuse, R170, PT ;  /* 0x000000aa0600720c */ /* 0x040fe20003f66270 */
[----:B-1----:R-:W-:Y:S01]  /*a9e0*/  VIADD R0, R137, 0x18 ;  /* 0x0000001889007836 */ /* 0x002fe20000000000 */
[----:B------:R-:W-:-:S02]  /*a9f0*/  ISETP.GE.AND P2, PT, R6, R169, PT ;  /* 0x000000a90600720c */ /* 0x000fc40003f46270 */
[-C--:B------:R-:W-:Y:S02]  /*aa00*/  I2FP.F32.S32 R224, R6.reuse ;  /* 0x0000000600e07245 */ /* 0x080fe40000201400 */
[----:B------:R-:W-:Y:S02]  /*aa10*/  I2FP.F32.S32 R6, R6 ;  /* 0x0000000600067245 */ /* 0x000fe40000201400 */
[----:B------:R-:W-:Y:S01]  /*aa20*/  I2FP.F32.S32 R69, R0 ;  /* 0x0000000000457245 */ /* 0x000fe20000201400 */
[----:B------:R-:W-:Y:S01]  /*aa30*/  FFMA.FTZ R224, R224, UR5, R65 ;  /* 0x00000005e0e07c23 */ /* 0x000fe20008010041 */
[----:B------:R-:W-:Y:S02]  /*aa40*/  IMAD.U32 R65, RZ, RZ, UR4 ;  /* 0x00000004ff417e24 */ /* 0x000fe4000f8e00ff */
[C---:B------:R-:W-:Y:S01]  /*aa50*/  FFMA.FTZ R67, R6.reuse, UR5, R67 ;  /* 0x0000000506437c23 */ /* 0x040fe20008010043 */
[C---:B------:R-:W-:Y:S01]  /*aa60*/  FFMA.FTZ R105, R6.reuse, UR5, R105 ;  /* 0x0000000506697c23 */ /* 0x040fe20008010069 */
[----:B------:R-:W-:Y:S01]  /*aa70*/  FFMA.FTZ R107, R6, UR5, R107 ;  /* 0x00000005066b7c23 */ /* 0x000fe2000801006b */
[----:B------:R-:W-:Y:S01]  /*aa80*/  FFMA.FTZ R60, R69, UR5, R60 ;  /* 0x00000005453c7c23 */ /* 0x000fe2000801003c */
[----:B------:R-:W-:Y:S01]  /*aa90*/  FSEL R203, R104, -INF , !P0 ;  /* 0xff80000068cb7808 */ /* 0x000fe20004000000 */
[----:B------:R-:W-:Y:S01]  /*aaa0*/  HMMA.16816.F32.BF16 R160, R140, R122, R160 ;  /* 0x0000007a8ca0723c */ /* 0x000fe200000418a0 */
[----:B------:R-:W-:-:S02]  /*aab0*/  FSEL R124, R67, -INF , !P5 ;  /* 0xff800000437c7808 */ /* 0x000fc40006800000 */
[----:B------:R-:W-:Y:S02]  /*aac0*/  I2FP.F32.S32 R67, R0 ;  /* 0x0000000000437245 */ /* 0x000fe40000201400 */
[----:B------:R-:W-:Y:S01]  /*aad0*/  FSEL R135, R105, -INF , !P3 ;  /* 0xff80000069877808 */ /* 0x000fe20005800000 */
[----:B--2---:R-:W-:Y:S01]  /*aae0*/  IMAD R68, R65, 0x80, R220 ;  /* 0x0000008041447824 */ /* 0x004fe200078e02dc */
[----:B------:R-:W-:Y:S01]  /*aaf0*/  FSEL R120, R106, -INF , !P4 ;  /* 0xff8000006a787808 */ /* 0x000fe20006000000 */
[C---:B------:R-:W-:Y:S01]  /*ab00*/  FFMA.FTZ R62, R67.reuse, UR5, R62 ;  /* 0x00000005433e7c23 */ /* 0x040fe2000801003e */
[----:B------:R-:W-:Y:S01]  /*ab10*/  FSEL R224, R224, -INF , !P6 ;  /* 0xff800000e0e07808 */ /* 0x000fe20007000000 */
[----:B------:R-:W-:Y:S01]  /*ab20*/  FFMA.FTZ R100, R67, UR5, R100 ;  /* 0x0000000543647c23 */ /* 0x000fe20008010064 */
[-C--:B------:R-:W-:Y:S01]  /*ab30*/  ISETP.GE.AND P3, PT, R137, R172.reuse, PT ;  /* 0x000000ac8900720c */ /* 0x080fe20003f66270 */
[----:B------:R-:W-:Y:S01]  /*ab40*/  VIADD R204, R68, 0x21 ;  /* 0x0000002144cc7836 */ /* 0x000fe20000000000 */
[----:B------:R-:W-:Y:S01]  /*ab50*/  ISETP.GE.AND P0, PT, R0, R172, PT ;  /* 0x000000ac0000720c */ /* 0x000fe20003f06270 */
[----:B------:R-:W-:Y:S01]  /*ab60*/  VIADD R83, R68, 0x20 ;  /* 0x0000002044537836 */ /* 0x000fe20000000000 */
[----:B------:R-:W-:Y:S01]  /*ab70*/  ISETP.GE.AND P4, PT, R0, R171, PT ;  /* 0x000000ab0000720c */ /* 0x000fe20003f86270 */
[----:B------:R-:W-:Y:S01]  /*ab80*/  VIADD R195, R68, 0x28 ;  /* 0x0000002844c37836 */ /* 0x000fe20000000000 */
[----:B------:R-:W-:Y:S01]  /*ab90*/  ISETP.GE.AND P6, PT, R0, R170, PT ;  /* 0x000000aa0000720c */ /* 0x000fe20003fc6270 */
[C---:B------:R-:W-:Y:S01]  /*aba0*/  VIADD R187, R68.reuse, 0x31 ;  /* 0x0000003144bb7836 */ /* 0x040fe20000000000 */
[----:B------:R-:W-:Y:S01]  /*abb0*/  I2FP.F32.S32 R137, R137 ;  /* 0x0000008900897245 */ /* 0x000fe20000201400 */
[C---:B------:R-:W-:Y:S01]  /*abc0*/  VIADD R189, R68.reuse, 0x39 ;  /* 0x0000003944bd7836 */ /* 0x040fe20000000000 */
[----:B------:R-:W-:Y:S01]  /*abd0*/  FSEL R194, R107, -INF , !P2 ;  /* 0xff8000006bc27808 */ /* 0x000fe20005000000 */
[----:B------:R-:W-:Y:S01]  /*abe0*/  VIADD R127, R68, 0x48 ;  /* 0x00000048447f7836 */ /* 0x000fe20000000000 */
[----:B------:R-:W-:Y:S01]  /*abf0*/  FSEL R222, R60, -INF , !P0 ;  /* 0xff8000003cde7808 */ /* 0x000fe20004000000 */
[----:B------:R-:W-:Y:S01]  /*ac00*/  FFMA.FTZ R80, R137, UR5, R80 ;  /* 0x0000000589507c23 */ /* 0x000fe20008010050 */
[----:B------:R-:W-:Y:S01]  /*ac10*/  FSEL R125, R62, -INF , !P4 ;  /* 0xff8000003e7d7808 */ /* 0x000fe20006000000 */
[----:B------:R-:W-:Y:S01]  /*ac20*/  VIADD R137, R68, 0x30 ;  /* 0x0000003044897836 */ /* 0x000fe20000000000 */
[----:B------:R-:W-:Y:S01]  /*ac30*/  FSEL R197, R100, -INF , !P6 ;  /* 0xff80000064c57808 */ /* 0x000fe20007000000 */
[----:B------:R-:W-:Y:S01]  /*ac40*/  FFMA.FTZ R216, R67, UR5, R102 ;  /* 0x0000000543d87c23 */ /* 0x000fe20008010066 */
[----:B------:R-:W-:Y:S01]  /*ac50*/  ISETP.GE.AND P2, PT, R208, R172, PT ;  /* 0x000000acd000720c */ /* 0x000fe20003f46270 */
        /* <DEDUP_REMOVED lines=9> */
[----:B------:R-:W-:Y:S01]  /*acf0*/  I2FP.F32.S32 R196, R204 ;  /* 0x000000cc00c47245 */ /* 0x000fe20000201400 */
[----:B------:R-:W-:Y:S01]  /*ad00*/  VIADD R183, R68, 0x50 ;  /* 0x0000005044b77836 */ /* 0x000fe20000000000 */
[----:B------:R-:W-:Y:S01]  /*ad10*/  I2FP.F32.S32 R201, R137 ;  /* 0x0000008900c97245 */ /* 0x000fe20000201400 */
[C---:B------:R-:W-:Y:S01]  /*ad20*/  FFMA.FTZ R211, R208.reuse, UR5, R101 ;  /* 0x00000005d0d37c23 */ /* 0x040fe20008010065 */
[C---:B------:R-:W-:Y:S01]  /*ad30*/  FFMA.FTZ R61, R208.reuse, UR5, R61 ;  /* 0x00000005d03d7c23 */ /* 0x040fe2000801003d */
[----:B------:R-:W-:Y:S01]  /*ad40*/  I2FP.F32.S32 R206, R83 ;  /* 0x0000005300ce7245 */ /* 0x000fe20000201400 */
[C---:B------:R-:W-:Y:S01]  /*ad50*/  FFMA.FTZ R63, R208.reuse, UR5, R63 ;  /* 0x00000005d03f7c23 */ /* 0x040fe2000801003f */
[----:B------:R-:W-:Y:S01]  /*ad60*/  I2FP.F32.S32 R205, R195 ;  /* 0x000000c300cd7245 */ /* 0x000fe20000201400 */
[----:B------:R-:W-:Y:S01]  /*ad70*/  FFMA.FTZ R208, R208, UR5, R103 ;  /* 0x00000005d0d07c23 */ /* 0x000fe20008010067 */
[----:B------:R-:W-:Y:S01]  /*ad80*/  ISETP.GE.AND P5, PT, R0, R169, PT ;  /* 0x000000a90000720c */ /* 0x000fe20003fa6270 */
[----:B------:R-:W-:Y:S01]  /*ad90*/  FFMA.FTZ R57, R196, UR5, R57 ;  /* 0x00000005c4397c23 */ /* 0x000fe20008010039 */
[----:B------:R-:W-:Y:S01]  /*ada0*/  FSEL R210, R80, -INF , !P3 ;  /* 0xff80000050d27808 */ /* 0x000fe20005800000 */
[----:B------:R-:W-:Y:S01]  /*adb0*/  FFMA.FTZ R0, R201, UR5, R48 ;  /* 0x00000005c9007c23 */ /* 0x000fe20008010030 */
[----:B------:R-:W-:Y:S01]  /*adc0*/  FSEL R211, R211, -INF , !P4 ;  /* 0xff800000d3d37808 */ /* 0x000fe20006000000 */
[----:B------:R-:W-:Y:S01]  /*add0*/  FFMA.FTZ R56, R206, UR5, R56 ;  /* 0x00000005ce387c23 */ /* 0x000fe20008010038 */
[----:B------:R-:W-:Y:S01]  /*ade0*/  I2FP.F32.S32 R200, R187 ;  /* 0x000000bb00c87245 */ /* 0x000fe20000201400 */
[----:B------:R-:W-:Y:S01]  /*adf0*/  FFMA.FTZ R52, R205, UR5, R52 ;  /* 0x00000005cd347c23 */ /* 0x000fe20008010034 */
[----:B------:R-:W-:Y:S01]  /*ae00*/  I2FP.F32.S32 R186, R189 ;  /* 0x000000bd00ba7245 */ /* 0x000fe20000201400 */
[----:B------:R-:W-:Y:S01]  /*ae10*/  VIADD R107, R68, 0x58 ;  /* 0x00000058446b7836 */ /* 0x000fe20000000000 */
[----:B------:R-:W-:Y:S01]  /*ae20*/  I2FP.F32.S32 R199, R127 ;  /* 0x0000007f00c77245 */ /* 0x000fe20000201400 */
[----:B------:R-:W-:Y:S01]  /*ae30*/  FFMA.FTZ R6, R200, UR5, R49 ;  /* 0x00000005c8067c23 */ /* 0x000fe20008010031 */
[-C--:B------:R-:W-:Y:S01]  /*ae40*/  ISETP.GE.AND P3, PT, R204, R172.reuse, PT ;  /* 0x000000accc00720c */ /* 0x080fe20003f66270 */
[----:B------:R-:W-:Y:S01]  /*ae50*/  FFMA.FTZ R45, R186, UR5, R45 ;  /* 0x00000005ba2d7c23 */ /* 0x000fe2000801002d */
[----:B------:R-:W-:Y:S01]  /*ae60*/  ISETP.GE.AND P4, PT, R137, R172, PT ;  /* 0x000000ac8900720c */ /* 0x000fe20003f86270 */
[----:B------:R-:W-:Y:S01]  /*ae70*/  FFMA.FTZ R36, R199, UR5, R36 ;  /* 0x00000005c7247c23 */ /* 0x000fe20008010024 */
[----:B------:R-:W-:Y:S01]  /*ae80*/  FSEL R216, R216, -INF , !P5 ;  /* 0xff800000d8d87808 */ /* 0x000fe20006800000 */
[C---:B------:R-:W-:Y:S01]  /*ae90*/  VIADD R182, R68.reuse, 0x41 ;  /* 0x0000004144b67836 */ /* 0x040fe20000000000 */
[----:B------:R-:W-:Y:S01]  /*aea0*/  FSEL R226, R61, -INF , !P2 ;  /* 0xff8000003de27808 */ /* 0x000fe20005000000 */
[C---:B------:R-:W-:Y:S01]  /*aeb0*/  VIADD R100, R68.reuse, 0x68 ;  /* 0x0000006844647836 */ /* 0x040fe20000000000 */
[----:B------:R-:W-:Y:S01]  /*aec0*/  I2FP.F32.S32 R191, R184 ;  /* 0x000000b800bf7245 */ /* 0x000fe20000201400 */
[C---:B------:R-:W-:Y:S01]  /*aed0*/  VIADD R103, R68.reuse, 0x59 ;  /* 0x0000005944677836 */ /* 0x040fe20000000000 */
[----:B------:R-:W-:Y:S01]  /*aee0*/  I2FP.F32.S32 R139, R185 ;  /* 0x000000b9008b7245 */ /* 0x000fe20000201400 */
[----:B------:R-:W-:Y:S01]  /*aef0*/  VIADD R102, R68, 0x60 ;  /* 0x0000006044667836 */ /* 0x000fe20000000000 */
[-C--:B------:R-:W-:Y:S01]  /*af00*/  ISETP.GE.AND P5, PT, R83, R172.reuse, PT ;  /* 0x000000ac5300720c */ /* 0x080fe20003fa6270 */
[----:B------:R-:W-:Y:S01]  /*af10*/  FFMA.FTZ R44, R191, UR5, R44 ;  /* 0x00000005bf2c7c23 */ /* 0x000fe2000801002c */
[----:B------:R-:W-:Y:S01]  /*af20*/  ISETP.GE.AND P2, PT, R195, R172, PT ;  /* 0x000000acc300720c */ /* 0x000fe20003f46270 */
[----:B------:R-:W-:Y:S01]  /*af30*/  FFMA.FTZ R40, R139, UR5, R40 ;  /* 0x000000058b287c23 */ /* 0x000fe20008010028 */
[----:B------:R-:W-:Y:S01]  /*af40*/  FSEL R208, R208, -INF , !P6 ;  /* 0xff800000d0d07808 */ /* 0x000fe20007000000 */
[----:B------:R-:W-:Y:S01]  /*af50*/  VIADD R101, R68, 0x61 ;  /* 0x0000006144657836 */ /* 0x000fe20000000000 */
[----:B------:R-:W-:Y:S01]  /*af60*/  FSEL R173, R57, -INF , !P3 ;  /* 0xff80000039ad7808 */ /* 0x000fe20005800000 */
[----:B------:R-:W-:Y:S01]  /*af70*/  FFMA.FTZ R58, R206, UR5, R58 ;  /* 0x00000005ce3a7c23 */ /* 0x000fe2000801003a */
[----:B------:R-:W-:Y:S01]  /*af80*/  FSEL R0, R0, -INF , !P4 ;  /* 0xff80000000007808 */ /* 0x000fe20006000000 */
[----:B------:R-:W-:Y:S01]  /*af90*/  FFMA.FTZ R59, R196, UR5, R59 ;  /* 0x00000005c43b7c23 */ /* 0x000fe2000801003b */
[----:B------:R-:W-:Y:S01]  /*afa0*/  I2FP.F32.S32 R188, R130 ;  /* 0x0000008200bc7245 */ /* 0x000fe20000201400 */
[----:B------:R-:W-:Y:S01]  /*afb0*/  FFMA.FTZ R54, R205, UR5, R54 ;  /* 0x00000005cd367c23 */ /* 0x000fe20008010036 */
[----:B------:R-:W-:Y:S01]  /*afc0*/  I2FP.F32.S32 R138, R128 ;  /* 0x00000080008a7245 */ /* 0x000fe20000201400 */
[----:B------:R-:W-:Y:S01]  /*afd0*/  FFMA.FTZ R50, R201, UR5, R50 ;  /* 0x00000005c9327c23 */ /* 0x000fe20008010032 */
[-C--:B------:R-:W-:Y:S01]  /*afe0*/  ISETP.GE.AND P6, PT, R187, R172.reuse, PT ;  /* 0x000000acbb00720c */ /* 0x080fe20003fc6270 */
[----:B------:R-:W-:Y:S01]  /*aff0*/  FFMA.FTZ R37, R188, UR5, R37 ;  /* 0x00000005bc257c23 */ /* 0x000fe20008010025 */
[-C--:B------:R-:W-:Y:S01]  /*b000*/  ISETP.GE.AND P3, PT, R189, R172.reuse, PT ;  /* 0x000000acbd00720c */ /* 0x080fe20003f66270 */
[----:B------:R-:W-:Y:S01]  /*b010*/  FFMA.FTZ R33, R138, UR5, R33 ;  /* 0x000000058a217c23 */ /* 0x000fe20008010021 */
[-C--:B------:R-:W-:Y:S01]  /*b020*/  ISETP.GE.AND P4, PT, R127, R172.reuse, PT ;  /* 0x000000ac7f00720c */ /* 0x080fe20003f86270 */
[----:B------:R-:W-:Y:S01]  /*b030*/  FFMA.FTZ R51, R200, UR5, R51 ;  /* 0x00000005c8337c23 */ /* 0x000fe20008010033 */
[----:B------:R-:W-:Y:S01]  /*b040*/  I2FP.F32.S32 R202, R193 ;  /* 0x000000c100ca7245 */ /* 0x000fe20000201400 */
[----:B------:R-:W-:Y:S01]  /*b050*/  FFMA.FTZ R46, R191, UR5, R46 ;  /* 0x00000005bf2e7c23 */ /* 0x000fe2000801002e */
[----:B------:R-:W-:Y:S01]  /*b060*/  FSEL R122, R56, -INF , !P5 ;  /* 0xff800000387a7808 */ /* 0x000fe20006800000 */
[----:B------:R-:W-:Y:S01]  /*b070*/  FFMA.FTZ R47, R186, UR5, R47 ;  /* 0x00000005ba2f7c23 */ /* 0x000fe2000801002f */
[----:B------:R-:W-:Y:S01]  /*b080*/  FSEL R136, R52, -INF , !P2 ;  /* 0xff80000034887808 */ /* 0x000fe20005000000 */
[C---:B------:R-:W-:Y:S01]  /*b090*/  FFMA.FTZ R53, R202.reuse, UR5, R53 ;  /* 0x00000005ca357c23 */ /* 0x040fe20008010035 */
[----:B------:R-:W-:Y:S01]  /*b0a0*/  I2FP.F32.S32 R177, R183 ;  /* 0x000000b700b17245 */ /* 0x000fe20000201400 */
[----:B------:R-:W-:Y:S01]  /*b0b0*/  FFMA.FTZ R55, R202, UR5, R55 ;  /* 0x00000005ca377c23 */ /* 0x000fe20008010037 */
[-C--:B------:R-:W-:Y:S01]  /*b0c0*/  ISETP.GE.AND P5, PT, R184, R172.reuse, PT ;  /* 0x000000acb800720c */ /* 0x080fe20003fa6270 */
[----:B------:R-:W-:Y:S01]  /*b0d0*/  FFMA.FTZ R42, R139, UR5, R42 ;  /* 0x000000058b2a7c23 */ /* 0x000fe2000801002a */
[-C--:B------:R-:W-:Y:S01]  /*b0e0*/  ISETP.GE.AND P2, PT, R185, R172.reuse, PT ;  /* 0x000000acb900720c */ /* 0x080fe20003f46270 */
[----:B------:R-:W-:Y:S01]  /*b0f0*/  FFMA.FTZ R32, R177, UR5, R32 ;  /* 0x00000005b1207c23 */ /* 0x000fe20008010020 */
[----:B------:R-:W-:Y:S01]  /*b100*/  FSEL R6, R6, -INF , !P6 ;  /* 0xff80000006067808 */ /* 0x000fe20007000000 */
[----:B------:R-:W-:Y:S01]  /*b110*/  FFMA.FTZ R38, R199, UR5, R38 ;  /* 0x00000005c7267c23 */ /* 0x000fe20008010026 */
[----:B------:R-:W-:Y:S01]  /*b120*/  FSEL R45, R45, -INF , !P3 ;  /* 0xff8000002d2d7808 */ /* 0x000fe20005800000 */
[----:B------:R-:W-:Y:S01]  /*b130*/  FFMA.FTZ R39, R188, UR5, R39 ;  /* 0x00000005bc277c23 */ /* 0x000fe20008010027 */
[----:B------:R-:W-:Y:S01]  /*b140*/  FSEL R49, R36, -INF , !P4 ;  /* 0xff80000024317808 */ /* 0x000fe20006000000 */
[----:B------:R-:W-:Y:S01]  /*b150*/  VIADD R36, R68, 0x70 ;  /* 0x0000007044247836 */ /* 0x000fe20000000000 */
[-C--:B------:R-:W-:Y:S01]  /*b160*/  ISETP.GE.AND P6, PT, R130, R172.reuse, PT ;  /* 0x000000ac8200720c */ /* 0x080fe20003fc6270 */
[----:B------:R-:W-:Y:S01]  /*b170*/  FFMA.FTZ R96, R206, UR5, R96 ;  /* 0x00000005ce607c23 */ /* 0x000fe20008010060 */
[----:B------:R-:W-:Y:S01]  /*b180*/  ISETP.GE.AND P3, PT, R128, R172, PT ;  /* 0x000000ac8000720c */ /* 0x000fe20003f66270 */
[----:B------:R-:W-:Y:S01]  /*b190*/  FFMA.FTZ R206, R206, UR5, R98 ;  /* 0x00000005cece7c23 */ /* 0x000fe20008010062 */
[----:B------:R-:W-:Y:S01]  /*b1a0*/  I2FP.F32.S32 R105, R107 ;  /* 0x0000006b00697245 */ /* 0x000fe20000201400 */
[C---:B------:R-:W-:Y:S01]  /*b1b0*/  FFMA.FTZ R97, R196.reuse, UR5, R97 ;  /* 0x00000005c4617c23 */ /* 0x040fe20008010061 */
[----:B------:R-:W-:Y:S01]  /*b1c0*/  FSEL R123, R63, -INF , !P0 ;  /* 0xff8000003f7b7808 */ /* 0x000fe20004000000 */
[----:B------:R-:W-:Y:S01]  /*b1d0*/  FFMA.FTZ R196, R196, UR5, R99 ;  /* 0x00000005c4c47c23 */ /* 0x000fe20008010063 */
[----:B------:R-:W-:Y:S01]  /*b1e0*/  I2FP.F32.S32 R198, R182 ;  /* 0x000000b600c67245 */ /* 0x000fe20000201400 */
[----:B------:R-:W-:Y:S01]  /*b1f0*/  FFMA.FTZ R28, R105, UR5, R28 ;  /* 0x00000005691c7c23 */ /* 0x000fe2000801001c */
[-C--:B------:R-:W-:Y:S01]  /*b200*/  ISETP.GE.AND P0, PT, R193, R172.reuse, PT ;  /* 0x000000acc100720c */ /* 0x080fe20003f06270 */
[----:B------:R-:W-:Y:S01]  /*b210*/  FFMA.FTZ R30, R105, UR5, R30 ;  /* 0x00000005691e7c23 */ /* 0x000fe2000801001e */
[----:B------:R-:W-:Y:S01]  /*b220*/  FSEL R44, R44, -INF , !P5 ;  /* 0xff8000002c2c7808 */ /* 0x000fe20006800000 */
[----:B------:R-:W-:Y:S01]  /*b230*/  FFMA.FTZ R41, R198, UR5, R41 ;  /* 0x00000005c6297c23 */ /* 0x000fe20008010029 */
[----:B------:R-:W-:Y:S01]  /*b240*/  FSEL R48, R40, -INF , !P2 ;  /* 0xff80000028307808 */ /* 0x000fe20005000000 */
[----:B------:R-:W-:Y:S01]  /*b250*/  VIADD R40, R68, 0x69 ;  /* 0x0000006944287836 */ /* 0x000fe20000000000 */
[----:B------:R-:W-:Y:S01]  /*b260*/  ISETP.GE.AND P5, PT, R183, R172, PT ;  /* 0x000000acb700720c */ /* 0x000fe20003fa6270 */
[----:B------:R-:W-:Y:S01]  /*b270*/  FFMA.FTZ R43, R198, UR5, R43 ;  /* 0x00000005c62b7c23 */ /* 0x000fe2000801002b */
[----:B------:R-:W-:Y:S01]  /*b280*/  FSEL R56, R37, -INF , !P6 ;  /* 0xff80000025387808 */ /* 0x000fe20007000000 */
[----:B------:R-:W-:Y:S01]  /*b290*/  FFMA.FTZ R92, R205, UR5, R92 ;  /* 0x00000005cd5c7c23 */ /* 0x000fe2000801005c */
[----:B------:R-:W-:Y:S01]  /*b2a0*/  FSEL R57, R33, -INF , !P3 ;  /* 0xff80000021397808 */ /* 0x000fe20005800000 */
[C---:B------:R-:W-:Y:S01]  /*b2b0*/  FFMA.FTZ R93, R202.reuse, UR5, R93 ;  /* 0x00000005ca5d7c23 */ /* 0x040fe2000801005d */
[----:B------:R-:W-:Y:S01]  /*b2c0*/  I2FP.F32.S32 R37, R100 ;  /* 0x0000006400257245 */ /* 0x000fe20000201400 */
        /* <DEDUP_REMOVED lines=8> */
[----:B------:R-:W-:Y:S01]  /*b350*/  FFMA.FTZ R22, R37, UR5, R22 ;  /* 0x0000000525167c23 */ /* 0x000fe20008010016 */
[----:B------:R-:W-:Y:S01]  /*b360*/  ISETP.GE.AND P0, PT, R182, R172, PT ;  /* 0x000000acb600720c */ /* 0x000fe20003f06270 */
[----:B------:R-:W-:Y:S01]  /*b370*/  FFMA.FTZ R18, R33, UR5, R18 ;  /* 0x0000000521127c23 */ /* 0x000fe20008010012 */
[----:B------:R-:W-:Y:S01]  /*b380*/  FSEL R53, R32, -INF , !P5 ;  /* 0xff80000020357808 */ /* 0x000fe20006800000 */
[----:B------:R-:W-:Y:S01]  /*b390*/  FFMA.FTZ R60, R106, UR5, R29 ;  /* 0x000000056a3c7c23 */ /* 0x000fe2000801001d */
[----:B------:R-:W-:Y:S01]  /*b3a0*/  I2FP.F32.S32 R32, R40 ;  /* 0x0000002800207245 */ /* 0x000fe20000201400 */
[----:B------:R-:W-:Y:S01]  /*b3b0*/  VIADD R29, R68, 0x71 ;  /* 0x00000071441d7836 */ /* 0x000fe20000000000 */
[----:B------:R-:W-:Y:S01]  /*b3c0*/  FSEL R61, R28, -INF , !P2 ;  /* 0xff8000001c3d7808 */ /* 0x000fe20005000000 */
[----:B------:R-:W-:Y:S01]  /*b3d0*/  VIADD R28, R68, 0x78 ;  /* 0x00000078441c7836 */ /* 0x000fe20000000000 */
[----:B------:R-:W-:Y:S01]  /*b3e0*/  FSEL R52, R41, -INF , !P0 ;  /* 0xff80000029347808 */ /* 0x000fe20004000000 */
[----:B------:R-:W-:Y:S01]  /*b3f0*/  FFMA.FTZ R21, R32, UR5, R21 ;  /* 0x0000000520157c23 */ /* 0x000fe20008010015 */
[-C--:B------:R-:W-:Y:S01]  /*b400*/  ISETP.GE.AND P5, PT, R100, R172.reuse, PT ;  /* 0x000000ac6400720c */ /* 0x080fe20003fa6270 */
[----:B------:R-:W-:Y:S01]  /*b410*/  FFMA.FTZ R31, R106, UR5, R31 ;  /* 0x000000056a1f7c23 */ /* 0x000fe2000801001f */
[----:B------:R-:W-:Y:S01]  /*b420*/  ISETP.GE.AND P2, PT, R36, R172, PT ;  /* 0x000000ac2400720c */ /* 0x000fe20003f46270 */
[----:B------:R-:W-:Y:S01]  /*b430*/  FFMA.FTZ R23, R32, UR5, R23 ;  /* 0x0000000520177c23 */ /* 0x000fe20008010017 */
        /* <DEDUP_REMOVED lines=40> */
[-C--:B------:R-:W-:Y:S01]  /*b6c0*/  ISETP.GE.AND P0, PT, R83, R171.reuse, PT ;  /* 0x000000ab5300720c */ /* 0x080fe20003f06270 */
[----:B------:R-:W-:Y:S01]  /*b6d0*/  FFMA.FTZ R84, R139, UR5, R84 ;  /* 0x000000058b547c23 */ /* 0x000fe20008010054 */
[-C--:B------:R-:W-:Y:S01]  /*b6e0*/  ISETP.GE.AND P4, PT, R204, R171.reuse, PT ;  /* 0x000000abcc00720c */ /* 0x080fe20003f86270 */
        /* <DEDUP_REMOVED lines=9> */
[----:B------:R-:W-:-:S02]  /*b780*/  ISETP.GE.AND P0, PT, R193, R171, PT ;  /* 0x000000abc100720c */ /* 0x000fc40003f06270 */
[-C--:B------:R-:W-:Y:S02]  /*b790*/  ISETP.GE.AND P4, PT, R137, R171.reuse, PT ;  /* 0x000000ab8900720c */ /* 0x080fe40003f86270 */
[----:B------:R-:W-:Y:S02]  /*b7a0*/  FSEL R175, R54, -INF , !P5 ;  /* 0xff80000036af7808 */ /* 0x000fe40006800000 */
[-C--:B------:R-:W-:Y:S02]  /*b7b0*/  ISETP.GE.AND P5, PT, R187, R171.reuse, PT ;  /* 0x000000abbb00720c */ /* 0x080fe40003fa6270 */
[----:B------:R-:W-:Y:S02]  /*b7c0*/  FSEL R174, R55, -INF , !P0 ;  /* 0xff80000037ae7808 */ /* 0x000fe40004000000 */
[----:B------:R-:W-:Y:S02]  /*b7d0*/  FSEL R72, R50, -INF , !P4 ;  /* 0xff80000032487808 */ /* 0x000fe40006000000 */
[----:B------:R-:W-:-:S02]  /*b7e0*/  ISETP.GE.AND P0, PT, R184, R171, PT ;  /* 0x000000abb800720c */ /* 0x000fc40003f06270 */
[-C--:B------:R-:W-:Y:S02]  /*b7f0*/  ISETP.GE.AND P4, PT, R189, R171.reuse, PT ;  /* 0x000000abbd00720c */ /* 0x080fe40003f86270 */
[----:B------:R-:W-:Y:S02]  /*b800*/  FSEL R71, R51, -INF , !P5 ;  /* 0xff80000033477808 */ /* 0x000fe40006800000 */
[----:B------:R-:W-:Y:S02]  /*b810*/  ISETP.GE.AND P5, PT, R185, R171, PT ;  /* 0x000000abb900720c */ /* 0x000fe40003fa6270 */
[----:B------:R-:W-:Y:S02]  /*b820*/  FSEL R70, R46, -INF , !P0 ;  /* 0xff8000002e467808 */ /* 0x000fe40004000000 */
[----:B------:R-:W-:Y:S02]  /*b830*/  FSEL R69, R47, -INF , !P4 ;  /* 0xff8000002f457808 */ /* 0x000fe40006000000 */
[----:B------:R-:W-:-:S02]  /*b840*/  ISETP.GE.AND P3, PT, R68, R170, PT ;  /* 0x000000aa4400720c */ /* 0x000fc40003f66270 */
[----:B------:R-:W-:Y:S02]  /*b850*/  ISETP.GE.AND P2, PT, R68, R169, PT ;  /* 0x000000a94400720c */ /* 0x000fe40003f46270 */
[-C--:B------:R-:W-:Y:S02]  /*b860*/  ISETP.GE.AND P0, PT, R182, R171.reuse, PT ;  /* 0x000000abb600720c */ /* 0x080fe40003f06270 */
[-C--:B------:R-:W-:Y:S02]  /*b870*/  ISETP.GE.AND P4, PT, R127, R171.reuse, PT ;  /* 0x000000ab7f00720c */ /* 0x080fe40003f86270 */
[----:B------:R-:W-:Y:S02]  /*b880*/  FSEL R68, R42, -INF , !P5 ;  /* 0xff8000002a447808 */ /* 0x000fe40006800000 */
[----:B------:R-:W-:Y:S02]  /*b890*/  ISETP.GE.AND P5, PT, R130, R171, PT ;  /* 0x000000ab8200720c */ /* 0x000fe40003fa6270 */
[----:B------:R-:W-:-:S02]  /*b8a0*/  FSEL R67, R43, -INF , !P0 ;  /* 0xff8000002b437808 */ /* 0x000fc40004000000 */
[----:B------:R-:W-:Y:S02]  /*b8b0*/  FSEL R59, R38, -INF , !P4 ;  /* 0xff800000263b7808 */ /* 0x000fe40006000000 */
        /* <DEDUP_REMOVED lines=11> */
[----:B------:R-:W-:Y:S01]  /*b970*/  FSEL R47, R26, -INF , !P4 ;  /* 0xff8000001a2f7808 */ /* 0x000fe20006000000 */
[----:B------:R-:W-:Y:S01]  /*b980*/  FFMA.FTZ R26, R21, UR5, R78 ;  /* 0x00000005151a7c23 */ /* 0x000fe2000801004e */
[-C--:B------:R-:W-:Y:S02]  /*b990*/  ISETP.GE.AND P0, PT, R100, R171.reuse, PT ;  /* 0x000000ab6400720c */ /* 0x080fe40003f06270 */
[-C--:B------:R-:W-:Y:S02]  /*b9a0*/  ISETP.GE.AND P4, PT, R40, R171.reuse, PT ;  /* 0x000000ab2800720c */ /* 0x080fe40003f86270 */
[----:B------:R-:W-:Y:S01]  /*b9b0*/  FSEL R46, R27, -INF , !P5 ;  /* 0xff8000001b2e7808 */ /* 0x000fe20006800000 */
[----:B------:R-:W-:Y:S01]  /*b9c0*/  FFMA.FTZ R27, R21, UR5, R76 ;  /* 0x00000005151b7c23 */ /* 0x000fe2000801004c */
[----:B------:R-:W-:Y:S01]  /*b9d0*/  I2FP.F32.S32 R30, R24 ;  /* 0x00000018001e7245 */ /* 0x000fe20000201400 */
[----:B------:R-:W-:Y:S01]  /*b9e0*/  FFMA.FTZ R76, R139, UR5, R86 ;  /* 0x000000058b4c7c23 */ /* 0x000fe20008010056 */
[----:B------:R-:W-:-:S02]  /*b9f0*/  ISETP.GE.AND P5, PT, R36, R171, PT ;  /* 0x000000ab2400720c */ /* 0x000fc40003fa6270 */
[----:B------:R-:W-:Y:S01]  /*ba00*/  FSEL R79, R22, -INF , !P0 ;  /* 0xff800000164f7808 */ /* 0x000fe20004000000 */
[C---:B------:R-:W-:Y:S01]  /*ba10*/  FFMA.FTZ R13, R30.reuse, UR5, R13 ;  /* 0x000000051e0d7c23 */ /* 0x040fe2000801000d */
[----:B------:R-:W-:Y:S01]  /*ba20*/  FSEL R77, R23, -INF , !P4 ;  /* 0xff800000174d7808 */ /* 0x000fe20006000000 */
[----:B------:R-:W-:Y:S01]  /*ba30*/  FFMA.FTZ R15, R30, UR5, R15 ;  /* 0x000000051e0f7c23 */ /* 0x000fe2000801000f */
[-C--:B------:R-:W-:Y:S01]  /*ba40*/  ISETP.GE.AND P0, PT, R29, R171.reuse, PT ;  /* 0x000000ab1d00720c */ /* 0x080fe20003f06270 */
[----:B------:R-:W-:Y:S01]  /*ba50*/  HMMA.16816.F32.BF16 R20, R156, R144, RZ ;  /* 0x000000909c14723c */ /* 0x000fe200000418ff */
[----:B------:R-:W-:Y:S02]  /*ba60*/  ISETP.GE.AND P4, PT, R28, R171, PT ;  /* 0x000000ab1c00720c */ /* 0x000fe40003f86270 */
[----:B------:R-:W-:Y:S02]  /*ba70*/  FSEL R75, R18, -INF , !P5 ;  /* 0xff800000124b7808 */ /* 0x000fe40006800000 */
[----:B------:R-:W-:-:S02]  /*ba80*/  ISETP.GE.AND P6, PT, R24, R172, PT ;  /* 0x000000ac1800720c */ /* 0x000fc40003fc6270 */
[----:B------:R-:W-:Y:S02]  /*ba90*/  ISETP.GE.AND P5, PT, R24, R171, PT ;  /* 0x000000ab1800720c */ /* 0x000fe40003fa6270 */
[----:B------:R-:W-:Y:S02]  /*baa0*/  FSEL R81, R19, -INF , !P0 ;  /* 0xff80000013517808 */ /* 0x000fe40004000000 */
[----:B------:R-:W-:Y:S01]  /*bab0*/  FSEL R80, R14, -INF , !P4 ;  /* 0xff8000000e507808 */ /* 0x000fe20006000000 */
[C---:B------:R-:W-:Y:S01]  /*bac0*/  HMMA.16816.F32.BF16 R16, R156.reuse, R148, RZ ;  /* 0x000000949c10723c */ /* 0x040fe200000418ff */
[C---:B------:R-:W-:Y:S02]  /*bad0*/  ISETP.GE.AND P0, PT, R83.reuse, R170, PT ;  /* 0x000000aa5300720c */ /* 0x040fe40003f06270 */
[----:B------:R-:W-:Y:S02]  /*bae0*/  ISETP.GE.AND P4, PT, R83, R169, PT ;  /* 0x000000a95300720c */ /* 0x000fe40003f86270 */
[----:B------:R-:W-:Y:S01]  /*baf0*/  FSEL R83, R13, -INF , !P6 ;  /* 0xff8000000d537808 */ /* 0x000fe20007000000 */
[----:B------:R-:W-:Y:S01]  /*bb00*/  HMMA.16816.F32.BF16 R148, R156, R150, RZ ;  /* 0x000000969c94723c */ /* 0x000fe200000418ff */
[----:B------:R-:W-:-:S02]  /*bb10*/  FSEL R82, R15, -INF , !P5 ;  /* 0xff8000000f527808 */ /* 0x000fc40006800000 */
[----:B------:R-:W-:Y:S02]  /*bb20*/  FSEL R27, R27, -INF , !P3 ;  /* 0xff8000001b1b7808 */ /* 0x000fe40005800000 */
[----:B------:R-:W-:Y:S01]  /*bb30*/  FSEL R26, R26, -INF , !P2 ;  /* 0xff8000001a1a7808 */ /* 0x000fe20005000000 */
[C---:B------:R-:W-:Y:S01]  /*bb40*/  HMMA.16816.F32.BF16 R12, R156.reuse, R152, RZ ;  /* 0x000000989c0c723c */ /* 0x040fe200000418ff */
[CC--:B------:R-:W-:Y:S02]  /*bb50*/  ISETP.GE.AND P6, PT, R204.reuse, R170.reuse, PT ;  /* 0x000000aacc00720c */ /* 0x0c0fe40003fc6270 */
[-C--:B------:R-:W-:Y:S02]  /*bb60*/  ISETP.GE.AND P5, PT, R204, R169.reuse, PT ;  /* 0x000000a9cc00720c */ /* 0x080fe40003fa6270 */
[C---:B------:R-:W-:Y:S01]  /*bb70*/  ISETP.GE.AND P3, PT, R195.reuse, R170, PT ;  /* 0x000000aac300720c */ /* 0x040fe20003f66270 */
[----:B------:R-:W-:Y:S01]  /*bb80*/  HMMA.16816.F32.BF16 R152, R156, R154, RZ ;  /* 0x0000009a9c98723c */ /* 0x000fe200000418ff */
[----:B------:R-:W-:-:S02]  /*bb90*/  ISETP.GE.AND P2, PT, R195, R169, PT ;  /* 0x000000a9c300720c */ /* 0x000fc40003f46270 */
[----:B------:R-:W-:Y:S02]  /*bba0*/  FSEL R195, R96, -INF , !P0 ;  /* 0xff80000060c37808 */ /* 0x000fe40004000000 */
[C---:B------:R-:W-:Y:S01]  /*bbb0*/  ISETP.GE.AND P0, PT, R193.reuse, R170, PT ;  /* 0x000000aac100720c */ /* 0x040fe20003f06270 */
[----:B------:R-:W-:Y:S01]  /*bbc0*/  HMMA.16816.F32.BF16 R156, R156, R146, RZ ;  /* 0x000000929c9c723c */ /* 0x000fe200000418ff */
[----:B------:R-:W-:Y:S02]  /*bbd0*/  FSEL R206, R206, -INF , !P4 ;  /* 0xff800000cece7808 */ /* 0x000fe40006000000 */
[----:B------:R-:W-:Y:S02]  /*bbe0*/  ISETP.GE.AND P4, PT, R193, R169, PT ;  /* 0x000000a9c100720c */ /* 0x000fe40003f86270 */
[----:B------:R-:W-:Y:S01]  /*bbf0*/  FSEL R193, R97, -INF , !P6 ;  /* 0xff80000061c17808 */ /* 0x000fe20007000000 */
[----:B------:R-:W-:Y:S01]  /*bc00*/  HMMA.16816.F32.BF16 R148, R140, R114, R148 ;  /* 0x000000728c94723c */ /* 0x000fe20000041894 */
[----:B------:R-:W-:-:S02]  /*bc10*/  FSEL R196, R196, -INF , !P5 ;  /* 0xff800000c4c47808 */ /* 0x000fc40006800000 */
[CC--:B------:R-:W-:Y:S02]  /*bc20*/  ISETP.GE.AND P6, PT, R137.reuse, R170.reuse, PT ;  /* 0x000000aa8900720c */ /* 0x0c0fe40003fc6270 */
[----:B------:R-:W-:Y:S01]  /*bc30*/  ISETP.GE.AND P5, PT, R137, R169, PT ;  /* 0x000000a98900720c */ /* 0x000fe20003fa6270 */
[C---:B------:R-:W-:Y:S01]  /*bc40*/  HMMA.16816.F32.BF16 R12, R140.reuse, R116, R12 ;  /* 0x000000748c0c723c */ /* 0x040fe2000004180c */
[----:B------:R-:W-:Y:S02]  /*bc50*/  FSEL R137, R92, -INF , !P3 ;  /* 0xff8000005c897808 */ /* 0x000fe40005800000 */
[----:B------:R-:W-:Y:S02]  /*bc60*/  FSEL R205, R93, -INF , !P0 ;  /* 0xff8000005dcd7808 */ /* 0x000fe40004000000 */
[----:B------:R-:W-:Y:S01]  /*bc70*/  ISETP.GE.AND P3, PT, R187, R170, PT ;  /* 0x000000aabb00720c */ /* 0x000fe20003f66270 */
[----:B------:R-:W-:Y:S01]  /*bc80*/  HMMA.16816.F32.BF16 R152, R140, R118, R152 ;  /* 0x000000768c98723c */ /* 0x000fe20000041898 */
[----:B------:R-:W-:-:S02]  /*bc90*/  FSEL R204, R94, -INF , !P2 ;  /* 0xff8000005ecc7808 */ /* 0x000fc40005000000 */
[-C--:B------:R-:W-:Y:S02]  /*bca0*/  ISETP.GE.AND P0, PT, R184, R170.reuse, PT ;  /* 0x000000aab800720c */ /* 0x080fe40003f06270 */
[----:B------:R-:W-:Y:S01]  /*bcb0*/  FSEL R202, R202, -INF , !P4 ;  /* 0xff800000caca7808 */ /* 0x000fe20006000000 */
[C---:B------:R-:W-:Y:S01]  /*bcc0*/  HMMA.16816.F32.BF16 R20, R140.reuse, R108, R20 ;  /* 0x0000006c8c14723c */ /* 0x040fe20000041814 */
[-C--:B------:R-:W-:Y:S02]  /*bcd0*/  ISETP.GE.AND P2, PT, R187, R169.reuse, PT ;  /* 0x000000a9bb00720c */ /* 0x080fe40003f46270 */
[-C--:B------:R-:W-:Y:S02]  /*bce0*/  ISETP.GE.AND P4, PT, R184, R169.reuse, PT ;  /* 0x000000a9b800720c */ /* 0x080fe40003f86270 */
[----:B------:R-:W-:Y:S01]  /*bcf0*/  FSEL R187, R88, -INF , !P6 ;  /* 0xff80000058bb7808 */ /* 0x000fe20007000000 */
[C---:B------:R-:W-:Y:S01]  /*bd00*/  HMMA.16816.F32.BF16 R16, R140.reuse, R112, R16 ;  /* 0x000000708c10723c */ /* 0x040fe20000041810 */
[----:B------:R-:W-:Y:S01]  /*bd10*/  FSEL R184, R90, -INF , !P5 ;  /* 0xff8000005ab87808 */ /* 0x000fe20006800000 */
[----:B------:R-:W-:Y:S01]  /*bd20*/  FFMA.FTZ R148, R37, UR5, R148 ;  /* 0x0000000525947c23 */ /* 0x000fe20008010094 */
[CC--:B------:R-:W-:Y:S01]  /*bd30*/  ISETP.GE.AND P6, PT, R189.reuse, R170.reuse, PT ;  /* 0x000000aabd00720c */ /* 0x0c0fe20003fc6270 */
[----:B------:R-:W-:Y:S01]  /*bd40*/  FFMA.FTZ R149, R32, UR5, R149 ;  /* 0x0000000520957c23 */ /* 0x000fe20008010095 */
[-C--:B------:R-:W-:Y:S01]  /*bd50*/  ISETP.GE.AND P5, PT, R189, R169.reuse, PT ;  /* 0x000000a9bd00720c */ /* 0x080fe20003fa6270 */
[----:B------:R-:W-:Y:S01]  /*bd60*/  HMMA.16816.F32.BF16 R156, R140, R110, R156 ;  /* 0x0000006e8c9c723c */ /* 0x000fe2000004189c */
        /* <DEDUP_REMOVED lines=20> */
[CC--:B------:R-:W-:Y:S01]  /*beb0*/  ISETP.GE.AND P6, PT, R127.reuse, R170.reuse, PT ;  /* 0x000000aa7f00720c */ /* 0x0c0fe20003fc6270 */
[----:B------:R-:W-:Y:S01]  /*bec0*/  FFMA.FTZ R17, R104, UR5, R17 ;  /* 0x0000000568117c23 */ /* 0x000fe20008010011 */
[----:B------:R-:W-:Y:S01]  /*bed0*/  ISETP.GE.AND P5, PT, R127, R169, PT ;  /* 0x000000a97f00720c */ /* 0x000fe20003fa6270 */
        /* <DEDUP_REMOVED lines=8> */
[C---:B------:R-:W-:Y:S01]  /*bf60*/  FFMA.FTZ R20, R33.reuse, UR5, R20 ;  /* 0x0000000521147c23 */ /* 0x040fe20008010014 */
[----:B------:R-:W-:Y:S01]  /*bf70*/  FSEL R164, R164, -INF , !P3 ;  /* 0xff800000a4a47808 */ /* 0x000fe20005800000 */
[----:B------:R-:W-:Y:S01]  /*bf80*/  FFMA.FTZ R22, R33, UR5, R22 ;  /* 0x0000000521167c23 */ /* 0x000fe20008010016 */
[----:B------:R-:W-:Y:S01]  /*bf90*/  FSEL R165, R12, -INF , !P0 ;  /* 0xff8000000ca57808 */ /* 0x000fe20004000000 */
        /* <DEDUP_REMOVED lines=10> */
[-C--:B------:R-:W-:Y:S02]  /*c040*/  ISETP.GE.AND P0, PT, R100, R170.reuse, PT ;  /* 0x000000aa6400720c */ /* 0x080fe40003f06270 */
[-C--:B------:R-:W-:Y:S02]  /*c050*/  ISETP.GE.AND P2, PT, R130, R169.reuse, PT ;  /* 0x000000a98200720c */ /* 0x080fe40003f46270 */
[----:B------:R-:W-:Y:S02]  /*c060*/  FSEL R161, R160, -INF , !P6 ;  /* 0xff800000a0a17808 */ /* 0x000fe40007000000 */
[----:B------:R-:W-:Y:S02]  /*c070*/  FSEL R160, R199, -INF , !P5 ;  /* 0xff800000c7a07808 */ /* 0x000fe40006800000 */
[C---:B------:R-:W-:Y:S02]  /*c080*/  ISETP.GE.AND P6, PT, R128.reuse, R170, PT ;  /* 0x000000aa8000720c */ /* 0x040fe40003fc6270 */
[----:B------:R-:W-:-:S02]  /*c090*/  ISETP.GE.AND P5, PT, R128, R169, PT ;  /* 0x000000a98000720c */ /* 0x000fc40003fa6270 */
[----:B------:R-:W-:Y:S02]  /*c0a0*/  FSEL R167, R148, -INF , !P0 ;  /* 0xff80000094a77808 */ /* 0x000fe40004000000 */
[----:B------:R-:W-:Y:S01]  /*c0b0*/  FSEL R130, R87, -INF , !P4 ;  /* 0xff80000057827808 */ /* 0x000fe20006000000 */
[----:B------:R-:W-:Y:S01]  /*c0c0*/  FFMA.FTZ R87, R32, UR5, R151 ;  /* 0x0000000520577c23 */ /* 0x000fe20008010097 */
[----:B------:R-:W-:Y:S02]  /*c0d0*/  FSEL R162, R162, -INF , !P2 ;  /* 0xff800000a2a27808 */ /* 0x000fe40005000000 */
[----:B------:R-:W-:Y:S02]  /*c0e0*/  ISETP.GE.AND P0, PT, R29, R170, PT ;  /* 0x000000aa1d00720c */ /* 0x000fe40003f06270 */
[-C--:B------:R-:W-:Y:S02]  /*c0f0*/  ISETP.GE.AND P4, PT, R183, R169.reuse, PT ;  /* 0x000000a9b700720c */ /* 0x080fe40003f86270 */
        /* <DEDUP_REMOVED lines=8> */
[----:B------:R-:W-:Y:S02]  /*c180*/  PLOP3.LUT P0, PT, PT, PT, UP0, 0x80, 0x0 ;  /* 0x000000000000781c */ /* 0x000fe40003f0f008 */
[-C--:B------:R-:W-:Y:S02]  /*c190*/  ISETP.GE.AND P4, PT, R103, R169.reuse, PT ;  /* 0x000000a96700720c */ /* 0x080fe40003f86270 */
[C---:B------:R-:W-:Y:S02]  /*c1a0*/  ISETP.GE.AND P3, PT, R101.reuse, R170, PT ;  /* 0x000000aa6500720c */ /* 0x040fe40003f66270 */
        /* <DEDUP_REMOVED lines=8> */
[-C--:B------:R-:W-:Y:S02]  /*c230*/  ISETP.GE.AND P4, PT, R100, R169.reuse, PT ;  /* 0x000000a96400720c */ /* 0x080fe40003f86270 */
[CC--:B------:R-:W-:Y:S02]  /*c240*/  ISETP.GE.AND P3, PT, R36.reuse, R170.reuse, PT ;  /* 0x000000aa2400720c */ /* 0x0c0fe40003f66270 */
[----:B------:R-:W-:Y:S02]  /*c250*/  ISETP.GE.AND P2, PT, R36, R169, PT ;  /* 0x000000a92400720c */ /* 0x000fe40003f46270 */
[----:B------:R-:W-:Y:S02]  /*c260*/  FSEL R166, R149, -INF , !P6 ;  /* 0xff80000095a67808 */ /* 0x000fe40007000000 */
[----:B------:R-:W-:Y:S02]  /*c270*/  FSEL R87, R87, -INF , !P5 ;  /* 0xff80000057577808 */ /* 0x000fe40006800000 */
[----:B------:R-:W-:-:S02]  /*c280*/  ISETP.GE.AND P6, PT, R28, R170, PT ;  /* 0x000000aa1c00720c */ /* 0x000fc40003fc6270 */
[----:B------:R-:W-:Y:S02]  /*c290*/  ISETP.GE.AND P5, PT, R24, R170, PT ;  /* 0x000000aa1800720c */ /* 0x000fe40003fa6270 */
[----:B------:R-:W-:Y:S02]  /*c2a0*/  FSEL R88, R88, -INF , !P4 ;  /* 0xff80000058587808 */ /* 0x000fe40006000000 */
[----:B------:R-:W-:Y:S02]  /*c2b0*/  FSEL R170, R20, -INF , !P3 ;  /* 0xff80000014aa7808 */ /* 0x000fe40005800000 */
[----:B------:R-:W-:Y:S02]  /*c2c0*/  FSEL R89, R22, -INF , !P2 ;  /* 0xff80000016597808 */ /* 0x000fe40005000000 */
[-C--:B------:R-:W-:Y:S02]  /*c2d0*/  ISETP.GE.AND P4, PT, R29, R169.reuse, PT ;  /* 0x000000a91d00720c */ /* 0x080fe40003f86270 */
[----:B------:R-:W-:-:S02]  /*c2e0*/  ISETP.GE.AND P3, PT, R28, R169, PT ;  /* 0x000000a91c00720c */ /* 0x000fc40003f66270 */
[----:B------:R-:W-:Y:S02]  /*c2f0*/  ISETP.GE.AND P2, PT, R24, R169, PT ;  /* 0x000000a91800720c */ /* 0x000fe40003f46270 */
        /* <DEDUP_REMOVED lines=17> */
[----:B------:R-:W5:Y:S02]  /*c410*/  @!P1 LDC.64 R14, c[0x0][0x218] ;  /* 0x00008600ff0e9b82 */ /* 0x000f640000000a00 */
[----:B------:R4:W-:Y:S01]  /*c420*/  @P1 STS.64 [R227+0x2008], RZ ;  /* 0x002008ffe3001388 */ /* 0x0009e20000000a00 */
[----:B------:R-:W-:Y:S01]  /*c430*/  UIMAD UR4, UR6, UR11, UR4 ;  /* 0x0000000b060472a4 */ /* 0x000fe2000f8e0204 */
[----:B------:R-:W-:-:S02]  /*c440*/  IMAD.U32 R22, RZ, RZ, UR34 ;  /* 0x00000022ff167e24 */ /* 0x000fc4000f8e00ff */
[----:B------:R-:W-:Y:S01]  /*c450*/  IMAD.U32 R19, RZ, RZ, UR34 ;  /* 0x00000022ff137e24 */ /* 0x000fe2000f8e00ff */
[----:B------:R-:W-:Y:S01]  /*c460*/  UIADD3 UR4, UR35, UR4, URZ ;  /* 0x0000000423047290 */ /* 0x000fe2000fffe03f */
[----:B------:R-:W4:Y:S05]  /*c470*/  @!P1 LDC.64 R12, c[0x0][0x218] ;  /* 0x00008600ff0c9b82 */ /* 0x000f2a0000000a00 */
[----:B------:R-:W-:Y:S01]  /*c480*/  IMAD.U32 R18, RZ, RZ, UR4 ;  /* 0x00000004ff127e24 */ /* 0x000fe2000f8e00ff */
[----:B--2---:R-:W-:-:S04]  /*c490*/  LEA R22, P2, R22, R38, 0x7 ;  /* 0x0000002616167211 */ /* 0x004fc800078438ff */
[----:B---3--:R-:W-:Y:S01]  /*c4a0*/  LEA.HI.X R23, R19, R43, R18, 0x7, P2 ;  /* 0x0000002b13177211 */ /* 0x008fe200010f3c12 */
[----:B------:R-:W-:Y:S01]  /*c4b0*/  IMAD.U32 R19, RZ, RZ, UR10 ;  /* 0x0000000aff137e24 */ /* 0x000fe2000f8e00ff */
[----:B------:R-:W-:Y:S01]  /*c4c0*/  @!P1 LEA R21, P3, R21, R22, 0x6 ;  /* 0x0000001615159211 */ /* 0x000fe200078630ff */
[----:B------:R-:W-:Y:S01]  /*c4d0*/  IMAD.U32 R18, RZ, RZ, UR11 ;  /* 0x0000000bff127e24 */ /* 0x000fe2000f8e00ff */
[C---:B------:R-:W-:Y:S02]  /*c4e0*/  @!P1 IADD3 R20, P2, R22.reuse, UR16, RZ ;  /* 0x0000001016149c10 */ /* 0x040fe4000ff5e0ff */
[----:B-1----:R-:W-:Y:S02]  /*c4f0*/  @!P1 LEA R16, P4, R22, R16, 0x1 ;  /* 0x0000001016109211 */ /* 0x002fe400078808ff */
[----:B------:R-:W-:Y:S02]  /*c500*/  @!P1 LEA.HI.X R18, R19, R23, R18, 0x6, P3 ;  /* 0x0000001713129211 */ /* 0x000fe400018f3412 */
[----:B-----5:R-:W-:-:S02]  /*c510*/  @!P1 LEA R28, P3, R20, R14, 0x1 ;  /* 0x0000000e141c9211 */ /* 0x020fc400078608ff */
[----:B------:R-:W-:Y:S02]  /*c520*/  @!P1 IADD3.X R14, R23, UR15, RZ, P2, !PT ;  /* 0x0000000f170e9c10 */ /* 0x000fe400097fe4ff */
[C---:B----4-:R-:W-:Y:S02]  /*c530*/  @!P1 LEA R12, P2, R21.reuse, R12, 0x1 ;  /* 0x0000000c150c9211 */ /* 0x050fe400078408ff */
[----:B------:R-:W-:Y:S02]  /*c540*/  @!P1 LEA.HI.X R17, R22, R17, R23, 0x1, P4 ;  /* 0x0000001116119211 */ /* 0x000fe400020f0c17 */
[----:B------:R-:W-:Y:S02]  /*c550*/  @!P1 LEA.HI.X R29, R20, R15, R14, 0x1, P3 ;  /* 0x0000000f141d9211 */ /* 0x000fe400018f0c0e */
        /* <DEDUP_REMOVED lines=17> */
[----:B-1----:R-:W-:Y:S01]  /*c670*/  IMAD.U32 R13, RZ, RZ, UR10 ;  /* 0x0000000aff0d7e24 */ /* 0x002fe2000f8e00ff */
        /* <DEDUP_REMOVED lines=10> */
.L_x_394:
[----:B------:R-:W-:Y:S05]  /*c720*/  BSYNC B0 ;  /* 0x0000000000007941 */ /* 0x000fea0003800000 */
.L_x_393:
[----:B------:R-:W0:Y:S02]  /*c730*/  LDGDEPBAR ;  /* 0x00000000000079af */ /* 0x000e240000000000 */
.L_x_392:
[----:B------:R-:W3:Y:S04]  /*c740*/  LDL.LU R95, [R1+0x3c] ;  /* 0x00003c00015f7983 */ /* 0x000ee80000300800 */
[----:B------:R-:W4:Y:S04]  /*c750*/  LDL.LU R97, [R1+0x38] ;  /* 0x0000380001617983 */ /* 0x000f280000300800 */
[----:B------:R-:W5:Y:S04]  /*c760*/  LDL.LU R37, [R1+0x8] ;  /* 0x0000080001257983 */ /* 0x000f680000300800 */
[----:B------:R-:W5:Y:S04]  /*c770*/  LDL.LU R36, [R1+0xc] ;  /* 0x00000c0001247983 */ /* 0x000f680000300800 */
[----:B------:R-:W5:Y:S04]  /*c780*/  LDL.LU R39, [R1] ;  /* 0x0000000001277983 */ /* 0x000f680000300800 */
[----:B------:R-:W5:Y:S04]  /*c790*/  LDL.LU R38, [R1+0x4] ;  /* 0x0000040001267983 */ /* 0x000f680000300800 */
[----:B------:R-:W5:Y:S04]  /*c7a0*/  LDL.LU R41, [R1+0x10] ;  /* 0x0000100001297983 */ /* 0x000f680000300800 */
[----:B------:R-:W5:Y:S04]  /*c7b0*/  LDL.LU R40, [R1+0x14] ;  /* 0x0000140001287983 */ /* 0x000f680000300800 */
[----:B------:R-:W5:Y:S04]  /*c7c0*/  LDL.LU R43, [R1+0x18] ;  /* 0x00001800012b7983 */ /* 0x000f680000300800 */
[----:B------:R-:W5:Y:S04]  /*c7d0*/  LDL.LU R42, [R1+0x1c] ;  /* 0x00001c00012a7983 */ /* 0x000f680000300800 */
[----:B------:R-:W5:Y:S01]  /*c7e0*/  LDL R96, [R1+0x58] ;  /* 0x0000580001607983 */ /* 0x000f620000100800 */
[----:B-1----:R-:W-:Y:S01]  /*c7f0*/  FMNMX.FTZ R12, R7, R27, !PT ;  /* 0x0000001b070c7209 */ /* 0x002fe20007810000 */
[----:B------:R-:W-:Y:S01]  /*c800*/  UIADD3 UR35, UR22, -0x2, URZ ;  /* 0xfffffffe16237890 */ /* 0x000fe2000fffe03f */
[----:B------:R-:W-:Y:S01]  /*c810*/  FMNMX.FTZ R13, R8, R26, !PT ;  /* 0x0000001a080d7209 */ /* 0x000fe20007810000 */
[----:B------:R-:W-:Y:S01]  /*c820*/  IMAD.WIDE.U32 R34, R176, -0x2daee0ad, RZ ;  /* 0xd2511f53b0227825 */ /* 0x000fe200078e00ff */
[----:B------:R-:W-:Y:S01]  /*c830*/  FMNMX.FTZ R12, R9, R12, !PT ;  /* 0x0000000c090c7209 */ /* 0x000fe20007810000 */
[----:B------:R-:W-:Y:S01]  /*c840*/  USHF.L.U32 UR33, UR35, 0x2, URZ ;  /* 0x0000000223217899 */ /* 0x000fe2000800063f */
[----:B--2---:R-:W-:Y:S01]  /*c850*/  FMNMX.FTZ R14, R10, R13, !PT ;  /* 0x0000000d0a0e7209 */ /* 0x004fe20007810000 */
[----:B------:R-:W-:Y:S01]  /*c860*/  UIADD3 UR6, UR26, -0x61c88647, URZ ;  /* 0x9e3779b91a067890 */ /* 0x000fe2000fffe03f */
        /* <DEDUP_REMOVED lines=8> */
[----:B------:R-:W-:Y:S01]  /*c8f0*/  LOP3.LUT R200, R115, R2, RZ, 0x3c, !PT ;  /* 0x0000000273c87212 */ /* 0x000fe200078e3cff */
[----:B------:R-:W-:Y:S01]  /*c900*/  UIADD3 UR37, UR33, 0x1, URZ ;  /* 0x0000000121257890 */ /* 0x000fe2000fffe03f */
[----:B------:R-:W-:Y:S01]  /*c910*/  FMNMX.FTZ R13, R120, R13, !PT ;  /* 0x0000000d780d7209 */ /* 0x000fe20007810000 */
[----:B------:R-:W-:Y:S01]  /*c920*/  UIADD3 UR34, UR33, 0x2, URZ ;  /* 0x0000000221227890 */ /* 0x000fe2000fffe03f */
[----:B------:R-:W-:Y:S01]  /*c930*/  FMNMX.FTZ R22, R129, R22, !PT ;  /* 0x0000001681167209 */ /* 0x000fe20007810000 */
[----:B------:R-:W-:Y:S01]  /*c940*/  IMAD.WIDE.U32 R200, R200, -0x2daee0ad, RZ ;  /* 0xd2511f53c8c87825 */ /* 0x000fe200078e00ff */
[----:B------:R-:W-:-:S02]  /*c950*/  FMNMX.FTZ R13, R194, R13, !PT ;  /* 0x0000000dc20d7209 */ /* 0x000fc40007810000 */
[----:B------:R-:W-:Y:S01]  /*c960*/  FMNMX.FTZ R22, R133, R22, !PT ;  /* 0x0000001685167209 */ /* 0x000fe20007810000 */
[----:B------:R-:W-:Y:S01]  /*c970*/  IMAD.U32 R169, RZ, RZ, UR34 ;  /* 0x00000022ffa97e24 */ /* 0x000fe2000f8e00ff */
[----:B------:R-:W-:Y:S02]  /*c980*/  FMNMX.FTZ R13, R216, R13, !PT ;  /* 0x0000000dd80d7209 */ /* 0x000fe40007810000 */
[----:B------:R-:W-:Y:S02]  /*c990*/  LOP3.LUT R198, R201, UR7, R34, 0x96, !PT ;  /* 0x00000007c9c67c12 */ /* 0x000fe4000f8e9622 */
[----:B------:R-:W-:Y:S02]  /*c9a0*/  FMNMX.FTZ R13, R208, R13, !PT ;  /* 0x0000000dd00d7209 */ /* 0x000fe40007810000 */
[----:B------:R-:W-:Y:S01]  /*c9b0*/  FMNMX.FTZ R22, R223, R22, !PT ;  /* 0x00000016df167209 */ /* 0x000fe20007810000 */
[----:B------:R-:W-:Y:S01]  /*c9c0*/  IMAD.WIDE.U32 R198, R198, -0x326172a9, RZ ;  /* 0xcd9e8d57c6c67825 */ /* 0x000fe200078e00ff */
[----:B------:R-:W-:-:S02]  /*c9d0*/  FMNMX.FTZ R13, R206, R13, !PT ;  /* 0x0000000dce0d7209 */ /* 0x000fc40007810000 */
[----:B------:R-:W-:Y:S02]  /*c9e0*/  PRMT R102, R3, 0x7054, R3 ;  /* 0x0000705403667816 */ /* 0x000fe40000000003 */
[----:B------:R-:W-:Y:S02]  /*c9f0*/  FMNMX.FTZ R13, R196, R13, !PT ;  /* 0x0000000dc40d7209 */ /* 0x000fe40007810000 */
[----:B------:R-:W-:Y:S02]  /*ca00*/  LOP3.LUT R169, R35, UR27, R169, 0x96, !PT ;  /* 0x0000001b23a97c12 */ /* 0x000fe4000f8e96a9 */
        /* <DEDUP_REMOVED lines=14> */
[----:B---3--:R-:W-:-:S04]  /*caf0*/  FMNMX.FTZ R12, R95, R12, !PT ;  /* 0x0000000c5f0c7209 */ /* 0x008fc80007810000 */
[----:B----4-:R-:W-:-:S04]  /*cb00*/  FMNMX.FTZ R12, R97, R12, !PT ;  /* 0x0000000c610c7209 */ /* 0x010fc80007810000 */
[----:B------:R-:W-:-:S04]  /*cb10*/  FMNMX.FTZ R12, R203, R12, !PT ;  /* 0x0000000ccb0c7209 */ /* 0x000fc80007810000 */
[----:B------:R-:W-:-:S04]  /*cb20*/  FMNMX.FTZ R12, R135, R12, !PT ;  /* 0x0000000c870c7209 */ /* 0x000fc80007810000 */
[----:B------:R-:W-:-:S04]  /*cb30*/  FMNMX.FTZ R12, R197, R12, !PT ;  /* 0x0000000cc50c7209 */ /* 0x000fc80007810000 */
[----:B------:R-:W-:-:S04]  /*cb40*/  FMNMX.FTZ R12, R211, R12, !PT ;  /* 0x0000000cd30c7209 */ /* 0x000fc80007810000 */
[----:B------:R-:W-:-:S04]  /*cb50*/  FMNMX.FTZ R12, R195, R12, !PT ;  /* 0x0000000cc30c7209 */ /* 0x000fc80007810000 */
[----:B------:R-:W-:Y:S01]  /*cb60*/  FMNMX.FTZ R12, R193, R12, !PT ;  /* 0x0000000cc10c7209 */ /* 0x000fe20007810000 */
[----:B-----5:R-:W-:-:S03]  /*cb70*/  IMAD.MOV.U32 R112, RZ, RZ, R40 ;  /* 0x000000ffff707224 */ /* 0x020fc600078e0028 */
[----:B------:R-:W-:-:S04]  /*cb80*/  FMNMX.FTZ R12, R137, R12, !PT ;  /* 0x0000000c890c7209 */ /* 0x000fc80007810000 */
[----:B------:R-:W-:Y:S01]  /*cb90*/  FMNMX.FTZ R12, R205, R12, !PT ;  /* 0x0000000ccd0c7209 */ /* 0x000fe20007810000 */
[----:B------:R-:W-:-:S03]  /*cba0*/  IMAD.MOV.U32 R108, RZ, RZ, R42 ;  /* 0x000000ffff6c7224 */ /* 0x000fc600078e002a */
[----:B------:R-:W-:Y:S01]  /*cbb0*/  FMNMX.FTZ R12, R187, R12, !PT ;  /* 0x0000000cbb0c7209 */ /* 0x000fe20007810000 */
[----:B------:R-:W-:-:S03]  /*cbc0*/  IMAD.MOV.U32 R109, RZ, RZ, R96 ;  /* 0x000000ffff6d7224 */ /* 0x000fc600078e0060 */
        /* <DEDUP_REMOVED lines=14> */
[----:B------:R-:W-:Y:S02]  /*ccb0*/  FMNMX.FTZ R12, R134, R17, !PT ;  /* 0x00000011860c7209 */ /* 0x000fe40007810000 */
[----:B------:R-:W-:Y:S02]  /*ccc0*/  FMNMX.FTZ R15, R166, R15, !PT ;  /* 0x0000000fa60f7209 */ /* 0x000fe40007810000 */
[----:B------:R-:W-:Y:S02]  /*ccd0*/  FMNMX.FTZ R17, R207, R12, !PT ;  /* 0x0000000ccf117209 */ /* 0x000fe40007810000 */
[----:B------:R-:W-:Y:S02]  /*cce0*/  FMNMX.FTZ R15, R170, R15, !PT ;  /* 0x0000000faa0f7209 */ /* 0x000fe40007810000 */
[----:B------:R-:W-:-:S02]  /*ccf0*/  FMNMX.FTZ R12, R86, R13, !PT ;  /* 0x0000000d560c7209 */ /* 0x000fc40007810000 */
[----:B------:R-:W-:Y:S01]  /*cd00*/  FMNMX.FTZ R14, R158, R15, !PT ;  /* 0x0000000f9e0e7209 */ /* 0x000fe20007810000 */
[----:B------:R-:W-:Y:S01]  /*cd10*/  IMAD.U32 R15, RZ, RZ, UR33 ;  /* 0x00000021ff0f7e24 */ /* 0x000fe2000f8e00ff */
[----:B------:R-:W-:Y:S01]  /*cd20*/  FMNMX.FTZ R16, R126, R17, !PT ;  /* 0x000000117e107209 */ /* 0x000fe20007810000 */
[----:B------:R-:W-:Y:S01]  /*cd30*/  UIADD3 UR33, UR33, 0x3, URZ ;  /* 0x0000000321217890 */ /* 0x000fe2000fffe03f */
[----:B------:R-:W-:Y:S02]  /*cd40*/  FMNMX.FTZ R14, R183, R14, !PT ;  /* 0x0000000eb70e7209 */ /* 0x000fe40007810000 */
[----:B------:R-:W-:Y:S02]  /*cd50*/  LOP3.LUT R18, R35, UR27, R15, 0x96, !PT ;  /* 0x0000001b23127c12 */ /* 0x000fe4000f8e960f */
[----:B------:R-:W-:Y:S01]  /*cd60*/  FMNMX.FTZ R13, R177, R14, !PT ;  /* 0x0000000eb10d7209 */ /* 0x000fe20007810000 */
[----:B------:R-:W-:Y:S01]  /*cd70*/  IMAD.U32 R159, RZ, RZ, UR33 ;  /* 0x00000021ff9f7e24 */ /* 0x000fe2000f8e00ff */
[----:B------:R-:W-:Y:S01]  /*cd80*/  FMNMX.FTZ R15, R85, R12, !PT ;  /* 0x0000000c550f7209 */ /* 0x000fe20007810000 */
[----:B------:R-:W-:Y:S01]  /*cd90*/  IMAD.WIDE.U32 R18, R18, -0x326172a9, RZ ;  /* 0xcd9e8d5712127825 */ /* 0x000fe200078e00ff */
[----:B------:R-:W-:Y:S01]  /*cda0*/  FMNMX.FTZ R17, R209, R16, !PT ;  /* 0x00000010d1117209 */ /* 0x000fe20007810000 */
[----:B------:R-:W1:Y:S01]  /*cdb0*/  SHFL.BFLY PT, R12, R13, 0x2, 0x1f ;  /* 0x0c401f000d0c7f89 */ /* 0x000e6200000e0000 */
[----:B------:R-:W-:Y:S01]  /*cdc0*/  FMNMX.FTZ R14, R88, R15, !PT ;  /* 0x0000000f580e7209 */ /* 0x000fe20007810000 */
[----:B------:R-:W-:Y:S01]  /*cdd0*/  UIADD3 UR33, UR27, 0x646e171e, URZ ;  /* 0x646e171e1b217890 */ /* 0x000fe2000fffe03f */
        /* <DEDUP_REMOVED lines=14> */
[----:B-1----:R-:W-:Y:S01]  /*cec0*/  FMNMX.FTZ R12, R13, R12, !PT ;  /* 0x0000000c0d0c7209 */ /* 0x002fe20007810000 */
[----:B------:R-:W1:Y:S01]  /*ced0*/  SHFL.BFLY PT, R15, R14, 0x2, 0x1f ;  /* 0x0c401f000e0f7f89 */ /* 0x000e6200000e0000 */
[----:B------:R-:W-:-:S02]  /*cee0*/  FMNMX.FTZ R13, R121, R22, !PT ;  /* 0x00000016790d7209 */ /* 0x000fc40007810000 */
[----:B------:R-:W-:Y:S01]  /*cef0*/  FMNMX.FTZ R16, R136, R17, !PT ;  /* 0x0000001188107209 */ /* 0x000fe20007810000 */
[----:B------:R-:W2:Y:S01]  /*cf00*/  SHFL.BFLY PT, R91, R12, 0x1, 0x1f ;  /* 0x0c201f000c5b7f89 */ /* 0x000ea200000e0000 */
        /* <DEDUP_REMOVED lines=8> */
[----:B------:R-:W-:Y:S02]  /*cf90*/  LOP3.LUT R16, R157, R2, RZ, 0x3c, !PT ;  /* 0x000000029d107212 */ /* 0x000fe400078e3cff */
[----:B------:R-:W-:Y:S02]  /*cfa0*/  FMNMX.FTZ R13, R192, R13, !PT ;  /* 0x0000000dc00d7209 */ /* 0x000fe40007810000 */
[----:B------:R-:W-:Y:S01]  /*cfb0*/  FMNMX.FTZ R20, R44, R17, !PT ;  /* 0x000000112c147209 */ /* 0x000fe20007810000 */
[----:B------:R-:W-:Y:S01]  /*cfc0*/  IMAD.WIDE.U32 R110, R16, -0x2daee0ad, RZ ;  /* 0xd2511f53106e7825 */ /* 0x000fe200078e00ff */
[----:B------:R-:W-:Y:S02]  /*cfd0*/  FMNMX.FTZ R16, R190, R13, !PT ;  /* 0x0000000dbe107209 */ /* 0x000fe40007810000 */
[----:B------:R-:W-:-:S02]  /*cfe0*/  LOP3.LUT R30, R199, UR4, R18, 0x96, !PT ;  /* 0x00000004c71e7c12 */ /* 0x000fc4000f8e9612 */
[----:B------:R-:W-:Y:S02]  /*cff0*/  FMNMX.FTZ R17, R45, R20, !PT ;  /* 0x000000142d117209 */ /* 0x000fe40007810000 */
[----:B------:R-:W-:Y:S01]  /*d000*/  FMNMX.FTZ R13, R175, R16, !PT ;  /* 0x00000010af0d7209 */ /* 0x000fe20007810000 */
[----:B------:R-:W-:Y:S01]  /*d010*/  IMAD.WIDE.U32 R30, R30, -0x2daee0ad, RZ ;  /* 0xd2511f531e1e7825 */ /* 0x000fe200078e00ff */
[----:B-1----:R-:W-:Y:S02]  /*d020*/  FMNMX.FTZ R15, R14, R15, !PT ;  /* 0x0000000f0e0f7209 */ /* 0x002fe40007810000 */
[----:B------:R-:W-:Y:S02]  /*d030*/  FMNMX.FTZ R17, R48, R17, !PT ;  /* 0x0000001130117209 */ /* 0x000fe40007810000 */
[----:B------:R-:W-:Y:S01]  /*d040*/  LOP3.LUT R14, R111, UR7, R34, 0x96, !PT ;  /* 0x000000076f0e7c12 */ /* 0x000fe2000f8e9622 */
[----:B------:R-:W1:Y:S01]  /*d050*/  SHFL.BFLY PT, R90, R15, 0x1, 0x1f ;  /* 0x0c201f000f5a7f89 */ /* 0x000e6200000e0000 */
[----:B--2---:R-:W-:Y:S01]  /*d060*/  FMNMX.FTZ R91, R12, R91, !PT ;  /* 0x0000005b0c5b7209 */ /* 0x004fe20007810000 */
[----:B------:R-:W-:Y:S01]  /*d070*/  UIADD3 UR7, UR26, -0x4ab325aa, URZ ;  /* 0xb54cda561a077890 */ /* 0x000fe2000fffe03f */
[----:B------:R-:W-:Y:S01]  /*d080*/  FMNMX.FTZ R13, R174, R13, !PT ;  /* 0x0000000dae0d7209 */ /* 0x000fe20007810000 */
[----:B------:R-:W-:Y:S01]  /*d090*/  IMAD.WIDE.U32 R148, R14, -0x326172a9, RZ ;  /* 0xcd9e8d570e947825 */ /* 0x000fe200078e00ff */
[----:B------:R-:W-:-:S03]  /*d0a0*/  FMNMX.FTZ R12, R52, R17, !PT ;  /* 0x00000011340c7209 */ /* 0x000fc60007810000 */
[----:B------:R-:W-:Y:S01]  /*d0b0*/  FMUL.FTZ R188, R91, UR36 ;  /* 0x000000245bbc7c20 */ /* 0x000fe20008410000 */
[----:B------:R-:W-:Y:S01]  /*d0c0*/  LOP3.LUT R32, R31, UR28, R32, 0x96, !PT ;  /* 0x0000001c1f207c12 */ /* 0x000fe2000f8e9620 */
[----:B------:R-:W-:Y:S01]  /*d0d0*/  IMAD.MOV.U32 R111, RZ, RZ, R41 ;  /* 0x000000ffff6f7224 */ /* 0x000fe200078e0029 */
[----:B------:R-:W-:Y:S02]  /*d0e0*/  FMNMX.FTZ R14, R72, R13, !PT ;  /* 0x0000000d480e7209 */ /* 0x000fe40007810000 */
[----:B------:R-:W-:Y:S01]  /*d0f0*/  FMNMX.FTZ R13, R49, R12, !PT ;  /* 0x0000000c310d7209 */ /* 0x000fe20007810000 */
[----:B------:R-:W-:Y:S01]  /*d100*/  IMAD.WIDE.U32 R32, R32, -0x326172a9, RZ ;  /* 0xcd9e8d5720207825 */ /* 0x000fe200078e00ff */
[----:B------:R-:W-:Y:S02]  /*d110*/  FSETP.NEU.FTZ.AND P2, PT, R91, -INF , PT ;  /* 0xff8000005b00780b */ /* 0x000fe40003f5d000 */
[----:B------:R-:W-:Y:S01]  /*d120*/  FMNMX.FTZ R12, R56, R13, !PT ;  /* 0x0000000d380c7209 */ /* 0x000fe20007810000 */
[----:B------:R-:W-:Y:S01]  /*d130*/  IMAD.MOV.U32 R115, RZ, RZ, R111 ;  /* 0x000000ffff737224 */ /* 0x000fe200078e006f */
[----:B------:R-:W-:-:S02]  /*d140*/  LOP3.LUT R28, R33, UR25, R28, 0x96, !PT ;  /* 0x00000019211c7c12 */ /* 0x000fc4000f8e961c */
[----:B------:R-:W-:Y:S02]  /*d150*/  FMNMX.FTZ R12, R53, R12, !PT ;  /* 0x0000000c350c7209 */ /* 0x000fe40007810000 */
[----:B------:R-:W-:Y:S01]  /*d160*/  LOP3.LUT R33, R19, UR6, R156, 0x96, !PT ;  /* 0x0000000613217c12 */ /* 0x000fe2000f8e969c */
[----:B------:R-:W-:Y:S01]  /*d170*/  IMAD.WIDE.U32 R28, R28, -0x2daee0ad, RZ ;  /* 0xd2511f531c1c7825 */ /* 0x000fe200078e00ff */
[----:B------:R-:W-:Y:S02]  /*d180*/  FMNMX.FTZ R12, R57, R12, !PT ;  /* 0x0000000c390c7209 */ /* 0x000fe40007810000 */
[----:B------:R-:W-:Y:S02]  /*d190*/  FMNMX.FTZ R19, R71, R14, !PT ;  /* 0x0000000e47137209 */ /* 0x000fe40007810000 */
[----:B------:R-:W-:Y:S02]  /*d1a0*/  FSEL R188, R188, RZ, P2 ;  /* 0x000000ffbcbc7208 */ /* 0x000fe40001000000 */
[----:B------:R-:W-:-:S02]  /*d1b0*/  FMNMX.FTZ R13, R61, R12, !PT ;  /* 0x0000000c3d0d7209 */ /* 0x000fc40007810000 */
[----:B------:R-:W-:Y:S01]  /*d1c0*/  FMNMX.FTZ R20, R70, R19, !PT ;  /* 0x0000001346147209 */ /* 0x000fe20007810000 */
[----:B------:R-:W-:Y:S01]  /*d1d0*/  FFMA.FTZ R99, R9, UR36, -R188 ;  /* 0x0000002409637c23 */ /* 0x000fe200080108bc */
[----:B------:R-:W-:Y:S01]  /*d1e0*/  LOP3.LUT R22, R29, UR19, R22, 0x96, !PT ;  /* 0x000000131d167c12 */ /* 0x000fe2000f8e9616 */
[----:B------:R-:W-:Y:S01]  /*d1f0*/  FFMA.FTZ R98, R95, UR36, -R188 ;  /* 0x000000245f627c23 */ /* 0x000fe200080108bc */
[----:B------:R-:W-:Y:S01]  /*d200*/  LOP3.LUT R24, R149, UR4, R18, 0x96, !PT ;  /* 0x0000000495187c12 */ /* 0x000fe2000f8e9612 */
[--C-:B------:R-:W-:Y:S01]  /*d210*/  FFMA.FTZ R101, R27, UR36, -R188.reuse ;  /* 0x000000241b657c23 */ /* 0x100fe200080108bc */
[----:B------:R-:W-:Y:S01]  /*d220*/  FMNMX.FTZ R18, R60, R13, !PT ;  /* 0x0000000d3c127209 */ /* 0x000fe20007810000 */
[----:B------:R-:W-:Y:S01]  /*d230*/  FFMA.FTZ R97, R97, UR36, -R188 ;  /* 0x0000002461617c23 */ /* 0x000fe200080108bc */
[----:B------:R-:W-:Y:S01]  /*d240*/  FMNMX.FTZ R9, R69, R20, !PT ;  /* 0x0000001445097209 */ /* 0x000fe20007810000 */
[----:B------:R-:W-:Y:S01]  /*d250*/  MUFU.EX2 R99, R99 ;  /* 0x0000006300637308 */ /* 0x000fe20000000800 */
[----:B------:R-:W-:Y:S01]  /*d260*/  LOP3.LUT R30, R23, UR24, R30, 0x96, !PT ;  /* 0x00000018171e7c12 */ /* 0x000fe2000f8e961e */
[----:B------:R-:W-:Y:S01]  /*d270*/  IMAD.WIDE.U32 R22, R22, -0x326172a9, RZ ;  /* 0xcd9e8d5716167825 */ /* 0x000fe200078e00ff */
[----:B------:R-:W-:-:S03]  /*d280*/  FMNMX.FTZ R13, R63, R18, !PT ;  /* 0x000000123f0d7209 */ /* 0x000fc60007810000 */
[--C-:B------:R-:W-:Y:S01]  /*d290*/  FFMA.FTZ R119, R197, UR36, -R188.reuse ;  /* 0x00000024c5777c23 */ /* 0x100fe200080108bc */
[----:B------:R-:W-:Y:S01]  /*d2a0*/  FMNMX.FTZ R18, R68, R9, !PT ;  /* 0x0000000944127209 */ /* 0x000fe20007810000 */
[----:B------:R-:W-:Y:S01]  /*d2b0*/  IMAD.WIDE.U32 R30, R30, -0x326172a9, RZ ;  /* 0xcd9e8d571e1e7825 */ /* 0x000fe200078e00ff */
[C---:B------:R-:W-:Y:S01]  /*d2c0*/  LOP3.LUT R14, R22.reuse, 0xffff, RZ, 0xc0, !PT ;  /* 0x0000ffff160e7812 */ /* 0x040fe200078ec0ff */
[----:B------:R-:W-:Y:S01]  /*d2d0*/  MUFU.EX2 R101, R101 ;  /* 0x0000006500657308 */ /* 0x000fe20000000800 */
[----:B------:R-:W-:Y:S01]  /*d2e0*/  FMNMX.FTZ R18, R67, R18, !PT ;  /* 0x0000001243127209 */ /* 0x000fe20007810000 */
[--C-:B------:R-:W-:Y:S01]  /*d2f0*/  FFMA.FTZ R116, R203, UR36, -R188.reuse ;  /* 0x00000024cb747c23 */ /* 0x100fe200080108bc */
[----:B------:R-:W-:Y:S01]  /*d300*/  LOP3.LUT R17, R22, 0xff, RZ, 0xc0, !PT ;  /* 0x000000ff16117812 */ /* 0x000fe200078ec0ff */
[----:B------:R-:W-:Y:S01]  /*d310*/  FFMA.FTZ R189, R189, UR36, -R188 ;  /* 0x00000024bdbd7c23 */ /* 0x000fe200080108bc */
[----:B------:R-:W-:Y:S01]  /*d320*/  SHF.R.U32.HI R14, RZ, 0x8, R14 ;  /* 0x00000008ff0e7819 */ /* 0x000fe2000001160e */
[----:B------:R-:W-:Y:S01]  /*d330*/  FFMA.FTZ R164, R164, UR36, -R188 ;  /* 0x00000024a4a47c23 */ /* 0x000fe200080108bc */
[----:B------:R-:W-:Y:S01]  /*d340*/  FMNMX.FTZ R9, R59, R18, !PT ;  /* 0x000000123b097209 */ /* 0x000fe20007810000 */
[----:B------:R-:W-:Y:S01]  /*d350*/  MUFU.EX2 R98, R98 ;  /* 0x0000006200627308 */ /* 0x000fe20000000800 */
[----:B------:R-:W-:Y:S01]  /*d360*/  SHF.R.U32.HI R12, RZ, 0x10, R22 ;  /* 0x00000010ff0c7819 */ /* 0x000fe20000011616 */
[----:B------:R-:W-:Y:S01]  /*d370*/  FFMA.FTZ R183, R183, UR36, -R188 ;  /* 0x00000024b7b77c23 */ /* 0x000fe200080108bc */
[----:B------:R-:W-:Y:S01]  /*d380*/  PRMT R17, R17, 0x5410, R14 ;  /* 0x0000541011117816 */ /* 0x000fe2000000000e */
[--C-:B------:R-:W-:Y:S01]  /*d390*/  FFMA.FTZ R170, R170, UR36, -R188.reuse ;  /* 0x00000024aaaa7c23 */ /* 0x100fe200080108bc */
[----:B-1----:R-:W-:Y:S01]  /*d3a0*/  FMNMX.FTZ R90, R15, R90, !PT ;  /* 0x0000005a0f5a7209 */ /* 0x002fe20007810000 */
[----:B------:R-:W-:Y:S01]  /*d3b0*/  FFMA.FTZ R158, R158, UR36, -R188 ;  /* 0x000000249e9e7c23 */ /* 0x000fe200080108bc */
[----:B------:R-:W-:Y:S01]  /*d3c0*/  FMNMX.FTZ R14, R58, R9, !PT ;  /* 0x000000093a0e7209 */ /* 0x000fe20007810000 */
[----:B------:R-:W1:Y:S01]  /*d3d0*/  MUFU.EX2 R97, R97 ;  /* 0x0000006100617308 */ /* 0x000e620000000800 */
[----:B------:R-:W-:Y:S01]  /*d3e0*/  SHF.R.U32.HI R19, RZ, 0x18, R22 ;  /* 0x00000018ff137819 */ /* 0x000fe20000011616 */
[----:B------:R-:W-:Y:S01]  /*d3f0*/  FMUL.FTZ R95, R90, UR36 ;  /* 0x000000245a5f7c20 */ /* 0x000fe20008410000 */
[----:B------:R-:W-:Y:S01]  /*d400*/  LOP3.LUT R12, R12, 0xff, RZ, 0xc0, !PT ;  /* 0x000000ff0c0c7812 */ /* 0x000fe200078ec0ff */
[----:B------:R-:W-:Y:S01]  /*d410*/  FFMA.FTZ R177, R177, UR36, -R188 ;  /* 0x00000024b1b17c23 */ /* 0x000fe200080108bc */
[----:B------:R-:W-:-:S02]  /*d420*/  FMNMX.FTZ R9, R55, R14, !PT ;  /* 0x0000000e37097209 */ /* 0x000fc40007810000 */
[----:B------:R-:W-:Y:S01]  /*d430*/  FSETP.NEU.FTZ.AND P1, PT, R90, -INF , PT ;  /* 0xff8000005a00780b */ /* 0x000fe20003f3d000 */
[----:B------:R-:W-:Y:S01]  /*d440*/  MUFU.EX2 R119, R119 ;  /* 0x0000007700777308 */ /* 0x000fe20000000800 */
[----:B------:R-:W-:Y:S02]  /*d450*/  FSEL R14, R91, RZ, P2 ;  /* 0x000000ff5b0e7208 */ /* 0x000fe40001000000 */
[----:B------:R-:W-:Y:S02]  /*d460*/  PRMT R19, R12, 0x5410, R19 ;  /* 0x000054100c137816 */ /* 0x000fe40000000013 */
[----:B------:R-:W-:Y:S01]  /*d470*/  FMNMX.FTZ R12, R54, R9, !PT ;  /* 0x00000009360c7209 */ /* 0x000fe20007810000 */
[----:B------:R-:W-:Y:S01]  /*d480*/  FADD.FTZ R105, R7, -R14 ;  /* 0x8000000e07697221 */ /* 0x000fe20000010000 */
[----:B------:R-:W-:Y:S01]  /*d490*/  FMNMX.FTZ R13, R62, R13, !PT ;  /* 0x0000000d3e0d7209 */ /* 0x000fe20007810000 */
[----:B------:R-:W-:Y:S01]  /*d4a0*/  MUFU.EX2 R116, R116 ;  /* 0x0000007400747308 */ /* 0x000fe20000000800 */
[----:B------:R-:W-:Y:S01]  /*d4b0*/  FSEL R95, R95, RZ, P1 ;  /* 0x000000ff5f5f7208 */ /* 0x000fe20000800000 */
[----:B------:R-:W-:Y:S01]  /*d4c0*/  FMUL.FTZ R105, R105, UR36 ;  /* 0x0000002469697c20 */ /* 0x000fe20008410000 */
[----:B------:R-:W-:-:S02]  /*d4d0*/  FMNMX.FTZ R7, R51, R12, !PT ;  /* 0x0000000c33077209 */ /* 0x000fc40007810000 */
[----:B------:R-:W-:Y:S01]  /*d4e0*/  FMNMX.FTZ R13, R64, R13, !PT ;  /* 0x0000000d400d7209 */ /* 0x000fe20007810000 */
[--C-:B------:R-:W-:Y:S01]  /*d4f0*/  FFMA.FTZ R103, R10, UR36, -R95.reuse ;  /* 0x000000240a677c23 */ /* 0x100fe2000801085f */
[----:B------:R-:W-:Y:S01]  /*d500*/  FMNMX.FTZ R10, R50, R7, !PT ;  /* 0x00000007320a7209 */ /* 0x000fe20007810000 */
[--C-:B------:R-:W-:Y:S01]  /*d510*/  FFMA.FTZ R96, R26, UR36, -R95.reuse ;  /* 0x000000241a607c23 */ /* 0x100fe2000801085f */
[----:B------:R-:W-:Y:S01]  /*d520*/  FMNMX.FTZ R18, R66, R13, !PT ;  /* 0x0000000d42127209 */ /* 0x000fe20007810000 */
[--C-:B------:R-:W-:Y:S01]  /*d530*/  FFMA.FTZ R100, R11, UR36, -R95.reuse ;  /* 0x000000240b647c23 */ /* 0x100fe2000801085f */
[----:B------:R-:W-:Y:S01]  /*d540*/  LOP3.LUT R16, R23, UR7, R30, 0x96, !PT ;  /* 0x0000000717107c12 */ /* 0x000fe2000f8e961e */
[--C-:B------:R-:W-:Y:S01]  /*d550*/  FFMA.FTZ R7, R225, UR36, -R95.reuse ;  /* 0x00000024e1077c23 */ /* 0x100fe2000801085f */
[----:B------:R-:W-:Y:S01]  /*d560*/  FMNMX.FTZ R9, R47, R10, !PT ;  /* 0x0000000a2f097209 */ /* 0x000fe20007810000 */
[----:B------:R-:W-:Y:S01]  /*d570*/  MUFU.EX2 R96, R96 ;  /* 0x0000006000607308 */ /* 0x000fe20000000800 */
[----:B------:R-:W-:Y:S01]  /*d580*/  FMNMX.FTZ R13, R65, R18, !PT ;  /* 0x00000012410d7209 */ /* 0x000fe20007810000 */
[--C-:B------:R-:W-:Y:S01]  /*d590*/  FFMA.FTZ R120, R120, UR36, -R95.reuse ;  /* 0x0000002478787c23 */ /* 0x100fe2000801085f */
[----:B------:R-:W-:Y:S01]  /*d5a0*/  LOP3.LUT R18, R16, 0xffff, RZ, 0xc0, !PT ;  /* 0x0000ffff10127812 */ /* 0x000fe200078ec0ff */
[--C-:B------:R-:W-:Y:S01]  /*d5b0*/  FFMA.FTZ R142, R196, UR36, -R95.reuse ;  /* 0x00000024c48e7c23 */ /* 0x100fe2000801085f */
[----:B------:R-:W-:Y:S01]  /*d5c0*/  LOP3.LUT R23, R16, 0xff, RZ, 0xc0, !PT ;  /* 0x000000ff10177812 */ /* 0x000fe200078ec0ff */
[--C-:B------:R-:W-:Y:S01]  /*d5d0*/  FFMA.FTZ R182, R182, UR36, -R95.reuse ;  /* 0x00000024b6b67c23 */ /* 0x100fe2000801085f */
[--C-:B------:R-:W-:Y:S01]  /*d5e0*/  SHF.R.U32.HI R10, RZ, 0x10, R16.reuse ;  /* 0x00000010ff0a7819 */ /* 0x100fe20000011610 */
[----:B------:R-:W-:Y:S01]  /*d5f0*/  MUFU.EX2 R103, R103 ;  /* 0x0000006700677308 */ /* 0x000fe20000000800 */
[----:B------:R-:W-:Y:S01]  /*d600*/  SHF.R.U32.HI R21, RZ, 0x18, R16 ;  /* 0x00000018ff157819 */ /* 0x000fe20000011610 */
[--C-:B------:R-:W-:Y:S01]  /*d610*/  FFMA.FTZ R186, R186, UR36, -R95.reuse ;  /* 0x00000024baba7c23 */ /* 0x100fe2000801085f */
[----:B------:R-:W-:Y:S01]  /*d620*/  FMNMX.FTZ R16, R46, R9, !PT ;  /* 0x000000092e107209 */ /* 0x000fe20007810000 */
[--C-:B------:R-:W-:Y:S01]  /*d630*/  FFMA.FTZ R172, R172, UR36, -R95.reuse ;  /* 0x00000024acac7c23 */ /* 0x100fe2000801085f */
[----:B------:R-:W-:Y:S01]  /*d640*/  FMNMX.FTZ R106, R74, R13, !PT ;  /* 0x0000000d4a6a7209 */ /* 0x000fe20007810000 */
[--C-:B------:R-:W-:Y:S01]  /*d650*/  FFMA.FTZ R160, R160, UR36, -R95.reuse ;  /* 0x00000024a0a07c23 */ /* 0x100fe2000801085f */
[----:B------:R-:W-:Y:S01]  /*d660*/  FMNMX.FTZ R16, R79, R16, !PT ;  /* 0x000000104f107209 */ /* 0x000fe20007810000 */
[----:B------:R-:W-:Y:S01]  /*d670*/  LDSM.16.MT88.4 R12, [R252+0x4000] ;  /* 0x00400000fc0c783b */ /* 0x000fe20000004200 */
[----:B------:R-:W-:Y:S01]  /*d680*/  FMNMX.FTZ R106, R73, R106, !PT ;  /* 0x0000006a496a7209 */ /* 0x000fe20007810000 */
[----:B------:R-:W-:Y:S01]  /*d690*/  MUFU.EX2 R100, R100 ;  /* 0x0000006400647308 */ /* 0x000fe20000000800 */
[----:B------:R-:W-:Y:S01]  /*d6a0*/  FMNMX.FTZ R16, R77, R16, !PT ;  /* 0x000000104d107209 */ /* 0x000fe20007810000 */
[--C-:B------:R-:W-:Y:S01]  /*d6b0*/  FFMA.FTZ R76, R76, UR36, -R95.reuse ;  /* 0x000000244c4c7c23 */ /* 0x100fe2000801085f */
[----:B------:R-:W-:Y:S01]  /*d6c0*/  LOP3.LUT R10, R10, 0xff, RZ, 0xc0, !PT ;  /* 0x000000ff0a0a7812 */ /* 0x000fe200078ec0ff */
[--C-:B------:R-:W-:Y:S01]  /*d6d0*/  FFMA.FTZ R128, R128, UR36, -R95.reuse ;  /* 0x0000002480807c23 */ /* 0x100fe2000801085f */
[----:B------:R-:W-:Y:S01]  /*d6e0*/  FSEL R9, R90, RZ, P1 ;  /* 0x000000ff5a097208 */ /* 0x000fe20000800000 */
[----:B------:R-:W-:Y:S01]  /*d6f0*/  FFMA.FTZ R86, R86, UR36, -R95 ;  /* 0x0000002456567c23 */ /* 0x000fe2000801085f */
[----:B------:R-:W-:Y:S01]  /*d700*/  FMNMX.FTZ R16, R75, R16, !PT ;  /* 0x000000104b107209 */ /* 0x000fe20007810000 */
[----:B------:R-:W-:Y:S01]  /*d710*/  MUFU.EX2 R7, R7 ;  /* 0x0000000700077308 */ /* 0x000fe20000000800 */
[----:B------:R-:W-:Y:S01]  /*d720*/  FMNMX.FTZ R106, R83, R106, !PT ;  /* 0x0000006a536a7209 */ /* 0x000fe20007810000 */
[----:B------:R-:W-:Y:S01]  /*d730*/  FADD.FTZ R104, R8, -R9 ;  /* 0x8000000908687221 */ /* 0x000fe20000010000 */
[----:B------:R-:W-:Y:S01]  /*d740*/  PRMT R21, R10, 0x5410, R21 ;  /* 0x000054100a157816 */ /* 0x000fe20000000015 */
[--C-:B------:R-:W-:Y:S01]  /*d750*/  FFMA.FTZ R85, R85, UR36, -R95.reuse ;  /* 0x0000002455557c23 */ /* 0x100fe2000801085f */
[----:B------:R-:W-:Y:S01]  /*d760*/  FMNMX.FTZ R27, R81, R16, !PT ;  /* 0x00000010511b7209 */ /* 0x000fe20007810000 */
[----:B------:R-:W-:Y:S01]  /*d770*/  LDSM.16.MT88.4 R8, [R109+0x4000] ;  /* 0x004000006d08783b */ /* 0x000fe20000004200 */
[----:B------:R-:W-:Y:S01]  /*d780*/  FMUL.FTZ R104, R104, UR36 ;  /* 0x0000002468687c20 */ /* 0x000fe20008410000 */
[----:B------:R-:W2:Y:S01]  /*d790*/  MUFU.EX2 R105, R105 ;  /* 0x0000006900697308 */ /* 0x000ea20000000800 */
[----:B------:R-:W-:Y:S01]  /*d7a0*/  FMNMX.FTZ R27, R80, R27, !PT ;  /* 0x0000001b501b7209 */ /* 0x000fe20007810000 */
[----:B------:R-:W3:Y:S01]  /*d7b0*/  SHFL.BFLY PT, R29, R106, 0x2, 0x1f ;  /* 0x0c401f006a1d7f89 */ /* 0x000ee200000e0000 */
[----:B------:R-:W-:Y:S01]  /*d7c0*/  SHF.R.U32.HI R18, RZ, 0x8, R18 ;  /* 0x00000008ff127819 */ /* 0x000fe20000011612 */
[--C-:B------:R-:W-:Y:S01]  /*d7d0*/  FFMA.FTZ R88, R88, UR36, -R95.reuse ;  /* 0x0000002458587c23 */ /* 0x100fe2000801085f */
[----:B------:R-:W-:Y:S01]  /*d7e0*/  FMNMX.FTZ R27, R82, R27, !PT ;  /* 0x0000001b521b7209 */ /* 0x000fe20007810000 */
[--C-:B------:R-:W-:Y:S01]  /*d7f0*/  FFMA.FTZ R93, R93, UR36, -R95.reuse ;  /* 0x000000245d5d7c23 */ /* 0x100fe2000801085f */
[----:B------:R-:W-:Y:S01]  /*d800*/  PRMT R23, R23, 0x5410, R18 ;  /* 0x0000541017177816 */ /* 0x000fe20000000012 */
[----:B------:R-:W4:Y:S01]  /*d810*/  MUFU.EX2 R104, R104 ;  /* 0x0000006800687308 */ /* 0x000f220000000800 */
[--C-:B------:R-:W-:Y:S01]  /*d820*/  HSET2.LE.AND R18, R17, R102.reuse, PT ;  /* 0x0000006611127233 */ /* 0x100fe20003803000 */
[----:B------:R-:W5:Y:S01]  /*d830*/  SHFL.BFLY PT, R26, R27, 0x2, 0x1f ;  /* 0x0c401f001b1a7f89 */ /* 0x000f6200000e0000 */
[--C-:B------:R-:W-:Y:S01]  /*d840*/  HSET2.LE.AND R19, R19, R102.reuse, PT ;  /* 0x0000006613137233 */ /* 0x100fe20003803000 */
[--C-:B------:R-:W-:Y:S01]  /*d850*/  FFMA.FTZ R92, R92, UR36, -R95.reuse ;  /* 0x000000245c5c7c23 */ /* 0x100fe2000801085f */
[--C-:B------:R-:W-:Y:S01]  /*d860*/  HSET2.LE.AND R16, R23, R102.reuse, PT ;  /* 0x0000006617107233 */ /* 0x100fe20003803000 */
[----:B------:R-:W-:Y:S01]  /*d870*/  FFMA.FTZ R89, R89, UR36, -R95 ;  /* 0x0000002459597c23 */ /* 0x000fe2000801085f */
[----:B------:R-:W-:Y:S01]  /*d880*/  HSET2.LE.AND R17, R21, R102, PT ;  /* 0x0000006615117233 */ /* 0x000fe20003803000 */
[----:B------:R-:W-:Y:S01]  /*d890*/  MUFU.EX2 R120, R120 ;  /* 0x0000007800787308 */ /* 0x000fe20000000800 */
[----:B-1----:R-:W-:Y:S01]  /*d8a0*/  F2FP.BF16.F32.PACK_AB R23, R97, R98 ;  /* 0x000000626117723e */ /* 0x002fe200000010ff */
[-C--:B--2---:R-:W-:Y:S01]  /*d8b0*/  FMUL.FTZ R248, R248, R105.reuse ;  /* 0x00000069f8f87220 */ /* 0x084fe20000410000 */
[----:B------:R-:W-:Y:S01]  /*d8c0*/  F2FP.BF16.F32.PACK_AB R22, R7, R100 ;  /* 0x000000640716723e */ /* 0x000fe200000010ff */
[----:B------:R-:W-:Y:S01]  /*d8d0*/  FMUL.FTZ R249, R249, R105 ;  /* 0x00000069f9f97220 */ /* 0x000fe20000410000 */
[----:B------:R-:W-:Y:S01]  /*d8e0*/  F2FP.BF16.F32.PACK_AB R21, R99, R101 ;  /* 0x000000656315723e */ /* 0x000fe200000010ff */
[-C--:B------:R-:W-:Y:S01]  /*d8f0*/  FMUL.FTZ R236, R236, R105.reuse ;  /* 0x00000069ecec7220 */ /* 0x080fe20000410000 */
[----:B------:R-:W-:Y:S01]  /*d900*/  F2FP.BF16.F32.PACK_AB R20, R103, R96 ;  /* 0x000000606714723e */ /* 0x000fe200000010ff */
[----:B------:R-:W-:Y:S01]  /*d910*/  FMUL.FTZ R237, R237, R105 ;  /* 0x00000069eded7220 */ /* 0x000fe20000410000 */
[----:B------:R-:W-:Y:S01]  /*d920*/  LOP3.LUT R18, R18, R23, RZ, 0xc0, !PT ;  /* 0x0000001712127212 */ /* 0x000fe200078ec0ff */
[-C--:B----4-:R-:W-:Y:S01]  /*d930*/  FMUL.FTZ R23, R36, R104.reuse ;  /* 0x0000006824177220 */ /* 0x090fe20000410000 */
[----:B---3--:R-:W-:Y:S01]  /*d940*/  FMNMX.FTZ R106, R106, R29, !PT ;  /* 0x0000001d6a6a7209 */ /* 0x008fe20007810000 */
[----:B------:R-:W-:Y:S01]  /*d950*/  FMUL.FTZ R250, R250, R104 ;  /* 0x00000068fafa7220 */ /* 0x000fe20000410000 */
[----:B------:R-:W-:Y:S01]  /*d960*/  LOP3.LUT R19, R19, R22, RZ, 0xc0, !PT ;  /* 0x0000001613137212 */ /* 0x000fe200078ec0ff */
[----:B------:R-:W-:Y:S01]  /*d970*/  FMUL.FTZ R22, R37, R104 ;  /* 0x0000006825167220 */ /* 0x000fe20000410000 */
[----:B------:R-:W-:Y:S01]  /*d980*/  LOP3.LUT R16, R16, R21, RZ, 0xc0, !PT ;  /* 0x0000001510107212 */ /* 0x000fe200078ec0ff */
[-C--:B------:R-:W-:Y:S01]  /*d990*/  FMUL.FTZ R21, R38, R105.reuse ;  /* 0x0000006926157220 */ /* 0x080fe20000410000 */
[----:B------:R-:W-:Y:S01]  /*d9a0*/  LOP3.LUT R17, R17, R20, RZ, 0xc0, !PT ;  /* 0x0000001411117212 */ /* 0x000fe200078ec0ff */
[----:B------:R-:W-:Y:S01]  /*d9b0*/  FMUL.FTZ R20, R39, R105 ;  /* 0x0000006927147220 */ /* 0x000fe20000410000 */
[----:B------:R-:W-:Y:S01]  /*d9c0*/  IMAD.WIDE.U32 R36, R33, -0x2daee0ad, RZ ;  /* 0xd2511f5321247825 */ /* 0x000fe200078e00ff */
[----:B------:R-:W1:Y:S03]  /*d9d0*/  SHFL.BFLY PT, R29, R106, 0x1, 0x1f ;  /* 0x0c201f006a1d7f89 */ /* 0x000e6600000e0000 */
[-C--:B------:R-:W-:Y:S01]  /*d9e0*/  FMUL.FTZ R251, R251, R104.reuse ;  /* 0x00000068fbfb7220 */ /* 0x080fe20000410000 */
[----:B------:R-:W-:Y:S01]  /*d9f0*/  FMUL.FTZ R238, R238, R104 ;  /* 0x00000068eeee7220 */ /* 0x000fe20000410000 */
[----:B------:R-:W-:Y:S01]  /*da00*/  IMAD.WIDE.U32 R38, R24, -0x2daee0ad, RZ ;  /* 0xd2511f5318267825 */ /* 0x000fe200078e00ff */
[----:B------:R-:W-:-:S03]  /*da10*/  LOP3.LUT R30, R37, UR32, R110, 0x96, !PT ;  /* 0x00000020251e7c12 */ /* 0x000fc6000f8e966e */
[-C--:B------:R-:W-:Y:S01]  /*da20*/  FMUL.FTZ R239, R239, R104.reuse ;  /* 0x00000068efef7220 */ /* 0x080fe20000410000 */
[-C--:B------:R-:W-:Y:S01]  /*da30*/  FMUL.FTZ R232, R232, R105.reuse ;  /* 0x00000069e8e87220 */ /* 0x080fe20000410000 */
[-C--:B------:R-:W-:Y:S01]  /*da40*/  FMUL.FTZ R233, R233, R105.reuse ;  /* 0x00000069e9e97220 */ /* 0x080fe20000410000 */
[----:B------:R-:W-:Y:S01]  /*da50*/  LOP3.LUT R24, R39, UR28, R36, 0x96, !PT ;  /* 0x0000001c27187c12 */ /* 0x000fe2000f8e9624 */
[-C--:B------:R-:W-:Y:S01]  /*da60*/  FMUL.FTZ R234, R234, R104.reuse ;  /* 0x00000068eaea7220 */ /* 0x080fe20000410000 */
[----:B------:R-:W-:Y:S01]  /*da70*/  FMUL.FTZ R235, R235, R104 ;  /* 0x00000068ebeb7220 */ /* 0x000fe20000410000 */
[----:B------:R-:W-:Y:S01]  /*da80*/  IMAD.MOV.U32 R110, RZ, RZ, R43 ;  /* 0x000000ffff6e7224 */ /* 0x000fe200078e002b */
[----:B-----5:R-:W-:Y:S01]  /*da90*/  FMNMX.FTZ R26, R27, R26, !PT ;  /* 0x0000001a1b1a7209 */ /* 0x020fe20007810000 */
[----:B------:R-:W-:Y:S01]  /*daa0*/  IMAD.WIDE.U32 R36, R30, -0x326172a9, RZ ;  /* 0xcd9e8d571e247825 */ /* 0x000fe200078e00ff */
[C---:B------:R-:W-:Y:S01]  /*dab0*/  HMMA.16816.F32.BF16 R20, R16.reuse, R12, R20 ;  /* 0x0000000c1014723c */ /* 0x040fe20000041814 */
[----:B------:R-:W-:Y:S01]  /*dac0*/  LOP3.LUT R30, R31, UR23, R32, 0x96, !PT ;  /* 0x000000171f1e7c12 */ /* 0x000fe2000f8e9620 */
[----:B------:R-:W-:Y:S01]  /*dad0*/  MUFU.EX2 R142, R142 ;  /* 0x0000008e008e7308 */ /* 0x000fe20000000800 */
[----:B------:R-:W-:Y:S01]  /*dae0*/  IMAD.WIDE.U32 R42, R24, -0x326172a9, RZ ;  /* 0xcd9e8d57182a7825 */ /* 0x000fe200078e00ff */
[----:B------:R-:W2:Y:S01]  /*daf0*/  SHFL.BFLY PT, R107, R26, 0x1, 0x1f ;  /* 0x0c201f001a6b7f89 */ /* 0x000ea200000e0000 */
[----:B------:R-:W-:Y:S01]  /*db00*/  LOP3.LUT R159, R35, UR27, R159, 0x96, !PT ;  /* 0x0000001b239f7c12 */ /* 0x000fe2000f8e969f */
[C---:B------:R-:W-:Y:S01]  /*db10*/  HMMA.16816.F32.BF16 R248, R16.reuse, R14, R248 ;  /* 0x0000000e10f8723c */ /* 0x040fe200000418f8 */
[----:B------:R-:W-:Y:S01]  /*db20*/  FFMA.FTZ R218, R218, R105, R101 ;  /* 0x00000069dada7223 */ /* 0x000fe20000010065 */
[----:B------:R-:W-:Y:S01]  /*db30*/  LOP3.LUT R36, R43, UR25, R36, 0x96, !PT ;  /* 0x000000192b247c12 */ /* 0x000fe2000f8e9624 */
[----:B------:R-:W-:Y:S01]  /*db40*/  FFMA.FTZ R96, R221, R104, R96 ;  /* 0x00000068dd607223 */ /* 0x000fe20000010060 */
[----:B-1----:R-:W-:Y:S01]  /*db50*/  FMNMX.FTZ R106, R106, R29, !PT ;  /* 0x0000001d6a6a7209 */ /* 0x002fe20007810000 */
[----:B------:R-:W-:Y:S01]  /*db60*/  MUFU.EX2 R182, R182 ;  /* 0x000000b600b67308 */ /* 0x000fe20000000800 */
[C---:B------:R-:W-:Y:S01]  /*db70*/  HMMA.16816.F32.BF16 R236, R16.reuse, R8, R236 ;  /* 0x0000000810ec723c */ /* 0x040fe200000418ec */
[----:B------:R-:W-:Y:S01]  /*db80*/  FADD.FTZ R99, R99, R218 ;  /* 0x000000da63637221 */ /* 0x000fe20000010000 */
[C---:B------:R-:W-:Y:S01]  /*db90*/  FSETP.NEU.FTZ.AND P2, PT, R106.reuse, -INF , PT ;  /* 0xff8000006a00780b */ /* 0x040fe20003f5d000 */
[----:B------:R-:W-:Y:S01]  /*dba0*/  FMUL.FTZ R201, R106, UR36 ;  /* 0x000000246ac97c20 */ /* 0x000fe20008410000 */
[----:B------:R-:W-:Y:S01]  /*dbb0*/  FADD.FTZ R103, R103, R96 ;  /* 0x0000006067677221 */ /* 0x000fe20000010000 */
[----:B------:R-:W-:Y:S01]  /*dbc0*/  FADD.FTZ R98, R98, R99 ;  /* 0x0000006362627221 */ /* 0x000fe20000010000 */
[----:B------:R-:W-:Y:S01]  /*dbd0*/  HMMA.16816.F32.BF16 R232, R16, R10, R232 ;  /* 0x0000000a10e8723c */ /* 0x000fe200000418e8 */
[----:B------:R-:W-:Y:S01]  /*dbe0*/  FSEL R155, R106, RZ, P2 ;  /* 0x000000ff6a9b7208 */ /* 0x000fe20001000000 */
[----:B------:R-:W-:Y:S01]  /*dbf0*/  MUFU.EX2 R172, R172 ;  /* 0x000000ac00ac7308 */ /* 0x000fe20000000800 */
[----:B------:R-:W-:Y:S01]  /*dc00*/  FSEL R201, R201, RZ, P2 ;  /* 0x000000ffc9c97208 */ /* 0x000fe20001000000 */
[----:B------:R-:W-:Y:S01]  /*dc10*/  FADD.FTZ R100, R100, R103 ;  /* 0x0000006764647221 */ /* 0x000fe20000010000 */
[----:B------:R-:W-:Y:S01]  /*dc20*/  FADD.FTZ R97, R97, R98 ;  /* 0x0000006261617221 */ /* 0x000fe20000010000 */
[----:B------:R-:W-:Y:S01]  /*dc30*/  FADD.FTZ R155, R132, -R155 ;  /* 0x8000009b849b7221 */ /* 0x000fe20000010000 */
[----:B------:R-:W-:Y:S01]  /*dc40*/  IMAD.U32 R19, RZ, RZ, UR37 ;  /* 0x00000025ff137e24 */ /* 0x000fe2000f8e00ff */
[----:B------:R-:W-:Y:S01]  /*dc50*/  LOP3.LUT R17, R37, UR31, R148, 0x96, !PT ;  /* 0x0000001f25117c12 */ /* 0x000fe2000f8e9694 */
[----:B------:R-:W-:Y:S01]  /*dc60*/  IMAD.WIDE.U32 R36, R36, -0x2daee0ad, RZ ;  /* 0xd2511f5324247825 */ /* 0x000fe200078e00ff */
[----:B--2---:R-:W-:-:S03]  /*dc70*/  FMNMX.FTZ R107, R26, R107, !PT ;  /* 0x0000006b1a6b7209 */ /* 0x004fc60007810000 */
[----:B------:R-:W-:Y:S01]  /*dc80*/  FFMA.FTZ R154, R210, UR36, -R201 ;  /* 0x00000024d29a7c23 */ /* 0x000fe200080108c9 */
[----:B------:R-:W-:Y:S01]  /*dc90*/  LOP3.LUT R16, R35, UR27, R19, 0x96, !PT ;  /* 0x0000001b23107c12 */ /* 0x000fe2000f8e9613 */
[----:B------:R-:W-:Y:S01]  /*dca0*/  IMAD.WIDE.U32 R18, R17, -0x2daee0ad, RZ ;  /* 0xd2511f5311127825 */ /* 0x000fe200078e00ff */
[----:B------:R-:W-:-:S03]  /*dcb0*/  FSETP.NEU.FTZ.AND P1, PT, R107, -INF , PT ;  /* 0xff8000006b00780b */ /* 0x000fc60003f3d000 */
[----:B------:R-:W-:Y:S01]  /*dcc0*/  FMUL.FTZ R210, R107, UR36 ;  /* 0x000000246bd27c20 */ /* 0x000fe20008410000 */
[----:B------:R-:W-:Y:S01]  /*dcd0*/  FFMA.FTZ R111, R126, UR36, -R201 ;  /* 0x000000247e6f7c23 */ /* 0x000fe200080108c9 */
[----:B------:R-:W-:Y:S01]  /*dce0*/  IMAD.WIDE.U32 R140, R16, -0x326172a9, RZ ;  /* 0xcd9e8d57108c7825 */ /* 0x000fe200078e00ff */
[----:B------:R-:W-:-:S03]  /*dcf0*/  LOP3.LUT R17, R19, UR24, R38, 0x96, !PT ;  /* 0x0000001813117c12 */ /* 0x000fc6000f8e9626 */
[--C-:B------:R-:W-:Y:S01]  /*dd00*/  FFMA.FTZ R145, R134, UR36, -R201.reuse ;  /* 0x0000002486917c23 */ /* 0x100fe200080108c9 */
[----:B------:R-:W-:Y:S01]  /*dd10*/  LOP3.LUT R16, R37, UR19, R18, 0x96, !PT ;  /* 0x0000001325107c12 */ /* 0x000fe2000f8e9612 */
[----:B------:R-:W-:Y:S01]  /*dd20*/  FFMA.FTZ R134, R207, UR36, -R201 ;  /* 0x00000024cf867c23 */ /* 0x000fe200080108c9 */
[----:B------:R-:W-:Y:S01]  /*dd30*/  FSEL R210, R210, RZ, P1 ;  /* 0x000000ffd2d27208 */ /* 0x000fe20000800000 */
[----:B------:R-:W-:Y:S01]  /*dd40*/  IMAD.WIDE.U32 R18, R17, -0x326172a9, RZ ;  /* 0xcd9e8d5711127825 */ /* 0x000fe200078e00ff */
[----:B------:R-:W-:Y:S03]  /*dd50*/  MUFU.EX2 R111, R111 ;  /* 0x0000006f006f7308 */ /* 0x000fe60000000800 */
[----:B------:R-:W-:Y:S01]  /*dd60*/  FMUL.FTZ R155, R155, UR36 ;  /* 0x000000249b9b7c20 */ /* 0x000fe20008410000 */
[----:B------:R-:W-:Y:S01]  /*dd70*/  LOP3.LUT R40, R149, UR4, R140, 0x96, !PT ;  /* 0x0000000495287c12 */ /* 0x000fe2000f8e968c */
[----:B------:R-:W-:Y:S01]  /*dd80*/  IMAD.WIDE.U32 R32, R16, -0x326172a9, RZ ;  /* 0xcd9e8d5710207825 */ /* 0x000fe200078e00ff */
[----:B------:R-:W-:-:S03]  /*dd90*/  LOP3.LUT R29, R19, UR23, R42, 0x96, !PT ;  /* 0x00000017131d7c12 */ /* 0x000fc6000f8e962a */
[--C-:B------:R-:W-:Y:S01]  /*dda0*/  FFMA.FTZ R150, R25, UR36, -R210.reuse ;  /* 0x0000002419967c23 */ /* 0x100fe200080108d2 */
[--C-:B------:R-:W-:Y:S01]  /*ddb0*/  FFMA.FTZ R126, R133, UR36, -R210.reuse ;  /* 0x00000024857e7c23 */ /* 0x100fe200080108d2 */
[----:B------:R-:W-:Y:S01]  /*ddc0*/  FFMA.FTZ R113, R223, UR36, -R210 ;  /* 0x00000024df717c23 */ /* 0x000fe200080108d2 */
[----:B------:R-:W-:Y:S01]  /*ddd0*/  LOP3.LUT R16, R33, UR7, R18, 0x96, !PT ;  /* 0x0000000721107c12 */ /* 0x000fe2000f8e9612 */
[----:B------:R-:W-:Y:S01]  /*dde0*/  FFMA.FTZ R143, R129, UR36, -R210 ;  /* 0x00000024818f7c23 */ /* 0x000fe200080108d2 */
        /* <DEDUP_REMOVED lines=8> */
[----:B------:R-:W-:Y:S01]  /*de70*/  PRMT R27, R27, 0x5410, R18 ;  /* 0x000054101b1b7816 */ /* 0x000fe20000000012 */
[----:B------:R-:W-:Y:S01]  /*de80*/  MUFU.EX2 R126, R126 ;  /* 0x0000007e007e7308 */ /* 0x000fe20000000800 */
[----:B------:R-:W-:Y:S01]  /*de90*/  SHF.R.U32.HI R19, RZ, 0x18, R32 ;  /* 0x00000018ff137819 */ /* 0x000fe20000011620 */
[----:B------:R-:W-:Y:S01]  /*dea0*/  IMAD.WIDE.U32 R32, R29, -0x2daee0ad, RZ ;  /* 0xd2511f531d207825 */ /* 0x000fe200078e00ff */
[----:B------:R-:W-:-:S03]  /*deb0*/  LOP3.LUT R18, R17, 0xff, RZ, 0xc0, !PT ;  /* 0x000000ff11127812 */ /* 0x000fc600078ec0ff */
[--C-:B------:R-:W-:Y:S01]  /*dec0*/  FFMA.FTZ R122, R122, UR36, -R201.reuse ;  /* 0x000000247a7a7c23 */ /* 0x100fe200080108c9 */
[----:B------:R-:W-:Y:S01]  /*ded0*/  LOP3.LUT R17, R16, 0xffff, RZ, 0xc0, !PT ;  /* 0x0000ffff10117812 */ /* 0x000fe200078ec0ff */
[----:B------:R-:W-:Y:S01]  /*dee0*/  FFMA.FTZ R144, R173, UR36, -R201 ;  /* 0x00000024ad907c23 */ /* 0x000fe200080108c9 */
[----:B------:R-:W-:Y:S01]  /*def0*/  PRMT R19, R18, 0x5410, R19 ;  /* 0x0000541012137816 */ /* 0x000fe20000000013 */
[----:B------:R-:W1:Y:S01]  /*df00*/  MUFU.EX2 R113, R113 ;  /* 0x0000007100717308 */ /* 0x000e620000000800 */
[----:B------:R-:W-:Y:S01]  /*df10*/  SHF.R.U32.HI R17, RZ, 0x8, R17 ;  /* 0x00000008ff117819 */ /* 0x000fe20000011611 */
[----:B------:R-:W-:Y:S01]  /*df20*/  FFMA.FTZ R136, R136, UR36, -R201 ;  /* 0x0000002488887c23 */ /* 0x000fe200080108c9 */
[----:B------:R-:W-:Y:S01]  /*df30*/  LOP3.LUT R18, R16, 0xff, RZ, 0xc0, !PT ;  /* 0x000000ff10127812 */ /* 0x000fe200078ec0ff */
[--C-:B------:R-:W-:Y:S01]  /*df40*/  FFMA.FTZ R146, R190, UR36, -R210.reuse ;  /* 0x00000024be927c23 */ /* 0x100fe200080108d2 */
[--C-:B------:R-:W-:Y:S01]  /*df50*/  HSET2.LE.AND R19, R19, R102.reuse, PT ;  /* 0x0000006613137233 */ /* 0x100fe20003803000 */
[----:B------:R-:W-:Y:S01]  /*df60*/  FFMA.FTZ R70, R70, UR36, -R210 ;  /* 0x0000002446467c23 */ /* 0x000fe200080108d2 */
[----:B------:R-:W-:Y:S01]  /*df70*/  PRMT R25, R18, 0x5410, R17 ;  /* 0x0000541012197816 */ /* 0x000fe20000000011 */
[----:B------:R-:W-:Y:S01]  /*df80*/  MUFU.EX2 R150, R150 ;  /* 0x0000009600967308 */ /* 0x000fe20000000800 */
[----:B------:R-:W-:Y:S01]  /*df90*/  SHF.R.U32.HI R17, RZ, 0x10, R16 ;  /* 0x00000010ff117819 */ /* 0x000fe20000011610 */
[----:B------:R-:W-:Y:S01]  /*dfa0*/  FFMA.FTZ R69, R69, UR36, -R210 ;  /* 0x0000002445457c23 */ /* 0x000fe200080108d2 */
[----:B------:R-:W-:Y:S01]  /*dfb0*/  SHF.R.U32.HI R16, RZ, 0x18, R16 ;  /* 0x00000018ff107819 */ /* 0x000fe20000011610 */
[--C-:B------:R-:W-:Y:S01]  /*dfc0*/  FFMA.FTZ R0, R0, UR36, -R201.reuse ;  /* 0x0000002400007c23 */ /* 0x100fe200080108c9 */
[----:B------:R-:W-:Y:S01]  /*dfd0*/  LOP3.LUT R17, R17, 0xff, RZ, 0xc0, !PT ;  /* 0x000000ff11117812 */ /* 0x000fe200078ec0ff */
[----:B------:R-:W-:Y:S01]  /*dfe0*/  FFMA.FTZ R72, R72, UR36, -R210 ;  /* 0x0000002448487c23 */ /* 0x000fe200080108d2 */
[--C-:B------:R-:W-:Y:S01]  /*dff0*/  HSET2.LE.AND R18, R27, R102.reuse, PT ;  /* 0x000000661b127233 */ /* 0x100fe20003803000 */
[----:B------:R-:W2:Y:S01]  /*e000*/  MUFU.EX2 R143, R143 ;  /* 0x0000008f008f7308 */ /* 0x000ea20000000800 */
[----:B------:R-:W-:Y:S01]  /*e010*/  PRMT R17, R17, 0x5410, R16 ;  /* 0x0000541011117816 */ /* 0x000fe20000000010 */
[----:B------:R-:W-:Y:S01]  /*e020*/  FFMA.FTZ R71, R71, UR36, -R210 ;  /* 0x0000002447477c23 */ /* 0x000fe200080108d2 */
[----:B------:R-:W-:Y:S01]  /*e030*/  FSEL R16, R107, RZ, P1 ;  /* 0x000000ff6b107208 */ /* 0x000fe20000800000 */
[--C-:B------:R-:W-:Y:S01]  /*e040*/  FFMA.FTZ R74, R74, UR36, -R201.reuse ;  /* 0x000000244a4a7c23 */ /* 0x100fe200080108c9 */
[----:B-1----:R-:W-:Y:S01]  /*e050*/  F2FP.BF16.F32.PACK_AB R24, R113, R126 ;  /* 0x0000007e7118723e */ /* 0x002fe200000010ff */
[--C-:B------:R-:W-:Y:S01]  /*e060*/  FFMA.FTZ R83, R83, UR36, -R201.reuse ;  /* 0x0000002453537c23 */ /* 0x100fe200080108c9 */
[--C-:B------:R-:W-:Y:S01]  /*e070*/  HSET2.LE.AND R17, R17, R102.reuse, PT ;  /* 0x0000006611117233 */ /* 0x100fe20003803000 */
[----:B------:R-:W-:Y:S01]  /*e080*/  FADD.FTZ R151, R5, -R16 ;  /* 0x8000001005977221 */ /* 0x000fe20000010000 */
[----:B------:R-:W-:Y:S01]  /*e090*/  MUFU.EX2 R154, R154 ;  /* 0x0000009a009a7308 */ /* 0x000fe20000000800 */
[----:B------:R-:W-:Y:S01]  /*e0a0*/  F2FP.BF16.F32.PACK_AB R5, R111, R134 ;  /* 0x000000866f05723e */ /* 0x000fe200000010ff */
[--C-:B------:R-:W-:Y:S01]  /*e0b0*/  FFMA.FTZ R53, R53, UR36, -R201.reuse ;  /* 0x0000002435357c23 */ /* 0x100fe200080108c9 */
[----:B------:R-:W-:Y:S01]  /*e0c0*/  FMUL.FTZ R151, R151, UR36 ;  /* 0x0000002497977c20 */ /* 0x000fe20008410000 */
[----:B------:R-:W-:Y:S01]  /*e0d0*/  LOP3.LUT R19, R19, R24, RZ, 0xc0, !PT ;  /* 0x0000001813137212 */ /* 0x000fe200078ec0ff */
[--C-:B------:R-:W-:Y:S01]  /*e0e0*/  FFMA.FTZ R60, R60, UR36, -R201.reuse ;  /* 0x000000243c3c7c23 */ /* 0x100fe200080108c9 */
[----:B------:R-:W-:Y:S01]  /*e0f0*/  LOP3.LUT R18, R18, R5, RZ, 0xc0, !PT ;  /* 0x0000000512127212 */ /* 0x000fe200078ec0ff */
[--C-:B------:R-:W-:Y:S01]  /*e100*/  FFMA.FTZ R62, R62, UR36, -R201.reuse ;  /* 0x000000243e3e7c23 */ /* 0x100fe200080108c9 */
[----:B------:R-:W1:Y:S01]  /*e110*/  MUFU.EX2 R145, R145 ;  /* 0x0000009100917308 */ /* 0x000e620000000800 */
[----:B------:R-:W-:Y:S01]  /*e120*/  HSET2.LE.AND R16, R25, R102, PT ;  /* 0x0000006619107233 */ /* 0x000fe20003803000 */
[--C-:B------:R-:W-:Y:S01]  /*e130*/  FFMA.FTZ R65, R65, UR36, -R201.reuse ;  /* 0x0000002441417c23 */ /* 0x100fe200080108c9 */
[----:B--2---:R-:W-:Y:S01]  /*e140*/  F2FP.BF16.F32.PACK_AB R24, R143, R150 ;  /* 0x000000968f18723e */ /* 0x004fe200000010ff */
[--C-:B------:R-:W-:Y:S01]  /*e150*/  FFMA.FTZ R73, R73, UR36, -R201.reuse ;  /* 0x0000002449497c23 */ /* 0x100fe200080108c9 */
[----:B------:R-:W-:Y:S01]  /*e160*/  LOP3.LUT R36, R33, UR33, R36, 0x96, !PT ;  /* 0x0000002121247c12 */ /* 0x000fe2000f8e9624 */
[--C-:B------:R-:W-:Y:S01]  /*e170*/  FFMA.FTZ R68, R68, UR36, -R210.reuse ;  /* 0x0000002444447c23 */ /* 0x100fe200080108d2 */
[----:B------:R-:W-:Y:S01]  /*e180*/  LOP3.LUT R17, R17, R24, RZ, 0xc0, !PT ;  /* 0x0000001811117212 */ /* 0x000fe200078ec0ff */
[----:B------:R-:W2:Y:S01]  /*e190*/  MUFU.EX2 R155, R155 ;  /* 0x0000009b009b7308 */ /* 0x000ea20000000800 */
[----:B------:R-:W-:Y:S01]  /*e1a0*/  LOP3.LUT R43, R32, 0xff, RZ, 0xc0, !PT ;  /* 0x000000ff202b7812 */ /* 0x000fe200078ec0ff */
[----:B------:R-:W-:Y:S01]  /*e1b0*/  FFMA.FTZ R67, R67, UR36, -R210 ;  /* 0x0000002443437c23 */ /* 0x000fe200080108d2 */
[----:B------:R-:W-:Y:S01]  /*e1c0*/  SHF.R.U32.HI R133, RZ, 0x18, R32 ;  /* 0x00000018ff857819 */ /* 0x000fe20000011620 */
[--C-:B------:R-:W-:Y:S01]  /*e1d0*/  FFMA.FTZ R59, R59, UR36, -R210.reuse ;  /* 0x000000243b3b7c23 */ /* 0x100fe200080108d2 */
[----:B------:R-:W-:Y:S01]  /*e1e0*/  LOP3.LUT R157, R36, 0xff, RZ, 0xc0, !PT ;  /* 0x000000ff249d7812 */ /* 0x000fe200078ec0ff */
[----:B------:R-:W-:Y:S01]  /*e1f0*/  FFMA.FTZ R58, R58, UR36, -R210 ;  /* 0x000000243a3a7c23 */ /* 0x000fe200080108d2 */
[----:B------:R-:W-:Y:S01]  /*e200*/  LOP3.LUT R41, R141, UR6, R156, 0x96, !PT ;  /* 0x000000068d297c12 */ /* 0x000fe2000f8e969c */
[----:B------:R-:W3:Y:S01]  /*e210*/  MUFU.EX2 R151, R151 ;  /* 0x0000009700977308 */ /* 0x000ee20000000800 */
[----:B-1----:R-:W-:Y:S01]  /*e220*/  F2FP.BF16.F32.PACK_AB R5, R145, R154 ;  /* 0x0000009a9105723e */ /* 0x002fe200000010ff */
[----:B------:R-:W-:Y:S01]  /*e230*/  FFMA.FTZ R55, R55, UR36, -R210 ;  /* 0x0000002437377c23 */ /* 0x000fe200080108d2 */
[----:B------:R-:W-:Y:S01]  /*e240*/  LOP3.LUT R141, R141, UR6, R114, 0x96, !PT ;  /* 0x000000068d8d7c12 */ /* 0x000fe2000f8e9672 */
[--C-:B------:R-:W-:Y:S01]  /*e250*/  FFMA.FTZ R114, R224, UR36, -R201.reuse ;  /* 0x00000024e0727c23 */ /* 0x100fe200080108c9 */
[----:B------:R-:W-:Y:S01]  /*e260*/  LOP3.LUT R16, R16, R5, RZ, 0xc0, !PT ;  /* 0x0000000510107212 */ /* 0x000fe200078ec0ff */
[----:B------:R-:W-:Y:S01]  /*e270*/  FFMA.FTZ R5, R209, UR36, -R201 ;  /* 0x00000024d1057c23 */ /* 0x000fe200080108c9 */
[----:B------:R-:W-:Y:S01]  /*e280*/  IMAD.WIDE.U32 R222, R41, -0x2daee0ad, RZ ;  /* 0xd2511f5329de7825 */ /* 0x000fe200078e00ff */
[----:B------:R-:W1:Y:S03]  /*e290*/  MUFU.EX2 R129, R129 ;  /* 0x0000008100817308 */ /* 0x000e660000000800 */
[-C--:B--2---:R-:W-:Y:S01]  /*e2a0*/  FMUL.FTZ R24, R115, R155.reuse ;  /* 0x0000009b73187220 */ /* 0x084fe20000410000 */
[-C--:B------:R-:W-:Y:S01]  /*e2b0*/  FMUL.FTZ R25, R112, R155.reuse ;  /* 0x0000009b70197220 */ /* 0x080fe20000410000 */
[-C--:B------:R-:W-:Y:S01]  /*e2c0*/  FMUL.FTZ R244, R244, R155.reuse ;  /* 0x0000009bf4f47220 */ /* 0x080fe20000410000 */
[-C--:B------:R-:W-:Y:S01]  /*e2d0*/  FMUL.FTZ R245, R245, R155.reuse ;  /* 0x0000009bf5f57220 */ /* 0x080fe20000410000 */
[-C--:B------:R-:W-:Y:S01]  /*e2e0*/  FMUL.FTZ R228, R228, R155.reuse ;  /* 0x0000009be4e47220 */ /* 0x080fe20000410000 */
[----:B------:R-:W-:Y:S01]  /*e2f0*/  FMUL.FTZ R229, R229, R155 ;  /* 0x0000009be5e57220 */ /* 0x000fe20000410000 */
[----:B------:R-:W-:Y:S01]  /*e300*/  FFMA.FTZ R112, R208, UR36, -R95 ;  /* 0x00000024d0707c23 */ /* 0x000fe2000801085f */
[--C-:B------:R-:W-:Y:S01]  /*e310*/  FFMA.FTZ R115, R135, UR36, -R188.reuse ;  /* 0x0000002487737c23 */ /* 0x100fe200080108bc */
[-C--:B---3--:R-:W-:Y:S01]  /*e320*/  FMUL.FTZ R26, R110, R151.reuse ;  /* 0x000000976e1a7220 */ /* 0x088fe20000410000 */
[-C--:B------:R-:W-:Y:S01]  /*e330*/  FMUL.FTZ R27, R108, R151.reuse ;  /* 0x000000976c1b7220 */ /* 0x080fe20000410000 */
[-C--:B------:R-:W-:Y:S01]  /*e340*/  FMUL.FTZ R246, R246, R151.reuse ;  /* 0x00000097f6f67220 */ /* 0x080fe20000410000 */
[-C--:B------:R-:W-:Y:S01]  /*e350*/  FMUL.FTZ R247, R247, R151.reuse ;  /* 0x00000097f7f77220 */ /* 0x080fe20000410000 */
[----:B------:R-:W-:Y:S01]  /*e360*/  FFMA.FTZ R110, R211, UR36, -R188 ;  /* 0x00000024d36e7c23 */ /* 0x000fe200080108bc */
[-C--:B------:R-:W-:Y:S01]  /*e370*/  FMUL.FTZ R31, R243, R151.reuse ;  /* 0x00000097f31f7220 */ /* 0x080fe20000410000 */
[-C--:B------:R-:W-:Y:S01]  /*e380*/  FMUL.FTZ R230, R230, R151.reuse ;  /* 0x00000097e6e67220 */ /* 0x080fe20000410000 */
[----:B------:R-:W-:Y:S01]  /*e390*/  FMUL.FTZ R231, R231, R151 ;  /* 0x00000097e7e77220 */ /* 0x000fe20000410000 */
[----:B------:R-:W-:Y:S01]  /*e3a0*/  HMMA.16816.F32.BF16 R24, R16, R12, R24 ;  /* 0x0000000c1018723c */ /* 0x000fe20000041818 */
[----:B------:R-:W-:Y:S01]  /*e3b0*/  FFMA.FTZ R108, R226, UR36, -R201 ;  /* 0x00000024e26c7c23 */ /* 0x000fe200080108c9 */
[----:B------:R-:W2:Y:S01]  /*e3c0*/  MUFU.EX2 R110, R110 ;  /* 0x0000006e006e7308 */ /* 0x000ea20000000800 */
[----:B------:R-:W-:-:S02]  /*e3d0*/  IMAD.MOV.U32 R226, RZ, RZ, R109 ;  /* 0x000000ffffe27224 */ /* 0x000fc400078e006d */
[----:B------:R-:W-:Y:S01]  /*e3e0*/  FFMA.FTZ R109, R216, UR36, -R95 ;  /* 0x00000024d86d7c23 */ /* 0x000fe2000801085f */
[----:B------:R-:W-:Y:S01]  /*e3f0*/  FFMA.FTZ R135, R125, UR36, -R210 ;  /* 0x000000247d877c23 */ /* 0x000fe200080108d2 */
[----:B-1----:R-:W-:Y:S01]  /*e400*/  F2FP.BF16.F32.PACK_AB R132, R129, R120 ;  /* 0x000000788184723e */ /* 0x002fe200000010ff */
[----:B------:R-:W-:Y:S01]  /*e410*/  IMAD.WIDE.U32 R208, R40, -0x2daee0ad, RZ ;  /* 0xd2511f5328d07825 */ /* 0x000fe200078e00ff */
[----:B------:R-:W-:-:S03]  /*e420*/  LOP3.LUT R13, R32, 0xffff, RZ, 0xc0, !PT ;  /* 0x0000ffff200d7812 */ /* 0x000fc600078ec0ff */
[----:B------:R-:W-:Y:S01]  /*e430*/  FFMA.FTZ R54, R54, UR36, -R210 ;  /* 0x0000002436367c23 */ /* 0x000fe200080108d2 */
[----:B------:R-:W-:Y:S01]  /*e440*/  SHF.R.U32.HI R12, RZ, 0x10, R32 ;  /* 0x00000010ff0c7819 */ /* 0x000fe20000011620 */
[----:B------:R-:W-:Y:S01]  /*e450*/  IMAD.WIDE.U32 R32, R30, -0x2daee0ad, RZ ;  /* 0xd2511f531e207825 */ /* 0x000fe200078e00ff */
[----:B------:R-:W-:Y:S01]  /*e460*/  SHF.R.U32.HI R30, RZ, 0x8, R13 ;  /* 0x00000008ff1e7819 */ /* 0x000fe2000001160d */
[----:B------:R-:W-:Y:S01]  /*e470*/  MUFU.EX2 R109, R109 ;  /* 0x0000006d006d7308 */ /* 0x000fe20000000800 */
[----:B------:R-:W-:Y:S01]  /*e480*/  SHF.R.U32.HI R125, RZ, 0x10, R36 ;  /* 0x00000010ff7d7819 */ /* 0x000fe20000011624 */
[--C-:B------:R-:W-:Y:S01]  /*e490*/  FFMA.FTZ R79, R79, UR36, -R210.reuse ;  /* 0x000000244f4f7c23 */ /* 0x100fe200080108d2 */
[----:B------:R-:W-:Y:S01]  /*e4a0*/  LOP3.LUT R13, R32, 0xffff, RZ, 0xc0, !PT ;  /* 0x0000ffff200d7812 */ /* 0x000fe200078ec0ff */
[----:B------:R-:W-:Y:S01]  /*e4b0*/  FFMA.FTZ R75, R75, UR36, -R210 ;  /* 0x000000244b4b7c23 */ /* 0x000fe200080108d2 */
[----:B------:R-:W-:Y:S01]  /*e4c0*/  PRMT R43, R43, 0x5410, R30 ;  /* 0x000054102b2b7816 */ /* 0x000fe2000000001e */
[----:B------:R-:W-:Y:S01]  /*e4d0*/  FFMA.FTZ R154, R217, R155, R154 ;  /* 0x0000009bd99a7223 */ /* 0x000fe2000001009a */
[----:B------:R-:W-:Y:S01]  /*e4e0*/  LOP3.LUT R30, R12, 0xff, RZ, 0xc0, !PT ;  /* 0x000000ff0c1e7812 */ /* 0x000fe200078ec0ff */
[----:B------:R-:W1:Y:S01]  /*e4f0*/  MUFU.EX2 R112, R112 ;  /* 0x0000007000707308 */ /* 0x000e620000000800 */
[----:B------:R-:W-:Y:S01]  /*e500*/  LOP3.LUT R28, R33, UR33, R28, 0x96, !PT ;  /* 0x00000021211c7c12 */ /* 0x000fe2000f8e961c */
[-C--:B------:R-:W-:Y:S01]  /*e510*/  FFMA.FTZ R150, R219, R151.reuse, R150 ;  /* 0x00000097db967223 */ /* 0x080fe20000010096 */
[----:B------:R-:W-:Y:S01]  /*e520*/  LOP3.LUT R37, R32, 0xff, RZ, 0xc0, !PT ;  /* 0x000000ff20257812 */ /* 0x000fe200078ec0ff */
[----:B------:R-:W-:Y:S01]  /*e530*/  FADD.FTZ R145, R145, R154 ;  /* 0x0000009a91917221 */ /* 0x000fe20000010000 */
[----:B------:R-:W-:Y:S01]  /*e540*/  SHF.R.U32.HI R12, RZ, 0x8, R13 ;  /* 0x00000008ff0c7819 */ /* 0x000fe2000001160d */
[----:B------:R-:W-:Y:S01]  /*e550*/  FADD.FTZ R143, R143, R150 ;  /* 0x000000968f8f7221 */ /* 0x000fe20000010000 */
[----:B------:R-:W-:Y:S01]  /*e560*/  SHF.R.U32.HI R29, RZ, 0x10, R32 ;  /* 0x00000010ff1d7819 */ /* 0x000fe20000011620 */
[----:B------:R-:W3:Y:S01]  /*e570*/  MUFU.EX2 R115, R115 ;  /* 0x0000007300737308 */ /* 0x000ee20000000800 */
[----:B------:R-:W-:Y:S01]  /*e580*/  PRMT R37, R37, 0x5410, R12 ;  /* 0x0000541025257816 */ /* 0x000fe2000000000c */
[----:B------:R-:W-:Y:S01]  /*e590*/  FADD.FTZ R134, R134, R145 ;  /* 0x0000009186867221 */ /* 0x000fe20000010000 */
[----:B------:R-:W-:Y:S01]  /*e5a0*/  LOP3.LUT R38, R28, 0xffff, RZ, 0xc0, !PT ;  /* 0x0000ffff1c267812 */ /* 0x000fe200078ec0ff */
[----:B------:R-:W-:Y:S01]  /*e5b0*/  HMMA.16816.F32.BF16 R12, R16, R14, R244 ;  /* 0x0000000e100c723c */ /* 0x000fe200000418f4 */
[----:B------:R-:W-:Y:S01]  /*e5c0*/  SHF.R.U32.HI R39, RZ, 0x18, R32 ;  /* 0x00000018ff277819 */ /* 0x000fe20000011620 */
[----:B------:R-:W-:Y:S01]  /*e5d0*/  FADD.FTZ R126, R126, R143 ;  /* 0x0000008f7e7e7221 */ /* 0x000fe20000010000 */
[----:B------:R-:W-:Y:S01]  /*e5e0*/  PRMT R133, R30, 0x5410, R133 ;  /* 0x000054101e857816 */ /* 0x000fe20000000085 */
[----:B------:R-:W-:Y:S01]  /*e5f0*/  FMUL.FTZ R30, R242, R151 ;  /* 0x00000097f21e7220 */ /* 0x000fe20000410000 */
[----:B------:R-:W-:Y:S01]  /*e600*/  LOP3.LUT R34, R29, 0xff, RZ, 0xc0, !PT ;  /* 0x000000ff1d227812 */ /* 0x000fe200078ec0ff */
[----:B------:R-:W-:Y:S01]  /*e610*/  FMUL.FTZ R29, R241, R155 ;  /* 0x0000009bf11d7220 */ /* 0x000fe20000410000 */
[----:B------:R-:W-:Y:S01]  /*e620*/  IMAD.MOV.U32 R247, RZ, RZ, R149 ;  /* 0x000000fffff77224 */ /* 0x000fe200078e0095 */
[----:B------:R-:W-:Y:S01]  /*e630*/  LOP3.LUT R197, R28, 0xff, RZ, 0xc0, !PT ;  /* 0x000000ff1cc57812 */ /* 0x000fe200078ec0ff */
[----:B------:R-:W-:Y:S01]  /*e640*/  MUFU.EX2 R117, R117 ;  /* 0x0000007500757308 */ /* 0x000fe20000000800 */
[--C-:B------:R-:W-:Y:S01]  /*e650*/  SHF.R.U32.HI R32, RZ, 0x10, R28.reuse ;  /* 0x00000010ff207819 */ /* 0x100fe2000001161c */
[----:B------:R-:W-:Y:S01]  /*e660*/  IMAD.WIDE.U32 R244, R168, -0x326172a9, RZ ;  /* 0xcd9e8d57a8f47825 */ /* 0x000fe200078e00ff */
[----:B------:R-:W-:-:S03]  /*e670*/  SHF.R.U32.HI R149, RZ, 0x18, R28 ;  /* 0x00000018ff957819 */ /* 0x000fc6000001161c */
[----:B------:R-:W-:Y:S01]  /*e680*/  FMUL.FTZ R28, R240, R155 ;  /* 0x0000009bf01c7220 */ /* 0x000fe20000410000 */
[----:B------:R-:W-:Y:S01]  /*e690*/  SHF.R.U32.HI R38, RZ, 0x8, R38 ;  /* 0x00000008ff267819 */ /* 0x000fe20000011626 */
[----:B------:R-:W-:Y:S01]  /*e6a0*/  IMAD.MOV.U32 R246, RZ, RZ, R148 ;  /* 0x000000fffff67224 */ /* 0x000fe200078e0094 */
[----:B------:R-:W-:Y:S01]  /*e6b0*/  LOP3.LUT R32, R32, 0xff, RZ, 0xc0, !PT ;  /* 0x000000ff20207812 */ /* 0x000fe200078ec0ff */
[----:B------:R-:W4:Y:S01]  /*e6c0*/  MUFU.EX2 R108, R108 ;  /* 0x0000006c006c7308 */ /* 0x000f220000000800 */
[----:B------:R-:W-:Y:S01]  /*e6d0*/  PRMT R197, R197, 0x5410, R38 ;  /* 0x00005410c5c57816 */ /* 0x000fe20000000026 */
[----:B------:R-:W-:Y:S01]  /*e6e0*/  FFMA.FTZ R148, R175, UR36, -R210 ;  /* 0x00000024af947c23 */ /* 0x000fe200080108d2 */
[----:B------:R-:W-:Y:S01]  /*e6f0*/  LOP3.LUT R38, R36, 0xffff, RZ, 0xc0, !PT ;  /* 0x0000ffff24267812 */ /* 0x000fe200078ec0ff */
[C---:B------:R-:W-:Y:S01]  /*e700*/  HMMA.16816.F32.BF16 R28, R16.reuse, R8, R28 ;  /* 0x00000008101c723c */ /* 0x040fe2000004181c */
[----:B------:R-:W-:Y:S01]  /*e710*/  PRMT R39, R34, 0x5410, R39 ;  /* 0x0000541022277816 */ /* 0x000fe20000000027 */
[----:B------:R-:W-:Y:S01]  /*e720*/  IMAD.WIDE.U32 R240, R4, -0x326172a9, RZ ;  /* 0xcd9e8d5704f07825 */ /* 0x000fe200078e00ff */
[----:B------:R-:W-:Y:S01]  /*e730*/  PRMT R149, R32, 0x5410, R149 ;  /* 0x0000541020957816 */ /* 0x000fe20000000095 */
[----:B------:R-:W-:Y:S01]  /*e740*/  MUFU.EX2 R135, R135 ;  /* 0x0000008700877308 */ /* 0x000fe20000000800 */
[----:B------:R-:W5:Y:S01]  /*e750*/  LDSM.16.MT88.4 R32, [R252+0x4400] ;  /* 0x00440000fc20783b */ /* 0x000f620000004200 */
[----:B------:R-:W-:Y:S01]  /*e760*/  HMMA.16816.F32.BF16 R16, R16, R10, R228 ;  /* 0x0000000a1010723c */ /* 0x000fe200000418e4 */
[----:B------:R-:W-:Y:S01]  /*e770*/  SHF.R.U32.HI R38, RZ, 0x8, R38 ;  /* 0x00000008ff267819 */ /* 0x000fe20000011626 */
[----:B------:R-:W-:Y:S01]  /*e780*/  FADD.FTZ R134, R111, R134 ;  /* 0x000000866f867221 */ /* 0x000fe20000010000 */
[----:B------:R-:W5:Y:S01]  /*e790*/  LDSM.16.MT88.4 R8, [R226+0x4400] ;  /* 0x00440000e208783b */ /* 0x000f620000004200 */
[--C-:B------:R-:W-:Y:S01]  /*e7a0*/  HSET2.LE.AND R37, R37, R102.reuse, PT ;  /* 0x0000006625257233 */ /* 0x100fe20003803000 */
[----:B------:R-:W-:Y:S01]  /*e7b0*/  FADD.FTZ R126, R113, R126 ;  /* 0x0000007e717e7221 */ /* 0x000fe20000010000 */
[----:B------:R-:W-:Y:S01]  /*e7c0*/  PRMT R157, R157, 0x5410, R38 ;  /* 0x000054109d9d7816 */ /* 0x000fe20000000026 */
[----:B------:R-:W4:Y:S01]  /*e7d0*/  MUFU.EX2 R118, R118 ;  /* 0x0000007600767308 */ /* 0x000f220000000800 */
[----:B--2---:R-:W-:Y:S01]  /*e7e0*/  F2FP.BF16.F32.PACK_AB R38, R110, R119 ;  /* 0x000000776e26723e */ /* 0x004fe200000010ff */
[----:B------:R-:W-:Y:S01]  /*e7f0*/  FADD.FTZ R7, R7, R100 ;  /* 0x0000006407077221 */ /* 0x000fe20000010000 */
[----:B------:R-:W-:Y:S01]  /*e800*/  HSET2.LE.AND R39, R39, R102, PT ;  /* 0x0000006627277233 */ /* 0x000fe20003803000 */
[----:B------:R-:W-:Y:S01]  /*e810*/  FFMA.FTZ R94, R94, UR36, -R95 ;  /* 0x000000245e5e7c23 */ /* 0x000fe2000801085f */
[----:B------:R-:W-:-:S02]  /*e820*/  LOP3.LUT R38, R37, R38, RZ, 0xc0, !PT ;  /* 0x0000002625267212 */ /* 0x000fc400078ec0ff */
[--C-:B------:R-:W-:Y:S01]  /*e830*/  HSET2.LE.AND R37, R149, R102.reuse, PT ;  /* 0x0000006695257233 */ /* 0x100fe20003803000 */
[--C-:B------:R-:W-:Y:S01]  /*e840*/  FFMA.FTZ R149, R121, UR36, -R210.reuse ;  /* 0x0000002479957c23 */ /* 0x100fe200080108d2 */
[----:B-1----:R-:W-:Y:S01]  /*e850*/  F2FP.BF16.F32.PACK_AB R42, R112, R109 ;  /* 0x0000006d702a723e */ /* 0x002fe200000010ff */
[----:B------:R-:W-:Y:S01]  /*e860*/  MUFU.EX2 R5, R5 ;  /* 0x0000000500057308 */ /* 0x000fe20000000800 */
[----:B------:R-:W-:Y:S02]  /*e870*/  LOP3.LUT R125, R125, 0xff, RZ, 0xc0, !PT ;  /* 0x000000ff7d7d7812 */ /* 0x000fe400078ec0ff */
[----:B------:R-:W-:Y:S01]  /*e880*/  LOP3.LUT R37, R37, R132, RZ, 0xc0, !PT ;  /* 0x0000008425257212 */ /* 0x000fe200078ec0ff */
[----:B------:R-:W-:Y:S01]  /*e890*/  FFMA.FTZ R132, R124, UR36, -R210 ;  /* 0x000000247c847c23 */ /* 0x000fe200080108d2 */
[----:B------:R-:W-:Y:S02]  /*e8a0*/  LOP3.LUT R39, R39, R42, RZ, 0xc0, !PT ;  /* 0x0000002a27277212 */ /* 0x000fe400078ec0ff */
[----:B------:R-:W-:Y:S01]  /*e8b0*/  SHF.R.U32.HI R42, RZ, 0x18, R36 ;  /* 0x00000018ff2a7819 */ /* 0x000fe20000011624 */
[----:B------:R-:W1:Y:S01]  /*e8c0*/  MUFU.EX2 R114, R114 ;  /* 0x0000007200727308 */ /* 0x000e620000000800 */
[----:B------:R-:W-:-:S02]  /*e8d0*/  HSET2.LE.AND R36, R197, R102, PT ;  /* 0x00000066c5247233 */ /* 0x000fc40003803000 */
[----:B---3--:R-:W-:Y:S02]  /*e8e0*/  F2FP.BF16.F32.PACK_AB R121, R115, R116 ;  /* 0x000000747379723e */ /* 0x008fe400000010ff */
[----:B------:R-:W-:Y:S02]  /*e8f0*/  PRMT R125, R125, 0x5410, R42 ;  /* 0x000054107d7d7816 */ /* 0x000fe4000000002a */
[----:B------:R-:W-:Y:S01]  /*e900*/  LOP3.LUT R244, R245, R2, RZ, 0x3c, !PT ;  /* 0x00000002f5f47212 */ /* 0x000fe200078e3cff */
[----:B------:R-:W-:Y:S01]  /*e910*/  MUFU.EX2 R149, R149 ;  /* 0x0000009500957308 */ /* 0x000fe20000000800 */
[--C-:B------:R-:W-:Y:S02]  /*e920*/  HSET2.LE.AND R42, R43, R102.reuse, PT ;  /* 0x000000662b2a7233 */ /* 0x100fe40003803000 */
[----:B------:R-:W-:Y:S01]  /*e930*/  HSET2.LE.AND R43, R133, R102, PT ;  /* 0x00000066852b7233 */ /* 0x000fe20003803000 */
[----:B------:R-:W-:Y:S01]  /*e940*/  IMAD.WIDE.U32 R244, R244, -0x2daee0ad, RZ ;  /* 0xd2511f53f4f47825 */ /* 0x000fe200078e00ff */
[----:B------:R-:W-:-:S03]  /*e950*/  LOP3.LUT R36, R36, R121, RZ, 0xc0, !PT ;  /* 0x0000007924247212 */ /* 0x000fc600078ec0ff */
[----:B------:R-:W-:Y:S01]  /*e960*/  FFMA.FTZ R133, R206, UR36, -R95 ;  /* 0x00000024ce857c23 */ /* 0x000fe2000801085f */
[----:B----4-:R-:W-:Y:S01]  /*e970*/  F2FP.BF16.F32.PACK_AB R41, R108, R117 ;  /* 0x000000756c29723e */ /* 0x010fe200000010ff */
[----:B------:R-:W2:Y:S01]  /*e980*/  MUFU.EX2 R132, R132 ;  /* 0x0000008400847308 */ /* 0x000ea20000000800 */
[----:B------:R-:W-:Y:S02]  /*e990*/  F2FP.BF16.F32.PACK_AB R40, R118, R135 ;  /* 0x000000877628723e */ /* 0x000fe400000010ff */
[----:B------:R-:W-:Y:S01]  /*e9a0*/  LOP3.LUT R140, R199, UR4, R140, 0x96, !PT ;  /* 0x00000004c78c7c12 */ /* 0x000fe2000f8e968c */
[C---:B-----5:R-:W-:Y:S01]  /*e9b0*/  HMMA.16816.F32.BF16 R20, R36.reuse, R32, R20 ;  /* 0x000000202414723c */ /* 0x060fe20000041814 */
[----:B------:R-:W-:Y:S02]  /*e9c0*/  LOP3.LUT R42, R42, R41, RZ, 0xc0, !PT ;  /* 0x000000292a2a7212 */ /* 0x000fe400078ec0ff */
[----:B------:R-:W-:Y:S01]  /*e9d0*/  LOP3.LUT R43, R43, R40, RZ, 0xc0, !PT ;  /* 0x000000282b2b7212 */ /* 0x000fe200078ec0ff */
[----:B------:R-:W3:Y:S01]  /*e9e0*/  MUFU.EX2 R133, R133 ;  /* 0x0000008500857308 */ /* 0x000ee20000000800 */
[--C-:B------:R-:W-:Y:S01]  /*e9f0*/  HSET2.LE.AND R40, R157, R102.reuse, PT ;  /* 0x000000669d287233 */ /* 0x100fe20003803000 */
[C---:B------:R-:W-:Y:S01]  /*ea00*/  HMMA.16816.F32.BF16 R248, R36.reuse, R34, R248 ;  /* 0x0000002224f8723c */ /* 0x040fe200000418f8 */
[----:B------:R-:W-:Y:S01]  /*ea10*/  HSET2.LE.AND R41, R125, R102, PT ;  /* 0x000000667d297233 */ /* 0x000fe20003803000 */
[----:B------:R-:W-:Y:S01]  /*ea20*/  FFMA.FTZ R157, R174, UR36, -R210 ;  /* 0x00000024ae9d7c23 */ /* 0x000fe200080108d2 */
[----:B-1----:R-:W-:Y:S01]  /*ea30*/  F2FP.BF16.F32.PACK_AB R125, R114, R5 ;  /* 0x00000005727d723e */ /* 0x002fe200000010ff */
[----:B------:R-:W-:Y:S01]  /*ea40*/  IMAD.WIDE.U32 R174, R159, -0x326172a9, RZ ;  /* 0xcd9e8d579fae7825 */ /* 0x000fe200078e00ff */
[----:B------:R-:W-:Y:S01]  /*ea50*/  LOP3.LUT R121, R223, UR32, R244, 0x96, !PT ;  /* 0x00000020df797c12 */ /* 0x000fe2000f8e96f4 */
[C---:B------:R-:W-:Y:S01]  /*ea60*/  HMMA.16816.F32.BF16 R236, R36.reuse, R8, R236 ;  /* 0x0000000824ec723c */ /* 0x040fe200000418ec */
[----:B--2---:R-:W-:Y:S01]  /*ea70*/  F2FP.BF16.F32.PACK_AB R124, R132, R149 ;  /* 0x00000095847c723e */ /* 0x004fe200000010ff */
[----:B------:R-:W-:Y:S01]  /*ea80*/  MUFU.EX2 R144, R144 ;  /* 0x0000009000907308 */ /* 0x000fe20000000800 */
[----:B------:R-:W-:Y:S01]  /*ea90*/  LOP3.LUT R123, R209, UR28, R222, 0x96, !PT ;  /* 0x0000001cd17b7c12 */ /* 0x000fe2000f8e96de */
[----:B------:R-:W-:Y:S01]  /*eaa0*/  IMAD.WIDE.U32 R222, R140, -0x2daee0ad, RZ ;  /* 0xd2511f538cde7825 */ /* 0x000fe200078e00ff */
[----:B------:R-:W-:Y:S01]  /*eab0*/  LOP3.LUT R40, R40, R125, RZ, 0xc0, !PT ;  /* 0x0000007d28287212 */ /* 0x000fe200078ec0ff */
[----:B------:R-:W-:Y:S01]  /*eac0*/  HMMA.16816.F32.BF16 R232, R36, R10, R232 ;  /* 0x0000000a24e8723c */ /* 0x000fe200000418e8 */
[----:B------:R-:W-:Y:S01]  /*ead0*/  LOP3.LUT R41, R41, R124, RZ, 0xc0, !PT ;  /* 0x0000007c29297212 */ /* 0x000fe200078ec0ff */
[----:B------:R-:W-:-:S04]  /*eae0*/  IMAD.WIDE.U32 R224, R121, -0x326172a9, RZ ;  /* 0xcd9e8d5779e07825 */ /* 0x000fc800078e00ff */
[--C-:B------:R-:W-:Y:S01]  /*eaf0*/  FFMA.FTZ R125, R195, UR36, -R188.reuse ;  /* 0x00000024c37d7c23 */ /* 0x100fe200080108bc */
[----:B------:R-:W-:Y:S01]  /*eb00*/  FFMA.FTZ R124, R193, UR36, -R188 ;  /* 0x00000024c17c7c23 */ /* 0x000fe200080108bc */
[----:B------:R1:W-:Y:S01]  /*eb10*/  MUFU.EX2 R121, R122 ;  /* 0x0000007a00797308 */ /* 0x0003e20000000800 */
[----:B------:R-:W-:Y:S01]  /*eb20*/  LOP3.LUT R159, R175, UR6, R156, 0x96, !PT ;  /* 0x00000006af9f7c12 */ /* 0x000fe2000f8e969c */
[----:B------:R-:W-:Y:S01]  /*eb30*/  IMAD.WIDE.U32 R36, R141, -0x2daee0ad, RZ ;  /* 0xd2511f538d247825 */ /* 0x000fe200078e00ff */
[----:B------:R-:W-:Y:S01]  /*eb40*/  HMMA.16816.F32.BF16 R24, R40, R32, R24 ;  /* 0x000000202818723c */ /* 0x000fe20000041818 */
[----:B------:R-:W-:Y:S02]  /*eb50*/  LOP3.LUT R38, R225, UR31, R246, 0x96, !PT ;  /* 0x0000001fe1267c12 */ /* 0x000fe4000f8e96f6 */
[----:B------:R-:W-:Y:S01]  /*eb60*/  FADD.FTZ R5, R5, R134 ;  /* 0x0000008605057221 */ /* 0x000fe20000010000 */
[----:B------:R-:W-:Y:S01]  /*eb70*/  IMAD.WIDE.U32 R140, R123, -0x326172a9, RZ ;  /* 0xcd9e8d577b8c7825 */ /* 0x000fe200078e00ff */
[----:B------:R-:W-:-:S03]  /*eb80*/  LOP3.LUT R37, R37, UR32, R200, 0x96, !PT ;  /* 0x0000002025257c12 */ /* 0x000fc6000f8e96c8 */
[----:B------:R-:W-:Y:S01]  /*eb90*/  FFMA.FTZ R123, R137, UR36, -R188 ;  /* 0x00000024897b7c23 */ /* 0x000fe200080108bc */
[----:B------:R-:W-:Y:S01]  /*eba0*/  LOP3.LUT R36, R223, UR28, R36, 0x96, !PT ;  /* 0x0000001cdf247c12 */ /* 0x000fe2000f8e9624 */
[----:B------:R-:W-:Y:S01]  /*ebb0*/  IMAD.WIDE.U32 R38, R38, -0x2daee0ad, RZ ;  /* 0xd2511f5326267825 */ /* 0x000fe200078e00ff */
[----:B------:R-:W-:Y:S01]  /*ebc0*/  LOP3.LUT R194, R141, UR25, R224, 0x96, !PT ;  /* 0x000000198dc27c12 */ /* 0x000fe2000f8e96e0 */
[C---:B------:R-:W-:Y:S02]  /*ebd0*/  HMMA.16816.F32.BF16 R12, R40.reuse, R34, R12 ;  /* 0x00000022280c723c */ /* 0x040fe4000004180c */
[----:B------:R-:W-:Y:S01]  /*ebe0*/  FFMA.FTZ R137, R204, UR36, -R95 ;  /* 0x00000024cc897c23 */ /* 0x000fe2000801085f */
[----:B------:R-:W-:Y:S01]  /*ebf0*/  IMAD.WIDE.U32 R32, R37, -0x326172a9, RZ ;  /* 0xcd9e8d5725207825 */ /* 0x000fe200078e00ff */
[----:B------:R-:W-:Y:S03]  /*ec00*/  MUFU.EX2 R125, R125 ;  /* 0x0000007d007d7308 */ /* 0x000fe60000000800 */
[----:B------:R-:W-:Y:S01]  /*ec10*/  FFMA.FTZ R141, R131, UR36, -R201 ;  /* 0x00000024838d7c23 */ /* 0x000fe200080108c9 */
[----:B-1----:R-:W-:Y:S01]  /*ec20*/  FFMA.FTZ R122, R205, UR36, -R188 ;  /* 0x00000024cd7a7c23 */ /* 0x002fe200080108bc */
[----:B------:R-:W-:Y:S01]  /*ec30*/  IMAD.WIDE.U32 R36, R36, -0x326172a9, RZ ;  /* 0xcd9e8d5724247825 */ /* 0x000fe200078e00ff */
[----:B------:R-:W-:Y:S01]  /*ec40*/  LOP3.LUT R33, R33, UR31, R198, 0x96, !PT ;  /* 0x0000001f21217c12 */ /* 0x000fe2000f8e96c6 */
[C---:B------:R-:W-:Y:S02]  /*ec50*/  HMMA.16816.F32.BF16 R16, R40.reuse, R10, R16 ;  /* 0x0000000a2810723c */ /* 0x040fe40000041810 */
[----:B------:R-:W-:Y:S01]  /*ec60*/  FFMA.FTZ R131, R192, UR36, -R210 ;  /* 0x00000024c0837c23 */ /* 0x000fe200080108d2 */
[----:B------:R-:W-:Y:S01]  /*ec70*/  IMAD.WIDE.U32 R194, R194, -0x2daee0ad, RZ ;  /* 0xd2511f53c2c27825 */ /* 0x000fe200078e00ff */
[----:B------:R-:W-:Y:S01]  /*ec80*/  LOP3.LUT R209, R37, UR25, R32, 0x96, !PT ;  /* 0x0000001925d17c12 */ /* 0x000fe2000f8e9620 */
[----:B------:R-:W-:Y:S01]  /*ec90*/  MUFU.EX2 R137, R137 ;  /* 0x0000008900897308 */ /* 0x000fe20000000800 */
[----:B------:R-:W-:Y:S01]  /*eca0*/  LOP3.LUT R32, R39, UR24, R208, 0x96, !PT ;  /* 0x0000001827207c12 */ /* 0x000fe2000f8e96d0 */
[----:B------:R-:W-:Y:S01]  /*ecb0*/  IMAD.WIDE.U32 R224, R33, -0x2daee0ad, RZ ;  /* 0xd2511f5321e07825 */ /* 0x000fe200078e00ff */
[----:B------:R-:W-:Y:S01]  /*ecc0*/  LOP3.LUT R207, R195, UR19, R38, 0x96, !PT ;  /* 0x00000013c3cf7c12 */ /* 0x000fe2000f8e9626 */
[----:B------:R-:W-:Y:S01]  /*ecd0*/  HMMA.16816.F32.BF16 R28, R40, R8, R28 ;  /* 0x00000008281c723c */ /* 0x000fe2000004181c */
[----:B------:R-:W-:Y:S01]  /*ece0*/  LOP3.LUT R190, R247, UR4, R174, 0x96, !PT ;  /* 0x00000004f7be7c12 */ /* 0x000fe2000f8e96ae */
[----:B------:R-:W-:Y:S01]  /*ecf0*/  IMAD.WIDE.U32 R208, R209, -0x2daee0ad, RZ ;  /* 0xd2511f53d1d07825 */ /* 0x000fe200078e00ff */
[----:B------:R-:W-:Y:S01]  /*ed00*/  LOP3.LUT R33, R225, UR24, R222, 0x96, !PT ;  /* 0x00000018e1217c12 */ /* 0x000fe2000f8e96de */
[----:B------:R-:W-:Y:S02]  /*ed10*/  MUFU.EX2 R124, R124 ;  /* 0x0000007c007c7308 */ /* 0x000fe40000000800 */
[----:B------:R-:W-:Y:S01]  /*ed20*/  FADD.FTZ R149, R149, R126 ;  /* 0x0000007e95957221 */ /* 0x000fe20000010000 */
[----:B------:R-:W-:Y:S01]  /*ed30*/  IMAD.WIDE.U32 R38, R32, -0x326172a9, RZ ;  /* 0xcd9e8d5720267825 */ /* 0x000fe200078e00ff */
[----:B------:R-:W-:-:S03]  /*ed40*/  LOP3.LUT R32, R209, UR19, R224, 0x96, !PT ;  /* 0x00000013d1207c12 */ /* 0x000fc6000f8e96e0 */
[----:B------:R-:W-:Y:S01]  /*ed50*/  FADD.FTZ R114, R114, R5 ;  /* 0x0000000572727221 */ /* 0x000fe20000010000 */
[----:B---3--:R-:W-:Y:S01]  /*ed60*/  F2FP.BF16.F32.PACK_AB R40, R142, R133 ;  /* 0x000000858e28723e */ /* 0x008fe200000010ff */
[----:B------:R-:W-:Y:S01]  /*ed70*/  IMAD.WIDE.U32 R34, R33, -0x326172a9, RZ ;  /* 0xcd9e8d5721227825 */ /* 0x000fe200078e00ff */
[----:B------:R-:W-:-:S03]  /*ed80*/  LOP3.LUT R193, R39, UR23, R140, 0x96, !PT ;  /* 0x0000001727c17c12 */ /* 0x000fc6000f8e968c */
[----:B------:R-:W-:Y:S01]  /*ed90*/  FFMA.FTZ R140, R202, UR36, -R95 ;  /* 0x00000024ca8c7c23 */ /* 0x000fe2000801085f */
[----:B------:R-:W-:Y:S01]  /*eda0*/  MUFU.EX2 R123, R123 ;  /* 0x0000007b007b7308 */ /* 0x000fe20000000800 */
[----:B------:R-:W-:Y:S01]  /*edb0*/  IMAD.WIDE.U32 R32, R32, -0x326172a9, RZ ;  /* 0xcd9e8d5720207825 */ /* 0x000fe200078e00ff */
[----:B------:R-:W-:-:S03]  /*edc0*/  LOP3.LUT R195, R35, UR23, R36, 0x96, !PT ;  /* 0x0000001723c37c12 */ /* 0x000fc6000f8e9624 */
[----:B------:R-:W-:Y:S01]  /*edd0*/  FADD.FTZ R132, R132, R149 ;  /* 0x0000009584847221 */ /* 0x000fe20000010000 */
[----:B------:R-:W-:Y:S01]  /*ede0*/  FADD.FTZ R117, R117, R114 ;  /* 0x0000007275757221 */ /* 0x000fe20000010000 */
[----:B------:R-:W-:Y:S01]  /*edf0*/  IMAD.WIDE.U32 R206, R207, -0x326172a9, RZ ;  /* 0xcd9e8d57cfce7825 */ /* 0x000fe200078e00ff */
[----:B------:R-:W-:-:S03]  /*ee00*/  LOP3.LUT R36, R33, UR7, R34, 0x96, !PT ;  /* 0x0000000721247c12 */ /* 0x000fc6000f8e9622 */
[----:B------:R-:W-:Y:S01]  /*ee10*/  FADD.FTZ R135, R135, R132 ;  /* 0x0000008487877221 */ /* 0x000fe20000010000 */
[----:B------:R-:W-:Y:S01]  /*ee20*/  SHF.R.U32.HI R37, RZ, 0x10, R32 ;  /* 0x00000010ff257819 */ /* 0x000fe20000011620 */
[----:B------:R-:W1:Y:S01]  /*ee30*/  MUFU.EX2 R140, R140 ;  /* 0x0000008c008c7308 */ /* 0x000e620000000800 */
[----:B------:R-:W-:Y:S01]  /*ee40*/  LOP3.LUT R197, R207, UR7, R38, 0x96, !PT ;  /* 0x00000007cfc57c12 */ /* 0x000fe2000f8e9626 */
[----:B------:R-:W-:Y:S01]  /*ee50*/  IMAD.WIDE.U32 R202, R169, -0x326172a9, RZ ;  /* 0xcd9e8d57a9ca7825 */ /* 0x000fe200078e00ff */
[----:B------:R-:W-:-:S03]  /*ee60*/  LOP3.LUT R10, R36, 0xffff, RZ, 0xc0, !PT ;  /* 0x0000ffff240a7812 */ /* 0x000fc600078ec0ff */
[----:B------:R-:W-:Y:S01]  /*ee70*/  FADD.FTZ R108, R108, R117 ;  /* 0x000000756c6c7221 */ /* 0x000fe20000010000 */
[C---:B------:R-:W-:Y:S01]  /*ee80*/  LOP3.LUT R38, R32.reuse, 0xffff, RZ, 0xc0, !PT ;  /* 0x0000ffff20267812 */ /* 0x040fe200078ec0ff */
[----:B------:R-:W-:Y:S01]  /*ee90*/  IMAD.WIDE.U32 R192, R193, -0x2daee0ad, RZ ;  /* 0xd2511f53c1c07825 */ /* 0x000fe200078e00ff */
[----:B------:R-:W-:Y:S01]  /*eea0*/  LOP3.LUT R9, R32, 0xff, RZ, 0xc0, !PT ;  /* 0x000000ff20097812 */ /* 0x000fe200078ec0ff */
[----:B------:R-:W2:Y:S01]  /*eeb0*/  MUFU.EX2 R122, R122 ;  /* 0x0000007a007a7308 */ /* 0x000ea20000000800 */
[----:B------:R-:W-:Y:S01]  /*eec0*/  SHF.R.U32.HI R8, RZ, 0x18, R32 ;  /* 0x00000018ff087819 */ /* 0x000fe20000011620 */
[----:B------:R-:W-:Y:S01]  /*eed0*/  FADD.FTZ R118, R118, R135 ;  /* 0x0000008776767221 */ /* 0x000fe20000010000 */
[----:B------:R-:W-:Y:S01]  /*eee0*/  SHF.R.U32.HI R10, RZ, 0x8, R10 ;  /* 0x00000008ff0a7819 */ /* 0x000fe2000001160a */
[----:B------:R-:W3:Y:S01]  /*eef0*/  LDSM.16.MT88.4 R32, [R252+0x4800] ;  /* 0x00480000fc20783b */ /* 0x000ee20000004200 */
[----:B------:R-:W-:Y:S01]  /*ef00*/  SHF.R.U32.HI R38, RZ, 0x8, R38 ;  /* 0x00000008ff267819 */ /* 0x000fe20000011626 */
[--C-:B------:R-:W-:Y:S01]  /*ef10*/  IMAD.MOV.U32 R132, RZ, RZ, R106.reuse ;  /* 0x000000ffff847224 */ /* 0x100fe200078e006a */
[----:B------:R-:W-:Y:S01]  /*ef20*/  LOP3.LUT R43, R37, 0xff, RZ, 0xc0, !PT ;  /* 0x000000ff252b7812 */ /* 0x000fe200078ec0ff */
[----:B------:R-:W-:Y:S01]  /*ef30*/  MUFU.EX2 R136, R136 ;  /* 0x0000008800887308 */ /* 0x000fe20000000800 */
[----:B------:R-:W-:Y:S01]  /*ef40*/  LOP3.LUT R41, R36, 0xff, RZ, 0xc0, !PT ;  /* 0x000000ff24297812 */ /* 0x000fe200078ec0ff */
[----:B------:R-:W-:Y:S01]  /*ef50*/  @P0 IMAD.MOV.U32 R132, RZ, RZ, R106 ;  /* 0x000000ffff840224 */ /* 0x000fe200078e006a */
[----:B------:R-:W-:-:S02]  /*ef60*/  PRMT R39, R9, 0x5410, R38 ;  /* 0x0000541009277816 */ /* 0x000fc40000000026 */
[----:B------:R-:W-:Y:S02]  /*ef70*/  PRMT R43, R43, 0x5410, R8 ;  /* 0x000054102b2b7816 */ /* 0x000fe40000000008 */
[----:B------:R-:W-:Y:S01]  /*ef80*/  PRMT R41, R41, 0x5410, R10 ;  /* 0x0000541029297816 */ /* 0x000fe2000000000a */
[----:B------:R-:W-:Y:S01]  /*ef90*/  MUFU.EX2 R141, R141 ;  /* 0x0000008d008d7308 */ /* 0x000fe20000000800 */
[----:B------:R-:W4:Y:S01]  /*efa0*/  LDSM.16.MT88.4 R8, [R226+0x4800] ;  /* 0x00480000e208783b */ /* 0x000f220000004200 */
[--C-:B------:R-:W-:Y:S02]  /*efb0*/  SHF.R.U32.HI R37, RZ, 0x10, R36.reuse ;  /* 0x00000010ff257819 */ /* 0x100fe40000011624 */
[----:B------:R-:W-:Y:S02]  /*efc0*/  SHF.R.U32.HI R36, RZ, 0x18, R36 ;  /* 0x00000018ff247819 */ /* 0x000fe40000011624 */
[----:B------:R-:W-:Y:S02]  /*efd0*/  LOP3.LUT R37, R37, 0xff, RZ, 0xc0, !PT ;  /* 0x000000ff25257812 */ /* 0x000fe400078ec0ff */
[----:B------:R-:W-:Y:S01]  /*efe0*/  HSET2.LE.AND R38, R39, R102, PT ;  /* 0x0000006627267233 */ /* 0x000fe20003803000 */
[----:B------:R-:W-:Y:S01]  /*eff0*/  MUFU.EX2 R131, R131 ;  /* 0x0000008300837308 */ /* 0x000fe20000000800 */
[----:B------:R-:W-:-:S02]  /*f000*/  PRMT R37, R37, 0x5410, R36 ;  /* 0x0000541025257816 */ /* 0x000fc40000000024 */
[--C-:B------:R-:W-:Y:S02]  /*f010*/  HSET2.LE.AND R39, R43, R102.reuse, PT ;  /* 0x000000662b277233 */ /* 0x100fe40003803000 */
[----:B-1----:R-:W-:Y:S02]  /*f020*/  F2FP.BF16.F32.PACK_AB R36, R140, R137 ;  /* 0x000000898c24723e */ /* 0x002fe400000010ff */
[--C-:B------:R-:W-:Y:S01]  /*f030*/  HSET2.LE.AND R37, R37, R102.reuse, PT ;  /* 0x0000006625257233 */ /* 0x100fe20003803000 */
[----:B------:R-:W1:Y:S01]  /*f040*/  MUFU.EX2 R146, R146 ;  /* 0x0000009200927308 */ /* 0x000e620000000800 */
[----:B------:R-:W-:Y:S02]  /*f050*/  LOP3.LUT R39, R39, R36, RZ, 0xc0, !PT ;  /* 0x0000002427277212 */ /* 0x000fe400078ec0ff */
[----:B------:R-:W-:Y:S02]  /*f060*/  HSET2.LE.AND R36, R41, R102, PT ;  /* 0x0000006629247233 */ /* 0x000fe40003803000 */
[----:B--2---:R-:W-:-:S02]  /*f070*/  F2FP.BF16.F32.PACK_AB R43, R122, R123 ;  /* 0x0000007b7a2b723e */ /* 0x004fc400000010ff */
[----:B------:R-:W-:Y:S01]  /*f080*/  F2FP.BF16.F32.PACK_AB R41, R124, R125 ;  /* 0x0000007d7c29723e */ /* 0x000fe200000010ff */
[----:B------:R-:W-:Y:S01]  /*f090*/  MUFU.EX2 R148, R148 ;  /* 0x0000009400947308 */ /* 0x000fe20000000800 */
[----:B------:R-:W-:Y:S02]  /*f0a0*/  LOP3.LUT R37, R37, R40, RZ, 0xc0, !PT ;  /* 0x0000002825257212 */ /* 0x000fe400078ec0ff */
[--C-:B------:R-:W-:Y:S02]  /*f0b0*/  SHF.R.U32.HI R40, RZ, 0x10, R206.reuse ;  /* 0x00000010ff287819 */ /* 0x100fe400000116ce */
[----:B------:R-:W-:Y:S02]  /*f0c0*/  LOP3.LUT R38, R38, R43, RZ, 0xc0, !PT ;  /* 0x0000002b26267212 */ /* 0x000fe400078ec0ff */
[----:B------:R-:W-:Y:S01]  /*f0d0*/  LOP3.LUT R36, R36, R41, RZ, 0xc0, !PT ;  /* 0x0000002924247212 */ /* 0x000fe200078ec0ff */
[----:B------:R-:W2:Y:S01]  /*f0e0*/  MUFU.EX2 R157, R157 ;  /* 0x0000009d009d7308 */ /* 0x000ea20000000800 */
[----:B------:R-:W-:-:S02]  /*f0f0*/  SHF.R.U32.HI R43, RZ, 0x18, R206 ;  /* 0x00000018ff2b7819 */ /* 0x000fc400000116ce */
[----:B------:R-:W-:Y:S02]  /*f100*/  LOP3.LUT R40, R40, 0xff, RZ, 0xc0, !PT ;  /* 0x000000ff28287812 */ /* 0x000fe400078ec0ff */
[C---:B------:R-:W-:Y:S01]  /*f110*/  LOP3.LUT R173, R197.reuse, 0xffff, RZ, 0xc0, !PT ;  /* 0x0000ffffc5ad7812 */ /* 0x040fe200078ec0ff */
[C---:B---3--:R-:W-:Y:S01]  /*f120*/  HMMA.16816.F32.BF16 R20, R36.reuse, R32, R20 ;  /* 0x000000202414723c */ /* 0x048fe20000041814 */
[----:B------:R-:W-:Y:S01]  /*f130*/  PRMT R43, R40, 0x5410, R43 ;  /* 0x00005410282b7816 */ /* 0x000fe2000000002b */
[----:B------:R-:W-:Y:S01]  /*f140*/  MUFU.EX2 R70, R70 ;  /* 0x0000004600467308 */ /* 0x000fe20000000800 */
[----:B------:R-:W-:Y:S02]  /*f150*/  SHF.R.U32.HI R173, RZ, 0x8, R173 ;  /* 0x00000008ffad7819 */ /* 0x000fe400000116ad */
[----:B------:R-:W-:Y:S01]  /*f160*/  LOP3.LUT R40, R197, 0xff, RZ, 0xc0, !PT ;  /* 0x000000ffc5287812 */ /* 0x000fe200078ec0ff */
[----:B------:R-:W-:Y:S01]  /*f170*/  HMMA.16816.F32.BF16 R248, R36, R34, R248 ;  /* 0x0000002224f8723c */ /* 0x000fe200000418f8 */
[----:B------:R-:W-:-:S02]  /*f180*/  LOP3.LUT R42, R206, 0xffff, RZ, 0xc0, !PT ;  /* 0x0000ffffce2a7812 */ /* 0x000fc400078ec0ff */
[----:B------:R-:W-:Y:S01]  /*f190*/  PRMT R173, R40, 0x5410, R173 ;  /* 0x0000541028ad7816 */ /* 0x000fe200000000ad */
[----:B------:R-:W-:Y:S01]  /*f1a0*/  MUFU.EX2 R69, R69 ;  /* 0x0000004500457308 */ /* 0x000fe20000000800 */
[----:B------:R-:W-:Y:S01]  /*f1b0*/  LOP3.LUT R41, R206, 0xff, RZ, 0xc0, !PT ;  /* 0x000000ffce297812 */ /* 0x000fe200078ec0ff */
[----:B----4-:R-:W-:Y:S01]  /*f1c0*/  HMMA.16816.F32.BF16 R236, R36, R8, R236 ;  /* 0x0000000824ec723c */ /* 0x010fe200000418ec */
[----:B------:R-:W-:Y:S01]  /*f1d0*/  SHF.R.U32.HI R42, RZ, 0x8, R42 ;  /* 0x00000008ff2a7819 */ /* 0x000fe2000001162a */
[----:B------:R-:W-:Y:S01]  /*f1e0*/  IMAD.WIDE.U32 R206, R159, -0x2daee0ad, RZ ;  /* 0xd2511f539fce7825 */ /* 0x000fe200078e00ff */
[----:B------:R-:W-:-:S03]  /*f1f0*/  HSET2.LE.AND R173, R173, R102, PT ;  /* 0x00000066adad7233 */ /* 0x000fc60003803000 */
[----:B------:R-:W-:Y:S01]  /*f200*/  FFMA.FTZ R159, R191, UR36, -R188 ;  /* 0x00000024bf9f7c23 */ /* 0x000fe200080108bc */
[----:B------:R-:W-:Y:S01]  /*f210*/  PRMT R41, R41, 0x5410, R42 ;  /* 0x0000541029297816 */ /* 0x000fe2000000002a */
[----:B------:R-:W-:Y:S01]  /*f220*/  HMMA.16816.F32.BF16 R232, R36, R10, R232 ;  /* 0x0000000a24e8723c */ /* 0x000fe200000418e8 */
[----:B-1----:R-:W-:Y:S01]  /*f230*/  F2FP.BF16.F32.PACK_AB R42, R146, R131 ;  /* 0x00000083922a723e */ /* 0x002fe200000010ff */
[----:B------:R-:W-:Y:S01]  /*f240*/  IMAD.WIDE.U32 R190, R190, -0x2daee0ad, RZ ;  /* 0xd2511f53bebe7825 */ /* 0x000fe200078e00ff */
[----:B--2---:R-:W-:Y:S01]  /*f250*/  F2FP.BF16.F32.PACK_AB R40, R157, R148 ;  /* 0x000000949d28723e */ /* 0x004fe200000010ff */
[----:B------:R-:W-:Y:S01]  /*f260*/  MUFU.EX2 R159, R159 ;  /* 0x0000009f009f7308 */ /* 0x000fe20000000800 */
[----:B------:R-:W-:Y:S01]  /*f270*/  LOP3.LUT R169, R203, UR6, R156, 0x96, !PT ;  /* 0x00000006cba97c12 */ /* 0x000fe2000f8e969c */
[----:B------:R-:W-:Y:S01]  /*f280*/  FFMA.FTZ R156, R187, UR36, -R188 ;  /* 0x00000024bb9c7c23 */ /* 0x000fe200080108bc */
[--C-:B------:R-:W-:Y:S01]  /*f290*/  SHF.R.U32.HI R36, RZ, 0x10, R197.reuse ;  /* 0x00000010ff247819 */ /* 0x100fe200000116c5 */
[----:B------:R-:W-:Y:S01]  /*f2a0*/  FADD.FTZ R131, R131, R118 ;  /* 0x0000007683837221 */ /* 0x000fe20000010000 */
[----:B------:R-:W-:-:S02]  /*f2b0*/  SHF.R.U32.HI R197, RZ, 0x18, R197 ;  /* 0x00000018ffc57819 */ /* 0x000fc400000116c5 */
[----:B------:R-:W-:Y:S01]  /*f2c0*/  LOP3.LUT R36, R36, 0xff, RZ, 0xc0, !PT ;  /* 0x000000ff24247812 */ /* 0x000fe200078ec0ff */
[----:B------:R-:W-:Y:S01]  /*f2d0*/  MUFU.EX2 R156, R156 ;  /* 0x0000009c009c7308 */ /* 0x000fe20000000800 */
[----:B------:R-:W-:Y:S01]  /*f2e0*/  F2FP.BF16.F32.PACK_AB R38, R144, R121 ;  /* 0x000000799026723e */ /* 0x000fe200000010ff */
[----:B------:R-:W-:Y:S01]  /*f2f0*/  FADD.FTZ R121, R121, R108 ;  /* 0x0000006c79797221 */ /* 0x000fe20000010000 */
[----:B------:R-:W-:Y:S01]  /*f300*/  PRMT R37, R36, 0x5410, R197 ;  /* 0x0000541024257816 */ /* 0x000fe200000000c5 */
[----:B------:R-:W-:Y:S01]  /*f310*/  FADD.FTZ R131, R146, R131 ;  /* 0x0000008392837221 */ /* 0x000fe20000010000 */
[----:B------:R-:W-:Y:S01]  /*f320*/  LOP3.LUT R36, R173, R38, RZ, 0xc0, !PT ;  /* 0x00000026ad247212 */ /* 0x000fe200078ec0ff */
[----:B------:R-:W-:Y:S01]  /*f330*/  FFMA.FTZ R173, R184, UR36, -R95 ;  /* 0x00000024b8ad7c23 */ /* 0x000fe2000801085f */
[--C-:B------:R-:W-:Y:S01]  /*f340*/  HSET2.LE.AND R38, R41, R102.reuse, PT ;  /* 0x0000006629267233 */ /* 0x100fe20003803000 */
[----:B------:R-:W-:Y:S01]  /*f350*/  MUFU.EX2 R0, R0 ;  /* 0x0000000000007308 */ /* 0x000fe20000000800 */
[--C-:B------:R-:W-:Y:S01]  /*f360*/  HSET2.LE.AND R37, R37, R102.reuse, PT ;  /* 0x0000006625257233 */ /* 0x100fe20003803000 */
[----:B------:R-:W-:Y:S01]  /*f370*/  FADD.FTZ R121, R144, R121 ;  /* 0x0000007990797221 */ /* 0x000fe20000010000 */
[----:B------:R-:W-:Y:S01]  /*f380*/  HSET2.LE.AND R39, R43, R102, PT ;  /* 0x000000662b277233 */ /* 0x000fe20003803000 */
[----:B------:R-:W-:Y:S01]  /*f390*/  FADD.FTZ R148, R148, R131 ;  /* 0x0000008394947221 */ /* 0x000fe20000010000 */
[----:B------:R-:W-:Y:S01]  /*f3a0*/  F2FP.BF16.F32.PACK_AB R41, R141, R136 ;  /* 0x000000888d29723e */ /* 0x000fe200000010ff */
[----:B------:R-:W-:Y:S01]  /*f3b0*/  FADD.FTZ R136, R136, R121 ;  /* 0x0000007988887221 */ /* 0x000fe20000010000 */
[----:B------:R-:W-:Y:S01]  /*f3c0*/  LOP3.LUT R37, R37, R42, RZ, 0xc0, !PT ;  /* 0x0000002a25257212 */ /* 0x000fe200078ec0ff */
[----:B------:R-:W-:Y:S01]  /*f3d0*/  MUFU.EX2 R173, R173 ;  /* 0x000000ad00ad7308 */ /* 0x000fe20000000800 */
[----:B------:R-:W-:Y:S01]  /*f3e0*/  LOP3.LUT R38, R38, R41, RZ, 0xc0, !PT ;  /* 0x0000002926267212 */ /* 0x000fe200078ec0ff */
[----:B------:R-:W-:Y:S01]  /*f3f0*/  FADD.FTZ R141, R141, R136 ;  /* 0x000000888d8d7221 */ /* 0x000fe20000010000 */
[----:B------:R-:W-:Y:S01]  /*f400*/  LOP3.LUT R39, R39, R40, RZ, 0xc0, !PT ;  /* 0x0000002827277212 */ /* 0x000fe200078ec0ff */
[----:B------:R-:W-:Y:S01]  /*f410*/  FADD.FTZ R157, R157, R148 ;  /* 0x000000949d9d7221 */ /* 0x000fe20000010000 */
[----:B------:R-:W-:-:S02]  /*f420*/  LOP3.LUT R204, R247, UR4, R202, 0x96, !PT ;  /* 0x00000004f7cc7c12 */ /* 0x000fc4000f8e96ca */
[----:B------:R-:W-:Y:S01]  /*f430*/  LOP3.LUT R41, R203, UR6, R240, 0x96, !PT ;  /* 0x00000006cb297c12 */ /* 0x000fe2000f8e96f0 */
[----:B------:R-:W-:Y:S01]  /*f440*/  MUFU.EX2 R72, R72 ;  /* 0x0000004800487308 */ /* 0x000fe20000000800 */
[----:B------:R-:W-:Y:S01]  /*f450*/  LOP3.LUT R40, R199, UR4, R202, 0x96, !PT ;  /* 0x00000004c7287c12 */ /* 0x000fe2000f8e96ca */
[----:B------:R-:W-:Y:S01]  /*f460*/  IMAD.WIDE.U32 R202, R169, -0x2daee0ad, RZ ;  /* 0xd2511f53a9ca7825 */ /* 0x000fe200078e00ff */
[----:B------:R-:W-:Y:S01]  /*f470*/  HMMA.16816.F32.BF16 R24, R36, R32, R24 ;  /* 0x000000202418723c */ /* 0x000fe20000041818 */
[----:B------:R-:W-:Y:S01]  /*f480*/  LOP3.LUT R42, R175, UR6, R240, 0x96, !PT ;  /* 0x00000006af2a7c12 */ /* 0x000fe2000f8e96f0 */
[----:B------:R-:W-:Y:S01]  /*f490*/  @UP0 UIADD3 UR6, UR22, -0x3, URZ ;  /* 0xfffffffd16060890 */ /* 0x000fe2000fffe03f */
[----:B------:R-:W-:Y:S01]  /*f4a0*/  IMAD.WIDE.U32 R204, R204, -0x2daee0ad, RZ ;  /* 0xd2511f53cccc7825 */ /* 0x000fe200078e00ff */
[----:B------:R-:W-:-:S03]  /*f4b0*/  LOP3.LUT R43, R199, UR4, R174, 0x96, !PT ;  /* 0x00000004c72b7c12 */ /* 0x000fc6000f8e96ae */
[----:B------:R-:W-:Y:S01]  /*f4c0*/  FFMA.FTZ R174, R185, UR36, -R188 ;  /* 0x00000024b9ae7c23 */ /* 0x000fe200080108bc */
[C---:B------:R-:W-:Y:S01]  /*f4d0*/  HMMA.16816.F32.BF16 R12, R36.reuse, R34, R12 ;  /* 0x00000022240c723c */ /* 0x040fe2000004180c */
[----:B------:R-:W-:Y:S01]  /*f4e0*/  LOP3.LUT R32, R203, UR32, R244, 0x96, !PT ;  /* 0x00000020cb207c12 */ /* 0x000fe2000f8e96f4 */
[----:B------:R1:W-:Y:S01]  /*f4f0*/  MUFU.EX2 R169, R189 ;  /* 0x000000bd00a97308 */ /* 0x0003e20000000800 */
[----:B------:R-:W-:Y:S02]  /*f500*/  LOP3.LUT R202, R205, UR28, R202, 0x96, !PT ;  /* 0x0000001ccdca7c12 */ /* 0x000fe4000f8e96ca */
[----:B------:R-:W-:Y:S01]  /*f510*/  LOP3.LUT R187, R207, UR32, R244, 0x96, !PT ;  /* 0x00000020cfbb7c12 */ /* 0x000fe2000f8e96f4 */
[C---:B------:R-:W-:Y:S01]  /*f520*/  HMMA.16816.F32.BF16 R28, R36.reuse, R8, R28 ;  /* 0x00000008241c723c */ /* 0x040fe2000004181c */
[----:B------:R-:W-:Y:S01]  /*f530*/  IMAD.WIDE.U32 R34, R32, -0x326172a9, RZ ;  /* 0xcd9e8d5720227825 */ /* 0x000fe200078e00ff */
[----:B------:R-:W-:Y:S02]  /*f540*/  LOP3.LUT R206, R191, UR28, R206, 0x96, !PT ;  /* 0x0000001cbfce7c12 */ /* 0x000fe4000f8e96ce */
[----:B------:R-:W2:Y:S01]  /*f550*/  MUFU.EX2 R174, R174 ;  /* 0x000000ae00ae7308 */ /* 0x000ea20000000800 */
[----:B------:R-:W-:Y:S01]  /*f560*/  IMAD.WIDE.U32 R32, R195, -0x2daee0ad, RZ ;  /* 0xd2511f53c3207825 */ /* 0x000fe200078e00ff */
[----:B------:R-:W-:Y:S01]  /*f570*/  HMMA.16816.F32.BF16 R16, R36, R10, R16 ;  /* 0x0000000a2410723c */ /* 0x000fe20000041810 */
[----:B------:R-:W-:-:S02]  /*f580*/  LOP3.LUT R185, R35, UR31, R246, 0x96, !PT ;  /* 0x0000001f23b97c12 */ /* 0x000fc4000f8e96f6 */
[----:B------:R-:W-:Y:S01]  /*f590*/  IMAD.WIDE.U32 R202, R202, -0x326172a9, RZ ;  /* 0xcd9e8d57caca7825 */ /* 0x000fe200078e00ff */
[C---:B------:R-:W-:Y:S02]  /*f5a0*/  LOP3.LUT R175, R32.reuse, 0xffff, RZ, 0xc0, !PT ;  /* 0x0000ffff20af7812 */ /* 0x040fe400078ec0ff */
[--C-:B------:R-:W-:Y:S01]  /*f5b0*/  SHF.R.U32.HI R184, RZ, 0x10, R32.reuse ;  /* 0x00000010ffb87819 */ /* 0x100fe20000011620 */
[----:B------:R-:W-:Y:S01]  /*f5c0*/  IMAD.WIDE.U32 R196, R187, -0x326172a9, RZ ;  /* 0xcd9e8d57bbc47825 */ /* 0x000fe200078e00ff */
[----:B------:R-:W-:Y:S01]  /*f5d0*/  LOP3.LUT R9, R32, 0xff, RZ, 0xc0, !PT ;  /* 0x000000ff20097812 */ /* 0x000fe200078ec0ff */
[----:B------:R-:W-:Y:S01]  /*f5e0*/  MUFU.EX2 R71, R71 ;  /* 0x0000004700477308 */ /* 0x000fe20000000800 */
[----:B------:R-:W-:Y:S01]  /*f5f0*/  SHF.R.U32.HI R8, RZ, 0x18, R32 ;  /* 0x00000018ff087819 */ /* 0x000fe20000011620 */
[----:B------:R-:W-:Y:S01]  /*f600*/  IMAD.WIDE.U32 R222, R185, -0x2daee0ad, RZ ;  /* 0xd2511f53b9de7825 */ /* 0x000fe200078e00ff */
[----:B------:R-:W-:Y:S02]  /*f610*/  SHF.R.U32.HI R10, RZ, 0x8, R175 ;  /* 0x00000008ff0a7819 */ /* 0x000fe400000116af */
[----:B------:R-:W-:Y:S01]  /*f620*/  LOP3.LUT R39, R184, 0xff, RZ, 0xc0, !PT ;  /* 0x000000ffb8277812 */ /* 0x000fe200078ec0ff */
[----:B------:R-:W-:Y:S01]  /*f630*/  IMAD.WIDE.U32 R206, R206, -0x326172a9, RZ ;  /* 0xcd9e8d57cece7825 */ /* 0x000fe200078e00ff */
[----:B-1----:R-:W-:Y:S01]  /*f640*/  LOP3.LUT R189, R203, UR25, R34, 0x96, !PT ;  /* 0x00000019cbbd7c12 */ /* 0x002fe2000f8e9622 */
[----:B------:R-:W1:Y:S01]  /*f650*/  MUFU.EX2 R175, R186 ;  /* 0x000000ba00af7308 */ /* 0x000e620000000800 */
[----:B------:R-:W-:-:S02]  /*f660*/  LOP3.LUT R208, R33, UR33, R208, 0x96, !PT ;  /* 0x0000002121d07c12 */ /* 0x000fc4000f8e96d0 */
[----:B------:R-:W-:Y:S01]  /*f670*/  PRMT R195, R9, 0x5410, R10 ;  /* 0x0000541009c37816 */ /* 0x000fe2000000000a */
[----:B------:R-:W3:Y:S01]  /*f680*/  LDSM.16.MT88.4 R32, [R252+0x4c00] ;  /* 0x004c0000fc20783b */ /* 0x000ee20000004200 */
[----:B------:R-:W-:Y:S02]  /*f690*/  PRMT R39, R39, 0x5410, R8 ;  /* 0x0000541027277816 */ /* 0x000fe40000000008 */
[C---:B------:R-:W-:Y:S01]  /*f6a0*/  LOP3.LUT R36, R208.reuse, 0xffff, RZ, 0xc0, !PT ;  /* 0x0000ffffd0247812 */ /* 0x040fe200078ec0ff */
[----:B------:R-:W4:Y:S01]  /*f6b0*/  LDSM.16.MT88.4 R8, [R226+0x4c00] ;  /* 0x004c0000e208783b */ /* 0x000f220000004200 */
[----:B------:R-:W-:Y:S01]  /*f6c0*/  LOP3.LUT R191, R208, 0xff, RZ, 0xc0, !PT ;  /* 0x000000ffd0bf7812 */ /* 0x000fe200078ec0ff */
[----:B------:R-:W-:Y:S01]  /*f6d0*/  MUFU.EX2 R164, R164 ;  /* 0x000000a400a47308 */ /* 0x000fe20000000800 */
[----:B------:R-:W-:Y:S02]  /*f6e0*/  SHF.R.U32.HI R36, RZ, 0x8, R36 ;  /* 0x00000008ff247819 */ /* 0x000fe40000011624 */
[----:B------:R-:W-:-:S02]  /*f6f0*/  SHF.R.U32.HI R37, RZ, 0x10, R208 ;  /* 0x00000010ff257819 */ /* 0x000fc400000116d0 */
[----:B------:R-:W-:Y:S02]  /*f700*/  PRMT R191, R191, 0x5410, R36 ;  /* 0x00005410bfbf7816 */ /* 0x000fe40000000024 */
[--C-:B------:R-:W-:Y:S01]  /*f710*/  HSET2.LE.AND R38, R195, R102.reuse, PT ;  /* 0x00000066c3267233 */ /* 0x100fe20003803000 */
[----:B------:R-:W-:Y:S01]  /*f720*/  MUFU.EX2 R160, R160 ;  /* 0x000000a000a07308 */ /* 0x000fe20000000800 */
[----:B--2---:R-:W-:Y:S02]  /*f730*/  F2FP.BF16.F32.PACK_AB R187, R174, R159 ;  /* 0x0000009faebb723e */ /* 0x004fe400000010ff */
[----:B------:R-:W-:Y:S02]  /*f740*/  SHF.R.U32.HI R208, RZ, 0x18, R208 ;  /* 0x00000018ffd07819 */ /* 0x000fe400000116d0 */
[----:B------:R-:W-:Y:S02]  /*f750*/  LOP3.LUT R37, R37, 0xff, RZ, 0xc0, !PT ;  /* 0x000000ff25257812 */ /* 0x000fe400078ec0ff */
[----:B------:R-:W-:Y:S01]  /*f760*/  LOP3.LUT R38, R38, R187, RZ, 0xc0, !PT ;  /* 0x000000bb26267212 */ /* 0x000fe200078ec0ff */
[----:B------:R-:W-:Y:S01]  /*f770*/  MUFU.EX2 R68, R68 ;  /* 0x0000004400447308 */ /* 0x000fe20000000800 */
[--C-:B------:R-:W-:Y:S01]  /*f780*/  HSET2.LE.AND R36, R191, R102.reuse, PT ;  /* 0x00000066bf247233 */ /* 0x100fe20003803000 */
[--C-:B------:R-:W-:Y:S01]  /*f790*/  FFMA.FTZ R191, R6, UR36, -R201.reuse ;  /* 0x0000002406bf7c23 */ /* 0x100fe200080108c9 */
[----:B------:R-:W-:Y:S01]  /*f7a0*/  PRMT R37, R37, 0x5410, R208 ;  /* 0x0000541025257816 */ /* 0x000fe200000000d0 */
[----:B------:R-:W-:Y:S01]  /*f7b0*/  FFMA.FTZ R6, R44, UR36, -R201 ;  /* 0x000000242c067c23 */ /* 0x000fe200080108c9 */
[----:B------:R-:W-:-:S02]  /*f7c0*/  HSET2.LE.AND R39, R39, R102, PT ;  /* 0x0000006627277233 */ /* 0x000fc40003803000 */
[----:B------:R-:W-:Y:S01]  /*f7d0*/  F2FP.BF16.F32.PACK_AB R187, R169, R156 ;  /* 0x0000009ca9bb723e */ /* 0x000fe200000010ff */
[----:B------:R2:W-:Y:S01]  /*f7e0*/  MUFU.EX2 R185, R191 ;  /* 0x000000bf00b97308 */ /* 0x0005e20000000800 */
[----:B-1----:R-:W-:Y:S02]  /*f7f0*/  F2FP.BF16.F32.PACK_AB R184, R182, R175 ;  /* 0x000000afb6b8723e */ /* 0x002fe400000010ff */
[----:B------:R-:W-:Y:S01]  /*f800*/  LOP3.LUT R36, R36, R187, RZ, 0xc0, !PT ;  /* 0x000000bb24247212 */ /* 0x000fe200078ec0ff */
[----:B------:R-:W-:Y:S01]  /*f810*/  IMAD.WIDE.U32 R186, R189, -0x2daee0ad, RZ ;  /* 0xd2511f53bdba7825 */ /* 0x000fe200078e00ff */
[----:B------:R-:W-:Y:S02]  /*f820*/  LOP3.LUT R39, R39, R184, RZ, 0xc0, !PT ;  /* 0x000000b827277212 */ /* 0x000fe400078ec0ff */
[----:B------:R-:W-:Y:S01]  /*f830*/  HSET2.LE.AND R37, R37, R102, PT ;  /* 0x0000006625257233 */ /* 0x000fe20003803000 */
[----:B------:R-:W-:Y:S01]  /*f840*/  MUFU.EX2 R6, R6 ;  /* 0x0000000600067308 */ /* 0x000fe20000000800 */
[----:B------:R-:W-:-:S02]  /*f850*/  F2FP.BF16.F32.PACK_AB R184, R172, R173 ;  /* 0x000000adacb8723e */ /* 0x000fc400000010ff */
[----:B------:R-:W-:Y:S01]  /*f860*/  LOP3.LUT R44, R187, UR19, R222, 0x96, !PT ;  /* 0x00000013bb2c7c12 */ /* 0x000fe2000f8e96de */
[----:B------:R-:W-:Y:S01]  /*f870*/  FFMA.FTZ R187, R45, UR36, -R201 ;  /* 0x000000242dbb7c23 */ /* 0x000fe200080108c9 */
[----:B------:R-:W-:Y:S02]  /*f880*/  LOP3.LUT R37, R37, R184, RZ, 0xc0, !PT ;  /* 0x000000b825257212 */ /* 0x000fe400078ec0ff */
[----:B------:R-:W-:Y:S01]  /*f890*/  LOP3.LUT R194, R193, UR33, R194, 0x96, !PT ;  /* 0x00000021c1c27c12 */ /* 0x000fe2000f8e96c2 */
[----:B------:R-:W-:Y:S01]  /*f8a0*/  MUFU.EX2 R67, R67 ;  /* 0x0000004300437308 */ /* 0x000fe20000000800 */
[----:B------:R-:W-:Y:S02]  /*f8b0*/  F2FP.BF16.F32.PACK_AB R184, R69, R70 ;  /* 0x0000004645b8723e */ /* 0x000fe400000010ff */
[----:B------:R-:W-:Y:S01]  /*f8c0*/  SHF.R.U32.HI R45, RZ, 0x10, R194 ;  /* 0x00000010ff2d7819 */ /* 0x000fe200000116c2 */
[----:B---3--:R-:W-:Y:S01]  /*f8d0*/  HMMA.16816.F32.BF16 R20, R36, R32, R20 ;  /* 0x000000202414723c */ /* 0x008fe20000041814 */
[----:B------:R-:W-:-:S02]  /*f8e0*/  LOP3.LUT R208, R197, UR31, R246, 0x96, !PT ;  /* 0x0000001fc5d07c12 */ /* 0x000fc4000f8e96f6 */
[----:B------:R-:W-:Y:S01]  /*f8f0*/  LOP3.LUT R45, R45, 0xff, RZ, 0xc0, !PT ;  /* 0x000000ff2d2d7812 */ /* 0x000fe200078ec0ff */
[----:B------:R-:W1:Y:S01]  /*f900*/  MUFU.EX2 R187, R187 ;  /* 0x000000bb00bb7308 */ /* 0x000e620000000800 */
[----:B------:R-:W-:Y:S01]  /*f910*/  LOP3.LUT R196, R207, UR25, R196, 0x96, !PT ;  /* 0x00000019cfc47c12 */ /* 0x000fe2000f8e96c4 */
[----:B------:R-:W-:Y:S01]  /*f920*/  HMMA.16816.F32.BF16 R248, R36, R34, R248 ;  /* 0x0000002224f8723c */ /* 0x000fe200000418f8 */
[----:B------:R-:W-:Y:S01]  /*f930*/  IMAD.WIDE.U32 R208, R208, -0x2daee0ad, RZ ;  /* 0xd2511f53d0d07825 */ /* 0x000fe200078e00ff */
[----:B------:R-:W-:-:S03]  /*f940*/  LOP3.LUT R204, R223, UR24, R204, 0x96, !PT ;  /* 0x00000018dfcc7c12 */ /* 0x000fc6000f8e96cc */
[----:B------:R-:W-:Y:S01]  /*f950*/  IMAD.WIDE.U32 R196, R196, -0x2daee0ad, RZ ;  /* 0xd2511f53c4c47825 */ /* 0x000fe200078e00ff */
[C---:B----4-:R-:W-:Y:S01]  /*f960*/  HMMA.16816.F32.BF16 R236, R36.reuse, R8, R236 ;  /* 0x0000000824ec723c */ /* 0x050fe200000418ec */
[----:B--2---:R-:W-:Y:S01]  /*f970*/  LOP3.LUT R191, R209, UR24, R190, 0x96, !PT ;  /* 0x00000018d1bf7c12 */ /* 0x004fe2000f8e96be */
[----:B------:R-:W-:Y:S01]  /*f980*/  MUFU.EX2 R76, R76 ;  /* 0x0000004c004c7308 */ /* 0x000fe20000000800 */
[----:B------:R-:W-:Y:S01]  /*f990*/  IMAD.WIDE.U32 R204, R204, -0x326172a9, RZ ;  /* 0xcd9e8d57cccc7825 */ /* 0x000fe200078e00ff */
[----:B------:R-:W-:Y:S02]  /*f9a0*/  LOP3.LUT R208, R197, UR19, R208, 0x96, !PT ;  /* 0x00000013c5d07c12 */ /* 0x000fe4000f8e96d0 */
[----:B------:R-:W-:Y:S01]  /*f9b0*/  HMMA.16816.F32.BF16 R232, R36, R10, R232 ;  /* 0x0000000a24e8723c */ /* 0x000fe200000418e8 */
[----:B------:R-:W-:Y:S01]  /*f9c0*/  IMAD.WIDE.U32 R222, R44, -0x326172a9, RZ ;  /* 0xcd9e8d572cde7825 */ /* 0x000fe200078e00ff */
[----:B------:R-:W-:Y:S02]  /*f9d0*/  LOP3.LUT R190, R205, UR23, R202, 0x96, !PT ;  /* 0x00000017cdbe7c12 */ /* 0x000fe4000f8e96ca */
[----:B------:R-:W-:Y:S01]  /*f9e0*/  MUFU.EX2 R59, R59 ;  /* 0x0000003b003b7308 */ /* 0x000fe20000000800 */
[----:B------:R-:W-:Y:S01]  /*f9f0*/  IMAD.WIDE.U32 R208, R208, -0x326172a9, RZ ;  /* 0xcd9e8d57d0d07825 */ /* 0x000fe200078e00ff */
[----:B------:R-:W-:-:S02]  /*fa00*/  LOP3.LUT R44, R223, UR7, R204, 0x96, !PT ;  /* 0x00000007df2c7c12 */ /* 0x000fc4000f8e96cc */
[C---:B------:R-:W-:Y:S02]  /*fa10*/  LOP3.LUT R38, R192.reuse, 0xffff, RZ, 0xc0, !PT ;  /* 0x0000ffffc0267812 */ /* 0x040fe400078ec0ff */
[----:B------:R-:W-:Y:S02]  /*fa20*/  SHF.R.U32.HI R36, RZ, 0x10, R192 ;  /* 0x00000010ff247819 */ /* 0x000fe400000116c0 */
[----:B------:R-:W-:Y:S01]  /*fa30*/  LOP3.LUT R39, R192, 0xff, RZ, 0xc0, !PT ;  /* 0x000000ffc0277812 */ /* 0x000fe200078ec0ff */
[----:B------:R-:W-:Y:S01]  /*fa40*/  MUFU.EX2 R58, R58 ;  /* 0x0000003a003a7308 */ /* 0x000fe20000000800 */
[----:B------:R-:W-:Y:S02]  /*fa50*/  SHF.R.U32.HI R38, RZ, 0x8, R38 ;  /* 0x00000008ff267819 */ /* 0x000fe40000011626 */
[----:B------:R-:W-:Y:S02]  /*fa60*/  SHF.R.U32.HI R37, RZ, 0x18, R192 ;  /* 0x00000018ff257819 */ /* 0x000fe400000116c0 */
[----:B------:R-:W-:-:S02]  /*fa70*/  LOP3.LUT R36, R36, 0xff, RZ, 0xc0, !PT ;  /* 0x000000ff24247812 */ /* 0x000fc400078ec0ff */
[----:B------:R-:W-:Y:S01]  /*fa80*/  PRMT R39, R39, 0x5410, R38 ;  /* 0x0000541027277816 */ /* 0x000fe20000000026 */
[----:B------:R-:W-:Y:S01]  /*fa90*/  MUFU.EX2 R53, R53 ;  /* 0x0000003500357308 */ /* 0x000fe20000000800 */
[----:B------:R-:W-:Y:S02]  /*faa0*/  LOP3.LUT R38, R194, 0xffff, RZ, 0xc0, !PT ;  /* 0x0000ffffc2267812 */ /* 0x000fe400078ec0ff */
[----:B------:R-:W-:Y:S02]  /*fab0*/  PRMT R37, R36, 0x5410, R37 ;  /* 0x0000541024257816 */ /* 0x000fe40000000025 */
[----:B------:R-:W-:Y:S02]  /*fac0*/  LOP3.LUT R36, R194, 0xff, RZ, 0xc0, !PT ;  /* 0x000000ffc2247812 */ /* 0x000fe400078ec0ff */
[----:B------:R-:W-:Y:S01]  /*fad0*/  SHF.R.U32.HI R194, RZ, 0x18, R194 ;  /* 0x00000018ffc27819 */ /* 0x000fe200000116c2 */
[----:B------:R-:W-:Y:S01]  /*fae0*/  MUFU.EX2 R60, R60 ;  /* 0x0000003c003c7308 */ /* 0x000fe20000000800 */
[----:B------:R-:W-:-:S02]  /*faf0*/  SHF.R.U32.HI R189, RZ, 0x8, R38 ;  /* 0x00000008ffbd7819 */ /* 0x000fc40000011626 */
[--C-:B------:R-:W-:Y:S02]  /*fb00*/  HSET2.LE.AND R38, R39, R102.reuse, PT ;  /* 0x0000006627267233 */ /* 0x100fe40003803000 */
[----:B------:R-:W-:Y:S02]  /*fb10*/  HSET2.LE.AND R37, R37, R102, PT ;  /* 0x0000006625257233 */ /* 0x000fe40003803000 */
[----:B-1----:R-:W-:Y:S01]  /*fb20*/  F2FP.BF16.F32.PACK_AB R39, R187, R6 ;  /* 0x00000006bb27723e */ /* 0x002fe200000010ff */
[----:B------:R-:W-:Y:S01]  /*fb30*/  MUFU.EX2 R128, R128 ;  /* 0x0000008000807308 */ /* 0x000fe20000000800 */
[----:B------:R-:W-:Y:S02]  /*fb40*/  PRMT R189, R36, 0x5410, R189 ;  /* 0x0000541024bd7816 */ /* 0x000fe400000000bd */
[----:B------:R-:W-:Y:S01]  /*fb50*/  PRMT R45, R45, 0x5410, R194 ;  /* 0x000054102d2d7816 */ /* 0x000fe200000000c2 */
[----:B------:R-:W-:Y:S01]  /*fb60*/  IMAD.WIDE.U32 R194, R191, -0x326172a9, RZ ;  /* 0xcd9e8d57bfc27825 */ /* 0x000fe200078e00ff */
[----:B------:R-:W-:-:S03]  /*fb70*/  LOP3.LUT R38, R38, R39, RZ, 0xc0, !PT ;  /* 0x0000002726267212 */ /* 0x000fc600078ec0ff */
[--C-:B------:R-:W-:Y:S01]  /*fb80*/  FFMA.FTZ R191, R56, UR36, -R201.reuse ;  /* 0x0000002438bf7c23 */ /* 0x100fe200080108c9 */
[----:B------:R-:W-:Y:S01]  /*fb90*/  LOP3.LUT R39, R37, R184, RZ, 0xc0, !PT ;  /* 0x000000b825277212 */ /* 0x000fe200078ec0ff */
[--C-:B------:R-:W-:Y:S01]  /*fba0*/  FFMA.FTZ R56, R57, UR36, -R201.reuse ;  /* 0x0000002439387c23 */ /* 0x100fe200080108c9 */
[--C-:B------:R-:W-:Y:S01]  /*fbb0*/  HSET2.LE.AND R36, R189, R102.reuse, PT ;  /* 0x00000066bd247233 */ /* 0x100fe20003803000 */
[--C-:B------:R-:W-:Y:S01]  /*fbc0*/  FFMA.FTZ R57, R61, UR36, -R201.reuse ;  /* 0x000000243d397c23 */ /* 0x100fe200080108c9 */
[----:B------:R-:W-:Y:S01]  /*fbd0*/  HSET2.LE.AND R37, R45, R102, PT ;  /* 0x000000662d257233 */ /* 0x000fe20003803000 */
[--C-:B------:R-:W-:Y:S01]  /*fbe0*/  FFMA.FTZ R61, R63, UR36, -R201.reuse ;  /* 0x000000243f3d7c23 */ /* 0x100fe200080108c9 */
[----:B------:R-:W-:Y:S01]  /*fbf0*/  F2FP.BF16.F32.PACK_AB R189, R185, R0 ;  /* 0x00000000b9bd723e */ /* 0x000fe200000010ff */
[--C-:B------:R-:W-:Y:S01]  /*fc00*/  FFMA.FTZ R63, R64, UR36, -R201.reuse ;  /* 0x00000024403f7c23 */ /* 0x100fe200080108c9 */
[----:B------:R-:W-:Y:S01]  /*fc10*/  F2FP.BF16.F32.PACK_AB R184, R71, R72 ;  /* 0x0000004847b8723e */ /* 0x000fe200000010ff */
[--C-:B------:R-:W-:Y:S01]  /*fc20*/  FFMA.FTZ R64, R66, UR36, -R201.reuse ;  /* 0x0000002442407c23 */ /* 0x100fe200080108c9 */
[----:B------:R-:W-:Y:S01]  /*fc30*/  LOP3.LUT R36, R36, R189, RZ, 0xc0, !PT ;  /* 0x000000bd24247212 */ /* 0x000fe200078ec0ff */
[--C-:B------:R-:W-:Y:S01]  /*fc40*/  FFMA.FTZ R189, R52, UR36, -R201.reuse ;  /* 0x0000002434bd7c23 */ /* 0x100fe200080108c9 */
[----:B------:R-:W-:Y:S01]  /*fc50*/  LOP3.LUT R37, R37, R184, RZ, 0xc0, !PT ;  /* 0x000000b825257212 */ /* 0x000fe200078ec0ff */
[--C-:B------:R-:W-:Y:S01]  /*fc60*/  FFMA.FTZ R184, R48, UR36, -R201.reuse ;  /* 0x0000002430b87c23 */ /* 0x100fe200080108c9 */
[----:B------:R-:W-:Y:S01]  /*fc70*/  LOP3.LUT R192, R195, UR23, R206, 0x96, !PT ;  /* 0x00000017c3c07c12 */ /* 0x000fe2000f8e96ce */
[----:B------:R-:W-:Y:S01]  /*fc80*/  FFMA.FTZ R52, R49, UR36, -R201 ;  /* 0x0000002431347c23 */ /* 0x000fe200080108c9 */
[----:B------:R-:W-:Y:S01]  /*fc90*/  LOP3.LUT R45, R209, UR7, R194, 0x96, !PT ;  /* 0x00000007d12d7c12 */ /* 0x000fe2000f8e96c2 */
[----:B------:R-:W-:Y:S01]  /*fca0*/  MUFU.EX2 R189, R189 ;  /* 0x000000bd00bd7308 */ /* 0x000fe20000000800 */
[C---:B------:R-:W-:Y:S01]  /*fcb0*/  LOP3.LUT R193, R208.reuse, 0xffff, RZ, 0xc0, !PT ;  /* 0x0000ffffd0c17812 */ /* 0x040fe200078ec0ff */
[C---:B------:R-:W-:Y:S01]  /*fcc0*/  HMMA.16816.F32.BF16 R24, R36.reuse, R32, R24 ;  /* 0x000000202418723c */ /* 0x040fe20000041818 */
[----:B------:R-:W-:Y:S01]  /*fcd0*/  LOP3.LUT R203, R208, 0xff, RZ, 0xc0, !PT ;  /* 0x000000ffd0cb7812 */ /* 0x000fe200078ec0ff */
[----:B------:R-:W-:Y:S01]  /*fce0*/  FADD.FTZ R0, R0, R141 ;  /* 0x0000008d00007221 */ /* 0x000fe20000010000 */
[--C-:B------:R-:W-:Y:S01]  /*fcf0*/  SHF.R.U32.HI R194, RZ, 0x10, R208.reuse ;  /* 0x00000010ffc27819 */ /* 0x100fe200000116d0 */
[----:B------:R-:W-:Y:S01]  /*fd00*/  FADD.FTZ R72, R72, R157 ;  /* 0x0000009d48487221 */ /* 0x000fe20000010000 */
[----:B------:R-:W-:Y:S01]  /*fd10*/  SHF.R.U32.HI R195, RZ, 0x18, R208 ;  /* 0x00000018ffc37819 */ /* 0x000fe200000116d0 */
[----:B------:R-:W-:Y:S01]  /*fd20*/  IMAD.WIDE.U32 R208, R42, -0x2daee0ad, RZ ;  /* 0xd2511f532ad07825 */ /* 0x000fe200078e00ff */
[C---:B------:R-:W-:Y:S01]  /*fd30*/  LOP3.LUT R202, R222.reuse, 0xffff, RZ, 0xc0, !PT ;  /* 0x0000ffffdeca7812 */ /* 0x040fe200078ec0ff */
[C---:B------:R-:W-:Y:S01]  /*fd40*/  HMMA.16816.F32.BF16 R12, R36.reuse, R34, R12 ;  /* 0x00000022240c723c */ /* 0x040fe2000004180c */
[----:B------:R-:W-:Y:S01]  /*fd50*/  LOP3.LUT R247, R222, 0xff, RZ, 0xc0, !PT ;  /* 0x000000ffdef77812 */ /* 0x000fe200078ec0ff */
[----:B------:R-:W-:Y:S01]  /*fd60*/  IMAD.WIDE.U32 R32, R41, -0x2daee0ad, RZ ;  /* 0xd2511f5329207825 */ /* 0x000fe200078e00ff */
[--C-:B------:R-:W-:Y:S01]  /*fd70*/  SHF.R.U32.HI R204, RZ, 0x10, R222.reuse ;  /* 0x00000010ffcc7819 */ /* 0x100fe200000116de */
[----:B------:R-:W-:Y:S01]  /*fd80*/  MUFU.EX2 R184, R184 ;  /* 0x000000b800b87308 */ /* 0x000fe20000000800 */
[----:B------:R-:W-:Y:S01]  /*fd90*/  SHF.R.U32.HI R199, RZ, 0x18, R222 ;  /* 0x00000018ffc77819 */ /* 0x000fe200000116de */
[----:B------:R-:W-:Y:S01]  /*fda0*/  IMAD.WIDE.U32 R40, R40, -0x2daee0ad, RZ ;  /* 0xd2511f5328287825 */ /* 0x000fe200078e00ff */
[--C-:B------:R-:W-:Y:S01]  /*fdb0*/  LOP3.LUT R33, R33, UR32, R200.reuse, 0x96, !PT ;  /* 0x0000002021217c12 */ /* 0x100fe2000f8e96c8 */
[C---:B------:R-:W-:Y:S01]  /*fdc0*/  HMMA.16816.F32.BF16 R28, R36.reuse, R8, R28 ;  /* 0x00000008241c723c */ /* 0x040fe2000004181c */
[----:B------:R-:W-:Y:S01]  /*fdd0*/  LOP3.LUT R200, R209, UR32, R200, 0x96, !PT ;  /* 0x00000020d1c87c12 */ /* 0x000fe2000f8e96c8 */
[----:B------:R-:W-:Y:S01]  /*fde0*/  IMAD.WIDE.U32 R42, R43, -0x2daee0ad, RZ ;  /* 0xd2511f532b2a7825 */ /* 0x000fe200078e00ff */
[----:B------:R-:W-:Y:S01]  /*fdf0*/  LOP3.LUT R32, R41, UR28, R32, 0x96, !PT ;  /* 0x0000001c29207c12 */ /* 0x000fe2000f8e9620 */
[----:B------:R-:W-:Y:S01]  /*fe00*/  MUFU.EX2 R52, R52 ;  /* 0x0000003400347308 */ /* 0x000fe20000000800 */
[----:B------:R-:W-:Y:S01]  /*fe10*/  LOP3.LUT R204, R204, 0xff, RZ, 0xc0, !PT ;  /* 0x000000ffcccc7812 */ /* 0x000fe200078ec0ff */
[----:B------:R-:W-:Y:S01]  /*fe20*/  IMAD.WIDE.U32 R206, R33, -0x326172a9, RZ ;  /* 0xcd9e8d5721ce7825 */ /* 0x000fe200078e00ff */
[----:B------:R-:W-:Y:S01]  /*fe30*/  LOP3.LUT R208, R43, UR28, R208, 0x96, !PT ;  /* 0x0000001c2bd07c12 */ /* 0x000fe2000f8e96d0 */
[----:B------:R-:W-:Y:S01]  /*fe40*/  HMMA.16816.F32.BF16 R16, R36, R10, R16 ;  /* 0x0000000a2410723c */ /* 0x000fe20000041810 */
[----:B------:R-:W-:Y:S01]  /*fe50*/  LOP3.LUT R194, R194, 0xff, RZ, 0xc0, !PT ;  /* 0x000000ffc2c27812 */ /* 0x000fe200078ec0ff */
[----:B------:R-:W-:Y:S01]  /*fe60*/  IMAD.WIDE.U32 R222, R32, -0x326172a9, RZ ;  /* 0xcd9e8d5720de7825 */ /* 0x000fe200078e00ff */
[----:B------:R-:W-:Y:S01]  /*fe70*/  LOP3.LUT R32, R207, UR31, R198, 0x96, !PT ;  /* 0x0000001fcf207c12 */ /* 0x000fe2000f8e96c6 */
[----:B------:R-:W-:Y:S01]  /*fe80*/  MUFU.EX2 R191, R191 ;  /* 0x000000bf00bf7308 */ /* 0x000fe20000000800 */
[----:B------:R-:W-:Y:S01]  /*fe90*/  PRMT R43, R204, 0x5410, R199 ;  /* 0x00005410cc2b7816 */ /* 0x000fe200000000c7 */
[----:B------:R-:W-:Y:S01]  /*fea0*/  IMAD.WIDE.U32 R34, R200, -0x326172a9, RZ ;  /* 0xcd9e8d57c8227825 */ /* 0x000fe200078e00ff */
[----:B------:R-:W-:-:S03]  /*feb0*/  LOP3.LUT R206, R223, UR25, R206, 0x96, !PT ;  /* 0x00000019dfce7c12 */ /* 0x000fc6000f8e96ce */
[----:B------:R-:W-:Y:S01]  /*fec0*/  FADD.FTZ R185, R185, R0 ;  /* 0x00000000b9b97221 */ /* 0x000fe20000010000 */
[----:B------:R-:W-:Y:S01]  /*fed0*/  PRMT R195, R194, 0x5410, R195 ;  /* 0x00005410c2c37816 */ /* 0x000fe200000000c3 */
[----:B------:R-:W-:Y:S01]  /*fee0*/  IMAD.WIDE.U32 R208, R208, -0x326172a9, RZ ;  /* 0xcd9e8d57d0d07825 */ /* 0x000fe200078e00ff */
[----:B------:R-:W-:Y:S01]  /*fef0*/  LOP3.LUT R198, R35, UR31, R198, 0x96, !PT ;  /* 0x0000001f23c67c12 */ /* 0x000fe2000f8e96c6 */
[----:B------:R-:W-:Y:S01]  /*ff00*/  MUFU.EX2 R56, R56 ;  /* 0x0000003800387308 */ /* 0x000fe20000000800 */
[----:B------:R-:W-:Y:S01]  /*ff10*/  SHF.R.U32.HI R202, RZ, 0x8, R202 ;  /* 0x00000008ffca7819 */ /* 0x000fe200000116ca */
[----:B------:R-:W-:Y:S01]  /*ff20*/  IMAD.WIDE.U32 R32, R32, -0x2daee0ad, RZ ;  /* 0xd2511f5320207825 */ /* 0x000fe200078e00ff */
[----:B------:R-:W-:-:S03]  /*ff30*/  LOP3.LUT R41, R209, UR25, R34, 0x96, !PT ;  /* 0x00000019d1297c12 */ /* 0x000fc6000f8e9622 */
[----:B------:R-:W-:Y:S01]  /*ff40*/  FADD.FTZ R71, R71, R72 ;  /* 0x0000004847477221 */ /* 0x000fe20000010000 */
[----:B------:R-:W-:Y:S01]  /*ff50*/  PRMT R247, R247, 0x5410, R202 ;  /* 0x00005410f7f77816 */ /* 0x000fe200000000ca */
[----:B------:R-:W-:Y:S01]  /*ff60*/  IMAD.WIDE.U32 R206, R206, -0x2daee0ad, RZ ;  /* 0xd2511f53cece7825 */ /* 0x000fe200078e00ff */
[----:B------:R-:W-:Y:S01]  /*ff70*/  LOP3.LUT R33, R33, UR24, R40, 0x96, !PT ;  /* 0x0000001821217c12 */ /* 0x000fe2000f8e9628 */
[----:B------:R-:W-:Y:S01]  /*ff80*/  MUFU.EX2 R57, R57 ;  /* 0x0000003900397308 */ /* 0x000fe20000000800 */
[----:B------:R-:W-:Y:S01]  /*ff90*/  HSET2.LE.AND R43, R43, R102, PT ;  /* 0x000000662b2b7233 */ /* 0x000fe20003803000 */
[----:B------:R-:W-:Y:S01]  /*ffa0*/  IMAD.WIDE.U32 R34, R198, -0x2daee0ad, RZ ;  /* 0xd2511f53c6227825 */ /* 0x000fe200078e00ff */
[----:B------:R-:W-:-:S03]  /*ffb0*/  LOP3.LUT R32, R207, UR19, R32, 0x96, !PT ;  /* 0x00000013cf207c12 */ /* 0x000fc6000f8e9620 */
[----:B------:R-:W-:Y:S01]  /*ffc0*/  FADD.FTZ R6, R6, R185 ;  /* 0x000000b906067221 */ /* 0x000fe20000010000 */
[----:B------:R-:W-:Y:S01]  /*ffd0*/  LOP3.LUT R207, R45, 0xffff, RZ, 0xc0, !PT ;  /* 0x0000ffff2dcf7812 */ /* 0x000fe200078ec0ff */
[----:B------:R-:W-:Y:S01]  /*ffe0*/  IMAD.WIDE.U32 R40, R41, -0x2daee0ad, RZ ;  /* 0xd2511f5329287825 */ /* 0x000fe200078e00ff */
[----:B------:R-:W-:Y:S01]  /*fff0*/  LOP3.LUT R42, R35, UR24, R42, 0x96, !PT ;  /* 0x00000018232a7c12 */ /* 0x000fe2000f8e962a */
[----:B------:R-:W-:Y:S01]  /*10000*/  MUFU.EX2 R55, R55 ;  /* 0x0000003700377308 */ /* 0x000fe20000000800 */
[----:B------:R-:W-:Y:S01]  /*10010*/  SHF.R.U32.HI R207, RZ, 0x8, R207 ;  /* 0x00000008ffcf7819 */ /* 0x000fe200000116cf */
[----:B------:R-:W-:Y:S01]  /*10020*/  IMAD.WIDE.U32 R224, R33, -0x326172a9, RZ ;  /* 0xcd9e8d5721e07825 */ /* 0x000fe200078e00ff */
[----:B------:R-:W-:-:S03]  /*10030*/  LOP3.LUT R34, R41, UR19, R34, 0x96, !PT ;  /* 0x0000001329227c12 */ /* 0x000fc6000f8e9622 */
[----:B------:R-:W-:Y:S01]  /*10040*/  FADD.FTZ R70, R70, R71 ;  /* 0x0000004746467221 */ /* 0x000fe20000010000 */
[----:B------:R-:W-:Y:S01]  /*10050*/  FADD.FTZ R187, R187, R6 ;  /* 0x00000006bbbb7221 */ /* 0x000fe20000010000 */
[----:B------:R-:W-:Y:S01]  /*10060*/  IMAD.WIDE.U32 R48, R32, -0x326172a9, RZ ;  /* 0xcd9e8d5720307825 */ /* 0x000fe200078e00ff */
[----:B------:R-:W-:Y:S01]  /*10070*/  LOP3.LUT R35, R225, UR23, R222, 0x96, !PT ;  /* 0x00000017e1237c12 */ /* 0x000fe2000f8e96de */
[----:B------:R-:W-:Y:S02]  /*10080*/  MUFU.EX2 R54, R54 ;  /* 0x0000003600367308 */ /* 0x000fe40000000800 */
[----:B------:R-:W-:Y:S01]  /*10090*/  FADD.FTZ R69, R69, R70 ;  /* 0x0000004645457221 */ /* 0x000fe20000010000 */
[----:B------:R-:W-:Y:S01]  /*100a0*/  IMAD.WIDE.U32 R222, R34, -0x326172a9, RZ ;  /* 0xcd9e8d5722de7825 */ /* 0x000fe200078e00ff */
[----:B------:R-:W-:Y:S02]  /*100b0*/  LOP3.LUT R32, R49, UR7, R224, 0x96, !PT ;  /* 0x0000000731207c12 */ /* 0x000fe4000f8e96e0 */
[----:B------:R-:W-:-:S02]  /*100c0*/  LOP3.LUT R9, R48, 0xffff, RZ, 0xc0, !PT ;  /* 0x0000ffff30097812 */ /* 0x000fc400078ec0ff */
[----:B------:R-:W-:Y:S01]  /*100d0*/  LOP3.LUT R205, R48, 0xff, RZ, 0xc0, !PT ;  /* 0x000000ff30cd7812 */ /* 0x000fe200078ec0ff */
[----:B------:R-:W-:Y:S01]  /*100e0*/  MUFU.EX2 R86, R86 ;  /* 0x0000005600567308 */ /* 0x000fe20000000800 */
[--C-:B------:R-:W-:Y:S02]  /*100f0*/  SHF.R.U32.HI R33, RZ, 0x10, R48.reuse ;  /* 0x00000010ff217819 */ /* 0x100fe40000011630 */
[----:B------:R-:W-:Y:S01]  /*10100*/  SHF.R.U32.HI R41, RZ, 0x18, R48 ;  /* 0x00000018ff297819 */ /* 0x000fe20000011630 */
[----:B------:R-:W-:Y:S01]  /*10110*/  IMAD.WIDE.U32 R48, R42, -0x326172a9, RZ ;  /* 0xcd9e8d572a307825 */ /* 0x000fe200078e00ff */
[----:B------:R-:W-:Y:S02]  /*10120*/  LOP3.LUT R198, R222, 0xffff, RZ, 0xc0, !PT ;  /* 0x0000ffffdec67812 */ /* 0x000fe400078ec0ff */
[----:B------:R-:W-:Y:S01]  /*10130*/  SHF.R.U32.HI R211, RZ, 0x18, R222 ;  /* 0x00000018ffd37819 */ /* 0x000fe200000116de */
[----:B------:R-:W-:Y:S01]  /*10140*/  MUFU.EX2 R85, R85 ;  /* 0x0000005500557308 */ /* 0x000fe20000000800 */
[----:B------:R-:W-:Y:S01]  /*10150*/  LOP3.LUT R42, R49, UR23, R208, 0x96, !PT ;  /* 0x00000017312a7c12 */ /* 0x000fe2000f8e96d0 */
[----:B------:R-:W-:Y:S01]  /*10160*/  IMAD.WIDE.U32 R208, R190, -0x2daee0ad, RZ ;  /* 0xd2511f53bed07825 */ /* 0x000fe200078e00ff */
[----:B------:R-:W-:-:S03]  /*10170*/  LOP3.LUT R34, R223, UR7, R48, 0x96, !PT ;  /* 0x00000007df227c12 */ /* 0x000fc6000f8e9630 */
[----:B------:R-:W-:Y:S01]  /*10180*/  FFMA.FTZ R190, R47, UR36, -R210 ;  /* 0x000000242fbe7c23 */ /* 0x000fe200080108d2 */
[----:B------:R-:W-:Y:S02]  /*10190*/  LOP3.LUT R223, R222, 0xff, RZ, 0xc0, !PT ;  /* 0x000000ffdedf7812 */ /* 0x000fe400078ec0ff */
[----:B------:R-:W-:Y:S01]  /*101a0*/  LOP3.LUT R8, R209, UR33, R186, 0x96, !PT ;  /* 0x00000021d1087c12 */ /* 0x000fe2000f8e96ba */
[----:B------:R-:W-:Y:S01]  /*101b0*/  MUFU.EX2 R88, R88 ;  /* 0x0000005800587308 */ /* 0x000fe20000000800 */
[----:B------:R-:W-:Y:S01]  /*101c0*/  SHF.R.U32.HI R186, RZ, 0x8, R193 ;  /* 0x00000008ffba7819 */ /* 0x000fe200000116c1 */
[----:B------:R-:W-:Y:S01]  /*101d0*/  IMAD.WIDE.U32 R192, R192, -0x2daee0ad, RZ ;  /* 0xd2511f53c0c07825 */ /* 0x000fe200078e00ff */
[----:B------:R-:W-:Y:S02]  /*101e0*/  SHF.R.U32.HI R48, RZ, 0x10, R222 ;  /* 0x00000010ff307819 */ /* 0x000fe400000116de */
[----:B------:R-:W-:Y:S02]  /*101f0*/  LOP3.LUT R222, R208, 0xffff, RZ, 0xc0, !PT ;  /* 0x0000ffffd0de7812 */ /* 0x000fe400078ec0ff */
[----:B------:R-:W-:Y:S01]  /*10200*/  LOP3.LUT R194, R193, UR33, R196, 0x96, !PT ;  /* 0x00000021c1c27c12 */ /* 0x000fe2000f8e96c4 */
[----:B------:R-:W-:Y:S01]  /*10210*/  MUFU.EX2 R79, R79 ;  /* 0x0000004f004f7308 */ /* 0x000fe20000000800 */
[----:B------:R-:W-:-:S02]  /*10220*/  LOP3.LUT R204, R192, 0xffff, RZ, 0xc0, !PT ;  /* 0x0000ffffc0cc7812 */ /* 0x000fc400078ec0ff */
[----:B------:R-:W-:Y:S02]  /*10230*/  LOP3.LUT R216, R192, 0xff, RZ, 0xc0, !PT ;  /* 0x000000ffc0d87812 */ /* 0x000fe400078ec0ff */
[--C-:B------:R-:W-:Y:S02]  /*10240*/  SHF.R.U32.HI R49, RZ, 0x10, R192.reuse ;  /* 0x00000010ff317819 */ /* 0x100fe400000116c0 */
[----:B------:R-:W-:Y:S01]  /*10250*/  SHF.R.U32.HI R199, RZ, 0x18, R192 ;  /* 0x00000018ffc77819 */ /* 0x000fe200000116c0 */
[----:B------:R-:W-:Y:S01]  /*10260*/  IMAD.WIDE.U32 R192, R35, -0x2daee0ad, RZ ;  /* 0xd2511f5323c07825 */ /* 0x000fe200078e00ff */
[----:B------:R-:W-:Y:S01]  /*10270*/  LOP3.LUT R224, R208, 0xff, RZ, 0xc0, !PT ;  /* 0x000000ffd0e07812 */ /* 0x000fe200078ec0ff */
[----:B------:R-:W-:Y:S01]  /*10280*/  MUFU.EX2 R63, R63 ;  /* 0x0000003f003f7308 */ /* 0x000fe20000000800 */
[--C-:B------:R-:W-:Y:S02]  /*10290*/  SHF.R.U32.HI R200, RZ, 0x10, R208.reuse ;  /* 0x00000010ffc87819 */ /* 0x100fe400000116d0 */
[----:B------:R-:W-:-:S02]  /*102a0*/  SHF.R.U32.HI R197, RZ, 0x18, R208 ;  /* 0x00000018ffc57819 */ /* 0x000fc400000116d0 */
[----:B------:R-:W-:Y:S02]  /*102b0*/  SHF.R.U32.HI R66, RZ, 0x8, R9 ;  /* 0x00000008ff427819 */ /* 0x000fe40000011609 */
[----:B------:R-:W-:Y:S01]  /*102c0*/  LOP3.LUT R9, R193, UR33, R206, 0x96, !PT ;  /* 0x00000021c1097c12 */ /* 0x000fe2000f8e96ce */
[----:B------:R-:W-:Y:S01]  /*102d0*/  MUFU.EX2 R64, R64 ;  /* 0x0000004000407308 */ /* 0x000fe20000000800 */
[C---:B------:R-:W-:Y:S02]  /*102e0*/  LOP3.LUT R202, R192.reuse, 0xffff, RZ, 0xc0, !PT ;  /* 0x0000ffffc0ca7812 */ /* 0x040fe400078ec0ff */
[----:B------:R-:W-:Y:S02]  /*102f0*/  LOP3.LUT R231, R192, 0xff, RZ, 0xc0, !PT ;  /* 0x000000ffc0e77812 */ /* 0x000fe400078ec0ff */
[--C-:B------:R-:W-:Y:S02]  /*10300*/  SHF.R.U32.HI R208, RZ, 0x10, R192.reuse ;  /* 0x00000010ffd07819 */ /* 0x100fe400000116c0 */
[----:B------:R-:W-:Y:S01]  /*10310*/  SHF.R.U32.HI R35, RZ, 0x18, R192 ;  /* 0x00000018ff237819 */ /* 0x000fe200000116c0 */
[----:B------:R-:W-:Y:S01]  /*10320*/  IMAD.WIDE.U32 R192, R42, -0x2daee0ad, RZ ;  /* 0xd2511f532ac07825 */ /* 0x000fe200078e00ff */
[----:B------:R-:W-:Y:S01]  /*10330*/  PRMT R203, R203, 0x5410, R186 ;  /* 0x00005410cbcb7816 */ /* 0x000fe200000000ba */
[----:B------:R-:W-:Y:S01]  /*10340*/  MUFU.EX2 R61, R61 ;  /* 0x0000003d003d7308 */ /* 0x000fe20000000800 */
[----:B------:R-:W-:-:S02]  /*10350*/  LOP3.LUT R48, R48, 0xff, RZ, 0xc0, !PT ;  /* 0x000000ff30307812 */ /* 0x000fc400078ec0ff */
[----:B------:R-:W-:Y:S02]  /*10360*/  LOP3.LUT R186, R33, 0xff, RZ, 0xc0, !PT ;  /* 0x000000ff21ba7812 */ /* 0x000fe400078ec0ff */
[----:B------:R-:W-:Y:S02]  /*10370*/  PRMT R33, R205, 0x5410, R66 ;  /* 0x00005410cd217816 */ /* 0x000fe40000000042 */
[----:B------:R-:W-:Y:S01]  /*10380*/  PRMT R211, R48, 0x5410, R211 ;  /* 0x0000541030d37816 */ /* 0x000fe200000000d3 */
[----:B------:R-:W-:Y:S01]  /*10390*/  MUFU.EX2 R66, R74 ;  /* 0x0000004a00427308 */ /* 0x000fe20000000800 */
[----:B------:R-:W-:Y:S02]  /*103a0*/  LOP3.LUT R196, R193, UR33, R40, 0x96, !PT ;  /* 0x00000021c1c47c12 */ /* 0x000fe4000f8e9628 */
[----:B------:R-:W-:Y:S02]  /*103b0*/  LOP3.LUT R42, R44, 0xffff, RZ, 0xc0, !PT ;  /* 0x0000ffff2c2a7812 */ /* 0x000fe400078ec0ff */
[----:B------:R-:W-:-:S02]  /*103c0*/  SHF.R.U32.HI R48, RZ, 0x10, R44 ;  /* 0x00000010ff307819 */ /* 0x000fc4000001162c */
[----:B------:R-:W-:Y:S01]  /*103d0*/  LOP3.LUT R40, R44, 0xff, RZ, 0xc0, !PT ;  /* 0x000000ff2c287812 */ /* 0x000fe200078ec0ff */
[----:B------:R1:W-:Y:S01]  /*103e0*/  MUFU.EX2 R74, R83 ;  /* 0x00000053004a7308 */ /* 0x0003e20000000800 */
[----:B------:R-:W-:Y:S02]  /*103f0*/  SHF.R.U32.HI R198, RZ, 0x8, R198 ;  /* 0x00000008ffc67819 */ /* 0x000fe400000116c6 */
[----:B------:R-:W-:Y:S02]  /*10400*/  SHF.R.U32.HI R209, RZ, 0x18, R45 ;  /* 0x00000018ffd17819 */ /* 0x000fe4000001162d */
[----:B------:R-:W-:Y:S02]  /*10410*/  PRMT R223, R223, 0x5410, R198 ;  /* 0x00005410dfdf7816 */ /* 0x000fe400000000c6 */
[----:B------:R-:W-:Y:S01]  /*10420*/  LOP3.LUT R198, R192, 0xffff, RZ, 0xc0, !PT ;  /* 0x0000ffffc0c67812 */ /* 0x000fe200078ec0ff */
[----:B------:R-:W-:Y:S01]  /*10430*/  MUFU.EX2 R62, R62 ;  /* 0x0000003e003e7308 */ /* 0x000fe20000000800 */
[----:B------:R-:W-:-:S02]  /*10440*/  LOP3.LUT R225, R34, 0xffff, RZ, 0xc0, !PT ;  /* 0x0000ffff22e17812 */ /* 0x000fc400078ec0ff */
[----:B------:R-:W-:Y:S01]  /*10450*/  PRMT R41, R186, 0x5410, R41 ;  /* 0x00005410ba297816 */ /* 0x000fe20000000029 */
[----:B------:R-:W-:Y:S01]  /*10460*/  FFMA.FTZ R186, R50, UR36, -R210 ;  /* 0x0000002432ba7c23 */ /* 0x000fe200080108d2 */
[----:B------:R-:W-:Y:S02]  /*10470*/  SHF.R.U32.HI R193, RZ, 0x8, R42 ;  /* 0x00000008ffc17819 */ /* 0x000fe4000001162a */
[----:B------:R-:W-:Y:S01]  /*10480*/  LOP3.LUT R42, R48, 0xff, RZ, 0xc0, !PT ;  /* 0x000000ff302a7812 */ /* 0x000fe200078ec0ff */
[----:B------:R-:W-:Y:S01]  /*10490*/  MUFU.EX2 R190, R190 ;  /* 0x000000be00be7308 */ /* 0x000fe20000000800 */
[----:B-1----:R-:W-:Y:S02]  /*104a0*/  SHF.R.U32.HI R83, RZ, 0x18, R44 ;  /* 0x00000018ff537819 */ /* 0x002fe4000001162c */
[----:B------:R-:W-:Y:S02]  /*104b0*/  LOP3.LUT R44, R45, 0xff, RZ, 0xc0, !PT ;  /* 0x000000ff2d2c7812 */ /* 0x000fe400078ec0ff */
[----:B------:R-:W-:-:S02]  /*104c0*/  SHF.R.U32.HI R50, RZ, 0x10, R32 ;  /* 0x00000010ff327819 */ /* 0x000fc40000011620 */
[----:B------:R-:W-:Y:S01]  /*104d0*/  PRMT R207, R44, 0x5410, R207 ;  /* 0x000054102ccf7816 */ /* 0x000fe200000000cf */
[----:B------:R-:W-:Y:S01]  /*104e0*/  MUFU.EX2 R186, R186 ;  /* 0x000000ba00ba7308 */ /* 0x000fe20000000800 */
[----:B------:R-:W-:Y:S02]  /*104f0*/  SHF.R.U32.HI R44, RZ, 0x10, R45 ;  /* 0x00000010ff2c7819 */ /* 0x000fe4000001162d */
[----:B------:R-:W-:Y:S02]  /*10500*/  LOP3.LUT R48, R32, 0xff, RZ, 0xc0, !PT ;  /* 0x000000ff20307812 */ /* 0x000fe400078ec0ff */
[----:B------:R-:W-:Y:S02]  /*10510*/  LOP3.LUT R44, R44, 0xff, RZ, 0xc0, !PT ;  /* 0x000000ff2c2c7812 */ /* 0x000fe400078ec0ff */
[----:B------:R-:W-:Y:S01]  /*10520*/  SHF.R.U32.HI R45, RZ, 0x18, R32 ;  /* 0x00000018ff2d7819 */ /* 0x000fe20000011620 */
[----:B------:R-:W-:Y:S01]  /*10530*/  MUFU.EX2 R183, R183 ;  /* 0x000000b700b77308 */ /* 0x000fe20000000800 */
[----:B------:R-:W-:-:S02]  /*10540*/  PRMT R209, R44, 0x5410, R209 ;  /* 0x000054102cd17816 */ /* 0x000fc400000000d1 */
[----:B------:R-:W-:Y:S02]  /*10550*/  LOP3.LUT R44, R32, 0xffff, RZ, 0xc0, !PT ;  /* 0x0000ffff202c7812 */ /* 0x000fe400078ec0ff */
[----:B------:R-:W-:Y:S02]  /*10560*/  SHF.R.U32.HI R225, RZ, 0x8, R225 ;  /* 0x00000008ffe17819 */ /* 0x000fe400000116e1 */
[----:B------:R-:W-:Y:S01]  /*10570*/  LOP3.LUT R32, R34, 0xff, RZ, 0xc0, !PT ;  /* 0x000000ff22207812 */ /* 0x000fe200078ec0ff */
[----:B------:R-:W-:Y:S01]  /*10580*/  MUFU.EX2 R218, R177 ;  /* 0x000000b100da7308 */ /* 0x000fe20000000800 */
[----:B------:R-:W-:Y:S02]  /*10590*/  LOP3.LUT R205, R192, 0xff, RZ, 0xc0, !PT ;  /* 0x000000ffc0cd7812 */ /* 0x000fe400078ec0ff */
[--C-:B------:R-:W-:Y:S02]  /*105a0*/  SHF.R.U32.HI R206, RZ, 0x10, R192.reuse ;  /* 0x00000010ffce7819 */ /* 0x100fe400000116c0 */
[----:B------:R-:W-:Y:S01]  /*105b0*/  SHF.R.U32.HI R201, RZ, 0x18, R192 ;  /* 0x00000018ffc97819 */ /* 0x000fe200000116c0 */
[--C-:B------:R-:W-:Y:S01]  /*105c0*/  FFMA.FTZ R192, R77, UR36, -R210.reuse ;  /* 0x000000244dc07c23 */ /* 0x100fe200080108d2 */
[----:B------:R-:W-:Y:S01]  /*105d0*/  PRMT R225, R32, 0x5410, R225 ;  /* 0x0000541020e17816 */ /* 0x000fe200000000e1 */
[----:B------:R-:W-:Y:S01]  /*105e0*/  FFMA.FTZ R77, R80, UR36, -R210 ;  /* 0x00000024504d7c23 */ /* 0x000fe200080108d2 */
[----:B------:R-:W-:Y:S01]  /*105f0*/  SHF.R.U32.HI R32, RZ, 0x10, R34 ;  /* 0x00000010ff207819 */ /* 0x000fe20000011622 */
[--C-:B------:R-:W-:Y:S01]  /*10600*/  FFMA.FTZ R80, R127, UR36, -R188.reuse ;  /* 0x000000247f507c23 */ /* 0x100fe200080108bc */
[--C-:B------:R-:W-:Y:S01]  /*10610*/  FFMA.FTZ R127, R139, UR36, -R188.reuse ;  /* 0x000000248b7f7c23 */ /* 0x100fe200080108bc */
[----:B------:R-:W-:Y:S01]  /*10620*/  FFMA.FTZ R139, R161, UR36, -R188 ;  /* 0x00000024a18b7c23 */ /* 0x000fe200080108bc */
[----:B------:R-:W-:Y:S01]  /*10630*/  SHF.R.U32.HI R229, RZ, 0x18, R34 ;  /* 0x00000018ffe57819 */ /* 0x000fe20000011622 */
[----:B------:R-:W-:Y:S01]  /*10640*/  FFMA.FTZ R161, R165, UR36, -R188 ;  /* 0x00000024a5a17c23 */ /* 0x000fe200080108bc */
[----:B------:R-:W-:Y:S01]  /*10650*/  LOP3.LUT R32, R32, 0xff, RZ, 0xc0, !PT ;  /* 0x000000ff20207812 */ /* 0x000fe200078ec0ff */
[----:B------:R-:W-:Y:S01]  /*10660*/  FFMA.FTZ R165, R162, UR36, -R95 ;  /* 0x00000024a2a57c23 */ /* 0x000fe2000801085f */
[----:B------:R-:W-:Y:S01]  /*10670*/  LOP3.LUT R245, R8, 0xff, RZ, 0xc0, !PT ;  /* 0x000000ff08f57812 */ /* 0x000fe200078ec0ff */
[----:B------:R-:W1:Y:S01]  /*10680*/  MUFU.EX2 R139, R139 ;  /* 0x0000008b008b7308 */ /* 0x000e620000000800 */
[----:B------:R-:W-:Y:S01]  /*10690*/  PRMT R229, R32, 0x5410, R229 ;  /* 0x0000541020e57816 */ /* 0x000fe200000000e5 */
[----:B------:R-:W-:Y:S01]  /*106a0*/  FFMA.FTZ R162, R81, UR36, -R210 ;  /* 0x0000002451a27c23 */ /* 0x000fe200080108d2 */
[----:B------:R-:W-:Y:S01]  /*106b0*/  LOP3.LUT R32, R49, 0xff, RZ, 0xc0, !PT ;  /* 0x000000ff31207812 */ /* 0x000fe200078ec0ff */
[----:B------:R-:W-:Y:S01]  /*106c0*/  FFMA.FTZ R81, R130, UR36, -R95 ;  /* 0x0000002482517c23 */ /* 0x000fe2000801085f */
[----:B------:R-:W-:Y:S01]  /*106d0*/  LOP3.LUT R34, R9, 0xffff, RZ, 0xc0, !PT ;  /* 0x0000ffff09227812 */ /* 0x000fe200078ec0ff */
[--C-:B------:R-:W-:Y:S01]  /*106e0*/  FFMA.FTZ R130, R153, UR36, -R188.reuse ;  /* 0x0000002499827c23 */ /* 0x100fe200080108bc */
[----:B------:R-:W-:Y:S01]  /*106f0*/  PRMT R199, R32, 0x5410, R199 ;  /* 0x0000541020c77816 */ /* 0x000fe200000000c7 */
[----:B------:R-:W2:Y:S01]  /*10700*/  MUFU.EX2 R165, R165 ;  /* 0x000000a500a57308 */ /* 0x000ea20000000800 */
[----:B------:R-:W-:Y:S01]  /*10710*/  LOP3.LUT R32, R8, 0xffff, RZ, 0xc0, !PT ;  /* 0x0000ffff08207812 */ /* 0x000fe200078ec0ff */
[--C-:B------:R-:W-:Y:S01]  /*10720*/  FFMA.FTZ R153, R152, UR36, -R188.reuse ;  /* 0x0000002498997c23 */ /* 0x100fe200080108bc */
[----:B------:R-:W-:Y:S01]  /*10730*/  SHF.R.U32.HI R49, RZ, 0x10, R9 ;  /* 0x00000010ff317819 */ /* 0x000fe20000011609 */
[----:B------:R-:W-:Y:S01]  /*10740*/  FFMA.FTZ R152, R171, UR36, -R188 ;  /* 0x00000024ab987c23 */ /* 0x000fe200080108bc */
[----:B------:R-:W-:Y:S01]  /*10750*/  SHF.R.U32.HI R32, RZ, 0x8, R32 ;  /* 0x00000008ff207819 */ /* 0x000fe20000011620 */
[----:B------:R-:W-:Y:S01]  /*10760*/  FFMA.FTZ R171, R166, UR36, -R188 ;  /* 0x00000024a6ab7c23 */ /* 0x000fe200080108bc */
[----:B------:R-:W-:Y:S01]  /*10770*/  PRMT R42, R42, 0x5410, R83 ;  /* 0x000054102a2a7816 */ /* 0x000fe20000000053 */
[----:B------:R-:W-:Y:S01]  /*10780*/  FFMA.FTZ R83, R51, UR36, -R210 ;  /* 0x0000002433537c23 */ /* 0x000fe200080108d2 */
[----:B------:R-:W-:Y:S01]  /*10790*/  PRMT R245, R245, 0x5410, R32 ;  /* 0x00005410f5f57816 */ /* 0x000fe20000000020 */
[----:B------:R-:W-:Y:S01]  /*107a0*/  MUFU.EX2 R80, R80 ;  /* 0x0000005000507308 */ /* 0x000fe20000000800 */
[----:B------:R-:W-:-:S02]  /*107b0*/  SHF.R.U32.HI R36, RZ, 0x10, R8 ;  /* 0x00000010ff247819 */ /* 0x000fc40000011608 */
[----:B------:R-:W-:Y:S02]  /*107c0*/  SHF.R.U32.HI R243, RZ, 0x18, R8 ;  /* 0x00000018fff37819 */ /* 0x000fe40000011608 */
[----:B------:R-:W-:Y:S02]  /*107d0*/  LOP3.LUT R241, R9, 0xff, RZ, 0xc0, !PT ;  /* 0x000000ff09f17812 */ /* 0x000fe400078ec0ff */
[----:B------:R-:W-:Y:S01]  /*107e0*/  SHF.R.U32.HI R32, RZ, 0x18, R9 ;  /* 0x00000018ff207819 */ /* 0x000fe20000011609 */
[----:B------:R-:W3:Y:S01]  /*107f0*/  MUFU.EX2 R127, R127 ;  /* 0x0000007f007f7308 */ /* 0x000ee20000000800 */
[----:B------:R-:W-:Y:S01]  /*10800*/  SHF.R.U32.HI R51, RZ, 0x8, R44 ;  /* 0x00000008ff337819 */ /* 0x000fe2000001162c */
[----:B------:R-:W4:Y:S01]  /*10810*/  LDSM.16.MT88.4 R8, [R252+0x5000] ;  /* 0x00500000fc08783b */ /* 0x000f220000004200 */
[----:B------:R-:W-:Y:S02]  /*10820*/  SHF.R.U32.HI R34, RZ, 0x8, R34 ;  /* 0x00000008ff227819 */ /* 0x000fe40000011622 */
[----:B------:R-:W-:-:S02]  /*10830*/  HSET2.LE.AND R33, R33, R102, PT ;  /* 0x0000006621217233 */ /* 0x000fc40003803000 */
[----:B------:R-:W-:Y:S01]  /*10840*/  LOP3.LUT R208, R208, 0xff, RZ, 0xc0, !PT ;  /* 0x000000ffd0d07812 */ /* 0x000fe200078ec0ff */
[----:B------:R-:W5:Y:S01]  /*10850*/  MUFU.EX2 R81, R81 ;  /* 0x0000005100517308 */ /* 0x000f620000000800 */
[----:B------:R-:W-:Y:S02]  /*10860*/  LOP3.LUT R49, R49, 0xff, RZ, 0xc0, !PT ;  /* 0x000000ff31317812 */ /* 0x000fe400078ec0ff */
[----:B-1----:R-:W-:Y:S02]  /*10870*/  F2FP.BF16.F32.PACK_AB R38, R164, R139 ;  /* 0x0000008ba426723e */ /* 0x002fe400000010ff */
[----:B------:R-:W-:Y:S02]  /*10880*/  PRMT R48, R48, 0x5410, R51 ;  /* 0x0000541030307816 */ /* 0x000fe40000000033 */
[----:B------:R-:W-:Y:S01]  /*10890*/  PRMT R51, R208, 0x5410, R35 ;  /* 0x00005410d0337816 */ /* 0x000fe20000000023 */
[----:B------:R-:W1:Y:S01]  /*108a0*/  MUFU.EX2 R83, R83 ;  /* 0x0000005300537308 */ /* 0x000e620000000800 */
[----:B------:R-:W-:-:S02]  /*108b0*/  PRMT R241, R241, 0x5410, R34 ;  /* 0x00005410f1f17816 */ /* 0x000fc40000000022 */
[----:B------:R-:W-:Y:S02]  /*108c0*/  PRMT R49, R49, 0x5410, R32 ;  /* 0x0000541031317816 */ /* 0x000fe40000000020 */
[----:B------:R-:W-:Y:S02]  /*108d0*/  LOP3.LUT R38, R33, R38, RZ, 0xc0, !PT ;  /* 0x0000002621267212 */ /* 0x000fe400078ec0ff */
[----:B------:R-:W1:Y:S01]  /*108e0*/  LDSM.16.MT88.4 R32, [R226+0x5000] ;  /* 0x00500000e220783b */ /* 0x000e620000004200 */
[----:B------:R-:W-:Y:S01]  /*108f0*/  LOP3.LUT R36, R36, 0xff, RZ, 0xc0, !PT ;  /* 0x000000ff24247812 */ /* 0x000fe200078ec0ff */
[----:B------:R-:W-:Y:S01]  /*10900*/  MUFU.EX2 R130, R130 ;  /* 0x0000008200827308 */ /* 0x000fe20000000800 */
[----:B------:R-:W-:Y:S01]  /*10910*/  PRMT R40, R40, 0x5410, R193 ;  /* 0x0000541028287816 */ /* 0x000fe200000000c1 */
[--C-:B------:R-:W-:Y:S01]  /*10920*/  FFMA.FTZ R193, R46, UR36, -R210.reuse ;  /* 0x000000242ec17c23 */ /* 0x100fe200080108d2 */
[----:B------:R-:W-:Y:S01]  /*10930*/  PRMT R243, R36, 0x5410, R243 ;  /* 0x0000541024f37816 */ /* 0x000fe200000000f3 */
[----:B------:R-:W-:Y:S01]  /*10940*/  FFMA.FTZ R210, R82, UR36, -R210 ;  /* 0x0000002452d27c23 */ /* 0x000fe200080108d2 */
[----:B------:R-:W-:Y:S01]  /*10950*/  HSET2.LE.AND R39, R41, R102, PT ;  /* 0x0000006629277233 */ /* 0x000fe20003803000 */
[--C-:B------:R-:W-:Y:S01]  /*10960*/  FFMA.FTZ R82, R163, UR36, -R188.reuse ;  /* 0x00000024a3527c23 */ /* 0x100fe200080108bc */
[----:B--2---:R-:W-:Y:S01]  /*10970*/  F2FP.BF16.F32.PACK_AB R36, R165, R160 ;  /* 0x000000a0a524723e */ /* 0x004fe200000010ff */
[----:B------:R-:W-:Y:S01]  /*10980*/  MUFU.EX2 R153, R153 ;  /* 0x0000009900997308 */ /* 0x000fe20000000800 */
[----:B------:R-:W-:Y:S01]  /*10990*/  LOP3.LUT R44, R50, 0xff, RZ, 0xc0, !PT ;  /* 0x000000ff322c7812 */ /* 0x000fe200078ec0ff */
[----:B------:R-:W-:Y:S01]  /*109a0*/  FFMA.FTZ R50, R147, UR36, -R188 ;  /* 0x0000002493327c23 */ /* 0x000fe200080108bc */
[----:B------:R-:W-:-:S02]  /*109b0*/  LOP3.LUT R39, R39, R36, RZ, 0xc0, !PT ;  /* 0x0000002427277212 */ /* 0x000fc400078ec0ff */
[--C-:B------:R-:W-:Y:S02]  /*109c0*/  HSET2.LE.AND R40, R40, R102.reuse, PT ;  /* 0x0000006628287233 */ /* 0x100fe40003803000 */
[----:B------:R-:W-:Y:S01]  /*109d0*/  HSET2.LE.AND R36, R48, R102, PT ;  /* 0x0000006630247233 */ /* 0x000fe20003803000 */
[----:B------:R-:W-:Y:S01]  /*109e0*/  MUFU.EX2 R161, R161 ;  /* 0x000000a100a17308 */ /* 0x000fe20000000800 */
[----:B------:R-:W-:Y:S01]  /*109f0*/  F2FP.BF16.F32.PACK_AB R41, R189, R184 ;  /* 0x000000b8bd29723e */ /* 0x000fe200000010ff */
[----:B------:R-:W-:Y:S01]  /*10a00*/  FADD.FTZ R184, R184, R187 ;  /* 0x000000bbb8b87221 */ /* 0x000fe20000010000 */
[----:B------:R-:W-:Y:S02]  /*10a10*/  PRMT R44, R44, 0x5410, R45 ;  /* 0x000054102c2c7816 */ /* 0x000fe4000000002d */
[----:B---3--:R-:W-:Y:S01]  /*10a20*/  F2FP.BF16.F32.PACK_AB R37, R127, R80 ;  /* 0x000000507f25723e */ /* 0x008fe200000010ff */
[----:B------:R-:W-:Y:S01]  /*10a30*/  FADD.FTZ R189, R189, R184 ;  /* 0x000000b8bdbd7221 */ /* 0x000fe20000010000 */
[----:B------:R-:W-:Y:S01]  /*10a40*/  LOP3.LUT R40, R40, R41, RZ, 0xc0, !PT ;  /* 0x0000002928287212 */ /* 0x000fe200078ec0ff */
[----:B------:R-:W-:Y:S01]  /*10a50*/  MUFU.EX2 R82, R82 ;  /* 0x0000005200527308 */ /* 0x000fe20000000800 */
[----:B------:R-:W-:-:S02]  /*10a60*/  LOP3.LUT R36, R36, R37, RZ, 0xc0, !PT ;  /* 0x0000002524247212 */ /* 0x000fc400078ec0ff */
[--C-:B------:R-:W-:Y:S02]  /*10a70*/  HSET2.LE.AND R41, R42, R102.reuse, PT ;  /* 0x000000662a297233 */ /* 0x100fe40003803000 */
[--C-:B------:R-:W-:Y:S02]  /*10a80*/  HSET2.LE.AND R37, R44, R102.reuse, PT ;  /* 0x000000662c257233 */ /* 0x100fe40003803000 */
[----:B------:R-:W-:Y:S01]  /*10a90*/  F2FP.BF16.F32.PACK_AB R42, R67, R68 ;  /* 0x00000044432a723e */ /* 0x000fe200000010ff */
[----:B------:R-:W-:Y:S01]  /*10aa0*/  MUFU.EX2 R171, R171 ;  /* 0x000000ab00ab7308 */ /* 0x000fe20000000800 */
[----:B-----5:R-:W-:Y:S01]  /*10ab0*/  F2FP.BF16.F32.PACK_AB R44, R81, R76 ;  /* 0x0000004c512c723e */ /* 0x020fe200000010ff */
[----:B------:R-:W-:Y:S01]  /*10ac0*/  FADD.FTZ R68, R68, R69 ;  /* 0x0000004544447221 */ /* 0x000fe20000010000 */
[----:B------:R-:W-:Y:S02]  /*10ad0*/  LOP3.LUT R41, R41, R42, RZ, 0xc0, !PT ;  /* 0x0000002a29297212 */ /* 0x000fe400078ec0ff */
[----:B------:R-:W-:Y:S01]  /*10ae0*/  LOP3.LUT R37, R37, R44, RZ, 0xc0, !PT ;  /* 0x0000002c25257212 */ /* 0x000fe200078ec0ff */
[----:B------:R-:W-:Y:S01]  /*10af0*/  FADD.FTZ R68, R67, R68 ;  /* 0x0000004443447221 */ /* 0x000fe20000010000 */
[--C-:B------:R-:W-:Y:S01]  /*10b00*/  HSET2.LE.AND R42, R247, R102.reuse, PT ;  /* 0x00000066f72a7233 */ /* 0x100fe20003803000 */
[----:B------:R-:W-:Y:S01]  /*10b10*/  MUFU.EX2 R152, R152 ;  /* 0x0000009800987308 */ /* 0x000fe20000000800 */
[----:B------:R-:W-:Y:S01]  /*10b20*/  F2FP.BF16.F32.PACK_AB R163, R191, R52 ;  /* 0x00000034bfa3723e */ /* 0x000fe200000010ff */
[----:B------:R-:W-:Y:S01]  /*10b30*/  FADD.FTZ R52, R52, R189 ;  /* 0x000000bd34347221 */ /* 0x000fe20000010000 */
[----:B------:R-:W-:Y:S01]  /*10b40*/  F2FP.BF16.F32.PACK_AB R44, R58, R59 ;  /* 0x0000003b3a2c723e */ /* 0x000fe200000010ff */
[C---:B----4-:R-:W-:Y:S01]  /*10b50*/  HMMA.16816.F32.BF16 R20, R36.reuse, R8, R20 ;  /* 0x000000082414723c */ /* 0x050fe20000041814 */
[----:B------:R-:W-:Y:S01]  /*10b60*/  LOP3.LUT R200, R200, 0xff, RZ, 0xc0, !PT ;  /* 0x000000ffc8c87812 */ /* 0x000fe200078ec0ff */
[----:B------:R-:W-:Y:S01]  /*10b70*/  FADD.FTZ R59, R59, R68 ;  /* 0x000000443b3b7221 */ /* 0x000fe20000010000 */
[----:B------:R-:W-:Y:S01]  /*10b80*/  LOP3.LUT R42, R42, R163, RZ, 0xc0, !PT ;  /* 0x000000a32a2a7212 */ /* 0x000fe200078ec0ff */
[--C-:B------:R-:W-:Y:S01]  /*10b90*/  FFMA.FTZ R163, R84, UR36, -R95.reuse ;  /* 0x0000002454a37c23 */ /* 0x100fe2000801085f */
[----:B------:R-:W-:Y:S01]  /*10ba0*/  LOP3.LUT R43, R43, R44, RZ, 0xc0, !PT ;  /* 0x0000002c2b2b7212 */ /* 0x000fe200078ec0ff */
[----:B------:R-:W-:Y:S01]  /*10bb0*/  FFMA.FTZ R44, R78, UR36, -R95 ;  /* 0x000000244e2c7c23 */ /* 0x000fe2000801085f */
[----:B------:R-:W-:Y:S01]  /*10bc0*/  PRMT R47, R200, 0x5410, R197 ;  /* 0x00005410c82f7816 */ /* 0x000fe200000000c5 */
[----:B------:R-:W-:Y:S01]  /*10bd0*/  FFMA.FTZ R78, R138, UR36, -R95 ;  /* 0x000000248a4e7c23 */ /* 0x000fe2000801085f */
[----:B------:R-:W-:Y:S01]  /*10be0*/  HMMA.16816.F32.BF16 R248, R36, R10, R248 ;  /* 0x0000000a24f8723c */ /* 0x000fe200000418f8 */
[----:B------:R2:W-:Y:S01]  /*10bf0*/  MUFU.EX2 R147, R44 ;  /* 0x0000002c00937308 */ /* 0x0005e20000000800 */
[----:B------:R-:W-:Y:S01]  /*10c00*/  SHF.R.U32.HI R202, RZ, 0x8, R202 ;  /* 0x00000008ffca7819 */ /* 0x000fe200000116ca */
[----:B------:R-:W-:Y:S01]  /*10c10*/  FADD.FTZ R52, R191, R52 ;  /* 0x00000034bf347221 */ /* 0x000fe20000010000 */
[----:B------:R-:W-:Y:S01]  /*10c20*/  HSET2.LE.AND R47, R47, R102, PT ;  /* 0x000000662f2f7233 */ /* 0x000fe20003803000 */
[----:B------:R-:W-:Y:S01]  /*10c30*/  FADD.FTZ R58, R58, R59 ;  /* 0x0000003b3a3a7221 */ /* 0x000fe20000010000 */
[----:B------:R-:W-:Y:S01]  /*10c40*/  HMMA.16816.F32.BF16 R24, R40, R8, R24 ;  /* 0x000000082818723c */ /* 0x000fe20000041818 */
[----:B------:R-:W-:-:S02]  /*10c50*/  SHF.R.U32.HI R198, RZ, 0x8, R198 ;  /* 0x00000008ffc67819 */ /* 0x000fc400000116c6 */
[----:B------:R-:W-:Y:S01]  /*10c60*/  MUFU.EX2 R78, R78 ;  /* 0x0000004e004e7308 */ /* 0x000fe20000000800 */
[----:B------:R-:W-:Y:S02]  /*10c70*/  SHF.R.U32.HI R45, RZ, 0x8, R222 ;  /* 0x00000008ff2d7819 */ /* 0x000fe400000116de */
[C---:B-1----:R-:W-:Y:S01]  /*10c80*/  HMMA.16816.F32.BF16 R236, R36.reuse, R32, R236 ;  /* 0x0000002024ec723c */ /* 0x042fe200000418ec */
[----:B------:R-:W-:Y:S02]  /*10c90*/  F2FP.BF16.F32.PACK_AB R8, R186, R83 ;  /* 0x00000053ba08723e */ /* 0x000fe400000010ff */
[C---:B------:R-:W-:Y:S01]  /*10ca0*/  F2FP.BF16.F32.PACK_AB R9, R56.reuse, R53 ;  /* 0x000000353809723e */ /* 0x040fe200000010ff */
[----:B------:R-:W-:Y:S01]  /*10cb0*/  FADD.FTZ R53, R53, R52 ;  /* 0x0000003435357221 */ /* 0x000fe20000010000 */
[----:B------:R-:W-:Y:S01]  /*10cc0*/  LOP3.LUT R47, R47, R8, RZ, 0xc0, !PT ;  /* 0x000000082f2f7212 */ /* 0x000fe200078ec0ff */
[----:B------:R-:W-:Y:S01]  /*10cd0*/  HMMA.16816.F32.BF16 R232, R36, R34, R232 ;  /* 0x0000002224e8723c */ /* 0x000fe200000418e8 */
[--C-:B--2---:R-:W-:Y:S01]  /*10ce0*/  HSET2.LE.AND R44, R245, R102.reuse, PT ;  /* 0x00000066f52c7233 */ /* 0x104fe20003803000 */
[----:B------:R-:W1:Y:S01]  /*10cf0*/  LDSM.16.MT88.4 R36, [R252+0x5400] ;  /* 0x00540000fc24783b */ /* 0x000e620000004200 */
[----:B------:R-:W2:Y:S01]  /*10d00*/  MUFU.EX2 R163, R163 ;  /* 0x000000a300a37308 */ /* 0x000ea20000000800 */
[----:B------:R-:W-:Y:S01]  /*10d10*/  PRMT R231, R231, 0x5410, R202 ;  /* 0x00005410e7e77816 */ /* 0x000fe200000000ca */
[----:B------:R-:W-:Y:S01]  /*10d20*/  FADD.FTZ R56, R56, R53 ;  /* 0x0000003538387221 */ /* 0x000fe20000010000 */
[----:B------:R-:W-:Y:S01]  /*10d30*/  LOP3.LUT R44, R44, R9, RZ, 0xc0, !PT ;  /* 0x000000092c2c7212 */ /* 0x000fe200078ec0ff */
[C---:B------:R-:W-:Y:S01]  /*10d40*/  HMMA.16816.F32.BF16 R12, R40.reuse, R10, R12 ;  /* 0x0000000a280c723c */ /* 0x040fe2000004180c */
[----:B------:R-:W3:Y:S01]  /*10d50*/  LDSM.16.MT88.4 R8, [R226+0x5400] ;  /* 0x00540000e208783b */ /* 0x000ee20000004200 */
[----:B------:R-:W-:Y:S01]  /*10d60*/  PRMT R205, R205, 0x5410, R198 ;  /* 0x00005410cdcd7816 */ /* 0x000fe200000000c6 */
[----:B------:R-:W-:Y:S01]  /*10d70*/  FFMA.FTZ R198, R167, UR36, -R188 ;  /* 0x00000024a7c67c23 */ /* 0x000fe200080108bc */
[----:B------:R-:W-:Y:S01]  /*10d80*/  PRMT R45, R224, 0x5410, R45 ;  /* 0x00005410e02d7816 */ /* 0x000fe2000000002d */
[----:B------:R4:W-:Y:S01]  /*10d90*/  MUFU.EX2 R167, R50 ;  /* 0x0000003200a77308 */ /* 0x0009e20000000800 */
[----:B------:R-:W-:Y:S01]  /*10da0*/  HMMA.16816.F32.BF16 R28, R40, R32, R28 ;  /* 0x00000020281c723c */ /* 0x000fe2000004181c */
[----:B------:R-:W-:Y:S01]  /*10db0*/  HSET2.LE.AND R51, R51, R102, PT ;  /* 0x0000006633337233 */ /* 0x000fe20003803000 */
[----:B------:R-:W-:Y:S01]  /*10dc0*/  LDSM.16.MT88.4 R244, [R252+0x5c00] ;  /* 0x005c0000fcf4783b */ /* 0x000fe20000004200 */
[----:B------:R-:W-:-:S02]  /*10dd0*/  LOP3.LUT R138, R194, 0xffff, RZ, 0xc0, !PT ;  /* 0x0000ffffc28a7812 */ /* 0x000fc400078ec0ff */
[--C-:B------:R-:W-:Y:S01]  /*10de0*/  HSET2.LE.AND R45, R45, R102.reuse, PT ;  /* 0x000000662d2d7233 */ /* 0x100fe20003803000 */
[----:B------:R-:W-:Y:S01]  /*10df0*/  HMMA.16816.F32.BF16 R16, R40, R34, R16 ;  /* 0x000000222810723c */ /* 0x000fe20000041810 */
[----:B--2---:R-:W-:Y:S01]  /*10e00*/  F2FP.BF16.F32.PACK_AB R32, R163, R78 ;  /* 0x0000004ea320723e */ /* 0x004fe200000010ff */
[----:B------:R-:W-:Y:S01]  /*10e10*/  MUFU.EX2 R192, R192 ;  /* 0x000000c000c07308 */ /* 0x000fe20000000800 */
[----:B------:R-:W-:Y:S02]  /*10e20*/  F2FP.BF16.F32.PACK_AB R33, R153, R130 ;  /* 0x000000829921723e */ /* 0x000fe400000010ff */
[----:B------:R-:W-:Y:S02]  /*10e30*/  LOP3.LUT R51, R51, R32, RZ, 0xc0, !PT ;  /* 0x0000002033337212 */ /* 0x000fe400078ec0ff */
[C---:B------:R-:W-:Y:S01]  /*10e40*/  F2FP.BF16.F32.PACK_AB R46, R60.reuse, R57 ;  /* 0x000000393c2e723e */ /* 0x040fe200000010ff */
[----:B------:R-:W-:Y:S01]  /*10e50*/  FADD.FTZ R57, R57, R56 ;  /* 0x0000003839397221 */ /* 0x000fe20000010000 */
[--C-:B------:R-:W-:Y:S01]  /*10e60*/  HSET2.LE.AND R48, R241, R102.reuse, PT ;  /* 0x00000066f1307233 */ /* 0x100fe20003803000 */
[----:B------:R-:W-:Y:S01]  /*10e70*/  MUFU.EX2 R193, R193 ;  /* 0x000000c100c17308 */ /* 0x000fe20000000800 */
[----:B----4-:R-:W-:Y:S01]  /*10e80*/  HSET2.LE.AND R50, R231, R102, PT ;  /* 0x00000066e7327233 */ /* 0x010fe20003803000 */
[----:B------:R-:W-:Y:S01]  /*10e90*/  FADD.FTZ R60, R60, R57 ;  /* 0x000000393c3c7221 */ /* 0x000fe20000010000 */
[----:B------:R-:W-:-:S02]  /*10ea0*/  SHF.R.U32.HI R32, RZ, 0x10, R194 ;  /* 0x00000010ff207819 */ /* 0x000fc400000116c2 */
[----:B------:R-:W-:Y:S02]  /*10eb0*/  F2FP.BF16.F32.PACK_AB R241, R82, R161 ;  /* 0x000000a152f1723e */ /* 0x000fe400000010ff */
[----:B------:R-:W-:Y:S01]  /*10ec0*/  LOP3.LUT R50, R50, R33, RZ, 0xc0, !PT ;  /* 0x0000002132327212 */ /* 0x000fe200078ec0ff */
[----:B------:R-:W-:Y:S01]  /*10ed0*/  MUFU.EX2 R93, R93 ;  /* 0x0000005d005d7308 */ /* 0x000fe20000000800 */
[----:B------:R-:W-:Y:S02]  /*10ee0*/  SHF.R.U32.HI R138, RZ, 0x8, R138 ;  /* 0x00000008ff8a7819 */ /* 0x000fe4000001168a */
[----:B------:R-:W-:Y:S02]  /*10ef0*/  LOP3.LUT R231, R194, 0xff, RZ, 0xc0, !PT ;  /* 0x000000ffc2e77812 */ /* 0x000fe400078ec0ff */
[----:B------:R-:W-:Y:S02]  /*10f00*/  LOP3.LUT R33, R196, 0xffff, RZ, 0xc0, !PT ;  /* 0x0000ffffc4217812 */ /* 0x000fe400078ec0ff */
[----:B------:R-:W-:Y:S01]  /*10f10*/  SHF.R.U32.HI R34, RZ, 0x10, R196 ;  /* 0x00000010ff227819 */ /* 0x000fe200000116c4 */
[----:B------:R-:W-:Y:S01]  /*10f20*/  MUFU.EX2 R92, R92 ;  /* 0x0000005c005c7308 */ /* 0x000fe20000000800 */
[----:B------:R-:W-:-:S02]  /*10f30*/  LOP3.LUT R46, R45, R46, RZ, 0xc0, !PT ;  /* 0x0000002e2d2e7212 */ /* 0x000fc400078ec0ff */
[--C-:B------:R-:W-:Y:S02]  /*10f40*/  HSET2.LE.AND R49, R49, R102.reuse, PT ;  /* 0x0000006631317233 */ /* 0x100fe40003803000 */
[----:B------:R-:W-:Y:S02]  /*10f50*/  LOP3.LUT R35, R32, 0xff, RZ, 0xc0, !PT ;  /* 0x000000ff20237812 */ /* 0x000fe400078ec0ff */
[----:B------:R-:W-:Y:S01]  /*10f60*/  HSET2.LE.AND R45, R243, R102, PT ;  /* 0x00000066f32d7233 */ /* 0x000fe20003803000 */
[----:B------:R-:W2:Y:S01]  /*10f70*/  MUFU.EX2 R65, R65 ;  /* 0x0000004100417308 */ /* 0x000ea20000000800 */
[----:B------:R-:W-:Y:S02]  /*10f80*/  F2FP.BF16.F32.PACK_AB R166, R147, R128 ;  /* 0x0000008093a6723e */ /* 0x000fe400000010ff */
[----:B------:R-:W-:Y:S02]  /*10f90*/  LOP3.LUT R48, R48, R241, RZ, 0xc0, !PT ;  /* 0x000000f130307212 */ /* 0x000fe400078ec0ff */
[----:B------:R-:W-:-:S02]  /*10fa0*/  PRMT R231, R231, 0x5410, R138 ;  /* 0x00005410e7e77816 */ /* 0x000fc4000000008a */
[----:B------:R-:W-:Y:S01]  /*10fb0*/  SHF.R.U32.HI R40, RZ, 0x8, R33 ;  /* 0x00000008ff287819 */ /* 0x000fe20000011621 */
[----:B------:R-:W-:Y:S01]  /*10fc0*/  MUFU.EX2 R73, R73 ;  /* 0x0000004900497308 */ /* 0x000fe20000000800 */
[----:B------:R-:W-:Y:S02]  /*10fd0*/  LOP3.LUT R32, R34, 0xff, RZ, 0xc0, !PT ;  /* 0x000000ff22207812 */ /* 0x000fe400078ec0ff */
[----:B------:R-:W-:Y:S02]  /*10fe0*/  SHF.R.U32.HI R138, RZ, 0x18, R194 ;  /* 0x00000018ff8a7819 */ /* 0x000fe400000116c2 */
[----:B------:R-:W-:Y:S02]  /*10ff0*/  LOP3.LUT R243, R196, 0xff, RZ, 0xc0, !PT ;  /* 0x000000ffc4f37812 */ /* 0x000fe400078ec0ff */
[----:B------:R-:W-:Y:S01]  /*11000*/  SHF.R.U32.HI R241, RZ, 0x18, R196 ;  /* 0x00000018fff17819 */ /* 0x000fe200000116c4 */
[----:B------:R-:W-:Y:S01]  /*11010*/  MUFU.EX2 R75, R75 ;  /* 0x0000004b004b7308 */ /* 0x000fe20000000800 */
[----:B------:R-:W-:-:S02]  /*11020*/  LOP3.LUT R49, R49, R166, RZ, 0xc0, !PT ;  /* 0x000000a631317212 */ /* 0x000fc400078ec0ff */
[----:B------:R-:W-:Y:S02]  /*11030*/  PRMT R138, R35, 0x5410, R138 ;  /* 0x00005410238a7816 */ /* 0x000fe4000000008a */
[----:B------:R-:W-:Y:S02]  /*11040*/  PRMT R243, R243, 0x5410, R40 ;  /* 0x00005410f3f37816 */ /* 0x000fe40000000028 */
[----:B------:R-:W-:Y:S01]  /*11050*/  PRMT R241, R32, 0x5410, R241 ;  /* 0x0000541020f17816 */ /* 0x000fe200000000f1 */
[----:B------:R-:W-:Y:S01]  /*11060*/  LDSM.16.MT88.4 R40, [R226+0x5800] ;  /* 0x00580000e228783b */ /* 0x000fe20000004200 */
[----:B------:R-:W-:Y:S01]  /*11070*/  F2FP.BF16.F32.PACK_AB R84, R54, R55 ;  /* 0x000000373654723e */ /* 0x000fe200000010ff */
[C---:B-1----:R-:W-:Y:S01]  /*11080*/  HMMA.16816.F32.BF16 R20, R48.reuse, R36, R20 ;  /* 0x000000243014723c */ /* 0x042fe20000041814 */
[----:B------:R-:W-:Y:S01]  /*11090*/  SHF.R.U32.HI R197, RZ, 0x8, R204 ;  /* 0x00000008ffc57819 */ /* 0x000fe200000116cc */
[----:B------:R-:W1:Y:S01]  /*110a0*/  LDSM.16.MT88.4 R32, [R252+0x5800] ;  /* 0x00580000fc20783b */ /* 0x000e620000004200 */
[----:B------:R-:W-:Y:S01]  /*110b0*/  LOP3.LUT R45, R45, R84, RZ, 0xc0, !PT ;  /* 0x000000542d2d7212 */ /* 0x000fe200078ec0ff */
[----:B------:R-:W-:Y:S01]  /*110c0*/  MUFU.EX2 R77, R77 ;  /* 0x0000004d004d7308 */ /* 0x000fe20000000800 */
[----:B------:R-:W-:Y:S01]  /*110d0*/  LOP3.LUT R206, R206, 0xff, RZ, 0xc0, !PT ;  /* 0x000000ffcece7812 */ /* 0x000fe200078ec0ff */
[----:B------:R-:W-:Y:S01]  /*110e0*/  HMMA.16816.F32.BF16 R248, R48, R38, R248 ;  /* 0x0000002630f8723c */ /* 0x000fe200000418f8 */
[----:B------:R-:W-:Y:S01]  /*110f0*/  PRMT R197, R216, 0x5410, R197 ;  /* 0x00005410d8c57816 */ /* 0x000fe200000000c5 */
[----:B------:R-:W-:Y:S01]  /*11100*/  FADD.FTZ R55, R55, R58 ;  /* 0x0000003a37377221 */ /* 0x000fe20000010000 */
[----:B------:R-:W-:-:S02]  /*11110*/  PRMT R201, R206, 0x5410, R201 ;  /* 0x00005410cec97816 */ /* 0x000fc400000000c9 */
[--C-:B------:R-:W-:Y:S01]  /*11120*/  HSET2.LE.AND R199, R199, R102.reuse, PT ;  /* 0x00000066c7c77233 */ /* 0x100fe20003803000 */
[C---:B---3--:R-:W-:Y:S01]  /*11130*/  HMMA.16816.F32.BF16 R236, R48.reuse, R8, R236 ;  /* 0x0000000830ec723c */ /* 0x048fe200000418ec */
[----:B------:R-:W3:Y:S01]  /*11140*/  MUFU.EX2 R84, R198 ;  /* 0x000000c600547308 */ /* 0x000ee20000000800 */
[--C-:B------:R-:W-:Y:S01]  /*11150*/  HSET2.LE.AND R197, R197, R102.reuse, PT ;  /* 0x00000066c5c57233 */ /* 0x100fe20003803000 */
[----:B------:R-:W-:Y:S01]  /*11160*/  FADD.FTZ R54, R54, R55 ;  /* 0x0000003736367221 */ /* 0x000fe20000010000 */
[--C-:B------:R-:W-:Y:S02]  /*11170*/  HSET2.LE.AND R205, R205, R102.reuse, PT ;  /* 0x00000066cdcd7233 */ /* 0x100fe40003803000 */
[----:B------:R-:W-:Y:S01]  /*11180*/  HMMA.16816.F32.BF16 R232, R48, R10, R232 ;  /* 0x0000000a30e8723c */ /* 0x000fe200000418e8 */
[--C-:B------:R-:W-:Y:S01]  /*11190*/  HSET2.LE.AND R201, R201, R102.reuse, PT ;  /* 0x00000066c9c97233 */ /* 0x100fe20003803000 */
[----:B------:R-:W-:Y:S01]  /*111a0*/  FADD.FTZ R83, R83, R54 ;  /* 0x0000003653537221 */ /* 0x000fe20000010000 */
[----:B------:R-:W-:Y:S01]  /*111b0*/  MUFU.EX2 R48, R170 ;  /* 0x000000aa00307308 */ /* 0x000fe20000000800 */
[----:B------:R-:W-:-:S02]  /*111c0*/  HSET2.LE.AND R138, R138, R102, PT ;  /* 0x000000668a8a7233 */ /* 0x000fc40003803000 */
[C---:B------:R-:W-:Y:S01]  /*111d0*/  HMMA.16816.F32.BF16 R12, R44.reuse, R38, R12 ;  /* 0x000000262c0c723c */ /* 0x040fe2000004180c */
[----:B------:R-:W-:Y:S01]  /*111e0*/  FFMA.FTZ R49, R87, UR36, -R95 ;  /* 0x0000002457317c23 */ /* 0x000fe2000801085f */
[--C-:B------:R-:W-:Y:S01]  /*111f0*/  HSET2.LE.AND R243, R243, R102.reuse, PT ;  /* 0x00000066f3f37233 */ /* 0x100fe20003803000 */
[----:B------:R-:W-:Y:S01]  /*11200*/  FADD.FTZ R83, R186, R83 ;  /* 0x00000053ba537221 */ /* 0x000fe20000010000 */
[----:B--2---:R-:W-:Y:S01]  /*11210*/  F2FP.BF16.F32.PACK_AB R5, R66, R65 ;  /* 0x000000414205723e */ /* 0x004fe200000010ff */
[----:B------:R-:W-:Y:S01]  /*11220*/  MUFU.EX2 R51, R158 ;  /* 0x0000009e00337308 */ /* 0x000fe20000000800 */
[----:B------:R-:W-:Y:S01]  /*11230*/  HMMA.16816.F32.BF16 R24, R44, R36, R24 ;  /* 0x000000242c18723c */ /* 0x000fe20000041818 */
[--C-:B------:R-:W-:Y:S02]  /*11240*/  HSET2.LE.AND R38, R223, R102.reuse, PT ;  /* 0x00000066df267233 */ /* 0x100fe40003803000 */
[----:B------:R-:W-:-:S03]  /*11250*/  HSET2.LE.AND R39, R211, R102, PT ;  /* 0x00000066d3277233 */ /* 0x000fc60003803000 */
[C---:B------:R-:W-:Y:S01]  /*11260*/  HMMA.16816.F32.BF16 R28, R44.reuse, R8, R28 ;  /* 0x000000082c1c723c */ /* 0x040fe2000004181c */
[----:B------:R-:W2:Y:S01]  /*11270*/  MUFU.EX2 R49, R49 ;  /* 0x0000003100317308 */ /* 0x000ea20000000800 */
[----:B---3--:R-:W-:Y:S02]  /*11280*/  F2FP.BF16.F32.PACK_AB R37, R171, R84 ;  /* 0x00000054ab25723e */ /* 0x008fe400000010ff */
[--C-:B------:R-:W-:Y:S02]  /*11290*/  HSET2.LE.AND R36, R225, R102.reuse, PT ;  /* 0x00000066e1247233 */ /* 0x100fe40003803000 */
[----:B------:R-:W-:Y:S01]  /*112a0*/  LOP3.LUT R38, R38, R37, RZ, 0xc0, !PT ;  /* 0x0000002526267212 */ /* 0x000fe200078ec0ff */
[----:B------:R-:W-:Y:S01]  /*112b0*/  HMMA.16816.F32.BF16 R16, R44, R10, R16 ;  /* 0x0000000a2c10723c */ /* 0x000fe20000041810 */
[----:B------:R-:W-:Y:S01]  /*112c0*/  HSET2.LE.AND R37, R229, R102, PT ;  /* 0x00000066e5257233 */ /* 0x000fe20003803000 */
[----:B------:R-:W-:Y:S01]  /*112d0*/  MUFU.EX2 R44, R89 ;  /* 0x00000059002c7308 */ /* 0x000fe20000000800 */
[----:B------:R-:W-:-:S02]  /*112e0*/  F2FP.BF16.F32.PACK_AB R9, R167, R152 ;  /* 0x00000098a709723e */ /* 0x000fc400000010ff */
[----:B------:R-:W-:Y:S02]  /*112f0*/  F2FP.BF16.F32.PACK_AB R8, R85, R86 ;  /* 0x000000565508723e */ /* 0x000fe400000010ff */
[----:B------:R-:W-:Y:S02]  /*11300*/  LOP3.LUT R36, R36, R9, RZ, 0xc0, !PT ;  /* 0x0000000924247212 */ /* 0x000fe400078ec0ff */
[----:B------:R-:W-:Y:S01]  /*11310*/  LOP3.LUT R37, R37, R8, RZ, 0xc0, !PT ;  /* 0x0000000825257212 */ /* 0x000fe200078ec0ff */
[----:B------:R-:W3:Y:S01]  /*11320*/  MUFU.EX2 R45, R94 ;  /* 0x0000005e002d7308 */ /* 0x000ee20000000800 */
[----:B--2---:R-:W-:Y:S02]  /*11330*/  F2FP.BF16.F32.PACK_AB R50, R49, R88 ;  /* 0x000000583132723e */ /* 0x004fe400000010ff */
[----:B------:R-:W-:Y:S02]  /*11340*/  HSET2.LE.AND R11, R195, R102, PT ;  /* 0x00000066c30b7233 */ /* 0x000fe40003803000 */
[----:B------:R-:W-:-:S02]  /*11350*/  LOP3.LUT R39, R39, R50, RZ, 0xc0, !PT ;  /* 0x0000003227277212 */ /* 0x000fc400078ec0ff */
[----:B------:R-:W-:Y:S01]  /*11360*/  F2FP.BF16.F32.PACK_AB R46, R192, R79 ;  /* 0x0000004fc02e723e */ /* 0x000fe200000010ff */
[----:B------:R-:W2:Y:S01]  /*11370*/  MUFU.EX2 R210, R210 ;  /* 0x000000d200d27308 */ /* 0x000ea20000000800 */
[--C-:B------:R-:W-:Y:S02]  /*11380*/  HSET2.LE.AND R10, R203, R102.reuse, PT ;  /* 0x00000066cb0a7233 */ /* 0x100fe40003803000 */
[----:B------:R-:W-:Y:S01]  /*11390*/  LOP3.LUT R11, R11, R46, RZ, 0xc0, !PT ;  /* 0x0000002e0b0b7212 */ /* 0x000fe200078ec0ff */
[C---:B-1----:R-:W-:Y:S01]  /*113a0*/  HMMA.16816.F32.BF16 R20, R36.reuse, R32, R20 ;  /* 0x000000202414723c */ /* 0x042fe20000041814 */
[----:B------:R-:W-:Y:S01]  /*113b0*/  FADD.FTZ R46, R116, R97 ;  /* 0x00000061742e7221 */ /* 0x000fe20000010000 */
[----:B------:R-:W-:Y:S02]  /*113c0*/  F2FP.BF16.F32.PACK_AB R9, R64, R63 ;  /* 0x0000003f4009723e */ /* 0x000fe400000010ff */
[--C-:B------:R-:W-:Y:S01]  /*113d0*/  HSET2.LE.AND R8, R207, R102.reuse, PT ;  /* 0x00000066cf087233 */ /* 0x100fe20003803000 */
[----:B------:R-:W-:Y:S01]  /*113e0*/  FADD.FTZ R46, R115, R46 ;  /* 0x0000002e732e7221 */ /* 0x000fe20000010000 */
[----:B------:R-:W-:Y:S01]  /*113f0*/  HMMA.16816.F32.BF16 R248, R36, R34, R248 ;  /* 0x0000002224f8723c */ /* 0x000fe200000418f8 */
[----:B------:R-:W-:Y:S01]  /*11400*/  LOP3.LUT R10, R10, R9, RZ, 0xc0, !PT ;  /* 0x000000090a0a7212 */ /* 0x000fe200078ec0ff */
[----:B------:R-:W1:Y:S01]  /*11410*/  MUFU.EX2 R162, R162 ;  /* 0x000000a200a27308 */ /* 0x000e620000000800 */
[----:B------:R-:W-:Y:S01]  /*11420*/  FADD.FTZ R119, R119, R46 ;  /* 0x0000002e77777221 */ /* 0x000fe20000010000 */
[----:B------:R-:W-:-:S02]  /*11430*/  HSET2.LE.AND R9, R209, R102, PT ;  /* 0x00000066d1097233 */ /* 0x000fc40003803000 */
[C---:B------:R-:W-:Y:S01]  /*11440*/  HMMA.16816.F32.BF16 R236, R36.reuse, R40, R236 ;  /* 0x0000002824ec723c */ /* 0x040fe200000418ec */
[----:B------:R-:W-:Y:S01]  /*11450*/  FADD.FTZ R110, R110, R119 ;  /* 0x000000776e6e7221 */ /* 0x000fe20000010000 */
[----:B------:R-:W-:Y:S01]  /*11460*/  F2FP.BF16.F32.PACK_AB R47, R62, R61 ;  /* 0x0000003d3e2f723e */ /* 0x000fe200000010ff */
[----:B------:R-:W-:Y:S01]  /*11470*/  FADD.FTZ R61, R61, R60 ;  /* 0x0000003c3d3d7221 */ /* 0x000fe20000010000 */
[----:B------:R-:W-:Y:S01]  /*11480*/  F2FP.BF16.F32.PACK_AB R50, R193, R190 ;  /* 0x000000bec132723e */ /* 0x000fe200000010ff */
[----:B------:R-:W-:Y:S01]  /*11490*/  FADD.FTZ R125, R125, R110 ;  /* 0x0000006e7d7d7221 */ /* 0x000fe20000010000 */
[----:B------:R-:W-:Y:S01]  /*114a0*/  HMMA.16816.F32.BF16 R232, R36, R42, R232 ;  /* 0x0000002a24e8723c */ /* 0x000fe200000418e8 */
[----:B------:R-:W-:Y:S01]  /*114b0*/  LOP3.LUT R8, R8, R47, RZ, 0xc0, !PT ;  /* 0x0000002f08087212 */ /* 0x000fe200078ec0ff */
[----:B------:R-:W-:Y:S01]  /*114c0*/  FADD.FTZ R190, R190, R83 ;  /* 0x00000053bebe7221 */ /* 0x000fe20000010000 */
[----:B------:R-:W-:Y:S01]  /*114d0*/  FADD.FTZ R124, R124, R125 ;  /* 0x0000007d7c7c7221 */ /* 0x000fe20000010000 */
[----:B------:R-:W-:Y:S01]  /*114e0*/  LOP3.LUT R9, R9, R50, RZ, 0xc0, !PT ;  /* 0x0000003209097212 */ /* 0x000fe200078ec0ff */
[----:B------:R-:W-:Y:S01]  /*114f0*/  FADD.FTZ R62, R62, R61 ;  /* 0x0000003d3e3e7221 */ /* 0x000fe20000010000 */
[----:B------:R-:W-:Y:S01]  /*11500*/  FADD.FTZ R190, R193, R190 ;  /* 0x000000bec1be7221 */ /* 0x000fe20000010000 */
[----:B------:R-:W-:Y:S01]  /*11510*/  FADD.FTZ R38, R120, R7 ;  /* 0x0000000778267221 */ /* 0x000fe20000010000 */
[----:B------:R-:W-:Y:S01]  /*11520*/  FADD.FTZ R123, R123, R124 ;  /* 0x0000007c7b7b7221 */ /* 0x000fe20000010000 */
[--C-:B------:R-:W-:Y:S01]  /*11530*/  HSET2.LE.AND R36, R231, R102.reuse, PT ;  /* 0x00000066e7247233 */ /* 0x100fe20003803000 */
[----:B------:R-:W-:Y:S01]  /*11540*/  FADD.FTZ R63, R63, R62 ;  /* 0x0000003e3f3f7221 */ /* 0x000fe20000010000 */
[----:B------:R-:W-:Y:S01]  /*11550*/  FADD.FTZ R38, R129, R38 ;  /* 0x0000002681267221 */ /* 0x000fe20000010000 */
[----:B------:R-:W-:Y:S01]  /*11560*/  FADD.FTZ R123, R122, R123 ;  /* 0x0000007b7a7b7221 */ /* 0x000fe20000010000 */
[----:B------:R-:W-:Y:S01]  /*11570*/  HSET2.LE.AND R102, R241, R102, PT ;  /* 0x00000066f1667233 */ /* 0x000fe20003803000 */
[C---:B------:R-:W-:Y:S01]  /*11580*/  HMMA.16816.F32.BF16 R24, R8.reuse, R32, R24 ;  /* 0x000000200818723c */ /* 0x040fe20000041818 */
[----:B------:R-:W-:Y:S01]  /*11590*/  FADD.FTZ R109, R109, R38 ;  /* 0x000000266d6d7221 */ /* 0x000fe20000010000 */
[----:B------:R-:W-:Y:S01]  /*115a0*/  FADD.FTZ R156, R156, R123 ;  /* 0x0000007b9c9c7221 */ /* 0x000fe20000010000 */
[----:B------:R-:W4:Y:S01]  /*115b0*/  LDSM.16.MT88.4 R228, [R226+0x5c00] ;  /* 0x005c0000e2e4783b */ /* 0x000f220000004200 */
[----:B------:R-:W-:Y:S01]  /*115c0*/  FADD.FTZ R79, R79, R190 ;  /* 0x000000be4f4f7221 */ /* 0x000fe20000010000 */
[----:B------:R-:W-:Y:S01]  /*115d0*/  FADD.FTZ R112, R112, R109 ;  /* 0x0000006d70707221 */ /* 0x000fe20000010000 */
[----:B------:R-:W-:Y:S01]  /*115e0*/  FADD.FTZ R156, R169, R156 ;  /* 0x0000009ca99c7221 */ /* 0x000fe20000010000 */
[C---:B------:R-:W-:Y:S01]  /*115f0*/  HMMA.16816.F32.BF16 R12, R8.reuse, R34, R12 ;  /* 0x00000022080c723c */ /* 0x040fe2000004180c */
[----:B------:R-:W-:Y:S01]  /*11600*/  F2FP.BF16.F32.PACK_AB R32, R51, R48 ;  /* 0x000000303320723e */ /* 0x000fe200000010ff */
[----:B------:R-:W-:Y:S01]  /*11610*/  FADD.FTZ R133, R133, R112 ;  /* 0x0000007085857221 */ /* 0x000fe20000010000 */
[----:B------:R-:W-:Y:S01]  /*11620*/  FADD.FTZ R159, R159, R156 ;  /* 0x0000009c9f9f7221 */ /* 0x000fe20000010000 */
[----:B---3--:R-:W-:Y:S01]  /*11630*/  F2FP.BF16.F32.PACK_AB R33, R45, R44 ;  /* 0x0000002c2d21723e */ /* 0x008fe200000010ff */
[----:B------:R-:W-:Y:S01]  /*11640*/  FADD.FTZ R64, R64, R63 ;  /* 0x0000003f40407221 */ /* 0x000fe20000010000 */
[----:B------:R-:W-:Y:S01]  /*11650*/  FADD.FTZ R142, R142, R133 ;  /* 0x000000858e8e7221 */ /* 0x000fe20000010000 */
[C---:B------:R-:W-:Y:S01]  /*11660*/  HMMA.16816.F32.BF16 R28, R8.reuse, R40, R28 ;  /* 0x00000028081c723c */ /* 0x040fe2000004181c */
[----:B------:R-:W-:Y:S01]  /*11670*/  F2FP.BF16.F32.PACK_AB R34, R218, R183 ;  /* 0x000000b7da22723e */ /* 0x000fe200000010ff */
[----:B------:R-:W-:Y:S01]  /*11680*/  FADD.FTZ R159, R174, R159 ;  /* 0x0000009fae9f7221 */ /* 0x000fe20000010000 */
[----:B------:R-:W-:Y:S01]  /*11690*/  FADD.FTZ R137, R137, R142 ;  /* 0x0000008e89897221 */ /* 0x000fe20000010000 */
[----:B------:R-:W-:Y:S01]  /*116a0*/  LOP3.LUT R32, R243, R32, RZ, 0xc0, !PT ;  /* 0x00000020f3207212 */ /* 0x000fe200078ec0ff */
[----:B------:R-:W-:Y:S01]  /*116b0*/  FADD.FTZ R192, R192, R79 ;  /* 0x0000004fc0c07221 */ /* 0x000fe20000010000 */
[----:B------:R-:W-:Y:S01]  /*116c0*/  LOP3.LUT R34, R205, R34, RZ, 0xc0, !PT ;  /* 0x00000022cd227212 */ /* 0x000fe200078ec0ff */
[----:B------:R-:W-:Y:S01]  /*116d0*/  FADD.FTZ R140, R140, R137 ;  /* 0x000000898c8c7221 */ /* 0x000fe20000010000 */
[----:B------:R-:W-:Y:S01]  /*116e0*/  F2FP.BF16.F32.PACK_AB R40, R92, R93 ;  /* 0x0000005d5c28723e */ /* 0x000fe200000010ff */
[----:B------:R-:W-:Y:S01]  /*116f0*/  FADD.FTZ R80, R80, R159 ;  /* 0x0000009f50507221 */ /* 0x000fe20000010000 */
[----:B------:R-:W-:Y:S01]  /*11700*/  LOP3.LUT R33, R102, R33, RZ, 0xc0, !PT ;  /* 0x0000002166217212 */ /* 0x000fe200078ec0ff */
[----:B------:R-:W-:Y:S01]  /*11710*/  FADD.FTZ R173, R173, R140 ;  /* 0x0000008cadad7221 */ /* 0x000fe20000010000 */
[----:B------:R-:W-:Y:S01]  /*11720*/  LOP3.LUT R35, R201, R40, RZ, 0xc0, !PT ;  /* 0x00000028c9237212 */ /* 0x000fe200078ec0ff */
[----:B------:R-:W-:Y:S01]  /*11730*/  HMMA.16816.F32.BF16 R16, R8, R42, R16 ;  /* 0x0000002a0810723c */ /* 0x000fe20000041810 */
[----:B------:R-:W-:Y:S01]  /*11740*/  FADD.FTZ R80, R127, R80 ;  /* 0x000000507f507221 */ /* 0x000fe20000010000 */
[----:B------:R-:W-:Y:S01]  /*11750*/  FADD.FTZ R172, R172, R173 ;  /* 0x000000adacac7221 */ /* 0x000fe20000010000 */
[----:B------:R-:W-:Y:S01]  /*11760*/  FADD.FTZ R65, R65, R64 ;  /* 0x0000004041417221 */ /* 0x000fe20000010000 */
[----:B------:R-:W-:-:S02]  /*11770*/  IMAD.MOV.U32 R7, RZ, RZ, R91 ;  /* 0x000000ffff077224 */ /* 0x000fc400078e005b */
[----:B------:R-:W-:Y:S01]  /*11780*/  FADD.FTZ R139, R139, R80 ;  /* 0x000000508b8b7221 */ /* 0x000fe20000010000 */
[----:B------:R-:W-:Y:S01]  /*11790*/  FADD.FTZ R175, R175, R172 ;  /* 0x000000acafaf7221 */ /* 0x000fe20000010000 */
[C---:B------:R-:W-:Y:S01]  /*117a0*/  HMMA.16816.F32.BF16 R40, R32.reuse, R244, R20 ;  /* 0x000000f42028723c */ /* 0x040fe20000041814 */
[----:B------:R-:W-:Y:S01]  /*117b0*/  F2FP.BF16.F32.PACK_AB R10, R74, R73 ;  /* 0x000000494a0a723e */ /* 0x000fe200000010ff */
[----:B------:R-:W-:Y:S01]  /*117c0*/  FADD.FTZ R164, R164, R139 ;  /* 0x0000008ba4a47221 */ /* 0x000fe20000010000 */
[----:B------:R-:W-:Y:S01]  /*117d0*/  FADD.FTZ R175, R182, R175 ;  /* 0x000000afb6af7221 */ /* 0x000fe20000010000 */
[----:B--2---:R-:W-:Y:S01]  /*117e0*/  F2FP.BF16.F32.PACK_AB R8, R210, R77 ;  /* 0x0000004dd208723e */ /* 0x004fe200000010ff */
[----:B------:R-:W-:Y:S01]  /*117f0*/  FADD.FTZ R66, R66, R65 ;  /* 0x0000004142427221 */ /* 0x000fe20000010000 */
[----:B------:R-:W-:Y:S01]  /*11800*/  FADD.FTZ R161, R161, R164 ;  /* 0x000000a4a1a17221 */ /* 0x000fe20000010000 */
[----:B------:R-:W-:Y:S01]  /*11810*/  FADD.FTZ R76, R76, R175 ;  /* 0x000000af4c4c7221 */ /* 0x000fe20000010000 */
[----:B-1----:R-:W-:Y:S01]  /*11820*/  F2FP.BF16.F32.PACK_AB R21, R162, R75 ;  /* 0x0000004ba215723e */ /* 0x002fe200000010ff */
[----:B------:R-:W-:Y:S01]  /*11830*/  FADD.FTZ R75, R75, R192 ;  /* 0x000000c04b4b7221 */ /* 0x000fe20000010000 */
        /* <DEDUP_REMOVED lines=10> */
[----:B------:R-:W-:Y:S01]  /*118e0*/  HMMA.16816.F32.BF16 R248, R32, R246, R248 ;  /* 0x000000f620f8723c */ /* 0x000fe200000418f8 */
[----:B------:R-:W-:Y:S01]  /*118f0*/  FADD.FTZ R153, R153, R130 ;  /* 0x0000008299997221 */ /* 0x000fe20000010000 */
[----:B------:R-:W-:Y:S01]  /*11900*/  FADD.FTZ R73, R73, R66 ;  /* 0x0000004249497221 */ /* 0x000fe20000010000 */
[----:B------:R-:W-:Y:S01]  /*11910*/  FADD.FTZ R128, R128, R165 ;  /* 0x000000a580807221 */ /* 0x000fe20000010000 */
[----:B------:R-:W-:Y:S01]  /*11920*/  STL.64 [R1], R40 ;  /* 0x0000002801007387 */ /* 0x000fe20000100a00 */
[----:B------:R-:W-:Y:S01]  /*11930*/  FADD.FTZ R152, R152, R153 ;  /* 0x0000009998987221 */ /* 0x000fe20000010000 */
[----:B------:R-:W-:Y:S01]  /*11940*/  HMMA.16816.F32.BF16 R8, R20, R244, R24 ;  /* 0x000000f41408723c */ /* 0x000fe20000041818 */
[----:B------:R-:W-:Y:S01]  /*11950*/  FADD.FTZ R147, R147, R128 ;  /* 0x0000008093937221 */ /* 0x000fe20000010000 */
[----:B------:R-:W-:Y:S01]  /*11960*/  STL.64 [R1+0x8], R42 ;  /* 0x0000082a01007387 */ /* 0x000fe20000100a00 */
[----:B------:R-:W-:Y:S01]  /*11970*/  FADD.FTZ R167, R167, R152 ;  /* 0x00000098a7a77221 */ /* 0x000fe20000010000 */
[----:B------:R-:W-:Y:S01]  /*11980*/  FADD.FTZ R77, R77, R162 ;  /* 0x000000a24d4d7221 */ /* 0x000fe20000010000 */
[----:B------:R-:W-:Y:S01]  /*11990*/  FADD.FTZ R78, R78, R147 ;  /* 0x000000934e4e7221 */ /* 0x000fe20000010000 */
[----:B----4-:R-:W-:Y:S01]  /*119a0*/  HMMA.16816.F32.BF16 R236, R32, R228, R236 ;  /* 0x000000e420ec723c */ /* 0x010fe200000418ec */
[----:B------:R-:W-:Y:S01]  /*119b0*/  FADD.FTZ R84, R84, R167 ;  /* 0x000000a754547221 */ /* 0x000fe20000010000 */
[----:B------:R-:W-:-:S02]  /*119c0*/  IMAD.MOV.U32 R5, RZ, RZ, R107 ;  /* 0x000000ffff057224 */ /* 0x000fc400078e006b */
[----:B------:R-:W-:Y:S01]  /*119d0*/  FADD.FTZ R163, R163, R78 ;  /* 0x0000004ea3a37221 */ /* 0x000fe20000010000 */
[----:B------:R-:W-:Y:S02]  /*119e0*/  @P0 IMAD.MOV.U32 R5, RZ, RZ, R107 ;  /* 0x000000ffff050224 */ /* 0x000fe400078e006b */
[----:B------:R-:W-:Y:S01]  /*119f0*/  FADD.FTZ R171, R171, R84 ;  /* 0x00000054abab7221 */ /* 0x000fe20000010000 */
[----:B------:R-:W-:Y:S01]  /*11a00*/  HMMA.16816.F32.BF16 R232, R32, R230, R232 ;  /* 0x000000e620e8723c */ /* 0x000fe200000418e8 */
[----:B------:R-:W-:Y:S01]  /*11a10*/  FADD.FTZ R86, R86, R163 ;  /* 0x000000a356567221 */ /* 0x000fe20000010000 */
[----:B------:R-:W-:Y:S02]  /*11a20*/  @P0 IMAD.MOV.U32 R7, RZ, RZ, R91 ;  /* 0x000000ffff070224 */ /* 0x000fe400078e005b */
[----:B------:R-:W-:Y:S01]  /*11a30*/  FADD.FTZ R48, R48, R171 ;  /* 0x000000ab30307221 */ /* 0x000fe20000010000 */
[----:B------:R-:W-:Y:S01]  /*11a40*/  FADD.FTZ R217, R74, R73 ;  /* 0x000000494ad97221 */ /* 0x000fe20000010000 */
[----:B------:R-:W-:Y:S01]  /*11a50*/  FADD.FTZ R85, R85, R86 ;  /* 0x0000005655557221 */ /* 0x000fe20000010000 */
[----:B------:R-:W-:Y:S01]  /*11a60*/  HMMA.16816.F32.BF16 R240, R20, R228, R28 ;  /* 0x000000e414f0723c */ /* 0x000fe2000004181c */
[----:B------:R-:W-:Y:S01]  /*11a70*/  FADD.FTZ R48, R51, R48 ;  /* 0x0000003033307221 */ /* 0x000fe20000010000 */
[----:B------:R-:W-:Y:S01]  /*11a80*/  FADD.FTZ R219, R210, R77 ;  /* 0x0000004dd2db7221 */ /* 0x000fe20000010000 */
[----:B------:R-:W-:Y:S01]  /*11a90*/  FADD.FTZ R88, R88, R85 ;  /* 0x0000005558587221 */ /* 0x000fe20000010000 */
[----:B------:R1:W-:Y:S01]  /*11aa0*/  STL.64 [R1+0x10], R8 ;  /* 0x0000100801007387 */ /* 0x0003e20000100a00 */
[----:B------:R-:W-:-:S02]  /*11ab0*/  FADD.FTZ R183, R183, R48 ;  /* 0x00000030b7b77221 */ /* 0x000fc40000010000 */
[----:B------:R-:W-:Y:S01]  /*11ac0*/  FADD.FTZ R49, R49, R88 ;  /* 0x0000005831317221 */ /* 0x000fe20000010000 */
[----:B------:R-:W-:Y:S01]  /*11ad0*/  HMMA.16816.F32.BF16 R244, R20, R246, R12 ;  /* 0x000000f614f4723c */ /* 0x000fe2000004180c */
[----:B------:R2:W-:Y:S01]  /*11ae0*/  STL.64 [R1+0x18], R10 ;  /* 0x0000180a01007387 */ /* 0x0005e20000100a00 */
[----:B------:R-:W-:Y:S01]  /*11af0*/  FADD.FTZ R218, R218, R183 ;  /* 0x000000b7dada7221 */ /* 0x000fe20000010000 */
[----:B------:R-:W-:-:S03]  /*11b00*/  FADD.FTZ R44, R44, R49 ;  /* 0x000000312c2c7221 */ /* 0x000fc60000010000 */
[----:B------:R-:W-:Y:S01]  /*11b10*/  HMMA.16816.F32.BF16 R228, R20, R230, R16 ;  /* 0x000000e614e4723c */ /* 0x000fe20000041810 */
[----:B------:R-:W-:-:S04]  /*11b20*/  FADD.FTZ R44, R45, R44 ;  /* 0x0000002c2d2c7221 */ /* 0x000fc80000010000 */
[----:B------:R-:W-:-:S04]  /*11b30*/  FADD.FTZ R93, R93, R44 ;  /* 0x0000002c5d5d7221 */ /* 0x000fc80000010000 */
[----:B------:R-:W-:Y:S01]  /*11b40*/  FADD.FTZ R221, R92, R93 ;  /* 0x0000005d5cdd7221 */ /* 0x000fe20000010000 */
[--C-:B-1----:R-:W-:Y:S02]  /*11b50*/  IMAD.MOV.U32 R8, RZ, RZ, R90.reuse ;  /* 0x000000ffff087224 */ /* 0x102fe400078e005a */
[----:B------:R-:W-:Y:S01]  /*11b60*/  @P0 IMAD.MOV.U32 R8, RZ, RZ, R90 ;  /* 0x000000ffff080224 */ /* 0x000fe200078e005a */
[----:B------:R-:W-:Y:S11]  /*11b70*/  @P0 BRA `(.L_x_395) ;  /* 0x0000000000040947 */ /* 0x000ff60003800000 */
.L_x_391:
[----:B------:R-:W-:-:S12]  /*11b80*/  UIADD3 UR6, UR35, -0x1, URZ ;  /* 0xffffffff23067890 */ /* 0x000fd8000fffe03f */
.L_x_395:
[----:B------:R-:W-:-:S13]  /*11b90*/  ISETP.LE.AND P0, PT, RZ, UR6, PT ;  /* 0x00000006ff007c0c */ /* 0x000fda000bf03270 */
[----:B------:R-:W-:Y:S05]  /*11ba0*/  @!P0 BRA `(.L_x_396) ;  /* 0x0000006c00e08947 */ /* 0x000fea0003800000 */
[----:B--2---:R-:W2:Y:S01]  /*11bb0*/  LDL.64 R10, [R1+0x50] ;  /* 0x00005000010a7983 */ /* 0x004ea20000100a00 */
[----:B------:R-:W-:Y:S01]  /*11bc0*/  ULDC UR4, c[0x0][0x2d0] ;  /* 0x0000b40000047ab9 */ /* 0x000fe20000000800 */
[----:B------:R-:W-:Y:S01]  /*11bd0*/  PRMT R0, R3, 0x7054, R3 ;  /* 0x0000705403007816 */ /* 0x000fe20000000003 */
[----:B------:R-:W-:Y:S01]  /*11be0*/  UIMAD.WIDE.U32 UR38, UR8, 0x60, URZ ;  /* 0x00000060082678a5 */ /* 0x000fe2000f8e003f */
[----:B------:R-:W-:Y:S01]  /*11bf0*/  MOV R224, R5 ;  /* 0x0000000500e07202 */ /* 0x000fe20000000f00 */
[----:B------:R-:W-:Y:S01]  /*11c00*/  UIMAD UR37, UR9, 0x60, URZ ;  /* 0x00000060092578a4 */ /* 0x000fe2000f8e023f */
[----:B------:R-:W-:Y:S01]  /*11c10*/  MOV R225, R132 ;  /* 0x0000008400e17202 */ /* 0x000fe20000000f00 */
[----:B------:R-:W-:Y:S01]  /*11c20*/  UIMAD.WIDE.U32 UR44, UR10, 0x60, URZ ;  /* 0x000000600a2c78a5 */ /* 0x000fe2000f8e003f */
[----:B------:R-:W-:Y:S01]  /*11c30*/  MOV R223, R8 ;  /* 0x0000000800df7202 */ /* 0x000fe20000000f00 */
[----:B------:R-:W-:Y:S01]  /*11c40*/  UIMAD UR40, UR11, 0x60, URZ ;  /* 0x000000600b2878a4 */ /* 0x000fe2000f8e023f */
[----:B------:R-:W-:Y:S01]  /*11c50*/  IMAD.MOV.U32 R222, RZ, RZ, R7 ;  /* 0x000000ffffde7224 */ /* 0x000fe200078e0007 */
[----:B------:R-:W-:-:S02]  /*11c60*/  USHF.L.U64.HI UR7, UR8, 0x6, UR9 ;  /* 0x0000000608077899 */ /* 0x000fc40008010209 */
        /* <DEDUP_REMOVED lines=8> */
[----:B------:R-:W2:Y:S08]  /*11cf0*/  @!P1 LDC.64 R10, c[0x0][0x220] ;  /* 0x00008800ff0a9b82 */ /* 0x000eb00000000a00 */
[----:B------:R-:W3:Y:S08]  /*11d00*/  @!P1 LDC.64 R14, c[0x0][0x220] ;  /* 0x00008800ff0e9b82 */ /* 0x000ef00000000a00 */
[----:B------:R-:W4:Y:S01]  /*11d10*/  @!P1 LDC.64 R12, c[0x0][0x220] ;  /* 0x00008800ff0c9b82 */ /* 0x000f220000000a00 */
[----:B--2---:R2:W-:Y:S04]  /*11d20*/  @!P1 STL.64 [R1+0x38], R10 ;  /* 0x0000380a01009387 */ /* 0x0045e80000100a00 */
[----:B---3--:R-:W-:Y:S04]  /*11d30*/  @!P1 STL.64 [R1+0x30], R14 ;  /* 0x0000300e01009387 */ /* 0x008fe80000100a00 */
[----:B----4-:R3:W-:Y:S01]  /*11d40*/  @!P1 STL.64 [R1+0x28], R12 ;  /* 0x0000280c01009387 */ /* 0x0107e20000100a00 */
[----:B--2---:R-:W2:Y:S01]  /*11d50*/  @!P1 LDC.64 R10, c[0x0][0x220] ;  /* 0x00008800ff0a9b82 */ /* 0x004ea20000000a00 */
[----:B---3--:R-:W-:-:S02]  /*11d60*/  IMAD.WIDE.U32 R12, R168, -0x326172a9, RZ ;  /* 0xcd9e8d57a80c7825 */ /* 0x008fc400078e00ff */
[----:B--2---:R2:W-:Y:S04]  /*11d70*/  @!P1 STL.64 [R1+0x20], R10 ;  /* 0x0000200a01009387 */ /* 0x0045e80000100a00 */
[----:B------:R3:W-:Y:S04]  /*11d80*/  STL [R1+0x5c], R0 ;  /* 0x00005c0001007387 */ /* 0x0007e80000100800 */
[----:B------:R-:W-:Y:S01]  /*11d90*/  STL.64 [R1+0x68], R12 ;  /* 0x0000680c01007387 */ /* 0x000fe20000100a00 */
[----:B--2---:R-:W-:Y:S01]  /*11da0*/  IMAD.WIDE.U32 R10, R4, -0x326172a9, RZ ;  /* 0xcd9e8d57040a7825 */ /* 0x004fe200078e00ff */
[----:B---3--:R-:W-:-:S03]  /*11db0*/  LOP3.LUT R0, R13, R2, RZ, 0x3c, !PT ;  /* 0x000000020d007212 */ /* 0x008fc600078e3cff */
[----:B------:R-:W-:Y:S01]  /*11dc0*/  IMAD.WIDE.U32 R4, R176, -0x2daee0ad, RZ ;  /* 0xd2511f53b0047825 */ /* 0x000fe200078e00ff */
[----:B------:R-:W-:Y:S01]  /*11dd0*/  LOP3.LUT R2, R11, R2, RZ, 0x3c, !PT ;  /* 0x000000020b027212 */ /* 0x000fe200078e3cff */
[----:B------:R-:W-:Y:S04]  /*11de0*/  STL.64 [R1+0x60], R10 ;  /* 0x0000600a01007387 */ /* 0x000fe80000100a00 */
[----:B------:R2:W-:Y:S01]  /*11df0*/  STL.64 [R1+0x80], R4 ;  /* 0x0000800401007387 */ /* 0x0005e20000100a00 */
[----:B------:R-:W-:-:S04]  /*11e00*/  IMAD.WIDE.U32 R2, R2, -0x2daee0ad, RZ ;  /* 0xd2511f5302027825 */ /* 0x000fc800078e00ff */
[----:B--2---:R-:W-:-:S05]  /*11e10*/  IMAD.WIDE.U32 R4, R0, -0x2daee0ad, RZ ;  /* 0xd2511f5300047825 */ /* 0x004fca00078e00ff */
[----:B------:R-:W-:Y:S04]  /*11e20*/  STL.64 [R1+0x78], R4 ;  /* 0x0000780401007387 */ /* 0x000fe80000100a00 */
[----:B------:R2:W-:Y:S02]  /*11e30*/  STL.64 [R1+0x70], R2 ;  /* 0x0000700201007387 */ /* 0x0005e40000100a00 */
[----:B--2---:R-:W-:Y:S01]  /*11e40*/  MOV R2, R178 ;  /* 0x000000b200027202 */ /* 0x004fe20000000f00 */
[----:B------:R-:W-:-:S05]  /*11e50*/  IMAD.MOV.U32 R3, RZ, RZ, R181 ;  /* 0x000000ffff037224 */ /* 0x000fca00078e00b5 */
[----:B------:R2:W-:Y:S01]  /*11e60*/  STL.64 [R1+0x88], R2 ;  /* 0x0000880201007387 */ /* 0x0005e20000100a00 */
[----:B------:R-:W-:Y:S05]  /*11e70*/  BRA `(.L_x_397) ;  /* 0x0000000000dc7947 */ /* 0x000fea0003800000 */
.L_x_399:
        /* <DEDUP_REMOVED lines=22> */
[C---:B------:R-:W-:Y:S02]  /*11fe0*/  @!P1 LEA.HI.X R137, R141.reuse, R137, R140, 0x1, P6 ;  /* 0x000000898d899211 */ /* 0x040fe400030f0c8c */
        /* <DEDUP_REMOVED lines=9> */
[----:B----4-:R-:W-:Y:S02]  /*12080*/  @!P1 LEA R152, P4, R143, R132, 0x1 ;  /* 0x000000848f989211 */ /* 0x010fe400078808ff */
        /* <DEDUP_REMOVED lines=22> */
.L_x_397:
[----:B---3--:R-:W3:Y:S01]  /*121f0*/  LDL.64 R12, [R1+0x88] ;  /* 0x00008800010c7983 */ /* 0x008ee20000100a00 */
[----:B------:R-:W-:Y:S04]  /*12200*/  DEPBAR.LE SB0, 0x0 ;  /* 0x000080000000791a */ /* 0x000fe80000000000 */
[----:B------:R-:W-:Y:S01]  /*12210*/  MOV R104, UR6 ;  /* 0x0000000600687c02 */ /* 0x000fe20008000f00 */
[----:B--2---:R-:W2:Y:S01]  /*12220*/  LDL R2, [R1+0x38] ;  /* 0x0000380001027983 */ /* 0x004ea20000100800 */
[----:B------:R-:W-:Y:S02]  /*12230*/  USHF.R.S32.HI UR11, URZ, 0x1f, UR6 ;  /* 0x0000001f3f0b7899 */ /* 0x000fe40008011406 */
[----:B------:R-:W-:Y:S01]  /*12240*/  UIMAD UR10, UR12, UR6, URZ ;  /* 0x000000060c0a72a4 */ /* 0x000fe2000f8e023f */
[----:B------:R-:W4:Y:S01]  /*12250*/  LDL R7, [R1+0x3c] ;  /* 0x00003c0001077983 */ /* 0x000f220000100800 */
[----:B------:R-:W-:Y:S02]  /*12260*/  USHF.L.U32 UR42, UR6, 0x2, URZ ;  /* 0x00000002062a7899 */ /* 0x000fe4000800063f */
[----:B------:R-:W-:Y:S01]  /*12270*/  UIMAD UR10, UR11, UR13, UR10 ;  /* 0x0000000d0b0a72a4 */ /* 0x000fe2000f8e020a */
[----:B------:R-:W5:Y:S01]  /*12280*/  LDL R10, [R1+0x30] ;  /* 0x00003000010a7983 */ /* 0x000f620000100800 */
[----:B------:R-:W-:Y:S02]  /*12290*/  UIADD3 UR11, UR27, -0x4498517b, URZ ;  /* 0xbb67ae851b0b7890 */ /* 0x000fe4000fffe03f */
[----:B------:R-:W-:Y:S01]  /*122a0*/  UIADD3 UR35, UR42, 0x1, URZ ;  /* 0x000000012a237890 */ /* 0x000fe2000fffe03f */
[----:B------:R-:W5:Y:S01]  /*122b0*/  LDL R6, [R1+0x34] ;  /* 0x0000340001067983 */ /* 0x000f620000100800 */
[----:B------:R-:W-:Y:S03]  /*122c0*/  UIADD3 UR36, UR26, 0x3c6ef372, URZ ;  /* 0x3c6ef3721a247890 */ /* 0x000fe6000fffe03f */
[----:B------:R-:W5:Y:S04]  /*122d0*/  LDL R9, [R1+0x28] ;  /* 0x0000280001097983 */ /* 0x000f680000100800 */
[----:B------:R-:W5:Y:S04]  /*122e0*/  LDL R5, [R1+0x2c] ;  /* 0x00002c0001057983 */ /* 0x000f680000100800 */
[----:B------:R-:W5:Y:S04]  /*122f0*/  LDL R8, [R1+0x20] ;  /* 0x0000200001087983 */ /* 0x000f680000100800 */
[----:B------:R-:W5:Y:S01]  /*12300*/  LDL R4, [R1+0x24] ;  /* 0x0000240001047983 */ /* 0x000f620000100800 */
[----:B------:R-:W-:Y:S06]  /*12310*/  BAR.SYNC.DEFER_BLOCKING 0x0 ;  /* 0x0000000000007b1d */ /* 0x000fec0000010000 */
[----:B------:R-:W-:Y:S06]  /*12320*/  @P1 STS.64 [R227+0x4008], RZ ;  /* 0x004008ffe3001388 */ /* 0x000fec0000000a00 */
[----:B------:R-:W-:Y:S04]  /*12330*/  @P1 STS [R227+0x4000], RZ ;  /* 0x004000ffe3001388 */ /* 0x000fe80000000800 */
[----:B------:R-:W-:Y:S01]  /*12340*/  @P1 STS [R227+0x4004], RZ ;  /* 0x004004ffe3001388 */ /* 0x000fe20000000800 */
[----:B---3--:R-:W-:Y:S05]  /*12350*/  IMAD.WIDE.U32 R104, R104, UR13, R12 ;  /* 0x0000000d68687c25 */ /* 0x008fea000f8e000c */
[----:B------:R-:W-:Y:S01]  /*12360*/  IADD3 R0, R105, UR10, RZ ;  /* 0x0000000a69007c10 */ /* 0x000fe2000fffe0ff */
[----:B------:R-:W-:Y:S01]  /*12370*/  UIADD3 UR10, UR26, -0x61c88647, URZ ;  /* 0x9e3779b91a0a7890 */ /* 0x000fe2000fffe03f */
[C---:B--2---:R-:W-:Y:S02]  /*12380*/  @!P1 LEA R120, P4, R104.reuse, R2, 0x1 ;  /* 0x0000000268789211 */ /* 0x044fe400078808ff */
[C---:B------:R-:W-:Y:S02]  /*12390*/  @!P1 IADD3 R3, P3, R104.reuse, UR30, RZ ;  /* 0x0000001e68039c10 */ /* 0x040fe4000ff7e0ff */
[----:B----4-:R-:W-:Y:S02]  /*123a0*/  @!P1 LEA.HI.X R121, R104, R7, R0, 0x1, P4 ;  /* 0x0000000768799211 */ /* 0x010fe400020f0c00 */
[----:B------:R-:W-:Y:S02]  /*123b0*/  @!P1 IADD3.X R2, R0, UR29, RZ, P3, !PT ;  /* 0x0000001d00029c10 */ /* 0x000fe40009ffe4ff */
[C---:B-----5:R-:W-:Y:S01]  /*123c0*/  @!P1 LEA R114, P3, R3.reuse, R10, 0x1 ;  /* 0x0000000a03729211 */ /* 0x060fe200078608ff */
[----:B------:R-:W-:Y:S01]  /*123d0*/  @!PT LDS RZ, [RZ] ;  /* 0x00000000fffff984 */ /* 0x000fe20000000800 */
[----:B------:R-:W-:Y:S01]  /*123e0*/  @!PT LDS RZ, [RZ] ;  /* 0x00000000fffff984 */ /* 0x000fe20000000800 */
[----:B------:R-:W-:Y:S01]  /*123f0*/  @!PT LDS RZ, [RZ] ;  /* 0x00000000fffff984 */ /* 0x000fe20000000800 */
[----:B------:R-:W-:Y:S01]  /*12400*/  @!P1 LDGSTS.E.BYPASS.LTC128B.128 [R227+0x4000], desc[UR20][R120.64] ;  /* 0x0400000078e39fae */ /* 0x000fe2000b901d54 */
[----:B------:R-:W-:Y:S02]  /*12410*/  @!P1 IADD3 R97, P2, R104, UR22, RZ ;  /* 0x0000001668619c10 */ /* 0x000fe4000ff5e0ff */
[----:B------:R-:W-:Y:S02]  /*12420*/  @!P1 LEA.HI.X R115, R3, R6, R2, 0x1, P3 ;  /* 0x0000000603739211 */ /* 0x000fe400018f0c02 */
[----:B------:R-:W-:Y:S02]  /*12430*/  @!P1 IADD3.X R96, R0, UR7, RZ, P2, !PT ;  /* 0x0000000700609c10 */ /* 0x000fe400097fe4ff */
[C---:B------:R-:W-:Y:S01]  /*12440*/  @!P1 LEA R112, P2, R97.reuse, R9, 0x1 ;  /* 0x0000000961709211 */ /* 0x040fe200078408ff */
[----:B------:R-:W-:Y:S01]  /*12450*/  @P1 STS.128 [R227+0x4800], RZ ;  /* 0x004800ffe3001388 */ /* 0x000fe20000000c00 */
[----:B------:R-:W-:Y:S02]  /*12460*/  @!P1 IADD3 R99, P0, R104, UR38, RZ ;  /* 0x0000002668639c10 */ /* 0x000fe4000ff1e0ff */
[----:B------:R-:W-:Y:S02]  /*12470*/  @!P1 LEA.HI.X R113, R97, R5, R96, 0x1, P2 ;  /* 0x0000000561719211 */ /* 0x000fe400010f0c60 */
[----:B------:R-:W-:Y:S02]  /*12480*/  @!P1 IADD3.X R98, R0, UR37, RZ, P0, !PT ;  /* 0x0000002500629c10 */ /* 0x000fe400087fe4ff */
[C---:B------:R-:W-:Y:S01]  /*12490*/  @!P1 LEA R106, P0, R99.reuse, R8, 0x1 ;  /* 0x00000008636a9211 */ /* 0x040fe200078008ff */
[----:B------:R-:W-:Y:S01]  /*124a0*/  @!PT LDS RZ, [RZ] ;  /* 0x00000000fffff984 */ /* 0x000fe20000000800 */
[----:B------:R-:W-:Y:S01]  /*124b0*/  @!PT LDS RZ, [RZ] ;  /* 0x00000000fffff984 */ /* 0x000fe20000000800 */
[----:B------:R-:W-:Y:S01]  /*124c0*/  @!PT LDS RZ, [RZ] ;  /* 0x00000000fffff984 */ /* 0x000fe20000000800 */
[----:B------:R-:W-:Y:S01]  /*124d0*/  @!P1 LDGSTS.E.BYPASS.LTC128B.128 [R227+0x4800], desc[UR20][R114.64] ;  /* 0x0480000072e39fae */ /* 0x000fe2000b901d54 */
[----:B------:R-:W-:Y:S02]  /*124e0*/  MOV R3, UR6 ;  /* 0x0000000600037c02 */ /* 0x000fe40008000f00 */
[----:B------:R-:W-:Y:S02]  /*124f0*/  @!P1 LEA.HI.X R107, R99, R4, R98, 0x1, P0 ;  /* 0x00000004636b9211 */ /* 0x000fe400000f0c62 */
[----:B------:R-:W-:Y:S02]  /*12500*/  LEA R2, R3, R220, 0x7 ;  /* 0x000000dc03027211 */ /* 0x000fe400078e38ff */
[----:B------:R-:W-:Y:S01]  /*12510*/  ISETP.LT.AND P2, PT, RZ, UR6, PT ;  /* 0x00000006ff007c0c */ /* 0x000fe2000bf41270 */
[----:B------:R-:W-:Y:S01]  /*12520*/  @P1 STS.128 [R227+0x5000], RZ ;  /* 0x005000ffe3001388 */ /* 0x000fe20000000c00 */
[----:B------:R-:W-:Y:S02]  /*12530*/  I2FP.F32.S32 R3, R2 ;  /* 0x0000000200037245 */ /* 0x000fe40000201400 */
[C---:B------:R-:W-:Y:S02]  /*12540*/  IADD3 R0, R2.reuse, 0x1, RZ ;  /* 0x0000000102007810 */ /* 0x040fe40007ffe0ff */
[C---:B------:R-:W-:Y:S02]  /*12550*/  IADD3 R216, R2.reuse, 0x8, RZ ;  /* 0x0000000802d87810 */ /* 0x040fe40007ffe0ff */
[----:B------:R-:W-:Y:S01]  /*12560*/  I2FP.F32.S32 R0, R0 ;  /* 0x0000000000007245 */ /* 0x000fe20000201400 */
[----:B------:R-:W-:Y:S01]  /*12570*/  @!PT LDS RZ, [RZ] ;  /* 0x00000000fffff984 */ /* 0x000fe20000000800 */
[----:B------:R-:W-:Y:S01]  /*12580*/  @!PT LDS RZ, [RZ] ;  /* 0x00000000fffff984 */ /* 0x000fe20000000800 */
[----:B------:R-:W-:Y:S01]  /*12590*/  @!PT LDS RZ, [RZ] ;  /* 0x00000000fffff984 */ /* 0x000fe20000000800 */
[----:B------:R-:W-:Y:S01]  /*125a0*/  @!P1 LDGSTS.E.BYPASS.LTC128B.128 [R227+0x5000], desc[UR20][R112.64] ;  /* 0x0500000070e39fae */ /* 0x000fe2000b901d54 */
[C---:B------:R-:W-:Y:S07]  /*125b0*/  IADD3 R226, R2.reuse, 0x9, RZ ;  /* 0x0000000902e27810 */ /* 0x040fee0007ffe0ff */
[----:B------:R-:W-:Y:S08]  /*125c0*/  @P1 STS.128 [R227+0x5800], RZ ;  /* 0x005800ffe3001388 */ /* 0x000ff00000000c00 */
[----:B------:R-:W-:Y:S01]  /*125d0*/  @!PT LDS RZ, [RZ] ;  /* 0x00000000fffff984 */ /* 0x000fe20000000800 */
[----:B------:R-:W-:Y:S01]  /*125e0*/  @!PT LDS RZ, [RZ] ;  /* 0x00000000fffff984 */ /* 0x000fe20000000800 */
[----:B------:R-:W-:Y:S01]  /*125f0*/  @!PT LDS RZ, [RZ] ;  /* 0x00000000fffff984 */ /* 0x000fe20000000800 */
[----:B------:R2:W-:Y:S08]  /*12600*/  @!P1 LDGSTS.E.BYPASS.LTC128B.128 [R227+0x5800], desc[UR20][R106.64] ;  /* 0x058000006ae39fae */ /* 0x0005f0000b901d54 */
[----:B------:R-:W-:Y:S08]  /*12610*/  LDSM.16.M88.4 R208, [R215] ;  /* 0x00000000d7d0783b */ /* 0x000ff00000000200 */
[----:B------:R-:W0:Y:S08]  /*12620*/  LDGDEPBAR ;  /* 0x00000000000079af */ /* 0x000e300000000000 */
[----:B------:R-:W3:Y:S08]  /*12630*/  LDSM.16.M88.4 R204, [R214+0x2000] ;  /* 0x00200000d6cc783b */ /* 0x000ef00000000200 */
[----:B------:R-:W4:Y:S08]  /*12640*/  LDSM.16.M88.4 R200, [R214+0x2400] ;  /* 0x00240000d6c8783b */ /* 0x000f300000000200 */
[----:B------:R-:W5:Y:S08]  /*12650*/  LDSM.16.M88.4 R196, [R214+0x2800] ;  /* 0x00280000d6c4783b */ /* 0x000f700000000200 */
[----:B------:R-:W1:Y:S08]  /*12660*/  LDSM.16.M88.4 R192, [R214+0x2c00] ;  /* 0x002c0000d6c0783b */ /* 0x000e700000000200 */
[----:B------:R-:W2:Y:S01]  /*12670*/  LDSM.16.M88.4 R188, [R214+0x3000] ;  /* 0x00300000d6bc783b */ /* 0x000ea20000000200 */
[C---:B---3--:R-:W-:Y:S07]  /*12680*/  HMMA.16816.F32.BF16 R4, R208.reuse, R204, RZ ;  /* 0x000000ccd004723c */ /* 0x048fee00000418ff */
[----:B------:R-:W3:Y:S01]  /*12690*/  LDSM.16.M88.4 R184, [R214+0x3400] ;  /* 0x00340000d6b8783b */ /* 0x000ee20000000200 */
[C---:B------:R-:W-:Y:S07]  /*126a0*/  HMMA.16816.F32.BF16 R12, R208.reuse, R206, RZ ;  /* 0x000000ced00c723c */ /* 0x040fee00000418ff */
[----:B------:R-:W3:Y:S01]  /*126b0*/  LDSM.16.M88.4 R180, [R214+0x3800] ;  /* 0x00380000d6b4783b */ /* 0x000ee20000000200 */
[C---:B----4-:R-:W-:Y:S07]  /*126c0*/  HMMA.16816.F32.BF16 R20, R208.reuse, R200, RZ ;  /* 0x000000c8d014723c */ /* 0x050fee00000418ff */
[----:B------:R-:W4:Y:S01]  /*126d0*/  LDSM.16.M88.4 R176, [R214+0x3c00] ;  /* 0x003c0000d6b0783b */ /* 0x000f220000000200 */
[C---:B------:R-:W-:Y:S06]  /*126e0*/  HMMA.16816.F32.BF16 R28, R208.reuse, R202, RZ ;  /* 0x000000cad01c723c */ /* 0x040fec00000418ff */
[C---:B-----5:R-:W-:Y:S01]  /*126f0*/  HMMA.16816.F32.BF16 R36, R208.reuse, R196, RZ ;  /* 0x000000c4d024723c */ /* 0x060fe200000418ff */
[----:B------:R-:W5:Y:S05]  /*12700*/  LDSM.16.M88.4 R172, [R215+0x1000] ;  /* 0x00100000d7ac783b */ /* 0x000f6a0000000200 */
[C---:B------:R-:W-:Y:S03]  /*12710*/  HMMA.16816.F32.BF16 R44, R208.reuse, R198, RZ ;  /* 0x000000c6d02c723c */ /* 0x040fe600000418ff */
[----:B------:R-:W-:Y:S03]  /*12720*/  LDSM.16.M88.4 R168, [R213] ;  /* 0x00000000d5a8783b */ /* 0x000fe60000000200 */
[C---:B-1----:R-:W-:Y:S05]  /*12730*/  HMMA.16816.F32.BF16 R52, R208.reuse, R192, RZ ;  /* 0x000000c0d034723c */ /* 0x042fea00000418ff */
[----:B------:R-:W1:Y:S01]  /*12740*/  LDSM.16.M88.4 R164, [R212] ;  /* 0x00000000d4a4783b */ /* 0x000e620000000200 */
[C---:B------:R-:W-:Y:S06]  /*12750*/  HMMA.16816.F32.BF16 R60, R208.reuse, R194, RZ ;  /* 0x000000c2d03c723c */ /* 0x040fec00000418ff */
[C---:B--2---:R-:W-:Y:S01]  /*12760*/  HMMA.16816.F32.BF16 R68, R208.reuse, R188, RZ ;  /* 0x000000bcd044723c */ /* 0x044fe200000418ff */
[----:B------:R-:W2:Y:S05]  /*12770*/  LDSM.16.M88.4 R132, [R213+0x1000] ;  /* 0x00100000d584783b */ /* 0x000eaa0000000200 */
[C---:B------:R-:W-:Y:S03]  /*12780*/  HMMA.16816.F32.BF16 R76, R208.reuse, R190, RZ ;  /* 0x000000bed04c723c */ /* 0x040fe600000418ff */
[----:B------:R-:W2:Y:S03]  /*12790*/  LDSM.16.M88.4 R160, [R212+0x400] ;  /* 0x00040000d4a0783b */ /* 0x000ea60000000200 */
[C---:B---3--:R-:W-:Y:S05]  /*127a0*/  HMMA.16816.F32.BF16 R84, R208.reuse, R184, RZ ;  /* 0x000000b8d054723c */ /* 0x048fea00000418ff */
[----:B------:R-:W3:Y:S01]  /*127b0*/  LDSM.16.M88.4 R156, [R212+0x800] ;  /* 0x00080000d49c783b */ /* 0x000ee20000000200 */
[C---:B------:R-:W-:Y:S06]  /*127c0*/  HMMA.16816.F32.BF16 R92, R208.reuse, R186, RZ ;  /* 0x000000bad05c723c */ /* 0x040fec00000418ff */
[C---:B------:R-:W-:Y:S01]  /*127d0*/  HMMA.16816.F32.BF16 R100, R208.reuse, R180, RZ ;  /* 0x000000b4d064723c */ /* 0x040fe200000418ff */
[----:B------:R-:W3:Y:S05]  /*127e0*/  LDSM.16.M88.4 R152, [R212+0xc00] ;  /* 0x000c0000d498783b */ /* 0x000eea0000000200 */
[C---:B------:R-:W-:Y:S03]  /*127f0*/  HMMA.16816.F32.BF16 R108, R208.reuse, R182, RZ ;  /* 0x000000b6d06c723c */ /* 0x040fe600000418ff */
[----:B------:R-:W3:Y:S03]  /*12800*/  LDSM.16.M88.4 R148, [R212+0x1000] ;  /* 0x00100000d494783b */ /* 0x000ee60000000200 */
[C---:B----4-:R-:W-:Y:S05]  /*12810*/  HMMA.16816.F32.BF16 R116, R208.reuse, R176, RZ ;  /* 0x000000b0d074723c */ /* 0x050fea00000418ff */
[----:B------:R-:W4:Y:S01]  /*12820*/  LDSM.16.M88.4 R144, [R212+0x1400] ;  /* 0x00140000d490783b */ /* 0x000f220000000200 */
[----:B------:R-:W-:Y:S06]  /*12830*/  HMMA.16816.F32.BF16 R124, R208, R178, RZ ;  /* 0x000000b2d07c723c */ /* 0x000fec00000418ff */
[C---:B-----5:R-:W-:Y:S01]  /*12840*/  HMMA.16816.F32.BF16 R32, R172.reuse, R202, RZ ;  /* 0x000000caac20723c */ /* 0x060fe200000418ff */
[----:B------:R-:W5:Y:S05]  /*12850*/  LDL.64 R208, [R1+0x80] ;  /* 0x0000800001d07983 */ /* 0x000f6a0000100a00 */
[C---:B------:R-:W-:Y:S01]  /*12860*/  HMMA.16816.F32.BF16 R8, R172.reuse, R204, RZ ;  /* 0x000000ccac08723c */ /* 0x040fe200000418ff */
[----:B------:R-:W5:Y:S05]  /*12870*/  LDL.64 R202, [R1+0x70] ;  /* 0x0000700001ca7983 */ /* 0x000f6a0000100a00 */
[C---:B------:R-:W-:Y:S01]  /*12880*/  HMMA.16816.F32.BF16 R24, R172.reuse, R200, RZ ;  /* 0x000000c8ac18723c */ /* 0x040fe200000418ff */
[----:B------:R-:W5:Y:S05]  /*12890*/  LDL.64 R204, [R1+0x78] ;  /* 0x0000780001cc7983 */ /* 0x000f6a0000100a00 */
[C---:B------:R-:W-:Y:S01]  /*128a0*/  HMMA.16816.F32.BF16 R96, R172.reuse, R186, RZ ;  /* 0x000000baac60723c */ /* 0x040fe200000418ff */
[----:B------:R-:W5:Y:S05]  /*128b0*/  LDL.64 R200, [R1+0x60] ;  /* 0x0000600001c87983 */ /* 0x000f6a0000100a00 */
[----:B------:R-:W-:Y:S01]  /*128c0*/  HMMA.16816.F32.BF16 R16, R172, R206, RZ ;  /* 0x000000ceac10723c */ /* 0x000fe200000418ff */
[----:B------:R-:W5:Y:S05]  /*128d0*/  LDL.64 R186, [R1+0x68] ;  /* 0x0000680001ba7983 */ /* 0x000f6a0000100a00 */
[-C--:B-1----:R-:W-:Y:S01]  /*128e0*/  HMMA.16816.F32.BF16 R4, R168, R164.reuse, R4 ;  /* 0x000000a4a804723c */ /* 0x082fe20000041804 */
[----:B------:R-:W1:Y:S05]  /*128f0*/  LDSM.16.M88.4 R140, [R212+0x1800] ;  /* 0x00180000d48c783b */ /* 0x000e6a0000000200 */
[----:B--2---:R-:W-:Y:S03]  /*12900*/  HMMA.16816.F32.BF16 R8, R132, R164, R8 ;  /* 0x000000a48408723c */ /* 0x004fe60000041808 */
[----:B------:R-:W2:Y:S03]  /*12910*/  LDSM.16.M88.4 R136, [R212+0x1c00] ;  /* 0x001c0000d488783b */ /* 0x000ea60000000200 */
[-C--:B------:R-:W-:Y:S01]  /*12920*/  HMMA.16816.F32.BF16 R12, R168, R166.reuse, R12 ;  /* 0x000000a6a80c723c */ /* 0x080fe2000004180c */
[----:B------:R-:W-:Y:S04]  /*12930*/  DEPBAR.LE SB0, 0x0 ;  /* 0x000080000000791a */ /* 0x000fe80000000000 */
[----:B------:R-:W-:Y:S01]  /*12940*/  BAR.SYNC.DEFER_BLOCKING 0x0 ;  /* 0x0000000000007b1d */ /* 0x000fe20000010000 */
[----:B------:R-:W-:Y:S06]  /*12950*/  HMMA.16816.F32.BF16 R16, R132, R166, R16 ;  /* 0x000000a68410723c */ /* 0x000fec0000041810 */
[----:B------:R-:W-:Y:S05]  /*12960*/  HMMA.16816.F32.BF16 R40, R172, R196, RZ ;  /* 0x000000c4ac28723c */ /* 0x000fea00000418ff */
[C---:B------:R-:W-:Y:S01]  /*12970*/  FFMA.FTZ R4, R3.reuse, UR5, R4 ;  /* 0x0000000503047c23 */ /* 0x040fe20008010004 */
[-C--:B------:R-:W-:Y:S05]  /*12980*/  HMMA.16816.F32.BF16 R20, R168, R160.reuse, R20 ;  /* 0x000000a0a814723c */ /* 0x080fea0000041814 */
[C---:B------:R-:W-:Y:S01]  /*12990*/  FFMA.FTZ R6, R3.reuse, UR5, R6 ;  /* 0x0000000503067c23 */ /* 0x040fe20008010006 */
[----:B------:R-:W-:Y:S05]  /*129a0*/  HMMA.16816.F32.BF16 R24, R132, R160, R24 ;  /* 0x000000a08418723c */ /* 0x000fea0000041818 */
[C---:B------:R-:W-:Y:S01]  /*129b0*/  FFMA.FTZ R8, R3.reuse, UR5, R8 ;  /* 0x0000000503087c23 */ /* 0x040fe20008010008 */
[----:B------:R-:W-:Y:S05]  /*129c0*/  HMMA.16816.F32.BF16 R48, R172, R198, RZ ;  /* 0x000000c6ac30723c */ /* 0x000fea00000418ff */
[----:B------:R-:W-:Y:S01]  /*129d0*/  FFMA.FTZ R10, R3, UR5, R10 ;  /* 0x00000005030a7c23 */ /* 0x000fe2000801000a */
[-C--:B------:R-:W-:Y:S05]  /*129e0*/  HMMA.16816.F32.BF16 R28, R168, R162.reuse, R28 ;  /* 0x000000a2a81c723c */ /* 0x080fea000004181c */
[----:B------:R-:W-:Y:S01]  /*129f0*/  I2FP.F32.S32 R3, R216 ;  /* 0x000000d800037245 */ /* 0x000fe20000201400 */
[----:B------:R-:W-:Y:S05]  /*12a00*/  HMMA.16816.F32.BF16 R32, R132, R162, R32 ;  /* 0x000000a28420723c */ /* 0x000fea0000041820 */
[----:B------:R-:W-:Y:S01]  /*12a10*/  IADD3 R216, R2, 0x11, RZ ;  /* 0x0000001102d87810 */ /* 0x000fe20007ffe0ff */
[----:B------:R-:W-:Y:S05]  /*12a20*/  HMMA.16816.F32.BF16 R56, R172, R192, RZ ;  /* 0x000000c0ac38723c */ /* 0x000fea00000418ff */
[C---:B------:R-:W-:Y:S01]  /*12a30*/  FFMA.FTZ R5, R0.reuse, UR5, R5 ;  /* 0x0000000500057c23 */ /* 0x040fe20008010005 */
[C---:B------:R-:W-:Y:S01]  /*12a40*/  FFMA.FTZ R7, R0.reuse, UR5, R7 ;  /* 0x0000000500077c23 */ /* 0x040fe20008010007 */
[C---:B------:R-:W-:Y:S01]  /*12a50*/  FFMA.FTZ R9, R0.reuse, UR5, R9 ;  /* 0x0000000500097c23 */ /* 0x040fe20008010009 */
[----:B------:R-:W-:Y:S01]  /*12a60*/  FFMA.FTZ R11, R0, UR5, R11 ;  /* 0x00000005000b7c23 */ /* 0x000fe2000801000b */
[-C--:B---3--:R-:W-:Y:S05]  /*12a70*/  HMMA.16816.F32.BF16 R36, R168, R156.reuse, R36 ;  /* 0x0000009ca824723c */ /* 0x088fea0000041824 */
[----:B------:R-:W-:Y:S01]  /*12a80*/  I2FP.F32.S32 R0, R226 ;  /* 0x000000e200007245 */ /* 0x000fe20000201400 */
[C---:B------:R-:W-:Y:S01]  /*12a90*/  FFMA.FTZ R12, R3.reuse, UR5, R12 ;  /* 0x00000005030c7c23 */ /* 0x040fe2000801000c */
[C---:B------:R-:W-:Y:S01]  /*12aa0*/  IADD3 R226, R2.reuse, 0x18, RZ ;  /* 0x0000001802e27810 */ /* 0x040fe20007ffe0ff */
[C---:B------:R-:W-:Y:S01]  /*12ab0*/  FFMA.FTZ R14, R3.reuse, UR5, R14 ;  /* 0x00000005030e7c23 */ /* 0x040fe2000801000e */
[----:B------:R-:W-:Y:S04]  /*12ac0*/  HMMA.16816.F32.BF16 R40, R132, R156, R40 ;  /* 0x0000009c8428723c */ /* 0x000fe80000041828 */
[C---:B------:R-:W-:Y:S01]  /*12ad0*/  FFMA.FTZ R16, R3.reuse, UR5, R16 ;  /* 0x0000000503107c23 */ /* 0x040fe20008010010 */
[----:B------:R-:W-:Y:S01]  /*12ae0*/  FFMA.FTZ R18, R3, UR5, R18 ;  /* 0x0000000503127c23 */ /* 0x000fe20008010012 */
[----:B------:R-:W-:Y:S01]  /*12af0*/  IADD3 R3, R2, 0x10, RZ ;  /* 0x0000001002037810 */ /* 0x000fe20007ffe0ff */
[C---:B------:R-:W-:Y:S01]  /*12b00*/  FFMA.FTZ R13, R0.reuse, UR5, R13 ;  /* 0x00000005000d7c23 */ /* 0x040fe2000801000d */
[C---:B------:R-:W-:Y:S01]  /*12b10*/  FFMA.FTZ R15, R0.reuse, UR5, R15 ;  /* 0x00000005000f7c23 */ /* 0x040fe2000801000f */
[----:B------:R-:W-:Y:S03]  /*12b20*/  HMMA.16816.F32.BF16 R64, R172, R194, RZ ;  /* 0x000000c2ac40723c */ /* 0x000fe600000418ff */
[----:B------:R-:W-:Y:S01]  /*12b30*/  I2FP.F32.S32 R3, R3 ;  /* 0x0000000300037245 */ /* 0x000fe20000201400 */
[C---:B------:R-:W-:Y:S01]  /*12b40*/  FFMA.FTZ R17, R0.reuse, UR5, R17 ;  /* 0x0000000500117c23 */ /* 0x040fe20008010011 */
[----:B------:R-:W-:Y:S01]  /*12b50*/  FFMA.FTZ R19, R0, UR5, R19 ;  /* 0x0000000500137c23 */ /* 0x000fe20008010013 */
[----:B------:R-:W-:Y:S01]  /*12b60*/  I2FP.F32.S32 R0, R216 ;  /* 0x000000d800007245 */ /* 0x000fe20000201400 */
[-C--:B------:R-:W-:Y:S05]  /*12b70*/  HMMA.16816.F32.BF16 R44, R168, R158.reuse, R44 ;  /* 0x0000009ea82c723c */ /* 0x080fea000004182c */
[----:B------:R-:W-:Y:S01]  /*12b80*/  IADD3 R216, R2, 0x19, RZ ;  /* 0x0000001902d87810 */ /* 0x000fe20007ffe0ff */
[C---:B------:R-:W-:Y:S01]  /*12b90*/  FFMA.FTZ R20, R3.reuse, UR5, R20 ;  /* 0x0000000503147c23 */ /* 0x040fe20008010014 */
[C---:B------:R-:W-:Y:S01]  /*12ba0*/  FFMA.FTZ R22, R3.reuse, UR5, R22 ;  /* 0x0000000503167c23 */ /* 0x040fe20008010016 */
[C---:B------:R-:W-:Y:S01]  /*12bb0*/  FFMA.FTZ R24, R3.reuse, UR5, R24 ;  /* 0x0000000503187c23 */ /* 0x040fe20008010018 */
[----:B------:R-:W-:Y:S04]  /*12bc0*/  HMMA.16816.F32.BF16 R48, R132, R158, R48 ;  /* 0x0000009e8430723c */ /* 0x000fe80000041830 */
[----:B------:R-:W-:Y:S01]  /*12bd0*/  FFMA.FTZ R26, R3, UR5, R26 ;  /* 0x00000005031a7c23 */ /* 0x000fe2000801001a */
[----:B------:R-:W-:Y:S01]  /*12be0*/  I2FP.F32.S32 R3, R226 ;  /* 0x000000e200037245 */ /* 0x000fe20000201400 */
[----:B------:R-:W-:Y:S01]  /*12bf0*/  FFMA.FTZ R21, R0, UR5, R21 ;  /* 0x0000000500157c23 */ /* 0x000fe20008010015 */
[----:B------:R-:W-:Y:S01]  /*12c00*/  IADD3 R226, R2, 0x28, RZ ;  /* 0x0000002802e27810 */ /* 0x000fe20007ffe0ff */
[C---:B------:R-:W-:Y:S01]  /*12c10*/  FFMA.FTZ R23, R0.reuse, UR5, R23 ;  /* 0x0000000500177c23 */ /* 0x040fe20008010017 */
[----:B------:R-:W-:Y:S03]  /*12c20*/  HMMA.16816.F32.BF16 R72, R172, R188, RZ ;  /* 0x000000bcac48723c */ /* 0x000fe600000418ff */
[C---:B------:R-:W-:Y:S01]  /*12c30*/  FFMA.FTZ R25, R0.reuse, UR5, R25 ;  /* 0x0000000500197c23 */ /* 0x040fe20008010019 */
[----:B------:R-:W-:Y:S01]  /*12c40*/  FFMA.FTZ R27, R0, UR5, R27 ;  /* 0x00000005001b7c23 */ /* 0x000fe2000801001b */
[----:B------:R-:W-:Y:S01]  /*12c50*/  I2FP.F32.S32 R0, R216 ;  /* 0x000000d800007245 */ /* 0x000fe20000201400 */
[C---:B------:R-:W-:Y:S01]  /*12c60*/  FFMA.FTZ R28, R3.reuse, UR5, R28 ;  /* 0x00000005031c7c23 */ /* 0x040fe2000801001c */
[C---:B------:R-:W-:Y:S01]  /*12c70*/  IADD3 R216, R2.reuse, 0x21, RZ ;  /* 0x0000002102d87810 */ /* 0x040fe20007ffe0ff */
[C---:B------:R-:W-:Y:S01]  /*12c80*/  FFMA.FTZ R30, R3.reuse, UR5, R30 ;  /* 0x00000005031e7c23 */ /* 0x040fe2000801001e */
[-C--:B------:R-:W-:Y:S05]  /*12c90*/  HMMA.16816.F32.BF16 R52, R168, R152.reuse, R52 ;  /* 0x00000098a834723c */ /* 0x080fea0000041834 */
[C---:B------:R-:W-:Y:S01]  /*12ca0*/  FFMA.FTZ R32, R3.reuse, UR5, R32 ;  /* 0x0000000503207c23 */ /* 0x040fe20008010020 */
[----:B------:R-:W-:Y:S01]  /*12cb0*/  FFMA.FTZ R34, R3, UR5, R34 ;  /* 0x0000000503227c23 */ /* 0x000fe20008010022 */
[----:B------:R-:W-:Y:S01]  /*12cc0*/  IADD3 R3, R2, 0x20, RZ ;  /* 0x0000002002037810 */ /* 0x000fe20007ffe0ff */
[C---:B------:R-:W-:Y:S01]  /*12cd0*/  FFMA.FTZ R29, R0.reuse, UR5, R29 ;  /* 0x00000005001d7c23 */ /* 0x040fe2000801001d */
[----:B------:R-:W-:Y:S04]  /*12ce0*/  HMMA.16816.F32.BF16 R56, R132, R152, R56 ;  /* 0x000000988438723c */ /* 0x000fe80000041838 */
[----:B------:R-:W-:Y:S01]  /*12cf0*/  I2FP.F32.S32 R3, R3 ;  /* 0x0000000300037245 */ /* 0x000fe20000201400 */
[C---:B------:R-:W-:Y:S01]  /*12d00*/  FFMA.FTZ R31, R0.reuse, UR5, R31 ;  /* 0x00000005001f7c23 */ /* 0x040fe2000801001f */
        /* <DEDUP_REMOVED lines=32> */
[----:B------:R-:W-:Y:S03]  /*12f10*/  HMMA.16816.F32.BF16 R88, R172, R184, RZ ;  /* 0x000000b8ac58723c */ /* 0x000fe600000418ff */
[----:B------:R-:W-:Y:S01]  /*12f20*/  IADD3 R216, R2, 0x39, RZ ;  /* 0x0000003902d87810 */ /* 0x000fe20007ffe0ff */
[C---:B------:R-:W-:Y:S01]  /*12f30*/  FFMA.FTZ R52, R3.reuse, UR5, R52 ;  /* 0x0000000503347c23 */ /* 0x040fe20008010034 */
[C---:B------:R-:W-:Y:S01]  /*12f40*/  FFMA.FTZ R54, R3.reuse, UR5, R54 ;  /* 0x0000000503367c23 */ /* 0x040fe20008010036 */
[C---:B------:R-:W-:Y:S01]  /*12f50*/  FFMA.FTZ R56, R3.reuse, UR5, R56 ;  /* 0x0000000503387c23 */ /* 0x040fe20008010038 */
[----:B------:R-:W-:Y:S01]  /*12f60*/  FFMA.FTZ R58, R3, UR5, R58 ;  /* 0x00000005033a7c23 */ /* 0x000fe2000801003a */
[----:B------:R-:W-:Y:S01]  /*12f70*/  I2FP.F32.S32 R3, R226 ;  /* 0x000000e200037245 */ /* 0x000fe20000201400 */
[-C--:B------:R-:W-:Y:S05]  /*12f80*/  HMMA.16816.F32.BF16 R76, R168, R150.reuse, R76 ;  /* 0x00000096a84c723c */ /* 0x080fea000004184c */
[----:B------:R-:W-:Y:S01]  /*12f90*/  FMNMX.FTZ R226, R4, R225, !PT ;  /* 0x000000e104e27209 */ /* 0x000fe20007810000 */
[C---:B------:R-:W-:Y:S01]  /*12fa0*/  FFMA.FTZ R53, R0.reuse, UR5, R53 ;  /* 0x0000000500357c23 */ /* 0x040fe20008010035 */
[C---:B------:R-:W-:Y:S01]  /*12fb0*/  FFMA.FTZ R55, R0.reuse, UR5, R55 ;  /* 0x0000000500377c23 */ /* 0x040fe20008010037 */
[C---:B------:R-:W-:Y:S01]  /*12fc0*/  FFMA.FTZ R57, R0.reuse, UR5, R57 ;  /* 0x0000000500397c23 */ /* 0x040fe20008010039 */
[----:B------:R-:W-:Y:S04]  /*12fd0*/  HMMA.16816.F32.BF16 R80, R132, R150, R80 ;  /* 0x000000968450723c */ /* 0x000fe80000041850 */
[----:B------:R-:W-:Y:S01]  /*12fe0*/  FMNMX.FTZ R226, R5, R226, !PT ;  /* 0x000000e205e27209 */ /* 0x000fe20007810000 */
[----:B------:R-:W-:Y:S01]  /*12ff0*/  FFMA.FTZ R59, R0, UR5, R59 ;  /* 0x00000005003b7c23 */ /* 0x000fe2000801003b */
[----:B------:R-:W-:Y:S01]  /*13000*/  I2FP.F32.S32 R0, R216 ;  /* 0x000000d800007245 */ /* 0x000fe20000201400 */
[C---:B------:R-:W-:Y:S01]  /*13010*/  FFMA.FTZ R60, R3.reuse, UR5, R60 ;  /* 0x00000005033c7c23 */ /* 0x040fe2000801003c */
[C---:B------:R-:W-:Y:S01]  /*13020*/  IADD3 R216, R2.reuse, 0x41, RZ ;  /* 0x0000004102d87810 */ /* 0x040fe20007ffe0ff */
[-C--:B----4-:R-:W-:Y:S05]  /*13030*/  HMMA.16816.F32.BF16 R84, R168, R144.reuse, R84 ;  /* 0x00000090a854723c */ /* 0x090fea0000041854 */
[C---:B------:R-:W-:Y:S01]  /*13040*/  FFMA.FTZ R62, R3.reuse, UR5, R62 ;  /* 0x00000005033e7c23 */ /* 0x040fe2000801003e */
[C---:B------:R-:W-:Y:S01]  /*13050*/  FFMA.FTZ R64, R3.reuse, UR5, R64 ;  /* 0x0000000503407c23 */ /* 0x040fe20008010040 */
[----:B------:R-:W-:Y:S01]  /*13060*/  FFMA.FTZ R66, R3, UR5, R66 ;  /* 0x0000000503427c23 */ /* 0x000fe20008010042 */
[----:B------:R-:W-:Y:S01]  /*13070*/  IADD3 R3, R2, 0x40, RZ ;  /* 0x0000004002037810 */ /* 0x000fe20007ffe0ff */
[----:B------:R-:W-:Y:S04]  /*13080*/  HMMA.16816.F32.BF16 R88, R132, R144, R88 ;  /* 0x000000908458723c */ /* 0x000fe80000041858 */
[----:B------:R-:W-:Y:S01]  /*13090*/  I2FP.F32.S32 R3, R3 ;  /* 0x0000000300037245 */ /* 0x000fe20000201400 */
[C---:B------:R-:W-:Y:S01]  /*130a0*/  FFMA.FTZ R61, R0.reuse, UR5, R61 ;  /* 0x00000005003d7c23 */ /* 0x040fe2000801003d */
[C---:B------:R-:W-:Y:S01]  /*130b0*/  FFMA.FTZ R63, R0.reuse, UR5, R63 ;  /* 0x00000005003f7c23 */ /* 0x040fe2000801003f */
[C---:B------:R-:W-:Y:S01]  /*130c0*/  FFMA.FTZ R65, R0.reuse, UR5, R65 ;  /* 0x0000000500417c23 */ /* 0x040fe20008010041 */
[----:B------:R-:W-:Y:S01]  /*130d0*/  FFMA.FTZ R67, R0, UR5, R67 ;  /* 0x0000000500437c23 */ /* 0x000fe20008010043 */
[----:B------:R-:W-:Y:S03]  /*130e0*/  HMMA.16816.F32.BF16 R104, R172, R180, RZ ;  /* 0x000000b4ac68723c */ /* 0x000fe600000418ff */
[----:B------:R-:W-:Y:S01]  /*130f0*/  I2FP.F32.S32 R0, R216 ;  /* 0x000000d800007245 */ /* 0x000fe20000201400 */
[C---:B------:R-:W-:Y:S01]  /*13100*/  FFMA.FTZ R68, R3.reuse, UR5, R68 ;  /* 0x0000000503447c23 */ /* 0x040fe20008010044 */
[----:B------:R-:W-:Y:S01]  /*13110*/  FMNMX.FTZ R216, R12, R226, !PT ;  /* 0x000000e20cd87209 */ /* 0x000fe20007810000 */
[C---:B------:R-:W-:Y:S01]  /*13120*/  FFMA.FTZ R70, R3.reuse, UR5, R70 ;  /* 0x0000000503467c23 */ /* 0x040fe20008010046 */
[C---:B------:R-:W-:Y:S01]  /*13130*/  FFMA.FTZ R72, R3.reuse, UR5, R72 ;  /* 0x0000000503487c23 */ /* 0x040fe20008010048 */
[----:B------:R-:W-:Y:S01]  /*13140*/  FFMA.FTZ R74, R3, UR5, R74 ;  /* 0x00000005034a7c23 */ /* 0x000fe2000801004a */
[-C--:B------:R-:W-:Y:S05]  /*13150*/  HMMA.16816.F32.BF16 R92, R168, R146.reuse, R92 ;  /* 0x00000092a85c723c */ /* 0x080fea000004185c */
[----:B------:R-:W-:Y:S01]  /*13160*/  IADD3 R3, R2, 0x48, RZ ;  /* 0x0000004802037810 */ /* 0x000fe20007ffe0ff */
[C---:B------:R-:W-:Y:S01]  /*13170*/  FFMA.FTZ R69, R0.reuse, UR5, R69 ;  /* 0x0000000500457c23 */ /* 0x040fe20008010045 */
[----:B------:R-:W-:Y:S01]  /*13180*/  FMNMX.FTZ R226, R13, R216, !PT ;  /* 0x000000d80de27209 */ /* 0x000fe20007810000 */
[C---:B------:R-:W-:Y:S01]  /*13190*/  FFMA.FTZ R71, R0.reuse, UR5, R71 ;  /* 0x0000000500477c23 */ /* 0x040fe20008010047 */
[----:B------:R-:W-:Y:S04]  /*131a0*/  HMMA.16816.F32.BF16 R96, R132, R146, R96 ;  /* 0x000000928460723c */ /* 0x000fe80000041860 */
[----:B------:R-:W-:Y:S01]  /*131b0*/  I2FP.F32.S32 R3, R3 ;  /* 0x0000000300037245 */ /* 0x000fe20000201400 */
[----:B------:R-:W-:Y:S01]  /*131c0*/  FFMA.FTZ R73, R0, UR5, R73 ;  /* 0x0000000500497c23 */ /* 0x000fe20008010049 */
[----:B------:R-:W-:Y:S01]  /*131d0*/  IADD3 R216, R2, 0x49, RZ ;  /* 0x0000004902d87810 */ /* 0x000fe20007ffe0ff */
[----:B------:R-:W-:Y:S01]  /*131e0*/  FFMA.FTZ R75, R0, UR5, R75 ;  /* 0x00000005004b7c23 */ /* 0x000fe2000801004b */
[----:B------:R-:W-:Y:S01]  /*131f0*/  FMNMX.FTZ R226, R20, R226, !PT ;  /* 0x000000e214e27209 */ /* 0x000fe20007810000 */
[----:B------:R-:W-:Y:S03]  /*13200*/  HMMA.16816.F32.BF16 R112, R172, R182, RZ ;  /* 0x000000b6ac70723c */ /* 0x000fe600000418ff */
[----:B------:R-:W-:Y:S01]  /*13210*/  I2FP.F32.S32 R0, R216 ;  /* 0x000000d800007245 */ /* 0x000fe20000201400 */
[----:B------:R-:W-:Y:S01]  /*13220*/  FFMA.FTZ R76, R3, UR5, R76 ;  /* 0x00000005034c7c23 */ /* 0x000fe2000801004c */
[----:B------:R-:W-:Y:S01]  /*13230*/  FMNMX.FTZ R216, R21, R226, !PT ;  /* 0x000000e215d87209 */ /* 0x000fe20007810000 */
[C---:B------:R-:W-:Y:S01]  /*13240*/  FFMA.FTZ R78, R3.reuse, UR5, R78 ;  /* 0x00000005034e7c23 */ /* 0x040fe2000801004e */
[C---:B------:R-:W-:Y:S01]  /*13250*/  FFMA.FTZ R80, R3.reuse, UR5, R80 ;  /* 0x0000000503507c23 */ /* 0x040fe20008010050 */
[----:B------:R-:W-:Y:S01]  /*13260*/  FFMA.FTZ R82, R3, UR5, R82 ;  /* 0x0000000503527c23 */ /* 0x000fe20008010052 */
[-C--:B-1----:R-:W-:Y:S05]  /*13270*/  HMMA.16816.F32.BF16 R100, R168, R140.reuse, R100 ;  /* 0x0000008ca864723c */ /* 0x082fea0000041864 */
[----:B------:R-:W-:Y:S01]  /*13280*/  IADD3 R3, R2, 0x50, RZ ;  /* 0x0000005002037810 */ /* 0x000fe20007ffe0ff */
[----:B------:R-:W-:Y:S01]  /*13290*/  FFMA.FTZ R77, R0, UR5, R77 ;  /* 0x00000005004d7c23 */ /* 0x000fe2000801004d */
        /* <DEDUP_REMOVED lines=19> */
[----:B------:R-:W-:Y:S01]  /*133d0*/  FFMA.FTZ R87, R0, UR5, R87 ;  /* 0x0000000500577c23 */ /* 0x000fe20008010057 */
[----:B------:R-:W-:Y:S04]  /*133e0*/  HMMA.16816.F32.BF16 R112, R132, R142, R112 ;  /* 0x0000008e8470723c */ /* 0x000fe80000041870 */
[----:B------:R-:W-:Y:S01]  /*133f0*/  IADD3 R216, R2, 0x59, RZ ;  /* 0x0000005902d87810 */ /* 0x000fe20007ffe0ff */
[C---:B------:R-:W-:Y:S01]  /*13400*/  FFMA.FTZ R89, R0.reuse, UR5, R89 ;  /* 0x0000000500597c23 */ /* 0x040fe20008010059 */
[----:B------:R-:W-:Y:S01]  /*13410*/  I2FP.F32.S32 R3, R3 ;  /* 0x0000000300037245 */ /* 0x000fe20000201400 */
        /* <DEDUP_REMOVED lines=9> */
[-C--:B--2---:R-:W-:Y:S05]  /*134b0*/  HMMA.16816.F32.BF16 R116, R168, R136.reuse, R116 ;  /* 0x00000088a874723c */ /* 0x084fea0000041874 */
[----:B------:R-:W-:Y:S01]  /*134c0*/  IADD3 R3, R2, 0x60, RZ ;  /* 0x0000006002037810 */ /* 0x000fe20007ffe0ff */
[----:B------:R-:W-:Y:S01]  /*134d0*/  FFMA.FTZ R93, R0, UR5, R93 ;  /* 0x00000005005d7c23 */ /* 0x000fe2000801005d */
        /* <DEDUP_REMOVED lines=8> */
[-C--:B------:R-:W-:Y:S05]  /*13560*/  HMMA.16816.F32.BF16 R124, R168, R138.reuse, R124 ;  /* 0x0000008aa87c723c */ /* 0x080fea000004187c */
[----:B------:R-:W-:Y:S01]  /*13570*/  I2FP.F32.S32 R0, R216 ;  /* 0x000000d800007245 */ /* 0x000fe20000201400 */
[C---:B------:R-:W-:Y:S01]  /*13580*/  FFMA.FTZ R100, R3.reuse, UR5, R100 ;  /* 0x0000000503647c23 */ /* 0x040fe20008010064 */
[----:B------:R-:W-:Y:S01]  /*13590*/  FMNMX.FTZ R216, R60, R226, !PT ;  /* 0x000000e23cd87209 */ /* 0x000fe20007810000 */
[----:B------:R-:W-:Y:S01]  /*135a0*/  FFMA.FTZ R102, R3, UR5, R102 ;  /* 0x0000000503667c23 */ /* 0x000fe20008010066 */
[----:B------:R-:W-:Y:S04]  /*135b0*/  HMMA.16816.F32.BF16 R128, R132, R138, R128 ;  /* 0x0000008a8480723c */ /* 0x000fe80000041880 */
[----:B------:R-:W-:Y:S01]  /*135c0*/  FMNMX.FTZ R226, R61, R216, !PT ;  /* 0x000000d83de27209 */ /* 0x000fe20007810000 */
[C---:B------:R-:W-:Y:S01]  /*135d0*/  FFMA.FTZ R104, R3.reuse, UR5, R104 ;  /* 0x0000000503687c23 */ /* 0x040fe20008010068 */
[C---:B------:R-:W-:Y:S01]  /*135e0*/  IADD3 R216, R2.reuse, 0x69, RZ ;  /* 0x0000006902d87810 */ /* 0x040fe20007ffe0ff */
[----:B------:R-:W-:Y:S01]  /*135f0*/  FFMA.FTZ R106, R3, UR5, R106 ;  /* 0x00000005036a7c23 */ /* 0x000fe2000801006a */
[----:B------:R-:W-:Y:S03]  /*13600*/  IADD3 R3, R2, 0x68, RZ ;  /* 0x0000006802037810 */ /* 0x000fe60007ffe0ff */
[----:B------:R-:W-:Y:S01]  /*13610*/  FMNMX.FTZ R226, R68, R226, !PT ;  /* 0x000000e244e27209 */ /* 0x000fe20007810000 */
[C---:B------:R-:W-:Y:S01]  /*13620*/  FFMA.FTZ R101, R0.reuse, UR5, R101 ;  /* 0x0000000500657c23 */ /* 0x040fe20008010065 */
[----:B------:R-:W-:Y:S01]  /*13630*/  I2FP.F32.S32 R3, R3 ;  /* 0x0000000300037245 */ /* 0x000fe20000201400 */
[C---:B------:R-:W-:Y:S01]  /*13640*/  FFMA.FTZ R103, R0.reuse, UR5, R103 ;  /* 0x0000000500677c23 */ /* 0x040fe20008010067 */
[----:B-----5:R-:W-:Y:S01]  /*13650*/  LOP3.LUT R133, R205, UR11, R208, 0x96, !PT ;  /* 0x0000000bcd857c12 */ /* 0x020fe2000f8e96d0 */
        /* <DEDUP_REMOVED lines=8> */
[----:B------:R-:W-:Y:S01]  /*136e0*/  FMNMX.FTZ R226, R76, R216, !PT ;  /* 0x000000d84ce27209 */ /* 0x000fe20007810000 */
[----:B------:R-:W-:Y:S01]  /*136f0*/  FFMA.FTZ R109, R0, UR5, R109 ;  /* 0x00000005006d7c23 */ /* 0x000fe2000801006d */
[----:B------:R-:W-:Y:S01]  /*13700*/  IADD3 R3, R2, 0x70, RZ ;  /* 0x0000007002037810 */ /* 0x000fe20007ffe0ff */
[----:B------:R-:W-:Y:S01]  /*13710*/  FFMA.FTZ R111, R0, UR5, R111 ;  /* 0x00000005006f7c23 */ /* 0x000fe2000801006f */
[----:B------:R-:W-:Y:S01]  /*13720*/  IADD3 R216, R2, 0x71, RZ ;  /* 0x0000007102d87810 */ /* 0x000fe20007ffe0ff */
[C---:B------:R-:W-:Y:S01]  /*13730*/  FFMA.FTZ R113, R0.reuse, UR5, R113 ;  /* 0x0000000500717c23 */ /* 0x040fe20008010071 */
[----:B------:R-:W-:Y:S01]  /*13740*/  FMNMX.FTZ R226, R77, R226, !PT ;  /* 0x000000e24de27209 */ /* 0x000fe20007810000 */
[----:B------:R-:W-:Y:S01]  /*13750*/  FFMA.FTZ R115, R0, UR5, R115 ;  /* 0x0000000500737c23 */ /* 0x000fe20008010073 */
[----:B------:R-:W-:Y:S01]  /*13760*/  I2FP.F32.S32 R3, R3 ;  /* 0x0000000300037245 */ /* 0x000fe20000201400 */
[----:B------:R-:W-:Y:S01]  /*13770*/  IMAD.WIDE.U32 R206, R133, -0x326172a9, RZ ;  /* 0xcd9e8d5785ce7825 */ /* 0x000fe200078e00ff */
[----:B------:R-:W-:Y:S02]  /*13780*/  I2FP.F32.S32 R0, R216 ;  /* 0x000000d800007245 */ /* 0x000fe40000201400 */
[----:B------:R-:W-:Y:S01]  /*13790*/  FMNMX.FTZ R216, R84, R226, !PT ;  /* 0x000000e254d87209 */ /* 0x000fe20007810000 */
[C---:B------:R-:W-:Y:S01]  /*137a0*/  FFMA.FTZ R116, R3.reuse, UR5, R116 ;  /* 0x0000000503747c23 */ /* 0x040fe20008010074 */
[----:B------:R-:W-:Y:S01]  /*137b0*/  MOV R226, UR42 ;  /* 0x0000002a00e27c02 */ /* 0x000fe20008000f00 */
[----:B------:R-:W-:Y:S01]  /*137c0*/  FFMA.FTZ R118, R3, UR5, R118 ;  /* 0x0000000503767c23 */ /* 0x000fe20008010076 */
[----:B------:R-:W-:Y:S01]  /*137d0*/  FMNMX.FTZ R216, R85, R216, !PT ;  /* 0x000000d855d87209 */ /* 0x000fe20007810000 */
[----:B------:R-:W-:Y:S01]  /*137e0*/  FFMA.FTZ R120, R3, UR5, R120 ;  /* 0x0000000503787c23 */ /* 0x000fe20008010078 */
[----:B------:R-:W-:Y:S01]  /*137f0*/  LOP3.LUT R226, R209, UR27, R226, 0x96, !PT ;  /* 0x0000001bd1e27c12 */ /* 0x000fe2000f8e96e2 */
[----:B------:R-:W-:Y:S01]  /*13800*/  FFMA.FTZ R122, R3, UR5, R122 ;  /* 0x00000005037a7c23 */ /* 0x000fe2000801007a */
[----:B------:R-:W-:Y:S01]  /*13810*/  IADD3 R3, R2, 0x78, RZ ;  /* 0x0000007802037810 */ /* 0x000fe20007ffe0ff */
[----:B------:R-:W-:Y:S01]  /*13820*/  FFMA.FTZ R117, R0, UR5, R117 ;  /* 0x0000000500757c23 */ /* 0x000fe20008010075 */
[----:B------:R-:W-:Y:S01]  /*13830*/  FMNMX.FTZ R216, R92, R216, !PT ;  /* 0x000000d85cd87209 */ /* 0x000fe20007810000 */
[C---:B------:R-:W-:Y:S01]  /*13840*/  FFMA.FTZ R119, R0.reuse, UR5, R119 ;  /* 0x0000000500777c23 */ /* 0x040fe20008010077 */
[----:B------:R-:W-:Y:S01]  /*13850*/  I2FP.F32.S32 R3, R3 ;  /* 0x0000000300037245 */ /* 0x000fe20000201400 */
[----:B------:R-:W-:Y:S01]  /*13860*/  FFMA.FTZ R121, R0, UR5, R121 ;  /* 0x0000000500797c23 */ /* 0x000fe20008010079 */
[----:B------:R-:W-:Y:S01]  /*13870*/  IADD3 R2, R2, 0x79, RZ ;  /* 0x0000007902027810 */ /* 0x000fe20007ffe0ff */
[----:B------:R-:W-:Y:S01]  /*13880*/  FFMA.FTZ R123, R0, UR5, R123 ;  /* 0x00000005007b7c23 */ /* 0x000fe2000801007b */
[----:B------:R-:W-:Y:S01]  /*13890*/  FMNMX.FTZ R0, R93, R216, !PT ;  /* 0x000000d85d007209 */ /* 0x000fe20007810000 */
[----:B------:R-:W-:Y:S01]  /*138a0*/  FFMA.FTZ R124, R3, UR5, R124 ;  /* 0x00000005037c7c23 */ /* 0x000fe2000801007c */
[----:B------:R-:W-:Y:S01]  /*138b0*/  LOP3.LUT R216, R203, UR11, R208, 0x96, !PT ;  /* 0x0000000bcbd87c12 */ /* 0x000fe2000f8e96d0 */
[C---:B------:R-:W-:Y:S01]  /*138c0*/  FFMA.FTZ R126, R3.reuse, UR5, R126 ;  /* 0x00000005037e7c23 */ /* 0x040fe2000801007e */
[----:B------:R-:W-:Y:S01]  /*138d0*/  FMNMX.FTZ R0, R100, R0, !PT ;  /* 0x0000000064007209 */ /* 0x000fe20007810000 */
[C---:B------:R-:W-:Y:S01]  /*138e0*/  FFMA.FTZ R128, R3.reuse, UR5, R128 ;  /* 0x0000000503807c23 */ /* 0x040fe20008010080 */
[----:B------:R-:W-:Y:S01]  /*138f0*/  FFMA.FTZ R130, R3, UR5, R130 ;  /* 0x0000000503827c23 */ /* 0x000fe20008010082 */
[----:B------:R-:W-:Y:S01]  /*13900*/  IMAD.WIDE.U32 R150, R226, -0x326172a9, RZ ;  /* 0xcd9e8d57e2967825 */ /* 0x000fe200078e00ff */
[----:B------:R-:W-:Y:S02]  /*13910*/  FMNMX.FTZ R3, R101, R0, !PT ;  /* 0x0000000065037209 */ /* 0x000fe40007810000 */
[----:B------:R-:W-:Y:S01]  /*13920*/  MOV R0, UR35 ;  /* 0x0000002300007c02 */ /* 0x000fe20008000f00 */
[----:B------:R-:W-:Y:S01]  /*13930*/  IMAD.WIDE.U32 R210, R216, -0x326172a9, RZ ;  /* 0xcd9e8d57d8d27825 */ /* 0x000fe200078e00ff */
[----:B------:R-:W-:Y:S02]  /*13940*/  FMNMX.FTZ R3, R108, R3, !PT ;  /* 0x000000036c037209 */ /* 0x000fe40007810000 */
[----:B------:R-:W-:Y:S02]  /*13950*/  I2FP.F32.S32 R216, R2 ;  /* 0x0000000200d87245 */ /* 0x000fe40000201400 */
[----:B------:R-:W-:Y:S02]  /*13960*/  FMNMX.FTZ R3, R109, R3, !PT ;  /* 0x000000036d037209 */ /* 0x000fe40007810000 */
[----:B------:R-:W-:Y:S01]  /*13970*/  LOP3.LUT R0, R209, UR27, R0, 0x96, !PT ;  /* 0x0000001bd1007c12 */ /* 0x000fe2000f8e9600 */
[----:B------:R-:W-:Y:S01]  /*13980*/  FFMA.FTZ R125, R216, UR5, R125 ;  /* 0x00000005d87d7c23 */ /* 0x000fe2000801007d */
[----:B------:R-:W-:Y:S02]  /*13990*/  FMNMX.FTZ R226, R116, R3, !PT ;  /* 0x0000000374e27209 */ /* 0x000fe40007810000 */
[----:B------:R-:W-:Y:S01]  /*139a0*/  FMNMX.FTZ R2, R6, R224, !PT ;  /* 0x000000e006027209 */ /* 0x000fe20007810000 */
[----:B------:R-:W-:Y:S01]  /*139b0*/  IMAD.WIDE.U32 R146, R0, -0x326172a9, RZ ;  /* 0xcd9e8d5700927825 */ /* 0x000fe200078e00ff */
[----:B------:R-:W-:Y:S02]  /*139c0*/  FMNMX.FTZ R3, R117, R226, !PT ;  /* 0x000000e275037209 */ /* 0x000fe40007810000 */
[----:B------:R-:W-:Y:S02]  /*139d0*/  LOP3.LUT R139, R151, UR10, R186, 0x96, !PT ;  /* 0x0000000a978b7c12 */ /* 0x000fe4000f8e96ba */
[----:B------:R-:W-:Y:S02]  /*139e0*/  FMNMX.FTZ R226, R124, R3, !PT ;  /* 0x000000037ce27209 */ /* 0x000fe40007810000 */
[----:B------:R-:W-:Y:S02]  /*139f0*/  LOP3.LUT R138, R207, UR36, R150, 0x96, !PT ;  /* 0x00000024cf8a7c12 */ /* 0x000fe4000f8e9696 */
[----:B------:R-:W-:Y:S02]  /*13a00*/  LOP3.LUT R0, R151, UR10, R200, 0x96, !PT ;  /* 0x0000000a97007c12 */ /* 0x000fe4000f8e96c8 */
[----:B------:R-:W-:Y:S02]  /*13a10*/  FMNMX.FTZ R145, R7, R2, !PT ;  /* 0x0000000207917209 */ /* 0x000fe40007810000 */
[----:B------:R-:W-:Y:S01]  /*13a20*/  FMNMX.FTZ R226, R125, R226, !PT ;  /* 0x000000e27de27209 */ /* 0x000fe20007810000 */
[----:B------:R-:W-:Y:S06]  /*13a30*/  @P2 BRA `(.L_x_399) ;  /* 0xffffffe400102947 */ /* 0x000fec000383ffff */
.L_x_398:
[----:B------:R-:W-:Y:S01]  /*13a40*/  FMNMX.FTZ R2, R14, R145, !PT ;  /* 0x000000910e027209 */ /* 0x000fe20007810000 */
[----:B------:R-:W-:Y:S01]  /*13a50*/  UIADD3 UR35, UR26, -0x4ab325aa, URZ ;  /* 0xb54cda561a237890 */ /* 0x000fe2000fffe03f */
[----:B------:R-:W-:Y:S01]  /*13a60*/  LOP3.LUT R132, R147, UR10, R186, 0x96, !PT ;  /* 0x0000000a93847c12 */ /* 0x000fe2000f8e96ba */
[----:B------:R-:W-:Y:S01]  /*13a70*/  FFMA.FTZ R127, R216, UR5, R127 ;  /* 0x00000005d87f7c23 */ /* 0x000fe2000801007f */
[----:B------:R-:W-:Y:S01]  /*13a80*/  FMNMX.FTZ R133, R15, R2, !PT ;  /* 0x000000020f857209 */ /* 0x000fe20007810000 */
[----:B------:R-:W2:Y:S01]  /*13a90*/  SHFL.BFLY PT, R3, R226, 0x2, 0x1f ;  /* 0x0c401f00e2037f89 */ /* 0x000ea200000e0000 */
[--C-:B------:R-:W-:Y:S01]  /*13aa0*/  LOP3.LUT R140, R207, UR36, R146.reuse, 0x96, !PT ;  /* 0x00000024cf8c7c12 */ /* 0x100fe2000f8e9692 */
[----:B------:R-:W-:Y:S01]  /*13ab0*/  UIADD3 UR11, UR27, 0x646e171e, URZ ;  /* 0x646e171e1b0b7890 */ /* 0x000fe2000fffe03f */
[----:B------:R-:W-:Y:S01]  /*13ac0*/  FMNMX.FTZ R134, R22, R133, !PT ;  /* 0x0000008516867209 */ /* 0x000fe20007810000 */
[----:B------:R-:W-:Y:S01]  /*13ad0*/  FFMA.FTZ R129, R216, UR5, R129 ;  /* 0x00000005d8817c23 */ /* 0x000fe20008010081 */
[----:B-1----:R-:W-:Y:S01]  /*13ae0*/  LOP3.LUT R148, R211, UR36, R146, 0x96, !PT ;  /* 0x00000024d3947c12 */ /* 0x002fe2000f8e9692 */
[----:B------:R-:W-:Y:S01]  /*13af0*/  IMAD.WIDE.U32 R140, R140, -0x2daee0ad, RZ ;  /* 0xd2511f538c8c7825 */ /* 0x000fe200078e00ff */
[----:B------:R-:W-:Y:S01]  /*13b00*/  FMNMX.FTZ R135, R23, R134, !PT ;  /* 0x0000008617877209 */ /* 0x000fe20007810000 */
[----:B------:R-:W-:Y:S01]  /*13b10*/  UIADD3 UR41, UR42, 0x2, URZ ;  /* 0x000000022a297890 */ /* 0x000fe2000fffe03f */
[----:B------:R-:W-:Y:S01]  /*13b20*/  LOP3.LUT R136, R211, UR36, R150, 0x96, !PT ;  /* 0x00000024d3887c12 */ /* 0x000fe2000f8e9696 */
[----:B------:R-:W-:Y:S01]  /*13b30*/  IMAD.WIDE.U32 R144, R0, -0x2daee0ad, RZ ;  /* 0xd2511f5300907825 */ /* 0x000fe200078e00ff */
[----:B------:R-:W-:Y:S01]  /*13b40*/  FMNMX.FTZ R0, R30, R135, !PT ;  /* 0x000000871e007209 */ /* 0x000fe20007810000 */
[----:B------:R-:W-:Y:S01]  /*13b50*/  UIADD3 UR42, UR42, 0x3, URZ ;  /* 0x000000032a2a7890 */ /* 0x000fe2000fffe03f */
[----:B------:R-:W-:Y:S01]  /*13b60*/  LOP3.LUT R133, R147, UR10, R200, 0x96, !PT ;  /* 0x0000000a93857c12 */ /* 0x000fe2000f8e96c8 */
[----:B------:R-:W-:Y:S01]  /*13b70*/  FFMA.FTZ R131, R216, UR5, R131 ;  /* 0x00000005d8837c23 */ /* 0x000fe20008010083 */
[----:B------:R-:W-:Y:S01]  /*13b80*/  FMNMX.FTZ R135, R31, R0, !PT ;  /* 0x000000001f877209 */ /* 0x000fe20007810000 */
[----:B------:R-:W-:Y:S01]  /*13b90*/  IMAD.WIDE.U32 R158, R132, -0x2daee0ad, RZ ;  /* 0xd2511f53849e7825 */ /* 0x000fe200078e00ff */
[----:B------:R-:W-:Y:S01]  /*13ba0*/  LOP3.LUT R134, R145, UR32, R202, 0x96, !PT ;  /* 0x0000002091867c12 */ /* 0x000fe2000f8e96ca */
[----:B------:R-:W-:Y:S01]  /*13bb0*/  UIADD3 UR6, UR6, -0x1, URZ ;  /* 0xffffffff06067890 */ /* 0x000fe2000fffe03f */
[----:B------:R-:W-:Y:S01]  /*13bc0*/  FMNMX.FTZ R132, R38, R135, !PT ;  /* 0x0000008726847209 */ /* 0x000fe20007810000 */
[----:B------:R-:W-:Y:S01]  /*13bd0*/  IMAD.WIDE.U32 R142, R139, -0x2daee0ad, RZ ;  /* 0xd2511f538b8e7825 */ /* 0x000fe200078e00ff */
[--C-:B------:R-:W-:Y:S02]  /*13be0*/  LOP3.LUT R0, R159, UR32, R204.reuse, 0x96, !PT ;  /* 0x000000209f007c12 */ /* 0x100fe4000f8e96cc */
[----:B------:R-:W-:Y:S01]  /*13bf0*/  FMNMX.FTZ R135, R39, R132, !PT ;  /* 0x0000008427877209 */ /* 0x000fe20007810000 */
[----:B------:R-:W-:Y:S01]  /*13c00*/  IMAD.WIDE.U32 R138, R138, -0x2daee0ad, RZ ;  /* 0xd2511f538a8a7825 */ /* 0x000fe200078e00ff */
[----:B--2---:R-:W-:Y:S02]  /*13c10*/  FMNMX.FTZ R3, R226, R3, !PT ;  /* 0x00000003e2037209 */ /* 0x004fe40007810000 */
[----:B------:R-:W-:Y:S01]  /*13c20*/  FMNMX.FTZ R146, R46, R135, !PT ;  /* 0x000000872e927209 */ /* 0x000fe20007810000 */
[----:B------:R-:W-:Y:S01]  /*13c30*/  IMAD.WIDE.U32 R136, R136, -0x2daee0ad, RZ ;  /* 0xd2511f5388887825 */ /* 0x000fe200078e00ff */
[----:B------:R-:W-:Y:S01]  /*13c40*/  LOP3.LUT R2, R143, UR32, R204, 0x96, !PT ;  /* 0x000000208f027c12 */ /* 0x000fe2000f8e96cc */
[----:B------:R-:W1:Y:S01]  /*13c50*/  SHFL.BFLY PT, R132, R3, 0x1, 0x1f ;  /* 0x0c201f0003847f89 */ /* 0x000e6200000e0000 */
[----:B------:R-:W-:Y:S01]  /*13c60*/  FMNMX.FTZ R135, R47, R146, !PT ;  /* 0x000000922f877209 */ /* 0x000fe20007810000 */
[----:B------:R-:W-:Y:S01]  /*13c70*/  IMAD.WIDE.U32 R162, R134, -0x326172a9, RZ ;  /* 0xcd9e8d5786a27825 */ /* 0x000fe200078e00ff */
[----:B------:R-:W-:Y:S02]  /*13c80*/  LOP3.LUT R144, R137, UR28, R144, 0x96, !PT ;  /* 0x0000001c89907c12 */ /* 0x000fe4000f8e9690 */
        /* <DEDUP_REMOVED lines=9> */
[----:B------:R-:W-:Y:S01]  /*13d20*/  LOP3.LUT R158, R141, UR28, R158, 0x96, !PT ;  /* 0x0000001c8d9e7c12 */ /* 0x000fe2000f8e969e */
[----:B------:R-:W-:Y:S01]  /*13d30*/  IMAD.WIDE.U32 R164, R133, -0x326172a9, RZ ;  /* 0xcd9e8d5785a47825 */ /* 0x000fe200078e00ff */
[----:B------:R-:W-:Y:S02]  /*13d40*/  FMNMX.FTZ R133, R63, R134, !PT ;  /* 0x000000863f857209 */ /* 0x000fe40007810000 */
[----:B------:R-:W-:Y:S01]  /*13d50*/  LOP3.LUT R162, R145, UR25, R162, 0x96, !PT ;  /* 0x0000001991a27c12 */ /* 0x000fe2000f8e96a2 */
[----:B------:R-:W-:Y:S01]  /*13d60*/  IMAD.WIDE.U32 R170, R0, -0x326172a9, RZ ;  /* 0xcd9e8d5700aa7825 */ /* 0x000fe200078e00ff */
[--C-:B------:R-:W-:Y:S02]  /*13d70*/  LOP3.LUT R0, R163, UR31, R210.reuse, 0x96, !PT ;  /* 0x0000001fa3007c12 */ /* 0x100fe4000f8e96d2 */
[----:B-1----:R-:W-:Y:S01]  /*13d80*/  FMNMX.FTZ R132, R3, R132, !PT ;  /* 0x0000008403847209 */ /* 0x002fe20007810000 */
[----:B------:R-:W-:Y:S01]  /*13d90*/  IMAD.WIDE.U32 R150, R2, -0x2daee0ad, RZ ;  /* 0xd2511f5302967825 */ /* 0x000fe200078e00ff */
[----:B------:R-:W-:Y:S02]  /*13da0*/  FMNMX.FTZ R2, R70, R133, !PT ;  /* 0x0000008546027209 */ /* 0x000fe40007810000 */
[----:B------:R-:W-:Y:S01]  /*13db0*/  FSETP.NEU.FTZ.AND P0, PT, R132, -INF , PT ;  /* 0xff8000008400780b */ /* 0x000fe20003f1d000 */
        /* <DEDUP_REMOVED lines=9> */
[----:B------:R-:W-:Y:S01]  /*13e50*/  FMUL.FTZ R0, R132, UR4 ;  /* 0x0000000484007c20 */ /* 0x000fe20008410000 */
[----:B------:R-:W-:Y:S01]  /*13e60*/  LOP3.LUT R135, R171, UR31, R206, 0x96, !PT ;  /* 0x0000001fab877c12 */ /* 0x000fe2000f8e96ce */
[----:B------:R-:W-:Y:S01]  /*13e70*/  IMAD.WIDE.U32 R154, R136, -0x326172a9, RZ ;  /* 0xcd9e8d57889a7825 */ /* 0x000fe200078e00ff */
[----:B------:R-:W-:Y:S02]  /*13e80*/  LOP3.LUT R156, R143, UR25, R156, 0x96, !PT ;  /* 0x000000198f9c7c12 */ /* 0x000fe4000f8e969c */
[----:B------:R-:W-:Y:S01]  /*13e90*/  FSEL R133, R0, RZ, P0 ;  /* 0x000000ff00857208 */ /* 0x000fe20000000000 */
[----:B------:R-:W-:Y:S01]  /*13ea0*/  IMAD.WIDE.U32 R162, R162, -0x2daee0ad, RZ ;  /* 0xd2511f53a2a27825 */ /* 0x000fe200078e00ff */
[----:B------:R-:W-:Y:S02]  /*13eb0*/  FMNMX.FTZ R0, R86, R139, !PT ;  /* 0x0000008b56007209 */ /* 0x000fe40007810000 */
[----:B------:R-:W-:Y:S01]  /*13ec0*/  LOP3.LUT R145, R155, UR23, R144, 0x96, !PT ;  /* 0x000000179b917c12 */ /* 0x000fe2000f8e9690 */
[--C-:B------:R-:W-:Y:S01]  /*13ed0*/  FFMA.FTZ R178, R84, UR4, -R133.reuse ;  /* 0x0000000454b27c23 */ /* 0x100fe20008010885 */
[----:B------:R-:W-:Y:S01]  /*13ee0*/  FMNMX.FTZ R141, R87, R0, !PT ;  /* 0x00000000578d7209 */ /* 0x000fe20007810000 */
[----:B------:R-:W-:Y:S01]  /*13ef0*/  IMAD.WIDE.U32 R148, R148, -0x2daee0ad, RZ ;  /* 0xd2511f5394947825 */ /* 0x000fe200078e00ff */
[----:B------:R-:W-:Y:S02]  /*13f00*/  LOP3.LUT R2, R163, UR19, R152, 0x96, !PT ;  /* 0x00000013a3027c12 */ /* 0x000fe4000f8e9698 */
[----:B------:R-:W-:Y:S01]  /*13f10*/  FMNMX.FTZ R0, R94, R141, !PT ;  /* 0x0000008d5e007209 */ /* 0x000fe20007810000 */
[--C-:B------:R-:W-:Y:S01]  /*13f20*/  FFMA.FTZ R52, R52, UR4, -R133.reuse ;  /* 0x0000000434347c23 */ /* 0x100fe20008010885 */
[----:B------:R-:W-:Y:S01]  /*13f30*/  LOP3.LUT R160, R149, UR28, R160, 0x96, !PT ;  /* 0x0000001c95a07c12 */ /* 0x000fe2000f8e96a0 */
[--C-:B------:R-:W-:Y:S01]  /*13f40*/  FFMA.FTZ R139, R13, UR4, -R133.reuse ;  /* 0x000000040d8b7c23 */ /* 0x100fe20008010885 */
[----:B------:R-:W-:Y:S01]  /*13f50*/  FMNMX.FTZ R13, R95, R0, !PT ;  /* 0x000000005f0d7209 */ /* 0x000fe20007810000 */
[--C-:B------:R-:W-:Y:S01]  /*13f60*/  FFMA.FTZ R179, R85, UR4, -R133.reuse ;  /* 0x0000000455b37c23 */ /* 0x100fe20008010885 */
[----:B------:R-:W-:Y:S01]  /*13f70*/  LOP3.LUT R3, R147, UR24, R148, 0x96, !PT ;  /* 0x0000001893037c12 */ /* 0x000fe2000f8e9694 */
[--C-:B------:R-:W-:Y:S01]  /*13f80*/  FFMA.FTZ R180, R108, UR4, -R133.reuse ;  /* 0x000000046cb47c23 */ /* 0x100fe20008010885 */
[----:B------:R-:W-:Y:S01]  /*13f90*/  FMNMX.FTZ R136, R102, R13, !PT ;  /* 0x0000000d66887209 */ /* 0x000fe20007810000 */
[----:B------:R-:W-:Y:S04]  /*13fa0*/  IMAD.WIDE.U32 R160, R160, -0x326172a9, RZ ;  /* 0xcd9e8d57a0a07825 */ /* 0x000fe800078e00ff */
[--C-:B------:R-:W-:Y:S01]  /*13fb0*/  FFMA.FTZ R183, R109, UR4, -R133.reuse ;  /* 0x000000046db77c23 */ /* 0x100fe20008010885 */
[----:B------:R-:W-:Y:S01]  /*13fc0*/  MUFU.EX2 R178, R178 ;  /* 0x000000b200b27308 */ /* 0x000fe20000000800 */
        /* <DEDUP_REMOVED lines=9> */
[----:B------:R-:W-:Y:S01]  /*14060*/  IMAD.WIDE.U32 R164, R164, -0x2daee0ad, RZ ;  /* 0xd2511f53a4a47825 */ /* 0x000fe200078e00ff */
[----:B------:R-:W-:Y:S03]  /*14070*/  LOP3.LUT R170, R159, UR25, R170, 0x96, !PT ;  /* 0x000000199faa7c12 */ /* 0x000fe6000f8e96aa */
[--C-:B------:R-:W-:Y:S01]  /*14080*/  FFMA.FTZ R136, R28, UR4, -R133.reuse ;  /* 0x000000041c887c23 */ /* 0x100fe20008010885 */
[----:B------:R-:W-:Y:S04]  /*14090*/  IMAD.WIDE.U32 R148, R135, -0x2daee0ad, RZ ;  /* 0xd2511f5387947825 */ /* 0x000fe800078e00ff */
[--C-:B------:R-:W-:Y:S01]  /*140a0*/  FFMA.FTZ R135, R12, UR4, -R133.reuse ;  /* 0x000000040c877c23 */ /* 0x100fe20008010885 */
[----:B------:R-:W-:Y:S01]  /*140b0*/  MUFU.EX2 R183, R183 ;  /* 0x000000b700b77308 */ /* 0x000fe20000000800 */
[----:B------:R-:W-:Y:S01]  /*140c0*/  LOP3.LUT R12, R165, UR19, R146, 0x96, !PT ;  /* 0x00000013a50c7c12 */ /* 0x000fe2000f8e9692 */
[--C-:B------:R-:W-:Y:S01]  /*140d0*/  FFMA.FTZ R189, R124, UR4, -R133.reuse ;  /* 0x000000047cbd7c23 */ /* 0x100fe20008010885 */
[----:B------:R-:W-:Y:S01]  /*140e0*/  FMNMX.FTZ R146, R118, R13, !PT ;  /* 0x0000000d76927209 */ /* 0x000fe20007810000 */
[----:B------:R-:W-:Y:S01]  /*140f0*/  IMAD.WIDE.U32 R170, R170, -0x2daee0ad, RZ ;  /* 0xd2511f53aaaa7825 */ /* 0x000fe200078e00ff */
[----:B------:R-:W-:Y:S02]  /*14100*/  LOP3.LUT R140, R149, UR24, R140, 0x96, !PT ;  /* 0x00000018958c7c12 */ /* 0x000fe4000f8e968c */
[----:B------:R-:W-:Y:S01]  /*14110*/  FMNMX.FTZ R13, R119, R146, !PT ;  /* 0x00000092770d7209 */ /* 0x000fe20007810000 */
[----:B------:R-:W-:Y:S01]  /*14120*/  IMAD.WIDE.U32 R156, R156, -0x2daee0ad, RZ ;  /* 0xd2511f539c9c7825 */ /* 0x000fe200078e00ff */
[----:B------:R-:W-:Y:S01]  /*14130*/  LOP3.LUT R138, R171, UR19, R148, 0x96, !PT ;  /* 0x00000013ab8a7c12 */ /* 0x000fe2000f8e9694 */
[----:B------:R-:W-:Y:S01]  /*14140*/  MUFU.EX2 R184, R184 ;  /* 0x000000b800b87308 */ /* 0x000fe20000000800 */
[----:B------:R-:W-:Y:S01]  /*14150*/  FMNMX.FTZ R28, R126, R13, !PT ;  /* 0x0000000d7e1c7209 */ /* 0x000fe20007810000 */
[----:B------:R-:W-:Y:S01]  /*14160*/  IMAD.WIDE.U32 R148, R134, -0x326172a9, RZ ;  /* 0xcd9e8d5786947825 */ /* 0x000fe200078e00ff */
[----:B------:R-:W-:Y:S02]  /*14170*/  LOP3.LUT R137, R157, UR19, R150, 0x96, !PT ;  /* 0x000000139d897c12 */ /* 0x000fe4000f8e9696 */
[----:B------:R-:W-:Y:S01]  /*14180*/  FMNMX.FTZ R143, R127, R28, !PT ;  /* 0x0000001c7f8f7209 */ /* 0x000fe20007810000 */
[----:B------:R-:W-:Y:S01]  /*14190*/  IMAD.WIDE.U32 R150, R2, -0x326172a9, RZ ;  /* 0xcd9e8d5702967825 */ /* 0x000fe200078e00ff */
[----:B------:R-:W-:Y:S03]  /*141a0*/  LOP3.LUT R142, R149, UR23, R142, 0x96, !PT ;  /* 0x00000017958e7c12 */ /* 0x000fe6000f8e968e */
[----:B------:R1:W-:Y:S01]  /*141b0*/  MUFU.EX2 R134, R139 ;  /* 0x0000008b00867308 */ /* 0x0003e20000000800 */
[--C-:B------:R-:W-:Y:S01]  /*141c0*/  FFMA.FTZ R190, R125, UR4, -R133.reuse ;  /* 0x000000047dbe7c23 */ /* 0x100fe20008010885 */
[----:B------:R-:W-:Y:S01]  /*141d0*/  IMAD.WIDE.U32 R152, R137, -0x326172a9, RZ ;  /* 0xcd9e8d5789987825 */ /* 0x000fe200078e00ff */
[----:B------:R-:W-:Y:S01]  /*141e0*/  LOP3.LUT R154, R151, UR35, R154, 0x96, !PT ;  /* 0x00000023979a7c12 */ /* 0x000fe2000f8e969a */
[----:B------:R-:W2:Y:S01]  /*141f0*/  SHFL.BFLY PT, R28, R143, 0x2, 0x1f ;  /* 0x0c401f008f1c7f89 */ /* 0x000ea200000e0000 */
[----:B------:R-:W-:Y:S01]  /*14200*/  LOP3.LUT R146, R150, 0xffff, RZ, 0xc0, !PT ;  /* 0x0000ffff96927812 */ /* 0x000fe200078ec0ff */
[--C-:B------:R-:W-:Y:S01]  /*14210*/  FFMA.FTZ R191, R116, UR4, -R133.reuse ;  /* 0x0000000474bf7c23 */ /* 0x100fe20008010885 */
[----:B------:R-:W-:Y:S01]  /*14220*/  SHF.R.U32.HI R149, RZ, 0x10, R150 ;  /* 0x00000010ff957819 */ /* 0x000fe20000011696 */
[----:B------:R-:W-:Y:S01]  /*14230*/  IMAD.MOV.U32 R116, RZ, RZ, R200 ;  /* 0x000000ffff747224 */ /* 0x000fe200078e00c8 */
[----:B------:R-:W-:Y:S01]  /*14240*/  LOP3.LUT R151, R150, 0xff, RZ, 0xc0, !PT ;  /* 0x000000ff96977812 */ /* 0x000fe200078ec0ff */
[----:B------:R-:W-:Y:S01]  /*14250*/  MUFU.EX2 R189, R189 ;  /* 0x000000bd00bd7308 */ /* 0x000fe20000000800 */
[----:B------:R-:W-:Y:S01]  /*14260*/  SHF.R.U32.HI R13, RZ, 0x18, R150 ;  /* 0x00000018ff0d7819 */ /* 0x000fe20000011696 */
[--C-:B------:R-:W-:Y:S01]  /*14270*/  FFMA.FTZ R137, R5, UR4, -R133.reuse ;  /* 0x0000000405897c23 */ /* 0x100fe20008010885 */
[----:B------:R-:W-:Y:S01]  /*14280*/  FMNMX.FTZ R150, R8, R222, !PT ;  /* 0x000000de08967209 */ /* 0x000fe20007810000 */
[----:B------:R-:W-:Y:S01]  /*14290*/  IMAD.WIDE.U32 R168, R140, -0x326172a9, RZ ;  /* 0xcd9e8d578ca87825 */ /* 0x000fe200078e00ff */
[----:B------:R-:W-:Y:S02]  /*142a0*/  LOP3.LUT R148, R153, UR35, R148, 0x96, !PT ;  /* 0x0000002399947c12 */ /* 0x000fe4000f8e9694 */
[C---:B------:R-:W-:Y:S03]  /*142b0*/  LOP3.LUT R5, R152.reuse, 0xffff, RZ, 0xc0, !PT ;  /* 0x0000ffff98057812 */ /* 0x040fe600078ec0ff */
[----:B------:R-:W-:Y:S01]  /*142c0*/  MUFU.EX2 R190, R190 ;  /* 0x000000be00be7308 */ /* 0x000fe20000000800 */
[----:B------:R-:W-:Y:S01]  /*142d0*/  LOP3.LUT R144, R152, 0xff, RZ, 0xc0, !PT ;  /* 0x000000ff98907812 */ /* 0x000fe200078ec0ff */
[--C-:B-1----:R-:W-:Y:S01]  /*142e0*/  FFMA.FTZ R139, R29, UR4, -R133.reuse ;  /* 0x000000041d8b7c23 */ /* 0x102fe20008010885 */
[--C-:B------:R-:W-:Y:S01]  /*142f0*/  SHF.R.U32.HI R2, RZ, 0x10, R152.reuse ;  /* 0x00000010ff027819 */ /* 0x100fe20000011698 */
[----:B------:R-:W-:Y:S01]  /*14300*/  FFMA.FTZ R141, R21, UR4, -R133 ;  /* 0x00000004158d7c23 */ /* 0x000fe20008010885 */
[----:B------:R-:W-:Y:S01]  /*14310*/  SHF.R.U32.HI R4, RZ, 0x18, R152 ;  /* 0x00000018ff047819 */ /* 0x000fe20000011698 */
[----:B------:R-:W-:Y:S01]  /*14320*/  IMAD.WIDE.U32 R152, R3, -0x326172a9, RZ ;  /* 0xcd9e8d5703987825 */ /* 0x000fe200078e00ff */
[----:B------:R-:W-:Y:S03]  /*14330*/  FMNMX.FTZ R3, R9, R150, !PT ;  /* 0x0000009609037209 */ /* 0x000fe60007810000 */
[----:B------:R-:W-:Y:S01]  /*14340*/  MUFU.EX2 R135, R135 ;  /* 0x0000008700877308 */ /* 0x000fe20000000800 */
[----:B------:R-:W-:Y:S01]  /*14350*/  SHF.R.U32.HI R147, RZ, 0x8, R5 ;  /* 0x00000008ff937819 */ /* 0x000fe20000011605 */
[--C-:B------:R-:W-:Y:S01]  /*14360*/  FFMA.FTZ R29, R20, UR4, -R133.reuse ;  /* 0x00000004141d7c23 */ /* 0x100fe20008010885 */
[----:B------:R-:W-:Y:S01]  /*14370*/  FMNMX.FTZ R140, R16, R3, !PT ;  /* 0x00000003108c7209 */ /* 0x000fe20007810000 */
[----:B------:R-:W-:Y:S01]  /*14380*/  IMAD.WIDE.U32 R166, R138, -0x326172a9, RZ ;  /* 0xcd9e8d578aa67825 */ /* 0x000fe200078e00ff */
[----:B------:R-:W-:Y:S02]  /*14390*/  LOP3.LUT R20, R153, UR23, R160, 0x96, !PT ;  /* 0x0000001799147c12 */ /* 0x000fe4000f8e96a0 */
[----:B------:R-:W-:Y:S01]  /*143a0*/  FMNMX.FTZ R21, R17, R140, !PT ;  /* 0x0000008c11157209 */ /* 0x000fe20007810000 */
[--C-:B------:R-:W-:Y:S01]  /*143b0*/  FFMA.FTZ R140, R44, UR4, -R133.reuse ;  /* 0x000000042c8c7c23 */ /* 0x100fe20008010885 */
[----:B------:R-:W-:Y:S01]  /*143c0*/  LOP3.LUT R153, R169, UR23, R158, 0x96, !PT ;  /* 0x00000017a9997c12 */ /* 0x000fe2000f8e969e */
[----:B------:R-:W-:Y:S01]  /*143d0*/  IMAD.WIDE.U32 R158, R12, -0x326172a9, RZ ;  /* 0xcd9e8d570c9e7825 */ /* 0x000fe200078e00ff */
[----:B------:R-:W-:Y:S01]  /*143e0*/  FMNMX.FTZ R12, R24, R21, !PT ;  /* 0x00000015180c7209 */ /* 0x000fe20007810000 */
[----:B------:R-:W-:Y:S01]  /*143f0*/  MUFU.EX2 R0, R0 ;  /* 0x0000000000007308 */ /* 0x000fe20000000800 */
[----:B------:R-:W-:Y:S01]  /*14400*/  LOP3.LUT R3, R167, UR35, R168, 0x96, !PT ;  /* 0x00000023a7037c12 */ /* 0x000fe2000f8e96a8 */
[----:B------:R-:W-:Y:S01]  /*14410*/  IMAD.WIDE.U32 R174, R20, -0x2daee0ad, RZ ;  /* 0xd2511f5314ae7825 */ /* 0x000fe200078e00ff */
[----:B------:R-:W-:Y:S02]  /*14420*/  FMNMX.FTZ R21, R25, R12, !PT ;  /* 0x0000000c19157209 */ /* 0x000fe40007810000 */
[----:B------:R-:W-:Y:S01]  /*14430*/  LOP3.LUT R12, R159, UR35, R152, 0x96, !PT ;  /* 0x000000239f0c7c12 */ /* 0x000fe2000f8e9698 */
[----:B------:R-:W-:Y:S01]  /*14440*/  IMAD.WIDE.U32 R160, R142, -0x2daee0ad, RZ ;  /* 0xd2511f538ea07825 */ /* 0x000fe200078e00ff */
[----:B------:R-:W-:Y:S03]  /*14450*/  FMNMX.FTZ R44, R32, R21, !PT ;  /* 0x00000015202c7209 */ /* 0x000fe60007810000 */
[----:B------:R-:W-:Y:S01]  /*14460*/  MUFU.EX2 R140, R140 ;  /* 0x0000008c008c7308 */ /* 0x000fe20000000800 */
[----:B--2---:R-:W-:Y:S01]  /*14470*/  FMNMX.FTZ R21, R143, R28, !PT ;  /* 0x0000001c8f157209 */ /* 0x004fe20007810000 */
[--C-:B------:R-:W-:Y:S01]  /*14480*/  FFMA.FTZ R143, R45, UR4, -R133.reuse ;  /* 0x000000042d8f7c23 */ /* 0x100fe20008010885 */
[----:B------:R-:W-:Y:S01]  /*14490*/  FMNMX.FTZ R45, R33, R44, !PT ;  /* 0x0000002c212d7209 */ /* 0x000fe20007810000 */
[--C-:B------:R-:W-:Y:S01]  /*144a0*/  FFMA.FTZ R142, R36, UR4, -R133.reuse ;  /* 0x00000004248e7c23 */ /* 0x100fe20008010885 */
[----:B------:R-:W-:Y:S01]  /*144b0*/  LOP3.LUT R152, R158, 0xffff, RZ, 0xc0, !PT ;  /* 0x0000ffff9e987812 */ /* 0x000fe200078ec0ff */
[----:B------:R-:W1:Y:S01]  /*144c0*/  SHFL.BFLY PT, R36, R21, 0x1, 0x1f ;  /* 0x0c201f0015247f89 */ /* 0x000e6200000e0000 */
[----:B------:R-:W-:Y:S03]  /*144d0*/  FMNMX.FTZ R28, R40, R45, !PT ;  /* 0x0000002d281c7209 */ /* 0x000fe60007810000 */
[----:B------:R-:W-:Y:S01]  /*144e0*/  MUFU.EX2 R143, R143 ;  /* 0x0000008f008f7308 */ /* 0x000fe20000000800 */
[----:B------:R-:W-:Y:S01]  /*144f0*/  LOP3.LUT R168, R158, 0xff, RZ, 0xc0, !PT ;  /* 0x000000ff9ea87812 */ /* 0x000fe200078ec0ff */
[----:B------:R-:W-:Y:S01]  /*14500*/  IMAD.WIDE.U32 R172, R145, -0x2daee0ad, RZ ;  /* 0xd2511f5391ac7825 */ /* 0x000fe200078e00ff */
[----:B------:R-:W-:Y:S02]  /*14510*/  FMNMX.FTZ R45, R41, R28, !PT ;  /* 0x0000001c292d7209 */ /* 0x000fe40007810000 */
[--C-:B------:R-:W-:Y:S01]  /*14520*/  SHF.R.U32.HI R159, RZ, 0x10, R158.reuse ;  /* 0x00000010ff9f7819 */ /* 0x100fe2000001169e */
[--C-:B------:R-:W-:Y:S01]  /*14530*/  FFMA.FTZ R53, R53, UR4, -R133.reuse ;  /* 0x0000000435357c23 */ /* 0x100fe20008010885 */
[----:B------:R-:W-:Y:S03]  /*14540*/  FMNMX.FTZ R28, R48, R45, !PT ;  /* 0x0000002d301c7209 */ /* 0x000fe60007810000 */
[----:B------:R-:W2:Y:S01]  /*14550*/  MUFU.EX2 R137, R137 ;  /* 0x0000008900897308 */ /* 0x000ea20000000800 */
[----:B------:R-:W-:Y:S01]  /*14560*/  SHF.R.U32.HI R171, RZ, 0x18, R158 ;  /* 0x00000018ffab7819 */ /* 0x000fe2000001169e */
[--C-:B------:R-:W-:Y:S01]  /*14570*/  FFMA.FTZ R158, R37, UR4, -R133.reuse ;  /* 0x00000004259e7c23 */ /* 0x100fe20008010885 */
[----:B------:R-:W-:Y:S01]  /*14580*/  FMNMX.FTZ R37, R49, R28, !PT ;  /* 0x0000001c31257209 */ /* 0x000fe20007810000 */
[--C-:B------:R-:W-:Y:S01]  /*14590*/  FFMA.FTZ R60, R60, UR4, -R133.reuse ;  /* 0x000000043c3c7c23 */ /* 0x100fe20008010885 */
[----:B------:R-:W-:Y:S01]  /*145a0*/  LOP3.LUT R157, R166, 0xffff, RZ, 0xc0, !PT ;  /* 0x0000ffffa69d7812 */ /* 0x000fe200078ec0ff */
[----:B------:R-:W-:Y:S01]  /*145b0*/  FFMA.FTZ R61, R61, UR4, -R133 ;  /* 0x000000043d3d7c23 */ /* 0x000fe20008010885 */
[----:B------:R-:W-:Y:S03]  /*145c0*/  FMNMX.FTZ R44, R56, R37, !PT ;  /* 0x00000025382c7209 */ /* 0x000fe60007810000 */
[----:B------:R-:W-:Y:S01]  /*145d0*/  MUFU.EX2 R179, R179 ;  /* 0x000000b300b37308 */ /* 0x000fe20000000800 */
[----:B------:R-:W-:Y:S01]  /*145e0*/  LOP3.LUT R150, R166, 0xff, RZ, 0xc0, !PT ;  /* 0x000000ffa6967812 */ /* 0x000fe200078ec0ff */
[----:B------:R-:W-:Y:S01]  /*145f0*/  IMAD.MOV.U32 R124, RZ, RZ, R206 ;  /* 0x000000ffff7c7224 */ /* 0x000fe200078e00ce */
[----:B------:R-:W-:Y:S01]  /*14600*/  FMNMX.FTZ R37, R57, R44, !PT ;  /* 0x0000002c39257209 */ /* 0x000fe20007810000 */
[----:B------:R-:W-:Y:S01]  /*14610*/  IMAD.MOV.U32 R108, RZ, RZ, R204 ;  /* 0x000000ffff6c7224 */ /* 0x000fe200078e00cc */
[----:B------:R-:W-:Y:S01]  /*14620*/  SHF.R.U32.HI R155, RZ, 0x10, R166 ;  /* 0x00000010ff9b7819 */ /* 0x000fe200000116a6 */
[----:B------:R-:W-:Y:S01]  /*14630*/  IMAD.MOV.U32 R125, RZ, RZ, R207 ;  /* 0x000000ffff7d7224 */ /* 0x000fe200078e00cf */
[----:B------:R-:W-:Y:S03]  /*14640*/  FMNMX.FTZ R44, R64, R37, !PT ;  /* 0x00000025402c7209 */ /* 0x000fe60007810000 */
[----:B------:R3:W-:Y:S01]  /*14650*/  MUFU.EX2 R138, R29 ;  /* 0x0000001d008a7308 */ /* 0x0007e20000000800 */
[----:B------:R-:W-:Y:S01]  /*14660*/  LOP3.LUT R45, R161, UR11, R156, 0x96, !PT ;  /* 0x0000000ba12d7c12 */ /* 0x000fe2000f8e969c */
[----:B------:R-:W-:Y:S01]  /*14670*/  IMAD.MOV.U32 R109, RZ, RZ, R205 ;  /* 0x000000ffff6d7224 */ /* 0x000fe200078e00cd */
[----:B------:R-:W-:Y:S02]  /*14680*/  FMNMX.FTZ R5, R65, R44, !PT ;  /* 0x0000002c41057209 */ /* 0x000fe40007810000 */
[----:B------:R-:W-:Y:S02]  /*14690*/  SHF.R.U32.HI R28, RZ, 0x10, R160 ;  /* 0x00000010ff1c7819 */ /* 0x000fe400000116a0 */
[----:B------:R-:W-:Y:S03]  /*146a0*/  FMNMX.FTZ R44, R72, R5, !PT ;  /* 0x00000005482c7209 */ /* 0x000fe60007810000 */
[----:B------:R4:W-:Y:S01]  /*146b0*/  MUFU.EX2 R145, R158 ;  /* 0x0000009e00917308 */ /* 0x0009e20000000800 */
[----:B-1----:R-:W-:Y:S02]  /*146c0*/  FMNMX.FTZ R5, R21, R36, !PT ;  /* 0x0000002415057209 */ /* 0x002fe40007810000 */
[----:B------:R-:W-:Y:S02]  /*146d0*/  FMNMX.FTZ R21, R73, R44, !PT ;  /* 0x0000002c49157209 */ /* 0x000fe40007810000 */
[----:B------:R-:W-:Y:S02]  /*146e0*/  PRMT R44, R144, 0x5410, R147 ;  /* 0x00005410902c7816 */ /* 0x000fe40000000093 */
[----:B------:R-:W-:Y:S03]  /*146f0*/  LOP3.LUT R147, R2, 0xff, RZ, 0xc0, !PT ;  /* 0x000000ff02937812 */ /* 0x000fe600078ec0ff */
[----:B------:R1:W-:Y:S01]  /*14700*/  MUFU.EX2 R144, R52 ;  /* 0x0000003400907308 */ /* 0x0003e20000000800 */
[----:B------:R-:W-:Y:S01]  /*14710*/  FMNMX.FTZ R36, R80, R21, !PT ;  /* 0x0000001550247209 */ /* 0x000fe20007810000 */
[----:B------:R-:W-:Y:S01]  /*14720*/  FMUL.FTZ R2, R5, UR4 ;  /* 0x0000000405027c20 */ /* 0x000fe20008410000 */
[----:B------:R-:W-:Y:S02]  /*14730*/  PRMT R21, R147, 0x5410, R4 ;  /* 0x0000541093157816 */ /* 0x000fe40000000004 */
[----:B------:R-:W-:Y:S02]  /*14740*/  FSETP.NEU.FTZ.AND P0, PT, R5, -INF , PT ;  /* 0xff8000000500780b */ /* 0x000fe40003f1d000 */
[----:B---3--:R-:W-:Y:S03]  /*14750*/  SHF.R.U32.HI R29, RZ, 0x18, R166 ;  /* 0x00000018ff1d7819 */ /* 0x008fe600000116a6 */
[----:B------:R3:W-:Y:S01]  /*14760*/  MUFU.EX2 R147, R53 ;  /* 0x0000003500937308 */ /* 0x0007e20000000800 */
[----:B------:R-:W-:Y:S02]  /*14770*/  FMNMX.FTZ R165, R81, R36, !PT ;  /* 0x0000002451a57209 */ /* 0x000fe40007810000 */
[C---:B------:R-:W-:Y:S02]  /*14780*/  LOP3.LUT R166, R160.reuse, 0xffff, RZ, 0xc0, !PT ;  /* 0x0000ffffa0a67812 */ /* 0x040fe400078ec0ff */
[----:B------:R-:W-:Y:S02]  /*14790*/  LOP3.LUT R161, R160, 0xff, RZ, 0xc0, !PT ;  /* 0x000000ffa0a17812 */ /* 0x000fe400078ec0ff */
[----:B------:R-:W-:Y:S03]  /*147a0*/  SHF.R.U32.HI R156, RZ, 0x18, R160 ;  /* 0x00000018ff9c7819 */ /* 0x000fe600000116a0 */
[----:B------:R-:W-:Y:S01]  /*147b0*/  MUFU.EX2 R136, R136 ;  /* 0x0000008800887308 */ /* 0x000fe20000000800 */
[----:B------:R-:W-:Y:S02]  /*147c0*/  FSEL R4, R2, RZ, P0 ;  /* 0x000000ff02047208 */ /* 0x000fe40000000000 */
[C---:B------:R-:W-:Y:S02]  /*147d0*/  LOP3.LUT R37, R172.reuse, 0xffff, RZ, 0xc0, !PT ;  /* 0x0000ffffac257812 */ /* 0x040fe400078ec0ff */
[----:B------:R-:W-:Y:S01]  /*147e0*/  LOP3.LUT R163, R172, 0xff, RZ, 0xc0, !PT ;  /* 0x000000ffaca37812 */ /* 0x000fe200078ec0ff */
[----:B------:R-:W-:Y:S01]  /*147f0*/  FFMA.FTZ R36, R14, UR4, -R4 ;  /* 0x000000040e247c23 */ /* 0x000fe20008010804 */
[----:B----4-:R-:W-:Y:S01]  /*14800*/  SHF.R.U32.HI R158, RZ, 0x10, R172 ;  /* 0x00000010ff9e7819 */ /* 0x010fe200000116ac */
[----:B------:R-:W-:Y:S01]  /*14810*/  FFMA.FTZ R204, R110, UR4, -R4 ;  /* 0x000000046ecc7c23 */ /* 0x000fe20008010804 */
[----:B------:R-:W-:Y:S01]  /*14820*/  SHF.R.U32.HI R160, RZ, 0x18, R172 ;  /* 0x00000018ffa07819 */ /* 0x000fe200000116ac */
[----:B------:R-:W-:Y:S01]  /*14830*/  IMAD.MOV.U32 R110, RZ, RZ, R210 ;  /* 0x000000ffff6e7224 */ /* 0x000fe200078e00d2 */
[----:B------:R-:W-:Y:S01]  /*14840*/  FMNMX.FTZ R172, R88, R165, !PT ;  /* 0x000000a558ac7209 */ /* 0x000fe20007810000 */
[----:B------:R-:W-:Y:S01]  /*14850*/  FFMA.FTZ R206, R111, UR4, -R4 ;  /* 0x000000046fce7c23 */ /* 0x000fe20008010804 */
[----:B------:R-:W-:Y:S01]  /*14860*/  SHF.R.U32.HI R146, RZ, 0x8, R146 ;  /* 0x00000008ff927819 */ /* 0x000fe20000011692 */
[----:B------:R-:W-:Y:S01]  /*14870*/  IMAD.MOV.U32 R111, RZ, RZ, R211 ;  /* 0x000000ffff6f7224 */ /* 0x000fe200078e00d3 */
[----:B------:R-:W-:Y:S01]  /*14880*/  LOP3.LUT R2, R149, 0xff, RZ, 0xc0, !PT ;  /* 0x000000ff95027812 */ /* 0x000fe200078ec0ff */
[--C-:B------:R-:W-:Y:S01]  /*14890*/  FFMA.FTZ R193, R79, UR4, -R4.reuse ;  /* 0x000000044fc17c23 */ /* 0x100fe20008010804 */
[----:B------:R-:W-:Y:S01]  /*148a0*/  FMNMX.FTZ R149, R89, R172, !PT ;  /* 0x000000ac59957209 */ /* 0x000fe20007810000 */
[----:B------:R-:W-:Y:S01]  /*148b0*/  FFMA.FTZ R196, R71, UR4, -R4 ;  /* 0x0000000447c47c23 */ /* 0x000fe20008010804 */
[----:B-1----:R-:W-:Y:S01]  /*148c0*/  PRMT R52, R151, 0x5410, R146 ;  /* 0x0000541097347816 */ /* 0x002fe20000000092 */
[--C-:B------:R-:W-:Y:S01]  /*148d0*/  FFMA.FTZ R207, R102, UR4, -R4.reuse ;  /* 0x0000000466cf7c23 */ /* 0x100fe20008010804 */
[----:B------:R-:W-:Y:S01]  /*148e0*/  PRMT R13, R2, 0x5410, R13 ;  /* 0x00005410020d7816 */ /* 0x000fe2000000000d */
[----:B------:R1:W-:Y:S01]  /*148f0*/  MUFU.EX2 R146, R36 ;  /* 0x0000002400927308 */ /* 0x0003e20000000800 */
[----:B------:R-:W-:Y:S01]  /*14900*/  FMNMX.FTZ R2, R96, R149, !PT ;  /* 0x0000009560027209 */ /* 0x000fe20007810000 */
[--C-:B------:R-:W-:Y:S01]  /*14910*/  FFMA.FTZ R151, R15, UR4, -R4.reuse ;  /* 0x000000040f977c23 */ /* 0x100fe20008010804 */
[C---:B------:R-:W-:Y:S01]  /*14920*/  LOP3.LUT R15, R148.reuse, 0xffff, RZ, 0xc0, !PT ;  /* 0x0000ffff940f7812 */ /* 0x040fe200078ec0ff */
[--C-:B------:R-:W-:Y:S01]  /*14930*/  FFMA.FTZ R210, R103, UR4, -R4.reuse ;  /* 0x0000000467d27c23 */ /* 0x100fe20008010804 */
[----:B---3--:R-:W-:Y:S01]  /*14940*/  FMNMX.FTZ R53, R97, R2, !PT ;  /* 0x0000000261357209 */ /* 0x008fe20007810000 */
[--C-:B------:R-:W-:Y:S01]  /*14950*/  FFMA.FTZ R216, R127, UR4, -R4.reuse ;  /* 0x000000047fd87c23 */ /* 0x100fe20008010804 */
[----:B------:R-:W-:Y:S03]  /*14960*/  LOP3.LUT R20, R148, 0xff, RZ, 0xc0, !PT ;  /* 0x000000ff94147812 */ /* 0x000fe600078ec0ff */
[----:B------:R3:W4:Y:S01]  /*14970*/  MUFU.EX2 R149, R151 ;  /* 0x0000009700957308 */ /* 0x0007220000000800 */
[----:B------:R-:W-:Y:S01]  /*14980*/  FMNMX.FTZ R172, R104, R53, !PT ;  /* 0x0000003568ac7209 */ /* 0x000fe20007810000 */
[--C-:B------:R-:W-:Y:S01]  /*14990*/  FFMA.FTZ R2, R6, UR4, -R4.reuse ;  /* 0x0000000406027c23 */ /* 0x100fe20008010804 */
[----:B------:R-:W-:Y:S01]  /*149a0*/  SHF.R.U32.HI R15, RZ, 0x8, R15 ;  /* 0x00000008ff0f7819 */ /* 0x000fe2000001160f */
[--C-:B------:R-:W-:Y:S01]  /*149b0*/  FFMA.FTZ R165, R30, UR4, -R4.reuse ;  /* 0x000000041ea57c23 */ /* 0x100fe20008010804 */
[----:B------:R-:W-:Y:S01]  /*149c0*/  FMNMX.FTZ R53, R105, R172, !PT ;  /* 0x000000ac69357209 */ /* 0x000fe20007810000 */
[----:B------:R-:W-:Y:S01]  /*149d0*/  FFMA.FTZ R198, R94, UR4, -R4 ;  /* 0x000000045ec67c23 */ /* 0x000fe20008010804 */
[----:B------:R-:W-:Y:S03]  /*149e0*/  FMNMX.FTZ R6, R10, R223, !PT ;  /* 0x000000df0a067209 */ /* 0x000fe60007810000 */
[----:B------:R-:W-:Y:S01]  /*149f0*/  MUFU.EX2 R2, R2 ;  /* 0x0000000200027308 */ /* 0x000fe20000000800 */
[----:B-1----:R-:W-:Y:S01]  /*14a00*/  FMNMX.FTZ R36, R112, R53, !PT ;  /* 0x0000003570247209 */ /* 0x002fe20007810000 */
[----:B------:R-:W-:Y:S01]  /*14a10*/  IMAD.MOV.U32 R94, RZ, RZ, R202 ;  /* 0x000000ffff5e7224 */ /* 0x000fe200078e00ca */
[----:B------:R-:W-:Y:S01]  /*14a20*/  PRMT R20, R20, 0x5410, R15 ;  /* 0x0000541014147816 */ /* 0x000fe2000000000f */
[--C-:B------:R-:W-:Y:S01]  /*14a30*/  FFMA.FTZ R202, R86, UR4, -R4.reuse ;  /* 0x0000000456ca7c23 */ /* 0x100fe20008010804 */
[----:B------:R-:W-:Y:S01]  /*14a40*/  FMNMX.FTZ R15, R113, R36, !PT ;  /* 0x00000024710f7209 */ /* 0x000fe20007810000 */
[----:B------:R-:W-:Y:S01]  /*14a50*/  FFMA.FTZ R62, R62, UR4, -R4 ;  /* 0x000000043e3e7c23 */ /* 0x000fe20008010804 */
[----:B------:R-:W-:Y:S03]  /*14a60*/  LOP3.LUT R162, R173, UR11, R162, 0x96, !PT ;  /* 0x0000000bada27c12 */ /* 0x000fe6000f8e96a2 */
[----:B------:R-:W-:Y:S01]  /*14a70*/  MUFU.EX2 R193, R193 ;  /* 0x000000c100c17308 */ /* 0x000fe20000000800 */
[----:B------:R-:W-:Y:S01]  /*14a80*/  FMNMX.FTZ R172, R120, R15, !PT ;  /* 0x0000000f78ac7209 */ /* 0x000fe20007810000 */
[--C-:B---3--:R-:W-:Y:S01]  /*14a90*/  FFMA.FTZ R151, R7, UR4, -R4.reuse ;  /* 0x0000000407977c23 */ /* 0x108fe20008010804 */
[----:B------:R-:W-:Y:S01]  /*14aa0*/  FMNMX.FTZ R7, R11, R6, !PT ;  /* 0x000000060b077209 */ /* 0x000fe20007810000 */
[--C-:B------:R-:W-:Y:S01]  /*14ab0*/  FFMA.FTZ R63, R63, UR4, -R4.reuse ;  /* 0x000000043f3f7c23 */ /* 0x100fe20008010804 */
[----:B------:R-:W-:Y:S01]  /*14ac0*/  FMNMX.FTZ R53, R121, R172, !PT ;  /* 0x000000ac79357209 */ /* 0x000fe20007810000 */
[--C-:B------:R-:W-:Y:S01]  /*14ad0*/  FFMA.FTZ R192, R78, UR4, -R4.reuse ;  /* 0x000000044ec07c23 */ /* 0x100fe20008010804 */
[----:B------:R-:W-:Y:S03]  /*14ae0*/  FMNMX.FTZ R36, R18, R7, !PT ;  /* 0x0000000712247209 */ /* 0x000fe60007810000 */
[----:B------:R-:W-:Y:S01]  /*14af0*/  MUFU.EX2 R151, R151 ;  /* 0x0000009700977308 */ /* 0x000fe20000000800 */
[----:B------:R-:W-:Y:S01]  /*14b00*/  FMNMX.FTZ R172, R128, R53, !PT ;  /* 0x0000003580ac7209 */ /* 0x000fe20007810000 */
[--C-:B------:R-:W-:Y:S01]  /*14b10*/  FFMA.FTZ R195, R70, UR4, -R4.reuse ;  /* 0x0000000446c37c23 */ /* 0x100fe20008010804 */
[----:B------:R-:W-:Y:S01]  /*14b20*/  FMNMX.FTZ R7, R19, R36, !PT ;  /* 0x0000002413077209 */ /* 0x000fe20007810000 */
[--C-:B------:R-:W-:Y:S01]  /*14b30*/  FFMA.FTZ R36, R31, UR4, -R4.reuse ;  /* 0x000000041f247c23 */ /* 0x100fe20008010804 */
[----:B------:R-:W-:Y:S01]  /*14b40*/  SHF.R.U32.HI R157, RZ, 0x8, R157 ;  /* 0x00000008ff9d7819 */ /* 0x000fe2000001169d */
[----:B------:R-:W-:Y:S01]  /*14b50*/  FFMA.FTZ R31, R22, UR4, -R4 ;  /* 0x00000004161f7c23 */ /* 0x000fe20008010804 */
[----:B------:R-:W-:Y:S03]  /*14b60*/  FMNMX.FTZ R30, R26, R7, !PT ;  /* 0x000000071a1e7209 */ /* 0x000fe60007810000 */
[----:B------:R-:W-:Y:S01]  /*14b70*/  MUFU.EX2 R62, R62 ;  /* 0x0000003e003e7308 */ /* 0x000fe20000000800 */
[----:B------:R-:W-:Y:S01]  /*14b80*/  FMNMX.FTZ R7, R129, R172, !PT ;  /* 0x000000ac81077209 */ /* 0x000fe20007810000 */
[----:B------:R-:W-:Y:S01]  /*14b90*/  IMAD.WIDE.U32 R172, R153, -0x2daee0ad, RZ ;  /* 0xd2511f5399ac7825 */ /* 0x000fe200078e00ff */
[----:B------:R-:W-:Y:S02]  /*14ba0*/  SHF.R.U32.HI R6, RZ, 0x10, R148 ;  /* 0x00000010ff067819 */ /* 0x000fe40000011694 */
[----:B------:R-:W-:Y:S01]  /*14bb0*/  FMNMX.FTZ R53, R27, R30, !PT ;  /* 0x0000001e1b357209 */ /* 0x000fe20007810000 */
[----:B------:R-:W-:Y:S01]  /*14bc0*/  FFMA.FTZ R211, R126, UR4, -R4 ;  /* 0x000000047ed37c23 */ /* 0x000fe20008010804 */
[----:B------:R-:W-:Y:S03]  /*14bd0*/  LOP3.LUT R30, R6, 0xff, RZ, 0xc0, !PT ;  /* 0x000000ff061e7812 */ /* 0x000fe600078ec0ff */
[----:B------:R1:W-:Y:S01]  /*14be0*/  MUFU.EX2 R153, R36 ;  /* 0x0000002400997308 */ /* 0x0003e20000000800 */
[----:B------:R-:W-:Y:S01]  /*14bf0*/  LOP3.LUT R169, R175, UR11, R164, 0x96, !PT ;  /* 0x0000000bafa97c12 */ /* 0x000fe2000f8e96a4 */
[----:B------:R-:W3:Y:S01]  /*14c00*/  SHFL.BFLY PT, R6, R7, 0x2, 0x1f ;  /* 0x0c401f0007067f89 */ /* 0x000ee200000e0000 */
[----:B------:R-:W-:Y:S01]  /*14c10*/  LOP3.LUT R167, R174, 0xffff, RZ, 0xc0, !PT ;  /* 0x0000ffffaea77812 */ /* 0x000fe200078ec0ff */
[----:B------:R-:W-:Y:S01]  /*14c20*/  FFMA.FTZ R175, R92, UR4, -R133 ;  /* 0x000000045caf7c23 */ /* 0x000fe20008010885 */
[----:B------:R-:W-:Y:S01]  /*14c30*/  SHF.R.U32.HI R164, RZ, 0x10, R174 ;  /* 0x00000010ffa47819 */ /* 0x000fe200000116ae */
[----:B------:R-:W-:Y:S01]  /*14c40*/  FFMA.FTZ R200, R118, UR4, -R4 ;  /* 0x0000000476c87c23 */ /* 0x000fe20008010804 */
[----:B------:R-:W-:Y:S03]  /*14c50*/  LOP3.LUT R181, R174, 0xff, RZ, 0xc0, !PT ;  /* 0x000000ffaeb57812 */ /* 0x000fe600078ec0ff */
[----:B------:R-:W-:Y:S01]  /*14c60*/  MUFU.EX2 R63, R63 ;  /* 0x0000003f003f7308 */ /* 0x000fe20000000800 */
[----:B------:R-:W-:Y:S01]  /*14c70*/  SHF.R.U32.HI R177, RZ, 0x18, R174 ;  /* 0x00000018ffb17819 */ /* 0x000fe200000116ae */
[----:B------:R-:W-:Y:S01]  /*14c80*/  FFMA.FTZ R197, R119, UR4, -R4 ;  /* 0x0000000477c57c23 */ /* 0x000fe20008010804 */
[----:B------:R-:W-:Y:S02]  /*14c90*/  FMNMX.FTZ R174, R34, R53, !PT ;  /* 0x0000003522ae7209 */ /* 0x000fe40007810000 */
[----:B------:R-:W-:Y:S02]  /*14ca0*/  SHF.R.U32.HI R15, RZ, 0x18, R148 ;  /* 0x00000018ff0f7819 */ /* 0x000fe40000011694 */
[----:B------:R-:W-:Y:S03]  /*14cb0*/  FMNMX.FTZ R53, R35, R174, !PT ;  /* 0x000000ae23357209 */ /* 0x000fe60007810000 */
[----:B------:R5:W-:Y:S01]  /*14cc0*/  MUFU.EX2 R148, R165 ;  /* 0x000000a500947308 */ /* 0x000be20000000800 */
[----:B-1----:R-:W-:Y:S01]  /*14cd0*/  PRMT R36, R150, 0x5410, R157 ;  /* 0x0000541096247816 */ /* 0x002fe2000000009d */
[----:B------:R-:W-:Y:S01]  /*14ce0*/  FFMA.FTZ R157, R23, UR4, -R4 ;  /* 0x00000004179d7c23 */ /* 0x000fe20008010804 */
[----:B------:R-:W-:Y:S02]  /*14cf0*/  LOP3.LUT R22, R173, UR11, R170, 0x96, !PT ;  /* 0x0000000bad167c12 */ /* 0x000fe4000f8e96aa */
[----:B------:R-:W-:Y:S02]  /*14d00*/  LOP3.LUT R170, R154, 0xff, RZ, 0xc0, !PT ;  /* 0x000000ff9aaa7812 */ /* 0x000fe400078ec0ff */
[----:B------:R-:W-:Y:S03]  /*14d10*/  LOP3.LUT R174, R155, 0xff, RZ, 0xc0, !PT ;  /* 0x000000ff9bae7812 */ /* 0x000fe600078ec0ff */
[----:B------:R1:W-:Y:S01]  /*14d20*/  MUFU.EX2 R150, R31 ;  /* 0x0000001f00967308 */ /* 0x0003e20000000800 */
[----:B------:R-:W-:Y:S02]  /*14d30*/  LOP3.LUT R164, R164, 0xff, RZ, 0xc0, !PT ;  /* 0x000000ffa4a47812 */ /* 0x000fe400078ec0ff */
[----:B---3--:R-:W-:Y:S02]  /*14d40*/  FMNMX.FTZ R7, R7, R6, !PT ;  /* 0x0000000607077209 */ /* 0x008fe40007810000 */
[----:B------:R-:W-:Y:S02]  /*14d50*/  PRMT R29, R174, 0x5410, R29 ;  /* 0x00005410ae1d7816 */ /* 0x000fe4000000001d */
[----:B------:R-:W-:Y:S03]  /*14d60*/  SHF.R.U32.HI R174, RZ, 0x18, R154 ;  /* 0x00000018ffae7819 */ /* 0x000fe6000001169a */
[----:B------:R-:W-:Y:S01]  /*14d70*/  MUFU.EX2 R192, R192 ;  /* 0x000000c000c07308 */ /* 0x000fe20000000800 */
[----:B-----5:R-:W-:Y:S02]  /*14d80*/  LOP3.LUT R165, R172, 0xff, RZ, 0xc0, !PT ;  /* 0x000000ffaca57812 */ /* 0x020fe400078ec0ff */
[----:B------:R-:W-:Y:S07]  /*14d90*/  PRMT R177, R164, 0x5410, R177 ;  /* 0x00005410a4b17816 */ /* 0x000fee00000000b1 */
[----:B------:R-:W-:Y:S01]  /*14da0*/  MUFU.EX2 R195, R195 ;  /* 0x000000c300c37308 */ /* 0x000fe20000000800 */
[----:B-1----:R-:W-:Y:S02]  /*14db0*/  PRMT R31, R30, 0x5410, R15 ;  /* 0x000054101e1f7816 */ /* 0x002fe4000000000f */
[----:B------:R-:W-:Y:S02]  /*14dc0*/  FMNMX.FTZ R30, R42, R53, !PT ;  /* 0x000000352a1e7209 */ /* 0x000fe40007810000 */
[----:B------:R-:W-:Y:S02]  /*14dd0*/  LOP3.LUT R15, R154, 0xffff, RZ, 0xc0, !PT ;  /* 0x0000ffff9a0f7812 */ /* 0x000fe400078ec0ff */
[----:B------:R-:W-:Y:S03]  /*14de0*/  FMNMX.FTZ R53, R43, R30, !PT ;  /* 0x0000001e2b357209 */ /* 0x000fe60007810000 */
[----:B------:R-:W-:Y:S01]  /*14df0*/  MUFU.EX2 R196, R196 ;  /* 0x000000c400c47308 */ /* 0x000fe20000000800 */
[----:B------:R-:W-:Y:S02]  /*14e00*/  SHF.R.U32.HI R23, RZ, 0x8, R15 ;  /* 0x00000008ff177819 */ /* 0x000fe4000001160f */
[----:B------:R-:W-:Y:S02]  /*14e10*/  FMNMX.FTZ R30, R50, R53, !PT ;  /* 0x00000035321e7209 */ /* 0x000fe40007810000 */
[----:B------:R-:W-:Y:S02]  /*14e20*/  PRMT R170, R170, 0x5410, R23 ;  /* 0x00005410aaaa7816 */ /* 0x000fe40000000017 */
[----:B------:R-:W-:Y:S03]  /*14e30*/  FMNMX.FTZ R23, R51, R30, !PT ;  /* 0x0000001e33177209 */ /* 0x000fe60007810000 */
[----:B------:R-:W-:Y:S01]  /*14e40*/  MUFU.EX2 R175, R175 ;  /* 0x000000af00af7308 */ /* 0x000fe20000000800 */
[----:B------:R-:W-:Y:S01]  /*14e50*/  SHF.R.U32.HI R15, RZ, 0x8, R152 ;  /* 0x00000008ff0f7819 */ /* 0x000fe20000011698 */
[----:B------:R-:W-:Y:S01]  /*14e60*/  FFMA.FTZ R152, R46, UR4, -R4 ;  /* 0x000000042e987c23 */ /* 0x000fe20008010804 */
[----:B------:R-:W-:Y:S02]  /*14e70*/  FMNMX.FTZ R6, R58, R23, !PT ;  /* 0x000000173a067209 */ /* 0x000fe40007810000 */
[----:B------:R-:W-:Y:S02]  /*14e80*/  PRMT R168, R168, 0x5410, R15 ;  /* 0x00005410a8a87816 */ /* 0x000fe4000000000f */
[----:B------:R-:W-:Y:S03]  /*14e90*/  FMNMX.FTZ R15, R59, R6, !PT ;  /* 0x000000063b0f7209 */ /* 0x000fe60007810000 */
[----:B------:R1:W-:Y:S01]  /*14ea0*/  MUFU.EX2 R155, R157 ;  /* 0x0000009d009b7308 */ /* 0x0003e20000000800 */
[----:B------:R-:W-:Y:S01]  /*14eb0*/  SHF.R.U32.HI R53, RZ, 0x10, R154 ;  /* 0x00000010ff357819 */ /* 0x000fe2000001169a */
[--C-:B------:R-:W-:Y:S01]  /*14ec0*/  FFMA.FTZ R154, R38, UR4, -R4.reuse ;  /* 0x00000004269a7c23 */ /* 0x100fe20008010804 */
[----:B------:R-:W-:Y:S02]  /*14ed0*/  FMNMX.FTZ R6, R66, R15, !PT ;  /* 0x0000000f42067209 */ /* 0x000fe40007810000 */
[----:B------:R-:W-:Y:S02]  /*14ee0*/  LOP3.LUT R53, R53, 0xff, RZ, 0xc0, !PT ;  /* 0x000000ff35357812 */ /* 0x000fe400078ec0ff */
[----:B------:R-:W-:Y:S03]  /*14ef0*/  FMNMX.FTZ R15, R67, R6, !PT ;  /* 0x00000006430f7209 */ /* 0x000fe60007810000 */
[----:B------:R-:W-:Y:S01]  /*14f00*/  MUFU.EX2 R139, R139 ;  /* 0x0000008b008b7308 */ /* 0x000fe20000000800 */
[----:B------:R-:W-:Y:S01]  /*14f10*/  LOP3.LUT R30, R159, 0xff, RZ, 0xc0, !PT ;  /* 0x000000ff9f1e7812 */ /* 0x000fe200078ec0ff */
[----:B------:R-:W3:Y:S01]  /*14f20*/  SHFL.BFLY PT, R6, R7, 0x1, 0x1f ;  /* 0x0c201f0007067f89 */ /* 0x000ee200000e0000 */
[----:B------:R-:W-:Y:S01]  /*14f30*/  FMNMX.FTZ R176, R74, R15, !PT ;  /* 0x0000000f4ab07209 */ /* 0x000fe20007810000 */
[----:B------:R-:W-:Y:S01]  /*14f40*/  FFMA.FTZ R159, R39, UR4, -R4 ;  /* 0x00000004279f7c23 */ /* 0x000fe20008010804 */
[----:B------:R-:W-:Y:S02]  /*14f50*/  PRMT R53, R53, 0x5410, R174 ;  /* 0x0000541035357816 */ /* 0x000fe400000000ae */
[----:B------:R-:W-:Y:S01]  /*14f60*/  FMNMX.FTZ R23, R75, R176, !PT ;  /* 0x000000b04b177209 */ /* 0x000fe20007810000 */
[----:B------:R-:W-:Y:S01]  /*14f70*/  FFMA.FTZ R176, R93, UR4, -R133 ;  /* 0x000000045db07c23 */ /* 0x000fe20008010885 */
[----:B------:R-:W-:Y:S01]  /*14f80*/  PRMT R15, R30, 0x5410, R171 ;  /* 0x000054101e0f7816 */ /* 0x000fe200000000ab */
[----:B-1----:R-:W-:Y:S01]  /*14f90*/  FFMA.FTZ R157, R47, UR4, -R4 ;  /* 0x000000042f9d7c23 */ /* 0x002fe20008010804 */
[----:B------:R-:W-:Y:S01]  /*14fa0*/  FMNMX.FTZ R174, R82, R23, !PT ;  /* 0x0000001752ae7209 */ /* 0x000fe20007810000 */
[----:B------:R-:W-:Y:S01]  /*14fb0*/  MUFU.EX2 R142, R142 ;  /* 0x0000008e008e7308 */ /* 0x000fe20000000800 */
[----:B------:R-:W-:Y:S02]  /*14fc0*/  LOP3.LUT R38, R172, 0xffff, RZ, 0xc0, !PT ;  /* 0x0000ffffac267812 */ /* 0x000fe400078ec0ff */
[----:B------:R-:W-:Y:S02]  /*14fd0*/  FMNMX.FTZ R171, R83, R174, !PT ;  /* 0x000000ae53ab7209 */ /* 0x000fe40007810000 */
[--C-:B------:R-:W-:Y:S02]  /*14fe0*/  SHF.R.U32.HI R47, RZ, 0x10, R172.reuse ;  /* 0x00000010ff2f7819 */ /* 0x100fe400000116ac */
[----:B------:R-:W-:Y:S03]  /*14ff0*/  SHF.R.U32.HI R46, RZ, 0x18, R172 ;  /* 0x00000018ff2e7819 */ /* 0x000fe600000116ac */
[----:B------:R-:W-:Y:S01]  /*15000*/  MUFU.EX2 R176, R176 ;  /* 0x000000b000b07308 */ /* 0x000fe20000000800 */
[----:B------:R-:W-:Y:S02]  /*15010*/  SHF.R.U32.HI R172, RZ, 0x8, R166 ;  /* 0x00000008ffac7819 */ /* 0x000fe400000116a6 */
[----:B------:R-:W-:Y:S02]  /*15020*/  FMNMX.FTZ R166, R90, R171, !PT ;  /* 0x000000ab5aa67209 */ /* 0x000fe40007810000 */
[----:B------:R-:W-:Y:S02]  /*15030*/  LOP3.LUT R30, R3, 0xffff, RZ, 0xc0, !PT ;  /* 0x0000ffff031e7812 */ /* 0x000fe400078ec0ff */
[----:B------:R-:W-:Y:S03]  /*15040*/  LOP3.LUT R39, R28, 0xff, RZ, 0xc0, !PT ;  /* 0x000000ff1c277812 */ /* 0x000fe600078ec0ff */
[----:B------:R-:W-:Y:S01]  /*15050*/  MUFU.EX2 R141, R141 ;  /* 0x0000008d008d7308 */ /* 0x000fe20000000800 */
[----:B------:R-:W-:Y:S02]  /*15060*/  PRMT R28, R161, 0x5410, R172 ;  /* 0x00005410a11c7816 */ /* 0x000fe400000000ac */
[----:B------:R-:W-:Y:S02]  /*15070*/  FMNMX.FTZ R161, R91, R166, !PT ;  /* 0x000000a65ba17209 */ /* 0x000fe40007810000 */
[----:B------:R-:W-:Y:S02]  /*15080*/  LOP3.LUT R23, R3, 0xff, RZ, 0xc0, !PT ;  /* 0x000000ff03177812 */ /* 0x000fe400078ec0ff */
[----:B------:R-:W-:Y:S03]  /*15090*/  SHF.R.U32.HI R30, RZ, 0x8, R30 ;  /* 0x00000008ff1e7819 */ /* 0x000fe6000001161e */
[----:B------:R-:W-:Y:S01]  /*150a0*/  MUFU.EX2 R60, R60 ;  /* 0x0000003c003c7308 */ /* 0x000fe20000000800 */
[----:B---3--:R-:W-:Y:S02]  /*150b0*/  FMNMX.FTZ R7, R7, R6, !PT ;  /* 0x0000000607077209 */ /* 0x008fe40007810000 */
[----:B------:R-:W-:Y:S01]  /*150c0*/  FMNMX.FTZ R6, R98, R161, !PT ;  /* 0x000000a162067209 */ /* 0x000fe20007810000 */
[----:B------:R-:W-:Y:S01]  /*150d0*/  FFMA.FTZ R161, R55, UR4, -R4 ;  /* 0x0000000437a17c23 */ /* 0x000fe20008010804 */
[----:B------:R-:W-:Y:S02]  /*150e0*/  PRMT R23, R23, 0x5410, R30 ;  /* 0x0000541017177816 */ /* 0x000fe4000000001e */
[--C-:B------:R-:W-:Y:S03]  /*150f0*/  SHF.R.U32.HI R171, RZ, 0x10, R3.reuse ;  /* 0x00000010ffab7819 */ /* 0x100fe60000011603 */
[----:B------:R-:W-:Y:S01]  /*15100*/  MUFU.EX2 R61, R61 ;  /* 0x0000003d003d7308 */ /* 0x000fe20000000800 */
[----:B------:R-:W-:Y:S01]  /*15110*/  SHF.R.U32.HI R30, RZ, 0x18, R3 ;  /* 0x00000018ff1e7819 */ /* 0x000fe20000011603 */
[----:B------:R-:W-:Y:S01]  /*15120*/  FMUL.FTZ R3, R7, UR4 ;  /* 0x0000000407037c20 */ /* 0x000fe20008410000 */
[----:B------:R-:W-:Y:S02]  /*15130*/  FMNMX.FTZ R173, R99, R6, !PT ;  /* 0x0000000663ad7209 */ /* 0x000fe40007810000 */
[----:B------:R-:W-:Y:S02]  /*15140*/  FSETP.NEU.FTZ.AND P0, PT, R7, -INF , PT ;  /* 0xff8000000700780b */ /* 0x000fe40003f1d000 */
[----:B------:R-:W-:Y:S01]  /*15150*/  PRMT R39, R39, 0x5410, R156 ;  /* 0x0000541027277816 */ /* 0x000fe2000000009c */
[----:B------:R-:W-:Y:S01]  /*15160*/  FFMA.FTZ R156, R54, UR4, -R4 ;  /* 0x00000004369c7c23 */ /* 0x000fe20008010804 */
[----:B------:R-:W-:Y:S01]  /*15170*/  FMNMX.FTZ R54, R106, R173, !PT ;  /* 0x000000ad6a367209 */ /* 0x000fe20007810000 */
[----:B------:R-:W-:Y:S01]  /*15180*/  MUFU.EX2 R152, R152 ;  /* 0x0000009800987308 */ /* 0x000fe20000000800 */
[----:B------:R-:W-:Y:S02]  /*15190*/  FSEL R6, R3, RZ, P0 ;  /* 0x000000ff03067208 */ /* 0x000fe40000000000 */
[----:B------:R-:W-:Y:S02]  /*151a0*/  LOP3.LUT R166, R12, 0xffff, RZ, 0xc0, !PT ;  /* 0x0000ffff0ca67812 */ /* 0x000fe400078ec0ff */
[----:B------:R-:W-:Y:S01]  /*151b0*/  FMNMX.FTZ R173, R107, R54, !PT ;  /* 0x000000366bad7209 */ /* 0x000fe20007810000 */
[--C-:B------:R-:W-:Y:S01]  /*151c0*/  FFMA.FTZ R3, R8, UR4, -R6.reuse ;  /* 0x0000000408037c23 */ /* 0x100fe20008010806 */
[----:B------:R-:W-:Y:S01]  /*151d0*/  SHF.R.U32.HI R54, RZ, 0x8, R37 ;  /* 0x00000008ff367819 */ /* 0x000fe20000011625 */
[----:B------:R-:W-:Y:S01]  /*151e0*/  FFMA.FTZ R16, R16, UR4, -R6 ;  /* 0x0000000410107c23 */ /* 0x000fe20008010806 */
[----:B------:R-:W-:Y:S01]  /*151f0*/  SHF.R.U32.HI R8, RZ, 0x8, R166 ;  /* 0x00000008ff087819 */ /* 0x000fe200000116a6 */
[--C-:B------:R-:W-:Y:S01]  /*15200*/  FFMA.FTZ R25, R25, UR4, -R6.reuse ;  /* 0x0000000419197c23 */ /* 0x100fe20008010806 */
[----:B------:R-:W-:Y:S01]  /*15210*/  FMNMX.FTZ R166, R114, R173, !PT ;  /* 0x000000ad72a67209 */ /* 0x000fe20007810000 */
[----:B------:R-:W-:Y:S01]  /*15220*/  MUFU.EX2 R3, R3 ;  /* 0x0000000300037308 */ /* 0x000fe20000000800 */
[----:B------:R-:W-:Y:S01]  /*15230*/  LOP3.LUT R55, R12, 0xff, RZ, 0xc0, !PT ;  /* 0x000000ff0c377812 */ /* 0x000fe200078ec0ff */
[----:B------:R-:W-:Y:S01]  /*15240*/  FFMA.FTZ R174, R9, UR4, -R6 ;  /* 0x0000000409ae7c23 */ /* 0x000fe20008010806 */
[----:B------:R-:W-:Y:S01]  /*15250*/  PRMT R54, R163, 0x5410, R54 ;  /* 0x00005410a3367816 */ /* 0x000fe20000000036 */
[--C-:B------:R-:W-:Y:S01]  /*15260*/  FFMA.FTZ R164, R40, UR4, -R6.reuse ;  /* 0x0000000428a47c23 */ /* 0x100fe20008010806 */
[----:B------:R-:W-:Y:S01]  /*15270*/  FMNMX.FTZ R163, R115, R166, !PT ;  /* 0x000000a673a37209 */ /* 0x000fe20007810000 */
[----:B------:R-:W-:Y:S01]  /*15280*/  FFMA.FTZ R48, R48, UR4, -R6 ;  /* 0x0000000430307c23 */ /* 0x000fe20008010806 */
[----:B------:R-:W-:Y:S03]  /*15290*/  PRMT R55, R55, 0x5410, R8 ;  /* 0x0000541037377816 */ /* 0x000fe60000000008 */
[----:B------:R1:W-:Y:S01]  /*152a0*/  MUFU.EX2 R166, R174 ;  /* 0x000000ae00a67308 */ /* 0x0003e20000000800 */
[----:B------:R-:W-:Y:S01]  /*152b0*/  FMNMX.FTZ R8, R122, R163, !PT ;  /* 0x000000a37a087209 */ /* 0x000fe20007810000 */
[--C-:B------:R-:W-:Y:S01]  /*152c0*/  FFMA.FTZ R88, R88, UR4, -R6.reuse ;  /* 0x0000000458587c23 */ /* 0x100fe20008010806 */
[----:B------:R-:W-:Y:S01]  /*152d0*/  LOP3.LUT R171, R171, 0xff, RZ, 0xc0, !PT ;  /* 0x000000ffabab7812 */ /* 0x000fe200078ec0ff */
[--C-:B------:R-:W-:Y:S01]  /*152e0*/  FFMA.FTZ R89, R89, UR4, -R6.reuse ;  /* 0x0000000459597c23 */ /* 0x100fe20008010806 */
[----:B------:R-:W-:Y:S01]  /*152f0*/  LOP3.LUT R173, R158, 0xff, RZ, 0xc0, !PT ;  /* 0x000000ff9ead7812 */ /* 0x000fe200078ec0ff */
[----:B------:R-:W-:Y:S01]  /*15300*/  FFMA.FTZ R64, R64, UR4, -R6 ;  /* 0x0000000440407c23 */ /* 0x000fe20008010806 */
[----:B------:R-:W-:Y:S03]  /*15310*/  FMNMX.FTZ R9, R123, R8, !PT ;  /* 0x000000087b097209 */ /* 0x000fe60007810000 */
[----:B------:R3:W-:Y:S01]  /*15320*/  MUFU.EX2 R158, R16 ;  /* 0x00000010009e7308 */ /* 0x0007e20000000800 */
[----:B------:R-:W-:Y:S01]  /*15330*/  SHF.R.U32.HI R163, RZ, 0x10, R12 ;  /* 0x00000010ffa37819 */ /* 0x000fe2000001160c */
[----:B------:R-:W-:Y:S01]  /*15340*/  FFMA.FTZ R65, R65, UR4, -R6 ;  /* 0x0000000441417c23 */ /* 0x000fe20008010806 */
[----:B------:R-:W-:Y:S01]  /*15350*/  PRMT R37, R171, 0x5410, R30 ;  /* 0x00005410ab257816 */ /* 0x000fe2000000001e */
[--C-:B------:R-:W-:Y:S01]  /*15360*/  FFMA.FTZ R129, R129, UR4, -R6.reuse ;  /* 0x0000000481817c23 */ /* 0x100fe20008010806 */
[----:B------:R-:W-:Y:S01]  /*15370*/  LOP3.LUT R172, R45, 0xffff, RZ, 0xc0, !PT ;  /* 0x0000ffff2dac7812 */ /* 0x000fe200078ec0ff */
[----:B------:R-:W-:Y:S01]  /*15380*/  FFMA.FTZ R120, R120, UR4, -R6 ;  /* 0x0000000478787c23 */ /* 0x000fe20008010806 */
[----:B------:R-:W-:Y:S03]  /*15390*/  SHF.R.U32.HI R30, RZ, 0x18, R12 ;  /* 0x00000018ff1e7819 */ /* 0x000fe6000001160c */
[----:B------:R-:W-:Y:S01]  /*153a0*/  MUFU.EX2 R88, R88 ;  /* 0x0000005800587308 */ /* 0x000fe20000000800 */
[----:B------:R-:W-:Y:S01]  /*153b0*/  FMNMX.FTZ R12, R130, R9, !PT ;  /* 0x00000009820c7209 */ /* 0x000fe20007810000 */
[----:B-1----:R-:W-:Y:S01]  /*153c0*/  FFMA.FTZ R174, R17, UR4, -R6 ;  /* 0x0000000411ae7c23 */ /* 0x002fe20008010806 */
[----:B------:R-:W-:Y:S02]  /*153d0*/  LOP3.LUT R163, R163, 0xff, RZ, 0xc0, !PT ;  /* 0x000000ffa3a37812 */ /* 0x000fe400078ec0ff */
[----:B------:R-:W-:Y:S02]  /*153e0*/  SHF.R.U32.HI R38, RZ, 0x8, R38 ;  /* 0x00000008ff267819 */ /* 0x000fe40000011626 */
[----:B------:R-:W-:Y:S03]  /*153f0*/  LOP3.LUT R171, R45, 0xff, RZ, 0xc0, !PT ;  /* 0x000000ff2dab7812 */ /* 0x000fe600078ec0ff */
[----:B------:R-:W-:Y:S01]  /*15400*/  MUFU.EX2 R89, R89 ;  /* 0x0000005900597308 */ /* 0x000fe20000000800 */
[----:B------:R-:W-:Y:S02]  /*15410*/  SHF.R.U32.HI R172, RZ, 0x8, R172 ;  /* 0x00000008ffac7819 */ /* 0x000fe400000116ac */
[----:B------:R-:W-:Y:S02]  /*15420*/  FMNMX.FTZ R8, R131, R12, !PT ;  /* 0x0000000c83087209 */ /* 0x000fe40007810000 */
[----:B------:R-:W-:Y:S02]  /*15430*/  PRMT R12, R163, 0x5410, R30 ;  /* 0x00005410a30c7816 */ /* 0x000fe4000000001e */
[----:B------:R-:W-:Y:S03]  /*15440*/  PRMT R38, R165, 0x5410, R38 ;  /* 0x00005410a5267816 */ /* 0x000fe60000000026 */
[----:B------:R1:W5:Y:S01]  /*15450*/  MUFU.EX2 R163, R174 ;  /* 0x000000ae00a37308 */ /* 0x0003620000000800 */
[----:B------:R-:W-:Y:S01]  /*15460*/  PRMT R30, R171, 0x5410, R172 ;  /* 0x00005410ab1e7816 */ /* 0x000fe200000000ac */
[----:B------:R-:W2:Y:S01]  /*15470*/  SHFL.BFLY PT, R9, R8, 0x2, 0x1f ;  /* 0x0c401f0008097f89 */ /* 0x000ea200000e0000 */
[--C-:B------:R-:W-:Y:S02]  /*15480*/  SHF.R.U32.HI R172, RZ, 0x10, R45.reuse ;  /* 0x00000010ffac7819 */ /* 0x100fe4000001162d */
[----:B------:R-:W-:Y:S02]  /*15490*/  SHF.R.U32.HI R171, RZ, 0x18, R45 ;  /* 0x00000018ffab7819 */ /* 0x000fe4000001162d */
[----:B------:R-:W-:Y:S03]  /*154a0*/  LOP3.LUT R17, R162, 0xffff, RZ, 0xc0, !PT ;  /* 0x0000ffffa2117812 */ /* 0x000fe600078ec0ff */
[----:B------:R4:W-:Y:S01]  /*154b0*/  MUFU.EX2 R165, R25 ;  /* 0x0000001900a57308 */ /* 0x0009e20000000800 */
[----:B------:R-:W-:Y:S02]  /*154c0*/  LOP3.LUT R172, R172, 0xff, RZ, 0xc0, !PT ;  /* 0x000000ffacac7812 */ /* 0x000fe400078ec0ff */
[----:B------:R-:W-:Y:S02]  /*154d0*/  LOP3.LUT R45, R47, 0xff, RZ, 0xc0, !PT ;  /* 0x000000ff2f2d7812 */ /* 0x000fe400078ec0ff */
[----:B---3--:R-:W-:Y:S01]  /*154e0*/  PRMT R16, R173, 0x5410, R160 ;  /* 0x00005410ad107816 */ /* 0x008fe200000000a0 */
[--C-:B------:R-:W-:Y:S01]  /*154f0*/  FFMA.FTZ R160, R24, UR4, -R6.reuse ;  /* 0x0000000418a07c23 */ /* 0x100fe20008010806 */
[----:B------:R-:W-:Y:S03]  /*15500*/  LOP3.LUT R24, R162, 0xff, RZ, 0xc0, !PT ;  /* 0x000000ffa2187812 */ /* 0x000fe600078ec0ff */
[----:B------:R-:W-:Y:S01]  /*15510*/  MUFU.EX2 R157, R157 ;  /* 0x0000009d009d7308 */ /* 0x000fe20000000800 */
[----:B------:R-:W-:Y:S01]  /*15520*/  SHF.R.U32.HI R17, RZ, 0x8, R17 ;  /* 0x00000008ff117819 */ /* 0x000fe20000011611 */
[----:B-1----:R-:W-:Y:S01]  /*15530*/  FFMA.FTZ R174, R69, UR4, -R133 ;  /* 0x0000000445ae7c23 */ /* 0x002fe20008010885 */
[----:B------:R-:W-:Y:S01]  /*15540*/  PRMT R47, R172, 0x5410, R171 ;  /* 0x00005410ac2f7816 */ /* 0x000fe200000000ab */
[----:B------:R-:W-:Y:S01]  /*15550*/  FFMA.FTZ R69, R49, UR4, -R6 ;  /* 0x0000000431457c23 */ /* 0x000fe20008010806 */
[----:B------:R-:W-:Y:S01]  /*15560*/  PRMT R45, R45, 0x5410, R46 ;  /* 0x000054102d2d7816 */ /* 0x000fe2000000002e */
[----:B------:R-:W-:Y:S01]  /*15570*/  FFMA.FTZ R172, R32, UR4, -R6 ;  /* 0x0000000420ac7c23 */ /* 0x000fe20008010806 */
[----:B------:R-:W-:Y:S03]  /*15580*/  SHF.R.U32.HI R171, RZ, 0x10, R162 ;  /* 0x00000010ffab7819 */ /* 0x000fe600000116a2 */
[----:B------:R-:W-:Y:S01]  /*15590*/  MUFU.EX2 R174, R174 ;  /* 0x000000ae00ae7308 */ /* 0x000fe20000000800 */
[----:B------:R-:W-:Y:S01]  /*155a0*/  SHF.R.U32.HI R46, RZ, 0x8, R167 ;  /* 0x00000008ff2e7819 */ /* 0x000fe200000116a7 */
[----:B------:R-:W-:Y:S01]  /*155b0*/  FFMA.FTZ R167, R33, UR4, -R6 ;  /* 0x0000000421a77c23 */ /* 0x000fe20008010806 */
[----:B------:R-:W-:Y:S02]  /*155c0*/  PRMT R24, R24, 0x5410, R17 ;  /* 0x0000541018187816 */ /* 0x000fe40000000011 */
[----:B------:R-:W-:Y:S02]  /*155d0*/  SHF.R.U32.HI R17, RZ, 0x18, R162 ;  /* 0x00000018ff117819 */ /* 0x000fe400000116a2 */
[----:B------:R-:W-:Y:S03]  /*155e0*/  LOP3.LUT R32, R171, 0xff, RZ, 0xc0, !PT ;  /* 0x000000ffab207812 */ /* 0x000fe600078ec0ff */
[----:B------:R1:W-:Y:S01]  /*155f0*/  MUFU.EX2 R162, R172 ;  /* 0x000000ac00a27308 */ /* 0x0003e20000000800 */
[----:B------:R-:W-:Y:S02]  /*15600*/  PRMT R181, R181, 0x5410, R46 ;  /* 0x00005410b5b57816 */ /* 0x000fe4000000002e */
[----:B------:R-:W-:Y:S02]  /*15610*/  LOP3.LUT R46, R22, 0xffff, RZ, 0xc0, !PT ;  /* 0x0000ffff162e7812 */ /* 0x000fe400078ec0ff */
[----:B----4-:R-:W-:Y:S02]  /*15620*/  PRMT R25, R32, 0x5410, R17 ;  /* 0x0000541020197816 */ /* 0x010fe40000000011 */
[----:B------:R-:W-:Y:S03]  /*15630*/  LOP3.LUT R40, R169, 0xffff, RZ, 0xc0, !PT ;  /* 0x0000ffffa9287812 */ /* 0x000fe600078ec0ff */
[----:B------:R-:W-:Y:S01]  /*15640*/  MUFU.EX2 R154, R154 ;  /* 0x0000009a009a7308 */ /* 0x000fe20000000800 */
[----:B------:R-:W-:Y:S02]  /*15650*/  LOP3.LUT R32, R22, 0xff, RZ, 0xc0, !PT ;  /* 0x000000ff16207812 */ /* 0x000fe400078ec0ff */
[----:B------:R-:W-:Y:S02]  /*15660*/  SHF.R.U32.HI R173, RZ, 0x8, R46 ;  /* 0x00000008ffad7819 */ /* 0x000fe4000001162e */
[----:B------:R-:W-:Y:S02]  /*15670*/  SHF.R.U32.HI R46, RZ, 0x8, R40 ;  /* 0x00000008ff2e7819 */ /* 0x000fe40000011628 */
[----:B------:R-:W-:Y:S01]  /*15680*/  PRMT R40, R32, 0x5410, R173 ;  /* 0x0000541020287816 */ /* 0x000fe200000000ad */
[----:B------:R-:W-:Y:S01]  /*15690*/  FFMA.FTZ R173, R68, UR4, -R133 ;  /* 0x0000000444ad7c23 */ /* 0x000fe20008010885 */
[----:B--2---:R-:W-:Y:S01]  /*156a0*/  FMNMX.FTZ R9, R8, R9, !PT ;  /* 0x0000000908097209 */ /* 0x004fe20007810000 */
[----:B------:R-:W-:Y:S01]  /*156b0*/  FFMA.FTZ R68, R56, UR4, -R6 ;  /* 0x0000000438447c23 */ /* 0x000fe20008010806 */
[--C-:B------:R-:W-:Y:S01]  /*156c0*/  SHF.R.U32.HI R171, RZ, 0x10, R22.reuse ;  /* 0x00000010ffab7819 */ /* 0x100fe20000011616 */
[----:B------:R-:W2:Y:S01]  /*156d0*/  LDL R56, [R1+0x5c] ;  /* 0x00005c0001387983 */ /* 0x000ea20000100800 */
[--C-:B-1----:R-:W-:Y:S01]  /*156e0*/  SHF.R.U32.HI R172, RZ, 0x10, R169.reuse ;  /* 0x00000010ffac7819 */ /* 0x102fe200000116a9 */
[----:B------:R-:W-:Y:S01]  /*156f0*/  MUFU.EX2 R173, R173 ;  /* 0x000000ad00ad7308 */ /* 0x000fe20000000800 */
[----:B------:R-:W-:Y:S01]  /*15700*/  SHF.R.U32.HI R22, RZ, 0x18, R22 ;  /* 0x00000018ff167819 */ /* 0x000fe20000011616 */
[----:B------:R-:W1:Y:S01]  /*15710*/  SHFL.BFLY PT, R8, R9, 0x1, 0x1f ;  /* 0x0c201f0009087f89 */ /* 0x000e6200000e0000 */
[----:B------:R-:W-:Y:S02]  /*15720*/  SHF.R.U32.HI R17, RZ, 0x18, R169 ;  /* 0x00000018ff117819 */ /* 0x000fe400000116a9 */
[----:B------:R-:W-:Y:S02]  /*15730*/  LOP3.LUT R171, R171, 0xff, RZ, 0xc0, !PT ;  /* 0x000000ffabab7812 */ /* 0x000fe400078ec0ff */
[----:B------:R-:W-:Y:S03]  /*15740*/  LOP3.LUT R172, R172, 0xff, RZ, 0xc0, !PT ;  /* 0x000000ffacac7812 */ /* 0x000fe600078ec0ff */
[----:B------:R-:W-:Y:S01]  /*15750*/  MUFU.EX2 R159, R159 ;  /* 0x0000009f009f7308 */ /* 0x000fe20000000800 */
[----:B------:R-:W-:Y:S01]  /*15760*/  PRMT R32, R171, 0x5410, R22 ;  /* 0x00005410ab207816 */ /* 0x000fe20000000016 */
[----:B------:R-:W-:Y:S01]  /*15770*/  FFMA.FTZ R171, R76, UR4, -R133 ;  /* 0x000000044cab7c23 */ /* 0x000fe20008010885 */
[----:B------:R-:W-:Y:S01]  /*15780*/  PRMT R17, R172, 0x5410, R17 ;  /* 0x00005410ac117816 */ /* 0x000fe20000000011 */
[--C-:B------:R-:W-:Y:S01]  /*15790*/  FFMA.FTZ R172, R77, UR4, -R133.reuse ;  /* 0x000000044dac7c23 */ /* 0x100fe20008010885 */
[----:B------:R-:W-:Y:S01]  /*157a0*/  LOP3.LUT R33, R169, 0xff, RZ, 0xc0, !PT ;  /* 0x000000ffa9217812 */ /* 0x000fe200078ec0ff */
[----:B------:R-:W-:Y:S01]  /*157b0*/  FFMA.FTZ R77, R57, UR4, -R6 ;  /* 0x00000004394d7c23 */ /* 0x000fe20008010806 */
[----:B------:R-:W-:Y:S01]  /*157c0*/  F2FP.BF16.F32.PACK_AB R49, R137, R0 ;  /* 0x000000008931723e */ /* 0x000fe200000010ff */
[----:B------:R-:W-:Y:S01]  /*157d0*/  FFMA.FTZ R133, R117, UR4, -R133 ;  /* 0x0000000475857c23 */ /* 0x000fe20008010885 */
[----:B------:R-:W-:Y:S01]  /*157e0*/  PRMT R33, R33, 0x5410, R46 ;  /* 0x0000541021217816 */ /* 0x000fe2000000002e */
[----:B------:R-:W-:Y:S02]  /*157f0*/  IMAD.MOV.U32 R117, RZ, RZ, R201 ;  /* 0x000000ffff757224 */ /* 0x000fe400078e00c9 */
[----:B------:R-:W-:Y:S01]  /*15800*/  FFMA.FTZ R169, R41, UR4, -R6 ;  /* 0x0000000429a97c23 */ /* 0x000fe20008010806 */
[----:B------:R-:W-:Y:S01]  /*15810*/  F2FP.BF16.F32.PACK_AB R41, R134, R135 ;  /* 0x000000878629723e */ /* 0x000fe200000010ff */
[----:B------:R-:W-:Y:S01]  /*15820*/  MUFU.EX2 R171, R171 ;  /* 0x000000ab00ab7308 */ /* 0x000fe20000000800 */
[--C-:B------:R-:W-:Y:S01]  /*15830*/  FFMA.FTZ R201, R95, UR4, -R4.reuse ;  /* 0x000000045fc97c23 */ /* 0x100fe20008010804 */
[----:B------:R-:W-:Y:S02]  /*15840*/  IMAD.MOV.U32 R95, RZ, RZ, R203 ;  /* 0x000000ffff5f7224 */ /* 0x000fe400078e00cb */
[----:B------:R-:W-:Y:S01]  /*15850*/  FFMA.FTZ R203, R87, UR4, -R4 ;  /* 0x0000000457cb7c23 */ /* 0x000fe20008010804 */
[----:B-1----:R-:W-:Y:S05]  /*15860*/  FMNMX.FTZ R8, R9, R8, !PT ;  /* 0x0000000809087209 */ /* 0x002fea0007810000 */
[----:B------:R-:W-:Y:S01]  /*15870*/  MUFU.EX2 R172, R172 ;  /* 0x000000ac00ac7308 */ /* 0x000fe20000000800 */
[C---:B------:R-:W-:Y:S01]  /*15880*/  FSETP.NEU.FTZ.AND P0, PT, R8.reuse, -INF , PT ;  /* 0xff8000000800780b */ /* 0x040fe20003f1d000 */
[----:B------:R-:W-:Y:S05]  /*15890*/  FMUL.FTZ R9, R8, UR4 ;  /* 0x0000000408097c20 */ /* 0x000fea0008410000 */
[----:B------:R-:W-:Y:S03]  /*158a0*/  FSEL R9, R9, RZ, P0 ;  /* 0x000000ff09097208 */ /* 0x000fe60000000000 */
[----:B------:R-:W-:Y:S02]  /*158b0*/  MUFU.EX2 R156, R156 ;  /* 0x0000009c009c7308 */ /* 0x000fe40000000800 */
[--C-:B------:R-:W-:Y:S01]  /*158c0*/  FFMA.FTZ R10, R10, UR4, -R9.reuse ;  /* 0x000000040a0a7c23 */ /* 0x100fe20008010809 */
[--C-:B------:R-:W-:Y:S01]  /*158d0*/  FFMA.FTZ R84, R51, UR4, -R9.reuse ;  /* 0x0000000433547c23 */ /* 0x100fe20008010809 */
[--C-:B------:R-:W-:Y:S01]  /*158e0*/  FFMA.FTZ R103, R11, UR4, -R9.reuse ;  /* 0x000000040b677c23 */ /* 0x100fe20008010809 */
[--C-:B------:R-:W-:Y:S05]  /*158f0*/  FFMA.FTZ R87, R34, UR4, -R9.reuse ;  /* 0x0000000422577c23 */ /* 0x100fea0008010809 */
[----:B------:R1:W-:Y:S01]  /*15900*/  MUFU.EX2 R4, R10 ;  /* 0x0000000a00047308 */ /* 0x0003e20000000800 */
[--C-:B------:R-:W-:Y:S01]  /*15910*/  FFMA.FTZ R79, R50, UR4, -R9.reuse ;  /* 0x00000004324f7c23 */ /* 0x100fe20008010809 */
[--C-:B------:R-:W-:Y:S01]  /*15920*/  FFMA.FTZ R71, R42, UR4, -R9.reuse ;  /* 0x000000042a477c23 */ /* 0x100fe20008010809 */
[--C-:B------:R-:W-:Y:S01]  /*15930*/  FFMA.FTZ R85, R58, UR4, -R9.reuse ;  /* 0x000000043a557c23 */ /* 0x100fe20008010809 */
[----:B------:R-:W-:Y:S02]  /*15940*/  IMAD.MOV.U32 R58, RZ, RZ, R110 ;  /* 0x000000ffff3a7224 */ /* 0x000fe400078e006e */
[----:B------:R-:W-:Y:S01]  /*15950*/  FFMA.FTZ R86, R59, UR4, -R9 ;  /* 0x000000043b567c23 */ /* 0x000fe20008010809 */
[----:B------:R-:W-:Y:S02]  /*15960*/  IMAD.MOV.U32 R59, RZ, RZ, R111 ;  /* 0x000000ffff3b7224 */ /* 0x000fe400078e006f */
[--C-:B------:R-:W-:Y:S01]  /*15970*/  FFMA.FTZ R101, R18, UR4, -R9.reuse ;  /* 0x0000000412657c23 */ /* 0x100fe20008010809 */
[----:B------:R-:W-:Y:S01]  /*15980*/  F2FP.BF16.F32.PACK_AB R18, R149, R146 ;  /* 0x000000929512723e */ /* 0x000fe200000010ff */
[--C-:B------:R-:W-:Y:S01]  /*15990*/  FFMA.FTZ R100, R19, UR4, -R9.reuse ;  /* 0x0000000413647c23 */ /* 0x100fe20008010809 */
[----:B-----5:R-:W-:Y:S01]  /*159a0*/  F2FP.BF16.F32.PACK_AB R19, R163, R158 ;  /* 0x0000009ea313723e */ /* 0x020fe200000010ff */
[--C-:B------:R-:W-:Y:S01]  /*159b0*/  FFMA.FTZ R78, R43, UR4, -R9.reuse ;  /* 0x000000042b4e7c23 */ /* 0x100fe20008010809 */
[--C-:B------:R-:W-:Y:S01]  /*159c0*/  FFMA.FTZ R93, R26, UR4, -R9.reuse ;  /* 0x000000041a5d7c23 */ /* 0x100fe20008010809 */
[----:B------:R-:W-:Y:S01]  /*159d0*/  F2FP.BF16.F32.PACK_AB R26, R153, R148 ;  /* 0x00000094991a723e */ /* 0x000fe200000010ff */
[----:B------:R-:W-:Y:S01]  /*159e0*/  MUFU.EX2 R101, R101 ;  /* 0x0000006500657308 */ /* 0x000fe20000000800 */
[--C-:B------:R-:W-:Y:S01]  /*159f0*/  FFMA.FTZ R92, R27, UR4, -R9.reuse ;  /* 0x000000041b5c7c23 */ /* 0x100fe20008010809 */
[----:B------:R-:W-:Y:S01]  /*15a00*/  F2FP.BF16.F32.PACK_AB R27, R166, R3 ;  /* 0x00000003a61b723e */ /* 0x000fe200000010ff */
[--C-:B------:R-:W-:Y:S01]  /*15a10*/  FFMA.FTZ R83, R83, UR4, -R9.reuse ;  /* 0x0000000453537c23 */ /* 0x100fe20008010809 */
[----:B-1----:R-:W-:Y:S01]  /*15a20*/  F2FP.BF16.F32.PACK_AB R10, R145, R142 ;  /* 0x0000008e910a723e */ /* 0x002fe200000010ff */
        /* <DEDUP_REMOVED lines=13> */
[----:B------:R-:W-:Y:S08]  /*15b00*/  FFMA.FTZ R107, R107, UR4, -R9 ;  /* 0x000000046b6b7c23 */ /* 0x000ff00008010809 */
[----:B------:R-:W-:Y:S10]  /*15b10*/  MUFU.EX2 R103, R103 ;  /* 0x0000006700677308 */ /* 0x000ff40000000800 */
[----:B------:R-:W-:Y:S10]  /*15b20*/  MUFU.EX2 R98, R98 ;  /* 0x0000006200627308 */ /* 0x000ff40000000800 */
[----:B------:R-:W-:Y:S10]  /*15b30*/  MUFU.EX2 R99, R99 ;  /* 0x0000006300637308 */ /* 0x000ff40000000800 */
[----:B------:R-:W-:Y:S10]  /*15b40*/  MUFU.EX2 R161, R161 ;  /* 0x000000a100a17308 */ /* 0x000ff40000000800 */
[----:B------:R-:W-:Y:S10]  /*15b50*/  MUFU.EX2 R87, R87 ;  /* 0x0000005700577308 */ /* 0x000ff40000000800 */
[----:B------:R-:W1:Y:S10]  /*15b60*/  MUFU.EX2 R70, R70 ;  /* 0x0000004600467308 */ /* 0x000e740000000800 */
[----:B------:R-:W-:Y:S10]  /*15b70*/  MUFU.EX2 R167, R167 ;  /* 0x000000a700a77308 */ /* 0x000ff40000000800 */
[----:B------:R-:W-:Y:S01]  /*15b80*/  MUFU.EX2 R79, R79 ;  /* 0x0000004f004f7308 */ /* 0x000fe20000000800 */
[----:B-1----:R-:W-:Y:S09]  /*15b90*/  F2FP.BF16.F32.PACK_AB R35, R70, R87 ;  /* 0x000000574623723e */ /* 0x002ff200000010ff */
        /* <DEDUP_REMOVED lines=8> */
[----:B------:R-:W1:Y:S10]  /*15c20*/  MUFU.EX2 R77, R77 ;  /* 0x0000004d004d7308 */ /* 0x000e740000000800 */
[----:B------:R-:W3:Y:S10]  /*15c30*/  MUFU.EX2 R160, R160 ;  /* 0x000000a000a07308 */ /* 0x000ef40000000800 */
[----:B------:R-:W-:Y:S01]  /*15c40*/  MUFU.EX2 R164, R164 ;  /* 0x000000a400a47308 */ /* 0x000fe20000000800 */
[----:B-1----:R-:W-:Y:S09]  /*15c50*/  F2FP.BF16.F32.PACK_AB R48, R77, R68 ;  /* 0x000000444d30723e */ /* 0x002ff200000010ff */
[----:B------:R-:W1:Y:S10]  /*15c60*/  MUFU.EX2 R169, R169 ;  /* 0x000000a900a97308 */ /* 0x000e740000000800 */
[----:B------:R-:W-:Y:S10]  /*15c70*/  MUFU.EX2 R93, R93 ;  /* 0x0000005d005d7308 */ /* 0x000ff40000000800 */
[----:B------:R-:W4:Y:S10]  /*15c80*/  MUFU.EX2 R92, R92 ;  /* 0x0000005c005c7308 */ /* 0x000f340000000800 */
[----:B------:R-:W-:Y:S10]  /*15c90*/  MUFU.EX2 R64, R64 ;  /* 0x0000004000407308 */ /* 0x000ff40000000800 */
[----:B------:R-:W5:Y:S10]  /*15ca0*/  MUFU.EX2 R65, R65 ;  /* 0x0000004100417308 */ /* 0x000f740000000800 */
[----:B------:R-:W-:Y:S10]  /*15cb0*/  MUFU.EX2 R198, R198 ;  /* 0x000000c600c67308 */ /* 0x000ff40000000800 */
[----:B------:R-:W-:Y:S10]  /*15cc0*/  MUFU.EX2 R201, R201 ;  /* 0x000000c900c97308 */ /* 0x000ff40000000800 */
[----:B------:R-:W-:Y:S01]  /*15cd0*/  MUFU.EX2 R202, R202 ;  /* 0x000000ca00ca7308 */ /* 0x000fe20000000800 */
[--C-:B--2---:R-:W-:Y:S09]  /*15ce0*/  HSET2.LE.AND R22, R44, R56.reuse, PT ;  /* 0x000000382c167233 */ /* 0x104ff20003803000 */
[----:B------:R-:W-:Y:S01]  /*15cf0*/  MUFU.EX2 R203, R203 ;  /* 0x000000cb00cb7308 */ /* 0x000fe20000000800 */
[--C-:B------:R-:W-:Y:S02]  /*15d00*/  HSET2.LE.AND R28, R28, R56.reuse, PT ;  /* 0x000000381c1c7233 */ /* 0x100fe40003803000 */
[--C-:B------:R-:W-:Y:S02]  /*15d10*/  HSET2.LE.AND R11, R30, R56.reuse, PT ;  /* 0x000000381e0b7233 */ /* 0x100fe40003803000 */
[----:B------:R-:W-:Y:S02]  /*15d20*/  LOP3.LUT R22, R22, R41, RZ, 0xc0, !PT ;  /* 0x0000002916167212 */ /* 0x000fe400078ec0ff */
[----:B------:R-:W-:Y:S03]  /*15d30*/  F2FP.BF16.F32.PACK_AB R41, R139, R136 ;  /* 0x000000888b29723e */ /* 0x000fe600000010ff */
[----:B------:R-:W-:Y:S01]  /*15d40*/  MUFU.EX2 R204, R204 ;  /* 0x000000cc00cc7308 */ /* 0x000fe20000000800 */
[--C-:B------:R-:W-:Y:S02]  /*15d50*/  HSET2.LE.AND R36, R36, R56.reuse, PT ;  /* 0x0000003824247233 */ /* 0x100fe40003803000 */
[----:B------:R-:W-:Y:S02]  /*15d60*/  LOP3.LUT R30, R28, R41, RZ, 0xc0, !PT ;  /* 0x000000291c1e7212 */ /* 0x000fe400078ec0ff */
[--C-:B------:R-:W-:Y:S02]  /*15d70*/  HSET2.LE.AND R23, R23, R56.reuse, PT ;  /* 0x0000003817177233 */ /* 0x100fe40003803000 */
[----:B------:R-:W-:Y:S03]  /*15d80*/  F2FP.BF16.F32.PACK_AB R41, R143, R140 ;  /* 0x0000008c8f29723e */ /* 0x000fe600000010ff */
[----:B------:R-:W-:Y:S01]  /*15d90*/  MUFU.EX2 R91, R91 ;  /* 0x0000005b005b7308 */ /* 0x000fe20000000800 */
[--C-:B------:R-:W-:Y:S02]  /*15da0*/  HSET2.LE.AND R46, R38, R56.reuse, PT ;  /* 0x00000038262e7233 */ /* 0x100fe40003803000 */
[----:B------:R-:W-:Y:S02]  /*15db0*/  LOP3.LUT R38, R36, R41, RZ, 0xc0, !PT ;  /* 0x0000002924267212 */ /* 0x000fe400078ec0ff */
[--C-:B------:R-:W-:Y:S02]  /*15dc0*/  HSET2.LE.AND R21, R21, R56.reuse, PT ;  /* 0x0000003815157233 */ /* 0x100fe40003803000 */
[----:B------:R-:W-:Y:S03]  /*15dd0*/  F2FP.BF16.F32.PACK_AB R44, R141, R138 ;  /* 0x0000008a8d2c723e */ /* 0x000fe600000010ff */
[----:B------:R-:W-:Y:S01]  /*15de0*/  MUFU.EX2 R191, R191 ;  /* 0x000000bf00bf7308 */ /* 0x000fe20000000800 */
[----:B------:R-:W-:Y:S02]  /*15df0*/  LOP3.LUT R36, R23, R10, RZ, 0xc0, !PT ;  /* 0x0000000a17247212 */ /* 0x000fe400078ec0ff */
[--C-:B------:R-:W-:Y:S02]  /*15e00*/  HSET2.LE.AND R31, R31, R56.reuse, PT ;  /* 0x000000381f1f7233 */ /* 0x100fe40003803000 */
[----:B------:R-:W-:Y:S02]  /*15e10*/  F2FP.BF16.F32.PACK_AB R10, R151, R2 ;  /* 0x00000002970a723e */ /* 0x000fe400000010ff */
[----:B------:R-:W-:Y:S03]  /*15e20*/  LOP3.LUT R28, R11, R44, RZ, 0xc0, !PT ;  /* 0x0000002c0b1c7212 */ /* 0x000fe600078ec0ff */
[----:B------:R-:W-:Y:S01]  /*15e30*/  MUFU.EX2 R211, R211 ;  /* 0x000000d300d37308 */ /* 0x000fe20000000800 */
[----:B------:R-:W-:Y:S02]  /*15e40*/  LOP3.LUT R23, R21, R18, RZ, 0xc0, !PT ;  /* 0x0000001215177212 */ /* 0x000fe400078ec0ff */
[----:B------:R-:W-:Y:S02]  /*15e50*/  F2FP.BF16.F32.PACK_AB R11, R61, R60 ;  /* 0x0000003c3d0b723e */ /* 0x000fe400000010ff */
[----:B------:R-:W-:Y:S02]  /*15e60*/  LOP3.LUT R21, R31, R10, RZ, 0xc0, !PT ;  /* 0x0000000a1f157212 */ /* 0x000fe400078ec0ff */
[--C-:B------:R-:W-:Y:S03]  /*15e70*/  HSET2.LE.AND R10, R29, R56.reuse, PT ;  /* 0x000000381d0a7233 */ /* 0x100fe60003803000 */
[----:B------:R-:W-:Y:S01]  /*15e80*/  MUFU.EX2 R216, R216 ;  /* 0x000000d800d87308 */ /* 0x000fe20000000800 */
[--C-:B------:R-:W-:Y:S02]  /*15e90*/  HSET2.LE.AND R31, R39, R56.reuse, PT ;  /* 0x00000038271f7233 */ /* 0x100fe40003803000 */
[--C-:B------:R-:W-:Y:S02]  /*15ea0*/  HSET2.LE.AND R29, R47, R56.reuse, PT ;  /* 0x000000382f1d7233 */ /* 0x100fe40003803000 */
[--C-:B------:R-:W-:Y:S01]  /*15eb0*/  HSET2.LE.AND R34, R54, R56.reuse, PT ;  /* 0x0000003836227233 */ /* 0x100fe20003803000 */
[----:B------:R-:W-:Y:S01]  /*15ec0*/  IMAD.U32 R54, RZ, RZ, UR41 ;  /* 0x00000029ff367e24 */ /* 0x000fe2000f8e00ff */
[----:B------:R-:W-:Y:S03]  /*15ed0*/  F2FP.BF16.F32.PACK_AB R18, R155, R150 ;  /* 0x000000969b12723e */ /* 0x000fe600000010ff */
[----:B------:R-:W-:Y:S01]  /*15ee0*/  MUFU.EX2 R200, R200 ;  /* 0x000000c800c87308 */ /* 0x000fe20000000800 */
[----:B------:R-:W-:Y:S02]  /*15ef0*/  LOP3.LUT R46, R46, R11, RZ, 0xc0, !PT ;  /* 0x0000000b2e2e7212 */ /* 0x000fe400078ec0ff */
[--C-:B------:R-:W-:Y:S02]  /*15f00*/  HSET2.LE.AND R40, R40, R56.reuse, PT ;  /* 0x0000003828287233 */ /* 0x100fe40003803000 */
[----:B------:R-:W-:Y:S02]  /*15f10*/  F2FP.BF16.F32.PACK_AB R39, R157, R152 ;  /* 0x000000989d27723e */ /* 0x000fe400000010ff */
[----:B------:R-:W-:Y:S03]  /*15f20*/  F2FP.BF16.F32.PACK_AB R11, R147, R144 ;  /* 0x00000090930b723e */ /* 0x000fe600000010ff */
[----:B------:R-:W-:Y:S01]  /*15f30*/  MUFU.EX2 R197, R197 ;  /* 0x000000c500c57308 */ /* 0x000fe20000000800 */
[----:B------:R-:W-:Y:S02]  /*15f40*/  LOP3.LUT R31, R31, R26, RZ, 0xc0, !PT ;  /* 0x0000001a1f1f7212 */ /* 0x000fe400078ec0ff */
[----:B------:R-:W-:Y:S02]  /*15f50*/  LOP3.LUT R29, R29, R18, RZ, 0xc0, !PT ;  /* 0x000000121d1d7212 */ /* 0x000fe400078ec0ff */
[--C-:B------:R-:W-:Y:S02]  /*15f60*/  HSET2.LE.AND R37, R37, R56.reuse, PT ;  /* 0x0000003825257233 */ /* 0x100fe40003803000 */
[--C-:B------:R-:W-:Y:S03]  /*15f70*/  HSET2.LE.AND R26, R52, R56.reuse, PT ;  /* 0x00000038341a7233 */ /* 0x100fe60003803000 */
[----:B------:R-:W-:Y:S01]  /*15f80*/  MUFU.EX2 R129, R129 ;  /* 0x0000008100817308 */ /* 0x000fe20000000800 */
[----:B------:R-:W-:Y:S02]  /*15f90*/  LOP3.LUT R39, R10, R39, RZ, 0xc0, !PT ;  /* 0x000000270a277212 */ /* 0x000fe400078ec0ff */
[--C-:B------:R-:W-:Y:S02]  /*15fa0*/  HSET2.LE.AND R45, R45, R56.reuse, PT ;  /* 0x000000382d2d7233 */ /* 0x100fe40003803000 */
[----:B------:R-:W-:Y:S02]  /*15fb0*/  F2FP.BF16.F32.PACK_AB R18, R159, R154 ;  /* 0x0000009a9f12723e */ /* 0x000fe400000010ff */
[----:B------:R-:W-:Y:S03]  /*15fc0*/  LOP3.LUT R54, R209, UR27, R54, 0x96, !PT ;  /* 0x0000001bd1367c12 */ /* 0x000fe6000f8e9636 */
[----:B------:R-:W-:Y:S01]  /*15fd0*/  MUFU.EX2 R120, R120 ;  /* 0x0000007800787308 */ /* 0x000fe20000000800 */
[----:B------:R-:W-:Y:S02]  /*15fe0*/  LOP3.LUT R44, R40, R11, RZ, 0xc0, !PT ;  /* 0x0000000b282c7212 */ /* 0x000fe400078ec0ff */
[--C-:B------:R-:W-:Y:S02]  /*15ff0*/  HSET2.LE.AND R32, R32, R56.reuse, PT ;  /* 0x0000003820207233 */ /* 0x100fe40003803000 */
[----:B------:R-:W-:Y:S02]  /*16000*/  F2FP.BF16.F32.PACK_AB R10, R63, R62 ;  /* 0x0000003e3f0a723e */ /* 0x000fe400000010ff */
[----:B------:R-:W-:Y:S03]  /*16010*/  F2FP.BF16.F32.PACK_AB R11, R161, R156 ;  /* 0x0000009ca10b723e */ /* 0x000fe600000010ff */
[----:B------:R-:W-:Y:S01]  /*16020*/  MUFU.EX2 R130, R130 ;  /* 0x0000008200827308 */ /* 0x000fe20000000800 */
[--C-:B------:R-:W-:Y:S02]  /*16030*/  HSET2.LE.AND R170, R170, R56.reuse, PT ;  /* 0x00000038aaaa7233 */ /* 0x100fe40003803000 */
[--C-:B------:R-:W-:Y:S02]  /*16040*/  HSET2.LE.AND R16, R16, R56.reuse, PT ;  /* 0x0000003810107233 */ /* 0x100fe40003803000 */
[----:B------:R-:W-:Y:S02]  /*16050*/  LOP3.LUT R37, R37, R18, RZ, 0xc0, !PT ;  /* 0x0000001225257212 */ /* 0x000fe400078ec0ff */
[----:B------:R-:W-:Y:S03]  /*16060*/  LOP3.LUT R26, R26, R19, RZ, 0xc0, !PT ;  /* 0x000000131a1a7212 */ /* 0x000fe600078ec0ff */
[----:B------:R-:W-:Y:S01]  /*16070*/  MUFU.EX2 R131, R131 ;  /* 0x0000008300837308 */ /* 0x000fe20000000800 */
[--C-:B------:R-:W-:Y:S01]  /*16080*/  HSET2.LE.AND R40, R55, R56.reuse, PT ;  /* 0x0000003837287233 */ /* 0x100fe20003803000 */
[----:B------:R-:W-:Y:S01]  /*16090*/  IMAD.WIDE.U32 R54, R54, -0x326172a9, RZ ;  /* 0xcd9e8d5736367825 */ /* 0x000fe200078e00ff */
[--C-:B------:R-:W-:Y:S02]  /*160a0*/  HSET2.LE.AND R13, R13, R56.reuse, PT ;  /* 0x000000380d0d7233 */ /* 0x100fe40003803000 */
[----:B------:R-:W-:Y:S02]  /*160b0*/  LOP3.LUT R47, R45, R10, RZ, 0xc0, !PT ;  /* 0x0000000a2d2f7212 */ /* 0x000fe400078ec0ff */
[----:B------:R-:W-:Y:S03]  /*160c0*/  F2FP.BF16.F32.PACK_AB R19, R167, R162 ;  /* 0x000000a2a713723e */ /* 0x000fe600000010ff */
[----:B------:R-:W-:Y:S01]  /*160d0*/  MUFU.EX2 R122, R122 ;  /* 0x0000007a007a7308 */ /* 0x000fe20000000800 */
[----:B------:R-:W-:Y:S02]  /*160e0*/  F2FP.BF16.F32.PACK_AB R18, R100, R101 ;  /* 0x000000656412723e */ /* 0x000fe400000010ff */
[----:B------:R-:W-:Y:S02]  /*160f0*/  LOP3.LUT R45, R32, R11, RZ, 0xc0, !PT ;  /* 0x0000000b202d7212 */ /* 0x000fe400078ec0ff */
[--C-:B------:R-:W-:Y:S02]  /*16100*/  HSET2.LE.AND R32, R24, R56.reuse, PT ;  /* 0x0000003818207233 */ /* 0x100fe40003803000 */
[----:B------:R-:W-:Y:S03]  /*16110*/  LOP3.LUT R24, R170, R27, RZ, 0xc0, !PT ;  /* 0x0000001baa187212 */ /* 0x000fe600078ec0ff */
[----:B------:R-:W-:Y:S01]  /*16120*/  MUFU.EX2 R75, R75 ;  /* 0x0000004b004b7308 */ /* 0x000fe20000000800 */
[----:B------:R-:W-:Y:S02]  /*16130*/  LOP3.LUT R35, R16, R35, RZ, 0xc0, !PT ;  /* 0x0000002310237212 */ /* 0x000fe400078ec0ff */
[--C-:B------:R-:W-:Y:S02]  /*16140*/  HSET2.LE.AND R15, R15, R56.reuse, PT ;  /* 0x000000380f0f7233 */ /* 0x100fe40003803000 */
[----:B------:R-:W-:Y:S02]  /*16150*/  LOP3.LUT R34, R34, R19, RZ, 0xc0, !PT ;  /* 0x0000001322227212 */ /* 0x000fe400078ec0ff */
[--C-:B------:R-:W-:Y:S03]  /*16160*/  HSET2.LE.AND R42, R168, R56.reuse, PT ;  /* 0x00000038a82a7233 */ /* 0x100fe60003803000 */
[----:B------:R-:W-:Y:S01]  /*16170*/  MUFU.EX2 R207, R207 ;  /* 0x000000cf00cf7308 */ /* 0x000fe20000000800 */
[----:B------:R-:W-:Y:S02]  /*16180*/  LOP3.LUT R27, R13, R18, RZ, 0xc0, !PT ;  /* 0x000000120d1b7212 */ /* 0x000fe400078ec0ff */
[--C-:B------:R-:W-:Y:S02]  /*16190*/  HSET2.LE.AND R41, R12, R56.reuse, PT ;  /* 0x000000380c297233 */ /* 0x100fe40003803000 */
[----:B------:R-:W-:Y:S02]  /*161a0*/  F2FP.BF16.F32.PACK_AB R16, R84, R79 ;  /* 0x0000004f5410723e */ /* 0x000fe400000010ff */
[----:B------:R-:W-:Y:S03]  /*161b0*/  F2FP.BF16.F32.PACK_AB R19, R69, R76 ;  /* 0x0000004c4513723e */ /* 0x000fe600000010ff */
[----:B------:R-:W-:Y:S01]  /*161c0*/  MUFU.EX2 R210, R210 ;  /* 0x000000d200d27308 */ /* 0x000fe20000000800 */
[----:B------:R-:W-:Y:S02]  /*161d0*/  LOP3.LUT R13, R55, UR10, R116, 0x96, !PT ;  /* 0x0000000a370d7c12 */ /* 0x000fe4000f8e9674 */
[----:B------:R-:W-:Y:S02]  /*161e0*/  F2FP.BF16.F32.PACK_AB R18, R78, R71 ;  /* 0x000000474e12723e */ /* 0x000fe400000010ff */
[--C-:B------:R-:W-:Y:S02]  /*161f0*/  HSET2.LE.AND R20, R20, R56.reuse, PT ;  /* 0x0000003814147233 */ /* 0x100fe40003803000 */
[----:B------:R-:W-:Y:S02]  /*16200*/  LOP3.LUT R43, R15, R16, RZ, 0xc0, !PT ;  /* 0x000000100f2b7212 */ /* 0x000fe400078ec0ff */
[--C-:B------:R-:W-:Y:S02]  /*16210*/  HSET2.LE.AND R17, R17, R56.reuse, PT ;  /* 0x0000003811117233 */ /* 0x100fe40003803000 */
[----:B------:R-:W-:Y:S02]  /*16220*/  LOP3.LUT R42, R42, R19, RZ, 0xc0, !PT ;  /* 0x000000132a2a7212 */ /* 0x000fe400078ec0ff */
[----:B------:R-:W-:Y:S02]  /*16230*/  LOP3.LUT R12, R59, UR36, R54, 0x96, !PT ;  /* 0x000000243b0c7c12 */ /* 0x000fe4000f8e9636 */
[----:B------:R-:W-:Y:S01]  /*16240*/  LOP3.LUT R41, R41, R18, RZ, 0xc0, !PT ;  /* 0x0000001229297212 */ /* 0x000fe200078ec0ff */
[----:B------:R-:W-:Y:S01]  /*16250*/  IMAD.WIDE.U32 R18, R13, -0x2daee0ad, RZ ;  /* 0xd2511f530d127825 */ /* 0x000fe200078e00ff */
[----:B------:R-:W-:Y:S02]  /*16260*/  F2FP.BF16.F32.PACK_AB R16, R86, R85 ;  /* 0x000000555610723e */ /* 0x000fe400000010ff */
[----:B------:R-:W-:Y:S02]  /*16270*/  LOP3.LUT R20, R20, R49, RZ, 0xc0, !PT ;  /* 0x0000003114147212 */ /* 0x000fe400078ec0ff */
[--C-:B------:R-:W-:Y:S02]  /*16280*/  HSET2.LE.AND R33, R33, R56.reuse, PT ;  /* 0x0000003821217233 */ /* 0x100fe40003803000 */
[----:B------:R-:W-:Y:S01]  /*16290*/  LOP3.LUT R49, R17, R16, RZ, 0xc0, !PT ;  /* 0x0000001011317212 */ /* 0x000fe200078ec0ff */
[----:B------:R-:W-:Y:S01]  /*162a0*/  IMAD.WIDE.U32 R16, R12, -0x2daee0ad, RZ ;  /* 0xd2511f530c107825 */ /* 0x000fe200078e00ff */
[--C-:B------:R-:W-:Y:S02]  /*162b0*/  HSET2.LE.AND R53, R53, R56.reuse, PT ;  /* 0x0000003835357233 */ /* 0x100fe40003803000 */
[----:B------:R-:W-:Y:S02]  /*162c0*/  F2FP.BF16.F32.PACK_AB R52, R103, R4 ;  /* 0x000000046734723e */ /* 0x000fe400000010ff */
[----:B------:R-:W-:Y:S02]  /*162d0*/  LOP3.LUT R13, R19, UR32, R94, 0x96, !PT ;  /* 0x00000020130d7c12 */ /* 0x000fe4000f8e965e */
[----:B------:R-:W-:Y:S02]  /*162e0*/  LOP3.LUT R48, R33, R48, RZ, 0xc0, !PT ;  /* 0x0000003021307212 */ /* 0x000fe400078ec0ff */
[--C-:B------:R-:W-:Y:S02]  /*162f0*/  HSET2.LE.AND R33, R25, R56.reuse, PT ;  /* 0x0000003819217233 */ /* 0x100fe40003803000 */
[----:B------:R-:W-:Y:S01]  /*16300*/  LOP3.LUT R25, R53, R52, RZ, 0xc0, !PT ;  /* 0x0000003435197212 */ /* 0x000fe200078ec0ff */
[----:B------:R-:W-:Y:S01]  /*16310*/  IMAD.WIDE.U32 R52, R13, -0x326172a9, RZ ;  /* 0xcd9e8d570d347825 */ /* 0x000fe200078e00ff */
[----:B------:R-:W-:Y:S02]  /*16320*/  LOP3.LUT R12, R17, UR28, R18, 0x96, !PT ;  /* 0x0000001c110c7c12 */ /* 0x000fe4000f8e9612 */
[----:B---3--:R-:W-:Y:S02]  /*16330*/  F2FP.BF16.F32.PACK_AB R11, R165, R160 ;  /* 0x000000a0a50b723e */ /* 0x008fe400000010ff */
[----:B------:R-:W-:Y:S01]  /*16340*/  HSET2.LE.AND R50, R181, R56, PT ;  /* 0x00000038b5327233 */ /* 0x000fe20003803000 */
[----:B------:R-:W-:Y:S01]  /*16350*/  IMAD.WIDE.U32 R18, R12, -0x326172a9, RZ ;  /* 0xcd9e8d570c127825 */ /* 0x000fe200078e00ff */
[----:B------:R-:W-:Y:S02]  /*16360*/  LOP3.LUT R12, R53, UR31, R58, 0x96, !PT ;  /* 0x0000001f350c7c12 */ /* 0x000fe4000f8e963a */
[----:B------:R-:W-:Y:S02]  /*16370*/  LOP3.LUT R32, R32, R11, RZ, 0xc0, !PT ;  /* 0x0000000b20207212 */ /* 0x000fe400078ec0ff */
[----:B------:R-:W-:Y:S01]  /*16380*/  LOP3.LUT R13, R19, UR25, R52, 0x96, !PT ;  /* 0x00000019130d7c12 */ /* 0x000fe2000f8e9634 */
[----:B------:R-:W-:Y:S01]  /*16390*/  IMAD.WIDE.U32 R52, R12, -0x2daee0ad, RZ ;  /* 0xd2511f530c347825 */ /* 0x000fe200078e00ff */
[----:B-1----:R-:W-:Y:S02]  /*163a0*/  F2FP.BF16.F32.PACK_AB R11, R169, R164 ;  /* 0x000000a4a90b723e */ /* 0x002fe400000010ff */
[----:B----4-:R-:W-:Y:S02]  /*163b0*/  F2FP.BF16.F32.PACK_AB R10, R92, R93 ;  /* 0x0000005d5c0a723e */ /* 0x010fe400000010ff */
[----:B------:R-:W-:Y:S02]  /*163c0*/  LOP3.LUT R12, R53, UR24, R16, 0x96, !PT ;  /* 0x00000018350c7c12 */ /* 0x000fe4000f8e9610 */
[----:B------:R-:W-:Y:S02]  /*163d0*/  LOP3.LUT R40, R40, R11, RZ, 0xc0, !PT ;  /* 0x0000000b28287212 */ /* 0x000fe400078ec0ff */
[----:B-----5:R-:W-:Y:S01]  /*163e0*/  F2FP.BF16.F32.PACK_AB R11, R65, R64 ;  /* 0x00000040410b723e */ /* 0x020fe200000010ff */
[----:B------:R-:W-:Y:S01]  /*163f0*/  IMAD.WIDE.U32 R16, R12, -0x326172a9, RZ ;  /* 0xcd9e8d570c107825 */ /* 0x000fe200078e00ff */
[----:B------:R-:W-:Y:S02]  /*16400*/  LOP3.LUT R33, R33, R10, RZ, 0xc0, !PT ;  /* 0x0000000a21217212 */ /* 0x000fe400078ec0ff */
[----:B------:R-:W-:Y:S02]  /*16410*/  LOP3.LUT R50, R50, R11, RZ, 0xc0, !PT ;  /* 0x0000000b32327212 */ /* 0x000fe400078ec0ff */
[----:B------:R-:W-:Y:S01]  /*16420*/  LOP3.LUT R12, R17, UR23, R18, 0x96, !PT ;  /* 0x00000017110c7c12 */ /* 0x000fe2000f8e9612 */
[----:B------:R-:W-:Y:S01]  /*16430*/  IMAD.WIDE.U32 R18, R13, -0x2daee0ad, RZ ;  /* 0xd2511f530d127825 */ /* 0x000fe200078e00ff */
[----:B------:R-:W-:Y:S02]  /*16440*/  LOP3.LUT R10, R55, UR10, R186, 0x96, !PT ;  /* 0x0000000a370a7c12 */ /* 0x000fe4000f8e96ba */
[----:B------:R-:W-:Y:S01]  /*16450*/  LOP3.LUT R11, R125, UR36, R54, 0x96, !PT ;  /* 0x000000247d0b7c12 */ /* 0x000fe2000f8e9636 */
[----:B------:R-:W-:Y:S01]  /*16460*/  IMAD.MOV.U32 R55, RZ, RZ, R125 ;  /* 0x000000ffff377224 */ /* 0x000fe200078e007d */
[----:B------:R-:W-:Y:S01]  /*16470*/  LOP3.LUT R13, R19, UR19, R52, 0x96, !PT ;  /* 0x00000013130d7c12 */ /* 0x000fe2000f8e9634 */
[----:B------:R-:W-:Y:S04]  /*16480*/  IMAD.MOV.U32 R54, RZ, RZ, R124 ;  /* 0x000000ffff367224 */ /* 0x000fe800078e007c */
[----:B------:R-:W-:Y:S05]  /*16490*/  IMAD.WIDE.U32 R52, R13, -0x326172a9, RZ ;  /* 0xcd9e8d570d347825 */ /* 0x000fea00078e00ff */
[----:B------:R-:W-:Y:S02]  /*164a0*/  LOP3.LUT R17, R53, UR35, R16, 0x96, !PT ;  /* 0x0000002335117c12 */ /* 0x000fe4000f8e9610 */
[C---:B------:R-:W-:Y:S01]  /*164b0*/  LOP3.LUT R16, R52.reuse, 0xffff, RZ, 0xc0, !PT ;  /* 0x0000ffff34107812 */ /* 0x040fe200078ec0ff */
[----:B------:R-:W-:Y:S01]  /*164c0*/  IMAD.MOV.U32 R53, RZ, RZ, R109 ;  /* 0x000000ffff357224 */ /* 0x000fe200078e006d */
[----:B------:R-:W-:Y:S02]  /*164d0*/  LOP3.LUT R125, R52, 0xff, RZ, 0xc0, !PT ;  /* 0x000000ff347d7812 */ /* 0x000fe400078ec0ff */
[--C-:B------:R-:W-:Y:S02]  /*164e0*/  SHF.R.U32.HI R15, RZ, 0x10, R52.reuse ;  /* 0x00000010ff0f7819 */ /* 0x100fe40000011634 */
[----:B------:R-:W-:Y:S01]  /*164f0*/  SHF.R.U32.HI R119, RZ, 0x18, R52 ;  /* 0x00000018ff777819 */ /* 0x000fe20000011634 */
[----:B------:R-:W-:Y:S01]  /*16500*/  IMAD.MOV.U32 R52, RZ, RZ, R108 ;  /* 0x000000ffff347224 */ /* 0x000fe200078e006c */
[----:B------:R-:W-:Y:S01]  /*16510*/  SHF.R.U32.HI R16, RZ, 0x8, R16 ;  /* 0x00000008ff107819 */ /* 0x000fe20000011610 */
[----:B------:R-:W-:Y:S01]  /*16520*/  IMAD.WIDE.U32 R108, R12, -0x2daee0ad, RZ ;  /* 0xd2511f530c6c7825 */ /* 0x000fe200078e00ff */
[----:B------:R-:W-:Y:S02]  /*16530*/  SHF.R.U32.HI R124, RZ, 0x10, R17 ;  /* 0x00000010ff7c7819 */ /* 0x000fe40000011611 */
[C---:B------:R-:W-:Y:S01]  /*16540*/  LOP3.LUT R19, R17.reuse, 0xffff, RZ, 0xc0, !PT ;  /* 0x0000ffff11137812 */ /* 0x040fe200078ec0ff */
[----:B------:R-:W-:Y:S01]  /*16550*/  IMAD.MOV.U32 R14, RZ, RZ, R52 ;  /* 0x000000ffff0e7224 */ /* 0x000fe200078e0034 */
[C---:B------:R-:W-:Y:S01]  /*16560*/  LOP3.LUT R13, R108.reuse, 0xffff, RZ, 0xc0, !PT ;  /* 0x0000ffff6c0d7812 */ /* 0x040fe200078ec0ff */
[----:B------:R-:W-:Y:S01]  /*16570*/  IMAD.MOV.U32 R52, RZ, RZ, R186 ;  /* 0x000000ffff347224 */ /* 0x000fe200078e00ba */
[----:B------:R-:W-:Y:S02]  /*16580*/  LOP3.LUT R110, R108, 0xff, RZ, 0xc0, !PT ;  /* 0x000000ff6c6e7812 */ /* 0x000fe400078ec0ff */
[----:B------:R-:W-:Y:S02]  /*16590*/  LOP3.LUT R126, R17, 0xff, RZ, 0xc0, !PT ;  /* 0x000000ff117e7812 */ /* 0x000fe400078ec0ff */
[----:B------:R-:W-:Y:S02]  /*165a0*/  PRMT R125, R125, 0x5410, R16 ;  /* 0x000054107d7d7816 */ /* 0x000fe40000000010 */
[----:B------:R-:W-:Y:S02]  /*165b0*/  SHF.R.U32.HI R13, RZ, 0x8, R13 ;  /* 0x00000008ff0d7819 */ /* 0x000fe4000001160d */
[--C-:B------:R-:W-:Y:S02]  /*165c0*/  SHF.R.U32.HI R12, RZ, 0x10, R108.reuse ;  /* 0x00000010ff0c7819 */ /* 0x100fe4000001166c */
[----:B------:R-:W-:Y:S02]  /*165d0*/  SHF.R.U32.HI R17, RZ, 0x18, R17 ;  /* 0x00000018ff117819 */ /* 0x000fe40000011611 */
[----:B------:R-:W-:Y:S02]  /*165e0*/  LOP3.LUT R124, R124, 0xff, RZ, 0xc0, !PT ;  /* 0x000000ff7c7c7812 */ /* 0x000fe400078ec0ff */
[----:B------:R-:W-:Y:S01]  /*165f0*/  LOP3.LUT R16, R15, 0xff, RZ, 0xc0, !PT ;  /* 0x000000ff0f107812 */ /* 0x000fe200078ec0ff */
[----:B------:R-:W-:Y:S01]  /*16600*/  IMAD.MOV.U32 R15, RZ, RZ, R53 ;  /* 0x000000ffff0f7224 */ /* 0x000fe200078e0035 */
[----:B------:R-:W-:Y:S01]  /*16610*/  PRMT R110, R110, 0x5410, R13 ;  /* 0x000054106e6e7816 */ /* 0x000fe2000000000d */
[----:B------:R-:W-:Y:S01]  /*16620*/  IMAD.MOV.U32 R15, RZ, RZ, R95 ;  /* 0x000000ffff0f7224 */ /* 0x000fe200078e005f */
[----:B------:R-:W-:Y:S01]  /*16630*/  SHF.R.U32.HI R108, RZ, 0x18, R108 ;  /* 0x00000018ff6c7819 */ /* 0x000fe2000001166c */
[----:B------:R-:W-:Y:S01]  /*16640*/  FADD.FTZ R15, -R8, R223 ;  /* 0x000000df080f7221 */ /* 0x000fe20000010100 */
[----:B------:R-:W-:Y:S01]  /*16650*/  PRMT R124, R124, 0x5410, R17 ;  /* 0x000054107c7c7816 */ /* 0x000fe20000000011 */
[----:B------:R-:W-:Y:S01]  /*16660*/  IMAD.MOV.U32 R53, RZ, RZ, R187 ;  /* 0x000000ffff357224 */ /* 0x000fe200078e00bb */
[----:B------:R-:W-:Y:S01]  /*16670*/  PRMT R119, R16, 0x5410, R119 ;  /* 0x0000541010777816 */ /* 0x000fe20000000077 */
[----:B------:R-:W-:Y:S01]  /*16680*/  IMAD.WIDE.U32 R16, R10, -0x2daee0ad, RZ ;  /* 0xd2511f530a107825 */ /* 0x000fe200078e00ff */
[----:B------:R-:W-:Y:S02]  /*16690*/  LOP3.LUT R13, R12, 0xff, RZ, 0xc0, !PT ;  /* 0x000000ff0c0d7812 */ /* 0x000fe400078ec0ff */
[----:B------:R-:W-:Y:S01]  /*166a0*/  SHF.R.U32.HI R19, RZ, 0x8, R19 ;  /* 0x00000008ff137819 */ /* 0x000fe20000011613 */
[----:B------:R-:W-:Y:S01]  /*166b0*/  IMAD.MOV.U32 R223, RZ, RZ, R8 ;  /* 0x000000ffffdf7224 */ /* 0x000fe200078e0008 */
[----:B------:R-:W-:Y:S01]  /*166c0*/  PRMT R108, R13, 0x5410, R108 ;  /* 0x000054100d6c7816 */ /* 0x000fe2000000006c */
[----:B------:R-:W-:Y:S01]  /*166d0*/  IMAD.WIDE.U32 R12, R11, -0x2daee0ad, RZ ;  /* 0xd2511f530b0c7825 */ /* 0x000fe200078e00ff */
[----:B------:R-:W-:Y:S02]  /*166e0*/  LOP3.LUT R10, R17, UR32, R14, 0x96, !PT ;  /* 0x00000020110a7c12 */ /* 0x000fe4000f8e960e */
[----:B------:R-:W-:Y:S02]  /*166f0*/  LOP3.LUT R181, R109, UR11, R18, 0x96, !PT ;  /* 0x0000000b6db57c12 */ /* 0x000fe4000f8e9612 */
[----:B------:R-:W-:Y:S01]  /*16700*/  LOP3.LUT R11, R13, UR28, R16, 0x96, !PT ;  /* 0x0000001c0d0b7c12 */ /* 0x000fe2000f8e9610 */
[----:B------:R-:W-:Y:S01]  /*16710*/  IMAD.WIDE.U32 R16, R10, -0x326172a9, RZ ;  /* 0xcd9e8d570a107825 */ /* 0x000fe200078e00ff */
[----:B------:R-:W-:Y:S04]  /*16720*/  PRMT R126, R126, 0x5410, R19 ;  /* 0x000054107e7e7816 */ /* 0x000fe80000000013 */
[----:B------:R-:W-:Y:S05]  /*16730*/  LOP3.LUT R10, R17, UR31, R54, 0x96, !PT ;  /* 0x0000001f110a7c12 */ /* 0x000fea000f8e9636 */
[----:B------:R-:W-:Y:S05]  /*16740*/  IMAD.WIDE.U32 R18, R10, -0x2daee0ad, RZ ;  /* 0xd2511f530a127825 */ /* 0x000fea00078e00ff */
[----:B------:R-:W-:Y:S01]  /*16750*/  LOP3.LUT R10, R19, UR24, R12, 0x96, !PT ;  /* 0x00000018130a7c12 */ /* 0x000fe2000f8e960c */
[----:B------:R-:W-:Y:S05]  /*16760*/  IMAD.WIDE.U32 R12, R11, -0x326172a9, RZ ;  /* 0xcd9e8d570b0c7825 */ /* 0x000fea00078e00ff */
[----:B------:R-:W-:Y:S05]  /*16770*/  LOP3.LUT R16, R13, UR25, R16, 0x96, !PT ;  /* 0x000000190d107c12 */ /* 0x000fea000f8e9610 */
[----:B------:R-:W-:Y:S05]  /*16780*/  IMAD.WIDE.U32 R16, R16, -0x2daee0ad, RZ ;  /* 0xd2511f5310107825 */ /* 0x000fea00078e00ff */
[----:B------:R-:W-:Y:S01]  /*16790*/  LOP3.LUT R11, R17, UR19, R18, 0x96, !PT ;  /* 0x00000013110b7c12 */ /* 0x000fe2000f8e9612 */
[----:B------:R-:W-:Y:S05]  /*167a0*/  IMAD.WIDE.U32 R18, R10, -0x326172a9, RZ ;  /* 0xcd9e8d570a127825 */ /* 0x000fea00078e00ff */
[----:B------:R-:W-:Y:S01]  /*167b0*/  LOP3.LUT R10, R19, UR23, R12, 0x96, !PT ;  /* 0x00000017130a7c12 */ /* 0x000fe2000f8e960c */
[----:B------:R-:W-:Y:S04]  /*167c0*/  IMAD.WIDE.U32 R12, R11, -0x326172a9, RZ ;  /* 0xcd9e8d570b0c7825 */ /* 0x000fe800078e00ff */
[----:B------:R-:W-:Y:S01]  /*167d0*/  IMAD.MOV.U32 R19, RZ, RZ, R209 ;  /* 0x000000ffff137224 */ /* 0x000fe200078e00d1 */
[----:B------:R-:W-:Y:S01]  /*167e0*/  LOP3.LUT R11, R13, UR35, R18, 0x96, !PT ;  /* 0x000000230d0b7c12 */ /* 0x000fe2000f8e9612 */
[----:B------:R-:W-:Y:S01]  /*167f0*/  IMAD.MOV.U32 R18, RZ, RZ, R208 ;  /* 0x000000ffff127224 */ /* 0x000fe200078e00d0 */
[C---:B------:R-:W-:Y:S02]  /*16800*/  LOP3.LUT R13, R12.reuse, 0xffff, RZ, 0xc0, !PT ;  /* 0x0000ffff0c0d7812 */ /* 0x040fe400078ec0ff */
[--C-:B------:R-:W-:Y:S02]  /*16810*/  SHF.R.U32.HI R185, RZ, 0x10, R12.reuse ;  /* 0x00000010ffb97819 */ /* 0x100fe4000001160c */
[----:B------:R-:W-:Y:S02]  /*16820*/  LOP3.LUT R194, R12, 0xff, RZ, 0xc0, !PT ;  /* 0x000000ff0cc27812 */ /* 0x000fe400078ec0ff */
[----:B------:R-:W-:Y:S02]  /*16830*/  SHF.R.U32.HI R13, RZ, 0x8, R13 ;  /* 0x00000008ff0d7819 */ /* 0x000fe4000001160d */
[----:B------:R-:W-:Y:S02]  /*16840*/  SHF.R.U32.HI R12, RZ, 0x18, R12 ;  /* 0x00000018ff0c7819 */ /* 0x000fe4000001160c */
[----:B------:R-:W-:Y:S02]  /*16850*/  LOP3.LUT R185, R185, 0xff, RZ, 0xc0, !PT ;  /* 0x000000ffb9b97812 */ /* 0x000fe400078ec0ff */
[----:B------:R-:W-:Y:S02]  /*16860*/  PRMT R194, R194, 0x5410, R13 ;  /* 0x00005410c2c27816 */ /* 0x000fe4000000000d */
[----:B------:R-:W-:Y:S01]  /*16870*/  PRMT R185, R185, 0x5410, R12 ;  /* 0x00005410b9b97816 */ /* 0x000fe2000000000c */
[----:B------:R-:W-:Y:S01]  /*16880*/  IMAD.WIDE.U32 R12, R10, -0x2daee0ad, RZ ;  /* 0xd2511f530a0c7825 */ /* 0x000fe200078e00ff */
[C---:B------:R-:W-:Y:S02]  /*16890*/  LOP3.LUT R10, R11.reuse, 0xffff, RZ, 0xc0, !PT ;  /* 0x0000ffff0b0a7812 */ /* 0x040fe400078ec0ff */
[----:B------:R-:W-:Y:S02]  /*168a0*/  LOP3.LUT R187, R11, 0xff, RZ, 0xc0, !PT ;  /* 0x000000ff0bbb7812 */ /* 0x000fe400078ec0ff */
[----:B------:R-:W-:Y:S02]  /*168b0*/  SHF.R.U32.HI R10, RZ, 0x8, R10 ;  /* 0x00000008ff0a7819 */ /* 0x000fe4000001160a */
[----:B------:R-:W-:Y:S02]  /*168c0*/  LOP3.LUT R209, R13, UR11, R16, 0x96, !PT ;  /* 0x0000000b0dd17c12 */ /* 0x000fe4000f8e9610 */
[----:B------:R-:W-:Y:S01]  /*168d0*/  PRMT R187, R187, 0x5410, R10 ;  /* 0x00005410bbbb7816 */ /* 0x000fe2000000000a */
[----:B------:R-:W-:Y:S01]  /*168e0*/  IMAD.U32 R10, RZ, RZ, UR42 ;  /* 0x0000002aff0a7e24 */ /* 0x000fe2000f8e00ff */
[--C-:B------:R-:W-:Y:S02]  /*168f0*/  SHF.R.U32.HI R186, RZ, 0x10, R11.reuse ;  /* 0x00000010ffba7819 */ /* 0x100fe4000001160b */
[----:B------:R-:W-:Y:S02]  /*16900*/  LOP3.LUT R13, R12, 0xffff, RZ, 0xc0, !PT ;  /* 0x0000ffff0c0d7812 */ /* 0x000fe400078ec0ff */
[----:B------:R-:W-:Y:S02]  /*16910*/  LOP3.LUT R10, R19, UR27, R10, 0x96, !PT ;  /* 0x0000001b130a7c12 */ /* 0x000fe4000f8e960a */
[----:B------:R-:W-:Y:S02]  /*16920*/  SHF.R.U32.HI R11, RZ, 0x18, R11 ;  /* 0x00000018ff0b7819 */ /* 0x000fe4000001160b */
[----:B------:R-:W-:Y:S01]  /*16930*/  LOP3.LUT R186, R186, 0xff, RZ, 0xc0, !PT ;  /* 0x000000ffbaba7812 */ /* 0x000fe200078ec0ff */
[----:B------:R-:W-:Y:S01]  /*16940*/  IMAD.WIDE.U32 R16, R10, -0x326172a9, RZ ;  /* 0xcd9e8d570a107825 */ /* 0x000fe200078e00ff */
[----:B------:R-:W-:Y:S02]  /*16950*/  SHF.R.U32.HI R13, RZ, 0x8, R13 ;  /* 0x00000008ff0d7819 */ /* 0x000fe4000001160d */
[----:B------:R-:W-:Y:S02]  /*16960*/  LOP3.LUT R170, R12, 0xff, RZ, 0xc0, !PT ;  /* 0x000000ff0caa7812 */ /* 0x000fe400078ec0ff */
[----:B------:R-:W-:Y:S02]  /*16970*/  LOP3.LUT R10, R17, UR10, R52, 0x96, !PT ;  /* 0x0000000a110a7c12 */ /* 0x000fe4000f8e9634 */
[----:B------:R-:W-:Y:S02]  /*16980*/  PRMT R186, R186, 0x5410, R11 ;  /* 0x00005410baba7816 */ /* 0x000fe4000000000b */
[--C-:B------:R-:W-:Y:S01]  /*16990*/  SHF.R.U32.HI R168, RZ, 0x10, R12.reuse ;  /* 0x00000010ffa87819 */ /* 0x100fe2000001160c */
[----:B------:R-:W-:Y:S01]  /*169a0*/  IMAD.WIDE.U32 R52, R10, -0x2daee0ad, RZ ;  /* 0xd2511f530a347825 */ /* 0x000fe200078e00ff */
[----:B------:R-:W-:Y:S02]  /*169b0*/  PRMT R170, R170, 0x5410, R13 ;  /* 0x00005410aaaa7816 */ /* 0x000fe4000000000d */
[----:B------:R-:W-:Y:S02]  /*169c0*/  SHF.R.U32.HI R13, RZ, 0x18, R12 ;  /* 0x00000018ff0d7819 */ /* 0x000fe4000001160c */
[----:B------:R-:W-:Y:S01]  /*169d0*/  LOP3.LUT R10, R53, UR32, R14, 0x96, !PT ;  /* 0x00000020350a7c12 */ /* 0x000fe2000f8e960e */
[----:B------:R-:W-:Y:S01]  /*169e0*/  IMAD.MOV.U32 R14, RZ, RZ, R94 ;  /* 0x000000ffff0e7224 */ /* 0x000fe200078e005e */
[----:B------:R-:W-:Y:S03]  /*169f0*/  LOP3.LUT R168, R168, 0xff, RZ, 0xc0, !PT ;  /* 0x000000ffa8a87812 */ /* 0x000fe600078ec0ff */
[----:B------:R-:W-:Y:S01]  /*16a00*/  IMAD.WIDE.U32 R18, R10, -0x326172a9, RZ ;  /* 0xcd9e8d570a127825 */ /* 0x000fe200078e00ff */
[----:B------:R-:W-:Y:S02]  /*16a10*/  LOP3.LUT R10, R55, UR36, R16, 0x96, !PT ;  /* 0x00000024370a7c12 */ /* 0x000fe4000f8e9610 */
[----:B------:R-:W-:Y:S02]  /*16a20*/  PRMT R168, R168, 0x5410, R13 ;  /* 0x00005410a8a87816 */ /* 0x000fe4000000000d */
[----:B------:R-:W-:Y:S01]  /*16a30*/  LOP3.LUT R12, R19, UR31, R54, 0x96, !PT ;  /* 0x0000001f130c7c12 */ /* 0x000fe2000f8e9636 */
[----:B------:R-:W-:Y:S05]  /*16a40*/  IMAD.WIDE.U32 R10, R10, -0x2daee0ad, RZ ;  /* 0xd2511f530a0a7825 */ /* 0x000fea00078e00ff */
[----:B------:R-:W-:Y:S01]  /*16a50*/  LOP3.LUT R11, R11, UR28, R52, 0x96, !PT ;  /* 0x0000001c0b0b7c12 */ /* 0x000fe2000f8e9634 */
[----:B------:R-:W-:Y:S04]  /*16a60*/  IMAD.WIDE.U32 R52, R12, -0x2daee0ad, RZ ;  /* 0xd2511f530c347825 */ /* 0x000fe800078e00ff */
[----:B------:R-:W-:Y:S01]  /*16a70*/  IMAD.WIDE.U32 R12, R11, -0x326172a9, RZ ;  /* 0xcd9e8d570b0c7825 */ /* 0x000fe200078e00ff */
[----:B------:R-:W-:Y:S04]  /*16a80*/  LOP3.LUT R10, R53, UR24, R10, 0x96, !PT ;  /* 0x00000018350a7c12 */ /* 0x000fe8000f8e960a */
[----:B------:R-:W-:Y:S01]  /*16a90*/  LOP3.LUT R18, R13, UR25, R18, 0x96, !PT ;  /* 0x000000190d127c12 */ /* 0x000fe2000f8e9612 */
[----:B------:R-:W-:Y:S04]  /*16aa0*/  IMAD.WIDE.U32 R54, R10, -0x326172a9, RZ ;  /* 0xcd9e8d570a367825 */ /* 0x000fe800078e00ff */
[----:B------:R-:W-:Y:S01]  /*16ab0*/  IMAD.WIDE.U32 R18, R18, -0x2daee0ad, RZ ;  /* 0xd2511f5312127825 */ /* 0x000fe200078e00ff */
[----:B------:R-:W-:Y:S03]  /*16ac0*/  LOP3.LUT R10, R55, UR23, R12, 0x96, !PT ;  /* 0x00000017370a7c12 */ /* 0x000fe6000f8e960c */
[----:B------:R-:W-:Y:S01]  /*16ad0*/  IMAD.MOV.U32 R55, RZ, RZ, R117 ;  /* 0x000000ffff377224 */ /* 0x000fe200078e0075 */
[----:B------:R-:W-:Y:S05]  /*16ae0*/  LOP3.LUT R11, R19, UR19, R52, 0x96, !PT ;  /* 0x00000013130b7c12 */ /* 0x000fea000f8e9634 */
[----:B------:R-:W-:Y:S03]  /*16af0*/  IMAD.WIDE.U32 R52, R11, -0x326172a9, RZ ;  /* 0xcd9e8d570b347825 */ /* 0x000fe600078e00ff */
[C---:B------:R-:W-:Y:S02]  /*16b00*/  LOP3.LUT R12, R52.reuse, 0xffff, RZ, 0xc0, !PT ;  /* 0x0000ffff340c7812 */ /* 0x040fe400078ec0ff */
[----:B------:R-:W-:Y:S02]  /*16b10*/  LOP3.LUT R117, R52, 0xff, RZ, 0xc0, !PT ;  /* 0x000000ff34757812 */ /* 0x000fe400078ec0ff */
[----:B------:R-:W-:Y:S02]  /*16b20*/  SHF.R.U32.HI R12, RZ, 0x8, R12 ;  /* 0x00000008ff0c7819 */ /* 0x000fe4000001160c */
[----:B------:R-:W-:Y:S02]  /*16b30*/  SHF.R.U32.HI R111, RZ, 0x10, R52 ;  /* 0x00000010ff6f7819 */ /* 0x000fe40000011634 */
[----:B------:R-:W-:Y:S02]  /*16b40*/  PRMT R117, R117, 0x5410, R12 ;  /* 0x0000541075757816 */ /* 0x000fe4000000000c */
[----:B------:R-:W-:Y:S02]  /*16b50*/  SHF.R.U32.HI R12, RZ, 0x18, R52 ;  /* 0x00000018ff0c7819 */ /* 0x000fe40000011634 */
[----:B------:R-:W-:Y:S02]  /*16b60*/  LOP3.LUT R111, R111, 0xff, RZ, 0xc0, !PT ;  /* 0x000000ff6f6f7812 */ /* 0x000fe400078ec0ff */
[----:B------:R-:W-:Y:S01]  /*16b70*/  LOP3.LUT R11, R53, UR35, R54, 0x96, !PT ;  /* 0x00000023350b7c12 */ /* 0x000fe2000f8e9636 */
[----:B------:R-:W-:Y:S01]  /*16b80*/  IMAD.MOV.U32 R54, RZ, RZ, R116 ;  /* 0x000000ffff367224 */ /* 0x000fe200078e0074 */
[----:B------:R-:W-:Y:S01]  /*16b90*/  PRMT R111, R111, 0x5410, R12 ;  /* 0x000054106f6f7816 */ /* 0x000fe2000000000c */
[----:B------:R-:W-:Y:S01]  /*16ba0*/  IMAD.WIDE.U32 R12, R10, -0x2daee0ad, RZ ;  /* 0xd2511f530a0c7825 */ /* 0x000fe200078e00ff */
[----:B------:R-:W-:Y:S02]  /*16bb0*/  SHF.R.U32.HI R116, RZ, 0x10, R11 ;  /* 0x00000010ff747819 */ /* 0x000fe4000001160b */
[----:B------:R-:W-:Y:S02]  /*16bc0*/  LOP3.LUT R118, R11, 0xff, RZ, 0xc0, !PT ;  /* 0x000000ff0b767812 */ /* 0x000fe400078ec0ff */
[----:B------:R-:W-:Y:S02]  /*16bd0*/  SHF.R.U32.HI R94, RZ, 0x10, R12 ;  /* 0x00000010ff5e7819 */ /* 0x000fe4000001160c */
[----:B------:R-:W-:Y:S02]  /*16be0*/  LOP3.LUT R182, R13, UR11, R18, 0x96, !PT ;  /* 0x0000000b0db67c12 */ /* 0x000fe4000f8e9612 */
[----:B------:R-:W-:Y:S02]  /*16bf0*/  LOP3.LUT R10, R12, 0xffff, RZ, 0xc0, !PT ;  /* 0x0000ffff0c0a7812 */ /* 0x000fe400078ec0ff */
[----:B------:R-:W-:Y:S02]  /*16c00*/  SHF.R.U32.HI R13, RZ, 0x18, R12 ;  /* 0x00000018ff0d7819 */ /* 0x000fe4000001160c */
[----:B------:R-:W-:Y:S02]  /*16c10*/  LOP3.LUT R94, R94, 0xff, RZ, 0xc0, !PT ;  /* 0x000000ff5e5e7812 */ /* 0x000fe400078ec0ff */
[----:B------:R-:W-:Y:S02]  /*16c20*/  SHF.R.U32.HI R10, RZ, 0x8, R10 ;  /* 0x00000008ff0a7819 */ /* 0x000fe4000001160a */
[----:B------:R-:W-:Y:S02]  /*16c30*/  PRMT R94, R94, 0x5410, R13 ;  /* 0x000054105e5e7816 */ /* 0x000fe4000000000d */
[----:B------:R-:W-:Y:S02]  /*16c40*/  LOP3.LUT R13, R11, 0xffff, RZ, 0xc0, !PT ;  /* 0x0000ffff0b0d7812 */ /* 0x000fe400078ec0ff */
[----:B------:R-:W-:Y:S02]  /*16c50*/  SHF.R.U32.HI R11, RZ, 0x18, R11 ;  /* 0x00000018ff0b7819 */ /* 0x000fe4000001160b */
[----:B------:R-:W-:Y:S02]  /*16c60*/  LOP3.LUT R95, R12, 0xff, RZ, 0xc0, !PT ;  /* 0x000000ff0c5f7812 */ /* 0x000fe400078ec0ff */
[----:B------:R-:W-:Y:S02]  /*16c70*/  LOP3.LUT R116, R116, 0xff, RZ, 0xc0, !PT ;  /* 0x000000ff74747812 */ /* 0x000fe400078ec0ff */
[----:B------:R-:W-:Y:S02]  /*16c80*/  PRMT R95, R95, 0x5410, R10 ;  /* 0x000054105f5f7816 */ /* 0x000fe4000000000a */
[----:B------:R-:W-:Y:S02]  /*16c90*/  PRMT R116, R116, 0x5410, R11 ;  /* 0x0000541074747816 */ /* 0x000fe4000000000b */
[----:B------:R-:W-:Y:S02]  /*16ca0*/  LOP3.LUT R10, R17, UR10, R54, 0x96, !PT ;  /* 0x0000000a110a7c12 */ /* 0x000fe4000f8e9636 */
[----:B------:R-:W-:Y:S02]  /*16cb0*/  LOP3.LUT R11, R59, UR36, R16, 0x96, !PT ;  /* 0x000000243b0b7c12 */ /* 0x000fe4000f8e9610 */
[----:B------:R-:W-:Y:S01]  /*16cc0*/  SHF.R.U32.HI R13, RZ, 0x8, R13 ;  /* 0x00000008ff0d7819 */ /* 0x000fe2000001160d */
[----:B------:R-:W2:Y:S02]  /*16cd0*/  LDL.LU R59, [R1+0x18] ;  /* 0x00001800013b7983 */ /* 0x000ea40000300800 */
[----:B------:R-:W-:Y:S01]  /*16ce0*/  IMAD.WIDE.U32 R52, R11, -0x2daee0ad, RZ ;  /* 0xd2511f530b347825 */ /* 0x000fe200078e00ff */
[----:B------:R-:W-:Y:S03]  /*16cf0*/  PRMT R118, R118, 0x5410, R13 ;  /* 0x0000541076767816 */ /* 0x000fe6000000000d */
[----:B------:R-:W-:Y:S05]  /*16d00*/  IMAD.WIDE.U32 R12, R10, -0x2daee0ad, RZ ;  /* 0xd2511f530a0c7825 */ /* 0x000fea00078e00ff */
[----:B------:R-:W-:Y:S02]  /*16d10*/  LOP3.LUT R10, R13, UR32, R14, 0x96, !PT ;  /* 0x000000200d0a7c12 */ /* 0x000fe4000f8e960e */
[----:B------:R-:W-:Y:S03]  /*16d20*/  LOP3.LUT R11, R53, UR28, R12, 0x96, !PT ;  /* 0x0000001c350b7c12 */ /* 0x000fe6000f8e960c */
[----:B------:R-:W-:Y:S04]  /*16d30*/  IMAD.WIDE.U32 R16, R10, -0x326172a9, RZ ;  /* 0xcd9e8d570a107825 */ /* 0x000fe800078e00ff */
[----:B------:R-:W-:Y:S01]  /*16d40*/  IMAD.WIDE.U32 R12, R11, -0x326172a9, RZ ;  /* 0xcd9e8d570b0c7825 */ /* 0x000fe200078e00ff */
[----:B------:R-:W-:Y:S02]  /*16d50*/  LOP3.LUT R10, R17, UR31, R58, 0x96, !PT ;  /* 0x0000001f110a7c12 */ /* 0x000fe4000f8e963a */
[----:B------:R-:W3:Y:S02]  /*16d60*/  LDL.LU R58, [R1+0x1c] ;  /* 0x00001c00013a7983 */ /* 0x000ee40000300800 */
[----:B------:R-:W-:Y:S01]  /*16d70*/  LOP3.LUT R16, R13, UR25, R16, 0x96, !PT ;  /* 0x000000190d107c12 */ /* 0x000fe2000f8e9610 */
[----:B------:R-:W-:Y:S01]  /*16d80*/  IMAD.WIDE.U32 R18, R10, -0x2daee0ad, RZ ;  /* 0xd2511f530a127825 */ /* 0x000fe200078e00ff */
[----:B------:R-:W4:Y:S03]  /*16d90*/  LDL.LU R57, [R1] ;  /* 0x0000000001397983 */ /* 0x000f260000300800 */
[----:B------:R-:W-:Y:S01]  /*16da0*/  FADD.FTZ R13, -R132, R225 ;  /* 0x000000e1840d7221 */ /* 0x000fe20000010100 */
[----:B------:R-:W-:Y:S01]  /*16db0*/  IMAD.WIDE.U32 R16, R16, -0x2daee0ad, RZ ;  /* 0xd2511f5310107825 */ /* 0x000fe200078e00ff */
[----:B------:R-:W5:Y:S02]  /*16dc0*/  LDL.LU R55, [R1+0x4] ;  /* 0x0000040001377983 */ /* 0x000f640000300800 */
[----:B------:R-:W-:Y:S01]  /*16dd0*/  LOP3.LUT R10, R19, UR24, R52, 0x96, !PT ;  /* 0x00000018130a7c12 */ /* 0x000fe2000f8e9634 */
[----:B------:R-:W-:Y:S01]  /*16de0*/  IMAD.MOV.U32 R225, RZ, RZ, R56 ;  /* 0x000000ffffe17224 */ /* 0x000fe200078e0038 */
[----:B------:R-:W-:Y:S01]  /*16df0*/  LOP3.LUT R11, R17, UR19, R18, 0x96, !PT ;  /* 0x00000013110b7c12 */ /* 0x000fe2000f8e9612 */
[----:B------:R-:W4:Y:S01]  /*16e00*/  LDL.LU R54, [R1+0x8] ;  /* 0x0000080001367983 */ /* 0x000f220000300800 */
[----:B------:R-:W-:Y:S01]  /*16e10*/  FADD.FTZ R17, -R5, R224 ;  /* 0x000000e005117221 */ /* 0x000fe20000010100 */
[----:B------:R-:W-:Y:S01]  /*16e20*/  IMAD.WIDE.U32 R52, R10, -0x326172a9, RZ ;  /* 0xcd9e8d570a347825 */ /* 0x000fe200078e00ff */
[--C-:B------:R-:W-:Y:S01]  /*16e30*/  HSET2.LE.AND R124, R124, R225.reuse, PT ;  /* 0x000000e17c7c7233 */ /* 0x100fe20003803000 */
[----:B------:R-:W5:Y:S02]  /*16e40*/  LDL.LU R51, [R1+0xc] ;  /* 0x00000c0001337983 */ /* 0x000f640000300800 */
[----:B------:R-:W-:Y:S01]  /*16e50*/  IMAD.WIDE.U32 R18, R11, -0x326172a9, RZ ;  /* 0xcd9e8d570b127825 */ /* 0x000fe200078e00ff */
[----:B------:R-:W-:Y:S03]  /*16e60*/  LOP3.LUT R10, R53, UR23, R12, 0x96, !PT ;  /* 0x00000017350a7c12 */ /* 0x000fe6000f8e960c */
[----:B------:R-:W-:Y:S01]  /*16e70*/  IMAD.MOV.U32 R224, RZ, RZ, R5 ;  /* 0x000000ffffe07224 */ /* 0x000fe200078e0005 */
[----:B------:R-:W-:Y:S02]  /*16e80*/  LOP3.LUT R199, R19, UR35, R52, 0x96, !PT ;  /* 0x0000002313c77c12 */ /* 0x000fe4000f8e9634 */
[----:B------:R-:W5:Y:S01]  /*16e90*/  LDL.LU R52, [R1+0x10] ;  /* 0x0000100001347983 */ /* 0x000f620000300800 */
[--C-:B------:R-:W-:Y:S02]  /*16ea0*/  SHF.R.U32.HI R102, RZ, 0x10, R18.reuse ;  /* 0x00000010ff667819 */ /* 0x100fe40000011612 */
[----:B------:R-:W-:Y:S01]  /*16eb0*/  SHF.R.U32.HI R11, RZ, 0x18, R18 ;  /* 0x00000018ff0b7819 */ /* 0x000fe20000011612 */
[----:B------:R-:W5:Y:S01]  /*16ec0*/  LDL.LU R53, [R1+0x14] ;  /* 0x0000140001357983 */ /* 0x000f620000300800 */
[----:B------:R-:W-:Y:S02]  /*16ed0*/  LOP3.LUT R102, R102, 0xff, RZ, 0xc0, !PT ;  /* 0x000000ff66667812 */ /* 0x000fe400078ec0ff */
[----:B------:R-:W-:Y:S02]  /*16ee0*/  LOP3.LUT R12, R18, 0xffff, RZ, 0xc0, !PT ;  /* 0x0000ffff120c7812 */ /* 0x000fe400078ec0ff */
[----:B------:R-:W-:Y:S01]  /*16ef0*/  PRMT R102, R102, 0x5410, R11 ;  /* 0x0000541066667816 */ /* 0x000fe2000000000b */
[----:B------:R-:W-:Y:S01]  /*16f00*/  IMAD.WIDE.U32 R10, R10, -0x2daee0ad, RZ ;  /* 0xd2511f530a0a7825 */ /* 0x000fe200078e00ff */
[----:B------:R-:W-:Y:S02]  /*16f10*/  LOP3.LUT R109, R18, 0xff, RZ, 0xc0, !PT ;  /* 0x000000ff126d7812 */ /* 0x000fe400078ec0ff */
[----:B------:R-:W-:Y:S02]  /*16f20*/  SHF.R.U32.HI R12, RZ, 0x8, R12 ;  /* 0x00000008ff0c7819 */ /* 0x000fe4000001160c */
[----:B------:R-:W-:Y:S01]  /*16f30*/  LOP3.LUT R127, R11, UR11, R16, 0x96, !PT ;  /* 0x0000000b0b7f7c12 */ /* 0x000fe2000f8e9610 */
[----:B------:R-:W-:Y:S01]  /*16f40*/  FADD.FTZ R16, -R7, R222 ;  /* 0x000000de07107221 */ /* 0x000fe20000010100 */
[C---:B------:R-:W-:Y:S01]  /*16f50*/  LOP3.LUT R226, R10.reuse, 0xffff, RZ, 0xc0, !PT ;  /* 0x0000ffff0ae27812 */ /* 0x040fe200078ec0ff */
[----:B------:R-:W5:Y:S01]  /*16f60*/  LDL R222, [R1+0x58] ;  /* 0x0000580001de7983 */ /* 0x000f620000100800 */
[----:B------:R-:W-:Y:S01]  /*16f70*/  LOP3.LUT R14, R10, 0xff, RZ, 0xc0, !PT ;  /* 0x000000ff0a0e7812 */ /* 0x000fe200078ec0ff */
[----:B------:R-:W-:Y:S01]  /*16f80*/  FMUL.FTZ R11, R17, UR4 ;  /* 0x00000004110b7c20 */ /* 0x000fe20008410000 */
[--C-:B------:R-:W-:Y:S02]  /*16f90*/  SHF.R.U32.HI R208, RZ, 0x10, R10.reuse ;  /* 0x00000010ffd07819 */ /* 0x100fe4000001160a */
[----:B------:R-:W-:Y:S01]  /*16fa0*/  SHF.R.U32.HI R205, RZ, 0x18, R10 ;  /* 0x00000018ffcd7819 */ /* 0x000fe2000001160a */
[----:B------:R-:W-:Y:S01]  /*16fb0*/  FMUL.FTZ R10, R13, UR4 ;  /* 0x000000040d0a7c20 */ /* 0x000fe20008410000 */
[----:B------:R-:W-:Y:S01]  /*16fc0*/  PRMT R109, R109, 0x5410, R12 ;  /* 0x000054106d6d7816 */ /* 0x000fe2000000000c */
[----:B------:R-:W-:Y:S01]  /*16fd0*/  FMUL.FTZ R12, R16, UR4 ;  /* 0x00000004100c7c20 */ /* 0x000fe20008410000 */
[----:B------:R-:W1:Y:S01]  /*16fe0*/  MUFU.EX2 R11, R11 ;  /* 0x0000000b000b7308 */ /* 0x000e620000000800 */
[----:B------:R-:W-:Y:S01]  /*16ff0*/  FMUL.FTZ R13, R15, UR4 ;  /* 0x000000040f0d7c20 */ /* 0x000fe20008410000 */
[----:B------:R-:W-:Y:S01]  /*17000*/  FFMA.FTZ R15, R66, UR4, -R9 ;  /* 0x00000004420f7c23 */ /* 0x000fe20008010809 */
[--C-:B------:R-:W-:Y:S01]  /*17010*/  FFMA.FTZ R66, R72, UR4, -R6.reuse ;  /* 0x0000000448427c23 */ /* 0x100fe20008010806 */
[--C-:B------:R-:W-:Y:S01]  /*17020*/  FFMA.FTZ R72, R80, UR4, -R6.reuse ;  /* 0x0000000450487c23 */ /* 0x100fe20008010806 */
[--C-:B------:R-:W-:Y:S01]  /*17030*/  FFMA.FTZ R80, R96, UR4, -R6.reuse ;  /* 0x0000000460507c23 */ /* 0x100fe20008010806 */
[----:B------:R-:W-:Y:S01]  /*17040*/  FFMA.FTZ R96, R112, UR4, -R6 ;  /* 0x0000000470607c23 */ /* 0x000fe20008010806 */
[----:B------:R-:W-:Y:S03]  /*17050*/  LOP3.LUT R208, R208, 0xff, RZ, 0xc0, !PT ;  /* 0x000000ffd0d07812 */ /* 0x000fe600078ec0ff */
[----:B------:R-:W1:Y:S01]  /*17060*/  MUFU.EX2 R10, R10 ;  /* 0x0000000a000a7308 */ /* 0x000e620000000800 */
[----:B------:R-:W-:Y:S09]  /*17070*/  PRMT R205, R208, 0x5410, R205 ;  /* 0x00005410d0cd7816 */ /* 0x000ff200000000cd */
[----:B------:R-:W1:Y:S02]  /*17080*/  MUFU.EX2 R12, R12 ;  /* 0x0000000c000c7308 */ /* 0x000e640000000800 */
[C---:B-1----:R-:W-:Y:S01]  /*17090*/  FMUL.FTZ R246, R11.reuse, R246 ;  /* 0x000000f60bf67220 */ /* 0x042fe20000410000 */
[C---:B------:R-:W-:Y:S01]  /*170a0*/  FMUL.FTZ R247, R11.reuse, R247 ;  /* 0x000000f70bf77220 */ /* 0x040fe20000410000 */
[C---:B------:R-:W-:Y:S01]  /*170b0*/  FMUL.FTZ R242, R11.reuse, R242 ;  /* 0x000000f20bf27220 */ /* 0x040fe20000410000 */
[C---:B------:R-:W-:Y:S01]  /*170c0*/  FMUL.FTZ R243, R11.reuse, R243 ;  /* 0x000000f30bf37220 */ /* 0x040fe20000410000 */
[C---:B------:R-:W-:Y:S01]  /*170d0*/  FMUL.FTZ R230, R11.reuse, R230 ;  /* 0x000000e60be67220 */ /* 0x040fe20000410000 */
[----:B------:R-:W-:Y:S03]  /*170e0*/  FMUL.FTZ R231, R11, R231 ;  /* 0x000000e70be77220 */ /* 0x000fe60000410000 */
[----:B------:R-:W1:Y:S01]  /*170f0*/  MUFU.EX2 R13, R13 ;  /* 0x0000000d000d7308 */ /* 0x000e620000000800 */
[C---:B------:R-:W-:Y:S01]  /*17100*/  FMUL.FTZ R244, R10.reuse, R244 ;  /* 0x000000f40af47220 */ /* 0x040fe20000410000 */
[C---:B------:R-:W-:Y:S01]  /*17110*/  FMUL.FTZ R245, R10.reuse, R245 ;  /* 0x000000f50af57220 */ /* 0x040fe20000410000 */
[C---:B------:R-:W-:Y:S01]  /*17120*/  FMUL.FTZ R240, R10.reuse, R240 ;  /* 0x000000f00af07220 */ /* 0x040fe20000410000 */
[C---:B------:R-:W-:Y:S01]  /*17130*/  FMUL.FTZ R241, R10.reuse, R241 ;  /* 0x000000f10af17220 */ /* 0x040fe20000410000 */
[C---:B------:R-:W-:Y:S01]  /*17140*/  FMUL.FTZ R228, R10.reuse, R228 ;  /* 0x000000e40ae47220 */ /* 0x040fe20000410000 */
[----:B------:R-:W-:Y:S01]  /*17150*/  FMUL.FTZ R229, R10, R229 ;  /* 0x000000e50ae57220 */ /* 0x000fe20000410000 */
[----:B------:R-:W-:Y:S03]  /*17160*/  FFMA.FTZ R0, R217, R10, R0 ;  /* 0x0000000ad9007223 */ /* 0x000fe60000010000 */
[----:B------:R-:W-:Y:S01]  /*17170*/  MUFU.EX2 R15, R15 ;  /* 0x0000000f000f7308 */ /* 0x000fe20000000800 */
        /* <DEDUP_REMOVED lines=8> */
[C---:B-1----:R-:W-:Y:S01]  /*17200*/  FMUL.FTZ R250, R13.reuse, R250 ;  /* 0x000000fa0dfa7220 */ /* 0x042fe20000410000 */
[C---:B------:R-:W-:Y:S01]  /*17210*/  FMUL.FTZ R251, R13.reuse, R251 ;  /* 0x000000fb0dfb7220 */ /* 0x040fe20000410000 */
[C---:B------:R-:W-:Y:S01]  /*17220*/  FMUL.FTZ R238, R13.reuse, R238 ;  /* 0x000000ee0dee7220 */ /* 0x040fe20000410000 */
[C---:B------:R-:W-:Y:S01]  /*17230*/  FMUL.FTZ R239, R13.reuse, R239 ;  /* 0x000000ef0def7220 */ /* 0x040fe20000410000 */
[C---:B------:R-:W-:Y:S01]  /*17240*/  FMUL.FTZ R234, R13.reuse, R234 ;  /* 0x000000ea0dea7220 */ /* 0x040fe20000410000 */
[----:B------:R-:W-:Y:S01]  /*17250*/  FMUL.FTZ R235, R13, R235 ;  /* 0x000000eb0deb7220 */ /* 0x000fe20000410000 */
[----:B------:R-:W-:Y:S03]  /*17260*/  FFMA.FTZ R3, R218, R12, R3 ;  /* 0x0000000cda037223 */ /* 0x000fe60000010003 */
[----:B------:R-:W-:Y:S01]  /*17270*/  MUFU.EX2 R80, R80 ;  /* 0x0000005000507308 */ /* 0x000fe20000000800 */
[----:B------:R-:W-:Y:S01]  /*17280*/  FADD.FTZ R151, R151, R2 ;  /* 0x0000000297977221 */ /* 0x000fe20000010000 */
[----:B------:R-:W-:Y:S03]  /*17290*/  FFMA.FTZ R4, R221, R13, R4 ;  /* 0x0000000ddd047223 */ /* 0x000fe60000010004 */
[----:B------:R-:W-:Y:S01]  /*172a0*/  FADD.FTZ R146, R146, R151 ;  /* 0x0000009792927221 */ /* 0x000fe20000010000 */
[----:B------:R-:W-:Y:S04]  /*172b0*/  FADD.FTZ R4, R103, R4 ;  /* 0x0000000467047221 */ /* 0x000fe80000010000 */
[----:B------:R-:W-:Y:S01]  /*172c0*/  MUFU.EX2 R66, R66 ;  /* 0x0000004200427308 */ /* 0x000fe20000000800 */
[----:B------:R-:W-:Y:S01]  /*172d0*/  FADD.FTZ R149, R149, R146 ;  /* 0x0000009295957221 */ /* 0x000fe20000010000 */
[----:B------:R-:W-:Y:S03]  /*172e0*/  FADD.FTZ R101, R101, R4 ;  /* 0x0000000465657221 */ /* 0x000fe60000010000 */
[----:B------:R-:W-:Y:S01]  /*172f0*/  FADD.FTZ R150, R150, R149 ;  /* 0x0000009596967221 */ /* 0x000fe20000010000 */
[----:B------:R-:W-:Y:S04]  /*17300*/  FADD.FTZ R100, R100, R101 ;  /* 0x0000006564647221 */ /* 0x000fe80000010000 */
[----:B------:R-:W-:Y:S01]  /*17310*/  MUFU.EX2 R96, R96 ;  /* 0x0000006000607308 */ /* 0x000fe20000000800 */
[----:B------:R-:W-:Y:S01]  /*17320*/  FADD.FTZ R155, R155, R150 ;  /* 0x000000969b9b7221 */ /* 0x000fe20000010000 */
[----:B------:R-:W-:Y:S03]  /*17330*/  FADD.FTZ R93, R93, R100 ;  /* 0x000000645d5d7221 */ /* 0x000fe60000010000 */
        /* <DEDUP_REMOVED lines=19> */
[C---:B--2---:R-:W-:Y:S01]  /*17470*/  FMUL.FTZ R18, R11.reuse, R59 ;  /* 0x0000003b0b127220 */ /* 0x044fe20000410000 */
[----:B---3--:R-:W-:Y:S01]  /*17480*/  FMUL.FTZ R19, R11, R58 ;  /* 0x0000003a0b137220 */ /* 0x008fe20000410000 */
[C---:B----4-:R-:W-:Y:S01]  /*17490*/  FMUL.FTZ R54, R13.reuse, R54 ;  /* 0x000000360d367220 */ /* 0x050fe20000410000 */
[----:B-----5:R-:W-:Y:S01]  /*174a0*/  FMUL.FTZ R16, R10, R52 ;  /* 0x000000340a107220 */ /* 0x020fe20000410000 */
[----:B------:R-:W-:Y:S02]  /*174b0*/  FMUL.FTZ R52, R12, R57 ;  /* 0x000000390c347220 */ /* 0x000fe40000410000 */
[----:B------:R-:W1:Y:S01]  /*174c0*/  LDSM.16.MT88.4 R56, [R252+0x4000] ;  /* 0x00400000fc38783b */ /* 0x000e620000004200 */
[----:B------:R-:W-:Y:S01]  /*174d0*/  FMUL.FTZ R17, R10, R53 ;  /* 0x000000350a117220 */ /* 0x000fe20000410000 */
[----:B------:R-:W-:Y:S01]  /*174e0*/  FMUL.FTZ R53, R12, R55 ;  /* 0x000000370c357220 */ /* 0x000fe20000410000 */
[----:B------:R-:W-:Y:S01]  /*174f0*/  FMUL.FTZ R55, R13, R51 ;  /* 0x000000330d377220 */ /* 0x000fe20000410000 */
[--C-:B------:R-:W-:Y:S01]  /*17500*/  HSET2.LE.AND R51, R177, R225.reuse, PT ;  /* 0x000000e1b1337233 */ /* 0x100fe20003803000 */
[----:B------:R-:W-:Y:S01]  /*17510*/  FADD.FTZ R13, R166, R3 ;  /* 0x00000003a60d7221 */ /* 0x000fe20000010000 */
[----:B------:R-:W-:Y:S01]  /*17520*/  LOP3.LUT R177, R199, 0xff, RZ, 0xc0, !PT ;  /* 0x000000ffc7b17812 */ /* 0x000fe200078ec0ff */
[----:B------:R-:W-:Y:S01]  /*17530*/  MUFU.EX2 R3, R115 ;  /* 0x0000007300037308 */ /* 0x000fe20000000800 */
[--C-:B------:R-:W-:Y:S01]  /*17540*/  FFMA.FTZ R10, R74, UR4, -R9.reuse ;  /* 0x000000044a0a7c23 */ /* 0x100fe20008010809 */
[----:B------:R-:W-:Y:S01]  /*17550*/  FFMA.FTZ R74, R82, UR4, -R9 ;  /* 0x00000004524a7c23 */ /* 0x000fe20008010809 */
[----:B------:R-:W-:Y:S01]  /*17560*/  F2FP.BF16.F32.PACK_AB R12, R210, R207 ;  /* 0x000000cfd20c723e */ /* 0x000fe200000010ff */
[----:B------:R-:W-:Y:S06]  /*17570*/  FADD.FTZ R158, R158, R13 ;  /* 0x0000000d9e9e7221 */ /* 0x000fec0000010000 */
[----:B------:R-:W-:Y:S01]  /*17580*/  MUFU.EX2 R74, R74 ;  /* 0x0000004a004a7308 */ /* 0x000fe20000000800 */
[----:B------:R-:W-:Y:S04]  /*17590*/  FADD.FTZ R163, R163, R158 ;  /* 0x0000009ea3a37221 */ /* 0x000fe80000010000 */
[----:B------:R-:W-:Y:S05]  /*175a0*/  FADD.FTZ R160, R160, R163 ;  /* 0x000000a3a0a07221 */ /* 0x000fea0000010000 */
[----:B------:R-:W-:Y:S01]  /*175b0*/  MUFU.EX2 R10, R10 ;  /* 0x0000000a000a7308 */ /* 0x000fe20000000800 */
[----:B------:R-:W-:Y:S04]  /*175c0*/  FADD.FTZ R165, R165, R160 ;  /* 0x000000a0a5a57221 */ /* 0x000fe80000010000 */
[----:B------:R-:W-:Y:S05]  /*175d0*/  FADD.FTZ R162, R162, R165 ;  /* 0x000000a5a2a27221 */ /* 0x000fea0000010000 */
[----:B------:R-:W-:Y:S01]  /*175e0*/  MUFU.EX2 R13, R107 ;  /* 0x0000006b000d7308 */ /* 0x000fe20000000800 */
[----:B------:R-:W-:Y:S04]  /*175f0*/  FADD.FTZ R167, R167, R162 ;  /* 0x000000a2a7a77221 */ /* 0x000fe80000010000 */
[----:B------:R-:W-:Y:S01]  /*17600*/  FADD.FTZ R164, R164, R167 ;  /* 0x000000a7a4a47221 */ /* 0x000fe20000010000 */
[-C--:B-1----:R-:W-:Y:S05]  /*17610*/  HMMA.16816.F32.BF16 R16, R20, R56.reuse, R16 ;  /* 0x000000381410723c */ /* 0x082fea0000041810 */
[----:B------:R-:W-:Y:S01]  /*17620*/  FADD.FTZ R169, R169, R164 ;  /* 0x000000a4a9a97221 */ /* 0x000fe20000010000 */
[C---:B------:R-:W-:Y:S05]  /*17630*/  HMMA.16816.F32.BF16 R52, R24.reuse, R56, R52 ;  /* 0x000000381834723c */ /* 0x040fea0000041834 */
[----:B------:R-:W-:Y:S01]  /*17640*/  FADD.FTZ R76, R76, R169 ;  /* 0x000000a94c4c7221 */ /* 0x000fe20000010000 */
[-C--:B------:R-:W-:Y:S05]  /*17650*/  HMMA.16816.F32.BF16 R248, R24, R58.reuse, R248 ;  /* 0x0000003a18f8723c */ /* 0x080fea00000418f8 */
[----:B------:R-:W-:Y:S01]  /*17660*/  FADD.FTZ R69, R69, R76 ;  /* 0x0000004c45457221 */ /* 0x000fe20000010000 */
[C---:B------:R-:W-:Y:S01]  /*17670*/  HMMA.16816.F32.BF16 R244, R20.reuse, R58, R244 ;  /* 0x0000003a14f4723c */ /* 0x040fe200000418f4 */
[----:B------:R-:W1:Y:S04]  /*17680*/  LDSM.16.MT88.4 R56, [R222+0x4000] ;  /* 0x00400000de38783b */ /* 0x000e680000004200 */
[----:B------:R-:W-:Y:S06]  /*17690*/  FADD.FTZ R68, R68, R69 ;  /* 0x0000004544447221 */ /* 0x000fec0000010000 */
[----:B------:R-:W-:Y:S04]  /*176a0*/  FADD.FTZ R77, R77, R68 ;  /* 0x000000444d4d7221 */ /* 0x000fe80000010000 */
[----:B------:R-:W-:Y:S04]  /*176b0*/  FADD.FTZ R64, R64, R77 ;  /* 0x0000004d40407221 */ /* 0x000fe80000010000 */
[----:B------:R-:W-:Y:S01]  /*176c0*/  FADD.FTZ R65, R65, R64 ;  /* 0x0000004041417221 */ /* 0x000fe20000010000 */
[C---:B-1----:R-:W-:Y:S06]  /*176d0*/  HMMA.16816.F32.BF16 R240, R20.reuse, R56, R240 ;  /* 0x0000003814f0723c */ /* 0x042fec00000418f0 */
[----:B------:R-:W-:Y:S01]  /*176e0*/  HMMA.16816.F32.BF16 R228, R20, R58, R228 ;  /* 0x0000003a14e4723c */ /* 0x000fe200000418e4 */
[----:B------:R-:W1:Y:S05]  /*176f0*/  LDSM.16.MT88.4 R20, [R252+0x4400] ;  /* 0x00440000fc14783b */ /* 0x000e6a0000004200 */
[C---:B------:R-:W-:Y:S01]  /*17700*/  HMMA.16816.F32.BF16 R236, R24.reuse, R56, R236 ;  /* 0x0000003818ec723c */ /* 0x040fe200000418ec */
[----:B------:R2:W-:Y:S05]  /*17710*/  MUFU.EX2 R57, R188 ;  /* 0x000000bc00397308 */ /* 0x0005ea0000000800 */
[----:B------:R-:W-:Y:S01]  /*17720*/  HMMA.16816.F32.BF16 R232, R24, R58, R232 ;  /* 0x0000003a18e8723c */ /* 0x000fe200000418e8 */
[----:B------:R-:W-:Y:S04]  /*17730*/  LDSM.16.MT88.4 R24, [R252+0x4c00] ;  /* 0x004c0000fc18783b */ /* 0x000fe80000004200 */
[----:B------:R-:W3:Y:S01]  /*17740*/  MUFU.EX2 R59, R206 ;  /* 0x000000ce003b7308 */ /* 0x000ee20000000800 */
[----:B------:R-:W-:Y:S01]  /*17750*/  FFMA.FTZ R56, R67, UR4, -R9 ;  /* 0x0000000443387c23 */ /* 0x000fe20008010809 */
[--C-:B------:R-:W-:Y:S01]  /*17760*/  FFMA.FTZ R67, R73, UR4, -R6.reuse ;  /* 0x0000000449437c23 */ /* 0x100fe20008010806 */
[--C-:B------:R-:W-:Y:S03]  /*17770*/  FFMA.FTZ R73, R81, UR4, -R6.reuse ;  /* 0x0000000451497c23 */ /* 0x100fe60008010806 */
[--C-:B------:R-:W-:Y:S04]  /*17780*/  FFMA.FTZ R81, R97, UR4, -R6.reuse ;  /* 0x0000000461517c23 */ /* 0x100fe80008010806 */
[----:B------:R-:W4:Y:S01]  /*17790*/  MUFU.EX2 R56, R56 ;  /* 0x0000003800387308 */ /* 0x000f220000000800 */
[----:B------:R-:W-:Y:S01]  /*177a0*/  FFMA.FTZ R97, R113, UR4, -R6 ;  /* 0x0000000471617c23 */ /* 0x000fe20008010806 */
[----:B------:R-:W-:Y:S02]  /*177b0*/  SHF.R.U32.HI R113, RZ, 0x10, R127 ;  /* 0x00000010ff717819 */ /* 0x000fe4000001167f */
[----:B--2---:R-:W-:Y:S02]  /*177c0*/  SHF.R.U32.HI R188, RZ, 0x10, R199 ;  /* 0x00000010ffbc7819 */ /* 0x004fe400000116c7 */
[----:B------:R-:W-:Y:S04]  /*177d0*/  LOP3.LUT R113, R113, 0xff, RZ, 0xc0, !PT ;  /* 0x000000ff71717812 */ /* 0x000fe800078ec0ff */
[----:B------:R-:W2:Y:S01]  /*177e0*/  MUFU.EX2 R73, R73 ;  /* 0x0000004900497308 */ /* 0x000ea20000000800 */
[----:B---3--:R-:W-:Y:S02]  /*177f0*/  F2FP.BF16.F32.PACK_AB R2, R59, R204 ;  /* 0x000000cc3b02723e */ /* 0x008fe400000010ff */
[----:B------:R-:W-:Y:S07]  /*17800*/  LOP3.LUT R188, R188, 0xff, RZ, 0xc0, !PT ;  /* 0x000000ffbcbc7812 */ /* 0x000fee00078ec0ff */
[----:B------:R-:W-:Y:S01]  /*17810*/  MUFU.EX2 R81, R81 ;  /* 0x0000005100517308 */ /* 0x000fe20000000800 */
[-C--:B-1----:R-:W-:Y:S06]  /*17820*/  HMMA.16816.F32.BF16 R16, R28, R20.reuse, R16 ;  /* 0x000000141c10723c */ /* 0x082fec0000041810 */
[C---:B------:R-:W-:Y:S03]  /*17830*/  HMMA.16816.F32.BF16 R52, R32.reuse, R20, R52 ;  /* 0x000000142034723c */ /* 0x040fe60000041834 */
[----:B------:R-:W1:Y:S03]  /*17840*/  MUFU.EX2 R67, R67 ;  /* 0x0000004300437308 */ /* 0x000e660000000800 */
[-C--:B------:R-:W-:Y:S07]  /*17850*/  HMMA.16816.F32.BF16 R248, R32, R22.reuse, R248 ;  /* 0x0000001620f8723c */ /* 0x080fee00000418f8 */
[----:B------:R-:W3:Y:S01]  /*17860*/  MUFU.EX2 R97, R97 ;  /* 0x0000006100617308 */ /* 0x000ee20000000800 */
[C---:B------:R-:W-:Y:S01]  /*17870*/  HMMA.16816.F32.BF16 R244, R28.reuse, R22, R244 ;  /* 0x000000161cf4723c */ /* 0x040fe200000418f4 */
[----:B------:R-:W5:Y:S08]  /*17880*/  LDSM.16.MT88.4 R20, [R222+0x4400] ;  /* 0x00440000de14783b */ /* 0x000f700000004200 */
[----:B------:R4:W-:Y:S02]  /*17890*/  MUFU.EX2 R58, R133 ;  /* 0x00000085003a7308 */ /* 0x0009e40000000800 */
[----:B----4-:R-:W-:Y:S04]  /*178a0*/  SHF.R.U32.HI R133, RZ, 0x8, R226 ;  /* 0x00000008ff857819 */ /* 0x010fe800000116e2 */
[----:B------:R-:W-:Y:S01]  /*178b0*/  PRMT R133, R14, 0x5410, R133 ;  /* 0x000054100e857816 */ /* 0x000fe20000000085 */
[-C--:B-----5:R-:W-:Y:S06]  /*178c0*/  HMMA.16816.F32.BF16 R240, R28, R20.reuse, R240 ;  /* 0x000000141cf0723c */ /* 0x0a0fec00000418f0 */
[C---:B------:R-:W-:Y:S06]  /*178d0*/  HMMA.16816.F32.BF16 R236, R32.reuse, R20, R236 ;  /* 0x0000001420ec723c */ /* 0x040fec00000418ec */
[-C--:B------:R-:W-:Y:S06]  /*178e0*/  HMMA.16816.F32.BF16 R232, R32, R22.reuse, R232 ;  /* 0x0000001620e8723c */ /* 0x080fec00000418e8 */
[----:B------:R-:W-:Y:S01]  /*178f0*/  HMMA.16816.F32.BF16 R228, R28, R22, R228 ;  /* 0x000000161ce4723c */ /* 0x000fe200000418e4 */
[----:B------:R-:W4:Y:S04]  /*17900*/  LDSM.16.MT88.4 R20, [R252+0x4800] ;  /* 0x00480000fc14783b */ /* 0x000f280000004200 */
[----:B------:R-:W-:Y:S02]  /*17910*/  F2FP.BF16.F32.PACK_AB R33, R174, R173 ;  /* 0x000000adae21723e */ /* 0x000fe400000010ff */
[--C-:B------:R-:W-:Y:S04]  /*17920*/  HSET2.LE.AND R30, R194, R225.reuse, PT ;  /* 0x000000e1c21e7233 */ /* 0x100fe80003803000 */
[----:B------:R-:W-:Y:S02]  /*17930*/  F2FP.BF16.F32.PACK_AB R29, R172, R171 ;  /* 0x000000abac1d723e */ /* 0x000fe400000010ff */
[--C-:B------:R-:W-:Y:S02]  /*17940*/  HSET2.LE.AND R31, R185, R225.reuse, PT ;  /* 0x000000e1b91f7233 */ /* 0x100fe40003803000 */
[----:B------:R-:W-:Y:S02]  /*17950*/  LOP3.LUT R30, R30, R29, RZ, 0xc0, !PT ;  /* 0x0000001d1e1e7212 */ /* 0x000fe400078ec0ff */
[--C-:B------:R-:W-:Y:S02]  /*17960*/  HSET2.LE.AND R29, R186, R225.reuse, PT ;  /* 0x000000e1ba1d7233 */ /* 0x100fe40003803000 */
[----:B------:R-:W-:Y:S02]  /*17970*/  F2FP.BF16.F32.PACK_AB R34, R193, R192 ;  /* 0x000000c0c122723e */ /* 0x000fe400000010ff */
[C---:B------:R-:W-:Y:S01]  /*17980*/  F2FP.BF16.F32.PACK_AB R32, R196.reuse, R195 ;  /* 0x000000c3c420723e */ /* 0x040fe200000010ff */
[----:B------:R-:W-:Y:S01]  /*17990*/  FADD.FTZ R195, R195, R62 ;  /* 0x0000003ec3c37221 */ /* 0x000fe20000010000 */
[----:B------:R-:W-:Y:S02]  /*179a0*/  LOP3.LUT R31, R31, R34, RZ, 0xc0, !PT ;  /* 0x000000221f1f7212 */ /* 0x000fe400078ec0ff */
[----:B------:R-:W-:Y:S01]  /*179b0*/  LOP3.LUT R29, R29, R32, RZ, 0xc0, !PT ;  /* 0x000000201d1d7212 */ /* 0x000fe200078ec0ff */
[----:B------:R-:W-:Y:S01]  /*179c0*/  FADD.FTZ R195, R196, R195 ;  /* 0x000000c3c4c37221 */ /* 0x000fe20000010000 */
[----:B------:R-:W-:Y:S02]  /*179d0*/  LOP3.LUT R34, R182, 0xff, RZ, 0xc0, !PT ;  /* 0x000000ffb6227812 */ /* 0x000fe400078ec0ff */
[----:B------:R-:W-:Y:S01]  /*179e0*/  SHF.R.U32.HI R32, RZ, 0x18, R182 ;  /* 0x00000018ff207819 */ /* 0x000fe200000116b6 */
[----:B------:R-:W-:Y:S01]  /*179f0*/  FADD.FTZ R192, R192, R195 ;  /* 0x000000c3c0c07221 */ /* 0x000fe20000010000 */
[----:B------:R-:W-:Y:S02]  /*17a00*/  LOP3.LUT R35, R182, 0xffff, RZ, 0xc0, !PT ;  /* 0x0000ffffb6237812 */ /* 0x000fe400078ec0ff */
[----:B------:R-:W-:Y:S01]  /*17a10*/  LOP3.LUT R28, R199, 0xffff, RZ, 0xc0, !PT ;  /* 0x0000ffffc71c7812 */ /* 0x000fe200078ec0ff */
[----:B------:R-:W-:Y:S01]  /*17a20*/  FADD.FTZ R193, R193, R192 ;  /* 0x000000c0c1c17221 */ /* 0x000fe20000010000 */
[----:B------:R-:W-:Y:S02]  /*17a30*/  SHF.R.U32.HI R35, RZ, 0x8, R35 ;  /* 0x00000008ff237819 */ /* 0x000fe40000011623 */
[----:B------:R-:W-:Y:S02]  /*17a40*/  SHF.R.U32.HI R28, RZ, 0x8, R28 ;  /* 0x00000008ff1c7819 */ /* 0x000fe4000001161c */
[----:B------:R-:W-:Y:S01]  /*17a50*/  SHF.R.U32.HI R199, RZ, 0x18, R199 ;  /* 0x00000018ffc77819 */ /* 0x000fe200000116c7 */
[-C--:B----4-:R-:W-:Y:S05]  /*17a60*/  HMMA.16816.F32.BF16 R16, R36, R20.reuse, R16 ;  /* 0x000000142410723c */ /* 0x090fea0000041810 */
[----:B------:R-:W-:Y:S01]  /*17a70*/  PRMT R177, R177, 0x5410, R28 ;  /* 0x00005410b1b17816 */ /* 0x000fe2000000001c */
[C---:B------:R-:W-:Y:S05]  /*17a80*/  HMMA.16816.F32.BF16 R52, R40.reuse, R20, R52 ;  /* 0x000000142834723c */ /* 0x040fea0000041834 */
[--C-:B------:R-:W-:Y:S01]  /*17a90*/  HSET2.LE.AND R28, R187, R225.reuse, PT ;  /* 0x000000e1bb1c7233 */ /* 0x100fe20003803000 */
[-C--:B------:R-:W-:Y:S05]  /*17aa0*/  HMMA.16816.F32.BF16 R248, R40, R22.reuse, R248 ;  /* 0x0000001628f8723c */ /* 0x080fea00000418f8 */
[----:B------:R-:W-:Y:S01]  /*17ab0*/  LOP3.LUT R28, R28, R33, RZ, 0xc0, !PT ;  /* 0x000000211c1c7212 */ /* 0x000fe200078ec0ff */
[----:B------:R-:W-:Y:S01]  /*17ac0*/  HMMA.16816.F32.BF16 R244, R36, R22, R244 ;  /* 0x0000001624f4723c */ /* 0x000fe200000418f4 */
[----:B------:R-:W4:Y:S04]  /*17ad0*/  LDSM.16.MT88.4 R20, [R222+0x4800] ;  /* 0x00480000de14783b */ /* 0x000f280000004200 */
[----:B------:R-:W-:Y:S01]  /*17ae0*/  SHF.R.U32.HI R33, RZ, 0x10, R182 ;  /* 0x00000010ff217819 */ /* 0x000fe200000116b6 */
[C---:B------:R-:W-:Y:S05]  /*17af0*/  HMMA.16816.F32.BF16 R16, R44.reuse, R24, R16 ;  /* 0x000000182c10723c */ /* 0x040fea0000041810 */
[----:B------:R-:W-:Y:S02]  /*17b00*/  LOP3.LUT R33, R33, 0xff, RZ, 0xc0, !PT ;  /* 0x000000ff21217812 */ /* 0x000fe400078ec0ff */
[----:B------:R-:W-:Y:S04]  /*17b10*/  PRMT R188, R188, 0x5410, R199 ;  /* 0x00005410bcbc7816 */ /* 0x000fe800000000c7 */
[----:B------:R-:W-:Y:S07]  /*17b20*/  PRMT R112, R33, 0x5410, R32 ;  /* 0x0000541021707816 */ /* 0x000fee0000000020 */
[----:B------:R-:W-:Y:S06]  /*17b30*/  HMMA.16816.F32.BF16 R244, R44, R26, R244 ;  /* 0x0000001a2cf4723c */ /* 0x000fec00000418f4 */
[-C--:B----4-:R-:W-:Y:S06]  /*17b40*/  HMMA.16816.F32.BF16 R240, R36, R20.reuse, R240 ;  /* 0x0000001424f0723c */ /* 0x090fec00000418f0 */
[C---:B------:R-:W-:Y:S06]  /*17b50*/  HMMA.16816.F32.BF16 R236, R40.reuse, R20, R236 ;  /* 0x0000001428ec723c */ /* 0x040fec00000418ec */
[-C--:B------:R-:W-:Y:S05]  /*17b60*/  HMMA.16816.F32.BF16 R232, R40, R22.reuse, R232 ;  /* 0x0000001628e8723c */ /* 0x080fea00000418e8 */
[----:B------:R-:W-:Y:S01]  /*17b70*/  F2FP.BF16.F32.PACK_AB R20, R56, R15 ;  /* 0x0000000f3814723e */ /* 0x000fe200000010ff */
[----:B------:R-:W-:Y:S05]  /*17b80*/  HMMA.16816.F32.BF16 R228, R36, R22, R228 ;  /* 0x0000001624e4723c */ /* 0x000fea00000418e4 */
[----:B------:R-:W-:Y:S01]  /*17b90*/  LOP3.LUT R51, R51, R20, RZ, 0xc0, !PT ;  /* 0x0000001433337212 */ /* 0x000fe200078ec0ff */
[--C-:B------:R-:W-:Y:S01]  /*17ba0*/  FFMA.FTZ R41, R104, UR4, -R6.reuse ;  /* 0x0000000468297c23 */ /* 0x100fe20008010806 */
[----:B------:R-:W4:Y:S01]  /*17bb0*/  LDSM.16.MT88.4 R20, [R222+0x4c00] ;  /* 0x004c0000de14783b */ /* 0x000f220000004200 */
[----:B------:R-:W-:Y:S02]  /*17bc0*/  LOP3.LUT R36, R209, 0xff, RZ, 0xc0, !PT ;  /* 0x000000ffd1247812 */ /* 0x000fe400078ec0ff */
[----:B------:R5:W-:Y:S01]  /*17bd0*/  MUFU.EX2 R82, R41 ;  /* 0x0000002900527308 */ /* 0x000be20000000800 */
[----:B------:R-:W-:Y:S01]  /*17be0*/  F2FP.BF16.F32.PACK_AB R39, R176, R175 ;  /* 0x000000afb027723e */ /* 0x000fe200000010ff */
[C---:B------:R-:W-:Y:S05]  /*17bf0*/  HMMA.16816.F32.BF16 R52, R48.reuse, R24, R52 ;  /* 0x000000183034723c */ /* 0x040fea0000041834 */
[----:B------:R-:W-:Y:S01]  /*17c00*/  F2FP.BF16.F32.PACK_AB R43, R179, R178 ;  /* 0x000000b2b32b723e */ /* 0x000fe200000010ff */
[----:B------:R-:W-:Y:S05]  /*17c10*/  HMMA.16816.F32.BF16 R248, R48, R26, R248 ;  /* 0x0000001a30f8723c */ /* 0x000fea00000418f8 */
[----:B------:R-:W-:Y:S01]  /*17c20*/  SHF.R.U32.HI R24, RZ, 0x18, R209 ;  /* 0x00000018ff187819 */ /* 0x000fe200000116d1 */
[----:B------:R-:W-:Y:S01]  /*17c30*/  FFMA.FTZ R104, R128, UR4, -R6 ;  /* 0x0000000480687c23 */ /* 0x000fe20008010806 */
[----:B------:R-:W-:Y:S01]  /*17c40*/  LOP3.LUT R25, R209, 0xffff, RZ, 0xc0, !PT ;  /* 0x0000ffffd1197812 */ /* 0x000fe200078ec0ff */
[----:B------:R-:W-:Y:S03]  /*17c50*/  FADD.FTZ R15, R15, R86 ;  /* 0x000000560f0f7221 */ /* 0x000fe60000010000 */
[----:B------:R-:W-:Y:S01]  /*17c60*/  SHF.R.U32.HI R25, RZ, 0x8, R25 ;  /* 0x00000008ff197819 */ /* 0x000fe20000011619 */
[----:B------:R-:W-:Y:S01]  /*17c70*/  MUFU.EX2 R104, R104 ;  /* 0x0000006800687308 */ /* 0x000fe20000000800 */
[----:B------:R-:W-:Y:S01]  /*17c80*/  SHF.R.U32.HI R37, RZ, 0x10, R209 ;  /* 0x00000010ff257819 */ /* 0x000fe200000116d1 */
[----:B------:R-:W-:Y:S01]  /*17c90*/  FADD.FTZ R15, R56, R15 ;  /* 0x0000000f380f7221 */ /* 0x000fe20000010000 */
[----:B------:R-:W-:Y:S02]  /*17ca0*/  PRMT R36, R36, 0x5410, R25 ;  /* 0x0000541024247816 */ /* 0x000fe40000000019 */
[----:B------:R-:W-:Y:S02]  /*17cb0*/  LOP3.LUT R37, R37, 0xff, RZ, 0xc0, !PT ;  /* 0x000000ff25257812 */ /* 0x000fe400078ec0ff */
[----:B------:R-:W-:Y:S02]  /*17cc0*/  SHF.R.U32.HI R38, RZ, 0x10, R181 ;  /* 0x00000010ff267819 */ /* 0x000fe400000116b5 */
[----:B------:R-:W-:Y:S02]  /*17cd0*/  PRMT R37, R37, 0x5410, R24 ;  /* 0x0000541025257816 */ /* 0x000fe40000000018 */
[----:B------:R-:W2:Y:S01]  /*17ce0*/  LDSM.16.MT88.4 R24, [R252+0x5000] ;  /* 0x00500000fc18783b */ /* 0x000ea20000004200 */
[--C-:B------:R-:W-:Y:S02]  /*17cf0*/  HSET2.LE.AND R36, R36, R225.reuse, PT ;  /* 0x000000e124247233 */ /* 0x100fe40003803000 */
[----:B------:R-:W-:Y:S02]  /*17d00*/  LOP3.LUT R38, R38, 0xff, RZ, 0xc0, !PT ;  /* 0x000000ff26267812 */ /* 0x000fe400078ec0ff */
[----:B------:R-:W-:Y:S01]  /*17d10*/  F2FP.BF16.F32.PACK_AB R42, R201, R198 ;  /* 0x000000c6c92a723e */ /* 0x000fe200000010ff */
[-C--:B----4-:R-:W-:Y:S05]  /*17d20*/  HMMA.16816.F32.BF16 R240, R44, R20.reuse, R240 ;  /* 0x000000142cf0723c */ /* 0x090fea00000418f0 */
[----:B------:R-:W-:Y:S01]  /*17d30*/  LOP3.LUT R36, R36, R43, RZ, 0xc0, !PT ;  /* 0x0000002b24247212 */ /* 0x000fe200078ec0ff */
[----:B------:R-:W-:Y:S05]  /*17d40*/  HMMA.16816.F32.BF16 R236, R48, R20, R236 ;  /* 0x0000001430ec723c */ /* 0x000fea00000418ec */
[--C-:B------:R-:W-:Y:S01]  /*17d50*/  HSET2.LE.AND R37, R37, R225.reuse, PT ;  /* 0x000000e125257233 */ /* 0x100fe20003803000 */
[-C--:B------:R-:W-:Y:S05]  /*17d60*/  HMMA.16816.F32.BF16 R228, R44, R22.reuse, R228 ;  /* 0x000000162ce4723c */ /* 0x080fea00000418e4 */
[C---:B------:R-:W-:Y:S01]  /*17d70*/  LOP3.LUT R21, R181.reuse, 0xffff, RZ, 0xc0, !PT ;  /* 0x0000ffffb5157812 */ /* 0x040fe200078ec0ff */
[----:B------:R-:W-:Y:S05]  /*17d80*/  HMMA.16816.F32.BF16 R232, R48, R22, R232 ;  /* 0x0000001630e8723c */ /* 0x000fea00000418e8 */
[----:B------:R-:W-:Y:S01]  /*17d90*/  LOP3.LUT R20, R181, 0xff, RZ, 0xc0, !PT ;  /* 0x000000ffb5147812 */ /* 0x000fe200078ec0ff */
[--C-:B------:R-:W-:Y:S01]  /*17da0*/  FFMA.FTZ R44, R105, UR4, -R6.reuse ;  /* 0x00000004692c7c23 */ /* 0x100fe20008010806 */
[----:B------:R-:W-:Y:S01]  /*17db0*/  SHF.R.U32.HI R21, RZ, 0x8, R21 ;  /* 0x00000008ff157819 */ /* 0x000fe20000011615 */
[----:B------:R-:W-:Y:S02]  /*17dc0*/  FFMA.FTZ R6, R121, UR4, -R6 ;  /* 0x0000000479067c23 */ /* 0x000fe40008010806 */
[----:B------:R4:W-:Y:S01]  /*17dd0*/  MUFU.EX2 R11, R44 ;  /* 0x0000002c000b7308 */ /* 0x0009e20000000800 */
[----:B------:R-:W-:Y:S02]  /*17de0*/  PRMT R194, R20, 0x5410, R21 ;  /* 0x0000541014c27816 */ /* 0x000fe40000000015 */
[----:B------:R-:W3:Y:S01]  /*17df0*/  LDSM.16.MT88.4 R20, [R222+0x5000] ;  /* 0x00500000de14783b */ /* 0x000ee20000004200 */
[----:B------:R-:W-:Y:S01]  /*17e00*/  SHF.R.U32.HI R181, RZ, 0x18, R181 ;  /* 0x00000018ffb57819 */ /* 0x000fe200000116b5 */
[C---:B--2---:R-:W-:Y:S05]  /*17e10*/  HMMA.16816.F32.BF16 R16, R28.reuse, R24, R16 ;  /* 0x000000181c10723c */ /* 0x044fea0000041810 */
[----:B------:R-:W-:Y:S01]  /*17e20*/  PRMT R182, R38, 0x5410, R181 ;  /* 0x0000541026b67816 */ /* 0x000fe200000000b5 */
[C---:B------:R-:W-:Y:S05]  /*17e30*/  HMMA.16816.F32.BF16 R244, R28.reuse, R26, R244 ;  /* 0x0000001a1cf4723c */ /* 0x040fea00000418f4 */
[----:B------:R-:W-:Y:S02]  /*17e40*/  PRMT R181, R34, 0x5410, R35 ;  /* 0x0000541022b57816 */ /* 0x000fe40000000023 */
[----:B------:R-:W2:Y:S01]  /*17e50*/  LDSM.16.MT88.4 R32, [R252+0x5400] ;  /* 0x00540000fc20783b */ /* 0x000ea20000004200 */
[----:B------:R-:W-:Y:S03]  /*17e60*/  F2FP.BF16.F32.PACK_AB R45, R73, R72 ;  /* 0x00000048492d723e */ /* 0x000fe600000010ff */
[----:B------:R-:W-:Y:S02]  /*17e70*/  F2FP.BF16.F32.PACK_AB R46, R83, R74 ;  /* 0x0000004a532e723e */ /* 0x000fe400000010ff */
[--C-:B------:R-:W-:Y:S02]  /*17e80*/  HSET2.LE.AND R38, R170, R225.reuse, PT ;  /* 0x000000e1aa267233 */ /* 0x100fe40003803000 */
[--C-:B------:R-:W-:Y:S01]  /*17e90*/  HSET2.LE.AND R48, R118, R225.reuse, PT ;  /* 0x000000e176307233 */ /* 0x100fe20003803000 */
[----:B------:R-:W-:Y:S01]  /*17ea0*/  FADD.FTZ R118, R137, R0 ;  /* 0x0000000089767221 */ /* 0x000fe20000010000 */
[--C-:B------:R-:W-:Y:S01]  /*17eb0*/  HSET2.LE.AND R50, R117, R225.reuse, PT ;  /* 0x000000e175327233 */ /* 0x100fe20003803000 */
[--C-:B------:R-:W-:Y:S01]  /*17ec0*/  FFMA.FTZ R0, R90, UR4, -R9.reuse ;  /* 0x000000045a007c23 */ /* 0x100fe20008010809 */
[----:B------:R-:W-:Y:S01]  /*17ed0*/  LOP3.LUT R38, R38, R39, RZ, 0xc0, !PT ;  /* 0x0000002726267212 */ /* 0x000fe200078ec0ff */
[----:B------:R-:W-:Y:S01]  /*17ee0*/  FADD.FTZ R135, R135, R118 ;  /* 0x0000007687877221 */ /* 0x000fe20000010000 */
[--C-:B------:R-:W-:Y:S01]  /*17ef0*/  HSET2.LE.AND R39, R168, R225.reuse, PT ;  /* 0x000000e1a8277233 */ /* 0x100fe20003803000 */
[----:B------:R-:W-:Y:S01]  /*17f00*/  FFMA.FTZ R9, R123, UR4, -R9 ;  /* 0x000000047b097c23 */ /* 0x000fe20008010809 */
[----:B-1----:R-:W-:Y:S01]  /*17f10*/  F2FP.BF16.F32.PACK_AB R43, R67, R66 ;  /* 0x00000042432b723e */ /* 0x002fe200000010ff */
[----:B------:R-:W1:Y:S01]  /*17f20*/  MUFU.EX2 R0, R0 ;  /* 0x0000000000007308 */ /* 0x000e620000000800 */
[--C-:B------:R-:W-:Y:S01]  /*17f30*/  HSET2.LE.AND R182, R182, R225.reuse, PT ;  /* 0x000000e1b6b67233 */ /* 0x100fe20003803000 */
[----:B------:R-:W-:Y:S01]  /*17f40*/  FADD.FTZ R66, R66, R65 ;  /* 0x0000004142427221 */ /* 0x000fe20000010000 */
[----:B------:R-:W-:Y:S02]  /*17f50*/  LOP3.LUT R39, R39, R42, RZ, 0xc0, !PT ;  /* 0x0000002a27277212 */ /* 0x000fe400078ec0ff */
[----:B------:R-:W-:Y:S01]  /*17f60*/  F2FP.BF16.F32.PACK_AB R42, R203, R202 ;  /* 0x000000cacb2a723e */ /* 0x000fe200000010ff */
[----:B------:R-:W-:Y:S01]  /*17f70*/  FADD.FTZ R67, R67, R66 ;  /* 0x0000004243437221 */ /* 0x000fe20000010000 */
[C---:B---3--:R-:W-:Y:S03]  /*17f80*/  HMMA.16816.F32.BF16 R240, R28.reuse, R20, R240 ;  /* 0x000000141cf0723c */ /* 0x048fe600000418f0 */
[----:B------:R-:W-:Y:S01]  /*17f90*/  MUFU.EX2 R9, R9 ;  /* 0x0000000900097308 */ /* 0x000fe20000000800 */
[----:B------:R-:W-:Y:S01]  /*17fa0*/  LOP3.LUT R37, R37, R42, RZ, 0xc0, !PT ;  /* 0x0000002a25257212 */ /* 0x000fe200078ec0ff */
[----:B------:R-:W-:Y:S01]  /*17fb0*/  FADD.FTZ R72, R72, R67 ;  /* 0x0000004348487221 */ /* 0x000fe20000010000 */
[----:B------:R-:W-:Y:S01]  /*17fc0*/  SHF.R.U32.HI R42, RZ, 0x18, R127 ;  /* 0x00000018ff2a7819 */ /* 0x000fe2000001167f */
[----:B------:R-:W-:Y:S01]  /*17fd0*/  HMMA.16816.F32.BF16 R228, R28, R22, R228 ;  /* 0x000000161ce4723c */ /* 0x000fe200000418e4 */
[----:B------:R-:W3:Y:S03]  /*17fe0*/  LDSM.16.MT88.4 R28, [R222+0x5400] ;  /* 0x00540000de1c783b */ /* 0x000ee60000004200 */
[----:B------:R-:W-:Y:S01]  /*17ff0*/  LOP3.LUT R40, R127, 0xffff, RZ, 0xc0, !PT ;  /* 0x0000ffff7f287812 */ /* 0x000fe200078ec0ff */
[----:B------:R-:W-:Y:S01]  /*18000*/  FADD.FTZ R73, R73, R72 ;  /* 0x0000004849497221 */ /* 0x000fe20000010000 */
[----:B------:R-:W-:Y:S01]  /*18010*/  LOP3.LUT R105, R127, 0xff, RZ, 0xc0, !PT ;  /* 0x000000ff7f697812 */ /* 0x000fe200078ec0ff */
[----:B------:R-:W-:Y:S01]  /*18020*/  FADD.FTZ R202, R202, R193 ;  /* 0x000000c1caca7221 */ /* 0x000fe20000010000 */
[C---:B--2---:R-:W-:Y:S05]  /*18030*/  HMMA.16816.F32.BF16 R16, R36.reuse, R32, R16 ;  /* 0x000000202410723c */ /* 0x044fea0000041810 */
[----:B------:R-:W-:Y:S01]  /*18040*/  SHF.R.U32.HI R40, RZ, 0x8, R40 ;  /* 0x00000008ff287819 */ /* 0x000fe20000011628 */
[C---:B------:R-:W-:Y:S05]  /*18050*/  HMMA.16816.F32.BF16 R244, R36.reuse, R34, R244 ;  /* 0x0000002224f4723c */ /* 0x040fea00000418f4 */
[----:B------:R-:W-:Y:S01]  /*18060*/  PRMT R105, R105, 0x5410, R40 ;  /* 0x0000541069697816 */ /* 0x000fe20000000028 */
[----:B------:R-:W-:Y:S01]  /*18070*/  FADD.FTZ R203, R203, R202 ;  /* 0x000000cacbcb7221 */ /* 0x000fe20000010000 */
[--C-:B------:R-:W-:Y:S04]  /*18080*/  HSET2.LE.AND R40, R126, R225.reuse, PT ;  /* 0x000000e17e287233 */ /* 0x100fe80003803000 */
[----:B------:R-:W-:Y:S01]  /*18090*/  PRMT R113, R113, 0x5410, R42 ;  /* 0x0000541071717816 */ /* 0x000fe2000000002a */
[----:B------:R-:W-:Y:S01]  /*180a0*/  FADD.FTZ R198, R198, R203 ;  /* 0x000000cbc6c67221 */ /* 0x000fe20000010000 */
[----:B------:R-:W-:Y:S02]  /*180b0*/  LOP3.LUT R40, R40, R43, RZ, 0xc0, !PT ;  /* 0x0000002b28287212 */ /* 0x000fe400078ec0ff */
[--C-:B------:R-:W-:Y:S01]  /*180c0*/  HSET2.LE.AND R42, R125, R225.reuse, PT ;  /* 0x000000e17d2a7233 */ /* 0x100fe20003803000 */
[----:B------:R-:W-:Y:S01]  /*180d0*/  FADD.FTZ R198, R201, R198 ;  /* 0x000000c6c9c67221 */ /* 0x000fe20000010000 */
[--C-:B------:R-:W-:Y:S02]  /*180e0*/  HSET2.LE.AND R43, R119, R225.reuse, PT ;  /* 0x000000e1772b7233 */ /* 0x100fe40003803000 */
[----:B-----5:R-:W-:Y:S01]  /*180f0*/  F2FP.BF16.F32.PACK_AB R41, R75, R10 ;  /* 0x0000000a4b29723e */ /* 0x020fe200000010ff */
[----:B------:R-:W-:Y:S01]  /*18100*/  FADD.FTZ R10, R10, R15 ;  /* 0x0000000f0a0a7221 */ /* 0x000fe20000010000 */
[----:B------:R-:W-:Y:S01]  /*18110*/  LOP3.LUT R42, R42, R45, RZ, 0xc0, !PT ;  /* 0x0000002d2a2a7212 */ /* 0x000fe200078ec0ff */
[----:B------:R-:W-:Y:S01]  /*18120*/  FADD.FTZ R207, R207, R198 ;  /* 0x000000c6cfcf7221 */ /* 0x000fe20000010000 */
[----:B------:R-:W-:Y:S01]  /*18130*/  LOP3.LUT R43, R43, R46, RZ, 0xc0, !PT ;  /* 0x0000002e2b2b7212 */ /* 0x000fe200078ec0ff */
[----:B------:R-:W-:Y:S01]  /*18140*/  FADD.FTZ R75, R75, R10 ;  /* 0x0000000a4b4b7221 */ /* 0x000fe20000010000 */
[C---:B---3--:R-:W-:Y:S01]  /*18150*/  HMMA.16816.F32.BF16 R240, R36.reuse, R28, R240 ;  /* 0x0000001c24f0723c */ /* 0x048fe200000418f0 */
[----:B----4-:R-:W-:Y:S02]  /*18160*/  LDSM.16.MT88.4 R44, [R222+0x5800] ;  /* 0x00580000de2c783b */ /* 0x010fe40000004200 */
[----:B------:R-:W-:Y:S01]  /*18170*/  LOP3.LUT R41, R124, R41, RZ, 0xc0, !PT ;  /* 0x000000297c297212 */ /* 0x000fe200078ec0ff */
[----:B------:R-:W-:Y:S01]  /*18180*/  FADD.FTZ R74, R74, R75 ;  /* 0x0000004b4a4a7221 */ /* 0x000fe20000010000 */
[--C-:B------:R-:W-:Y:S01]  /*18190*/  HSET2.LE.AND R51, R111, R225.reuse, PT ;  /* 0x000000e16f337233 */ /* 0x100fe20003803000 */
[----:B------:R-:W-:Y:S05]  /*181a0*/  HMMA.16816.F32.BF16 R228, R36, R30, R228 ;  /* 0x0000001e24e4723c */ /* 0x000fea00000418e4 */
[----:B------:R-:W-:Y:S01]  /*181b0*/  LOP3.LUT R51, R51, R2, RZ, 0xc0, !PT ;  /* 0x0000000233337212 */ /* 0x000fe200078ec0ff */
[C---:B------:R-:W-:Y:S01]  /*181c0*/  HMMA.16816.F32.BF16 R248, R40.reuse, R26, R248 ;  /* 0x0000001a28f8723c */ /* 0x040fe200000418f8 */
[----:B------:R-:W2:Y:S04]  /*181d0*/  MUFU.EX2 R2, R114 ;  /* 0x0000007200027308 */ /* 0x000ea80000000800 */
[----:B------:R-:W-:Y:S01]  /*181e0*/  F2FP.BF16.F32.PACK_AB R39, R183, R180 ;  /* 0x000000b4b727723e */ /* 0x000fe200000010ff */
[C---:B------:R-:W-:Y:S05]  /*181f0*/  HMMA.16816.F32.BF16 R52, R40.reuse, R24, R52 ;  /* 0x000000182834723c */ /* 0x040fea0000041834 */
[----:B------:R-:W-:Y:S01]  /*18200*/  F2FP.BF16.F32.PACK_AB R37, R57, R184 ;  /* 0x000000b83925723e */ /* 0x000fe200000010ff */
[C---:B------:R-:W-:Y:S05]  /*18210*/  HMMA.16816.F32.BF16 R236, R40.reuse, R20, R236 ;  /* 0x0000001428ec723c */ /* 0x040fea00000418ec */
[----:B------:R-:W-:Y:S01]  /*18220*/  LOP3.LUT R50, R50, R39, RZ, 0xc0, !PT ;  /* 0x0000002732327212 */ /* 0x000fe200078ec0ff */
[----:B------:R-:W-:Y:S01]  /*18230*/  HMMA.16816.F32.BF16 R232, R40, R22, R232 ;  /* 0x0000001628e8723c */ /* 0x000fe200000418e8 */
[----:B------:R3:W-:Y:S04]  /*18240*/  MUFU.EX2 R41, R6 ;  /* 0x0000000600297308 */ /* 0x0007e80000000800 */
[--C-:B------:R-:W-:Y:S01]  /*18250*/  HSET2.LE.AND R26, R109, R225.reuse, PT ;  /* 0x000000e16d1a7233 */ /* 0x100fe20003803000 */
[----:B------:R-:W-:Y:S01]  /*18260*/  FADD.FTZ R21, R134, R135 ;  /* 0x0000008786157221 */ /* 0x000fe20000010000 */
[--C-:B------:R-:W-:Y:S01]  /*18270*/  HSET2.LE.AND R20, R194, R225.reuse, PT ;  /* 0x000000e1c2147233 */ /* 0x100fe20003803000 */
[----:B------:R-:W-:Y:S03]  /*18280*/  FADD.FTZ R83, R83, R74 ;  /* 0x0000004a53537221 */ /* 0x000fe60000010000 */
[----:B------:R-:W-:Y:S01]  /*18290*/  F2FP.BF16.F32.PACK_AB R23, R97, R96 ;  /* 0x000000606117723e */ /* 0x000fe200000010ff */
[----:B------:R-:W-:Y:S01]  /*182a0*/  FADD.FTZ R138, R138, R21 ;  /* 0x000000158a8a7221 */ /* 0x000fe20000010000 */
[----:B------:R-:W-:Y:S01]  /*182b0*/  F2FP.BF16.F32.PACK_AB R25, R89, R88 ;  /* 0x000000585919723e */ /* 0x000fe200000010ff */
[----:B------:R-:W-:Y:S01]  /*182c0*/  FADD.FTZ R88, R88, R73 ;  /* 0x0000004958587221 */ /* 0x000fe20000010000 */
[----:B------:R-:W-:Y:S01]  /*182d0*/  LOP3.LUT R48, R48, R37, RZ, 0xc0, !PT ;  /* 0x0000002530307212 */ /* 0x000fe200078ec0ff */
[----:B------:R-:W-:Y:S01]  /*182e0*/  FADD.FTZ R141, R141, R138 ;  /* 0x0000008a8d8d7221 */ /* 0x000fe20000010000 */
[----:B------:R-:W-:Y:S01]  /*182f0*/  LOP3.LUT R26, R26, R23, RZ, 0xc0, !PT ;  /* 0x000000171a1a7212 */ /* 0x000fe200078ec0ff */
[----:B------:R-:W4:Y:S01]  /*18300*/  LDSM.16.MT88.4 R36, [R252+0x5800] ;  /* 0x00580000fc24783b */ /* 0x000f220000004200 */
        /* <DEDUP_REMOVED lines=8> */
[----:B------:R-:W-:Y:S01]  /*18390*/  F2FP.BF16.F32.PACK_AB R24, R99, R98 ;  /* 0x000000626318723e */ /* 0x000fe200000010ff */
        /* <DEDUP_REMOVED lines=9> */
[--C-:B------:R-:W-:Y:S01]  /*18430*/  HSET2.LE.AND R27, R102, R225.reuse, PT ;  /* 0x000000e1661b7233 */ /* 0x100fe20003803000 */
[----:B------:R-:W-:Y:S01]  /*18440*/  FADD.FTZ R98, R98, R91 ;  /* 0x0000005b62627221 */ /* 0x000fe20000010000 */
[--C-:B------:R-:W-:Y:S01]  /*18450*/  HSET2.LE.AND R24, R177, R225.reuse, PT ;  /* 0x000000e1b1187233 */ /* 0x100fe20003803000 */
[----:B------:R-:W-:Y:S01]  /*18460*/  FADD.FTZ R143, R143, R140 ;  /* 0x0000008c8f8f7221 */ /* 0x000fe20000010000 */
[----:B---3--:R-:W-:Y:S01]  /*18470*/  F2FP.BF16.F32.PACK_AB R6, R131, R130 ;  /* 0x000000828306723e */ /* 0x008fe200000010ff */
[C---:B------:R-:W-:Y:S05]  /*18480*/  HMMA.16816.F32.BF16 R52, R20.reuse, R32, R52 ;  /* 0x000000201434723c */ /* 0x040fea0000041834 */
[--C-:B------:R-:W-:Y:S01]  /*18490*/  HSET2.LE.AND R49, R116, R225.reuse, PT ;  /* 0x000000e174317233 */ /* 0x100fe20003803000 */
[C---:B------:R-:W-:Y:S05]  /*184a0*/  HMMA.16816.F32.BF16 R248, R20.reuse, R34, R248 ;  /* 0x0000002214f8723c */ /* 0x040fea00000418f8 */
[----:B------:R-:W-:Y:S01]  /*184b0*/  F2FP.BF16.F32.PACK_AB R33, R11, R82 ;  /* 0x000000520b21723e */ /* 0x000fe200000010ff */
[C---:B------:R-:W-:Y:S05]  /*184c0*/  HMMA.16816.F32.BF16 R236, R20.reuse, R28, R236 ;  /* 0x0000001c14ec723c */ /* 0x040fea00000418ec */
[----:B--2---:R-:W-:Y:S01]  /*184d0*/  F2FP.BF16.F32.PACK_AB R32, R3, R2 ;  /* 0x000000020320723e */ /* 0x004fe200000010ff */
[----:B------:R-:W-:Y:S05]  /*184e0*/  HMMA.16816.F32.BF16 R232, R20, R30, R232 ;  /* 0x0000001e14e8723c */ /* 0x000fea00000418e8 */
[----:B------:R-:W-:Y:S01]  /*184f0*/  LOP3.LUT R24, R24, R33, RZ, 0xc0, !PT ;  /* 0x0000002118187212 */ /* 0x000fe200078ec0ff */
[----:B------:R-:W-:Y:S01]  /*18500*/  FADD.FTZ R144, R144, R143 ;  /* 0x0000008f90907221 */ /* 0x000fe20000010000 */
[----:B------:R-:W-:Y:S01]  /*18510*/  LOP3.LUT R27, R27, R32, RZ, 0xc0, !PT ;  /* 0x000000201b1b7212 */ /* 0x000fe200078ec0ff */
[----:B------:R-:W-:Y:S01]  /*18520*/  FADD.FTZ R81, R81, R80 ;  /* 0x0000005051517221 */ /* 0x000fe20000010000 */
[----:B------:R-:W1:Y:S02]  /*18530*/  LDSM.16.MT88.4 R32, [R252+0x5c00] ;  /* 0x005c0000fc20783b */ /* 0x000e640000004200 */
[----:B------:R-:W-:Y:S01]  /*18540*/  LOP3.LUT R49, R49, R12, RZ, 0xc0, !PT ;  /* 0x0000000c31317212 */ /* 0x000fe200078ec0ff */
[----:B------:R-:W-:Y:S01]  /*18550*/  FADD.FTZ R147, R147, R144 ;  /* 0x0000009093937221 */ /* 0x000fe20000010000 */
[----:B------:R-:W2:Y:S01]  /*18560*/  MUFU.EX2 R12, R106 ;  /* 0x0000006a000c7308 */ /* 0x000ea20000000800 */
[----:B------:R-:W-:Y:S01]  /*18570*/  F2FP.BF16.F32.PACK_AB R21, R190, R189 ;  /* 0x000000bdbe15723e */ /* 0x000fe200000010ff */
[----:B------:R-:W-:Y:S01]  /*18580*/  FADD.FTZ R99, R99, R98 ;  /* 0x0000006263637221 */ /* 0x000fe20000010000 */
[--C-:B------:R-:W-:Y:S01]  /*18590*/  HSET2.LE.AND R30, R95, R225.reuse, PT ;  /* 0x000000e15f1e7233 */ /* 0x100fe20003803000 */
[----:B------:R-:W-:Y:S01]  /*185a0*/  FADD.FTZ R60, R60, R147 ;  /* 0x000000933c3c7221 */ /* 0x000fe20000010000 */
[C---:B----4-:R-:W-:Y:S05]  /*185b0*/  HMMA.16816.F32.BF16 R16, R48.reuse, R36, R16 ;  /* 0x000000243010723c */ /* 0x050fea0000041810 */
[--C-:B------:R-:W-:Y:S01]  /*185c0*/  HSET2.LE.AND R25, R188, R225.reuse, PT ;  /* 0x000000e1bc197233 */ /* 0x100fe20003803000 */
[C---:B------:R-:W-:Y:S05]  /*185d0*/  HMMA.16816.F32.BF16 R244, R48.reuse, R38, R244 ;  /* 0x0000002630f4723c */ /* 0x040fea00000418f4 */
[--C-:B------:R-:W-:Y:S01]  /*185e0*/  HSET2.LE.AND R28, R181, R225.reuse, PT ;  /* 0x000000e1b51c7233 */ /* 0x100fe20003803000 */
[C---:B------:R-:W-:Y:S05]  /*185f0*/  HMMA.16816.F32.BF16 R240, R48.reuse, R44, R240 ;  /* 0x0000002c30f0723c */ /* 0x040fea00000418f0 */
[----:B--2---:R-:W-:Y:S01]  /*18600*/  F2FP.BF16.F32.PACK_AB R4, R13, R12 ;  /* 0x0000000c0d04723e */ /* 0x004fe200000010ff */
[----:B------:R-:W-:Y:S05]  /*18610*/  HMMA.16816.F32.BF16 R228, R48, R46, R228 ;  /* 0x0000002e30e4723c */ /* 0x000fea00000418e4 */
[----:B------:R-:W-:Y:S01]  /*18620*/  LOP3.LUT R25, R25, R4, RZ, 0xc0, !PT ;  /* 0x0000000419197212 */ /* 0x000fe200078ec0ff */
[----:B------:R-:W-:Y:S01]  /*18630*/  FADD.FTZ R60, R61, R60 ;  /* 0x0000003c3d3c7221 */ /* 0x000fe20000010000 */
[--C-:B------:R-:W-:Y:S01]  /*18640*/  HSET2.LE.AND R31, R94, R225.reuse, PT ;  /* 0x000000e15e1f7233 */ /* 0x100fe20003803000 */
[----:B------:R-:W-:Y:S03]  /*18650*/  FADD.FTZ R82, R82, R81 ;  /* 0x0000005152527221 */ /* 0x000fe60000010000 */
[----:B------:R-:W-:Y:S01]  /*18660*/  F2FP.BF16.F32.PACK_AB R29, R58, R191 ;  /* 0x000000bf3a1d723e */ /* 0x000fe200000010ff */
[C---:B------:R-:W-:Y:S05]  /*18670*/  HMMA.16816.F32.BF16 R248, R24.reuse, R38, R248 ;  /* 0x0000002618f8723c */ /* 0x040fea00000418f8 */
[----:B------:R-:W-:Y:S01]  /*18680*/  F2FP.BF16.F32.PACK_AB R4, R216, R211 ;  /* 0x000000d3d804723e */ /* 0x000fe200000010ff */
[C---:B------:R-:W-:Y:S05]  /*18690*/  HMMA.16816.F32.BF16 R52, R24.reuse, R36, R52 ;  /* 0x000000241834723c */ /* 0x040fea0000041834 */
[----:B------:R-:W-:Y:S01]  /*186a0*/  LOP3.LUT R28, R28, R29, RZ, 0xc0, !PT ;  /* 0x0000001d1c1c7212 */ /* 0x000fe200078ec0ff */
[C---:B------:R-:W-:Y:S05]  /*186b0*/  HMMA.16816.F32.BF16 R236, R24.reuse, R44, R236 ;  /* 0x0000002c18ec723c */ /* 0x040fea00000418ec */
[----:B------:R-:W-:Y:S01]  /*186c0*/  LOP3.LUT R31, R31, R4, RZ, 0xc0, !PT ;  /* 0x000000041f1f7212 */ /* 0x000fe200078ec0ff */
[----:B------:R-:W-:Y:S05]  /*186d0*/  HMMA.16816.F32.BF16 R232, R24, R46, R232 ;  /* 0x0000002e18e8723c */ /* 0x000fea00000418e8 */
[--C-:B------:R-:W-:Y:S01]  /*186e0*/  HSET2.LE.AND R29, R112, R225.reuse, PT ;  /* 0x000000e1701d7233 */ /* 0x100fe20003803000 */
[----:B------:R-:W-:Y:S01]  /*186f0*/  FADD.FTZ R173, R173, R60 ;  /* 0x0000003cadad7221 */ /* 0x000fe20000010000 */
[----:B------:R-:W-:Y:S01]  /*18700*/  F2FP.BF16.F32.PACK_AB R4, R197, R200 ;  /* 0x000000c8c504723e */ /* 0x000fe200000010ff */
[----:B------:R-:W-:Y:S03]  /*18710*/  FADD.FTZ R12, R12, R99 ;  /* 0x000000630c0c7221 */ /* 0x000fe60000010000 */
[----:B------:R-:W-:Y:S01]  /*18720*/  LOP3.LUT R30, R30, R21, RZ, 0xc0, !PT ;  /* 0x000000151e1e7212 */ /* 0x000fe200078ec0ff */
[----:B------:R-:W-:Y:S01]  /*18730*/  FADD.FTZ R174, R174, R173 ;  /* 0x000000adaeae7221 */ /* 0x000fe20000010000 */
[----:B------:R-:W-:Y:S01]  /*18740*/  LOP3.LUT R29, R29, R4, RZ, 0xc0, !PT ;  /* 0x000000041d1d7212 */ /* 0x000fe200078ec0ff */
[----:B------:R-:W2:Y:S01]  /*18750*/  LDSM.16.MT88.4 R20, [R222+0x5c00] ;  /* 0x005c0000de14783b */ /* 0x000ea20000004200 */
[--C-:B------:R-:W-:Y:S01]  /*18760*/  HSET2.LE.AND R38, R133, R225.reuse, PT ;  /* 0x000000e185267233 */ /* 0x100fe20003803000 */
[----:B------:R-:W-:Y:S01]  /*18770*/  FADD.FTZ R171, R171, R174 ;  /* 0x000000aeabab7221 */ /* 0x000fe20000010000 */
[----:B------:R-:W-:Y:S01]  /*18780*/  F2FP.BF16.F32.PACK_AB R37, R129, R104 ;  /* 0x000000688125723e */ /* 0x000fe200000010ff */
[----:B------:R-:W-:Y:S01]  /*18790*/  FADD.FTZ R207, R210, R207 ;  /* 0x000000cfd2cf7221 */ /* 0x000fe20000010000 */
[--C-:B------:R-:W-:Y:S01]  /*187a0*/  HSET2.LE.AND R39, R205, R225.reuse, PT ;  /* 0x000000e1cd277233 */ /* 0x100fe20003803000 */
[C---:B-1----:R-:W-:Y:S05]  /*187b0*/  HMMA.16816.F32.BF16 R16, R28.reuse, R32, R16 ;  /* 0x000000201c10723c */ /* 0x042fea0000041810 */
[----:B------:R-:W-:Y:S01]  /*187c0*/  LOP3.LUT R38, R38, R37, RZ, 0xc0, !PT ;  /* 0x0000002526267212 */ /* 0x000fe200078ec0ff */
[-C--:B------:R-:W-:Y:S05]  /*187d0*/  HMMA.16816.F32.BF16 R244, R28, R34.reuse, R244 ;  /* 0x000000221cf4723c */ /* 0x080fea00000418f4 */
[--C-:B------:R-:W-:Y:S01]  /*187e0*/  HSET2.LE.AND R36, R105, R225.reuse, PT ;  /* 0x000000e169247233 */ /* 0x100fe20003803000 */
[----:B------:R-:W-:Y:S01]  /*187f0*/  FADD.FTZ R171, R172, R171 ;  /* 0x000000abacab7221 */ /* 0x000fe20000010000 */
[----:B------:R-:W-:Y:S01]  /*18800*/  HSET2.LE.AND R37, R113, R225, PT ;  /* 0x000000e171257233 */ /* 0x000fe20003803000 */
[----:B------:R-:W-:Y:S03]  /*18810*/  IMAD.MOV.U32 R225, RZ, RZ, R132 ;  /* 0x000000ffffe17224 */ /* 0x000fe600078e0084 */
[----:B------:R-:W-:Y:S01]  /*18820*/  F2FP.BF16.F32.PACK_AB R25, R41, R120 ;  /* 0x000000782919723e */ /* 0x000fe200000010ff */
[----:B------:R-:W-:Y:S01]  /*18830*/  FADD.FTZ R178, R178, R171 ;  /* 0x000000abb2b27221 */ /* 0x000fe20000010000 */
[----:B------:R-:W-:Y:S01]  /*18840*/  F2FP.BF16.F32.PACK_AB R4, R9, R122 ;  /* 0x0000007a0904723e */ /* 0x000fe200000010ff */
[----:B------:R-:W-:Y:S01]  /*18850*/  FADD.FTZ R11, R11, R82 ;  /* 0x000000520b0b7221 */ /* 0x000fe20000010000 */
[----:B------:R-:W-:Y:S01]  /*18860*/  LOP3.LUT R36, R36, R25, RZ, 0xc0, !PT ;  /* 0x0000001924247212 */ /* 0x000fe200078ec0ff */
[----:B------:R-:W-:Y:S01]  /*18870*/  FADD.FTZ R178, R179, R178 ;  /* 0x000000b2b3b27221 */ /* 0x000fe20000010000 */
[----:B------:R-:W-:Y:S01]  /*18880*/  STL.64 [R1+0x10], R16 ;  /* 0x0000101001007387 */ /* 0x000fe20000100a00 */
[----:B------:R-:W-:Y:S01]  /*18890*/  LOP3.LUT R39, R39, R6, RZ, 0xc0, !PT ;  /* 0x0000000627277212 */ /* 0x000fe200078ec0ff */
[----:B------:R-:W-:Y:S01]  /*188a0*/  FADD.FTZ R13, R13, R12 ;  /* 0x0000000c0d0d7221 */ /* 0x000fe20000010000 */
[----:B------:R-:W-:Y:S01]  /*188b0*/  LOP3.LUT R37, R37, R4, RZ, 0xc0, !PT ;  /* 0x0000000425257212 */ /* 0x000fe200078ec0ff */
[----:B------:R-:W-:Y:S01]  /*188c0*/  FADD.FTZ R175, R175, R178 ;  /* 0x000000b2afaf7221 */ /* 0x000fe20000010000 */
[----:B------:R-:W-:Y:S01]  /*188d0*/  FADD.FTZ R204, R204, R207 ;  /* 0x000000cfcccc7221 */ /* 0x000fe20000010000 */
[----:B------:R1:W-:Y:S01]  /*188e0*/  STL.64 [R1+0x18], R18 ;  /* 0x0000181201007387 */ /* 0x0003e20000100a00 */
[----:B------:R-:W-:Y:S01]  /*188f0*/  FADD.FTZ R96, R96, R11 ;  /* 0x0000000b60607221 */ /* 0x000fe20000010000 */
[----:B------:R-:W-:Y:S01]  /*18900*/  FADD.FTZ R175, R176, R175 ;  /* 0x000000afb0af7221 */ /* 0x000fe20000010000 */
[----:B------:R-:W-:Y:S01]  /*18910*/  FADD.FTZ R2, R2, R13 ;  /* 0x0000000d02027221 */ /* 0x000fe20000010000 */
[----:B------:R-:W-:Y:S04]  /*18920*/  HMMA.16816.F32.BF16 R248, R36, R34, R248 ;  /* 0x0000002224f8723c */ /* 0x000fe800000418f8 */
[----:B------:R-:W-:Y:S01]  /*18930*/  FADD.FTZ R184, R184, R175 ;  /* 0x000000afb8b87221 */ /* 0x000fe20000010000 */
[----:B------:R-:W-:Y:S01]  /*18940*/  FADD.FTZ R59, R59, R204 ;  /* 0x000000cc3b3b7221 */ /* 0x000fe20000010000 */
[C---:B--2---:R-:W-:Y:S05]  /*18950*/  HMMA.16816.F32.BF16 R240, R28.reuse, R20, R240 ;  /* 0x000000141cf0723c */ /* 0x044fea00000418f0 */
[----:B------:R-:W-:Y:S01]  /*18960*/  FADD.FTZ R57, R57, R184 ;  /* 0x000000b839397221 */ /* 0x000fe20000010000 */
[----:B------:R-:W-:Y:S05]  /*18970*/  HMMA.16816.F32.BF16 R228, R28, R22, R228 ;  /* 0x000000161ce4723c */ /* 0x000fea00000418e4 */
[----:B------:R-:W-:Y:S01]  /*18980*/  FADD.FTZ R180, R180, R57 ;  /* 0x00000039b4b47221 */ /* 0x000fe20000010000 */
[C---:B------:R-:W-:Y:S05]  /*18990*/  HMMA.16816.F32.BF16 R236, R36.reuse, R20, R236 ;  /* 0x0000001424ec723c */ /* 0x040fea00000418ec */
[----:B------:R-:W-:Y:S01]  /*189a0*/  FADD.FTZ R180, R183, R180 ;  /* 0x000000b4b7b47221 */ /* 0x000fe20000010000 */
[C---:B-1----:R-:W-:Y:S05]  /*189b0*/  HMMA.16816.F32.BF16 R16, R36.reuse, R32, R52 ;  /* 0x000000202410723c */ /* 0x042fea0000041834 */
        /* <DEDUP_REMOVED lines=11> */
[----:B------:R-:W-:Y:S01]  /*18a70*/  FADD.FTZ R189, R189, R58 ;  /* 0x0000003abdbd7221 */ /* 0x000fe20000010000 */
[----:B------:R3:W-:Y:S01]  /*18a80*/  STL.64 [R1], R16 ;  /* 0x0000001001007387 */ /* 0x0007e20000100a00 */
[----:B------:R-:W-:Y:S01]  /*18a90*/  FADD.FTZ R211, R211, R200 ;  /* 0x000000c8d3d37221 */ /* 0x000fe20000010000 */
[----:B------:R-:W-:Y:S01]  /*18aa0*/  FADD.FTZ R104, R104, R41 ;  /* 0x0000002968687221 */ /* 0x000fe20000010000 */
[----:B------:R-:W-:Y:S01]  /*18ab0*/  FADD.FTZ R130, R130, R9 ;  /* 0x0000000982827221 */ /* 0x000fe20000010000 */
[----:B------:R-:W-:Y:S01]  /*18ac0*/  FADD.FTZ R217, R190, R189 ;  /* 0x000000bdbed97221 */ /* 0x000fe20000010000 */
[----:B------:R-:W-:Y:S01]  /*18ad0*/  FADD.FTZ R219, R216, R211 ;  /* 0x000000d3d8db7221 */ /* 0x000fe20000010000 */
[----:B------:R3:W-:Y:S01]  /*18ae0*/  STL.64 [R1+0x8], R18 ;  /* 0x0000081201007387 */ /* 0x0007e20000100a00 */
[----:B------:R-:W-:Y:S01]  /*18af0*/  FADD.FTZ R218, R129, R104 ;  /* 0x0000006881da7221 */ /* 0x000fe20000010000 */
[----:B------:R-:W-:Y:S02]  /*18b00*/  IMAD.MOV.U32 R222, RZ, RZ, R7 ;  /* 0x000000ffffde7224 */ /* 0x000fe400078e0007 */
[----:B------:R-:W-:Y:S01]  /*18b10*/  FADD.FTZ R221, R131, R130 ;  /* 0x0000008283dd7221 */ /* 0x000fe20000010000 */
[----:B------:R-:W-:Y:S06]  /*18b20*/  @P2 BRA `(.L_x_397) ;  /* 0xffffff9400b02947 */ /* 0x000fec000383ffff */
.L_x_396:
[----:B------:R-:W4:Y:S04]  /*18b30*/  LDL.LU R21, [R1+0x4] ;  /* 0x0000040001157983 */ /* 0x000f280000300800 */
[----:B------:R-:W5:Y:S04]  /*18b40*/  SHFL.BFLY PT, R0, R217, 0x2, 0x1f ;  /* 0x0c401f00d9007f89 */ /* 0x000f6800000e0000 */
[----:B------:R-:W2:Y:S04]  /*18b50*/  SHFL.BFLY PT, R2, R219, 0x2, 0x1f ;  /* 0x0c401f00db027f89 */ /* 0x000ea800000e0000 */
[----:B------:R-:W2:Y:S04]  /*18b60*/  SHFL.BFLY PT, R9, R218, 0x2, 0x1f ;  /* 0x0c401f00da097f89 */ /* 0x000ea800000e0000 */
[----:B------:R-:W2:Y:S01]  /*18b70*/  SHFL.BFLY PT, R4, R221, 0x2, 0x1f ;  /* 0x0c401f00dd047f89 */ /* 0x000ea200000e0000 */
[----:B------:R-:W-:Y:S01]  /*18b80*/  MOV R15, 0x3f800000 ;  /* 0x3f800000000f7802 */ /* 0x000fe20000000f00 */
[----:B------:R-:W-:-:S02]  /*18b90*/  ULDC UR5, c[0x0][0x38c] ;  /* 0x0000e30000057ab9 */ /* 0x000fc40000000800 */
[----:B-1----:R-:W4:Y:S04]  /*18ba0*/  LDL.LU R24, [R1+0x8] ;  /* 0x0000080001187983 */ /* 0x002f280000300800 */
[----:B------:R-:W4:Y:S04]  /*18bb0*/  LDL.LU R25, [R1+0xc] ;  /* 0x00000c0001197983 */ /* 0x000f280000300800 */
[----:B------:R-:W4:Y:S04]  /*18bc0*/  LDL.LU R22, [R1] ;  /* 0x0000000001167983 */ /* 0x000f280000300800 */
[----:B---3--:R-:W3:Y:S04]  /*18bd0*/  LDL.LU R18, [R1+0x14] ;  /* 0x0000140001127983 */ /* 0x008ee80000300800 */
[----:B------:R-:W3:Y:S04]  /*18be0*/  LDL.LU R17, [R1+0x18] ;  /* 0x0000180001117983 */ /* 0x000ee80000300800 */
[----:B------:R-:W3:Y:S04]  /*18bf0*/  LDL.LU R19, [R1+0x1c] ;  /* 0x00001c0001137983 */ /* 0x000ee80000300800 */
[----:B------:R-:W3:Y:S01]  /*18c00*/  LDL.LU R20, [R1+0x10] ;  /* 0x0000100001147983 */ /* 0x000ee20000300800 */
[----:B-----5:R-:W-:Y:S01]  /*18c10*/  FADD.FTZ R13, R0, R217 ;  /* 0x000000d9000d7221 */ /* 0x020fe20000010000 */
[----:B--2---:R-:W-:Y:S01]  /*18c20*/  FADD.FTZ R2, R2, R219 ;  /* 0x000000db02027221 */ /* 0x004fe20000010000 */
[----:B------:R-:W-:Y:S01]  /*18c30*/  FADD.FTZ R9, R9, R218 ;  /* 0x000000da09097221 */ /* 0x000fe20000010000 */
[----:B------:R-:W1:Y:S01]  /*18c40*/  S2R R0, SR_TID.X ;  /* 0x0000000000007919 */ /* 0x000e620000002100 */
[----:B------:R-:W-:Y:S01]  /*18c50*/  FADD.FTZ R3, R4, R221 ;  /* 0x000000dd04037221 */ /* 0x000fe20000010000 */
[----:B------:R-:W-:Y:S01]  /*18c60*/  MOV R16, 0x3f800000 ;  /* 0x3f80000000107802 */ /* 0x000fe20000000f00 */
[----:B------:R-:W-:Y:S01]  /*18c70*/  IMAD.MOV.U32 R14, RZ, RZ, 0x3f800000 ;  /* 0x3f800000ff0e7424 */ /* 0x000fe200078e00ff */
[----:B------:R-:W2:Y:S01]  /*18c80*/  SHFL.BFLY PT, R12, R13, 0x1, 0x1f ;  /* 0x0c201f000d0c7f89 */ /* 0x000ea200000e0000 */
[----:B------:R-:W5:Y:S01]  /*18c90*/  S2UR UR4, SR_CgaCtaId ;  /* 0x00000000000479c3 */ /* 0x000f620000008800 */
[----:B------:R-:W-:-:S02]  /*18ca0*/  UISETP.NE.AND UP0, UPT, UR17, -0x1, UPT ;  /* 0xffffffff1100788c */ /* 0x000fc4000bf05270 */
[----:B------:R-:W5:Y:S04]  /*18cb0*/  SHFL.BFLY PT, R11, R2, 0x1, 0x1f ;  /* 0x0c201f00020b7f89 */ /* 0x000f6800000e0000 */
[----:B------:R-:W1:Y:S04]  /*18cc0*/  SHFL.BFLY PT, R10, R9, 0x1, 0x1f ;  /* 0x0c201f00090a7f89 */ /* 0x000e6800000e0000 */
[----:B------:R-:W1:Y:S01]  /*18cd0*/  SHFL.BFLY PT, R6, R3, 0x1, 0x1f ;  /* 0x0c201f0003067f89 */ /* 0x000e6200000e0000 */
[----:B--2---:R-:W-:Y:S01]  /*18ce0*/  FADD.FTZ R12, R13, R12 ;  /* 0x0000000c0d0c7221 */ /* 0x004fe20000010000 */
[----:B------:R-:W-:-:S02]  /*18cf0*/  IMAD.MOV.U32 R13, RZ, RZ, 0x3f800000 ;  /* 0x3f800000ff0d7424 */ /* 0x000fc400078e00ff */
[----:B-----5:R-:W-:Y:S02]  /*18d00*/  FADD.FTZ R11, R2, R11 ;  /* 0x0000000b020b7221 */ /* 0x020fe40000010000 */
[----:B------:R-:W-:Y:S01]  /*18d10*/  FSETP.NE.FTZ.AND P4, PT, R12, RZ, PT ;  /* 0x000000ff0c00720b */ /* 0x000fe20003f95000 */
[----:B-1----:R-:W-:Y:S02]  /*18d20*/  FADD.FTZ R10, R9, R10 ;  /* 0x0000000a090a7221 */ /* 0x002fe40000010000 */
[----:B------:R-:W-:Y:S02]  /*18d30*/  FSETP.NE.FTZ.AND P3, PT, R11, RZ, PT ;  /* 0x000000ff0b00720b */ /* 0x000fe40003f75000 */
[----:B------:R-:W-:Y:S01]  /*18d40*/  SHF.R.S32.HI R9, RZ, 0x1f, R0 ;  /* 0x0000001fff097819 */ /* 0x000fe20000011400 */
[----:B------:R-:W-:Y:S01]  /*18d50*/  FADD.FTZ R6, R3, R6 ;  /* 0x0000000603067221 */ /* 0x000fe20000010000 */
[----:B------:R-:W-:Y:S02]  /*18d60*/  FSETP.NE.FTZ.AND P2, PT, R10, RZ, PT ;  /* 0x000000ff0a00720b */ /* 0x000fe40003f55000 */
[----:B------:R-:W-:-:S02]  /*18d70*/  LEA.HI R4, R9, R0, RZ, 0x2 ;  /* 0x0000000009047211 */ /* 0x000fc400078f10ff */
[-C--:B------:R-:W-:Y:S02]  /*18d80*/  LEA.HI R3, R9, R0.reuse, RZ, 0x5 ;  /* 0x0000000009037211 */ /* 0x080fe400078f28ff */
[----:B------:R-:W1:Y:S01]  /*18d90*/  @P4 MUFU.RCP R15, R12 ;  /* 0x0000000c000f4308 */ /* 0x000e620000001000 */
[----:B------:R-:W-:Y:S02]  /*18da0*/  LOP3.LUT R9, R4, 0xfffffffc, RZ, 0xc0, !PT ;  /* 0xfffffffc04097812 */ /* 0x000fe400078ec0ff */
[----:B------:R-:W-:Y:S02]  /*18db0*/  FSETP.NE.FTZ.AND P1, PT, R6, RZ, PT ;  /* 0x000000ff0600720b */ /* 0x000fe40003f35000 */
[----:B------:R-:W-:Y:S02]  /*18dc0*/  SHF.R.S32.HI R2, RZ, 0x5, R3 ;  /* 0x00000005ff027819 */ /* 0x000fe40000011403 */
[----:B------:R-:W-:Y:S01]  /*18dd0*/  IADD3 R9, -R9, R0, RZ ;  /* 0x0000000009097210 */ /* 0x000fe20007ffe1ff */
[----:B------:R-:W2:Y:S01]  /*18de0*/  @P3 MUFU.RCP R16, R11 ;  /* 0x0000000b00103308 */ /* 0x000ea20000001000 */
[----:B------:R-:W-:-:S02]  /*18df0*/  SHF.R.S32.HI R4, RZ, 0x2, R4 ;  /* 0x00000002ff047819 */ /* 0x000fc40000011404 */
[----:B------:R-:W-:-:S05]  /*18e00*/  LEA R2, R2, R9, 0x8 ;  /* 0x0000000902027211 */ /* 0x000fca00078e40ff */
[----:B------:R-:W5:Y:S01]  /*18e10*/  @P2 MUFU.RCP R13, R10 ;  /* 0x0000000a000d2308 */ /* 0x000f620000001000 */
[----:B-1----:R-:W-:-:S04]  /*18e20*/  FMUL.FTZ R15, R15, UR5 ;  /* 0x000000050f0f7c20 */ /* 0x002fc80008410000 */
[C---:B------:R-:W-:Y:S01]  /*18e30*/  FMUL.FTZ R244, R15.reuse, R244 ;  /* 0x000000f40ff47220 */ /* 0x040fe20000410000 */
[C---:B------:R-:W-:Y:S01]  /*18e40*/  FMUL.FTZ R245, R15.reuse, R245 ;  /* 0x000000f50ff57220 */ /* 0x040fe20000410000 */
[C---:B------:R-:W-:Y:S01]  /*18e50*/  FMUL.FTZ R240, R15.reuse, R240 ;  /* 0x000000f00ff07220 */ /* 0x040fe20000410000 */
[----:B------:R-:W1:Y:S01]  /*18e60*/  @P1 MUFU.RCP R14, R6 ;  /* 0x00000006000e1308 */ /* 0x000e620000001000 */
[----:B--2---:R-:W-:Y:S01]  /*18e70*/  FMUL.FTZ R16, R16, UR5 ;  /* 0x0000000510107c20 */ /* 0x004fe20008410000 */
[----:B------:R-:W-:Y:S01]  /*18e80*/  FMUL.FTZ R241, R15, R241 ;  /* 0x000000f10ff17220 */ /* 0x000fe20000410000 */
[----:B------:R-:W-:Y:S01]  /*18e90*/  F2FP.BF16.F32.PACK_AB R245, R245, R244 ;  /* 0x000000f4f5f5723e */ /* 0x000fe200000010ff */
[----:B------:R-:W-:Y:S01]  /*18ea0*/  FMUL.FTZ R228, R15, R228 ;  /* 0x000000e40fe47220 */ /* 0x000fe20000410000 */
[C---:B------:R-:W-:Y:S01]  /*18eb0*/  FMUL.FTZ R246, R16.reuse, R246 ;  /* 0x000000f610f67220 */ /* 0x040fe20000410000 */
[C---:B------:R-:W-:Y:S01]  /*18ec0*/  FMUL.FTZ R247, R16.reuse, R247 ;  /* 0x000000f710f77220 */ /* 0x040fe20000410000 */
[C---:B------:R-:W-:Y:S01]  /*18ed0*/  FMUL.FTZ R242, R16.reuse, R242 ;  /* 0x000000f210f27220 */ /* 0x040fe20000410000 */
[C---:B------:R-:W-:Y:S01]  /*18ee0*/  FMUL.FTZ R243, R16.reuse, R243 ;  /* 0x000000f310f37220 */ /* 0x040fe20000410000 */
[----:B-----5:R-:W-:Y:S01]  /*18ef0*/  FMUL.FTZ R13, R13, UR5 ;  /* 0x000000050d0d7c20 */ /* 0x020fe20008410000 */
[C---:B------:R-:W-:Y:S01]  /*18f00*/  FMUL.FTZ R230, R16.reuse, R230 ;  /* 0x000000e610e67220 */ /* 0x040fe20000410000 */
[----:B------:R-:W-:Y:S01]  /*18f10*/  FMUL.FTZ R231, R16, R231 ;  /* 0x000000e710e77220 */ /* 0x000fe20000410000 */
[----:B------:R-:W-:Y:S01]  /*18f20*/  F2FP.BF16.F32.PACK_AB R247, R247, R246 ;  /* 0x000000f6f7f7723e */ /* 0x000fe200000010ff */
[C---:B------:R-:W-:Y:S01]  /*18f30*/  FMUL.FTZ R248, R13.reuse, R248 ;  /* 0x000000f80df87220 */ /* 0x040fe20000410000 */
[C---:B------:R-:W-:Y:S01]  /*18f40*/  FMUL.FTZ R249, R13.reuse, R249 ;  /* 0x000000f90df97220 */ /* 0x040fe20000410000 */
[C---:B------:R-:W-:Y:S01]  /*18f50*/  FMUL.FTZ R236, R13.reuse, R236 ;  /* 0x000000ec0dec7220 */ /* 0x040fe20000410000 */
[C---:B------:R-:W-:Y:S01]  /*18f60*/  FMUL.FTZ R237, R13.reuse, R237 ;  /* 0x000000ed0ded7220 */ /* 0x040fe20000410000 */
[----:B-1----:R-:W-:Y:S01]  /*18f70*/  FMUL.FTZ R14, R14, UR5 ;  /* 0x000000050e0e7c20 */ /* 0x002fe20008410000 */
[----:B------:R-:W-:Y:S01]  /*18f80*/  UMOV UR5, 0x400 ;  /* 0x0000040000057882 */ /* 0x000fe20000000000 */
[----:B------:R-:W-:Y:S01]  /*18f90*/  FMUL.FTZ R232, R13, R232 ;  /* 0x000000e80de87220 */ /* 0x000fe20000410000 */
[----:B------:R-:W-:Y:S01]  /*18fa0*/  ULEA UR4, UR4, UR5, 0x18 ;  /* 0x0000000504047291 */ /* 0x000fe2000f8ec03f */
[C---:B------:R-:W-:Y:S01]  /*18fb0*/  FMUL.FTZ R250, R14.reuse, R250 ;  /* 0x000000fa0efa7220 */ /* 0x040fe20000410000 */
[C---:B------:R-:W-:Y:S01]  /*18fc0*/  FMUL.FTZ R251, R14.reuse, R251 ;  /* 0x000000fb0efb7220 */ /* 0x040fe20000410000 */
[C---:B------:R-:W-:Y:S01]  /*18fd0*/  FMUL.FTZ R238, R14.reuse, R238 ;  /* 0x000000ee0eee7220 */ /* 0x040fe20000410000 */
[C---:B------:R-:W-:Y:S01]  /*18fe0*/  FMUL.FTZ R239, R14.reuse, R239 ;  /* 0x000000ef0eef7220 */ /* 0x040fe20000410000 */
[C---:B------:R-:W-:Y:S01]  /*18ff0*/  FMUL.FTZ R234, R14.reuse, R234 ;  /* 0x000000ea0eea7220 */ /* 0x040fe20000410000 */
[----:B------:R-:W-:Y:S01]  /*19000*/  FMUL.FTZ R235, R14, R235 ;  /* 0x000000eb0eeb7220 */ /* 0x000fe20000410000 */
[----:B------:R-:W-:-:S02]  /*19010*/  F2FP.BF16.F32.PACK_AB R249, R249, R248 ;  /* 0x000000f8f9f9723e */ /* 0x000fc400000010ff */
[----:B------:R-:W-:Y:S02]  /*19020*/  F2FP.BF16.F32.PACK_AB R251, R251, R250 ;  /* 0x000000fafbfb723e */ /* 0x000fe400000010ff */
[----:B------:R-:W-:Y:S02]  /*19030*/  F2FP.BF16.F32.PACK_AB R240, R241, R240 ;  /* 0x000000f0f1f0723e */ /* 0x000fe400000010ff */
[----:B------:R-:W-:Y:S02]  /*19040*/  F2FP.BF16.F32.PACK_AB R242, R243, R242 ;  /* 0x000000f2f3f2723e */ /* 0x000fe400000010ff */
[----:B------:R-:W-:Y:S02]  /*19050*/  F2FP.BF16.F32.PACK_AB R236, R237, R236 ;  /* 0x000000ecedec723e */ /* 0x000fe400000010ff */
[----:B------:R-:W-:Y:S02]  /*19060*/  F2FP.BF16.F32.PACK_AB R238, R239, R238 ;  /* 0x000000eeefee723e */ /* 0x000fe400000010ff */
[----:B------:R-:W-:-:S02]  /*19070*/  F2FP.BF16.F32.PACK_AB R230, R231, R230 ;  /* 0x000000e6e7e6723e */ /* 0x000fc400000010ff */
[----:B------:R-:W-:Y:S01]  /*19080*/  F2FP.BF16.F32.PACK_AB R234, R235, R234 ;  /* 0x000000eaebea723e */ /* 0x000fe200000010ff */
[----:B----4-:R-:W-:Y:S01]  /*19090*/  FMUL.FTZ R21, R13, R21 ;  /* 0x000000150d157220 */ /* 0x010fe20000410000 */
[C---:B------:R-:W-:Y:S01]  /*190a0*/  FMUL.FTZ R24, R14.reuse, R24 ;  /* 0x000000180e187220 */ /* 0x040fe20000410000 */
[----:B------:R-:W-:-:S05]  /*190b0*/  FMUL.FTZ R27, R14, R25 ;  /* 0x000000190e1b7220 */ /* 0x000fca0000410000 */
[----:B------:R-:W-:Y:S01]  /*190c0*/  F2FP.BF16.F32.PACK_AB R24, R27, R24 ;  /* 0x000000181b18723e */ /* 0x000fe200000010ff */
[C---:B---3--:R-:W-:Y:S01]  /*190d0*/  FMUL.FTZ R18, R15.reuse, R18 ;  /* 0x000000120f127220 */ /* 0x048fe20000410000 */
[C---:B------:R-:W-:Y:S01]  /*190e0*/  FMUL.FTZ R17, R16.reuse, R17 ;  /* 0x0000001110117220 */ /* 0x040fe20000410000 */
[----:B------:R-:W-:Y:S01]  /*190f0*/  FMUL.FTZ R9, R15, R20 ;  /* 0x000000140f097220 */ /* 0x000fe20000410000 */
[----:B------:R-:W-:Y:S01]  /*19100*/  FMUL.FTZ R20, R16, R19 ;  /* 0x0000001310147220 */ /* 0x000fe20000410000 */
[----:B------:R-:W-:Y:S01]  /*19110*/  SHF.R.S32.HI R19, RZ, 0x1f, R4 ;  /* 0x0000001fff137819 */ /* 0x000fe20000011404 */
[----:B------:R-:W-:Y:S01]  /*19120*/  FMUL.FTZ R16, R13, R22 ;  /* 0x000000160d107220 */ /* 0x000fe20000410000 */
[----:B------:R-:W-:Y:S01]  /*19130*/  FMUL.FTZ R15, R15, R229 ;  /* 0x000000e50f0f7220 */ /* 0x000fe20000410000 */
[----:B------:R-:W-:Y:S01]  /*19140*/  F2FP.BF16.F32.PACK_AB R9, R18, R9 ;  /* 0x000000091209723e */ /* 0x000fe200000010ff */
[----:B------:R-:W-:Y:S01]  /*19150*/  FMUL.FTZ R13, R13, R233 ;  /* 0x000000e90d0d7220 */ /* 0x000fe20000410000 */
[----:B------:R-:W-:-:S02]  /*19160*/  LEA.HI R19, R19, R4, RZ, 0x3 ;  /* 0x0000000413137211 */ /* 0x000fc400078f18ff */
[----:B------:R-:W-:Y:S02]  /*19170*/  F2FP.BF16.F32.PACK_AB R20, R20, R17 ;  /* 0x000000111414723e */ /* 0x000fe400000010ff */
[----:B------:R-:W-:Y:S02]  /*19180*/  LOP3.LUT R19, R19, 0xfffffff8, RZ, 0xc0, !PT ;  /* 0xfffffff813137812 */ /* 0x000fe400078ec0ff */
[----:B------:R-:W-:Y:S02]  /*19190*/  F2FP.BF16.F32.PACK_AB R16, R21, R16 ;  /* 0x000000101510723e */ /* 0x000fe400000010ff */
[----:B------:R-:W-:Y:S01]  /*191a0*/  F2FP.BF16.F32.PACK_AB R15, R15, R228 ;  /* 0x000000e40f0f723e */ /* 0x000fe200000010ff */
[----:B------:R-:W-:Y:S01]  /*191b0*/  IMAD.IADD R19, R4, 0x1, -R19 ;  /* 0x0000000104137824 */ /* 0x000fe200078e0a13 */
[----:B------:R-:W-:-:S04]  /*191c0*/  F2FP.BF16.F32.PACK_AB R13, R13, R232 ;  /* 0x000000e80d0d723e */ /* 0x000fc800000010ff */
[----:B------:R-:W-:-:S04]  /*191d0*/  LEA.HI R22, R19, R19, RZ, 0x1 ;  /* 0x0000001313167211 */ /* 0x000fc800078f08ff */
[----:B------:R-:W-:Y:S02]  /*191e0*/  SHF.R.S32.HI R23, RZ, 0x1, R22 ;  /* 0x00000001ff177819 */ /* 0x000fe40000011416 */
[----:B------:R-:W-:Y:S02]  /*191f0*/  LOP3.LUT R22, R22, 0x3fffffe, RZ, 0xc0, !PT ;  /* 0x03fffffe16167812 */ /* 0x000fe400078ec0ff */
[----:B------:R-:W-:Y:S02]  /*19200*/  SHF.L.U32 R25, R23, 0x6, RZ ;  /* 0x0000000617197819 */ /* 0x000fe400000006ff */
[----:B------:R-:W-:Y:S02]  /*19210*/  IADD3 R19, R19, -R22, RZ ;  /* 0x8000001613137210 */ /* 0x000fe40007ffe0ff */
[----:B------:R-:W-:Y:S02]  /*19220*/  LOP3.LUT R25, R25, 0xc0, RZ, 0xc0, !PT ;  /* 0x000000c019197812 */ /* 0x000fe400078ec0ff */
[----:B------:R-:W-:Y:S01]  /*19230*/  LOP3.LUT P5, RZ, R23, 0x2, RZ, 0xc0, !PT ;  /* 0x0000000217ff7812 */ /* 0x000fe200078ac0ff */
[----:B------:R-:W-:Y:S01]  /*19240*/  IMAD R2, R19, 0x10, R2 ;  /* 0x0000001013027824 */ /* 0x000fe200078e0202 */
[----:B------:R-:W-:-:S02]  /*19250*/  LEA.HI R25, R25, R25, RZ, 0x1d ;  /* 0x0000001919197211 */ /* 0x000fc400078fe8ff */
[----:B------:R-:W-:Y:S02]  /*19260*/  LOP3.LUT R19, R23, 0x1, RZ, 0xc0, !PT ;  /* 0x0000000117137812 */ /* 0x000fe400078ec0ff */
[----:B------:R-:W-:Y:S02]  /*19270*/  LEA R25, R2, R25, 0x1 ;  /* 0x0000001902197211 */ /* 0x000fe400078e08ff */
[----:B------:R-:W-:Y:S02]  /*19280*/  ISETP.NE.U32.AND P0, PT, R19, 0x1, PT ;  /* 0x000000011300780c */ /* 0x000fe40003f05070 */
[----:B------:R-:W-:Y:S02]  /*19290*/  MOV R2, 0x10 ;  /* 0x0000001000027802 */ /* 0x000fe40000000f00 */
[----:B------:R-:W-:Y:S01]  /*192a0*/  LEA R25, R25, UR4, 0x1 ;  /* 0x0000000419197c11 */ /* 0x000fe2000f8e08ff */
[----:B------:R-:W-:Y:S01]  /*192b0*/  @UP0 ULDC.64 UR4, c[0x0][0x298] ;  /* 0x0000a60000040ab9 */ /* 0x000fe20000000a00 */
[----:B------:R-:W-:Y:S01]  /*192c0*/  SEL R2, R2, 0xfffffff0, P0 ;  /* 0xfffffff002027807 */ /* 0x000fe20000000000 */
[----:B------:R-:W-:Y:S01]  /*192d0*/  @UP0 UIMAD.WIDE.U32 UR8, UR17, UR4, URZ ;  /* 0x00000004110802a5 */ /* 0x000fe2000f8e003f */
[----:B------:R-:W-:Y:S01]  /*192e0*/  PLOP3.LUT P0, PT, PT, PT, UP0, 0x80, 0x0 ;  /* 0x000000000000781c */ /* 0x000fe20003f0f008 */
[----:B------:R1:W-:Y:S01]  /*192f0*/  STS [R25], R9 ;  /* 0x0000000919007388 */ /* 0x0003e20000000800 */
[C---:B------:R-:W-:Y:S01]  /*19300*/  IADD3 R27, R25.reuse, 0x20, RZ ;  /* 0x00000020191b7810 */ /* 0x040fe20007ffe0ff */
[C---:B------:R-:W-:Y:S01]  /*19310*/  IMAD.IADD R14, R25.reuse, 0x1, R2 ;  /* 0x00000001190e7824 */ /* 0x040fe200078e0202 */
[----:B------:R-:W-:Y:S01]  /*19320*/  @UP0 UIMAD UR6, UR17, UR5, UR9 ;  /* 0x00000005110602a4 */ /* 0x000fe2000f8e0209 */
[----:B------:R1:W-:Y:S01]  /*19330*/  STS [R25+0x200], R20 ;  /* 0x0002001419007388 */ /* 0x0003e20000000800 */
[----:B------:R-:W-:-:S03]  /*19340*/  @P5 IADD3 R27, R25, -0x20, RZ ;  /* 0xffffffe0191b5810 */ /* 0x000fc60007ffe0ff */
[----:B------:R1:W-:Y:S04]  /*19350*/  STS [R14], R245 ;  /* 0x000000f50e007388 */ /* 0x0003e80000000800 */
[----:B------:R1:W-:Y:S04]  /*19360*/  STS [R14+0x200], R247 ;  /* 0x000200f70e007388 */ /* 0x0003e80000000800 */
[----:B------:R1:W-:Y:S01]  /*19370*/  STS [R25+0x1000], R16 ;  /* 0x0010001019007388 */ /* 0x0003e20000000800 */
[----:B------:R-:W-:Y:S05]  /*19380*/  @P0 BRA `(.L_x_400) ;  /* 0x00000000001c0947 */ /* 0x000fea0003800000 */
[----:B------:R-:W2:Y:S01]  /*19390*/  S2UR UR7, SR_CTAID.Y ;  /* 0x00000000000779c3 */ /* 0x000ea20000002600 */
[----:B------:R-:W-:Y:S01]  /*193a0*/  ULDC.64 UR4, c[0x0][0x290] ;  /* 0x0000a40000047ab9 */ /* 0x000fe20000000a00 */
[----:B--2---:R-:W-:Y:S02]  /*193b0*/  USHF.R.S32.HI UR6, URZ, 0x1f, UR7 ;  /* 0x0000001f3f067899 */ /* 0x004fe40008011407 */
[----:B------:R-:W-:Y:S02]  /*193c0*/  UIMAD.WIDE.U32 UR8, UR7, UR4, URZ ;  /* 0x00000004070872a5 */ /* 0x000fe4000f8e003f */
[----:B------:R-:W-:-:S04]  /*193d0*/  UIMAD UR6, UR6, UR4, URZ ;  /* 0x00000004060672a4 */ /* 0x000fc8000f8e023f */
[----:B------:R-:W-:-:S04]  /*193e0*/  UIMAD UR6, UR7, UR5, UR6 ;  /* 0x00000005070672a4 */ /* 0x000fc8000f8e0206 */
[----:B------:R-:W-:-:S12]  /*193f0*/  UIADD3 UR6, UR9, UR6, URZ ;  /* 0x0000000609067290 */ /* 0x000fd8000fffe03f */
.L_x_400:
[----:B------:R-:W-:Y:S01]  /*19400*/  ULDC.U8 UR4, c[0x0][0x3d9] ;  /* 0x0000f64000047ab9 */ /* 0x000fe20000000000 */
[----:B------:R-:W-:Y:S01]  /*19410*/  IMAD.IADD R28, R2, 0x1, R27 ;  /* 0x00000001021c7824 */ /* 0x000fe200078e021b */
[----:B------:R-:W-:Y:S01]  /*19420*/  ISETP.NE.AND P0, PT, RZ, UR4, PT ;  /* 0x00000004ff007c0c */ /* 0x000fe2000bf05270 */
[----:B------:R-:W-:Y:S01]  /*19430*/  ULDC.U8 UR7, c[0x0][0x3d8] ;  /* 0x0000f60000077ab9 */ /* 0x000fe20000000000 */
[----:B------:R-:W2:Y:S01]  /*19440*/  S2R R23, SR_CTAID.Y ;  /* 0x0000000000177919 */ /* 0x000ea20000002600 */
[----:B------:R-:W3:Y:S01]  /*19450*/  @P4 LDC R21, c[0x0][0x2e8] ;  /* 0x0000ba00ff154b82 */ /* 0x000ee20000000800 */
[----:B------:R-:W-:Y:S01]  /*19460*/  ISETP.NE.AND P6, PT, RZ, UR7, PT ;  /* 0x00000007ff007c0c */ /* 0x000fe2000bfc5270 */
[----:B------:R4:W2:Y:S01]  /*19470*/  @P4 MUFU.LG2 R22, R12 ;  /* 0x0000000c00164308 */ /* 0x0008a20000000c00 */
[----:B------:R-:W2:Y:S02]  /*19480*/  S2R R19, SR_CTAID.Z ;  /* 0x0000000000137919 */ /* 0x000ea40000002700 */
[----:B------:R-:W-:Y:S01]  /*19490*/  ISETP.EQ.AND P6, PT, RZ, UR4, P6 ;  /* 0x00000004ff007c0c */ /* 0x000fe2000b7c2270 */
[----:B-1----:R-:W1:Y:S02]  /*194a0*/  S2R R9, SR_CTAID.X ;  /* 0x0000000000097919 */ /* 0x002e640000002500 */
[----:B------:R-:W1:Y:S02]  /*194b0*/  @P3 LDC R2, c[0x0][0x2e8] ;  /* 0x0000ba00ff023b82 */ /* 0x000e640000000800 */
[----:B------:R-:W1:Y:S01]  /*194c0*/  @P3 MUFU.LG2 R11, R11 ;  /* 0x0000000b000b3308 */ /* 0x000e620000000c00 */
[----:B------:R-:W1:Y:S01]  /*194d0*/  S2R R18, SR_TID.X ;  /* 0x0000000000127919 */ /* 0x000e620000002100 */
[----:B------:R-:W-:Y:S04]  /*194e0*/  STS [R25+0x1200], R24 ;  /* 0x0012001819007388 */ /* 0x000fe80000000800 */
[----:B------:R-:W5:Y:S02]  /*194f0*/  @P0 LDC.64 R16, c[0x0][0x2c0] ;  /* 0x0000b000ff100b82 */ /* 0x000f640000000a00 */
[----:B------:R-:W-:Y:S01]  /*19500*/  @!P6 PLOP3.LUT P5, PT, PT, PT, PT, 0x8, 0x0 ;  /* 0x000000000000e81c */ /* 0x000fe20003fae170 */
[----:B------:R-:W-:Y:S04]  /*19510*/  STS [R14+0x1000], R249 ;  /* 0x001000f90e007388 */ /* 0x000fe80000000800 */
[----:B------:R-:W-:Y:S01]  /*19520*/  STS [R14+0x1200], R251 ;  /* 0x001200fb0e007388 */ /* 0x000fe20000000800 */
[----:B------:R-:W1:Y:S03]  /*19530*/  @P0 LDC R20, c[0x0][0x2c0] ;  /* 0x0000b000ff140b82 */ /* 0x000e660000000800 */
[----:B------:R-:W-:Y:S04]  /*19540*/  STS [R27], R240 ;  /* 0x000000f01b007388 */ /* 0x000fe80000000800 */
[----:B------:R-:W-:Y:S04]  /*19550*/  STS [R27+0x200], R242 ;  /* 0x000200f21b007388 */ /* 0x000fe80000000800 */
[----:B------:R-:W-:Y:S04]  /*19560*/  STS [R28], R15 ;  /* 0x0000000f1c007388 */ /* 0x000fe80000000800 */
[----:B------:R-:W-:Y:S01]  /*19570*/  STS [R28+0x200], R230 ;  /* 0x000200e61c007388 */ /* 0x000fe20000000800 */
[----:B-----5:R-:W-:-:S02]  /*19580*/  @P0 IMAD R26, R17, R16, RZ ;  /* 0x00000010111a0224 */ /* 0x020fc400078e02ff */
[----:B------:R-:W-:Y:S01]  /*19590*/  @P0 IMAD.MOV.U32 R16, RZ, RZ, 0x1 ;  /* 0x00000001ff100424 */ /* 0x000fe200078e00ff */
[----:B------:R-:W-:Y:S04]  /*195a0*/  STS [R27+0x1000], R236 ;  /* 0x001000ec1b007388 */ /* 0x000fe80000000800 */
[----:B------:R-:W-:Y:S04]  /*195b0*/  STS [R27+0x1200], R238 ;  /* 0x001200ee1b007388 */ /* 0x000fe80000000800 */
[----:B------:R-:W-:Y:S04]  /*195c0*/  STS [R28+0x1000], R13 ;  /* 0x0010000d1c007388 */ /* 0x000fe80000000800 */
[----:B------:R5:W-:Y:S02]  /*195d0*/  STS [R28+0x1200], R234 ;  /* 0x001200ea1c007388 */ /* 0x000be40000000800 */
[----:B-----5:R-:W-:Y:S01]  /*195e0*/  @!P6 CS2R R28, SRZ ;  /* 0x00000000001ce805 */ /* 0x020fe2000001ff00 */
[----:B-1234-:R-:W-:Y:S06]  /*195f0*/  @!P6 BRA `(.L_x_401) ;  /* 0x000000000020e947 */ /* 0x01efec0003800000 */
        /* <DEDUP_REMOVED lines=8> */
.L_x_401:
[----:B------:R-:W-:Y:S05]  /*19680*/  @P0 BRA `(.L_x_402) ;  /* 0x0000000000180947 */ /* 0x000fea0003800000 */
[----:B------:R-:W1:Y:S01]  /*19690*/  LDC R26, c[0x0][0x2c4] ;  /* 0x0000b100ff1a7b82 */ /* 0x000e620000000800 */
[----:B------:R-:W-:Y:S02]  /*196a0*/  ISETP.NE.AND P0, PT, RZ, UR7, PT ;  /* 0x00000007ff007c0c */ /* 0x000fe4000bf05270 */
[----:B------:R-:W-:-:S05]  /*196b0*/  MOV R20, 0x1 ;  /* 0x0000000100147802 */ /* 0x000fca0000000f00 */
[----:B------:R-:W2:Y:S08]  /*196c0*/  LDC R13, c[0x0][0x270] ;  /* 0x00009c00ff0d7b82 */ /* 0x000eb00000000800 */
[----:B-1----:R-:W2:Y:S02]  /*196d0*/  @P0 LDC R26, c[0x0][0x2e4] ;  /* 0x0000b900ff1a0b82 */ /* 0x002ea40000000800 */
[----:B--2---:R-:W-:-:S07]  /*196e0*/  IMAD R16, R26, R13, RZ ;  /* 0x0000000d1a107224 */ /* 0x004fce00078e02ff */
.L_x_402:
[----:B------:R-:W-:Y:S01]  /*196f0*/  BAR.SYNC.DEFER_BLOCKING 0x0 ;  /* 0x0000000000007b1d */ /* 0x000fe20000010000 */
[----:B------:R-:W-:Y:S01]  /*19700*/  LOP3.LUT R17, R3, 0xffffffe0, RZ, 0xc0, !PT ;  /* 0xffffffe003117812 */ /* 0x000fe200078ec0ff */
[----:B------:R-:W-:Y:S02]  /*19710*/  IMAD R23, R23, R16, RZ ;  /* 0x0000001017177224 */ /* 0x000fe400078e02ff */
[----:B------:R-:W-:Y:S01]  /*19720*/  @P4 FMUL.FTZ R25, R22, 0.69314718246459960938 ;  /* 0x3f31721816194820 */ /* 0x000fe20000410000 */
[----:B------:R-:W-:Y:S01]  /*19730*/  @P3 FMUL.FTZ R22, R11, 0.69314718246459960938 ;  /* 0x3f3172180b163820 */ /* 0x000fe20000410000 */
[----:B------:R-:W-:Y:S02]  /*19740*/  IADD3 R17, -R17, R0, RZ ;  /* 0x0000000011117210 */ /* 0x000fe40007ffe1ff */
[----:B------:R-:W1:Y:S01]  /*19750*/  @P2 LDC R24, c[0x0][0x2e8] ;  /* 0x0000ba00ff182b82 */ /* 0x000e620000000800 */
[----:B------:R-:W2:Y:S01]  /*19760*/  @P2 MUFU.LG2 R10, R10 ;  /* 0x0000000a000a2308 */ /* 0x000ea20000000c00 */
[----:B------:R-:W-:Y:S01]  /*19770*/  SEL R23, R23, RZ, !P5 ;  /* 0x000000ff17177207 */ /* 0x000fe20006800000 */
[----:B------:R-:W-:Y:S01]  /*19780*/  BSSY B0, `(.L_x_403) ;  /* 0x000004b000007945 */ /* 0x000fe20003800000 */
[----:B------:R-:W-:Y:S01]  /*19790*/  LOP3.LUT P0, RZ, R17, 0x3, RZ, 0xc0, !PT ;  /* 0x0000000311ff7812 */ /* 0x000fe2000780c0ff */
[----:B------:R-:W-:Y:S01]  /*197a0*/  IMAD R17, R9, R20, RZ ;  /* 0x0000001409117224 */ /* 0x000fe200078e02ff */
[----:B------:R-:W-:Y:S01]  /*197b0*/  MOV R16, 0x7f800000 ;  /* 0x7f80000000107802 */ /* 0x000fe20000000f00 */
[----:B------:R-:W-:Y:S01]  /*197c0*/  IMAD R9, R19, R26, R23 ;  /* 0x0000001a13097224 */ /* 0x000fe200078e0217 */
[----:B------:R-:W3:Y:S01]  /*197d0*/  @P1 LDC R3, c[0x0][0x2e8] ;  /* 0x0000ba00ff031b82 */ /* 0x000ee20000000800 */
[----:B------:R-:W4:Y:S01]  /*197e0*/  @P1 MUFU.LG2 R6, R6 ;  /* 0x0000000600061308 */ /* 0x000f220000000c00 */
[----:B------:R-:W-:-:S02]  /*197f0*/  IMAD.SHL.U32 R17, R17, 0x80, RZ ;  /* 0x0000008011117824 */ /* 0x000fc400078e00ff */
[----:B------:R-:W-:Y:S01]  /*19800*/  @P3 FFMA.FTZ R16, R5, R2, R22 ;  /* 0x0000000205103223 */ /* 0x000fe20000010016 */
[----:B------:R-:W-:Y:S02]  /*19810*/  SHF.R.S32.HI R5, RZ, 0x1f, R18 ;  /* 0x0000001fff057819 */ /* 0x000fe40000011412 */
[----:B------:R-:W-:Y:S01]  /*19820*/  MOV R0, 0x7f800000 ;  /* 0x7f80000000007802 */ /* 0x000fe20000000f00 */
[----:B------:R-:W-:Y:S01]  /*19830*/  @P4 FFMA.FTZ R0, R132, R21, R25 ;  /* 0x0000001584004223 */ /* 0x000fe20000010019 */
[----:B------:R-:W-:Y:S01]  /*19840*/  SHF.R.S32.HI R23, RZ, 0x1f, R17 ;  /* 0x0000001fff177819 */ /* 0x000fe20000011411 */
[----:B------:R-:W-:Y:S01]  /*19850*/  IMAD.MOV.U32 R21, RZ, RZ, 0x7f800000 ;  /* 0x7f800000ff157424 */ /* 0x000fe200078e00ff */
[----:B------:R1:W3:Y:S01]  /*19860*/  LDS.128 R12, [R227+0x1800] ;  /* 0x00180000e30c7984 */ /* 0x0002e20000000c00 */
[----:B------:R-:W-:Y:S01]  /*19870*/  IADD3 R17, P4, P3, R17, R28, R9 ;  /* 0x0000001c11117210 */ /* 0x000fe20007b9e009 */
[----:B--2---:R-:W-:Y:S01]  /*19880*/  @P2 FMUL.FTZ R10, R10, 0.69314718246459960938 ;  /* 0x3f3172180a0a2820 */ /* 0x004fe20000410000 */
[----:B------:R-:W-:-:S02]  /*19890*/  LEA.HI R5, R5, R18, RZ, 0x2 ;  /* 0x0000001205057211 */ /* 0x000fc400078f10ff */
[----:B------:R-:W-:Y:S01]  /*198a0*/  SHF.R.S32.HI R28, RZ, 0x1f, R9 ;  /* 0x0000001fff1c7819 */ /* 0x000fe20000011409 */
[----:B-1----:R-:W-:Y:S01]  /*198b0*/  @P2 FFMA.FTZ R21, R7, R24, R10 ;  /* 0x0000001807152223 */ /* 0x002fe2000001000a */
[----:B------:R-:W-:Y:S01]  /*198c0*/  MOV R22, 0x7f800000 ;  /* 0x7f80000000167802 */ /* 0x000fe20000000f00 */
[----:B----4-:R-:W-:Y:S01]  /*198d0*/  @P1 FMUL.FTZ R11, R6, 0.69314718246459960938 ;  /* 0x3f317218060b1820 */ /* 0x010fe20000410000 */
[----:B------:R-:W-:Y:S02]  /*198e0*/  SHF.R.S32.HI R32, RZ, 0x2, R5 ;  /* 0x00000002ff207819 */ /* 0x000fe40000011405 */
[----:B------:R-:W-:Y:S01]  /*198f0*/  IADD3.X R23, R23, R29, R28, P4, P3 ;  /* 0x0000001d17177210 */ /* 0x000fe200027e641c */
[----:B---3--:R-:W-:Y:S01]  /*19900*/  @P1 FFMA.FTZ R22, R8, R3, R11 ;  /* 0x0000000308161223 */ /* 0x008fe2000001000b */
[----:B------:R-:W-:Y:S06]  /*19910*/  @P0 BRA `(.L_x_404) ;  /* 0x0000000000c40947 */ /* 0x000fec0003800000 */
[----:B------:R-:W1:Y:S02]  /*19920*/  S2R R2, SR_TID.X ;  /* 0x0000000000027919 */ /* 0x000e640000002100 */
[----:B-1----:R-:W-:-:S04]  /*19930*/  SHF.R.S32.HI R3, RZ, 0x1f, R2 ;  /* 0x0000001fff037819 */ /* 0x002fc80000011402 */
[----:B------:R-:W-:-:S04]  /*19940*/  LEA.HI R3, R3, R2, RZ, 0x5 ;  /* 0x0000000203037211 */ /* 0x000fc800078f28ff */
[----:B------:R-:W-:Y:S02]  /*19950*/  SHF.R.S32.HI R7, RZ, 0x5, R3 ;  /* 0x00000005ff077819 */ /* 0x000fe40000011403 */
[----:B------:R-:W-:Y:S02]  /*19960*/  LOP3.LUT R3, R3, 0xffffffe0, RZ, 0xc0, !PT ;  /* 0xffffffe003037812 */ /* 0x000fe400078ec0ff */
[----:B------:R-:W-:-:S03]  /*19970*/  SHF.R.S32.HI R6, RZ, 0x1f, R7 ;  /* 0x0000001fff067819 */ /* 0x000fc60000011407 */
[----:B------:R-:W-:Y:S01]  /*19980*/  IMAD.IADD R3, R2, 0x1, -R3 ;  /* 0x0000000102037824 */ /* 0x000fe200078e0a03 */
[----:B------:R-:W-:-:S04]  /*19990*/  LEA.HI R6, R6, R7, RZ, 0x2 ;  /* 0x0000000706067211 */ /* 0x000fc800078f10ff */
        /* <DEDUP_REMOVED lines=21> */
[----:B------:R-:W-:Y:S02]  /*19af0*/  @!P4 IADD3 R27, P1, R26, R17, RZ ;  /* 0x000000111a1bc210 */ /* 0x000fe40007f3e0ff */
[----:B------:R-:W-:-:S02]  /*19b00*/  @!P6 LEA.HI.X.SX32 R20, R34, R23, 0x1, P0 ;  /* 0x000000172214e211 */ /* 0x000fc400000f0eff */
[----:B------:R-:W3:Y:S01]  /*19b10*/  @!P4 LDC.64 R6, c[0x0][0x2b0] ;  /* 0x0000ac00ff06cb82 */ /* 0x000ee20000000a00 */
[-C--:B------:R-:W-:Y:S02]  /*19b20*/  @!P4 LEA.HI.X.SX32 R26, R26, R23.reuse, 0x1, P1 ;  /* 0x000000171a1ac211 */ /* 0x080fe400008f0eff */
[----:B------:R-:W-:Y:S02]  /*19b30*/  @!P5 LEA.HI.X.SX32 R28, R28, R23, 0x1, P2 ;  /* 0x000000171c1cd211 */ /* 0x000fe400010f0eff */
[----:B------:R-:W-:-:S03]  /*19b40*/  @!P3 IADD3 R17, P0, R30, R17, RZ ;  /* 0x000000111e11b210 */ /* 0x000fc60007f1e0ff */
[----:B------:R-:W4:Y:S01]  /*19b50*/  @!P3 LDC.64 R2, c[0x0][0x2b0] ;  /* 0x0000ac00ff02bb82 */ /* 0x000f220000000a00 */
[----:B-1----:R-:W-:Y:S02]  /*19b60*/  @!P6 LEA R10, P2, R24, R10, 0x2 ;  /* 0x0000000a180ae211 */ /* 0x002fe400078410ff */
        /* <DEDUP_REMOVED lines=12> */
.L_x_404:
[----:B------:R-:W-:Y:S05]  /*19c30*/  BSYNC B0 ;  /* 0x0000000000007941 */ /* 0x000fea0003800000 */
.L_x_403:
[----:B-1----:R-:W2:Y:S01]  /*19c40*/  LDL.LU.64 R6, [R1+0x50] ;  /* 0x0000500001067983 */ /* 0x002ea20000300a00 */
[----:B------:R-:W-:Y:S01]  /*19c50*/  ULDC UR4, c[0x0][0x2d0] ;  /* 0x0000b40000047ab9 */ /* 0x000fe20000000800 */
[----:B------:R-:W-:Y:S01]  /*19c60*/  VIADD R0, R32, 0x20 ;  /* 0x0000002020007836 */ /* 0x000fe20000000000 */
[----:B------:R-:W-:Y:S01]  /*19c70*/  LOP3.LUT R5, R5, 0xfffffffc, RZ, 0xc0, !PT ;  /* 0xfffffffc05057812 */ /* 0x000fe200078ec0ff */
[----:B------:R-:W-:Y:S01]  /*19c80*/  IMAD.U32 R11, RZ, RZ, UR18 ;  /* 0x00000012ff0b7e24 */ /* 0x000fe2000f8e00ff */
[----:B------:R-:W-:Y:S01]  /*19c90*/  SHF.R.S32.HI R3, RZ, 0x1f, R19 ;  /* 0x0000001fff037819 */ /* 0x000fe20000011413 */
[----:B------:R-:W-:Y:S01]  /*19ca0*/  BSSY B0, `(.L_x_405) ;  /* 0x0000020000007945 */ /* 0x000fe20003800000 */
[----:B------:R-:W-:Y:S01]  /*19cb0*/  SHF.R.S32.HI R33, RZ, 0x1f, R32 ;  /* 0x0000001fff217819 */ /* 0x000fe20000011420 */
[----:B------:R-:W-:-:S04]  /*19cc0*/  IMAD.IADD R2, R18, 0x1, -R5 ;  /* 0x0000000112027824 */ /* 0x000fc800078e0a05 */
[----:B------:R-:W-:Y:S02]  /*19cd0*/  IMAD.SHL.U32 R2, R2, 0x8, RZ ;  /* 0x0000000802027824 */ /* 0x000fe400078e00ff */
[----:B------:R-:W-:-:S03]  /*19ce0*/  IMAD.WIDE R10, R11, 0x80, R32 ;  /* 0x000000800b0a7825 */ /* 0x000fc600078e0220 */
[----:B------:R-:W-:Y:S02]  /*19cf0*/  SHF.R.S32.HI R2, RZ, 0x1f, R2 ;  /* 0x0000001fff027819 */ /* 0x000fe40000011402 */
[C---:B--2---:R-:W-:Y:S01]  /*19d00*/  ISETP.GE.AND P4, PT, R6.reuse, UR4, PT ;  /* 0x0000000406007c0c */ /* 0x044fe2000bf86270 */
[----:B------:R-:W-:Y:S01]  /*19d10*/  ULDC.64 UR4, c[0x0][0x2a0] ;  /* 0x0000a80000047ab9 */ /* 0x000fe20000000a00 */
[----:B------:R-:W-:Y:S02]  /*19d20*/  IADD3 R8, P0, R6, UR8, RZ ;  /* 0x0000000806087c10 */ /* 0x000fe4000ff1e0ff */
[----:B------:R-:W-:Y:S01]  /*19d30*/  ISETP.GE.OR P2, PT, R0, UR14, P4 ;  /* 0x0000000e00007c0c */ /* 0x000fe2000a746670 */
[----:B------:R-:W-:Y:S01]  /*19d40*/  VIADD R0, R32, 0x40 ;  /* 0x0000004020007836 */ /* 0x000fe20000000000 */
[----:B------:R-:W-:Y:S01]  /*19d50*/  ISETP.GE.OR P3, PT, R4, UR14, P4 ;  /* 0x0000000e04007c0c */ /* 0x000fe2000a766670 */
[----:B------:R-:W-:Y:S01]  /*19d60*/  VIADD R4, R32, 0x60 ;  /* 0x0000006020047836 */ /* 0x000fe20000000000 */
[----:B------:R-:W-:-:S02]  /*19d70*/  IADD3.X R9, R2, UR6, RZ, P0, !PT ;  /* 0x0000000602097c10 */ /* 0x000fc400087fe4ff */
[----:B------:R-:W-:Y:S01]  /*19d80*/  ISETP.GE.OR P1, PT, R0, UR14, P4 ;  /* 0x0000000e00007c0c */ /* 0x000fe2000a726670 */
[----:B------:R-:W-:Y:S01]  /*19d90*/  IMAD R0, R3, UR4, RZ ;  /* 0x0000000403007c24 */ /* 0x000fe2000f8e02ff */
[----:B------:R-:W-:Y:S01]  /*19da0*/  ISETP.GE.OR P4, PT, R4, UR14, P4 ;  /* 0x0000000e04007c0c */ /* 0x000fe2000a786670 */
[C---:B------:R-:W-:Y:S01]  /*19db0*/  IMAD.WIDE.U32 R8, R19.reuse, UR4, R8 ;  /* 0x0000000413087c25 */ /* 0x040fe2000f8e0008 */
[----:B------:R1:W2:Y:S03]  /*19dc0*/  LDS.128 R4, [R227] ;  /* 0x00000000e3047984 */ /* 0x0002a60000000c00 */
[----:B------:R-:W-:-:S04]  /*19dd0*/  IMAD R0, R19, UR5, R0 ;  /* 0x0000000513007c24 */ /* 0x000fc8000f8e0200 */
        /* <DEDUP_REMOVED lines=12> */
.L_x_406:
[----:B------:R-:W-:Y:S05]  /*19ea0*/  BSYNC B0 ;  /* 0x0000000000007941 */ /* 0x000fea0003800000 */
.L_x_405:
        /* <DEDUP_REMOVED lines=16> */
.L_x_408:
[----:B------:R-:W-:Y:S05]  /*19fb0*/  BSYNC B0 ;  /* 0x0000000000007941 */ /* 0x000fea0003800000 */
.L_x_407:
[----:B---34-:R3:W4:Y:S01]  /*19fc0*/  LDS.128 R4, [R227+0x1000] ;  /* 0x00100000e3047984 */ /* 0x0187220000000c00 */
        /* <DEDUP_REMOVED lines=14> */
[----:B----4-:R4:W-:Y:S02]  /*1a0b0*/  STG.E.128 desc[UR20][R2.64], R4 ;  /* 0x0000000402007986 */ /* 0x0109e4000c101d14 */
.L_x_410:
[----:B------:R-:W-:Y:S05]  /*1a0c0*/  BSYNC B0 ;  /* 0x0000000000007941 */ /* 0x000fea0003800000 */
.L_x_409:
        /* <DEDUP_REMOVED lines=15> */
.L_x_361:
        /* <DEDUP_REMOVED lines=23> */
[----:B------:R-:W-:Y:S01]  /*1a330*/  SHF.R.S32.HI R9, RZ, 0x1f, R8 ;  /* 0x0000001fff097819 */ /* 0x000fe20000011408 */
        /* <DEDUP_REMOVED lines=10> */
[----:B------:R-:W-:Y:S01]  /*1a3e0*/  ISETP.GE.AND P1, PT, R0, UR33, PT ;  /* 0x0000002100007c0c */ /* 0x000fe2000bf26270 */
        /* <DEDUP_REMOVED lines=8> */
[C---:B------:R-:W-:Y:S01]  /*1a470*/  ISETP.NE.OR P2, PT, R3.reuse, RZ, P2 ;  /* 0x000000ff0300720c */ /* 0x040fe20001745670 */
[----:B------:R-:W-:Y:S01]  /*1a480*/  ULDC UR4, c[0x0][0x2d0] ;  /* 0x0000b40000047ab9 */ /* 0x000fe20000000800 */
[----:B------:R-:W-:Y:S01]  /*1a490*/  @UP3 UIMAD UR9, UR17, UR9, UR13 ;  /* 0x00000009110932a4 */ /* 0x000fe2000f8e020d */
[----:B------:R-:W-:Y:S01]  /*1a4a0*/  ISETP.GE.AND P5, PT, R2, UR4, PT ;  /* 0x0000000402007c0c */ /* 0x000fe2000bfa6270 */
[----:B------:R-:W-:Y:S01]  /*1a4b0*/  UIMAD UR11, UR31, UR11, URZ ;  /* 0x0000000b1f0b72a4 */ /* 0x000fe2000f8e023f */
[----:B------:R-:W-:Y:S01]  /*1a4c0*/  ISETP.NE.OR P1, PT, R3, RZ, P1 ;  /* 0x000000ff0300720c */ /* 0x000fe20000f25670 */
[----:B------:R-:W-:Y:S01]  /*1a4d0*/  @UP1 ULDC UR7, c[0x0][0x2c4] ;  /* 0x0000b10000071ab9 */ /* 0x000fe20000000800 */
[----:B------:R-:W-:Y:S01]  /*1a4e0*/  @!UP3 UIADD3 UR9, UR23, UR8, URZ ;  /* 0x000000081709b290 */ /* 0x000fe2000fffe03f */
[----:B------:R-:W-:Y:S01]  /*1a4f0*/  ISETP.GE.OR P6, PT, R8, UR33, P5 ;  /* 0x0000002108007c0c */ /* 0x000fe2000afc6670 */
[----:B------:R-:W-:Y:S01]  /*1a500*/  @!UP3 UMOV UR12, UR22 ;  /* 0x00000016000cbc82 */ /* 0x000fe20008000000 */
[----:B------:R-:W-:Y:S01]  /*1a510*/  @!UP0 UIMAD UR17, UR31, UR7, URZ ;  /* 0x000000071f1182a4 */ /* 0x000fe2000f8e023f */
[C---:B------:R-:W-:Y:S01]  /*1a520*/  IADD3 R6, P0, R2.reuse, UR12, RZ ;  /* 0x0000000c02067c10 */ /* 0x040fe2000ff1e0ff */
[----:B------:R-:W-:Y:S01]  /*1a530*/  @UP2 ULDC UR13, c[0x0][0x2c0] ;  /* 0x0000b000000d2ab9 */ /* 0x000fe20000000800 */
[----:B------:R-:W-:Y:S01]  /*1a540*/  USEL UR11, UR11, URZ, !UP1 ;  /* 0x0000003f0b0b7287 */ /* 0x000fe2000c800000 */
[----:B------:R-:W-:Y:S01]  /*1a550*/  @!UP2 UMOV UR13, 0x1 ;  /* 0x00000001000da882 */ /* 0x000fe20000000000 */
[----:B------:R-:W-:Y:S01]  /*1a560*/  @!UP2 UMOV UR14, UR6 ;  /* 0x00000006000eac82 */ /* 0x000fe20008000000 */
[----:B------:R-:W-:Y:S01]  /*1a570*/  UIMAD UR32, UR32, UR13, URZ ;  /* 0x0000000d202072a4 */ /* 0x000fe2000f8e023f */
[----:B------:R-:W-:Y:S01]  /*1a580*/  LEA.HI.X.SX32 R7, R2, UR9, 0x1, P0 ;  /* 0x0000000902077c11 */ /* 0x000fe200080f0eff */
[----:B------:R-:W-:Y:S01]  /*1a590*/  UIMAD UR11, UR30, UR14, UR11 ;  /* 0x0000000e1e0b72a4 */ /* 0x000fe2000f8e020b */
[----:B------:R-:W-:Y:S01]  /*1a5a0*/  ISETP.GE.OR P0, PT, R5, UR33, P5 ;  /* 0x0000002105007c0c */ /* 0x000fe2000af06670 */
[----:B------:R-:W-:Y:S01]  /*1a5b0*/  @!UP1 UMOV UR24, URZ ;  /* 0x0000003f00189c82 */ /* 0x000fe20008000000 */
[----:B------:R-:W-:Y:S01]  /*1a5c0*/  @!UP1 UMOV UR25, URZ ;  /* 0x0000003f00199c82 */ /* 0x000fe20008000000 */
[----:B------:R-:W-:Y:S01]  /*1a5d0*/  @UP1 UMOV UR24, UR17 ;  /* 0x0000001100181c82 */ /* 0x000fe20008000000 */
[----:B------:R-:W-:Y:S01]  /*1a5e0*/  @UP1 USHF.R.S32.HI UR25, URZ, 0x1f, UR17 ;  /* 0x0000001f3f191899 */ /* 0x000fe20008011411 */
[----:B------:R-:W-:Y:S01]  /*1a5f0*/  IMAD.WIDE.U32 R10, R10, UR30, R6 ;  /* 0x0000001e0a0a7c25 */ /* 0x000fe2000f8e0006 */
[----:B------:R-:W-:-:S02]  /*1a600*/  USHF.R.S32.HI UR4, URZ, 0x1f, UR32 ;  /* 0x0000001f3f047899 */ /* 0x000fc40008011420 */
[----:B------:R-:W-:Y:S01]  /*1a610*/  USHF.R.S32.HI UR6, URZ, 0x1f, UR11 ;  /* 0x0000001f3f067899 */ /* 0x000fe2000801140b */
[----:B------:R-:W-:Y:S01]  /*1a620*/  IMAD.U32 R7, RZ, RZ, UR18 ;  /* 0x00000012ff077e24 */ /* 0x000fe2000f8e00ff */
[----:B------:R-:W-:Y:S01]  /*1a630*/  UIADD3 UR32, UP1, UP0, UR32, UR24, UR11 ;  /* 0x0000001820207290 */ /* 0x000fe2000f83e00b */
[----:B------:R-:W-:Y:S02]  /*1a640*/  VIADD R13, R11, UR5 ;  /* 0x000000050b0d7c36 */ /* 0x000fe40008000000 */
[----:B------:R-:W-:Y:S01]  /*1a650*/  IMAD.WIDE R6, R7, 0x80, R8 ;  /* 0x0000008007067825 */ /* 0x000fe200078e0208 */
        /* <DEDUP_REMOVED lines=12> */
.L_x_412:
[----:B------:R-:W-:Y:S05]  /*1a720*/  BSYNC B0 ;  /* 0x0000000000007941 */ /* 0x000fea0003800000 */
.L_x_411:
        /* <DEDUP_REMOVED lines=17> */
.L_x_414:
[----:B------:R-:W-:Y:S05]  /*1a840*/  BSYNC B0 ;  /* 0x0000000000007941 */ /* 0x000fea0003800000 */
.L_x_413:
        /* <DEDUP_REMOVED lines=15> */
.L_x_416:
[----:B------:R-:W-:Y:S05]  /*1a940*/  BSYNC B0 ;  /* 0x0000000000007941 */ /* 0x000fea0003800000 */
.L_x_415:
        /* <DEDUP_REMOVED lines=15> */
.L_x_418:
[----:B------:R-:W-:Y:S05]  /*1aa40*/  BSYNC B0 ;  /* 0x0000000000007941 */ /* 0x000fea0003800000 */
.L_x_417:
        /* <DEDUP_REMOVED lines=10> */
.L_x_420:
[----:B------:R-:W-:Y:S05]  /*1aaf0*/  BSYNC B0 ;  /* 0x0000000000007941 */ /* 0x000fea0003800000 */
.L_x_419:
        /* <DEDUP_REMOVED lines=10> */
.L_x_422:
[----:B------:R-:W-:Y:S05]  /*1aba0*/  BSYNC B0 ;  /* 0x0000000000007941 */ /* 0x000fea0003800000 */
.L_x_421:
        /* <DEDUP_REMOVED lines=10> */
.L_x_424:
[----:B------:R-:W-:Y:S05]  /*1ac50*/  BSYNC B0 ;  /* 0x0000000000007941 */ /* 0x000fea0003800000 */
.L_x_423:
[----:B------:R-:W-:Y:S05]  /*1ac60*/  @P1 EXIT ;  /* 0x000000000000194d */ /* 0x000fea0003800000 */
[----:B------:R-:W-:Y:S01]  /*1ac70*/  IMAD R0, R0, UR13, RZ ;  /* 0x0000000d00007c24 */ /* 0x000fe2000f8e02ff */
[----:B------:R-:W-:Y:S01]  /*1ac80*/  ULDC.64 UR4, c[0x0][0x2b0] ;  /* 0x0000ac0000047ab9 */ /* 0x000fe20000000a00 */
[----:B----4-:R-:W-:-:S03]  /*1ac90*/  IMAD.MOV.U32 R5, RZ, RZ, 0x7f800000 ;  /* 0x7f800000ff057424 */ /* 0x010fc600078e00ff */
[----:B------:R-:W-:-:S04]  /*1aca0*/  IADD3 R3, P0, R0, UR32, RZ ;  /* 0x0000002000037c10 */ /* 0x000fc8000ff1e0ff */
[----:B------:R-:W-:Y:S02]  /*1acb0*/  LEA.HI.X.SX32 R0, R0, UR24, 0x1, P0 ;  /* 0x0000001800007c11 */ /* 0x000fe400080f0eff */
[----:B------:R-:W-:-:S04]  /*1acc0*/  LEA R2, P0, R3, UR4, 0x2 ;  /* 0x0000000403027c11 */ /* 0x000fc8000f8010ff */
[----:B------:R-:W-:-:S05]  /*1acd0*/  LEA.HI.X R3, R3, UR5, R0, 0x2, P0 ;  /* 0x0000000503037c11 */ /* 0x000fca00080f1400 */
[----:B------:R-:W-:Y:S01]  /*1ace0*/  STG.E desc[UR20][R2.64], R5 ;  /* 0x0000000502007986 */ /* 0x000fe2000c101914 */
[----:B------:R-:W-:Y:S05]  /*1acf0*/  EXIT ;  /* 0x000000000000794d */ /* 0x000fea0003800000 */
.L_x_425:
        /* <DEDUP_REMOVED lines=16> */
.L_x_725:


//--------------------- .text._ZN5flash16flash_fwd_kernelI23Flash_fwd_kernel_traitsILi32ELi128ELi128ELi4ELb0ELb0EN7cutlass10bfloat16_tE19Flash_kernel_traitsILi32ELi128ELi128ELi4ES3_EELb1ELb1ELb0ELb0ELb0ELb0ELb0ELb1EEEvNS_16Flash_fwd_paramsE --------------------------
	.section	.text._ZN5flash16flash_fwd_kernelI23Flash_fwd_kernel_traitsILi32ELi128ELi128ELi4ELb0ELb0EN7cutlass10bfloat16_tE19Flash_kernel_traitsILi32ELi128ELi128ELi4ES3_EELb1ELb1ELb0ELb0ELb0ELb0ELb0ELb1EEEvNS_16Flash_fwd_paramsE,"ax",@progbits
	.align	128
        .global         _ZN5flash16flash_fwd_kernelI23Flash_fwd_kernel_traitsILi32ELi128ELi128ELi4ELb0ELb0EN7cutlass10bfloat16_tE19Flash_kernel_traitsILi32ELi128ELi128ELi4ES3_EELb1ELb1ELb0ELb0ELb0ELb0ELb0ELb1EEEvNS_16Flash_fwd_paramsE
        .type           _ZN5flash16flash_fwd_kernelI23Flash_fwd_kernel_traitsILi32ELi128ELi128ELi4ELb0ELb0EN7cutlass10bfloat16_tE19Flash_kernel_traitsILi32ELi128ELi128ELi4ES3_EELb1ELb1ELb0ELb0ELb0ELb0ELb0ELb1EEEvNS_16Flash_fwd_paramsE,@function
        .size           _ZN5flash16flash_fwd_kernelI23Flash_fwd_kernel_traitsILi32ELi128ELi128ELi4ELb0ELb0EN7cutlass10bfloat16_tE19Flash_kernel_traitsILi32ELi128ELi128ELi4ES3_EELb1ELb1ELb0ELb0ELb0ELb0ELb0ELb1EEEvNS_16Flash_fwd_paramsE,(.L_x_726 - _ZN5flash16flash_fwd_kernelI23Flash_fwd_kernel_traitsILi32ELi128ELi128ELi4ELb0ELb0EN7cutlass10bfloat16_tE19Flash_kernel_traitsILi32ELi128ELi128ELi4ES3_EELb1ELb1ELb0ELb0ELb0ELb0ELb0ELb1EEEvNS_16Flash_fwd_paramsE)
        .other          _ZN5flash16flash_fwd_kernelI23Flash_fwd_kernel_traitsILi32ELi128ELi128ELi4ELb0ELb0EN7cutlass10bfloat16_tE19Flash_kernel_traitsILi32ELi128ELi128ELi4ES3_EELb1ELb1ELb0ELb0ELb0ELb0ELb0ELb1EEEvNS_16Flash_fwd_paramsE,@"STO_CUDA_ENTRY STV_DEFAULT"
_ZN5flash16flash_fwd_kernelI23Flash_fwd_kernel_traitsILi32ELi128ELi128ELi4ELb0ELb0EN7cutlass10bfloat16_tE19Flash_kernel_traitsILi32ELi128ELi128ELi4ES3_EELb1ELb1ELb0ELb0ELb0ELb0ELb0ELb1EEEvNS_16Flash_fwd_paramsE:
.text._ZN5flash16flash_fwd_kernelI23Flash_fwd_kernel_traitsILi32ELi128ELi128ELi4ELb0ELb0EN7cutlass10bfloat16_tE19Flash_kernel_traitsILi32ELi128ELi128ELi4ES3_EELb1ELb1ELb0ELb0ELb0ELb0ELb0ELb1EEEvNS_16Flash_fwd_paramsE:
        /* <DEDUP_REMOVED lines=15> */
[----:B------:R-:W-:Y:S08]  /*00f0*/  S2UR UR21, SR_CTAID.Y ;  /* 0x00000000001579c3 */ /* 0x000ff00000002600 */
[----:B------:R-:W1:Y:S01]  /*0100*/  S2UR UR4, SR_CTAID.Z ;  /* 0x00000000000479c3 */ /* 0x000e620000002700 */
[----:B--2---:R-:W-:-:S07]  /*0110*/  @P2 IMAD.MOV.U32 R2, RZ, RZ, R9 ;  /* 0x000000ffff022224 */ /* 0x004fce00078e0009 */
[----:B------:R-:W2:Y:S01]  /*0120*/  @P2 LDC R0, c[0x0][0x3b0] ;  /* 0x0000ec00ff002b82 */ /* 0x000ea20000000800 */
[----:B---3--:R-:W-:-:S06]  /*0130*/  @P2 IMAD.MOV.U32 R3, RZ, RZ, R8 ;  /* 0x000000ffff032224 */ /* 0x008fcc00078e0008 */
[----:B------:R-:W2:Y:S01]  /*0140*/  @P2 LDG.E.64 R2, desc[UR32][R2.64] ;  /* 0x0000002002022981 */ /* 0x000ea2000c1e1b00 */
[----:B------:R-:W-:Y:S02]  /*0150*/  UISETP.NE.U32.AND UP2, UPT, UR8, URZ, UPT ;  /* 0x0000003f0800728c */ /* 0x000fe4000bf45070 */
[----:B------:R-:W-:Y:S02]  /*0160*/  UISETP.NE.U32.AND UP1, UPT, UR6, URZ, UPT ;  /* 0x0000003f0600728c */ /* 0x000fe4000bf25070 */
[----:B------:R-:W-:Y:S02]  /*0170*/  UISETP.NE.AND.EX UP2, UPT, UR9, URZ, UPT, UP2 ;  /* 0x0000003f0900728c */ /* 0x000fe4000bf45320 */
[----:B------:R-:W-:Y:S02]  /*0180*/  UISETP.NE.AND.EX UP1, UPT, UR7, URZ, UPT, UP1 ;  /* 0x0000003f0700728c */ /* 0x000fe4000bf25310 */
[----:B-1----:R-:W-:Y:S01]  /*0190*/  ULOP3.LUT UR5, UR4, UR29, UR21, 0xfe, !UPT ;  /* 0x0000001d04057292 */ /* 0x002fe2000f8efe15 */
[----:B------:R-:W-:Y:S01]  /*01a0*/  ULDC.64 UR8, c[0x0][0x2f0] ;  /* 0x0000bc0000087ab9 */ /* 0x000fe20000000a00 */
[----:B------:R-:W-:Y:S01]  /*01b0*/  PLOP3.LUT P0, PT, PT, PT, UP2, 0x80, 0x0 ;  /* 0x000000000000781c */ /* 0x000fe20003f0f028 */
[----:B------:R-:W-:-:S03]  /*01c0*/  UIMAD.WIDE UR8, UR21, 0x4, UR8 ;  /* 0x00000004150878a5 */ /* 0x000fc6000f8e0208 */
[----:B----4-:R-:W-:Y:S01]  /*01d0*/  LOP3.LUT P3, RZ, R197, UR5, RZ, 0xfc, !PT ;  /* 0x00000005c5ff7c12 */ /* 0x010fe2000f86fcff */
[----:B------:R-:W-:Y:S01]  /*01e0*/  ULDC.U8 UR5, c[0x0][0x3c2] ;  /* 0x0000f08000057ab9 */ /* 0x000fe20000000000 */
[----:B------:R-:W-:Y:S01]  /*01f0*/  ULDC.64 UR6, c[0x0][0x2f8] ;  /* 0x0000be0000067ab9 */ /* 0x000fe20000000a00 */
[----:B------:R-:W-:Y:S02]  /*0200*/  UISETP.NE.AND UP3, UPT, UR5, URZ, UPT ;  /* 0x0000003f0500728c */ /* 0x000fe4000bf65270 */
[----:B------:R-:W-:Y:S01]  /*0210*/  UISETP.EQ.U32.AND UP0, UPT, UR6, URZ, UPT ;  /* 0x0000003f0600728c */ /* 0x000fe2000bf02070 */
[----:B------:R-:W-:-:S03]  /*0220*/  @UP1 ULDC.64 UR10, c[0x0][0x300] ;  /* 0x0000c000000a1ab9 */ /* 0x000fc60000000a00 */
[----:B------:R-:W-:-:S04]  /*0230*/  UISETP.EQ.OR.EX UP0, UPT, UR7, URZ, !UP3, UP0 ;  /* 0x0000003f0700728c */ /* 0x000fc8000df02700 */
[----:B------:R-:W1:Y:S01]  /*0240*/  @!P3 LDC.64 R6, c[0x0][0x3b8] ;  /* 0x0000ee00ff06bb82 */ /* 0x000e620000000a00 */
[----:B------:R-:W-:Y:S01]  /*0250*/  @UP1 UIMAD.WIDE UR10, UR21, 0x4, UR10 ;  /* 0x00000004150a18a5 */ /* 0x000fe2000f8e020a */
        /* <DEDUP_REMOVED lines=10> */
[----:B------:R-:W-:Y:S01]  /*0300*/  ULDC.64 UR8, c[0x0][0x2f8] ;  /* 0x0000be0000087ab9 */ /* 0x000fe20000000a00 */
[----:B-1----:R-:W-:Y:S02]  /*0310*/  @!P3 IMAD.MOV.U32 R4, RZ, RZ, R9 ;  /* 0x000000ffff04b224 */ /* 0x002fe400078e0009 */
[----:B------:R-:W-:-:S05]  /*0320*/  @!P3 IMAD.MOV.U32 R5, RZ, RZ, R8 ;  /* 0x000000ffff05b224 */ /* 0x000fca00078e0008 */
[----:B------:R1:W-:Y:S01]  /*0330*/  @!P3 STG.E.64 desc[UR32][R6.64+0x8], R4 ;  /* 0x000008040600b986 */ /* 0x0003e2000c101b20 */
[----:B------:R-:W-:Y:S01]  /*0340*/  PLOP3.LUT P2, PT, PT, PT, UP0, 0x80, 0x0 ;  /* 0x000000000000781c */ /* 0x000fe20003f4f008 */
[----:B------:R-:W-:Y:S02]  /*0350*/  UIMAD.WIDE UR8, UR21, 0x4, UR8 ;  /* 0x00000004150878a5 */ /* 0x000fe4000f8e0208 */
[----:B-1----:R-:W2:Y:S04]  /*0360*/  @P0 LDG.E R7, desc[UR32][R2.64] ;  /* 0x0000002002070981 */ /* 0x002ea8000c1e1900 */
[----:B------:R1:W3:Y:S01]  /*0370*/  @P0 LDG.E R6, desc[UR32][R2.64+0x4] ;  /* 0x0000042002060981 */ /* 0x0002e2000c1e1900 */
[----:B------:R-:W-:Y:S02]  /*0380*/  IMAD.U32 R4, RZ, RZ, UR10 ;  /* 0x0000000aff047e24 */ /* 0x000fe4000f8e00ff */
[----:B------:R-:W-:-:S05]  /*0390*/  IMAD.U32 R5, RZ, RZ, UR11 ;  /* 0x0000000bff057e24 */ /* 0x000fca000f8e00ff */
[----:B------:R-:W4:Y:S01]  /*03a0*/  @P1 LDG.E R4, desc[UR32][R4.64] ;  /* 0x0000002004041981 */ /* 0x000f22000c1e1900 */
[----:B-1----:R-:W-:Y:S02]  /*03b0*/  IMAD.U32 R2, RZ, RZ, UR8 ;  /* 0x00000008ff027e24 */ /* 0x002fe4000f8e00ff */
[----:B------:R-:W-:-:S05]  /*03c0*/  IMAD.U32 R3, RZ, RZ, UR9 ;  /* 0x00000009ff037e24 */ /* 0x000fca000f8e00ff */
[----:B------:R-:W5:Y:S01]  /*03d0*/  @!P2 LDG.E R0, desc[UR32][R2.64] ;  /* 0x000000200200a981 */ /* 0x000f62000c1e1900 */
[----:B------:R-:W-:Y:S01]  /*03e0*/  UMOV UR28, 0xffffffff ;  /* 0xffffffff001c7882 */ /* 0x000fe20000000000 */
[----:B------:R-:W-:Y:S01]  /*03f0*/  UMOV UR25, URZ ;  /* 0x0000003f00197c82 */ /* 0x000fe20008000000 */
[----:B------:R-:W-:Y:S01]  /*0400*/  UMOV UR8, 0xffffffff ;  /* 0xffffffff00087882 */ /* 0x000fe20000000000 */
[----:B------:R-:W-:-:S04]  /*0410*/  SHF.R.S32.HI R15, RZ, 0x1f, R197 ;  /* 0x0000001fff0f7819 */ /* 0x000fc800000114c5 */
[----:B------:R-:W-:Y:S02]  /*0420*/  LEA.HI R181, R15, R197, RZ, 0x5 ;  /* 0x000000c50fb57211 */ /* 0x000fe400078f28ff */
[----:B--2---:R-:W-:Y:S02]  /*0430*/  @P0 R2UR UR28, R7 ;  /* 0x00000000071c02ca */ /* 0x004fe400000e0000 */
[----:B---3--:R-:W-:Y:S02]  /*0440*/  @P0 R2UR UR30, R6 ;  /* 0x00000000061e02ca */ /* 0x008fe400000e0000 */
[----:B------:R-:W-:-:S04]  /*0450*/  ISETP.NE.U32.AND P0, PT, RZ, UR6, PT ;  /* 0x00000006ff007c0c */ /* 0x000fc8000bf05070 */
[----:B------:R-:W-:-:S07]  /*0460*/  ISETP.NE.AND.EX P0, PT, RZ, UR7, PT, P0 ;  /* 0x00000007ff007c0c */ /* 0x000fce000bf05300 */
[----:B------:R-:W-:Y:S01]  /*0470*/  @UP2 UIADD3 UR30, UR30, -UR28, URZ ;  /* 0x8000001c1e1e2290 */ /* 0x000fe2000fffe03f */
[----:B----4-:R-:W-:-:S06]  /*0480*/  @P1 R2UR UR25, R4 ;  /* 0x00000000041912ca */ /* 0x010fcc00000e0000 */
[----:B------:R-:W-:Y:S01]  /*0490*/  @!UP2 ULDC UR30, c[0x0][0x2c4] ;  /* 0x0000b100001eaab9 */ /* 0x000fe20000000800 */
[----:B-----5:R-:W-:Y:S01]  /*04a0*/  @!P2 R2UR UR8, R0 ;  /* 0x000000000008a2ca */ /* 0x020fe200000e0000 */
[----:B------:R-:W-:-:S14]  /*04b0*/  @!P0 BRA `(.L_x_426) ;  /* 0x00000000001c8947 */ /* 0x000fdc0003800000 */
[----:B------:R-:W-:-:S13]  /*04c0*/  PLOP3.LUT P0, PT, PT, PT, UP3, 0x80, 0x0 ;  /* 0x000000000000781c */ /* 0x000fda0003f0f038 */
[----:B------:R-:W2:Y:S04]  /*04d0*/  @P0 LDG.E R0, desc[UR32][R2.64+0x4] ;  /* 0x0000042002000981 */ /* 0x000ea8000c1e1900 */
[----:B------:R-:W3:Y:S01]  /*04e0*/  @!P0 LDG.E R2, desc[UR32][R2.64] ;  /* 0x0000002002028981 */ /* 0x000ee2000c1e1900 */
[----:B--2---:R-:W-:-:S13]  /*04f0*/  @P0 R2UR UR5, R0 ;  /* 0x00000000000502ca */ /* 0x004fda00000e0000 */
[----:B------:R-:W-:-:S07]  /*0500*/  @UP3 UIADD3 UR5, UR5, -UR8, URZ ;  /* 0x8000000805053290 */ /* 0x000fce000fffe03f */
[----:B---3--:R-:W-:Y:S01]  /*0510*/  @!P0 R2UR UR5, R2 ;  /* 0x00000000020582ca */ /* 0x008fe200000e0000 */
[----:B------:R-:W-:-:S14]  /*0520*/  BRA `(.L_x_427) ;  /* 0x0000000000047947 */ /* 0x000fdc0003800000 */
.L_x_426:
[----:B------:R-:W-:-:S05]  /*0530*/  ULDC UR5, c[0x0][0x2c8] ;  /* 0x0000b20000057ab9 */ /* 0x000fca0000000800 */
.L_x_427:
        /* <DEDUP_REMOVED lines=38> */
[----:B------:R-:W-:Y:S01]  /*07a0*/  ULDC UR9, c[0x0][0x270] ;  /* 0x00009c0000097ab9 */ /* 0x000fe20000000800 */
[----:B------:R-:W-:Y:S01]  /*07b0*/  LOP3.LUT R5, R181, 0xffffffe0, RZ, 0xc0, !PT ;  /* 0xffffffe0b5057812 */ /* 0x000fe200078ec0ff */
[----:B------:R-:W-:Y:S01]  /*07c0*/  UIMAD UR9, UR21, UR9, UR4 ;  /* 0x00000009150972a4 */ /* 0x000fe2000f8e0204 */
[CC--:B------:R-:W-:Y:S01]  /*07d0*/  LEA.HI R6, R15.reuse, R197.reuse, RZ, 0x2 ;  /* 0x000000c50f067211 */ /* 0x0c0fe200078f10ff */
[----:B------:R-:W-:Y:S01]  /*07e0*/  UISETP.NE.AND UP1, UPT, UR28, -0x1, UPT ;  /* 0xffffffff1c00788c */ /* 0x000fe2000bf25270 */
[----:B------:R-:W-:Y:S01]  /*07f0*/  LEA.HI R22, R15, R197, RZ, 0x3 ;  /* 0x000000c50f167211 */ /* 0x000fe200078f18ff */
[----:B------:R-:W-:Y:S01]  /*0800*/  USHF.L.U32 UR7, UR9, 0x5, URZ ;  /* 0x0000000509077899 */ /* 0x000fe2000800063f */
[----:B------:R-:W-:Y:S01]  /*0810*/  IMAD.IADD R18, R197, 0x1, -R5 ;  /* 0x00000001c5127824 */ /* 0x000fe200078e0a05 */
[----:B------:R-:W-:Y:S01]  /*0820*/  UISETP.NE.AND UP0, UPT, UR8, -0x1, UPT ;  /* 0xffffffff0800788c */ /* 0x000fe2000bf05270 */
[----:B------:R-:W-:Y:S01]  /*0830*/  SHF.R.S32.HI R20, RZ, 0x3, R22 ;  /* 0x00000003ff147819 */ /* 0x000fe20000011416 */
[----:B------:R-:W-:Y:S01]  /*0840*/  USHF.R.S32.HI UR6, URZ, 0x1f, UR7 ;  /* 0x0000001f3f067899 */ /* 0x000fe20008011407 */
[----:B------:R-:W-:Y:S01]  /*0850*/  SHF.R.S32.HI R182, RZ, 0x5, R181 ;  /* 0x00000005ffb67819 */ /* 0x000fe200000114b5 */
[----:B------:R-:W-:Y:S01]  /*0860*/  UIADD3 UR5, UR31, -0x1, URZ ;  /* 0xffffffff1f057890 */ /* 0x000fe2000fffe03f */
[--C-:B------:R-:W-:Y:S01]  /*0870*/  SHF.R.S32.HI R5, RZ, 0x1f, R18.reuse ;  /* 0x0000001fff057819 */ /* 0x100fe20000011412 */
[----:B------:R-:W-:Y:S01]  /*0880*/  UIADD3 UR22, -UR17, UR30, URZ ;  /* 0x0000001e11167290 */ /* 0x000fe2000fffe13f */
[----:B------:R-:W-:Y:S01]  /*0890*/  IADD3 R9, P3, P0, R9, UR7, R18 ;  /* 0x0000000709097c10 */ /* 0x000fe2000f87e012 */
[----:B------:R-:W-:Y:S01]  /*08a0*/  @UP1 ULDC.64 UR18, c[0x0][0x240] ;  /* 0x0000900000121ab9 */ /* 0x000fe20000000a00 */
[----:B------:R-:W-:-:S02]  /*08b0*/  @!UP1 USHF.R.S32.HI UR10, URZ, 0x1f, UR21 ;  /* 0x0000001f3f0a9899 */ /* 0x000fc40008011415 */
[----:B------:R-:W-:Y:S01]  /*08c0*/  IADD3.X R205, R8, UR6, R5, P3, P0 ;  /* 0x0000000608cd7c10 */ /* 0x000fe20009fe0405 */
[----:B------:R-:W-:Y:S01]  /*08d0*/  @UP1 UIMAD.WIDE.U32 UR14, UR28, UR18, URZ ;  /* 0x000000121c0e12a5 */ /* 0x000fe2000f8e003f */
[----:B------:R3:W-:Y:S01]  /*08e0*/  STL [R1+0x334], R9 ;  /* 0x0003340901007387 */ /* 0x0007e20000100800 */
[----:B-1----:R-:W-:Y:S01]  /*08f0*/  IABS R7, R10 ;  /* 0x0000000a00077213 */ /* 0x002fe20000000000 */
[----:B------:R-:W-:Y:S01]  /*0900*/  @!UP1 ULDC.64 UR6, c[0x0][0x228] ;  /* 0x00008a0000069ab9 */ /* 0x000fe20000000a00 */
[----:B------:R-:W-:Y:S02]  /*0910*/  @UP1 UIMAD UR19, UR28, UR19, UR15 ;  /* 0x000000131c1312a4 */ /* 0x000fe4000f8e020f */
[----:B------:R-:W1:Y:S01]  /*0920*/  I2F.RP R2, R7 ;  /* 0x0000000700027306 */ /* 0x000e620000209400 */
[----:B------:R-:W-:Y:S02]  /*0930*/  @!UP1 UIMAD UR10, UR10, UR6, URZ ;  /* 0x000000060a0a92a4 */ /* 0x000fe4000f8e023f */
[----:B------:R-:W-:Y:S01]  /*0940*/  UIMAD UR15, UR5, -0x80, UR12 ;  /* 0xffffff80050f78a4 */ /* 0x000fe2000f8e020c */
[----:B--2---:R-:W-:Y:S01]  /*0950*/  IABS R4, R4 ;  /* 0x0000000400047213 */ /* 0x004fe20000000000 */
[----:B------:R-:W-:-:S02]  /*0960*/  @UP0 UIADD3 UR13, UR25, UR8, URZ ;  /* 0x00000008190d0290 */ /* 0x000fc4000fffe03f */
[----:B------:R-:W-:Y:S02]  /*0970*/  @!UP1 UIMAD UR7, UR21, UR7, UR10 ;  /* 0x00000007150792a4 */ /* 0x000fe4000f8e020a */
[----:B------:R-:W-:Y:S01]  /*0980*/  @!UP1 UIMAD.WIDE.U32 UR26, UR21, UR6, URZ ;  /* 0x00000006151a92a5 */ /* 0x000fe2000f8e003f */
[----:B------:R-:W-:Y:S02]  /*0990*/  @UP0 ULDC.64 UR10, c[0x0][0x248] ;  /* 0x00009200000a0ab9 */ /* 0x000fe40000000a00 */
[----:B------:R-:W-:Y:S01]  /*09a0*/  ULDC UR6, c[0x0][0x2d4] ;  /* 0x0000b50000067ab9 */ /* 0x000fe20000000800 */
[----:B------:R-:W-:Y:S01]  /*09b0*/  @UP0 UIMAD.WIDE.U32 UR36, UR13, UR10, URZ ;  /* 0x0000000a0d2402a5 */ /* 0x000fe2000f8e003f */
[----:B-1----:R-:W1:Y:S01]  /*09c0*/  MUFU.RCP R2, R2 ;  /* 0x0000000200027308 */ /* 0x002e620000001000 */
[----:B------:R-:W-:Y:S02]  /*09d0*/  UIMAD UR6, UR9, UR6, UR17 ;  /* 0x00000006090672a4 */ /* 0x000fe4000f8e0211 */
[----:B------:R-:W-:Y:S01]  /*09e0*/  @UP0 UIMAD UR13, UR13, UR11, URZ ;  /* 0x0000000b0d0d02a4 */ /* 0x000fe2000f8e023f */
[----:B------:R-:W-:Y:S01]  /*09f0*/  ULDC UR50, c[0x0][0x2d8] ;  /* 0x0000b60000327ab9 */ /* 0x000fe20000000800 */
[----:B------:R-:W-:Y:S01]  /*0a00*/  @UP1 UMOV UR24, UR14 ;  /* 0x0000000e00181c82 */ /* 0x000fe20008000000 */
[----:B------:R-:W-:-:S02]  /*0a10*/  UIMAD UR38, UR6, UR50, URZ ;  /* 0x00000032062672a4 */ /* 0x000fc4000f8e023f */
[----:B------:R-:W-:Y:S01]  /*0a20*/  @UP0 UIADD3 UR13, UR37, UR13, URZ ;  /* 0x0000000d250d0290 */ /* 0x000fe2000fffe03f */
[----:B------:R-:W-:Y:S01]  /*0a30*/  @UP0 UMOV UR14, UR36 ;  /* 0x00000024000e0c82 */ /* 0x000fe20008000000 */
[----:B------:R-:W-:Y:S01]  /*0a40*/  @!UP1 UIADD3 UR19, UR27, UR7, URZ ;  /* 0x000000071b139290 */ /* 0x000fe2000fffe03f */
[----:B------:R-:W-:Y:S01]  /*0a50*/  @!UP1 UMOV UR24, UR26 ;  /* 0x0000001a00189c82 */ /* 0x000fe20008000000 */
[----:B-1----:R-:W-:-:S04]  /*0a60*/  VIADD R2, R2, 0xffffffe ;  /* 0x0ffffffe02027836 */ /* 0x002fc80000000000 */
[----:B------:R-:W1:Y:S02]  /*0a70*/  F2I.FTZ.U32.TRUNC.NTZ R3, R2 ;  /* 0x0000000200037305 */ /* 0x000e64000021f000 */
[----:B-1----:R-:W-:Y:S02]  /*0a80*/  IMAD.MOV R0, RZ, RZ, -R3 ;  /* 0x000000ffff007224 */ /* 0x002fe400078e0a03 */
        /* <DEDUP_REMOVED lines=8> */
[----:B------:R-:W-:Y:S01]  /*0b10*/  ISETP.GT.U32.AND P1, PT, R7, R3, PT ;  /* 0x000000030700720c */ /* 0x000fe20003f24070 */
[----:B------:R-:W-:Y:S01]  /*0b20*/  VIADD R4, R2, 0x20 ;  /* 0x0000002002047836 */ /* 0x000fe20000000000 */
[----:B------:R-:W-:-:S04]  /*0b30*/  LEA.HI R5, R6, R2, RZ, 0x1 ;  /* 0x0000000206057211 */ /* 0x000fc800078f08ff */
[C---:B------:R-:W-:Y:S02]  /*0b40*/  ISETP.GE.AND P6, PT, R4.reuse, UR22, PT ;  /* 0x0000001604007c0c */ /* 0x040fe4000bfc6270 */
[C---:B------:R-:W-:Y:S02]  /*0b50*/  ISETP.GE.AND P4, PT, R4.reuse, UR15, PT ;  /* 0x0000000f04007c0c */ /* 0x040fe4000bf86270 */
[----:B------:R-:W-:Y:S01]  /*0b60*/  ISETP.GE.AND P2, PT, R4, UR15, PT ;  /* 0x0000000f04007c0c */ /* 0x000fe2000bf46270 */
[----:B------:R-:W-:Y:S02]  /*0b70*/  VIADD R4, R2, 0x40 ;  /* 0x0000004002047836 */ /* 0x000fe40000000000 */
[----:B------:R-:W-:Y:S02]  /*0b80*/  @!P1 IMAD.IADD R3, R3, 0x1, -R7 ;  /* 0x0000000103039824 */ /* 0x000fe400078e0a07 */
[----:B------:R-:W-:Y:S01]  /*0b90*/  @!P1 VIADD R0, R0, 0x1 ;  /* 0x0000000100009836 */ /* 0x000fe20000000000 */
[----:B------:R-:W-:-:S02]  /*0ba0*/  ISETP.GE.AND P5, PT, R4, UR22, PT ;  /* 0x0000001604007c0c */ /* 0x000fc4000bfa6270 */
[----:B------:R-:W-:Y:S01]  /*0bb0*/  ISETP.GE.U32.AND P0, PT, R3, R7, PT ;  /* 0x000000070300720c */ /* 0x000fe20003f06070 */
[----:B------:R-:W-:Y:S01]  /*0bc0*/  IMAD.SHL.U32 R7, R20, 0x40, RZ ;  /* 0x0000004014077824 */ /* 0x000fe200078e00ff */
[C---:B------:R-:W-:Y:S02]  /*0bd0*/  ISETP.GE.AND P3, PT, R4.reuse, UR15, PT ;  /* 0x0000000f04007c0c */ /* 0x040fe4000bf66270 */
[----:B------:R-:W-:Y:S02]  /*0be0*/  ISETP.GE.AND P1, PT, R4, UR15, PT ;  /* 0x0000000f04007c0c */ /* 0x000fe4000bf26270 */
[----:B------:R-:W-:Y:S02]  /*0bf0*/  LOP3.LUT R4, R6, 0xfffffffc, RZ, 0xc0, !PT ;  /* 0xfffffffc06047812 */ /* 0x000fe400078ec0ff */
[----:B------:R-:W-:-:S03]  /*0c00*/  SHF.R.S32.HI R3, RZ, 0x1f, R2 ;  /* 0x0000001fff037819 */ /* 0x000fc60000011402 */
[----:B------:R-:W-:Y:S02]  /*0c10*/  IMAD.IADD R4, R197, 0x1, -R4 ;  /* 0x00000001c5047824 */ /* 0x000fe400078e0a04 */
[----:B------:R-:W-:Y:S01]  /*0c20*/  @P0 VIADD R0, R0, 0x1 ;  /* 0x0000000100000836 */ /* 0x000fe20000000000 */
[----:B------:R-:W-:-:S13]  /*0c30*/  PLOP3.LUT P0, PT, PT, PT, UP0, 0x80, 0x0 ;  /* 0x000000000000781c */ /* 0x000fda0003f0f008 */
[----:B---3--:R-:W-:Y:S05]  /*0c40*/  @P0 BRA `(.L_x_429) ;  /* 0x0000000000340947 */ /* 0x008fea0003800000 */
        /* <DEDUP_REMOVED lines=13> */
.L_x_429:
[----:B------:R-:W-:Y:S01]  /*0d20*/  @UP0 UIADD3 UR18, UR25, UR8, URZ ;  /* 0x0000000819120290 */ /* 0x000fe2000fffe03f */
[----:B------:R-:W-:Y:S01]  /*0d30*/  IMAD.SHL.U32 R238, R4, 0x8, RZ ;  /* 0x0000000804ee7824 */ /* 0x000fe200078e00ff */
[----:B------:R-:W-:Y:S01]  /*0d40*/  LOP3.LUT R4, R7, 0xc0, RZ, 0xc0, !PT ;  /* 0x000000c007047812 */ /* 0x000fe200078ec0ff */
[----:B------:R-:W-:Y:S01]  /*0d50*/  @UP0 ULDC.64 UR8, c[0x0][0x250] ;  /* 0x0000940000080ab9 */ /* 0x000fe20000000a00 */
[----:B------:R-:W-:Y:S01]  /*0d60*/  LOP3.LUT R7, R5, 0x7fffffe, RZ, 0xc0, !PT ;  /* 0x07fffffe05077812 */ /* 0x000fe200078ec0ff */
[----:B------:R-:W-:Y:S01]  /*0d70*/  @UP0 UIMAD.WIDE.U32 UR6, UR18, UR8, URZ ;  /* 0x00000008120602a5 */ /* 0x000fe2000f8e003f */
[----:B------:R-:W-:Y:S01]  /*0d80*/  LOP3.LUT R5, R10, UR4, RZ, 0x3c, !PT ;  /* 0x000000040a057c12 */ /* 0x000fe2000f8e3cff */
[----:B------:R-:W-:Y:S01]  /*0d90*/  @UP0 UIMAD UR18, UR18, UR9, URZ ;  /* 0x00000009121202a4 */ /* 0x000fe2000f8e023f */
[----:B------:R-:W-:Y:S01]  /*0da0*/  P2R R6, PR, RZ, 0x2 ;  /* 0x00000002ff067803 */ /* 0x000fe20000000000 */
[----:B------:R-:W-:Y:S01]  /*0db0*/  USHF.R.S32.HI UR23, URZ, 0x1f, UR4 ;  /* 0x0000001f3f177899 */ /* 0x000fe20008011404 */
[----:B------:R-:W-:Y:S01]  /*0dc0*/  ISETP.GE.AND P1, PT, R5, RZ, PT ;  /* 0x000000ff0500720c */ /* 0x000fe20003f26270 */
[----:B------:R-:W-:Y:S01]  /*0dd0*/  @UP0 UIADD3 UR18, UR7, UR18, URZ ;  /* 0x0000001207120290 */ /* 0x000fe2000fffe03f */
[----:B------:R-:W-:Y:S01]  /*0de0*/  SHF.R.S32.HI R239, RZ, 0x1f, R238 ;  /* 0x0000001fffef7819 */ /* 0x000fe200000114ee */
[----:B------:R-:W-:Y:S01]  /*0df0*/  @UP0 UMOV UR20, UR6 ;  /* 0x0000000600140c82 */ /* 0x000fe20008000000 */
        /* <DEDUP_REMOVED lines=14> */
[----:B------:R-:W-:-:S12]  /*0ee0*/  UIADD3 UR18, UR21, UR18, URZ ;  /* 0x0000001215127290 */ /* 0x000fd8000fffe03f */
.L_x_430:
[----:B------:R-:W-:Y:S01]  /*0ef0*/  ISETP.GE.AND P0, PT, R5, RZ, PT ;  /* 0x000000ff0500720c */ /* 0x000fe20003f06270 */
[----:B------:R-:W1:Y:S01]  /*0f00*/  S2UR UR21, SR_CgaCtaId ;  /* 0x00000000001579c3 */ /* 0x000e620000008800 */
[----:B------:R-:W-:Y:S01]  /*0f10*/  IMAD.IADD R0, R2, 0x1, -R7 ;  /* 0x0000000102007824 */ /* 0x000fe200078e0a07 */
[----:B------:R-:W-:Y:S01]  /*0f20*/  ULDC.64 UR6, c[0x0][0x258] ;  /* 0x0000960000067ab9 */ /* 0x000fe20000000a00 */
[----:B------:R-:W-:Y:S01]  /*0f30*/  LOP3.LUT R5, R4, 0x18, R238, 0xf8, !PT ;  /* 0x0000001804057812 */ /* 0x000fe200078ef8ee */
[----:B------:R-:W-:Y:S01]  /*0f40*/  UIMAD UR23, UR23, UR6, URZ ;  /* 0x00000006171772a4 */ /* 0x000fe2000f8e023f */
[----:B------:R-:W-:Y:S01]  /*0f50*/  IMAD R7, R182, 0x8, R0 ;  /* 0x00000008b6077824 */ /* 0x000fe200078e0200 */
[----:B------:R-:W-:Y:S01]  /*0f60*/  SHF.R.U32.HI R6, RZ, 0x3, R4 ;  /* 0x00000003ff067819 */ /* 0x000fe20000011604 */
[----:B------:R-:W-:Y:S01]  /*0f70*/  IMAD.U32 R0, RZ, RZ, UR6 ;  /* 0x00000006ff007e24 */ /* 0x000fe2000f8e00ff */
[----:B------:R-:W-:Y:S01]  /*0f80*/  LEA.HI R15, R15, R197, RZ, 0x4 ;  /* 0x000000c50f0f7211 */ /* 0x000fe200078f20ff */
[----:B------:R-:W-:Y:S01]  /*0f90*/  UIMAD UR7, UR4, UR7, UR23 ;  /* 0x00000007040772a4 */ /* 0x000fe2000f8e0217 */
[----:B------:R-:W-:Y:S01]  /*0fa0*/  LOP3.LUT R6, R5, R6, RZ, 0x3c, !PT ;  /* 0x0000000605067212 */ /* 0x000fe200078e3cff */
[----:B------:R-:W-:Y:S01]  /*0fb0*/  IMAD.U32 R4, RZ, RZ, UR29 ;  /* 0x0000001dff047e24 */ /* 0x000fe2000f8e00ff */
[----:B------:R-:W-:Y:S01]  /*0fc0*/  SHF.R.S32.HI R14, RZ, 0x4, R15 ;  /* 0x00000004ff0e7819 */ /* 0x000fe2000001140f */
[----:B------:R-:W-:Y:S01]  /*0fd0*/  @!P0 IMAD.MOV R16, RZ, RZ, -R16 ;  /* 0x000000ffff108224 */ /* 0x000fe200078e0a10 */
[----:B------:R-:W-:Y:S01]  /*0fe0*/  IADD3 R8, P0, R238, UR24, RZ ;  /* 0x00000018ee087c10 */ /* 0x000fe2000ff1e0ff */
[----:B------:R-:W-:Y:S01]  /*0ff0*/  IMAD.U32 R6, R7, 0x20, R6 ;  /* 0x0000002007067824 */ /* 0x000fe200078e0006 */
[----:B------:R-:W-:Y:S01]  /*1000*/  BSSY B0, `(.L_x_431) ;  /* 0x0000025000007945 */ /* 0x000fe20003800000 */
[----:B------:R-:W-:Y:S01]  /*1010*/  IMAD.WIDE R4, R4, 0x80, R2 ;  /* 0x0000008004047825 */ /* 0x000fe200078e0202 */
[----:B------:R-:W-:-:S02]  /*1020*/  IADD3.X R9, R239, UR19, RZ, P0, !PT ;  /* 0x00000013ef097c10 */ /* 0x000fc400087fe4ff */
[----:B------:R-:W-:Y:S01]  /*1030*/  ISETP.NE.AND P0, PT, R10, RZ, PT ;  /* 0x000000ff0a00720c */ /* 0x000fe20003f05270 */
[----:B------:R-:W-:Y:S01]  /*1040*/  VIADD R21, R2, 0x60 ;  /* 0x0000006002157836 */ /* 0x000fe20000000000 */
[----:B------:R-:W-:Y:S01]  /*1050*/  SHF.R.S32.HI R19, RZ, 0x1f, R18 ;  /* 0x0000001fff137819 */ /* 0x000fe20000011412 */
[----:B------:R-:W-:Y:S01]  /*1060*/  IMAD.WIDE.U32 R8, R0, UR4, R8 ;  /* 0x0000000400087c25 */ /* 0x000fe2000f8e0008 */
[C---:B------:R-:W-:Y:S01]  /*1070*/  LOP3.LUT R0, R15.reuse, 0xfffffff0, RZ, 0xc0, !PT ;  /* 0xfffffff00f007812 */ /* 0x040fe200078ec0ff */
[----:B------:R-:W-:Y:S01]  /*1080*/  UMOV UR4, 0x400 ;  /* 0x0000040000047882 */ /* 0x000fe20000000000 */
[----:B------:R-:W-:Y:S01]  /*1090*/  LEA.HI R15, R15, R14, RZ, 0x1 ;  /* 0x0000000e0f0f7211 */ /* 0x000fe200078f08ff */
[----:B-1----:R-:W-:Y:S01]  /*10a0*/  ULEA UR4, UR21, UR4, 0x18 ;  /* 0x0000000415047291 */ /* 0x002fe2000f8ec03f */
[----:B------:R-:W-:Y:S02]  /*10b0*/  VIADD R7, R9, UR7 ;  /* 0x0000000709077c36 */ /* 0x000fe40008000000 */
[----:B------:R-:W-:-:S03]  /*10c0*/  IMAD.IADD R0, R197, 0x1, -R0 ;  /* 0x00000001c5007824 */ /* 0x000fc600078e0a00 */
[----:B------:R-:W-:Y:S02]  /*10d0*/  @!P0 LOP3.LUT R16, RZ, R10, RZ, 0x33, !PT ;  /* 0x0000000aff108212 */ /* 0x000fe400078e33ff */
[----:B------:R-:W-:Y:S02]  /*10e0*/  ISETP.GE.AND P0, PT, R2, UR22, PT ;  /* 0x0000001602007c0c */ /* 0x000fe4000bf06270 */
[----:B------:R-:W-:Y:S02]  /*10f0*/  LEA.HI R17, R0, R0, RZ, 0x1 ;  /* 0x0000000000117211 */ /* 0x000fe400078f08ff */
[----:B------:R-:W-:-:S09]  /*1100*/  LEA R230, R6, UR4, 0x1 ;  /* 0x0000000406e67c11 */ /* 0x000fd2000f8e08ff */
        /* <DEDUP_REMOVED lines=20> */
.L_x_432:
[----:B------:R-:W-:Y:S05]  /*1250*/  BSYNC B0 ;  /* 0x0000000000007941 */ /* 0x000fea0003800000 */
.L_x_431:
[----:B------:R-:W-:Y:S01]  /*1260*/  LOP3.LUT R15, R15, 0xfffffffe, RZ, 0xc0, !PT ;  /* 0xfffffffe0f0f7812 */ /* 0x000fe200078ec0ff */
[----:B------:R-:W-:Y:S01]  /*1270*/  BSSY B0, `(.L_x_433) ;  /* 0x000001e000007945 */ /* 0x000fe20003800000 */
[----:B------:R-:W-:Y:S02]  /*1280*/  LOP3.LUT R10, R17, 0x7fffffe, RZ, 0xc0, !PT ;  /* 0x07fffffe110a7812 */ /* 0x000fe400078ec0ff */
[----:B------:R-:W-:Y:S01]  /*1290*/  SHF.R.S32.HI R11, RZ, 0x1f, R0 ;  /* 0x0000001fff0b7819 */ /* 0x000fe20000011400 */
[----:B------:R-:W-:Y:S01]  /*12a0*/  IMAD.IADD R15, R14, 0x1, -R15 ;  /* 0x000000010e0f7824 */ /* 0x000fe200078e0a0f */
[----:B------:R-:W-:Y:S01]  /*12b0*/  LEA.HI R183, R19, R18, RZ, 0x2 ;  /* 0x0000001213b77211 */ /* 0x000fe200078f10ff */
[----:B------:R-:W-:Y:S01]  /*12c0*/  IMAD.IADD R180, R0, 0x1, -R10 ;  /* 0x0000000100b47824 */ /* 0x000fe200078e0a0a */
[----:B------:R-:W-:Y:S02]  /*12d0*/  ISETP.GE.AND P0, PT, R21, UR22, PT ;  /* 0x0000001615007c0c */ /* 0x000fe4000bf06270 */
[----:B------:R-:W-:-:S02]  /*12e0*/  LEA.HI R19, R11, R0, RZ, 0x3 ;  /* 0x000000000b137211 */ /* 0x000fc400078f18ff */
        /* <DEDUP_REMOVED lines=22> */
.L_x_434:
[----:B------:R-:W-:Y:S05]  /*1450*/  BSYNC B0 ;  /* 0x0000000000007941 */ /* 0x000fea0003800000 */
.L_x_433:
        /* <DEDUP_REMOVED lines=10> */
[----:B--2-4-:R-:W-:Y:S02]  /*1500*/  IMAD R12, R10, UR6, RZ ;  /* 0x000000060a0c7c24 */ /* 0x014fe4000f8e02ff */
        /* <DEDUP_REMOVED lines=11> */
.L_x_436:
[----:B------:R-:W-:Y:S05]  /*15c0*/  BSYNC B0 ;  /* 0x0000000000007941 */ /* 0x000fea0003800000 */
.L_x_435:
        /* <DEDUP_REMOVED lines=21> */
.L_x_438:
[----:B------:R-:W-:Y:S05]  /*1720*/  BSYNC B0 ;  /* 0x0000000000007941 */ /* 0x000fea0003800000 */
.L_x_437:
[C---:B------:R-:W-:Y:S01]  /*1730*/  IMAD R0, R3.reuse, UR10, RZ ;  /* 0x0000000a03007c24 */ /* 0x040fe2000f8e02ff */
[----:B------:R-:W-:Y:S01]  /*1740*/  SHF.R.S32.HI R10, RZ, 0x1, R17 ;  /* 0x00000001ff0a7819 */ /* 0x000fe20000011411 */
[C---:B------:R-:W-:Y:S01]  /*1750*/  IMAD.WIDE.U32 R6, R2.reuse, UR10, R238 ;  /* 0x0000000a02067c25 */ /* 0x040fe2000f8e00ee */
[----:B------:R-:W-:Y:S01]  /*1760*/  SHF.R.S32.HI R9, RZ, 0x1f, R17 ;  /* 0x0000001fff097819 */ /* 0x000fe20000011411 */
[----:B------:R-:W-:Y:S01]  /*1770*/  ULDC.64 UR6, c[0x0][0x260] ;  /* 0x0000980000067ab9 */ /* 0x000fe20000000a00 */
[----:B------:R-:W-:Y:S01]  /*1780*/  ISETP.GE.AND P0, PT, R2, UR15, PT ;  /* 0x0000000f02007c0c */ /* 0x000fe2000bf06270 */
[----:B------:R-:W-:Y:S01]  /*1790*/  IMAD R3, R3, UR8, RZ ;  /* 0x0000000803037c24 */ /* 0x000fe2000f8e02ff */
[----:B------:R-:W-:Y:S01]  /*17a0*/  IADD3 R6, P6, R6, UR14, RZ ;  /* 0x0000000e06067c10 */ /* 0x000fe2000ffde0ff */
[C---:B------:R-:W-:Y:S01]  /*17b0*/  IMAD R8, R2.reuse, UR11, R0 ;  /* 0x0000000b02087c24 */ /* 0x040fe2000f8e0200 */
[C---:B------:R-:W-:Y:S01]  /*17c0*/  ISETP.GE.AND P5, PT, R2.reuse, UR15, PT ;  /* 0x0000000f02007c0c */ /* 0x040fe2000bfa6270 */
[C---:B------:R-:W-:Y:S01]  /*17d0*/  IMAD R11, R2.reuse, UR9, R3 ;  /* 0x00000009020b7c24 */ /* 0x040fe2000f8e0203 */
[----:B------:R-:W-:Y:S01]  /*17e0*/  LEA.HI R3, R9, R10, RZ, 0x2 ;  /* 0x0000000a09037211 */ /* 0x000fe200078f10ff */
[----:B-1----:R-:W-:Y:S01]  /*17f0*/  IMAD.WIDE.U32 R4, R2, UR8, R238 ;  /* 0x0000000802047c25 */ /* 0x002fe2000f8e00ee */
[----:B------:R-:W-:Y:S01]  /*1800*/  SHF.R.S32.HI R2, RZ, 0x1f, R16 ;  /* 0x0000001fff027819 */ /* 0x000fe20000011410 */
[----:B------:R-:W-:Y:S01]  /*1810*/  USHF.L.U64.HI UR36, UR10, 0x7, UR11 ;  /* 0x000000070a247899 */ /* 0x000fe2000801020b */
[----:B------:R-:W-:Y:S01]  /*1820*/  IADD3.X R7, R7, UR13, R8, P6, !PT ;  /* 0x0000000d07077c10 */ /* 0x000fe2000b7fe408 */
[----:B------:R-:W-:Y:S01]  /*1830*/  IMAD.IADD R14, R197, 0x1, -R14 ;  /* 0x00000001c50e7824 */ /* 0x000fe200078e0a0e */
[----:B------:R-:W-:Y:S01]  /*1840*/  LOP3.LUT R8, R3, 0xfffffffc, RZ, 0xc0, !PT ;  /* 0xfffffffc03087812 */ /* 0x000fe200078ec0ff */
[----:B------:R-:W-:Y:S01]  /*1850*/  IMAD R3, R2, UR6, RZ ;  /* 0x0000000602037c24 */ /* 0x000fe2000f8e02ff */
[----:B------:R-:W-:Y:S01]  /*1860*/  IADD3 R4, P6, R4, UR20, RZ ;  /* 0x0000001404047c10 */ /* 0x000fe2000ffde0ff */
[----:B--2-4-:R-:W-:Y:S01]  /*1870*/  IMAD.WIDE.U32 R12, R16, UR6, R6 ;  /* 0x00000006100c7c25 */ /* 0x014fe2000f8e0006 */
[----:B------:R-:W-:Y:S01]  /*1880*/  LEA.HI R0, R14, R14, RZ, 0x1 ;  /* 0x0000000e0e007211 */ /* 0x000fe200078f08ff */
[----:B------:R-:W-:Y:S01]  /*1890*/  USHF.L.U32 UR37, UR10, 0x7, URZ ;  /* 0x000000070a257899 */ /* 0x000fe2000800063f */
[----:B------:R-:W-:Y:S01]  /*18a0*/  IADD3.X R5, R5, UR18, R11, P6, !PT ;  /* 0x0000001205057c10 */ /* 0x000fe2000b7fe40b */
[----:B------:R-:W-:Y:S01]  /*18b0*/  IMAD.IADD R18, R10, 0x1, -R8 ;  /* 0x000000010a127824 */ /* 0x000fe200078e0a08 */
[----:B------:R1:W-:Y:S01]  /*18c0*/  STL.64 [R1+0x320], R12 ;  /* 0x0003200c01007387 */ /* 0x0003e20000100a00 */
[----:B------:R-:W-:Y:S01]  /*18d0*/  IMAD R8, R16, UR7, R3 ;  /* 0x0000000710087c24 */ /* 0x000fe2000f8e0203 */
[----:B------:R-:W-:Y:S01]  /*18e0*/  ULDC.64 UR6, c[0x0][0x268] ;  /* 0x00009a0000067ab9 */ /* 0x000fe20000000a00 */
[----:B------:R-:W-:Y:S01]  /*18f0*/  IMAD.MOV.U32 R198, RZ, RZ, R12 ;  /* 0x000000ffffc67224 */ /* 0x000fe200078e000c */
[----:B------:R-:W-:Y:S01]  /*1900*/  SHF.R.S32.HI R17, RZ, 0x1, R0 ;  /* 0x00000001ff117819 */ /* 0x000fe20000011400 */
[----:B------:R-:W-:Y:S01]  /*1910*/  USHF.R.S32.HI UR18, URZ, 0x1f, UR5 ;  /* 0x0000001f3f127899 */ /* 0x000fe20008011405 */
[----:B------:R-:W-:Y:S01]  /*1920*/  IADD3 R199, R13, R8, RZ ;  /* 0x000000080dc77210 */ /* 0x000fe20007ffe0ff */
[----:B------:R-:W-:Y:S01]  /*1930*/  UIMAD UR13, UR36, UR5, URZ ;  /* 0x00000005240d72a4 */ /* 0x000fe2000f8e023f */
[----:B------:R-:W-:Y:S01]  /*1940*/  MOV R3, UR5 ;  /* 0x0000000500037c02 */ /* 0x000fe20008000f00 */
[----:B------:R-:W-:Y:S01]  /*1950*/  IMAD R2, R2, UR6, RZ ;  /* 0x0000000602027c24 */ /* 0x000fe2000f8e02ff */
[----:B------:R-:W-:Y:S01]  /*1960*/  LOP3.LUT R9, R0, 0x7fffffe, RZ, 0xc0, !PT ;  /* 0x07fffffe00097812 */ /* 0x000fe200078ec0ff */
[----:B------:R2:W-:Y:S01]  /*1970*/  STL.64 [R1+0x318], R198 ;  /* 0x000318c601007387 */ /* 0x0005e20000100a00 */
[----:B------:R-:W-:Y:S01]  /*1980*/  IMAD.SHL.U32 R0, R17, 0x40, RZ ;  /* 0x0000004011007824 */ /* 0x000fe200078e00ff */
[----:B------:R-:W-:Y:S01]  /*1990*/  UIMAD UR13, UR18, UR37, UR13 ;  /* 0x00000025120d72a4 */ /* 0x000fe2000f8e020d */
[----:B------:R-:W-:Y:S01]  /*19a0*/  IMAD R10, R16, UR7, R2 ;  /* 0x00000007100a7c24 */ /* 0x000fe2000f8e0202 */
[----:B------:R-:W-:Y:S01]  /*19b0*/  BSSY B0, `(.L_x_439) ;  /* 0x0000019000007945 */ /* 0x000fe20003800000 */
[----:B------:R-:W-:Y:S01]  /*19c0*/  IMAD.WIDE.U32 R2, R3, UR37, R198 ;  /* 0x0000002503027c25 */ /* 0x000fe2000f8e00c6 */
[----:B------:R-:W-:-:S02]  /*19d0*/  LOP3.LUT R0, R0, 0xc0, RZ, 0xc0, !PT ;  /* 0x000000c000007812 */ /* 0x000fc400078ec0ff */
[----:B------:R-:W-:Y:S01]  /*19e0*/  ISETP.GE.AND P6, PT, R21, UR15, PT ;  /* 0x0000000f15007c0c */ /* 0x000fe2000bfc6270 */
[----:B------:R-:W-:Y:S02]  /*19f0*/  IMAD.SHL.U32 R6, R20, 0x8, RZ ;  /* 0x0000000814067824 */ /* 0x000fe400078e00ff */
[----:B------:R-:W-:Y:S02]  /*1a00*/  IMAD.IADD R9, R14, 0x1, -R9 ;  /* 0x000000010e097824 */ /* 0x000fe400078e0a09 */
[----:B-1----:R-:W-:Y:S01]  /*1a10*/  IMAD.WIDE.U32 R12, R16, UR6, R4 ;  /* 0x00000006100c7c25 */ /* 0x002fe2000f8e0004 */
[----:B------:R-:W-:Y:S02]  /*1a20*/  IADD3 R5, R3, UR13, RZ ;  /* 0x0000000d03057c10 */ /* 0x000fe4000fffe0ff */
[----:B------:R-:W-:Y:S02]  /*1a30*/  LOP3.LUT R4, R0, 0x8, R6, 0xf8, !PT ;  /* 0x0000000800047812 */ /* 0x000fe400078ef806 */
[----:B------:R2:W-:Y:S01]  /*1a40*/  STL.64 [R1+0x338], R12 ;  /* 0x0003380c01007387 */ /* 0x0005e20000100a00 */
[----:B------:R-:W-:Y:S01]  /*1a50*/  SHF.R.U32.HI R0, RZ, 0x3, R0 ;  /* 0x00000003ff007819 */ /* 0x000fe20000011600 */
        /* <DEDUP_REMOVED lines=14> */
.L_x_440:
[----:B------:R-:W-:Y:S05]  /*1b40*/  BSYNC B0 ;  /* 0x0000000000007941 */ /* 0x000fea0003800000 */
.L_x_439:
[----:B------:R-:W-:Y:S01]  /*1b50*/  USHF.L.U64.HI UR13, UR10, 0x5, UR11 ;  /* 0x000000050a0d7899 */ /* 0x000fe2000801020b */
[----:B------:R-:W-:Y:S01]  /*1b60*/  BSSY B0, `(.L_x_441) ;  /* 0x0000011000007945 */ /* 0x000fe20003800000 */
[----:B------:R-:W-:Y:S01]  /*1b70*/  USHF.L.U32 UR14, UR10, 0x5, URZ ;  /* 0x000000050a0e7899 */ /* 0x000fe2000800063f */
[----:B------:R-:W-:Y:S02]  /*1b80*/  LOP3.LUT R8, R4, R0, RZ, 0x3c, !PT ;  /* 0x0000000004087212 */ /* 0x000fe400078e3cff */
[----:B------:R-:W-:Y:S05]  /*1b90*/  @P4 BRA `(.L_x_442) ;  /* 0x0000000000344947 */ /* 0x000fea0003800000 */
[----:B------:R-:W-:Y:S02]  /*1ba0*/  ULDC UR6, c[0x0][0x2d0] ;  /* 0x0000b40000067ab9 */ /* 0x000fe40000000800 */
[----:B------:R-:W-:-:S13]  /*1bb0*/  ISETP.GE.AND P0, PT, R238, UR6, PT ;  /* 0x00000006ee007c0c */ /* 0x000fda000bf06270 */
[----:B------:R1:W-:Y:S01]  /*1bc0*/  @P0 STS.128 [R230+0x2800], RZ ;  /* 0x002800ffe6000388 */ /* 0x0003e20000000c00 */
[----:B------:R-:W-:Y:S05]  /*1bd0*/  @P0 BRA `(.L_x_442) ;  /* 0x0000000000240947 */ /* 0x000fea0003800000 */
[----:B------:R-:W-:Y:S01]  /*1be0*/  IADD3 R0, P0, R2, UR14, RZ ;  /* 0x0000000e02007c10 */ /* 0x000fe2000ff1e0ff */
[----:B------:R-:W-:-:S03]  /*1bf0*/  ULDC.64 UR6, c[0x0][0x218] ;  /* 0x0000860000067ab9 */ /* 0x000fc60000000a00 */
[----:B----4-:R-:W-:Y:S02]  /*1c00*/  IADD3.X R7, R5, UR13, RZ, P0, !PT ;  /* 0x0000000d05077c10 */ /* 0x010fe400087fe4ff */
[----:B------:R-:W-:-:S04]  /*1c10*/  LEA R6, P0, R0, UR6, 0x1 ;  /* 0x0000000600067c11 */ /* 0x000fc8000f8008ff */
[----:B------:R-:W-:-:S05]  /*1c20*/  LEA.HI.X R7, R0, UR7, R7, 0x1, P0 ;  /* 0x0000000700077c11 */ /* 0x000fca00080f0c07 */
[----:B------:R-:W-:Y:S01]  /*1c30*/  @!PT LDS RZ, [RZ] ;  /* 0x00000000fffff984 */ /* 0x000fe20000000800 */
[----:B------:R-:W-:Y:S01]  /*1c40*/  @!PT LDS RZ, [RZ] ;  /* 0x00000000fffff984 */ /* 0x000fe20000000800 */
[----:B------:R-:W-:Y:S01]  /*1c50*/  @!PT LDS RZ, [RZ] ;  /* 0x00000000fffff984 */ /* 0x000fe20000000800 */
[----:B------:R4:W-:Y:S04]  /*1c60*/  LDGSTS.E.BYPASS.LTC128B.128 [R230+0x2800], desc[UR32][R6.64] ;  /* 0x0280000006e67fae */ /* 0x0009e8000b901d60 */
.L_x_442:
[----:B------:R-:W-:Y:S05]  /*1c70*/  BSYNC B0 ;  /* 0x0000000000007941 */ /* 0x000fea0003800000 */
.L_x_441:
        /* <DEDUP_REMOVED lines=8> */
[----:B----4-:R-:W-:Y:S02]  /*1d00*/  IMAD.U32 R7, RZ, RZ, UR10 ;  /* 0x0000000aff077e24 */ /* 0x010fe4000f8e00ff */
        /* <DEDUP_REMOVED lines=9> */
.L_x_444:
[----:B------:R-:W-:Y:S05]  /*1da0*/  BSYNC B0 ;  /* 0x0000000000007941 */ /* 0x000fea0003800000 */
.L_x_443:
        /* <DEDUP_REMOVED lines=18> */
.L_x_446:
[----:B------:R-:W-:Y:S05]  /*1ed0*/  BSYNC B0 ;  /* 0x0000000000007941 */ /* 0x000fea0003800000 */
.L_x_445:
[----:B------:R-:W0:Y:S01]  /*1ee0*/  LDGDEPBAR ;  /* 0x00000000000079af */ /* 0x000e220000000000 */
[----:B------:R-:W-:Y:S01]  /*1ef0*/  IMAD.SHL.U32 R0, R18, 0x40, RZ ;  /* 0x0000004012007824 */ /* 0x000fe200078e00ff */
[----:B------:R-:W-:Y:S01]  /*1f00*/  LEA R4, R182, UR17, 0x4 ;  /* 0x00000011b6047c11 */ /* 0x000fe2000f8e20ff */
[----:B-1----:R-:W-:Y:S01]  /*1f10*/  IMAD.SHL.U32 R3, R19, 0x20, RZ ;  /* 0x0000002013037824 */ /* 0x002fe200078e00ff */
[----:B------:R-:W-:Y:S01]  /*1f20*/  SHF.R.S32.HI R51, RZ, 0x2, R183 ;  /* 0x00000002ff337819 */ /* 0x000fe200000114b7 */
[----:B------:R-:W-:Y:S01]  /*1f30*/  IMAD.SHL.U32 R2, R15, 0x8, RZ ;  /* 0x000000080f027824 */ /* 0x000fe200078e00ff */
[----:B------:R-:W-:Y:S01]  /*1f40*/  LOP3.LUT R0, R0, 0xc0, RZ, 0xc0, !PT ;  /* 0x000000c000007812 */ /* 0x000fe200078ec0ff */
[----:B------:R-:W-:Y:S01]  /*1f50*/  IMAD.IADD R11, R13, 0x1, R10 ;  /* 0x000000010d0b7824 */ /* 0x000fe200078e020a */
[----:B------:R-:W-:Y:S01]  /*1f60*/  LOP3.LUT R50, R3, 0xffffff00, RZ, 0xc0, !PT ;  /* 0xffffff0003327812 */ /* 0x000fe200078ec0ff */
[----:B------:R-:W-:Y:S01]  /*1f70*/  IMAD.U32 R3, RZ, RZ, UR12 ;  /* 0x0000000cff037e24 */ /* 0x000fe2000f8e00ff */
[----:B------:R-:W-:Y:S01]  /*1f80*/  MOV R10, R12 ;  /* 0x0000000c000a7202 */ /* 0x000fe20000000f00 */
[----:B------:R-:W-:Y:S01]  /*1f90*/  USHF.L.U64.HI UR24, UR8, 0x7, UR9 ;  /* 0x0000000708187899 */ /* 0x000fe20008010209 */
[----:B------:R-:W-:Y:S01]  /*1fa0*/  LOP3.LUT R5, R0, 0x8, R2, 0xf8, !PT ;  /* 0x0000000800057812 */ /* 0x000fe200078ef802 */
[----:B------:R-:W-:Y:S01]  /*1fb0*/  USHF.L.U32 UR25, UR8, 0x7, URZ ;  /* 0x0000000708197899 */ /* 0x000fe2000800063f */
[----:B------:R-:W-:Y:S01]  /*1fc0*/  SHF.R.U32.HI R2, RZ, 0x3, R0 ;  /* 0x00000003ff027819 */ /* 0x000fe20000011600 */
[----:B------:R1:W-:Y:S01]  /*1fd0*/  STL.64 [R1+0x328], R10 ;  /* 0x0003280a01007387 */ /* 0x0003e20000100a00 */
[----:B------:R-:W-:Y:S01]  /*1fe0*/  LEA R0, R182, R50, 0x9 ;  /* 0x00000032b6007211 */ /* 0x000fe200078e48ff */
[----:B------:R-:W-:Y:S01]  /*1ff0*/  UIMAD UR6, UR24, UR5, URZ ;  /* 0x00000005180672a4 */ /* 0x000fe2000f8e023f */
[----:B------:R-:W-:Y:S01]  /*2000*/  LOP3.LUT R49, R5, R2, RZ, 0x3c, !PT ;  /* 0x0000000205317212 */ /* 0x000fe200078e3cff */
[----:B----4-:R-:W-:Y:S01]  /*2010*/  IMAD R6, R15, 0x8, R9 ;  /* 0x000000080f067824 */ /* 0x010fe200078e0209 */
[----:B------:R-:W-:Y:S01]  /*2020*/  IADD3 R4, R4, 0x1, R51 ;  /* 0x0000000104047810 */ /* 0x000fe20007ffe033 */
[----:B------:R-:W-:Y:S01]  /*2030*/  IMAD R2, R180, 0x20, R0 ;  /* 0x00000020b4027824 */ /* 0x000fe200078e0200 */
[----:B------:R-:W-:Y:S01]  /*2040*/  UIMAD UR6, UR18, UR25, UR6 ;  /* 0x00000019120672a4 */ /* 0x000fe2000f8e0206 */
[----:B------:R-:W-:Y:S01]  /*2050*/  BSSY B0, `(.L_x_447) ;  /* 0x000001d000007945 */ /* 0x000fe20003800000 */
[----:B------:R-:W-:-:S04]  /*2060*/  DEPBAR.LE SB0, 0x0 ;  /* 0x000080000000791a */ /* 0x000fc80000000000 */
[----:B------:R-:W-:Y:S01]  /*2070*/  BAR.SYNC.DEFER_BLOCKING 0x0 ;  /* 0x0000000000007b1d */ /* 0x000fe20000010000 */
[----:B------:R-:W-:Y:S01]  /*2080*/  IADD3 R4, R3, -UR30, R4 ;  /* 0x8000001e03047c10 */ /* 0x000fe2000fffe004 */
[----:B------:R-:W-:Y:S01]  /*2090*/  IMAD.U32 R3, RZ, RZ, UR5 ;  /* 0x00000005ff037e24 */ /* 0x000fe2000f8e00ff */
[----:B------:R-:W-:Y:S01]  /*20a0*/  IADD3 R2, R49, R2, RZ ;  /* 0x0000000231027210 */ /* 0x000fe20007ffe0ff */
[----:B------:R-:W-:Y:S01]  /*20b0*/  IMAD.U32 R0, R6, 0x20, R8 ;  /* 0x0000002006007824 */ /* 0x000fe200078e0008 */
        /* <DEDUP_REMOVED lines=22> */
.L_x_448:
[----:B------:R-:W-:Y:S05]  /*2220*/  BSYNC B0 ;  /* 0x0000000000007941 */ /* 0x000fea0003800000 */
.L_x_447:
        /* <DEDUP_REMOVED lines=19> */
.L_x_450:
[----:B------:R-:W-:Y:S05]  /*2360*/  BSYNC B0 ;  /* 0x0000000000007941 */ /* 0x000fea0003800000 */
.L_x_449:
        /* <DEDUP_REMOVED lines=19> */
.L_x_452:
[----:B------:R-:W-:Y:S05]  /*24a0*/  BSYNC B0 ;  /* 0x0000000000007941 */ /* 0x000fea0003800000 */
.L_x_451:
        /* <DEDUP_REMOVED lines=19> */
.L_x_454:
[----:B------:R-:W-:Y:S05]  /*25e0*/  BSYNC B0 ;  /* 0x0000000000007941 */ /* 0x000fea0003800000 */
.L_x_453:
[----:B--2---:R-:W-:Y:S01]  /*25f0*/  LDSM.16.M88.4 R12, [R219] ;  /* 0x00000000db0c783b */ /* 0x004fe20000000200 */
[----:B------:R-:W-:Y:S01]  /*2600*/  LOP3.LUT P0, RZ, R17, 0x2, RZ, 0xc0, !PT ;  /* 0x0000000211ff7812 */ /* 0x000fe2000780c0ff */
[----:B------:R-:W-:Y:S01]  /*2610*/  IMAD.MOV.U32 R0, RZ, RZ, 0x10 ;  /* 0x00000010ff007424 */ /* 0x000fe200078e00ff */
[----:B------:R-:W-:Y:S01]  /*2620*/  LOP3.LUT P1, RZ, R18, 0x2, RZ, 0xc0, !PT ;  /* 0x0000000212ff7812 */ /* 0x000fe2000782c0ff */
[----:B-1----:R-:W1:Y:S01]  /*2630*/  LDSM.16.M88.4 R4, [R216+0x2000] ;  /* 0x00200000d804783b */ /* 0x002e620000000200 */
[----:B------:R-:W-:Y:S01]  /*2640*/  VIADD R2, R216, 0x2000 ;  /* 0x00002000d8027836 */ /* 0x000fe20000000000 */
[----:B------:R-:W-:Y:S01]  /*2650*/  UISETP.GE.AND UP0, UPT, UR31, 0x2, UPT ;  /* 0x000000021f00788c */ /* 0x000fe2000bf06270 */
[----:B------:R-:W-:Y:S01]  /*2660*/  SEL R0, R0, 0xfffffff0, !P1 ;  /* 0xfffffff000007807 */ /* 0x000fe20004800000 */
[----:B------:R-:W2:Y:S01]  /*2670*/  LDSM.16.M88.4 R8, [R219+0x1000] ;  /* 0x00100000db08783b */ /* 0x000ea20000000200 */
[----:B------:R-:W-:Y:S01]  /*2680*/  VIADD R221, R216, 0x2020 ;  /* 0x00002020d8dd7836 */ /* 0x000fe20000000000 */
[----:B------:R-:W-:Y:S01]  /*2690*/  UIADD3 UR40, UR35, 0x646e171e, URZ ;  /* 0x646e171e23287890 */ /* 0x000fe2000fffe03f */
[----:B------:R-:W-:Y:S01]  /*26a0*/  LEA R220, R0, R219, 0x1 ;  /* 0x000000db00dc7211 */ /* 0x000fe200078e08ff */
[----:B------:R-:W5:Y:S01]  /*26b0*/  LDSM.16.M88.4 R44, [R216+0x2400] ;  /* 0x00240000d82c783b */ /* 0x000f620000000200 */
[----:B------:R-:W-:Y:S01]  /*26c0*/  UIADD3 UR39, UR34, -0x4ab325aa, URZ ;  /* 0xb54cda5622277890 */ /* 0x000fe2000fffe03f */
[----:B------:R-:W-:Y:S01]  /*26d0*/  @P0 VIADD R221, R2, 0xffffffe0 ;  /* 0xffffffe002dd0836 */ /* 0x000fe20000000000 */
[----:B------:R-:W-:Y:S01]  /*26e0*/  SHF.R.S32.HI R2, RZ, 0x1f, R181 ;  /* 0x0000001fff027819 */ /* 0x000fe200000114b5 */
[----:B------:R-:W3:Y:S01]  /*26f0*/  LDSM.16.M88.4 R40, [R216+0x2800] ;  /* 0x00280000d828783b */ /* 0x000ee20000000200 */
[----:B------:R-:W-:Y:S01]  /*2700*/  PLOP3.LUT P0, PT, PT, PT, UP0, 0x80, 0x0 ;  /* 0x000000000000781c */ /* 0x000fe20003f0f008 */
[----:B------:R-:W-:Y:S01]  /*2710*/  ULDC.U8 UR23, c[0x0][0x388] ;  /* 0x0000e20000177ab9 */ /* 0x000fe20000000000 */
[----:B------:R-:W-:Y:S01]  /*2720*/  LEA.HI R2, R2, R182, RZ, 0x2 ;  /* 0x000000b602027211 */ /* 0x000fe200078f10ff */
[----:B------:R-:W4:Y:S01]  /*2730*/  LDSM.16.M88.4 R36, [R216+0x2c00] ;  /* 0x002c0000d824783b */ /* 0x000f220000000200 */
[C---:B------:R-:W-:Y:S01]  /*2740*/  VIADD R228, R221.reuse, 0x400 ;  /* 0x00000400dde47836 */ /* 0x040fe20000000000 */
[C---:B------:R-:W-:Y:S01]  /*2750*/  IADD3 R226, R221.reuse, 0xc00, RZ ;  /* 0x00000c00dde27810 */ /* 0x040fe20007ffe0ff */
[C---:B------:R-:W-:Y:S01]  /*2760*/  VIADD R227, R221.reuse, 0x800 ;  /* 0x00000800dde37836 */ /* 0x040fe20000000000 */
[----:B------:R-:W4:Y:S01]  /*2770*/  LDSM.16.M88.4 R32, [R216+0x3000] ;  /* 0x00300000d820783b */ /* 0x000f220000000200 */
[----:B------:R-:W-:Y:S01]  /*2780*/  LOP3.LUT R2, R2, 0xffffffc, RZ, 0xc0, !PT ;  /* 0x0ffffffc02027812 */ /* 0x000fe200078ec0ff */
[C---:B------:R-:W-:Y:S01]  /*2790*/  VIADD R225, R221.reuse, 0x1000 ;  /* 0x00001000dde17836 */ /* 0x040fe20000000000 */
[C---:B------:R-:W-:Y:S01]  /*27a0*/  IADD3 R223, R221.reuse, 0x1800, RZ ;  /* 0x00001800dddf7810 */ /* 0x040fe20007ffe0ff */
[----:B------:R-:W4:Y:S01]  /*27b0*/  LDSM.16.M88.4 R28, [R216+0x3400] ;  /* 0x00340000d81c783b */ /* 0x000f220000000200 */
[----:B------:R-:W-:-:S02]  /*27c0*/  VIADD R224, R221, 0x1400 ;  /* 0x00001400dde07836 */ /* 0x000fc40000000000 */
[----:B------:R-:W-:Y:S01]  /*27d0*/  IMAD.IADD R3, R182, 0x1, -R2 ;  /* 0x00000001b6037824 */ /* 0x000fe200078e0a02 */
[----:B------:R-:W4:Y:S01]  /*27e0*/  LDSM.16.M88.4 R24, [R216+0x3800] ;  /* 0x00380000d818783b */ /* 0x000f220000000200 */
[----:B------:R-:W-:Y:S02]  /*27f0*/  IMAD R2, R180, 0x20, R50 ;  /* 0x00000020b4027824 */ /* 0x000fe400078e0232 */
[----:B------:R-:W-:Y:S01]  /*2800*/  IMAD R181, R3, 0x10, R51 ;  /* 0x0000001003b57824 */ /* 0x000fe200078e0233 */
[----:B------:R-:W4:Y:S01]  /*2810*/  LDSM.16.M88.4 R20, [R216+0x3c00] ;  /* 0x003c0000d814783b */ /* 0x000f220000000200 */
[----:B------:R-:W-:Y:S01]  /*2820*/  MOV R3, UR12 ;  /* 0x0000000c00037c02 */ /* 0x000fe20008000f00 */
[----:B------:R-:W-:Y:S02]  /*2830*/  IMAD.IADD R2, R49, 0x1, R2 ;  /* 0x0000000131027824 */ /* 0x000fe400078e0202 */
[----:B------:R-:W-:Y:S01]  /*2840*/  LDSM.16.M88.4 R68, [R221] ;  /* 0x00000000dd44783b */ /* 0x000fe20000000200 */
[----:B------:R-:W-:Y:S01]  /*2850*/  VIADDMNMX R50, R48, 0x8, R3, PT ;  /* 0x0000000830327846 */ /* 0x000fe20003800103 */
[----:B------:R-:W-:Y:S01]  /*2860*/  VIADD R222, R221, 0x1c00 ;  /* 0x00001c00ddde7836 */ /* 0x000fe20000000000 */
[-C--:B-1----:R-:W-:Y:S01]  /*2870*/  HMMA.16816.F32.BF16 R176, R12, R4.reuse, RZ ;  /* 0x000000040cb0723c */ /* 0x082fe200000418ff */
[----:B------:R-:W-:Y:S04]  /*2880*/  LDSM.16.M88.4 R64, [R221+0x400] ;  /* 0x00040000dd40783b */ /* 0x000fe80000000200 */
[----:B------:R-:W-:Y:S01]  /*2890*/  LDSM.16.M88.4 R60, [R221+0x800] ;  /* 0x00080000dd3c783b */ /* 0x000fe20000000200 */
[C---:B--2---:R-:W-:Y:S03]  /*28a0*/  HMMA.16816.F32.BF16 R172, R8.reuse, R4, RZ ;  /* 0x0000000408ac723c */ /* 0x044fe600000418ff */
[----:B------:R-:W-:Y:S03]  /*28b0*/  LDSM.16.M88.4 R56, [R221+0xc00] ;  /* 0x000c0000dd38783b */ /* 0x000fe60000000200 */
[-C--:B------:R-:W-:Y:S01]  /*28c0*/  HMMA.16816.F32.BF16 R168, R8, R6.reuse, RZ ;  /* 0x0000000608a8723c */ /* 0x080fe200000418ff */
[----:B------:R-:W-:Y:S04]  /*28d0*/  LDSM.16.M88.4 R52, [R221+0x1000] ;  /* 0x00100000dd34783b */ /* 0x000fe80000000200 */
[----:B------:R-:W-:Y:S01]  /*28e0*/  LDSM.16.M88.4 R72, [R221+0x1400] ;  /* 0x00140000dd48783b */ /* 0x000fe20000000200 */
[----:B------:R-:W-:Y:S03]  /*28f0*/  HMMA.16816.F32.BF16 R164, R12, R6, RZ ;  /* 0x000000060ca4723c */ /* 0x000fe600000418ff */
[----:B------:R-:W1:Y:S03]  /*2900*/  LDSM.16.M88.4 R4, [R220+0x1000] ;  /* 0x00100000dc04783b */ /* 0x000e660000000200 */
[C---:B-----5:R-:W-:Y:S01]  /*2910*/  HMMA.16816.F32.BF16 R160, R8.reuse, R44, RZ ;  /* 0x0000002c08a0723c */ /* 0x060fe200000418ff */
[----:B------:R-:W2:Y:S04]  /*2920*/  LDSM.16.M88.4 R76, [R221+0x1800] ;  /* 0x00180000dd4c783b */ /* 0x000ea80000000200 */
[----:B------:R-:W5:Y:S01]  /*2930*/  LDSM.16.M88.4 R80, [R221+0x1c00] ;  /* 0x001c0000dd50783b */ /* 0x000f620000000200 */
[C---:B---3--:R-:W-:Y:S03]  /*2940*/  HMMA.16816.F32.BF16 R156, R8.reuse, R40, RZ ;  /* 0x00000028089c723c */ /* 0x048fe600000418ff */
[----:B------:R-:W3:Y:S03]  /*2950*/  LDSM.16.M88.4 R16, [R220] ;  /* 0x00000000dc10783b */ /* 0x000ee60000000200 */
[C---:B----4-:R-:W-:Y:S01]  /*2960*/  HMMA.16816.F32.BF16 R144, R8.reuse, R36, RZ ;  /* 0x000000240890723c */ /* 0x050fe200000418ff */
[----:B------:R-:W0:Y:S04]  /*2970*/  LDGDEPBAR ;  /* 0x00000000000079af */ /* 0x000e280000000000 */
[----:B------:R4:W-:Y:S01]  /*2980*/  STL [R1+0x330], R181 ;  /* 0x000330b501007387 */ /* 0x0009e20000100800 */
[C---:B------:R-:W-:Y:S06]  /*2990*/  HMMA.16816.F32.BF16 R136, R8.reuse, R32, RZ ;  /* 0x000000200888723c */ /* 0x040fec00000418ff */
[C---:B------:R-:W-:Y:S06]  /*29a0*/  HMMA.16816.F32.BF16 R128, R8.reuse, R28, RZ ;  /* 0x0000001c0880723c */ /* 0x040fec00000418ff */
        /* <DEDUP_REMOVED lines=9> */
[----:B------:R-:W-:Y:S06]  /*2a40*/  HMMA.16816.F32.BF16 R108, R8, R22, RZ ;  /* 0x00000016086c723c */ /* 0x000fec00000418ff */
        /* <DEDUP_REMOVED lines=14> */
[C---:B-1----:R-:W-:Y:S06]  /*2b30*/  HMMA.16816.F32.BF16 R172, R4.reuse, R68, R172 ;  /* 0x0000004404ac723c */ /* 0x042fec00000418ac */
[C---:B------:R-:W-:Y:S06]  /*2b40*/  HMMA.16816.F32.BF16 R160, R4.reuse, R64, R160 ;  /* 0x0000004004a0723c */ /* 0x040fec00000418a0 */
[C---:B------:R-:W-:Y:S06]  /*2b50*/  HMMA.16816.F32.BF16 R156, R4.reuse, R60, R156 ;  /* 0x0000003c049c723c */ /* 0x040fec000004189c */
[C---:B------:R-:W-:Y:S06]  /*2b60*/  HMMA.16816.F32.BF16 R144, R4.reuse, R56, R144 ;  /* 0x000000380490723c */ /* 0x040fec0000041890 */
[C---:B------:R-:W-:Y:S06]  /*2b70*/  HMMA.16816.F32.BF16 R184, R4.reuse, R52, R136 ;  /* 0x0000003404b8723c */ /* 0x040fec0000041888 */
[C---:B------:R-:W-:Y:S06]  /*2b80*/  HMMA.16816.F32.BF16 R188, R4.reuse, R72, R128 ;  /* 0x0000004804bc723c */ /* 0x040fec0000041880 */
[C---:B--2---:R-:W-:Y:S06]  /*2b90*/  HMMA.16816.F32.BF16 R200, R4.reuse, R76, R120 ;  /* 0x0000004c04c8723c */ /* 0x044fec0000041878 */
        /* <DEDUP_REMOVED lines=9> */
[----:B---3--:R-:W-:Y:S01]  /*2c30*/  HMMA.16816.F32.BF16 R108, R16, R60, R96 ;  /* 0x0000003c106c723c */ /* 0x008fe20000041860 */
[----:B------:R-:W-:-:S05]  /*2c40*/  IMAD.U32 R4, RZ, RZ, UR29 ;  /* 0x0000001dff047e24 */ /* 0x000fca000f8e00ff */
[----:B------:R-:W-:Y:S01]  /*2c50*/  LEA R196, R4, R182, 0x3 ;  /* 0x000000b604c47211 */ /* 0x000fe200078e18ff */
[----:B------:R-:W-:Y:S01]  /*2c60*/  IMAD.SHL.U32 R4, R197, 0x2, RZ ;  /* 0x00000002c5047824 */ /* 0x000fe200078e00ff */
[C---:B------:R-:W-:Y:S06]  /*2c70*/  HMMA.16816.F32.BF16 R112, R16.reuse, R56, R88 ;  /* 0x000000381070723c */ /* 0x040fec0000041858 */
[C---:B------:R-:W-:Y:S06]  /*2c80*/  HMMA.16816.F32.BF16 R120, R16.reuse, R72, R36 ;  /* 0x000000481078723c */ /* 0x040fec0000041824 */
[C---:B------:R-:W-:Y:S06]  /*2c90*/  HMMA.16816.F32.BF16 R124, R16.reuse, R76, R28 ;  /* 0x0000004c107c723c */ /* 0x040fec000004181c */
[C---:B------:R-:W-:Y:S06]  /*2ca0*/  HMMA.16816.F32.BF16 R128, R16.reuse, R80, R8 ;  /* 0x000000501080723c */ /* 0x040fec0000041808 */
[C---:B------:R-:W-:Y:S06]  /*2cb0*/  HMMA.16816.F32.BF16 R176, R16.reuse, R68, R176 ;  /* 0x0000004410b0723c */ /* 0x040fec00000418b0 */
[C---:B------:R-:W-:Y:S06]  /*2cc0*/  HMMA.16816.F32.BF16 R104, R16.reuse, R64, R104 ;  /* 0x000000401068723c */ /* 0x040fec0000041868 */
[C---:B------:R-:W-:Y:S06]  /*2cd0*/  HMMA.16816.F32.BF16 R116, R16.reuse, R52, R44 ;  /* 0x000000341074723c */ /* 0x040fec000004182c */
[----:B------:R-:W-:Y:S01]  /*2ce0*/  HMMA.16816.F32.BF16 R88, R16, R70, R164 ;  /* 0x000000461058723c */ /* 0x000fe200000418a4 */
[----:B------:R-:W-:-:S02]  /*2cf0*/  VIADDMNMX R52, R48, 0x40, R3, PT ;  /* 0x0000004030347846 */ /* 0x000fc40003800103 */
[C---:B------:R-:W-:Y:S02]  /*2d00*/  VIADDMNMX R53, R48.reuse, 0x48, R3, PT ;  /* 0x0000004830357846 */ /* 0x040fe40003800103 */
[----:B------:R-:W-:Y:S01]  /*2d10*/  VIMNMX R48, R48, UR12, PT ;  /* 0x0000000c30307c48 */ /* 0x000fe2000bfe0100 */
[C---:B------:R-:W-:Y:S06]  /*2d20*/  HMMA.16816.F32.BF16 R100, R16.reuse, R66, R100 ;  /* 0x000000421064723c */ /* 0x040fec0000041864 */
[C---:B------:R-:W-:Y:S06]  /*2d30*/  HMMA.16816.F32.BF16 R92, R16.reuse, R62, R92 ;  /* 0x0000003e105c723c */ /* 0x040fec000004185c */
[C---:B------:R-:W-:Y:S06]  /*2d40*/  HMMA.16816.F32.BF16 R84, R16.reuse, R58, R84 ;  /* 0x0000003a1054723c */ /* 0x040fec0000041854 */
[C---:B------:R-:W-:Y:S06]  /*2d50*/  HMMA.16816.F32.BF16 R96, R16.reuse, R54, R40 ;  /* 0x000000361060723c */ /* 0x040fec0000041828 */
[C---:B------:R-:W-:Y:S06]  /*2d60*/  HMMA.16816.F32.BF16 R72, R16.reuse, R74, R32 ;  /* 0x0000004a1048723c */ /* 0x040fec0000041820 */
[C---:B------:R-:W-:Y:S06]  /*2d70*/  HMMA.16816.F32.BF16 R76, R16.reuse, R78, R24 ;  /* 0x0000004e104c723c */ /* 0x040fec0000041818 */
[----:B------:R-:W-:Y:S07]  /*2d80*/  HMMA.16816.F32.BF16 R80, R16, R82, R12 ;  /* 0x000000521050723c */ /* 0x000fee000004180c */
[----:B------:R-:W-:Y:S01]  /*2d90*/  LOP3.LUT R15, R4, 0x6, RZ, 0xc0, !PT ;  /* 0x00000006040f7812 */ /* 0x000fe200078ec0ff */
[----:B------:R-:W-:Y:S06]  /*2da0*/  BAR.SYNC.DEFER_BLOCKING 0x0 ;  /* 0x0000000000007b1d */ /* 0x000fec0000010000 */
[----:B----4-:R-:W-:Y:S10]  /*2db0*/  @!P0 BRA `(.L_x_455) ;  /* 0x0000000000ec8947 */ /* 0x010ff40003800000 */
[----:B------:R-:W-:Y:S01]  /*2dc0*/  ULDC UR6, c[0x0][0x2d0] ;  /* 0x0000b40000067ab9 */ /* 0x000fe20000000800 */
[----:B------:R-:W-:Y:S01]  /*2dd0*/  UIADD3 UR12, UR31, -0x2, URZ ;  /* 0xfffffffe1f0c7890 */ /* 0x000fe2000fffe03f */
[----:B------:R-:W-:Y:S01]  /*2de0*/  ISETP.GE.AND P1, PT, R238, UR6, PT ;  /* 0x00000006ee007c0c */ /* 0x000fe2000bf26270 */
[----:B------:R-:W-:Y:S01]  /*2df0*/  IMAD.U32 R9, RZ, RZ, UR10 ;  /* 0x0000000aff097e24 */ /* 0x000fe2000f8e00ff */
[----:B------:R-:W-:Y:S01]  /*2e00*/  BSSY B0, `(.L_x_456) ;  /* 0x0000035000007945 */ /* 0x000fe20003800000 */
[----:B------:R-:W-:Y:S01]  /*2e10*/  USHF.R.S32.HI UR7, URZ, 0x1f, UR12 ;  /* 0x0000001f3f077899 */ /* 0x000fe2000801140c */
[----:B------:R-:W-:Y:S01]  /*2e20*/  IMAD.U32 R8, RZ, RZ, UR11 ;  /* 0x0000000bff087e24 */ /* 0x000fe2000f8e00ff */
[----:B------:R-:W-:Y:S01]  /*2e30*/  UIMAD UR6, UR36, UR12, URZ ;  /* 0x0000000c240672a4 */ /* 0x000fe2000f8e023f */
[----:B------:R-:W-:-:S03]  /*2e40*/  IMAD.U32 R3, RZ, RZ, UR12 ;  /* 0x0000000cff037e24 */ /* 0x000fc6000f8e00ff */
[----:B------:R-:W-:Y:S01]  /*2e50*/  UIMAD UR6, UR7, UR37, UR6 ;  /* 0x00000025070672a4 */ /* 0x000fe2000f8e0206 */
[----:B------:R-:W-:-:S03]  /*2e60*/  IMAD.WIDE.U32 R4, R3, UR37, R198 ;  /* 0x0000002503047c25 */ /* 0x000fc6000f8e00c6 */
[----:B------:R-:W1:Y:S01]  /*2e70*/  @!P1 LDC.64 R12, c[0x0][0x218] ;  /* 0x00008600ff0c9b82 */ /* 0x000e620000000a00 */
[----:B------:R-:W-:Y:S01]  /*2e80*/  IMAD.U32 R3, RZ, RZ, UR10 ;  /* 0x0000000aff037e24 */ /* 0x000fe2000f8e00ff */
[----:B------:R2:W-:Y:S01]  /*2e90*/  @P1 STS [R230+0x2000], RZ ;  /* 0x002000ffe6001388 */ /* 0x0005e20000000800 */
[----:B------:R-:W-:-:S03]  /*2ea0*/  VIADD R7, R5, UR6 ;  /* 0x0000000605077c36 */ /* 0x000fc60008000000 */
[----:B------:R-:W-:Y:S01]  /*2eb0*/  @!P1 LEA R6, P2, R3, R4, 0x6 ;  /* 0x0000000403069211 */ /* 0x000fe200078430ff */
[----:B------:R2:W-:Y:S01]  /*2ec0*/  @P1 STS [R230+0x2004], RZ ;  /* 0x002004ffe6001388 */ /* 0x0005e20000000800 */
[----:B------:R-:W3:Y:S01]  /*2ed0*/  @!P1 LDC.64 R10, c[0x0][0x218] ;  /* 0x00008600ff0a9b82 */ /* 0x000ee20000000a00 */
[----:B------:R-:W-:Y:S02]  /*2ee0*/  @!P1 IADD3 R3, P3, R4, UR14, RZ ;  /* 0x0000000e04039c10 */ /* 0x000fe4000ff7e0ff */
[----:B------:R-:W-:Y:S01]  /*2ef0*/  @!P1 LEA.HI.X R14, R9, R7, R8, 0x6, P2 ;  /* 0x00000007090e9211 */ /* 0x000fe200010f3408 */
[----:B------:R2:W-:Y:S01]  /*2f00*/  @P1 STS.64 [R230+0x2008], RZ ;  /* 0x002008ffe6001388 */ /* 0x0005e20000000a00 */
[----:B------:R-:W-:-:S03]  /*2f10*/  @!P1 IADD3.X R9, R7, UR13, RZ, P3, !PT ;  /* 0x0000000d07099c10 */ /* 0x000fc60009ffe4ff */
        /* <DEDUP_REMOVED lines=35> */
.L_x_457:
[----:B------:R-:W-:Y:S05]  /*3150*/  BSYNC B0 ;  /* 0x0000000000007941 */ /* 0x000fea0003800000 */
.L_x_456:
[----:B------:R-:W0:Y:S02]  /*3160*/  LDGDEPBAR ;  /* 0x00000000000079af */ /* 0x000e240000000000 */
.L_x_455:
[----:B------:R-:W-:Y:S01]  /*3170*/  IMAD.U32 R3, RZ, RZ, UR5 ;  /* 0x00000005ff037e24 */ /* 0x000fe2000f8e00ff */
[----:B------:R-:W-:Y:S01]  /*3180*/  STL [R1+0x374], R239 ;  /* 0x000374ef01007387 */ /* 0x000fe20000100800 */
[----:B------:R-:W-:Y:S01]  /*3190*/  ULDC UR43, c[0x0][0x2ec] ;  /* 0x0000bb00002b7ab9 */ /* 0x000fe20000000800 */
[----:B------:R-:W-:Y:S02]  /*31a0*/  IMAD.MOV.U32 R137, RZ, RZ, R183 ;  /* 0x000000ffff897224 */ /* 0x000fe400078e00b7 */
[----:B------:R-:W-:Y:S01]  /*31b0*/  IMAD R3, R3, 0x80, R15 ;  /* 0x0000008003037824 */ /* 0x000fe200078e020f */
[----:B------:R-:W-:Y:S03]  /*31c0*/  STL [R1+0x370], R238 ;  /* 0x000370ee01007387 */ /* 0x000fe60000100800 */
[C---:B------:R-:W-:Y:S01]  /*31d0*/  VIADD R24, R3.reuse, 0x1 ;  /* 0x0000000103187836 */ /* 0x040fe20000000000 */
[CC--:B------:R-:W-:Y:S01]  /*31e0*/  ISETP.GE.AND P2, PT, R3.reuse, R48.reuse, PT ;  /* 0x000000300300720c */ /* 0x0c0fe20003f46270 */
[C---:B------:R-:W-:Y:S01]  /*31f0*/  VIADD R23, R3.reuse, 0x8 ;  /* 0x0000000803177836 */ /* 0x040fe20000000000 */
[----:B------:R-:W-:Y:S01]  /*3200*/  STL [R1+0x36c], R230 ;  /* 0x00036ce601007387 */ /* 0x000fe20000100800 */
[C---:B------:R-:W-:Y:S01]  /*3210*/  VIADD R22, R3.reuse, 0x9 ;  /* 0x0000000903167836 */ /* 0x040fe20000000000 */
[-C--:B------:R-:W-:Y:S01]  /*3220*/  ISETP.GE.AND P1, PT, R24, R48.reuse, PT ;  /* 0x000000301800720c */ /* 0x080fe20003f26270 */
[C---:B------:R-:W-:Y:S01]  /*3230*/  VIADD R21, R3.reuse, 0x10 ;  /* 0x0000001003157836 */ /* 0x040fe20000000000 */
[----:B------:R-:W-:Y:S01]  /*3240*/  FSEL R67, R176, -INF , !P2 ;  /* 0xff800000b0437808 */ /* 0x000fe20005000000 */
[----:B------:R-:W-:Y:S01]  /*3250*/  VIADD R20, R3, 0x11 ;  /* 0x0000001103147836 */ /* 0x000fe20000000000 */
[-C--:B------:R-:W-:Y:S01]  /*3260*/  ISETP.GE.AND P3, PT, R23, R48.reuse, PT ;  /* 0x000000301700720c */ /* 0x080fe20003f66270 */
[----:B------:R-:W-:Y:S01]  /*3270*/  VIADD R19, R3, 0x18 ;  /* 0x0000001803137836 */ /* 0x000fe20000000000 */
[----:B------:R-:W-:Y:S01]  /*3280*/  FSEL R66, R177, -INF , !P1 ;  /* 0xff800000b1427808 */ /* 0x000fe20004800000 */
[C---:B------:R-:W-:Y:S01]  /*3290*/  VIADD R18, R3.reuse, 0x19 ;  /* 0x0000001903127836 */ /* 0x040fe20000000000 */
[----:B------:R-:W-:Y:S01]  /*32a0*/  ISETP.GE.AND P2, PT, R22, R48, PT ;  /* 0x000000301600720c */ /* 0x000fe20003f46270 */
[C---:B------:R-:W-:Y:S01]  /*32b0*/  VIADD R17, R3.reuse, 0x20 ;  /* 0x0000002003117836 */ /* 0x040fe20000000000 */
[----:B------:R-:W-:Y:S01]  /*32c0*/  FSEL R65, R88, -INF , !P3 ;  /* 0xff80000058417808 */ /* 0x000fe20005800000 */
[----:B------:R-:W-:Y:S01]  /*32d0*/  VIADD R16, R3, 0x21 ;  /* 0x0000002103107836 */ /* 0x000fe20000000000 */
[----:B-1----:R-:W-:Y:S01]  /*32e0*/  FMNMX.FTZ R4, R67, R66, !PT ;  /* 0x0000004243047209 */ /* 0x002fe20007810000 */
[----:B------:R-:W-:Y:S01]  /*32f0*/  VIADD R15, R3, 0x28 ;  /* 0x00000028030f7836 */ /* 0x000fe20000000000 */
[----:B------:R-:W-:Y:S01]  /*3300*/  ISETP.GE.AND P1, PT, R21, R48, PT ;  /* 0x000000301500720c */ /* 0x000fe20003f26270 */
[----:B------:R-:W-:Y:S01]  /*3310*/  VIADD R14, R3, 0x29 ;  /* 0x00000029030e7836 */ /* 0x000fe20000000000 */
[----:B------:R-:W-:Y:S01]  /*3320*/  FSEL R64, R89, -INF , !P2 ;  /* 0xff80000059407808 */ /* 0x000fe20005000000 */
[----:B--2---:R-:W-:Y:S01]  /*3330*/  VIADD R13, R3, 0x30 ;  /* 0x00000030030d7836 */ /* 0x004fe20000000000 */
[----:B------:R-:W-:Y:S01]  /*3340*/  FMNMX.FTZ R4, R65, R4, !PT ;  /* 0x0000000441047209 */ /* 0x000fe20007810000 */
[C---:B------:R-:W-:Y:S01]  /*3350*/  VIADD R12, R3.reuse, 0x31 ;  /* 0x00000031030c7836 */ /* 0x040fe20000000000 */
[----:B------:R-:W-:Y:S01]  /*3360*/  ISETP.GE.AND P5, PT, R20, R48, PT ;  /* 0x000000301400720c */ /* 0x000fe20003fa6270 */
[C---:B------:R-:W-:Y:S01]  /*3370*/  VIADD R11, R3.reuse, 0x38 ;  /* 0x00000038030b7836 */ /* 0x040fe20000000000 */
[----:B------:R-:W-:Y:S01]  /*3380*/  FSEL R63, R104, -INF , !P1 ;  /* 0xff800000683f7808 */ /* 0x000fe20004800000 */
[C---:B------:R-:W-:Y:S01]  /*3390*/  VIADD R10, R3.reuse, 0x39 ;  /* 0x00000039030a7836 */ /* 0x040fe20000000000 */
[----:B------:R-:W-:Y:S01]  /*33a0*/  FMNMX.FTZ R4, R64, R4, !PT ;  /* 0x0000000440047209 */ /* 0x000fe20007810000 */
[----:B------:R-:W-:Y:S01]  /*33b0*/  VIADD R9, R3, 0x40 ;  /* 0x0000004003097836 */ /* 0x000fe20000000000 */
[----:B------:R-:W-:Y:S01]  /*33c0*/  ISETP.GE.AND P4, PT, R19, R48, PT ;  /* 0x000000301300720c */ /* 0x000fe20003f86270 */
[----:B------:R-:W-:Y:S01]  /*33d0*/  VIADD R8, R3, 0x41 ;  /* 0x0000004103087836 */ /* 0x000fe20000000000 */
[----:B------:R-:W-:Y:S01]  /*33e0*/  FSEL R62, R105, -INF , !P5 ;  /* 0xff800000693e7808 */ /* 0x000fe20006800000 */
[----:B------:R-:W-:Y:S01]  /*33f0*/  VIADD R7, R3, 0x48 ;  /* 0x0000004803077836 */ /* 0x000fe20000000000 */
        /* <DEDUP_REMOVED lines=11> */
[C---:B------:R-:W-:Y:S01]  /*34b0*/  VIADD R37, R3.reuse, 0x60 ;  /* 0x0000006003257836 */ /* 0x040fe20000000000 */
[----:B------:R-:W-:Y:S01]  /*34c0*/  FMNMX.FTZ R4, R60, R4, !PT ;  /* 0x000000043c047209 */ /* 0x000fe20007810000 */
[C---:B------:R-:W-:Y:S01]  /*34d0*/  VIADD R56, R3.reuse, 0x61 ;  /* 0x0000006103387836 */ /* 0x040fe20000000000 */
[----:B------:R-:W-:Y:S01]  /*34e0*/  ISETP.GE.AND P6, PT, R16, R48, PT ;  /* 0x000000301000720c */ /* 0x000fe20003fc6270 */
[C---:B------:R-:W-:Y:S01]  /*34f0*/  VIADD R58, R3.reuse, 0x68 ;  /* 0x00000068033a7836 */ /* 0x040fe20000000000 */
[----:B------:R-:W-:Y:S01]  /*3500*/  FSEL R57, R108, -INF , !P2 ;  /* 0xff8000006c397808 */ /* 0x000fe20005000000 */
[----:B------:R-:W-:Y:S01]  /*3510*/  VIADD R61, R3, 0x69 ;  /* 0x00000069033d7836 */ /* 0x000fe20000000000 */
[----:B------:R-:W-:Y:S01]  /*3520*/  FMNMX.FTZ R4, R59, R4, !PT ;  /* 0x000000043b047209 */ /* 0x000fe20007810000 */
[----:B------:R-:W-:Y:S01]  /*3530*/  VIADD R71, R3, 0x70 ;  /* 0x0000007003477836 */ /* 0x000fe20000000000 */
[----:B------:R-:W-:Y:S01]  /*3540*/  ISETP.GE.AND P1, PT, R15, R48, PT ;  /* 0x000000300f00720c */ /* 0x000fe20003f26270 */
[----:B------:R-:W-:Y:S01]  /*3550*/  VIADD R69, R3, 0x71 ;  /* 0x0000007103457836 */ /* 0x000fe20000000000 */
[----:B------:R-:W-:Y:S01]  /*3560*/  FSEL R55, R109, -INF , !P6 ;  /* 0xff8000006d377808 */ /* 0x000fe20007000000 */
[----:B------:R-:W-:Y:S01]  /*3570*/  VIADD R70, R3, 0x78 ;  /* 0x0000007803467836 */ /* 0x000fe20000000000 */
[----:B------:R-:W-:Y:S01]  /*3580*/  FMNMX.FTZ R4, R57, R4, !PT ;  /* 0x0000000439047209 */ /* 0x000fe20007810000 */
[----:B------:R-:W-:Y:S01]  /*3590*/  STL [R1+0x368], R228 ;  /* 0x000368e401007387 */ /* 0x000fe20000100800 */
[----:B------:R-:W-:-:S02]  /*35a0*/  ISETP.GE.AND P5, PT, R14, R48, PT ;  /* 0x000000300e00720c */ /* 0x000fc40003fa6270 */
[----:B------:R-:W-:Y:S01]  /*35b0*/  FSEL R54, R92, -INF , !P1 ;  /* 0xff8000005c367808 */ /* 0x000fe20004800000 */
[----:B------:R-:W-:Y:S01]  /*35c0*/  STL [R1+0x364], R227 ;  /* 0x000364e301007387 */ /* 0x000fe20000100800 */
[----:B------:R-:W-:Y:S02]  /*35d0*/  FMNMX.FTZ R4, R55, R4, !PT ;  /* 0x0000000437047209 */ /* 0x000fe40007810000 */
[----:B------:R-:W-:Y:S01]  /*35e0*/  ISETP.GE.AND P4, PT, R13, R48, PT ;  /* 0x000000300d00720c */ /* 0x000fe20003f86270 */
[----:B------:R-:W-:Y:S01]  /*35f0*/  STL [R1+0x360], R226 ;  /* 0x000360e201007387 */ /* 0x000fe20000100800 */
[----:B------:R-:W-:Y:S02]  /*3600*/  FSEL R51, R93, -INF , !P5 ;  /* 0xff8000005d337808 */ /* 0x000fe40006800000 */
        /* <DEDUP_REMOVED lines=41> */
[----:B------:R-:W-:Y:S01]  /*38a0*/  FSEL R38, R72, -INF , !P5 ;  /* 0xff80000048267808 */ /* 0x000fe20006800000 */
[----:B------:R-:W-:Y:S01]  /*38b0*/  VIADD R72, R3, 0x79 ;  /* 0x0000007903487836 */ /* 0x000fe20000000000 */
        /* <DEDUP_REMOVED lines=25> */
[----:B------:R-:W-:Y:S02]  /*3a50*/  FSEL R27, R81, -INF , !P1 ;  /* 0xff800000511b7808 */ /* 0x000fe40004800000 */
[----:B------:R-:W-:-:S04]  /*3a60*/  FMNMX.FTZ R4, R28, R4, !PT ;  /* 0x000000041c047209 */ /* 0x000fc80007810000 */
[----:B------:R-:W-:-:S05]  /*3a70*/  FMNMX.FTZ R4, R27, R4, !PT ;  /* 0x000000041b047209 */ /* 0x000fca0007810000 */
[----:B------:R-:W1:Y:S02]  /*3a80*/  SHFL.BFLY PT, R68, R4, 0x2, 0x1f ;  /* 0x0c401f0004447f89 */ /* 0x000e6400000e0000 */
[----:B-1----:R-:W-:-:S05]  /*3a90*/  FMNMX.FTZ R4, R4, R68, !PT ;  /* 0x0000004404047209 */ /* 0x002fca0007810000 */
[----:B------:R-:W1:Y:S02]  /*3aa0*/  SHFL.BFLY PT, R68, R4, 0x1, 0x1f ;  /* 0x0c201f0004447f89 */ /* 0x000e6400000e0000 */
[----:B-1----:R-:W-:-:S04]  /*3ab0*/  FMNMX.FTZ R136, R4, R68, !PT ;  /* 0x0000004404887209 */ /* 0x002fc80007810000 */
[C---:B------:R-:W-:Y:S01]  /*3ac0*/  FSETP.NEU.FTZ.AND P1, PT, R136.reuse, -INF , PT ;  /* 0xff8000008800780b */ /* 0x040fe20003f3d000 */
[----:B------:R1:W-:Y:S01]  /*3ad0*/  STL [R1+0x37c], R136 ;  /* 0x00037c8801007387 */ /* 0x0003e20000100800 */
[----:B------:R-:W-:-:S03]  /*3ae0*/  FMUL.FTZ R4, R136, UR43 ;  /* 0x0000002b88047c20 */ /* 0x000fc60008410000 */
[----:B------:R-:W2:Y:S02]  /*3af0*/  LDL R138, [R1+0x334] ;  /* 0x00033400018a7983 */ /* 0x000ea40000100800 */
[----:B------:R-:W-:-:S05]  /*3b00*/  FSEL R4, R4, RZ, P1 ;  /* 0x000000ff04047208 */ /* 0x000fca0000800000 */
[--C-:B------:R-:W-:Y:S01]  /*3b10*/  FFMA.FTZ R67, R67, UR43, -R4.reuse ;  /* 0x0000002b43437c23 */ /* 0x100fe20008010804 */
[--C-:B------:R-:W-:Y:S01]  /*3b20*/  FFMA.FTZ R66, R66, UR43, -R4.reuse ;  /* 0x0000002b42427c23 */ /* 0x100fe20008010804 */
[--C-:B------:R-:W-:Y:S01]  /*3b30*/  FFMA.FTZ R222, R31, UR43, -R4.reuse ;  /* 0x0000002b1fde7c23 */ /* 0x100fe20008010804 */
[--C-:B------:R-:W-:Y:S01]  /*3b40*/  FFMA.FTZ R220, R30, UR43, -R4.reuse ;  /* 0x0000002b1edc7c23 */ /* 0x100fe20008010804 */
[--C-:B------:R-:W-:Y:S01]  /*3b50*/  FFMA.FTZ R65, R65, UR43, -R4.reuse ;  /* 0x0000002b41417c23 */ /* 0x100fe20008010804 */
[----:B------:R-:W-:Y:S01]  /*3b60*/  MUFU.EX2 R31, R67 ;  /* 0x00000043001f7308 */ /* 0x000fe20000000800 */
[--C-:B------:R-:W-:Y:S01]  /*3b70*/  FFMA.FTZ R224, R29, UR43, -R4.reuse ;  /* 0x0000002b1de07c23 */ /* 0x100fe20008010804 */
[C---:B------:R-:W-:Y:S01]  /*3b80*/  ISETP.GE.AND P5, PT, R3.reuse, R50, PT ;  /* 0x000000320300720c */ /* 0x040fe20003fa6270 */
[----:B------:R-:W-:Y:S01]  /*3b90*/  FFMA.FTZ R64, R64, UR43, -R4 ;  /* 0x0000002b40407c23 */ /* 0x000fe20008010804 */
[----:B------:R-:W-:-:S04]  /*3ba0*/  ISETP.GE.AND P4, PT, R3, R52, PT ;  /* 0x000000340300720c */ /* 0x000fc80003f86270 */
[----:B------:R-:W3:Y:S01]  /*3bb0*/  MUFU.EX2 R30, R66 ;  /* 0x00000042001e7308 */ /* 0x000ee20000000800 */
[----:B------:R-:W-:Y:S01]  /*3bc0*/  ISETP.GE.AND P3, PT, R3, R53, PT ;  /* 0x000000350300720c */ /* 0x000fe20003f66270 */
[----:B------:R-:W-:Y:S01]  /*3bd0*/  FFMA.FTZ R227, R28, UR43, -R4 ;  /* 0x0000002b1ce37c23 */ /* 0x000fe20008010804 */
[C---:B------:R-:W-:Y:S01]  /*3be0*/  ISETP.GE.AND P6, PT, R24.reuse, R50, PT ;  /* 0x000000321800720c */ /* 0x040fe20003fc6270 */
[----:B-1----:R-:W-:Y:S01]  /*3bf0*/  IMAD.MOV.U32 R136, RZ, RZ, R196 ;  /* 0x000000ffff887224 */ /* 0x002fe200078e00c4 */
[----:B------:R-:W-:-:S03]  /*3c00*/  ISETP.GE.AND P2, PT, R24, R52, PT ;  /* 0x000000341800720c */ /* 0x000fc60003f46270 */
[----:B------:R-:W1:Y:S01]  /*3c10*/  MUFU.EX2 R29, R65 ;  /* 0x00000041001d7308 */ /* 0x000e620000000800 */
[----:B------:R-:W-:Y:S01]  /*3c20*/  ISETP.GE.AND P1, PT, R24, R53, PT ;  /* 0x000000351800720c */ /* 0x000fe20003f26270 */
[----:B------:R-:W-:Y:S01]  /*3c30*/  FFMA.FTZ R63, R63, UR43, -R4 ;  /* 0x0000002b3f3f7c23 */ /* 0x000fe20008010804 */
[----:B------:R-:W-:Y:S02]  /*3c40*/  FSEL R24, R178, -INF , !P5 ;  /* 0xff800000b2187808 */ /* 0x000fe40006800000 */
[----:B------:R-:W-:Y:S02]  /*3c50*/  FSEL R128, R172, -INF , !P4 ;  /* 0xff800000ac807808 */ /* 0x000fe40006000000 */
[----:B------:R-:W-:Y:S01]  /*3c60*/  FSEL R178, R174, -INF , !P3 ;  /* 0xff800000aeb27808 */ /* 0x000fe20005800000 */
[----:B------:R-:W4:Y:S01]  /*3c70*/  MUFU.EX2 R28, R64 ;  /* 0x00000040001c7308 */ /* 0x000f220000000800 */
[C---:B------:R-:W-:Y:S02]  /*3c80*/  ISETP.GE.AND P4, PT, R23.reuse, R50, PT ;  /* 0x000000321700720c */ /* 0x040fe40003f86270 */
[----:B------:R-:W-:-:S02]  /*3c90*/  ISETP.GE.AND P5, PT, R23, R52, PT ;  /* 0x000000341700720c */ /* 0x000fc40003fa6270 */
[----:B------:R-:W-:Y:S01]  /*3ca0*/  ISETP.GE.AND P3, PT, R23, R53, PT ;  /* 0x000000351700720c */ /* 0x000fe20003f66270 */
[--C-:B------:R-:W-:Y:S01]  /*3cb0*/  FFMA.FTZ R223, R27, UR43, -R4.reuse ;  /* 0x0000002b1bdf7c23 */ /* 0x100fe20008010804 */
[----:B------:R-:W-:Y:S01]  /*3cc0*/  FSEL R23, R179, -INF , !P6 ;  /* 0xff800000b3177808 */ /* 0x000fe20007000000 */
[----:B------:R-:W-:Y:S01]  /*3cd0*/  FFMA.FTZ R62, R62, UR43, -R4 ;  /* 0x0000002b3e3e7c23 */ /* 0x000fe20008010804 */
[----:B------:R4:W4:Y:S01]  /*3ce0*/  MUFU.EX2 R27, R63 ;  /* 0x0000003f001b7308 */ /* 0x0009220000000800 */
[----:B------:R-:W-:Y:S02]  /*3cf0*/  FSEL R125, R173, -INF , !P2 ;  /* 0xff800000ad7d7808 */ /* 0x000fe40005000000 */
[----:B------:R-:W-:Y:S02]  /*3d00*/  FSEL R177, R175, -INF , !P1 ;  /* 0xff800000afb17808 */ /* 0x000fe40004800000 */
[C---:B------:R-:W-:Y:S02]  /*3d10*/  ISETP.GE.AND P6, PT, R22.reuse, R50, PT ;  /* 0x000000321600720c */ /* 0x040fe40003fc6270 */
[----:B------:R-:W-:-:S02]  /*3d20*/  ISETP.GE.AND P2, PT, R22, R52, PT ;  /* 0x000000341600720c */ /* 0x000fc40003f46270 */
[----:B------:R-:W-:Y:S01]  /*3d30*/  ISETP.GE.AND P1, PT, R22, R53, PT ;  /* 0x000000351600720c */ /* 0x000fe20003f26270 */
[--C-:B------:R-:W-:Y:S01]  /*3d40*/  FFMA.FTZ R92, R60, UR43, -R4.reuse ;  /* 0x0000002b3c5c7c23 */ /* 0x100fe20008010804 */
[----:B------:R-:W-:Y:S01]  /*3d50*/  FSEL R22, R90, -INF , !P4 ;  /* 0xff8000005a167808 */ /* 0x000fe20006000000 */
[--C-:B------:R-:W-:Y:S01]  /*3d60*/  FFMA.FTZ R93, R59, UR43, -R4.reuse ;  /* 0x0000002b3b5d7c23 */ /* 0x100fe20008010804 */
[----:B------:R-:W-:Y:S01]  /*3d70*/  FMNMX.FTZ R3, R24, R23, !PT ;  /* 0x0000001718037209 */ /* 0x000fe20007810000 */
        /* <DEDUP_REMOVED lines=19> */
[----:B------:R-:W-:Y:S01]  /*3eb0*/  FSEL R124, R168, -INF , !P5 ;  /* 0xff800000a87c7808 */ /* 0x000fe20006800000 */
[----:B------:R-:W4:Y:S01]  /*3ec0*/  MUFU.EX2 R4, R62 ;  /* 0x0000003e00047308 */ /* 0x000f220000000800 */
[----:B------:R-:W-:Y:S01]  /*3ed0*/  FSEL R175, R170, -INF , !P3 ;  /* 0xff800000aaaf7808 */ /* 0x000fe20005800000 */
[----:B---3--:R-:W-:Y:S01]  /*3ee0*/  FADD.FTZ R32, R31, R30 ;  /* 0x0000001e1f207221 */ /* 0x008fe20000010000 */
[----:B------:R-:W-:-:S02]  /*3ef0*/  ISETP.GE.AND P4, PT, R21, R50, PT ;  /* 0x000000321500720c */ /* 0x000fc40003f86270 */
[C---:B------:R-:W-:Y:S02]  /*3f00*/  ISETP.GE.AND P5, PT, R21.reuse, R52, PT ;  /* 0x000000341500720c */ /* 0x040fe40003fa6270 */
[----:B------:R-:W-:Y:S02]  /*3f10*/  ISETP.GE.AND P3, PT, R21, R53, PT ;  /* 0x000000351500720c */ /* 0x000fe40003f66270 */
[----:B------:R-:W-:Y:S02]  /*3f20*/  FSEL R21, R91, -INF , !P6 ;  /* 0xff8000005b157808 */ /* 0x000fe40007000000 */
[----:B------:R-:W-:Y:S01]  /*3f30*/  FMNMX.FTZ R3, R22, R3, !PT ;  /* 0x0000000316037209 */ /* 0x000fe20007810000 */
[----:B-1----:R-:W-:Y:S01]  /*3f40*/  FADD.FTZ R32, R29, R32 ;  /* 0x000000201d207221 */ /* 0x002fe20000010000 */
[----:B------:R-:W-:Y:S02]  /*3f50*/  FSEL R121, R169, -INF , !P2 ;  /* 0xff800000a9797808 */ /* 0x000fe40005000000 */
[----:B------:R-:W-:-:S02]  /*3f60*/  FSEL R173, R171, -INF , !P1 ;  /* 0xff800000abad7808 */ /* 0x000fc40004800000 */
[C---:B------:R-:W-:Y:S02]  /*3f70*/  ISETP.GE.AND P6, PT, R20.reuse, R50, PT ;  /* 0x000000321400720c */ /* 0x040fe40003fc6270 */
[C---:B------:R-:W-:Y:S02]  /*3f80*/  ISETP.GE.AND P2, PT, R20.reuse, R52, PT ;  /* 0x000000341400720c */ /* 0x040fe40003f46270 */
[----:B------:R-:W-:Y:S02]  /*3f90*/  ISETP.GE.AND P1, PT, R20, R53, PT ;  /* 0x000000351400720c */ /* 0x000fe40003f26270 */
[----:B------:R-:W-:Y:S02]  /*3fa0*/  FSEL R20, R106, -INF , !P4 ;  /* 0xff8000006a147808 */ /* 0x000fe40006000000 */
[----:B------:R-:W-:Y:S02]  /*3fb0*/  FMNMX.FTZ R3, R21, R3, !PT ;  /* 0x0000000315037209 */ /* 0x000fe40007810000 */
[----:B----4-:R-:W-:Y:S01]  /*3fc0*/  F2FP.BF16.F32.PACK_AB R63, R30, R31 ;  /* 0x0000001f1e3f723e */ /* 0x010fe200000010ff */
[----:B------:R-:W-:Y:S01]  /*3fd0*/  FADD.FTZ R30, R28, R32 ;  /* 0x000000201c1e7221 */ /* 0x000fe20000010000 */
[----:B------:R-:W-:-:S02]  /*3fe0*/  FSEL R120, R160, -INF , !P5 ;  /* 0xff800000a0787808 */ /* 0x000fc40006800000 */
[----:B------:R-:W-:Y:S02]  /*3ff0*/  FSEL R172, R162, -INF , !P3 ;  /* 0xff800000a2ac7808 */ /* 0x000fe40005800000 */
[C---:B------:R-:W-:Y:S02]  /*4000*/  ISETP.GE.AND P4, PT, R19.reuse, R50, PT ;  /* 0x000000321300720c */ /* 0x040fe40003f86270 */
[C---:B------:R-:W-:Y:S02]  /*4010*/  ISETP.GE.AND P5, PT, R19.reuse, R52, PT ;  /* 0x000000341300720c */ /* 0x040fe40003fa6270 */
[----:B------:R-:W-:Y:S02]  /*4020*/  ISETP.GE.AND P3, PT, R19, R53, PT ;  /* 0x000000351300720c */ /* 0x000fe40003f66270 */
[----:B------:R-:W-:Y:S02]  /*4030*/  FSEL R19, R107, -INF , !P6 ;  /* 0xff8000006b137808 */ /* 0x000fe40007000000 */
[----:B------:R-:W-:-:S02]  /*4040*/  FMNMX.FTZ R3, R20, R3, !PT ;  /* 0x0000000314037209 */ /* 0x000fc40007810000 */
[----:B------:R-:W-:Y:S01]  /*4050*/  F2FP.BF16.F32.PACK_AB R64, R28, R29 ;  /* 0x0000001d1c40723e */ /* 0x000fe200000010ff */
[----:B------:R-:W-:Y:S01]  /*4060*/  FADD.FTZ R28, R27, R30 ;  /* 0x0000001e1b1c7221 */ /* 0x000fe20000010000 */
[----:B------:R-:W-:Y:S02]  /*4070*/  FSEL R117, R161, -INF , !P2 ;  /* 0xff800000a1757808 */ /* 0x000fe40005000000 */
[----:B------:R-:W-:Y:S02]  /*4080*/  FSEL R171, R163, -INF , !P1 ;  /* 0xff800000a3ab7808 */ /* 0x000fe40004800000 */
[C---:B------:R-:W-:Y:S02]  /*4090*/  ISETP.GE.AND P6, PT, R18.reuse, R50, PT ;  /* 0x000000321200720c */ /* 0x040fe40003fc6270 */
[C---:B------:R-:W-:Y:S02]  /*40a0*/  ISETP.GE.AND P2, PT, R18.reuse, R52, PT ;  /* 0x000000341200720c */ /* 0x040fe40003f46270 */
[----:B------:R-:W-:-:S02]  /*40b0*/  ISETP.GE.AND P1, PT, R18, R53, PT ;  /* 0x000000351200720c */ /* 0x000fc40003f26270 */
[----:B------:R-:W-:Y:S02]  /*40c0*/  FSEL R18, R102, -INF , !P4 ;  /* 0xff80000066127808 */ /* 0x000fe40006000000 */
[----:B------:R-:W-:Y:S01]  /*40d0*/  FMNMX.FTZ R3, R19, R3, !PT ;  /* 0x0000000313037209 */ /* 0x000fe20007810000 */
[----:B------:R-:W-:Y:S01]  /*40e0*/  FADD.FTZ R129, R4, R28 ;  /* 0x0000001c04817221 */ /* 0x000fe20000010000 */
[-C--:B------:R-:W-:Y:S02]  /*40f0*/  ISETP.GE.AND P4, PT, R17, R50.reuse, PT ;  /* 0x000000321100720c */ /* 0x080fe40003f86270 */
[----:B------:R-:W-:Y:S02]  /*4100*/  FSEL R28, R103, -INF , !P6 ;  /* 0xff800000671c7808 */ /* 0x000fe40007000000 */
[----:B------:R-:W-:Y:S02]  /*4110*/  FMNMX.FTZ R3, R18, R3, !PT ;  /* 0x0000000312037209 */ /* 0x000fe40007810000 */
[----:B------:R-:W-:-:S02]  /*4120*/  ISETP.GE.AND P6, PT, R16, R50, PT ;  /* 0x000000321000720c */ /* 0x000fc40003fc6270 */
[----:B------:R-:W-:Y:S02]  /*4130*/  FSEL R59, R110, -INF , !P4 ;  /* 0xff8000006e3b7808 */ /* 0x000fe40006000000 */
[----:B------:R-:W-:Y:S02]  /*4140*/  FMNMX.FTZ R3, R28, R3, !PT ;  /* 0x000000031c037209 */ /* 0x000fe40007810000 */
[----:B------:R-:W-:Y:S02]  /*4150*/  FSEL R113, R153, -INF , !P2 ;  /* 0xff80000099717808 */ /* 0x000fe40005000000 */
[----:B------:R-:W-:Y:S02]  /*4160*/  FSEL R169, R155, -INF , !P1 ;  /* 0xff8000009ba97808 */ /* 0x000fe40004800000 */
[C---:B------:R-:W-:Y:S02]  /*4170*/  ISETP.GE.AND P2, PT, R16.reuse, R52, PT ;  /* 0x000000341000720c */ /* 0x040fe40003f46270 */
[----:B------:R-:W-:-:S02]  /*4180*/  ISETP.GE.AND P1, PT, R16, R53, PT ;  /* 0x000000351000720c */ /* 0x000fc40003f26270 */
[-C--:B------:R-:W-:Y:S02]  /*4190*/  ISETP.GE.AND P4, PT, R15, R50.reuse, PT ;  /* 0x000000320f00720c */ /* 0x080fe40003f86270 */
[----:B------:R-:W-:Y:S02]  /*41a0*/  FSEL R16, R111, -INF , !P6 ;  /* 0xff8000006f107808 */ /* 0x000fe40007000000 */
[----:B------:R-:W-:Y:S02]  /*41b0*/  FMNMX.FTZ R3, R59, R3, !PT ;  /* 0x000000033b037209 */ /* 0x000fe40007810000 */
[----:B------:R-:W-:Y:S02]  /*41c0*/  ISETP.GE.AND P6, PT, R14, R50, PT ;  /* 0x000000320e00720c */ /* 0x000fe40003fc6270 */
[----:B------:R-:W-:Y:S02]  /*41d0*/  FSEL R62, R94, -INF , !P4 ;  /* 0xff8000005e3e7808 */ /* 0x000fe40006000000 */
[----:B------:R-:W-:-:S02]  /*41e0*/  FMNMX.FTZ R3, R16, R3, !PT ;  /* 0x0000000310037209 */ /* 0x000fc40007810000 */
        /* <DEDUP_REMOVED lines=12> */
[----:B------:R-:W-:Y:S02]  /*42b0*/  FSEL R116, R152, -INF , !P5 ;  /* 0xff80000098747808 */ /* 0x000fe40006800000 */
[----:B------:R-:W-:Y:S02]  /*42c0*/  FSEL R170, R154, -INF , !P3 ;  /* 0xff8000009aaa7808 */ /* 0x000fe40005800000 */
[----:B------:R-:W-:Y:S02]  /*42d0*/  ISETP.GE.AND P4, PT, R9, R50, PT ;  /* 0x000000320900720c */ /* 0x000fe40003f86270 */
[----:B------:R-:W-:Y:S02]  /*42e0*/  FSEL R29, R87, -INF , !P6 ;  /* 0xff800000571d7808 */ /* 0x000fe40007000000 */
[----:B------:R-:W-:Y:S02]  /*42f0*/  FMNMX.FTZ R3, R54, R3, !PT ;  /* 0x0000000336037209 */ /* 0x000fe40007810000 */
[----:B------:R-:W-:-:S02]  /*4300*/  ISETP.GE.AND P5, PT, R17, R52, PT ;  /* 0x000000341100720c */ /* 0x000fc40003fa6270 */
[-C--:B------:R-:W-:Y:S02]  /*4310*/  ISETP.GE.AND P3, PT, R17, R53.reuse, PT ;  /* 0x000000351100720c */ /* 0x080fe40003f66270 */
[----:B------:R-:W-:Y:S02]  /*4320*/  FSEL R161, R159, -INF , !P1 ;  /* 0xff8000009fa17808 */ /* 0x000fe40004800000 */
[----:B------:R-:W-:Y:S02]  /*4330*/  ISETP.GE.AND P1, PT, R14, R53, PT ;  /* 0x000000350e00720c */ /* 0x000fe40003f26270 */
[----:B------:R-:W-:Y:S02]  /*4340*/  ISETP.GE.AND P6, PT, R8, R50, PT ;  /* 0x000000320800720c */ /* 0x000fe40003fc6270 */
[----:B------:R-:W-:Y:S02]  /*4350*/  FSEL R51, R118, -INF , !P4 ;  /* 0xff80000076337808 */ /* 0x000fe40006000000 */
[----:B------:R-:W-:-:S02]  /*4360*/  FMNMX.FTZ R3, R29, R3, !PT ;  /* 0x000000031d037209 */ /* 0x000fc40007810000 */
[----:B------:R-:W-:Y:S02]  /*4370*/  FSEL R112, R156, -INF , !P5 ;  /* 0xff8000009c707808 */ /* 0x000fe40006800000 */
[----:B------:R-:W-:Y:S02]  /*4380*/  FSEL R162, R158, -INF , !P3 ;  /* 0xff8000009ea27808 */ /* 0x000fe40005800000 */
[----:B------:R-:W-:Y:S02]  /*4390*/  ISETP.GE.AND P5, PT, R15, R52, PT ;  /* 0x000000340f00720c */ /* 0x000fe40003fa6270 */
[----:B------:R-:W-:Y:S02]  /*43a0*/  FSEL R158, R151, -INF , !P1 ;  /* 0xff800000979e7808 */ /* 0x000fe40004800000 */
[----:B------:R-:W-:Y:S02]  /*43b0*/  ISETP.GE.AND P1, PT, R12, R53, PT ;  /* 0x000000350c00720c */ /* 0x000fe40003f26270 */
[----:B------:R-:W-:-:S02]  /*43c0*/  ISETP.GE.AND P4, PT, R7, R50, PT ;  /* 0x000000320700720c */ /* 0x000fc40003f86270 */
[----:B------:R-:W-:Y:S02]  /*43d0*/  FSEL R49, R119, -INF , !P6 ;  /* 0xff80000077317808 */ /* 0x000fe40007000000 */
[----:B------:R-:W-:Y:S02]  /*43e0*/  FMNMX.FTZ R3, R51, R3, !PT ;  /* 0x0000000333037209 */ /* 0x000fe40007810000 */
[----:B------:R-:W-:Y:S02]  /*43f0*/  ISETP.GE.AND P3, PT, R15, R53, PT ;  /* 0x000000350f00720c */ /* 0x000fe40003f66270 */
[----:B------:R-:W-:Y:S02]  /*4400*/  FSEL R110, R148, -INF , !P5 ;  /* 0xff800000946e7808 */ /* 0x000fe40006800000 */
[----:B------:R-:W-:Y:S02]  /*4410*/  ISETP.GE.AND P5, PT, R13, R52, PT ;  /* 0x000000340d00720c */ /* 0x000fe40003fa6270 */
[----:B------:R-:W-:-:S02]  /*4420*/  FSEL R156, R147, -INF , !P1 ;  /* 0xff800000939c7808 */ /* 0x000fc40004800000 */
[----:B------:R-:W-:Y:S02]  /*4430*/  ISETP.GE.AND P1, PT, R10, R53, PT ;  /* 0x000000350a00720c */ /* 0x000fe40003f26270 */
[----:B------:R-:W-:Y:S02]  /*4440*/  ISETP.GE.AND P6, PT, R6, R50, PT ;  /* 0x000000320600720c */ /* 0x000fe40003fc6270 */
[----:B------:R-:W-:Y:S02]  /*4450*/  FSEL R45, R98, -INF , !P4 ;  /* 0xff800000622d7808 */ /* 0x000fe40006000000 */
[----:B------:R-:W-:Y:S02]  /*4460*/  FMNMX.FTZ R3, R49, R3, !PT ;  /* 0x0000000331037209 */ /* 0x000fe40007810000 */
[----:B------:R-:W-:Y:S02]  /*4470*/  FSEL R111, R157, -INF , !P2 ;  /* 0xff8000009d6f7808 */ /* 0x000fe40005000000 */
[----:B------:R-:W-:-:S02]  /*4480*/  ISETP.GE.AND P2, PT, R14, R52, PT ;  /* 0x000000340e00720c */ /* 0x000fc40003f46270 */
[----:B------:R-:W-:Y:S02]  /*4490*/  FSEL R159, R150, -INF , !P3 ;  /* 0xff800000969f7808 */ /* 0x000fe40005800000 */
[----:B------:R-:W-:Y:S02]  /*44a0*/  ISETP.GE.AND P3, PT, R13, R53, PT ;  /* 0x000000350d00720c */ /* 0x000fe40003f66270 */
[----:B------:R-:W-:Y:S02]  /*44b0*/  FSEL R108, R144, -INF , !P5 ;  /* 0xff800000906c7808 */ /* 0x000fe40006800000 */
[----:B------:R-:W-:Y:S02]  /*44c0*/  ISETP.GE.AND P5, PT, R11, R52, PT ;  /* 0x000000340b00720c */ /* 0x000fe40003fa6270 */
[----:B------:R-:W-:Y:S02]  /*44d0*/  FSEL R154, R143, -INF , !P1 ;  /* 0xff8000008f9a7808 */ /* 0x000fe40004800000 */
        /* <DEDUP_REMOVED lines=10> */
[----:B------:R-:W-:Y:S02]  /*4580*/  FSEL R43, R122, -INF , !P4 ;  /* 0xff8000007a2b7808 */ /* 0x000fe40006000000 */
[----:B------:R-:W-:Y:S02]  /*4590*/  FMNMX.FTZ R3, R44, R3, !PT ;  /* 0x000000032c037209 */ /* 0x000fe40007810000 */
[----:B------:R-:W-:-:S02]  /*45a0*/  ISETP.GE.AND P5, PT, R9, R52, PT ;  /* 0x000000340900720c */ /* 0x000fc40003fa6270 */
[----:B------:R-:W-:Y:S02]  /*45b0*/  FSEL R152, R187, -INF , !P1 ;  /* 0xff800000bb987808 */ /* 0x000fe40004800000 */
[----:B------:R-:W-:Y:S02]  /*45c0*/  ISETP.GE.AND P1, PT, R6, R53, PT ;  /* 0x000000350600720c */ /* 0x000fe40003f26270 */
[----:B------:R-:W-:Y:S02]  /*45d0*/  FSEL R106, R145, -INF , !P2 ;  /* 0xff800000916a7808 */ /* 0x000fe40005000000 */
[----:B------:R-:W-:Y:S02]  /*45e0*/  FSEL R42, R123, -INF , !P6 ;  /* 0xff8000007b2a7808 */ /* 0x000fe40007000000 */
[----:B------:R-:W-:Y:S02]  /*45f0*/  ISETP.GE.AND P2, PT, R10, R52, PT ;  /* 0x000000340a00720c */ /* 0x000fe40003f46270 */
[----:B------:R-:W-:-:S02]  /*4600*/  FSEL R155, R142, -INF , !P3 ;  /* 0xff8000008e9b7808 */ /* 0x000fc40005800000 */
[----:B------:R-:W-:Y:S02]  /*4610*/  ISETP.GE.AND P6, PT, R26, R50, PT ;  /* 0x000000321a00720c */ /* 0x000fe40003fc6270 */
[----:B------:R-:W-:Y:S02]  /*4620*/  FMNMX.FTZ R3, R43, R3, !PT ;  /* 0x000000032b037209 */ /* 0x000fe40007810000 */
[----:B------:R-:W-:Y:S02]  /*4630*/  ISETP.GE.AND P3, PT, R9, R53, PT ;  /* 0x000000350900720c */ /* 0x000fe40003f66270 */
[----:B------:R-:W-:Y:S02]  /*4640*/  FSEL R101, R184, -INF , !P5 ;  /* 0xff800000b8657808 */ /* 0x000fe40006800000 */
[----:B------:R-:W-:Y:S02]  /*4650*/  ISETP.GE.AND P5, PT, R7, R52, PT ;  /* 0x000000340700720c */ /* 0x000fe40003fa6270 */
[----:B------:R-:W-:-:S02]  /*4660*/  FSEL R150, R135, -INF , !P1 ;  /* 0xff80000087967808 */ /* 0x000fc40004800000 */
[----:B------:R-:W-:Y:S02]  /*4670*/  ISETP.GE.AND P1, PT, R34, R50, PT ;  /* 0x000000322200720c */ /* 0x000fe40003f26270 */
[----:B------:R-:W-:Y:S02]  /*4680*/  FSEL R102, R141, -INF , !P2 ;  /* 0xff8000008d667808 */ /* 0x000fe40005000000 */
[----:B------:R-:W-:Y:S02]  /*4690*/  FSEL R41, R74, -INF , !P6 ;  /* 0xff8000004a297808 */ /* 0x000fe40007000000 */
[----:B------:R-:W-:Y:S02]  /*46a0*/  FMNMX.FTZ R3, R42, R3, !PT ;  /* 0x000000032a037209 */ /* 0x000fe40007810000 */
[----:B------:R-:W-:Y:S02]  /*46b0*/  ISETP.GE.AND P2, PT, R8, R52, PT ;  /* 0x000000340800720c */ /* 0x000fe40003f46270 */
[----:B------:R-:W-:-:S02]  /*46c0*/  FSEL R153, R186, -INF , !P3 ;  /* 0xff800000ba997808 */ /* 0x000fc40005800000 */
[----:B------:R-:W-:Y:S02]  /*46d0*/  ISETP.GE.AND P3, PT, R7, R53, PT ;  /* 0x000000350700720c */ /* 0x000fe40003f66270 */
[----:B------:R-:W-:Y:S02]  /*46e0*/  FSEL R97, R132, -INF , !P5 ;  /* 0xff80000084617808 */ /* 0x000fe40006800000 */
[----:B------:R-:W-:Y:S02]  /*46f0*/  ISETP.GE.AND P5, PT, R5, R52, PT ;  /* 0x000000340500720c */ /* 0x000fe40003fa6270 */
[----:B------:R-:W-:Y:S02]  /*4700*/  FSEL R40, R75, -INF , !P1 ;  /* 0xff8000004b287808 */ /* 0x000fe40004800000 */
[----:B------:R-:W-:Y:S02]  /*4710*/  ISETP.GE.AND P1, PT, R37, R50, PT ;  /* 0x000000322500720c */ /* 0x000fe40003f26270 */
[----:B------:R-:W-:-:S02]  /*4720*/  FMNMX.FTZ R3, R41, R3, !PT ;  /* 0x0000000329037209 */ /* 0x000fc40007810000 */
        /* <DEDUP_REMOVED lines=8> */
[----:B------:R-:W-:Y:S02]  /*47b0*/  FSEL R96, R133, -INF , !P2 ;  /* 0xff80000085607808 */ /* 0x000fe40005000000 */
[----:B------:R-:W-:Y:S02]  /*47c0*/  ISETP.GE.AND P2, PT, R25, R53, PT ;  /* 0x000000351900720c */ /* 0x000fe40003f46270 */
[----:B------:R-:W-:Y:S02]  /*47d0*/  FSEL R149, R190, -INF , !P3 ;  /* 0xff800000be957808 */ /* 0x000fe40005800000 */
[----:B------:R-:W-:-:S02]  /*47e0*/  FSEL R38, R127, -INF , !P5 ;  /* 0xff8000007f267808 */ /* 0x000fc40006800000 */
[----:B------:R-:W-:Y:S02]  /*47f0*/  ISETP.GE.AND P3, PT, R58, R50, PT ;  /* 0x000000323a00720c */ /* 0x000fe40003f66270 */
[----:B------:R-:W-:Y:S02]  /*4800*/  FMNMX.FTZ R3, R39, R3, !PT ;  /* 0x0000000327037209 */ /* 0x000fe40007810000 */
[----:B------:R-:W-:Y:S02]  /*4810*/  ISETP.GE.AND P4, PT, R25, R52, PT ;  /* 0x000000341900720c */ /* 0x000fe40003f86270 */
[----:B------:R-:W-:Y:S02]  /*4820*/  FSEL R148, R191, -INF , !P2 ;  /* 0xff800000bf947808 */ /* 0x000fe40005000000 */
[----:B------:R-:W-:Y:S02]  /*4830*/  ISETP.GE.AND P2, PT, R61, R50, PT ;  /* 0x000000323d00720c */ /* 0x000fe40003f46270 */
[----:B------:R-:W-:-:S02]  /*4840*/  FSEL R36, R78, -INF , !P3 ;  /* 0xff8000004e247808 */ /* 0x000fc40005800000 */
[----:B------:R-:W-:Y:S02]  /*4850*/  FMNMX.FTZ R3, R38, R3, !PT ;  /* 0x0000000326037209 */ /* 0x000fe40007810000 */
[----:B------:R-:W-:Y:S02]  /*4860*/  FSEL R90, R189, -INF , !P4 ;  /* 0xff800000bd5a7808 */ /* 0x000fe40006000000 */
[-C--:B------:R-:W-:Y:S02]  /*4870*/  ISETP.GE.AND P4, PT, R71, R50.reuse, PT ;  /* 0x000000324700720c */ /* 0x080fe40003f86270 */
[----:B------:R-:W-:Y:S02]  /*4880*/  FSEL R35, R79, -INF , !P2 ;  /* 0xff8000004f237808 */ /* 0x000fe40005000000 */
[----:B------:R-:W-:Y:S02]  /*4890*/  FMNMX.FTZ R3, R36, R3, !PT ;  /* 0x0000000324037209 */ /* 0x000fe40007810000 */
[----:B------:R-:W-:-:S02]  /*48a0*/  ISETP.GE.AND P3, PT, R69, R50, PT ;  /* 0x000000324500720c */ /* 0x000fc40003f66270 */
[----:B------:R-:W-:Y:S02]  /*48b0*/  FSEL R33, R130, -INF , !P4 ;  /* 0xff80000082217808 */ /* 0x000fe40006000000 */
[----:B------:R-:W-:Y:S02]  /*48c0*/  FMNMX.FTZ R3, R35, R3, !PT ;  /* 0x0000000323037209 */ /* 0x000fe40007810000 */
[----:B------:R-:W-:Y:S02]  /*48d0*/  FSEL R32, R131, -INF , !P3 ;  /* 0xff80000083207808 */ /* 0x000fe40005800000 */
[----:B------:R-:W-:Y:S02]  /*48e0*/  ISETP.GE.AND P5, PT, R70, R50, PT ;  /* 0x000000324600720c */ /* 0x000fe40003fa6270 */
[----:B------:R-:W-:Y:S01]  /*48f0*/  FMNMX.FTZ R3, R33, R3, !PT ;  /* 0x0000000321037209 */ /* 0x000fe20007810000 */
[----:B------:R-:W-:Y:S01]  /*4900*/  IMAD.WIDE.U32 R66, R136, -0x326172a9, RZ ;  /* 0xcd9e8d5788427825 */ /* 0x000fe200078e00ff */
[----:B------:R-:W-:-:S02]  /*4910*/  LOP3.LUT R176, R205, UR34, RZ, 0x3c, !PT ;  /* 0x00000022cdb07c12 */ /* 0x000fc4000f8e3cff */
[----:B------:R-:W-:Y:S02]  /*4920*/  ISETP.GE.AND P3, PT, R72, R50, PT ;  /* 0x000000324800720c */ /* 0x000fe40003f66270 */
[----:B------:R-:W-:Y:S02]  /*4930*/  FSEL R31, R82, -INF , !P5 ;  /* 0xff800000521f7808 */ /* 0x000fe40006800000 */
[----:B------:R-:W-:Y:S01]  /*4940*/  FMNMX.FTZ R3, R32, R3, !PT ;  /* 0x0000000320037209 */ /* 0x000fe20007810000 */
[----:B------:R-:W-:Y:S01]  /*4950*/  USHF.L.U32 UR42, UR5, 0x2, URZ ;  /* 0x00000002052a7899 */ /* 0x000fe2000800063f */
[----:B------:R-:W-:Y:S02]  /*4960*/  LOP3.LUT R48, R67, R176, RZ, 0x3c, !PT ;  /* 0x000000b043307212 */ /* 0x000fe400078e3cff */
[----:B------:R-:W-:Y:S02]  /*4970*/  FSEL R30, R83, -INF , !P3 ;  /* 0xff800000531e7808 */ /* 0x000fe40005800000 */
[----:B------:R-:W-:Y:S01]  /*4980*/  FMNMX.FTZ R3, R31, R3, !PT ;  /* 0x000000031f037209 */ /* 0x000fe20007810000 */
[----:B------:R-:W-:Y:S01]  /*4990*/  ULOP3.LUT UR6, UR42, UR35, URZ, 0x3c, !UPT ;  /* 0x000000232a067292 */ /* 0x000fe2000f8e3c3f */
[----:B--2---:R-:W-:Y:S01]  /*49a0*/  IMAD.WIDE.U32 R138, R138, -0x2daee0ad, RZ ;  /* 0xd2511f538a8a7825 */ /* 0x004fe200078e00ff */
[----:B------:R-:W-:Y:S01]  /*49b0*/  UIADD3 UR20, UR35, -0x4498517b, URZ ;  /* 0xbb67ae8523147890 */ /* 0x000fe2000fffe03f */
[----:B------:R-:W-:-:S02]  /*49c0*/  FMNMX.FTZ R3, R30, R3, !PT ;  /* 0x000000031e037209 */ /* 0x000fc40007810000 */
[----:B------:R-:W-:Y:S01]  /*49d0*/  IMAD.WIDE.U32 R46, R48, -0x2daee0ad, RZ ;  /* 0xd2511f53302e7825 */ /* 0x000fe200078e00ff */
[----:B------:R-:W-:Y:S02]  /*49e0*/  F2FP.BF16.F32.PACK_AB R65, R4, R27 ;  /* 0x0000001b0441723e */ /* 0x000fe400000010ff */
[----:B------:R-:W-:Y:S01]  /*49f0*/  LOP3.LUT R5, R139, UR6, RZ, 0x3c, !PT ;  /* 0x000000068b057c12 */ /* 0x000fe2000f8e3cff */
[----:B------:R-:W1:Y:S01]  /*4a00*/  SHFL.BFLY PT, R8, R3, 0x2, 0x1f ;  /* 0x0c401f0003087f89 */ /* 0x000e6200000e0000 */
[----:B------:R-:W-:Y:S01]  /*4a10*/  LOP3.LUT R4, R47, UR20, R138, 0x96, !PT ;  /* 0x000000142f047c12 */ /* 0x000fe2000f8e968a */
[----:B------:R-:W-:Y:S01]  /*4a20*/  UIADD3 UR21, UR34, -0x61c88647, URZ ;  /* 0x9e3779b922157890 */ /* 0x000fe2000fffe03f */
[C---:B------:R-:W-:Y:S01]  /*4a30*/  ISETP.GE.AND P6, PT, R26.reuse, R52, PT ;  /* 0x000000341a00720c */ /* 0x040fe20003fc6270 */
[----:B------:R-:W-:Y:S01]  /*4a40*/  UIADD3 UR19, UR34, 0x3c6ef372, URZ ;  /* 0x3c6ef37222137890 */ /* 0x000fe2000fffe03f */
[----:B------:R-:W-:Y:S01]  /*4a50*/  ISETP.GE.AND P1, PT, R26, R53, PT ;  /* 0x000000351a00720c */ /* 0x000fe20003f26270 */
[----:B------:R-:W-:Y:S01]  /*4a60*/  IMAD.WIDE.U32 R6, R5, -0x326172a9, RZ ;  /* 0xcd9e8d5705067825 */ /* 0x000fe200078e00ff */
[----:B------:R-:W-:Y:S03]  /*4a70*/  STL [R1+0x380], R50 ;  /* 0x0003803201007387 */ /* 0x000fe60000100800 */
[----:B------:R-:W-:Y:S01]  /*4a80*/  IMAD.WIDE.U32 R26, R4, -0x326172a9, RZ ;  /* 0xcd9e8d57041a7825 */ /* 0x000fe200078e00ff */
[----:B------:R-:W-:Y:S01]  /*4a90*/  STL [R1+0x2a0], R176 ;  /* 0x0002a0b001007387 */ /* 0x000fe20000100800 */
[----:B------:R-:W-:-:S03]  /*4aa0*/  LOP3.LUT R4, R7, UR21, R66, 0x96, !PT ;  /* 0x0000001507047c12 */ /* 0x000fc6000f8e9642 */
[----:B------:R-:W-:Y:S04]  /*4ab0*/  STL.64 [R1+0x310], R66 ;  /* 0x0003104201007387 */ /* 0x000fe80000100a00 */
[----:B------:R2:W-:Y:S01]  /*4ac0*/  STL.64 [R1+0x150], R6 ;  /* 0x0001500601007387 */ /* 0x0005e20000100a00 */
[----:B------:R-:W-:Y:S01]  /*4ad0*/  UIADD3 UR18, UR35, 0x76cf5d0a, URZ ;  /* 0x76cf5d0a23127890 */ /* 0x000fe2000fffe03f */
[----:B------:R-:W-:Y:S01]  /*4ae0*/  IMAD.WIDE.U32 R4, R4, -0x2daee0ad, RZ ;  /* 0xd2511f5304047825 */ /* 0x000fe200078e00ff */
[----:B------:R-:W-:-:S04]  /*4af0*/  UIADD3 UR16, UR35, 0x32370b8f, URZ ;  /* 0x32370b8f23107890 */ /* 0x000fc8000fffe03f */
[----:B------:R-:W-:Y:S01]  /*4b00*/  LOP3.LUT R5, R5, UR18, R46, 0x96, !PT ;  /* 0x0000001205057c12 */ /* 0x000fe2000f8e962e */
[----:B------:R-:W-:Y:S01]  /*4b10*/  UIADD3 UR15, UR34, 0x78dde6e4, URZ ;  /* 0x78dde6e4220f7890 */ /* 0x000fe2000fffe03f */
[----:B-1----:R-:W-:Y:S01]  /*4b20*/  FMNMX.FTZ R3, R3, R8, !PT ;  /* 0x0000000803037209 */ /* 0x002fe20007810000 */
[----:B------:R-:W-:Y:S01]  /*4b30*/  UIADD3 UR17, UR34, -0x255992d5, URZ ;  /* 0xdaa66d2b22117890 */ /* 0x000fe2000fffe03f */
[----:B--2---:R-:W-:-:S05]  /*4b40*/  LOP3.LUT R6, R27, UR19, R6, 0x96, !PT ;  /* 0x000000131b067c12 */ /* 0x004fca000f8e9606 */
[----:B------:R-:W-:-:S05]  /*4b50*/  IMAD.WIDE.U32 R6, R6, -0x2daee0ad, RZ ;  /* 0xd2511f5306067825 */ /* 0x000fca00078e00ff */
[----:B------:R-:W-:Y:S01]  /*4b60*/  LOP3.LUT R7, R7, UR16, R4, 0x96, !PT ;  /* 0x0000001007077c12 */ /* 0x000fe2000f8e9604 */
[----:B------:R-:W-:-:S04]  /*4b70*/  IMAD.WIDE.U32 R4, R5, -0x326172a9, RZ ;  /* 0xcd9e8d5705047825 */ /* 0x000fc800078e00ff */
[----:B------:R-:W-:Y:S01]  /*4b80*/  IMAD.WIDE.U32 R8, R7, -0x326172a9, RZ ;  /* 0xcd9e8d5707087825 */ /* 0x000fe200078e00ff */
[----:B------:R-:W-:-:S04]  /*4b90*/  LOP3.LUT R5, R5, UR17, R26, 0x96, !PT ;  /* 0x0000001105057c12 */ /* 0x000fc8000f8e961a */
[----:B------:R-:W-:Y:S02]  /*4ba0*/  LOP3.LUT R7, R9, UR15, R4, 0x96, !PT ;  /* 0x0000000f09077c12 */ /* 0x000fe4000f8e9604 */
[----:B------:R-:W1:Y:S01]  /*4bb0*/  SHFL.BFLY PT, R9, R3, 0x1, 0x1f ;  /* 0x0c201f0003097f89 */ /* 0x000e6200000e0000 */
[----:B------:R-:W-:Y:S01]  /*4bc0*/  UIADD3 UR14, UR35, -0x126145ec, URZ ;  /* 0xed9eba14230e7890 */ /* 0x000fe2000fffe03f */
[----:B------:R-:W-:Y:S01]  /*4bd0*/  IMAD.WIDE.U32 R4, R5, -0x2daee0ad, RZ ;  /* 0xd2511f5305047825 */ /* 0x000fe200078e00ff */
[----:B------:R-:W-:-:S03]  /*4be0*/  UIADD3 UR12, UR35, -0x56f99767, URZ ;  /* 0xa9066899230c7890 */ /* 0x000fc6000fffe03f */
[----:B------:R-:W-:Y:S01]  /*4bf0*/  IMAD.WIDE.U32 R10, R7, -0x2daee0ad, RZ ;  /* 0xd2511f53070a7825 */ /* 0x000fe200078e00ff */
[----:B------:R-:W-:-:S04]  /*4c00*/  LOP3.LUT R6, R5, UR14, R6, 0x96, !PT ;  /* 0x0000000e05067c12 */ /* 0x000fc8000f8e9606 */
[----:B------:R-:W-:Y:S01]  /*4c10*/  LOP3.LUT R4, R11, UR12, R4, 0x96, !PT ;  /* 0x0000000c0b047c12 */ /* 0x000fe2000f8e9604 */
[----:B------:R-:W-:-:S04]  /*4c20*/  IMAD.WIDE.U32 R6, R6, -0x326172a9, RZ ;  /* 0xcd9e8d5706067825 */ /* 0x000fc800078e00ff */
[----:B------:R-:W-:Y:S01]  /*4c30*/  IMAD.WIDE.U32 R4, R4, -0x326172a9, RZ ;  /* 0xcd9e8d5704047825 */ /* 0x000fe200078e00ff */
[----:B------:R-:W-:-:S04]  /*4c40*/  ISETP.GE.AND P3, PT, R37, R52, PT ;  /* 0x000000342500720c */ /* 0x000fc80003f66270 */
[----:B------:R-:W-:Y:S02]  /*4c50*/  LOP3.LUT R6, R5, UR39, R6, 0x96, !PT ;  /* 0x0000002705067c12 */ /* 0x000fe4000f8e9606 */
[----:B-1----:R-:W-:Y:S02]  /*4c60*/  FMNMX.FTZ R135, R3, R9, !PT ;  /* 0x0000000903877209 */ /* 0x002fe40007810000 */
[----:B------:R-:W-:Y:S01]  /*4c70*/  LOP3.LUT R3, R6, 0xff, RZ, 0xc0, !PT ;  /* 0x000000ff06037812 */ /* 0x000fe200078ec0ff */
[----:B------:R-:W-:Y:S01]  /*4c80*/  UIADD3 UR13, UR34, 0x1715609d, URZ ;  /* 0x1715609d220d7890 */ /* 0x000fe2000fffe03f */
[----:B------:R-:W-:Y:S02]  /*4c90*/  FSEL R67, R200, -INF , !P3 ;  /* 0xff800000c8437808 */ /* 0x000fe40005800000 */
[----:B------:R-:W-:Y:S02]  /*4ca0*/  ISETP.LE.U32.AND P3, PT, R3, UR23, PT ;  /* 0x0000001703007c0c */ /* 0x000fe4000bf63070 */
[----:B------:R-:W-:-:S02]  /*4cb0*/  LOP3.LUT R3, R6, 0xffff, RZ, 0xc0, !PT ;  /* 0x0000ffff06037812 */ /* 0x000fc400078ec0ff */
[----:B------:R-:W-:Y:S02]  /*4cc0*/  LOP3.LUT R15, R7, UR13, R8, 0x96, !PT ;  /* 0x0000000d070f7c12 */ /* 0x000fe4000f8e9608 */
[----:B------:R-:W-:Y:S02]  /*4cd0*/  SHF.R.U32.HI R7, RZ, 0x8, R3 ;  /* 0x00000008ff077819 */ /* 0x000fe40000011603 */
[----:B------:R-:W-:Y:S02]  /*4ce0*/  FSEL R140, R194, -INF , !P1 ;  /* 0xff800000c28c7808 */ /* 0x000fe40004800000 */
[----:B------:R-:W-:Y:S02]  /*4cf0*/  ISETP.GE.AND P1, PT, R56, R53, PT ;  /* 0x000000353800720c */ /* 0x000fe40003f26270 */
[----:B------:R-:W-:Y:S02]  /*4d00*/  LOP3.LUT R7, R7, 0xffff, RZ, 0xc0, !PT ;  /* 0x0000ffff07077812 */ /* 0x000fe400078ec0ff */
[----:B------:R-:W-:-:S02]  /*4d10*/  FSEL R131, R203, -INF , !P1 ;  /* 0xff800000cb837808 */ /* 0x000fc40004800000 */
[----:B------:R-:W-:Y:S02]  /*4d20*/  ISETP.LE.U32.AND P1, PT, R7, UR23, PT ;  /* 0x0000001707007c0c */ /* 0x000fe4000bf23070 */
[C---:B------:R-:W-:Y:S02]  /*4d30*/  PRMT R147, R63.reuse, 0x7610, R147 ;  /* 0x000076103f937816 */ /* 0x040fe40000000093 */
[----:B------:R-:W-:-:S03]  /*4d40*/  PRMT R146, R63, 0x7632, R146 ;  /* 0x000076323f927816 */ /* 0x000fc60000000092 */
[----:B------:R-:W-:Y:S01]  /*4d50*/  @!P3 HFMA2.BF16_V2 R73, -RZ.H0_H0, RZ.H0_H0, -R147.H0_H0 ;  /* 0x200000ffff49b231 */ /* 0x000fe20000340993 */
[----:B------:R-:W-:-:S05]  /*4d60*/  PRMT R50, R147, 0x5410, R146 ;  /* 0x0000541093327816 */ /* 0x000fca0000000092 */
[----:B------:R-:W-:Y:S01]  /*4d70*/  @!P1 HFMA2.BF16_V2 R74, -RZ.H0_H0, RZ.H0_H0, -R146.H0_H0 ;  /* 0x200000ffff4a9231 */ /* 0x000fe20000340992 */
[----:B------:R-:W-:Y:S01]  /*4d80*/  @!P3 PRMT R147, R73, 0x5410, RZ ;  /* 0x000054104993b816 */ /* 0x000fe200000000ff */
[----:B------:R-:W-:Y:S03]  /*4d90*/  STL [R1+0x384], R135 ;  /* 0x0003848701007387 */ /* 0x000fe60000100800 */
[----:B------:R-:W-:Y:S01]  /*4da0*/  @!P1 PRMT R146, R74, 0x5410, RZ ;  /* 0x000054104a929816 */ /* 0x000fe200000000ff */
[----:B------:R-:W-:Y:S04]  /*4db0*/  STL [R1+0x388], R50 ;  /* 0x0003883201007387 */ /* 0x000fe80000100800 */
[----:B------:R1:W-:Y:S04]  /*4dc0*/  STL.64 [R1+0x390], R146 ;  /* 0x0003909201007387 */ /* 0x0003e80000100a00 */
[----:B-1----:R-:W2:Y:S01]  /*4dd0*/  LDL.64 R146, [R1+0x310] ;  /* 0x0003100001927983 */ /* 0x002ea20000100a00 */
[----:B------:R-:W-:Y:S01]  /*4de0*/  ISETP.GE.AND P5, PT, R37, R53, PT ;  /* 0x000000352500720c */ /* 0x000fe20003fa6270 */
[----:B------:R-:W-:-:S03]  /*4df0*/  FMUL.FTZ R8, R135, UR43 ;  /* 0x0000002b87087c20 */ /* 0x000fc60008410000 */
[----:B------:R-:W-:Y:S02]  /*4e00*/  FSEL R132, R202, -INF , !P5 ;  /* 0xff800000ca847808 */ /* 0x000fe40006800000 */
[----:B------:R-:W-:-:S04]  /*4e10*/  FSETP.NEU.FTZ.AND P5, PT, R135, -INF , PT ;  /* 0xff8000008700780b */ /* 0x000fc80003fbd000 */
[----:B------:R-:W-:-:S05]  /*4e20*/  FSEL R3, R8, RZ, P5 ;  /* 0x000000ff08037208 */ /* 0x000fca0002800000 */
[--C-:B------:R-:W-:Y:S01]  /*4e30*/  FFMA.FTZ R8, R24, UR43, -R3.reuse ;  /* 0x0000002b18087c23 */ /* 0x100fe20008010803 */
[----:B------:R-:W-:-:S03]  /*4e40*/  FFMA.FTZ R7, R23, UR43, -R3 ;  /* 0x0000002b17077c23 */ /* 0x000fc60008010803 */
[----:B------:R-:W-:Y:S08]  /*4e50*/  MUFU.EX2 R14, R8 ;  /* 0x00000008000e7308 */ /* 0x000ff00000000800 */
[----:B------:R1:W3:Y:S02]  /*4e60*/  MUFU.EX2 R13, R7 ;  /* 0x00000007000d7308 */ /* 0x0002e40000000800 */
[----:B-1----:R-:W-:-:S02]  /*4e70*/  SHF.R.U32.HI R7, RZ, 0x18, R6 ;  /* 0x00000018ff077819 */ /* 0x002fc40000011606 */
[----:B------:R-:W-:Y:S02]  /*4e80*/  SHF.R.U32.HI R6, RZ, 0x10, R6 ;  /* 0x00000010ff067819 */ /* 0x000fe40000011606 */
[----:B------:R-:W-:Y:S02]  /*4e90*/  ISETP.LE.U32.AND P3, PT, R7, UR23, PT ;  /* 0x0000001707007c0c */ /* 0x000fe4000bf63070 */
[----:B------:R-:W-:-:S04]  /*4ea0*/  LOP3.LUT R6, R6, 0xff, RZ, 0xc0, !PT ;  /* 0x000000ff06067812 */ /* 0x000fc800078ec0ff */
[----:B------:R-:W-:Y:S02]  /*4eb0*/  ISETP.LE.U32.AND P1, PT, R6, UR23, PT ;  /* 0x0000001706007c0c */ /* 0x000fe4000bf23070 */
[----:B---3--:R-:W-:-:S04]  /*4ec0*/  F2FP.BF16.F32.PACK_AB R6, R13, R14 ;  /* 0x0000000e0d06723e */ /* 0x008fc800000010ff */
[----:B------:R-:W-:Y:S01]  /*4ed0*/  PRMT R145, R6, 0x7632, R145 ;  /* 0x0000763206917816 */ /* 0x000fe20000000091 */
[----:B------:R-:W-:Y:S01]  /*4ee0*/  IMAD.MOV.U32 R180, RZ, RZ, R137 ;  /* 0x000000ffffb47224 */ /* 0x000fe200078e0089 */
[----:B------:R-:W-:Y:S02]  /*4ef0*/  LOP3.LUT R5, R4, 0xffff, RZ, 0xc0, !PT ;  /* 0x0000ffff04057812 */ /* 0x000fe400078ec0ff */
[----:B------:R-:W-:Y:S01]  /*4f00*/  PRMT R144, R6, 0x7610, R144 ;  /* 0x0000761006907816 */ /* 0x000fe20000000090 */
[----:B------:R-:W-:Y:S01]  /*4f10*/  @!P3 HFMA2.BF16_V2 R75, -RZ.H0_H0, RZ.H0_H0, -R145.H0_H0 ;  /* 0x200000ffff4bb231 */ /* 0x000fe20000340991 */
[----:B------:R-:W-:Y:S01]  /*4f20*/  LOP3.LUT R6, R4, 0xff, RZ, 0xc0, !PT ;  /* 0x000000ff04067812 */ /* 0x000fe200078ec0ff */
[----:B------:R-:W-:Y:S01]  /*4f30*/  IMAD.MOV.U32 R230, RZ, RZ, R180 ;  /* 0x000000ffffe67224 */ /* 0x000fe200078e00b4 */
[----:B------:R-:W-:Y:S01]  /*4f40*/  SHF.R.U32.HI R5, RZ, 0x8, R5 ;  /* 0x00000008ff057819 */ /* 0x000fe20000011605 */
[----:B------:R-:W-:Y:S01]  /*4f50*/  @!P1 HFMA2.BF16_V2 R76, -RZ.H0_H0, RZ.H0_H0, -R144.H0_H0 ;  /* 0x200000ffff4c9231 */ /* 0x000fe20000340990 */
[----:B------:R-:W-:-:S02]  /*4f60*/  PRMT R180, R144, 0x5410, R145 ;  /* 0x0000541090b47816 */ /* 0x000fc40000000091 */
[----:B------:R-:W-:Y:S02]  /*4f70*/  @!P3 PRMT R145, R75, 0x5410, RZ ;  /* 0x000054104b91b816 */ /* 0x000fe400000000ff */
[----:B------:R-:W-:Y:S02]  /*4f80*/  ISETP.LE.U32.AND P3, PT, R6, UR23, PT ;  /* 0x0000001706007c0c */ /* 0x000fe4000bf63070 */
[----:B------:R-:W-:Y:S02]  /*4f90*/  LOP3.LUT R5, R5, 0xffff, RZ, 0xc0, !PT ;  /* 0x0000ffff05057812 */ /* 0x000fe400078ec0ff */
[----:B------:R-:W-:Y:S02]  /*4fa0*/  @!P1 PRMT R144, R76, 0x5410, RZ ;  /* 0x000054104c909816 */ /* 0x000fe400000000ff */
[----:B------:R-:W-:Y:S01]  /*4fb0*/  ISETP.LE.U32.AND P1, PT, R5, UR23, PT ;  /* 0x0000001705007c0c */ /* 0x000fe2000bf23070 */
[----:B------:R-:W-:Y:S01]  /*4fc0*/  FFMA.FTZ R5, R22, UR43, -R3 ;  /* 0x0000002b16057c23 */ /* 0x000fe20008010803 */
[----:B------:R-:W-:-:S03]  /*4fd0*/  PRMT R143, R64, 0x7610, R143 ;  /* 0x00007610408f7816 */ /* 0x000fc6000000008f */
[----:B------:R1:W-:Y:S01]  /*4fe0*/  MUFU.EX2 R12, R5 ;  /* 0x00000005000c7308 */ /* 0x0003e20000000800 */
[----:B------:R-:W-:Y:S01]  /*4ff0*/  PRMT R142, R64, 0x7632, R142 ;  /* 0x00007632408e7816 */ /* 0x000fe2000000008e */
[----:B------:R-:W-:Y:S01]  /*5000*/  @!P3 HFMA2.BF16_V2 R78, -RZ.H0_H0, RZ.H0_H0, -R143.H0_H0 ;  /* 0x200000ffff4eb231 */ /* 0x000fe2000034098f */
[--C-:B------:R-:W-:Y:S02]  /*5010*/  SHF.R.U32.HI R6, RZ, 0x10, R4.reuse ;  /* 0x00000010ff067819 */ /* 0x100fe40000011604 */
[----:B------:R-:W-:Y:S02]  /*5020*/  SHF.R.U32.HI R4, RZ, 0x18, R4 ;  /* 0x00000018ff047819 */ /* 0x000fe40000011604 */
[----:B------:R-:W-:Y:S01]  /*5030*/  PRMT R221, R143, 0x5410, R142 ;  /* 0x000054108fdd7816 */ /* 0x000fe2000000008e */
[----:B------:R-:W-:Y:S01]  /*5040*/  @!P1 HFMA2.BF16_V2 R77, -RZ.H0_H0, RZ.H0_H0, -R142.H0_H0 ;  /* 0x200000ffff4d9231 */ /* 0x000fe2000034098e */
[----:B------:R-:W-:Y:S01]  /*5050*/  @!P3 PRMT R143, R78, 0x5410, RZ ;  /* 0x000054104e8fb816 */ /* 0x000fe200000000ff */
[----:B-1----:R-:W-:-:S04]  /*5060*/  FFMA.FTZ R5, R21, UR43, -R3 ;  /* 0x0000002b15057c23 */ /* 0x002fc80008010803 */
[----:B------:R1:W3:Y:S01]  /*5070*/  MUFU.EX2 R11, R5 ;  /* 0x00000005000b7308 */ /* 0x0002e20000000800 */
[----:B------:R-:W-:Y:S02]  /*5080*/  ISETP.LE.U32.AND P3, PT, R4, UR23, PT ;  /* 0x0000001704007c0c */ /* 0x000fe4000bf63070 */
[----:B------:R-:W-:Y:S02]  /*5090*/  LOP3.LUT R4, R6, 0xff, RZ, 0xc0, !PT ;  /* 0x000000ff06047812 */ /* 0x000fe400078ec0ff */
[----:B------:R-:W-:Y:S02]  /*50a0*/  @!P1 PRMT R142, R77, 0x5410, RZ ;  /* 0x000054104d8e9816 */ /* 0x000fe400000000ff */
[----:B------:R-:W-:Y:S01]  /*50b0*/  ISETP.LE.U32.AND P1, PT, R4, UR23, PT ;  /* 0x0000001704007c0c */ /* 0x000fe2000bf23070 */
[----:B-1----:R-:W-:Y:S01]  /*50c0*/  IMAD.WIDE.U32 R4, R15, -0x2daee0ad, RZ ;  /* 0xd2511f530f047825 */ /* 0x002fe200078e00ff */
[----:B---3--:R-:W-:-:S04]  /*50d0*/  F2FP.BF16.F32.PACK_AB R8, R11, R12 ;  /* 0x0000000c0b08723e */ /* 0x008fc800000010ff */
[----:B------:R-:W-:Y:S02]  /*50e0*/  LOP3.LUT R6, R5, UR40, R10, 0x96, !PT ;  /* 0x0000002805067c12 */ /* 0x000fe4000f8e960a */
[----:B------:R-:W-:Y:S02]  /*50f0*/  PRMT R75, R8, 0x7632, R75 ;  /* 0x00007632084b7816 */ /* 0x000fe4000000004b */
[----:B------:R-:W-:Y:S02]  /*5100*/  LOP3.LUT R7, R6, 0xffff, RZ, 0xc0, !PT ;  /* 0x0000ffff06077812 */ /* 0x000fe400078ec0ff */
[----:B------:R-:W-:Y:S02]  /*5110*/  PRMT R74, R8, 0x7610, R74 ;  /* 0x00007610084a7816 */ /* 0x000fe4000000004a */
[----:B------:R-:W-:Y:S01]  /*5120*/  SHF.R.U32.HI R7, RZ, 0x8, R7 ;  /* 0x00000008ff077819 */ /* 0x000fe20000011607 */
[----:B------:R-:W-:Y:S01]  /*5130*/  @!P3 HFMA2.BF16_V2 R80, -RZ.H0_H0, RZ.H0_H0, -R75.H0_H0 ;  /* 0x200000ffff50b231 */ /* 0x000fe2000034094b */
[----:B------:R-:W-:-:S02]  /*5140*/  PRMT R50, R74, 0x5410, R75 ;  /* 0x000054104a327816 */ /* 0x000fc4000000004b */
[----:B------:R-:W-:Y:S02]  /*5150*/  LOP3.LUT R7, R7, 0xffff, RZ, 0xc0, !PT ;  /* 0x0000ffff07077812 */ /* 0x000fe400078ec0ff */
[----:B------:R-:W-:Y:S02]  /*5160*/  @!P3 PRMT R75, R80, 0x5410, RZ ;  /* 0x00005410504bb816 */ /* 0x000fe400000000ff */
[----:B------:R-:W-:Y:S01]  /*5170*/  ISETP.LE.U32.AND P3, PT, R7, UR23, PT ;  /* 0x0000001707007c0c */ /* 0x000fe2000bf63070 */
[--C-:B------:R-:W-:Y:S01]  /*5180*/  FFMA.FTZ R7, R20, UR43, -R3.reuse ;  /* 0x0000002b14077c23 */ /* 0x100fe20008010803 */
[----:B------:R-:W-:Y:S01]  /*5190*/  FFMA.FTZ R8, R19, UR43, -R3 ;  /* 0x0000002b13087c23 */ /* 0x000fe20008010803 */
[----:B------:R-:W-:Y:S02]  /*51a0*/  @!P1 HFMA2.BF16_V2 R79, -RZ.H0_H0, RZ.H0_H0, -R74.H0_H0 ;  /* 0x200000ffff4f9231 */ /* 0x000fe4000034094a */
[----:B------:R1:W-:Y:S01]  /*51b0*/  MUFU.EX2 R9, R7 ;  /* 0x0000000700097308 */ /* 0x0003e20000000800 */
[----:B------:R-:W-:-:S02]  /*51c0*/  ISETP.GE.AND P2, PT, R34, R53, PT ;  /* 0x000000352200720c */ /* 0x000fc40003f46270 */
[----:B------:R-:W-:-:S05]  /*51d0*/  @!P1 PRMT R74, R79, 0x5410, RZ ;  /* 0x000054104f4a9816 */ /* 0x000fca00000000ff */
[----:B------:R-:W3:Y:S01]  /*51e0*/  MUFU.EX2 R15, R8 ;  /* 0x00000008000f7308 */ /* 0x000ee20000000800 */
[----:B------:R-:W-:Y:S02]  /*51f0*/  ISETP.GE.AND P4, PT, R34, R52, PT ;  /* 0x000000342200720c */ /* 0x000fe40003f86270 */
[----:B-1----:R-:W-:-:S04]  /*5200*/  LOP3.LUT R7, R6, 0xff, RZ, 0xc0, !PT ;  /* 0x000000ff06077812 */ /* 0x002fc800078ec0ff */
[----:B------:R-:W-:Y:S02]  /*5210*/  ISETP.LE.U32.AND P1, PT, R7, UR23, PT ;  /* 0x0000001707007c0c */ /* 0x000fe4000bf23070 */
[--C-:B------:R-:W-:Y:S02]  /*5220*/  SHF.R.U32.HI R7, RZ, 0x18, R6.reuse ;  /* 0x00000018ff077819 */ /* 0x100fe40000011606 */
[----:B------:R-:W-:Y:S02]  /*5230*/  SHF.R.U32.HI R6, RZ, 0x10, R6 ;  /* 0x00000010ff067819 */ /* 0x000fe40000011606 */
[----:B------:R-:W-:Y:S02]  /*5240*/  FSEL R137, R195, -INF , !P2 ;  /* 0xff800000c3897808 */ /* 0x000fe40005000000 */
[----:B------:R-:W-:Y:S02]  /*5250*/  ISETP.GE.AND P2, PT, R58, R53, PT ;  /* 0x000000353a00720c */ /* 0x000fe40003f46270 */
[----:B------:R-:W-:-:S02]  /*5260*/  FSEL R88, R192, -INF , !P6 ;  /* 0xff800000c0587808 */ /* 0x000fc40007000000 */
[----:B------:R-:W-:Y:S02]  /*5270*/  LOP3.LUT R6, R6, 0xff, RZ, 0xc0, !PT ;  /* 0x000000ff06067812 */ /* 0x000fe400078ec0ff */
[-C--:B------:R-:W-:Y:S02]  /*5280*/  ISETP.GE.AND P6, PT, R56, R52.reuse, PT ;  /* 0x000000343800720c */ /* 0x080fe40003fc6270 */
[----:B------:R-:W-:Y:S02]  /*5290*/  FSEL R68, R193, -INF , !P4 ;  /* 0xff800000c1447808 */ /* 0x000fe40006000000 */
[----:B------:R-:W-:Y:S02]  /*52a0*/  ISETP.GE.AND P4, PT, R58, R52, PT ;  /* 0x000000343a00720c */ /* 0x000fe40003f86270 */
[----:B------:R-:W-:Y:S02]  /*52b0*/  FSEL R73, R210, -INF , !P2 ;  /* 0xff800000d2497808 */ /* 0x000fe40005000000 */
[----:B------:R-:W-:-:S02]  /*52c0*/  ISETP.LE.U32.AND P2, PT, R6, UR23, PT ;  /* 0x0000001706007c0c */ /* 0x000fc4000bf43070 */
[----:B------:R-:W-:Y:S02]  /*52d0*/  FSEL R66, R201, -INF , !P6 ;  /* 0xff800000c9427808 */ /* 0x000fe40007000000 */
[----:B------:R-:W-:Y:S02]  /*52e0*/  PRMT R141, R65, 0x7610, R141 ;  /* 0x00007610418d7816 */ /* 0x000fe4000000008d */
[C---:B------:R-:W-:Y:S02]  /*52f0*/  ISETP.GE.AND P5, PT, R61.reuse, R52, PT ;  /* 0x000000343d00720c */ /* 0x040fe40003fa6270 */
[----:B------:R-:W-:Y:S02]  /*5300*/  ISETP.GE.AND P6, PT, R61, R53, PT ;  /* 0x000000353d00720c */ /* 0x000fe40003fc6270 */
[----:B------:R-:W-:Y:S02]  /*5310*/  FSEL R61, R208, -INF , !P4 ;  /* 0xff800000d03d7808 */ /* 0x000fe40006000000 */
[----:B------:R-:W-:-:S02]  /*5320*/  ISETP.LE.U32.AND P4, PT, R7, UR23, PT ;  /* 0x0000001707007c0c */ /* 0x000fc4000bf83070 */
[----:B---3--:R-:W-:Y:S01]  /*5330*/  F2FP.BF16.F32.PACK_AB R6, R15, R9 ;  /* 0x000000090f06723e */ /* 0x008fe200000010ff */
[----:B------:R-:W-:Y:S01]  /*5340*/  @!P1 HFMA2.BF16_V2 R82, -RZ.H0_H0, RZ.H0_H0, -R141.H0_H0 ;  /* 0x200000ffff529231 */ /* 0x000fe2000034098d */
[----:B------:R-:W-:Y:S01]  /*5350*/  PRMT R78, R65, 0x7632, R78 ;  /* 0x00007632414e7816 */ /* 0x000fe2000000004e */
[----:B------:R-:W-:Y:S01]  /*5360*/  IMAD.MOV.U32 R135, RZ, RZ, R48 ;  /* 0x000000ffff877224 */ /* 0x000fe200078e0030 */
[----:B------:R-:W-:Y:S02]  /*5370*/  PRMT R79, R6, 0x7610, R79 ;  /* 0x00007610064f7816 */ /* 0x000fe4000000004f */
[----:B------:R-:W-:Y:S02]  /*5380*/  PRMT R48, R141, 0x5410, R78 ;  /* 0x000054108d307816 */ /* 0x000fe4000000004e */
[----:B------:R-:W-:Y:S01]  /*5390*/  @!P1 PRMT R141, R82, 0x5410, RZ ;  /* 0x00005410528d9816 */ /* 0x000fe200000000ff */
[----:B------:R-:W-:Y:S01]  /*53a0*/  @!P2 HFMA2.BF16_V2 R84, -RZ.H0_H0, RZ.H0_H0, -R79.H0_H0 ;  /* 0x200000ffff54a231 */ /* 0x000fe2000034094f */
[----:B------:R-:W-:-:S02]  /*53b0*/  PRMT R82, R6, 0x7632, R82 ;  /* 0x0000763206527816 */ /* 0x000fc40000000052 */
[----:B------:R-:W-:Y:S01]  /*53c0*/  LOP3.LUT R5, R4, 0xffff, RZ, 0xc0, !PT ;  /* 0x0000ffff04057812 */ /* 0x000fe200078ec0ff */
[----:B------:R-:W-:Y:S01]  /*53d0*/  MUFU.EX2 R20, R92 ;  /* 0x0000005c00147308 */ /* 0x000fe20000000800 */
[----:B------:R-:W-:Y:S01]  /*53e0*/  PRMT R239, R79, 0x5410, R82 ;  /* 0x000054104fef7816 */ /* 0x000fe20000000052 */
[----:B------:R-:W-:Y:S01]  /*53f0*/  @!P4 HFMA2.BF16_V2 R83, -RZ.H0_H0, RZ.H0_H0, -R82.H0_H0 ;  /* 0x200000ffff53c231 */ /* 0x000fe20000340952 */
[----:B------:R-:W-:Y:S02]  /*5400*/  SHF.R.U32.HI R5, RZ, 0x8, R5 ;  /* 0x00000008ff057819 */ /* 0x000fe40000011605 */
[----:B------:R-:W-:-:S03]  /*5410*/  @!P2 PRMT R79, R84, 0x5410, RZ ;  /* 0x00005410544fa816 */ /* 0x000fc600000000ff */
[----:B------:R-:W1:Y:S01]  /*5420*/  MUFU.EX2 R22, R93 ;  /* 0x0000005d00167308 */ /* 0x000e620000000800 */
[-C--:B------:R-:W-:Y:S02]  /*5430*/  ISETP.GE.AND P2, PT, R72, R52.reuse, PT ;  /* 0x000000344800720c */ /* 0x080fe40003f46270 */
[----:B------:R-:W-:Y:S02]  /*5440*/  LOP3.LUT R5, R5, 0xffff, RZ, 0xc0, !PT ;  /* 0x0000ffff05057812 */ /* 0x000fe400078ec0ff */
[----:B------:R-:W-:Y:S02]  /*5450*/  @!P4 PRMT R82, R83, 0x5410, RZ ;  /* 0x000054105352c816 */ /* 0x000fe400000000ff */
[----:B------:R-:W-:Y:S02]  /*5460*/  ISETP.GE.AND P4, PT, R70, R52, PT ;  /* 0x000000344600720c */ /* 0x000fe40003f86270 */
[----:B------:R-:W-:Y:S02]  /*5470*/  FSEL R34, R245, -INF , !P2 ;  /* 0xff800000f5227808 */ /* 0x000fe40005000000 */
[----:B------:R-:W-:-:S02]  /*5480*/  LOP3.LUT R6, R4, 0xff, RZ, 0xc0, !PT ;  /* 0x000000ff04067812 */ /* 0x000fc400078ec0ff */
[----:B------:R-:W-:Y:S01]  /*5490*/  ISETP.LE.U32.AND P2, PT, R5, UR23, PT ;  /* 0x0000001705007c0c */ /* 0x000fe2000bf43070 */
[----:B------:R-:W-:Y:S01]  /*54a0*/  FFMA.FTZ R5, R18, UR43, -R3 ;  /* 0x0000002b12057c23 */ /* 0x000fe20008010803 */
[----:B------:R-:W-:Y:S02]  /*54b0*/  FSEL R37, R244, -INF , !P4 ;  /* 0xff800000f4257808 */ /* 0x000fe40006000000 */
[----:B------:R-:W-:Y:S01]  /*54c0*/  ISETP.LE.U32.AND P4, PT, R6, UR23, PT ;  /* 0x0000001706007c0c */ /* 0x000fe2000bf83070 */
[----:B------:R3:W-:Y:S01]  /*54d0*/  MUFU.EX2 R17, R5 ;  /* 0x0000000500117308 */ /* 0x0007e20000000800 */
[----:B-1----:R-:W-:-:S04]  /*54e0*/  F2FP.BF16.F32.PACK_AB R6, R22, R20 ;  /* 0x000000141606723e */ /* 0x002fc800000010ff */
[----:B------:R-:W-:Y:S01]  /*54f0*/  PRMT R92, R6, 0x7610, R92 ;  /* 0x00007610065c7816 */ /* 0x000fe2000000005c */
[----:B---3--:R-:W-:-:S04]  /*5500*/  FFMA.FTZ R5, R28, UR43, -R3 ;  /* 0x0000002b1c057c23 */ /* 0x008fc80008010803 */
[----:B------:R1:W3:Y:S01]  /*5510*/  MUFU.EX2 R21, R5 ;  /* 0x0000000500157308 */ /* 0x0002e20000000800 */
[----:B------:R-:W-:Y:S01]  /*5520*/  PRMT R84, R6, 0x7632, R84 ;  /* 0x0000763206547816 */ /* 0x000fe20000000054 */
[----:B------:R-:W-:Y:S01]  /*5530*/  @!P4 HFMA2.BF16_V2 R85, -RZ.H0_H0, RZ.H0_H0, -R92.H0_H0 ;  /* 0x200000ffff55c231 */ /* 0x000fe2000034095c */
[----:B------:R-:W-:Y:S02]  /*5540*/  UIADD3 UR45, UR42, 0x1, URZ ;  /* 0x000000012a2d7890 */ /* 0x000fe4000fffe03f */
[----:B------:R-:W-:Y:S02]  /*5550*/  PRMT R134, R92, 0x5410, R84 ;  /* 0x000054105c867816 */ /* 0x000fe40000000054 */
[----:B------:R-:W-:Y:S02]  /*5560*/  @!P4 PRMT R92, R85, 0x5410, RZ ;  /* 0x00005410555cc816 */ /* 0x000fe400000000ff */
[----:B-1----:R-:W-:-:S04]  /*5570*/  SHF.R.U32.HI R5, RZ, 0x10, R4 ;  /* 0x00000010ff057819 */ /* 0x002fc80000011604 */
[----:B------:R-:W-:-:S04]  /*5580*/  LOP3.LUT R5, R5, 0xff, RZ, 0xc0, !PT ;  /* 0x000000ff05057812 */ /* 0x000fc800078ec0ff */
[----:B------:R-:W-:Y:S01]  /*5590*/  ISETP.LE.U32.AND P4, PT, R5, UR23, PT ;  /* 0x0000001705007c0c */ /* 0x000fe2000bf83070 */
[----:B------:R-:W-:Y:S01]  /*55a0*/  ULOP3.LUT UR45, UR45, UR35, URZ, 0x3c, !UPT ;  /* 0x000000232d2d7292 */ /* 0x000fe2000f8e3c3f */
[----:B------:R-:W-:Y:S02]  /*55b0*/  SHF.R.U32.HI R6, RZ, 0x18, R4 ;  /* 0x00000018ff067819 */ /* 0x000fe40000011604 */
[----:B---3--:R-:W-:Y:S01]  /*55c0*/  F2FP.BF16.F32.PACK_AB R4, R21, R17 ;  /* 0x000000111504723e */ /* 0x008fe200000010ff */
[----:B------:R-:W-:-:S03]  /*55d0*/  @!P2 HFMA2.BF16_V2 R87, -RZ.H0_H0, RZ.H0_H0, -R84.H0_H0 ;  /* 0x200000ffff57a231 */ /* 0x000fc60000340954 */
[C---:B------:R-:W-:Y:S02]  /*55e0*/  PRMT R77, R4.reuse, 0x7610, R77 ;  /* 0x00007610044d7816 */ /* 0x040fe4000000004d */
[----:B------:R-:W-:Y:S02]  /*55f0*/  PRMT R85, R4, 0x7632, R85 ;  /* 0x0000763204557816 */ /* 0x000fe40000000055 */
[----:B------:R-:W-:Y:S01]  /*5600*/  LOP3.LUT R4, R139, UR45, RZ, 0x3c, !PT ;  /* 0x0000002d8b047c12 */ /* 0x000fe2000f8e3cff */
[----:B------:R-:W-:Y:S01]  /*5610*/  FADD.FTZ R7, R14, R13 ;  /* 0x0000000d0e077221 */ /* 0x000fe20000010000 */
[----:B------:R-:W-:Y:S01]  /*5620*/  @!P4 HFMA2.BF16_V2 R86, -RZ.H0_H0, RZ.H0_H0, -R77.H0_H0 ;  /* 0x200000ffff56c231 */ /* 0x000fe2000034094d */
[----:B------:R-:W-:Y:S02]  /*5630*/  @!P2 PRMT R84, R87, 0x5410, RZ ;  /* 0x000054105754a816 */ /* 0x000fe400000000ff */
[----:B------:R-:W-:-:S04]  /*5640*/  IMAD.WIDE.U32 R64, R4, -0x326172a9, RZ ;  /* 0xcd9e8d5704407825 */ /* 0x000fc800078e00ff */
[----:B------:R-:W-:Y:S01]  /*5650*/  FADD.FTZ R5, R12, R7 ;  /* 0x000000070c057221 */ /* 0x000fe20000010000 */
[----:B------:R-:W-:Y:S02]  /*5660*/  ISETP.GE.AND P2, PT, R72, R53, PT ;  /* 0x000000354800720c */ /* 0x000fe40003f46270 */
[----:B------:R-:W-:Y:S02]  /*5670*/  PRMT R72, R77, 0x5410, R85 ;  /* 0x000054104d487816 */ /* 0x000fe40000000055 */
[----:B------:R-:W-:Y:S01]  /*5680*/  @!P4 PRMT R77, R86, 0x5410, RZ ;  /* 0x00005410564dc816 */ /* 0x000fe200000000ff */
[----:B------:R-:W-:Y:S01]  /*5690*/  FADD.FTZ R5, R11, R5 ;  /* 0x000000050b057221 */ /* 0x000fe20000010000 */
[----:B------:R-:W-:Y:S02]  /*56a0*/  ISETP.LE.U32.AND P4, PT, R6, UR23, PT ;  /* 0x0000001706007c0c */ /* 0x000fe4000bf83070 */
[----:B--2---:R-:W-:Y:S02]  /*56b0*/  LOP3.LUT R4, R65, UR21, R146, 0x96, !PT ;  /* 0x0000001541047c12 */ /* 0x004fe4000f8e9692 */
[----:B------:R-:W-:Y:S01]  /*56c0*/  LOP3.LUT R6, R27, UR19, R64, 0x96, !PT ;  /* 0x000000131b067c12 */ /* 0x000fe2000f8e9640 */
[----:B------:R-:W-:-:S02]  /*56d0*/  FADD.FTZ R14, R9, R5 ;  /* 0x00000005090e7221 */ /* 0x000fc40000010000 */
[----:B------:R-:W-:-:S04]  /*56e0*/  IMAD.WIDE.U32 R4, R4, -0x2daee0ad, RZ ;  /* 0xd2511f5304047825 */ /* 0x000fc800078e00ff */
[----:B------:R-:W-:Y:S01]  /*56f0*/  IMAD.WIDE.U32 R6, R6, -0x2daee0ad, RZ ;  /* 0xd2511f5306067825 */ /* 0x000fe200078e00ff */
[----:B------:R-:W-:-:S04]  /*5700*/  LOP3.LUT R10, R5, UR18, R46, 0x96, !PT ;  /* 0x00000012050a7c12 */ /* 0x000fc8000f8e962e */
[----:B------:R-:W-:Y:S01]  /*5710*/  LOP3.LUT R8, R7, UR16, R4, 0x96, !PT ;  /* 0x0000001007087c12 */ /* 0x000fe2000f8e9604 */
        /* <DEDUP_REMOVED lines=8> */
[----:B------:R-:W-:Y:S01]  /*57a0*/  IMAD.WIDE.U32 R6, R6, -0x326172a9, RZ ;  /* 0xcd9e8d5706067825 */ /* 0x000fe200078e00ff */
[----:B------:R-:W-:Y:S03]  /*57b0*/  MUFU.EX2 R10, R164 ;  /* 0x000000a4000a7308 */ /* 0x000fe60000000800 */
[----:B------:R-:W-:-:S05]  /*57c0*/  IMAD.WIDE.U32 R4, R4, -0x326172a9, RZ ;  /* 0xcd9e8d5704047825 */ /* 0x000fca00078e00ff */
[----:B------:R-:W1:Y:S01]  /*57d0*/  MUFU.EX2 R19, R165 ;  /* 0x000000a500137308 */ /* 0x000e620000000800 */
[----:B------:R-:W-:Y:S01]  /*57e0*/  LOP3.LUT R6, R5, UR39, R6, 0x96, !PT ;  /* 0x0000002705067c12 */ /* 0x000fe2000f8e9606 */
[----:B------:R-:W-:Y:S01]  /*57f0*/  @!P4 HFMA2.BF16_V2 R89, -RZ.H0_H0, RZ.H0_H0, -R85.H0_H0 ;  /* 0x200000ffff59c231 */ /* 0x000fe20000340955 */
[----:B------:R-:W-:Y:S02]  /*5800*/  FSEL R58, R209, -INF , !P5 ;  /* 0xff800000d13a7808 */ /* 0x000fe40006800000 */
[----:B------:R-:W-:Y:S02]  /*5810*/  ISETP.GE.AND P5, PT, R71, R52, PT ;  /* 0x000000344700720c */ /* 0x000fe40003fa6270 */
[----:B------:R-:W-:Y:S02]  /*5820*/  LOP3.LUT R23, R7, UR13, R8, 0x96, !PT ;  /* 0x0000000d07177c12 */ /* 0x000fe4000f8e9608 */
[----:B------:R-:W-:Y:S01]  /*5830*/  LOP3.LUT R7, R6, 0xff, RZ, 0xc0, !PT ;  /* 0x000000ff06077812 */ /* 0x000fe200078ec0ff */
[----:B------:R-:W-:Y:S01]  /*5840*/  @!P3 HFMA2.BF16_V2 R81, -RZ.H0_H0, RZ.H0_H0, -R78.H0_H0 ;  /* 0x200000ffff51b231 */ /* 0x000fe2000034094e */
[----:B------:R-:W-:-:S02]  /*5850*/  FSEL R56, R232, -INF , !P5 ;  /* 0xff800000e8387808 */ /* 0x000fc40006800000 */
[----:B------:R-:W-:Y:S02]  /*5860*/  @!P4 PRMT R85, R89, 0x5410, RZ ;  /* 0x000054105955c816 */ /* 0x000fe400000000ff */
[----:B------:R-:W-:Y:S02]  /*5870*/  ISETP.GE.AND P5, PT, R69, R52, PT ;  /* 0x000000344500720c */ /* 0x000fe40003fa6270 */
[----:B------:R-:W-:Y:S01]  /*5880*/  ISETP.LE.U32.AND P4, PT, R7, UR23, PT ;  /* 0x0000001707007c0c */ /* 0x000fe2000bf83070 */
[----:B------:R-:W-:Y:S01]  /*5890*/  FFMA.FTZ R182, R32, UR43, -R3 ;  /* 0x0000002b20b67c23 */ /* 0x000fe20008010803 */
[-C--:B------:R-:W-:Y:S01]  /*58a0*/  ISETP.GE.AND P1, PT, R71, R53.reuse, PT ;  /* 0x000000354700720c */ /* 0x080fe20003f26270 */
[----:B------:R-:W-:Y:S01]  /*58b0*/  IMAD.MOV.U32 R63, RZ, RZ, R176 ;  /* 0x000000ffff3f7224 */ /* 0x000fe200078e00b0 */
[----:B------:R-:W-:Y:S01]  /*58c0*/  @!P3 PRMT R78, R81, 0x5410, RZ ;  /* 0x00005410514eb816 */ /* 0x000fe200000000ff */
[----:B------:R-:W-:Y:S01]  /*58d0*/  IMAD.MOV.U32 R71, RZ, RZ, R181 ;  /* 0x000000ffff477224 */ /* 0x000fe200078e00b5 */
[----:B------:R-:W-:Y:S01]  /*58e0*/  FSEL R47, R233, -INF , !P5 ;  /* 0xff800000e92f7808 */ /* 0x000fe20006800000 */
[--C-:B------:R-:W-:Y:S01]  /*58f0*/  FFMA.FTZ R9, R59, UR43, -R3.reuse ;  /* 0x0000002b3b097c23 */ /* 0x100fe20008010803 */
[----:B-1----:R-:W-:Y:S01]  /*5900*/  F2FP.BF16.F32.PACK_AB R7, R19, R10 ;  /* 0x0000000a1307723e */ /* 0x002fe200000010ff */
[--C-:B------:R-:W-:Y:S01]  /*5910*/  FFMA.FTZ R8, R16, UR43, -R3.reuse ;  /* 0x0000002b10087c23 */ /* 0x100fe20008010803 */
[-C--:B------:R-:W-:Y:S01]  /*5920*/  ISETP.GE.AND P3, PT, R69, R53.reuse, PT ;  /* 0x000000354500720c */ /* 0x080fe20003f66270 */
[----:B------:R-:W-:Y:S01]  /*5930*/  FFMA.FTZ R18, R60, UR43, -R3 ;  /* 0x0000002b3c127c23 */ /* 0x000fe20008010803 */
[----:B------:R-:W-:Y:S01]  /*5940*/  ISETP.GE.AND P5, PT, R70, R53, PT ;  /* 0x000000354600720c */ /* 0x000fe20003fa6270 */
[----:B------:R-:W-:-:S02]  /*5950*/  IMAD.MOV.U32 R32, RZ, RZ, R180 ;  /* 0x000000ffff207224 */ /* 0x000fc400078e00b4 */
        /* <DEDUP_REMOVED lines=20> */
[----:B------:R-:W-:-:S02]  /*5aa0*/  LOP3.LUT R3, R6, 0xffff, RZ, 0xc0, !PT ;  /* 0x0000ffff06037812 */ /* 0x000fc400078ec0ff */
[C---:B------:R-:W-:Y:S02]  /*5ab0*/  PRMT R81, R7.reuse, 0x7610, R81 ;  /* 0x0000761007517816 */ /* 0x040fe40000000051 */
[----:B------:R-:W-:Y:S02]  /*5ac0*/  SHF.R.U32.HI R3, RZ, 0x8, R3 ;  /* 0x00000008ff037819 */ /* 0x000fe40000011603 */
[----:B------:R-:W-:Y:S01]  /*5ad0*/  PRMT R83, R7, 0x7632, R83 ;  /* 0x0000763207537816 */ /* 0x000fe20000000053 */
[----:B------:R-:W-:Y:S01]  /*5ae0*/  @!P4 HFMA2.BF16_V2 R95, -RZ.H0_H0, RZ.H0_H0, -R81.H0_H0 ;  /* 0x200000ffff5fc231 */ /* 0x000fe20000340951 */
[----:B------:R-:W-:Y:S02]  /*5af0*/  LOP3.LUT R3, R3, 0xffff, RZ, 0xc0, !PT ;  /* 0x0000ffff03037812 */ /* 0x000fe400078ec0ff */
[----:B------:R-:W-:Y:S02]  /*5b00*/  PRMT R33, R81, 0x5410, R83 ;  /* 0x0000541051217816 */ /* 0x000fe40000000053 */
[----:B------:R-:W-:-:S02]  /*5b10*/  @!P4 PRMT R81, R95, 0x5410, RZ ;  /* 0x000054105f51c816 */ /* 0x000fc400000000ff */
[----:B------:R-:W-:Y:S01]  /*5b20*/  ISETP.LE.U32.AND P4, PT, R3, UR23, PT ;  /* 0x0000001703007c0c */ /* 0x000fe2000bf83070 */
[----:B------:R-:W-:Y:S01]  /*5b30*/  FADD.FTZ R11, R15, R14 ;  /* 0x0000000e0f0b7221 */ /* 0x000fe20000010000 */
[----:B------:R-:W-:Y:S08]  /*5b40*/  MUFU.EX2 R13, R9 ;  /* 0x00000009000d7308 */ /* 0x000ff00000000800 */
[----:B------:R-:W1:Y:S01]  /*5b50*/  MUFU.EX2 R14, R8 ;  /* 0x00000008000e7308 */ /* 0x000e620000000800 */
[----:B------:R-:W-:-:S02]  /*5b60*/  SHF.R.U32.HI R3, RZ, 0x18, R6 ;  /* 0x00000018ff037819 */ /* 0x000fc40000011606 */
[----:B------:R-:W-:-:S05]  /*5b70*/  @!P4 HFMA2.BF16_V2 R94, -RZ.H0_H0, RZ.H0_H0, -R83.H0_H0 ;  /* 0x200000ffff5ec231 */ /* 0x000fca0000340953 */
[----:B------:R-:W-:Y:S02]  /*5b80*/  @!P4 PRMT R83, R94, 0x5410, RZ ;  /* 0x000054105e53c816 */ /* 0x000fe400000000ff */
[----:B------:R-:W-:Y:S02]  /*5b90*/  ISETP.LE.U32.AND P4, PT, R3, UR23, PT ;  /* 0x0000001703007c0c */ /* 0x000fe4000bf83070 */
[----:B-1----:R-:W-:-:S04]  /*5ba0*/  F2FP.BF16.F32.PACK_AB R7, R14, R13 ;  /* 0x0000000d0e07723e */ /* 0x002fc800000010ff */
[C---:B------:R-:W-:Y:S02]  /*5bb0*/  PRMT R80, R7.reuse, 0x7632, R80 ;  /* 0x0000763207507816 */ /* 0x040fe40000000050 */
[----:B------:R-:W-:Y:S01]  /*5bc0*/  SHF.R.U32.HI R3, RZ, 0x10, R6 ;  /* 0x00000010ff037819 */ /* 0x000fe20000011606 */
[----:B------:R-:W-:Y:S01]  /*5bd0*/  IMAD.MOV.U32 R30, RZ, RZ, R71 ;  /* 0x000000ffff1e7224 */ /* 0x000fe200078e0047 */
[----:B------:R-:W-:-:S03]  /*5be0*/  PRMT R76, R7, 0x7610, R76 ;  /* 0x00007610074c7816 */ /* 0x000fc6000000004c */
[----:B------:R-:W-:Y:S02]  /*5bf0*/  @!P4 HFMA2.BF16_V2 R98, -RZ.H0_H0, RZ.H0_H0, -R80.H0_H0 ;  /* 0x200000ffff62c231 */ /* 0x000fe40000340950 */
[----:B------:R-:W-:Y:S01]  /*5c00*/  IMAD.MOV.U32 R71, RZ, RZ, R63 ;  /* 0x000000ffff477224 */ /* 0x000fe200078e003f */
[----:B------:R-:W-:Y:S01]  /*5c10*/  LOP3.LUT R3, R3, 0xff, RZ, 0xc0, !PT ;  /* 0x000000ff03037812 */ /* 0x000fe200078ec0ff */
[----:B------:R-:W-:Y:S01]  /*5c20*/  IMAD.MOV.U32 R63, RZ, RZ, R136 ;  /* 0x000000ffff3f7224 */ /* 0x000fe200078e0088 */
[----:B------:R-:W-:Y:S02]  /*5c30*/  PRMT R136, R76, 0x5410, R80 ;  /* 0x000054104c887816 */ /* 0x000fe40000000050 */
[----:B------:R-:W-:Y:S02]  /*5c40*/  @!P4 PRMT R80, R98, 0x5410, RZ ;  /* 0x000054106250c816 */ /* 0x000fe400000000ff */
[----:B------:R-:W-:Y:S01]  /*5c50*/  ISETP.LE.U32.AND P4, PT, R3, UR23, PT ;  /* 0x0000001703007c0c */ /* 0x000fe2000bf83070 */
[----:B------:R-:W-:Y:S01]  /*5c60*/  FADD.FTZ R8, R20, R129 ;  /* 0x0000008114087221 */ /* 0x000fe20000010000 */
[----:B------:R-:W-:Y:S08]  /*5c70*/  MUFU.EX2 R15, R167 ;  /* 0x000000a7000f7308 */ /* 0x000ff00000000800 */
[----:B------:R-:W1:Y:S01]  /*5c80*/  MUFU.EX2 R20, R166 ;  /* 0x000000a600147308 */ /* 0x000e620000000800 */
[----:B------:R-:W-:-:S02]  /*5c90*/  LOP3.LUT R3, R4, 0xff, RZ, 0xc0, !PT ;  /* 0x000000ff04037812 */ /* 0x000fc400078ec0ff */
[----:B------:R-:W-:-:S05]  /*5ca0*/  @!P4 HFMA2.BF16_V2 R99, -RZ.H0_H0, RZ.H0_H0, -R76.H0_H0 ;  /* 0x200000ffff63c231 */ /* 0x000fca000034094c */
[----:B------:R-:W-:Y:S02]  /*5cb0*/  @!P4 PRMT R76, R99, 0x5410, RZ ;  /* 0x00005410634cc816 */ /* 0x000fe400000000ff */
[----:B------:R-:W-:Y:S02]  /*5cc0*/  ISETP.LE.U32.AND P4, PT, R3, UR23, PT ;  /* 0x0000001703007c0c */ /* 0x000fe4000bf83070 */
[----:B------:R-:W-:Y:S02]  /*5cd0*/  LOP3.LUT R3, R4, 0xffff, RZ, 0xc0, !PT ;  /* 0x0000ffff04037812 */ /* 0x000fe400078ec0ff */
[----:B-1----:R-:W-:-:S04]  /*5ce0*/  F2FP.BF16.F32.PACK_AB R6, R20, R15 ;  /* 0x0000000f1406723e */ /* 0x002fc800000010ff */
        /* <DEDUP_REMOVED lines=17> */
[----:B------:R-:W-:Y:S02]  /*5e00*/  SHF.R.U32.HI R4, RZ, 0x10, R4 ;  /* 0x00000010ff047819 */ /* 0x000fe40000011604 */
[----:B------:R-:W-:-:S03]  /*5e10*/  PRMT R86, R3, 0x7610, R86 ;  /* 0x0000761003567816 */ /* 0x000fc60000000056 */
[----:B------:R-:W-:Y:S01]  /*5e20*/  @!P4 HFMA2.BF16_V2 R107, -RZ.H0_H0, RZ.H0_H0, -R93.H0_H0 ;  /* 0x200000ffff6bc231 */ /* 0x000fe2000034095d */
[----:B------:R-:W-:Y:S01]  /*5e30*/  LOP3.LUT R3, R4, 0xff, RZ, 0xc0, !PT ;  /* 0x000000ff04037812 */ /* 0x000fe200078ec0ff */
[----:B------:R-:W-:Y:S01]  /*5e40*/  IMAD.MOV.U32 R62, RZ, RZ, R230 ;  /* 0x000000ffff3e7224 */ /* 0x000fe200078e00e6 */
[----:B------:R-:W-:Y:S02]  /*5e50*/  PRMT R230, R86, 0x5410, R93 ;  /* 0x0000541056e67816 */ /* 0x000fe4000000005d */
[----:B------:R-:W-:Y:S02]  /*5e60*/  @!P4 PRMT R93, R107, 0x5410, RZ ;  /* 0x000054106b5dc816 */ /* 0x000fe400000000ff */
[----:B------:R-:W-:Y:S01]  /*5e70*/  ISETP.LE.U32.AND P4, PT, R3, UR23, PT ;  /* 0x0000001703007c0c */ /* 0x000fe2000bf83070 */
[----:B------:R-:W-:Y:S01]  /*5e80*/  MUFU.EX2 R16, R196 ;  /* 0x000000c400107308 */ /* 0x000fe20000000800 */
[----:B------:R-:W-:-:S07]  /*5e90*/  IMAD.WIDE.U32 R4, R23, -0x2daee0ad, RZ ;  /* 0xd2511f5317047825 */ /* 0x000fce00078e00ff */
[----:B------:R-:W1:Y:S01]  /*5ea0*/  MUFU.EX2 R17, R183 ;  /* 0x000000b700117308 */ /* 0x000e620000000800 */
[----:B------:R-:W-:-:S03]  /*5eb0*/  LOP3.LUT R3, R5, UR40, R12, 0x96, !PT ;  /* 0x0000002805037c12 */ /* 0x000fc6000f8e960c */
[----:B------:R-:W-:Y:S01]  /*5ec0*/  @!P4 HFMA2.BF16_V2 R114, -RZ.H0_H0, RZ.H0_H0, -R86.H0_H0 ;  /* 0x200000ffff72c231 */ /* 0x000fe20000340956 */
[----:B------:R-:W-:-:S04]  /*5ed0*/  LOP3.LUT R6, R3, 0xff, RZ, 0xc0, !PT ;  /* 0x000000ff03067812 */ /* 0x000fc800078ec0ff */
[----:B------:R-:W-:Y:S02]  /*5ee0*/  @!P4 PRMT R86, R114, 0x5410, RZ ;  /* 0x000054107256c816 */ /* 0x000fe400000000ff */
[----:B------:R-:W-:Y:S01]  /*5ef0*/  ISETP.LE.U32.AND P4, PT, R6, UR23, PT ;  /* 0x0000001706007c0c */ /* 0x000fe2000bf83070 */
[----:B------:R-:W-:Y:S01]  /*5f00*/  FADD.FTZ R9, R21, R7 ;  /* 0x0000000715097221 */ /* 0x000fe20000010000 */
[----:B------:R-:W-:Y:S02]  /*5f10*/  LOP3.LUT R6, R3, 0xffff, RZ, 0xc0, !PT ;  /* 0x0000ffff03067812 */ /* 0x000fe400078ec0ff */
[----:B-1----:R-:W-:-:S04]  /*5f20*/  F2FP.BF16.F32.PACK_AB R7, R17, R16 ;  /* 0x000000101107723e */ /* 0x002fc800000010ff */
[C---:B------:R-:W-:Y:S02]  /*5f30*/  PRMT R31, R7.reuse, 0x7610, R31 ;  /* 0x00007610071f7816 */ /* 0x040fe4000000001f */
[----:B------:R-:W-:Y:S02]  /*5f40*/  SHF.R.U32.HI R6, RZ, 0x8, R6 ;  /* 0x00000008ff067819 */ /* 0x000fe40000011606 */
[----:B------:R-:W-:Y:S01]  /*5f50*/  PRMT R228, R7, 0x7632, R228 ;  /* 0x0000763207e47816 */ /* 0x000fe200000000e4 */
[----:B------:R-:W-:Y:S02]  /*5f60*/  @!P4 HFMA2.BF16_V2 R115, -RZ.H0_H0, RZ.H0_H0, -R31.H0_H0 ;  /* 0x200000ffff73c231 */ /* 0x000fe4000034091f */
[----:B------:R-:W-:Y:S01]  /*5f70*/  IMAD.MOV.U32 R166, RZ, RZ, R71 ;  /* 0x000000ffffa67224 */ /* 0x000fe200078e0047 */
[----:B------:R-:W-:Y:S01]  /*5f80*/  LOP3.LUT R6, R6, 0xffff, RZ, 0xc0, !PT ;  /* 0x0000ffff06067812 */ /* 0x000fe200078ec0ff */
[----:B------:R-:W-:Y:S01]  /*5f90*/  IMAD.MOV.U32 R71, RZ, RZ, R135 ;  /* 0x000000ffff477224 */ /* 0x000fe200078e0087 */
[----:B------:R-:W-:-:S02]  /*5fa0*/  PRMT R135, R31, 0x5410, R228 ;  /* 0x000054101f877816 */ /* 0x000fc400000000e4 */
[----:B------:R-:W-:Y:S01]  /*5fb0*/  @!P4 PRMT R31, R115, 0x5410, RZ ;  /* 0x00005410731fc816 */ /* 0x000fe200000000ff */
[----:B------:R-:W-:Y:S01]  /*5fc0*/  FADD.FTZ R8, R22, R8 ;  /* 0x0000000816087221 */ /* 0x000fe20000010000 */
[----:B------:R-:W-:Y:S01]  /*5fd0*/  ISETP.LE.U32.AND P4, PT, R6, UR23, PT ;  /* 0x0000001706007c0c */ /* 0x000fe2000bf83070 */
[----:B------:R-:W-:Y:S02]  /*5fe0*/  MUFU.EX2 R12, R25 ;  /* 0x00000019000c7308 */ /* 0x000fe40000000800 */
[----:B------:R-:W-:Y:S01]  /*5ff0*/  FADD.FTZ R8, R10, R8 ;  /* 0x000000080a087221 */ /* 0x000fe20000010000 */
[----:B------:R-:W-:-:S05]  /*6000*/  SHF.R.U32.HI R6, RZ, 0x10, R3 ;  /* 0x00000010ff067819 */ /* 0x000fca0000011603 */
[----:B------:R-:W1:Y:S01]  /*6010*/  MUFU.EX2 R10, R24 ;  /* 0x00000018000a7308 */ /* 0x000e620000000800 */
[----:B------:R-:W-:-:S03]  /*6020*/  LOP3.LUT R6, R6, 0xff, RZ, 0xc0, !PT ;  /* 0x000000ff06067812 */ /* 0x000fc600078ec0ff */
[----:B------:R-:W-:-:S05]  /*6030*/  @!P4 HFMA2.BF16_V2 R118, -RZ.H0_H0, RZ.H0_H0, -R228.H0_H0 ;  /* 0x200000ffff76c231 */ /* 0x000fca00003409e4 */
[----:B------:R-:W-:Y:S02]  /*6040*/  @!P4 PRMT R228, R118, 0x5410, RZ ;  /* 0x0000541076e4c816 */ /* 0x000fe400000000ff */
[----:B------:R-:W-:Y:S02]  /*6050*/  ISETP.LE.U32.AND P4, PT, R6, UR23, PT ;  /* 0x0000001706007c0c */ /* 0x000fe4000bf83070 */
[----:B-1----:R-:W-:-:S04]  /*6060*/  F2FP.BF16.F32.PACK_AB R6, R12, R10 ;  /* 0x0000000a0c06723e */ /* 0x002fc800000010ff */
[C---:B------:R-:W-:Y:S02]  /*6070*/  PRMT R226, R6.reuse, 0x7610, R226 ;  /* 0x0000761006e27816 */ /* 0x040fe400000000e2 */
[----:B------:R-:W-:-:S05]  /*6080*/  PRMT R38, R6, 0x7632, R38 ;  /* 0x0000763206267816 */ /* 0x000fca0000000026 */
[----:B------:R-:W-:Y:S01]  /*6090*/  @!P4 HFMA2.BF16_V2 R119, -RZ.H0_H0, RZ.H0_H0, -R226.H0_H0 ;  /* 0x200000ffff77c231 */ /* 0x000fe200003409e2 */
[----:B------:R-:W-:Y:S01]  /*60a0*/  SHF.R.U32.HI R3, RZ, 0x18, R3 ;  /* 0x00000018ff037819 */ /* 0x000fe20000011603 */
[----:B------:R-:W-:Y:S01]  /*60b0*/  IMAD.MOV.U32 R57, RZ, RZ, R223 ;  /* 0x000000ffff397224 */ /* 0x000fe200078e00df */
[----:B------:R-:W-:Y:S02]  /*60c0*/  PRMT R223, R226, 0x5410, R38 ;  /* 0x00005410e2df7816 */ /* 0x000fe40000000026 */
[----:B------:R-:W-:Y:S02]  /*60d0*/  @!P4 PRMT R226, R119, 0x5410, RZ ;  /* 0x0000541077e2c816 */ /* 0x000fe400000000ff */
[----:B------:R-:W-:Y:S01]  /*60e0*/  ISETP.LE.U32.AND P4, PT, R3, UR23, PT ;  /* 0x0000001703007c0c */ /* 0x000fe2000bf83070 */
[----:B------:R-:W-:Y:S08]  /*60f0*/  MUFU.EX2 R21, R198 ;  /* 0x000000c600157308 */ /* 0x000ff00000000800 */
[----:B------:R-:W1:Y:S01]  /*6100*/  MUFU.EX2 R23, R197 ;  /* 0x000000c500177308 */ /* 0x000e620000000800 */
[----:B------:R-:W-:-:S03]  /*6110*/  LOP3.LUT R3, R4, 0xff, RZ, 0xc0, !PT ;  /* 0x000000ff04037812 */ /* 0x000fc600078ec0ff */
        /* <DEDUP_REMOVED lines=12> */
[----:B------:R-:W-:Y:S02]  /*61e0*/  ISETP.LE.U32.AND P4, PT, R3, UR23, PT ;  /* 0x0000001703007c0c */ /* 0x000fe4000bf83070 */
[----:B------:R-:W-:-:S04]  /*61f0*/  SHF.R.U32.HI R3, RZ, 0x10, R4 ;  /* 0x00000010ff037819 */ /* 0x000fc80000011604 */
[----:B------:R-:W-:-:S07]  /*6200*/  LOP3.LUT R3, R3, 0xff, RZ, 0xc0, !PT ;  /* 0x000000ff03037812 */ /* 0x000fce00078ec0ff */
[----:B------:R-:W-:-:S05]  /*6210*/  @!P4 HFMA2.BF16_V2 R126, -RZ.H0_H0, RZ.H0_H0, -R35.H0_H0 ;  /* 0x200000ffff7ec231 */ /* 0x000fca0000340923 */
[----:B------:R-:W-:Y:S02]  /*6220*/  @!P4 PRMT R35, R126, 0x5410, RZ ;  /* 0x000054107e23c816 */ /* 0x000fe400000000ff */
[----:B------:R-:W-:Y:S02]  /*6230*/  ISETP.LE.U32.AND P4, PT, R3, UR23, PT ;  /* 0x0000001703007c0c */ /* 0x000fe4000bf83070 */
[----:B------:R-:W-:-:S04]  /*6240*/  FMNMX.FTZ R3, R128, R125, !PT ;  /* 0x0000007d80037209 */ /* 0x000fc80007810000 */
[----:B------:R-:W-:Y:S01]  /*6250*/  FMNMX.FTZ R3, R124, R3, !PT ;  /* 0x000000037c037209 */ /* 0x000fe20007810000 */
[----:B------:R-:W-:Y:S01]  /*6260*/  FADD.FTZ R8, R19, R8 ;  /* 0x0000000813087221 */ /* 0x000fe20000010000 */
[----:B------:R-:W-:Y:S02]  /*6270*/  MUFU.EX2 R22, R29 ;  /* 0x0000001d00167308 */ /* 0x000fe40000000800 */
[----:B------:R-:W-:-:S06]  /*6280*/  FMNMX.FTZ R3, R121, R3, !PT ;  /* 0x0000000379037209 */ /* 0x000fcc0007810000 */
[----:B------:R-:W1:Y:S01]  /*6290*/  MUFU.EX2 R19, R28 ;  /* 0x0000001c00137308 */ /* 0x000e620000000800 */
[----:B------:R-:W-:-:S04]  /*62a0*/  FMNMX.FTZ R3, R120, R3, !PT ;  /* 0x0000000378037209 */ /* 0x000fc80007810000 */
[----:B------:R-:W-:-:S04]  /*62b0*/  FMNMX.FTZ R3, R117, R3, !PT ;  /* 0x0000000375037209 */ /* 0x000fc80007810000 */
[----:B------:R-:W-:-:S04]  /*62c0*/  FMNMX.FTZ R3, R116, R3, !PT ;  /* 0x0000000374037209 */ /* 0x000fc80007810000 */
[----:B------:R-:W-:Y:S02]  /*62d0*/  FMNMX.FTZ R3, R113, R3, !PT ;  /* 0x0000000371037209 */ /* 0x000fe40007810000 */
[----:B-1----:R-:W-:Y:S02]  /*62e0*/  F2FP.BF16.F32.PACK_AB R5, R22, R19 ;  /* 0x000000131605723e */ /* 0x002fe400000010ff */
[----:B------:R-:W-:Y:S02]  /*62f0*/  FMNMX.FTZ R3, R112, R3, !PT ;  /* 0x0000000370037209 */ /* 0x000fe40007810000 */
[----:B------:R-:W-:Y:S01]  /*6300*/  PRMT R24, R5, 0x7610, R24 ;  /* 0x0000761005187816 */ /* 0x000fe20000000018 */
[----:B------:R-:W-:Y:S01]  /*6310*/  FADD.FTZ R7, R13, R9 ;  /* 0x000000090d077221 */ /* 0x000fe20000010000 */
[----:B------:R-:W-:Y:S02]  /*6320*/  FMNMX.FTZ R3, R111, R3, !PT ;  /* 0x000000036f037209 */ /* 0x000fe40007810000 */
[----:B------:R-:W-:Y:S01]  /*6330*/  PRMT R225, R5, 0x7632, R225 ;  /* 0x0000763205e17816 */ /* 0x000fe200000000e1 */
[----:B------:R-:W-:Y:S01]  /*6340*/  @!P4 HFMA2.BF16_V2 R127, -RZ.H0_H0, RZ.H0_H0, -R24.H0_H0 ;  /* 0x200000ffff7fc231 */ /* 0x000fe20000340918 */
[----:B------:R-:W-:Y:S01]  /*6350*/  FMNMX.FTZ R3, R110, R3, !PT ;  /* 0x000000036e037209 */ /* 0x000fe20007810000 */
[----:B------:R-:W-:Y:S01]  /*6360*/  FADD.FTZ R7, R14, R7 ;  /* 0x000000070e077221 */ /* 0x000fe20000010000 */
[----:B------:R-:W-:Y:S01]  /*6370*/  IMAD.MOV.U32 R129, RZ, RZ, R71 ;  /* 0x000000ffff817224 */ /* 0x000fe200078e0047 */
[----:B------:R-:W-:Y:S01]  /*6380*/  SHF.R.U32.HI R4, RZ, 0x18, R4 ;  /* 0x00000018ff047819 */ /* 0x000fe20000011604 */
[----:B------:R-:W-:-:S02]  /*6390*/  IMAD.MOV.U32 R71, RZ, RZ, R227 ;  /* 0x000000ffff477224 */ /* 0x000fc400078e00e3 */
[----:B------:R-:W-:Y:S01]  /*63a0*/  FADD.FTZ R8, R15, R8 ;  /* 0x000000080f087221 */ /* 0x000fe20000010000 */
[----:B------:R-:W-:Y:S01]  /*63b0*/  PRMT R227, R24, 0x5410, R225 ;  /* 0x0000541018e37816 */ /* 0x000fe200000000e1 */
[----:B------:R-:W-:Y:S01]  /*63c0*/  FADD.FTZ R7, R11, R7 ;  /* 0x000000070b077221 */ /* 0x000fe20000010000 */
[----:B------:R-:W-:Y:S01]  /*63d0*/  @!P4 PRMT R24, R127, 0x5410, RZ ;  /* 0x000054107f18c816 */ /* 0x000fe200000000ff */
[----:B------:R-:W-:Y:S01]  /*63e0*/  UIADD3 UR44, UR42, 0x2, URZ ;  /* 0x000000022a2c7890 */ /* 0x000fe2000fffe03f */
[----:B------:R-:W-:Y:S02]  /*63f0*/  FMNMX.FTZ R3, R109, R3, !PT ;  /* 0x000000036d037209 */ /* 0x000fe40007810000 */
[----:B------:R-:W-:Y:S01]  /*6400*/  ISETP.LE.U32.AND P4, PT, R4, UR23, PT ;  /* 0x0000001704007c0c */ /* 0x000fe2000bf83070 */
[----:B------:R-:W-:Y:S01]  /*6410*/  FADD.FTZ R4, R20, R8 ;  /* 0x0000000814047221 */ /* 0x000fe20000010000 */
[----:B------:R-:W-:Y:S01]  /*6420*/  FMNMX.FTZ R3, R108, R3, !PT ;  /* 0x000000036c037209 */ /* 0x000fe20007810000 */
[----:B------:R-:W-:Y:S01]  /*6430*/  FADD.FTZ R5, R18, R7 ;  /* 0x0000000712057221 */ /* 0x000fe20000010000 */
[----:B------:R-:W-:Y:S01]  /*6440*/  ULOP3.LUT UR44, UR44, UR35, URZ, 0x3c, !UPT ;  /* 0x000000232c2c7292 */ /* 0x000fe2000f8e3c3f */
[----:B------:R-:W-:Y:S01]  /*6450*/  FADD.FTZ R4, R16, R4 ;  /* 0x0000000410047221 */ /* 0x000fe20000010000 */
[----:B------:R-:W-:Y:S01]  /*6460*/  FMNMX.FTZ R3, R106, R3, !PT ;  /* 0x000000036a037209 */ /* 0x000fe20007810000 */
[----:B------:R-:W-:-:S02]  /*6470*/  FADD.FTZ R5, R10, R5 ;  /* 0x000000050a057221 */ /* 0x000fc40000010000 */
[----:B------:R-:W-:Y:S01]  /*6480*/  FADD.FTZ R10, R17, R4 ;  /* 0x00000004110a7221 */ /* 0x000fe20000010000 */
[----:B------:R-:W-:Y:S02]  /*6490*/  LOP3.LUT R4, R139, UR44, RZ, 0x3c, !PT ;  /* 0x0000002c8b047c12 */ /* 0x000fe4000f8e3cff */
[----:B------:R-:W-:Y:S01]  /*64a0*/  FMNMX.FTZ R3, R105, R3, !PT ;  /* 0x0000000369037209 */ /* 0x000fe20007810000 */
[----:B------:R-:W-:Y:S02]  /*64b0*/  IMAD.MOV.U32 R167, RZ, RZ, R62 ;  /* 0x000000ffffa77224 */ /* 0x000fe400078e003e */
[----:B------:R-:W-:Y:S01]  /*64c0*/  IMAD.MOV.U32 R95, RZ, RZ, R63 ;  /* 0x000000ffff5f7224 */ /* 0x000fe200078e003f */
[----:B------:R-:W-:Y:S01]  /*64d0*/  FMNMX.FTZ R3, R102, R3, !PT ;  /* 0x0000000366037209 */ /* 0x000fe20007810000 */
[----:B------:R-:W-:-:S03]  /*64e0*/  IMAD.WIDE.U32 R62, R4, -0x326172a9, RZ ;  /* 0xcd9e8d57043e7825 */ /* 0x000fc600078e00ff */
[----:B------:R-:W-:Y:S02]  /*64f0*/  FMNMX.FTZ R3, R101, R3, !PT ;  /* 0x0000000365037209 */ /* 0x000fe40007810000 */
[----:B------:R-:W-:Y:S01]  /*6500*/  LOP3.LUT R4, R63, UR21, R146, 0x96, !PT ;  /* 0x000000153f047c12 */ /* 0x000fe2000f8e9692 */
[----:B------:R-:W-:Y:S01]  /*6510*/  FADD.FTZ R11, R12, R5 ;  /* 0x000000050c0b7221 */ /* 0x000fe20000010000 */
[----:B------:R-:W-:-:S03]  /*6520*/  FMNMX.FTZ R3, R100, R3, !PT ;  /* 0x0000000364037209 */ /* 0x000fc60007810000 */
[----:B------:R-:W-:Y:S01]  /*6530*/  IMAD.WIDE.U32 R4, R4, -0x2daee0ad, RZ ;  /* 0xd2511f5304047825 */ /* 0x000fe200078e00ff */
[----:B------:R-:W-:Y:S02]  /*6540*/  FMNMX.FTZ R3, R97, R3, !PT ;  /* 0x0000000361037209 */ /* 0x000fe40007810000 */
[----:B------:R-:W-:Y:S02]  /*6550*/  LOP3.LUT R8, R27, UR19, R62, 0x96, !PT ;  /* 0x000000131b087c12 */ /* 0x000fe4000f8e963e */
[----:B------:R-:W-:Y:S02]  /*6560*/  LOP3.LUT R6, R5, UR18, R46, 0x96, !PT ;  /* 0x0000001205067c12 */ /* 0x000fe4000f8e962e */
[----:B------:R-:W-:Y:S01]  /*6570*/  FMNMX.FTZ R3, R96, R3, !PT ;  /* 0x0000000360037209 */ /* 0x000fe20007810000 */
[----:B------:R-:W-:-:S03]  /*6580*/  IMAD.WIDE.U32 R8, R8, -0x2daee0ad, RZ ;  /* 0xd2511f5308087825 */ /* 0x000fc600078e00ff */
[----:B------:R-:W-:Y:S01]  /*6590*/  FMNMX.FTZ R3, R91, R3, !PT ;  /* 0x000000035b037209 */ /* 0x000fe20007810000 */
[----:B------:R-:W-:Y:S01]  /*65a0*/  IMAD.WIDE.U32 R6, R6, -0x326172a9, RZ ;  /* 0xcd9e8d5706067825 */ /* 0x000fe200078e00ff */
[----:B------:R-:W-:Y:S02]  /*65b0*/  LOP3.LUT R9, R9, UR16, R4, 0x96, !PT ;  /* 0x0000001009097c12 */ /* 0x000fe4000f8e9604 */
[----:B------:R-:W-:Y:S02]  /*65c0*/  FMNMX.FTZ R3, R90, R3, !PT ;  /* 0x000000035a037209 */ /* 0x000fe40007810000 */
[----:B------:R-:W-:Y:S02]  /*65d0*/  LOP3.LUT R4, R7, UR17, R26, 0x96, !PT ;  /* 0x0000001107047c12 */ /* 0x000fe4000f8e961a */
[----:B------:R-:W-:-:S03]  /*65e0*/  FMNMX.FTZ R3, R88, R3, !PT ;  /* 0x0000000358037209 */ /* 0x000fc60007810000 */
[----:B------:R-:W-:Y:S01]  /*65f0*/  IMAD.WIDE.U32 R4, R4, -0x2daee0ad, RZ ;  /* 0xd2511f5304047825 */ /* 0x000fe200078e00ff */
[----:B------:R-:W-:-:S04]  /*6600*/  FMNMX.FTZ R3, R68, R3, !PT ;  /* 0x0000000344037209 */ /* 0x000fc80007810000 */
[----:B------:R-:W-:Y:S01]  /*6610*/  LOP3.LUT R7, R5, UR14, R8, 0x96, !PT ;  /* 0x0000000e05077c12 */ /* 0x000fe2000f8e9608 */
[----:B------:R-:W-:Y:S01]  /*6620*/  IMAD.WIDE.U32 R8, R9, -0x326172a9, RZ ;  /* 0xcd9e8d5709087825 */ /* 0x000fe200078e00ff */
[----:B------:R-:W-:-:S04]  /*6630*/  FMNMX.FTZ R3, R67, R3, !PT ;  /* 0x0000000343037209 */ /* 0x000fc80007810000 */
[----:B------:R-:W-:Y:S02]  /*6640*/  FMNMX.FTZ R3, R66, R3, !PT ;  /* 0x0000000342037209 */ /* 0x000fe40007810000 */
[----:B------:R-:W-:Y:S02]  /*6650*/  LOP3.LUT R6, R9, UR15, R6, 0x96, !PT ;  /* 0x0000000f09067c12 */ /* 0x000fe4000f8e9606 */
[----:B------:R-:W-:-:S03]  /*6660*/  FMNMX.FTZ R3, R61, R3, !PT ;  /* 0x000000033d037209 */ /* 0x000fc60007810000 */
[----:B------:R-:W-:Y:S01]  /*6670*/  IMAD.WIDE.U32 R12, R6, -0x2daee0ad, RZ ;  /* 0xd2511f53060c7825 */ /* 0x000fe200078e00ff */
[----:B------:R-:W-:-:S03]  /*6680*/  FMNMX.FTZ R3, R58, R3, !PT ;  /* 0x000000033a037209 */ /* 0x000fc60007810000 */
[----:B------:R-:W-:Y:S01]  /*6690*/  IMAD.MOV.U32 R28, RZ, RZ, R57 ;  /* 0x000000ffff1c7224 */ /* 0x000fe200078e0039 */
[----:B------:R-:W-:Y:S01]  /*66a0*/  LOP3.LUT R4, R13, UR12, R4, 0x96, !PT ;  /* 0x0000000c0d047c12 */ /* 0x000fe2000f8e9604 */
[----:B------:R-:W-:Y:S01]  /*66b0*/  IMAD.MOV.U32 R57, RZ, RZ, R134 ;  /* 0x000000ffff397224 */ /* 0x000fe200078e0086 */
[----:B------:R-:W-:Y:S01]  /*66c0*/  FMNMX.FTZ R134, R56, R3, !PT ;  /* 0x0000000338867209 */ /* 0x000fe20007810000 */
[----:B------:R-:W-:Y:S01]  /*66d0*/  MUFU.EX2 R14, R199 ;  /* 0x000000c7000e7308 */ /* 0x000fe20000000800 */
[----:B------:R-:W-:Y:S02]  /*66e0*/  IMAD.WIDE.U32 R6, R7, -0x326172a9, RZ ;  /* 0xcd9e8d5707067825 */ /* 0x000fe400078e00ff */
[----:B------:R-:W-:Y:S02]  /*66f0*/  FMNMX.FTZ R134, R47, R134, !PT ;  /* 0x000000862f867209 */ /* 0x000fe40007810000 */
[----:B------:R-:W-:-:S03]  /*6700*/  IMAD.WIDE.U32 R4, R4, -0x326172a9, RZ ;  /* 0xcd9e8d5704047825 */ /* 0x000fc600078e00ff */
[----:B------:R-:W1:Y:S01]  /*6710*/  MUFU.EX2 R15, R204 ;  /* 0x000000cc000f7308 */ /* 0x000e620000000800 */
[----:B------:R-:W-:Y:S02]  /*6720*/  FMNMX.FTZ R134, R37, R134, !PT ;  /* 0x0000008625867209 */ /* 0x000fe40007810000 */
[----:B------:R-:W-:Y:S01]  /*6730*/  LOP3.LUT R3, R5, UR39, R6, 0x96, !PT ;  /* 0x0000002705037c12 */ /* 0x000fe2000f8e9606 */
[----:B------:R-:W-:Y:S01]  /*6740*/  @!P4 HFMA2.BF16_V2 R130, -RZ.H0_H0, RZ.H0_H0, -R225.H0_H0 ;  /* 0x200000ffff82c231 */ /* 0x000fe200003409e1 */
[----:B------:R-:W-:Y:S02]  /*6750*/  FMNMX.FTZ R134, R34, R134, !PT ;  /* 0x0000008622867209 */ /* 0x000fe40007810000 */
[----:B------:R-:W-:Y:S02]  /*6760*/  LOP3.LUT R6, R3, 0xff, RZ, 0xc0, !PT ;  /* 0x000000ff03067812 */ /* 0x000fe400078ec0ff */
[----:B------:R-:W-:Y:S02]  /*6770*/  @!P4 PRMT R225, R130, 0x5410, RZ ;  /* 0x0000541082e1c816 */ /* 0x000fe400000000ff */
[----:B------:R-:W-:-:S02]  /*6780*/  LOP3.LUT R13, R7, UR13, R8, 0x96, !PT ;  /* 0x0000000d070d7c12 */ /* 0x000fc4000f8e9608 */
[----:B------:R-:W2:Y:S01]  /*6790*/  SHFL.BFLY PT, R8, R134, 0x2, 0x1f ;  /* 0x0c401f0086087f89 */ /* 0x000ea200000e0000 */
[----:B------:R-:W-:Y:S02]  /*67a0*/  ISETP.LE.U32.AND P4, PT, R6, UR23, PT ;  /* 0x0000001706007c0c */ /* 0x000fe4000bf83070 */
[----:B-1----:R-:W-:Y:S02]  /*67b0*/  F2FP.BF16.F32.PACK_AB R7, R15, R14 ;  /* 0x0000000e0f07723e */ /* 0x002fe400000010ff */
[----:B------:R-:W-:Y:S02]  /*67c0*/  LOP3.LUT R6, R3, 0xffff, RZ, 0xc0, !PT ;  /* 0x0000ffff03067812 */ /* 0x000fe400078ec0ff */
[C---:B------:R-:W-:Y:S02]  /*67d0*/  PRMT R104, R7.reuse, 0x7610, R104 ;  /* 0x0000761007687816 */ /* 0x040fe40000000068 */
[----:B------:R-:W-:Y:S02]  /*67e0*/  SHF.R.U32.HI R6, RZ, 0x8, R6 ;  /* 0x00000008ff067819 */ /* 0x000fe40000011606 */
        /* <DEDUP_REMOVED lines=9> */
[----:B--2---:R-:W-:Y:S01]  /*6880*/  FMNMX.FTZ R134, R134, R8, !PT ;  /* 0x0000000886867209 */ /* 0x004fe20007810000 */
[----:B------:R-:W-:Y:S08]  /*6890*/  MUFU.EX2 R11, R49 ;  /* 0x00000031000b7308 */ /* 0x000ff00000000800 */
[----:B------:R-:W1:Y:S02]  /*68a0*/  MUFU.EX2 R8, R51 ;  /* 0x0000003300087308 */ /* 0x000e640000000800 */
[----:B------:R-:W-:Y:S01]  /*68b0*/  @!P4 HFMA2.BF16_V2 R160, -RZ.H0_H0, RZ.H0_H0, -R16.H0_H0 ;  /* 0x200000ffffa0c231 */ /* 0x000fe20000340910 */
[----:B------:R-:W-:-:S04]  /*68c0*/  SHF.R.U32.HI R6, RZ, 0x18, R3 ;  /* 0x00000018ff067819 */ /* 0x000fc80000011603 */
[----:B------:R-:W-:Y:S02]  /*68d0*/  @!P4 PRMT R16, R160, 0x5410, RZ ;  /* 0x00005410a010c816 */ /* 0x000fe400000000ff */
[----:B------:R-:W-:Y:S02]  /*68e0*/  ISETP.LE.U32.AND P4, PT, R6, UR23, PT ;  /* 0x0000001706007c0c */ /* 0x000fe4000bf83070 */
[----:B-1----:R-:W-:-:S04]  /*68f0*/  F2FP.BF16.F32.PACK_AB R6, R11, R8 ;  /* 0x000000080b06723e */ /* 0x002fc800000010ff */
[C---:B------:R-:W-:Y:S02]  /*6900*/  PRMT R250, R6.reuse, 0x7632, R250 ;  /* 0x0000763206fa7816 */ /* 0x040fe400000000fa */
[----:B------:R-:W-:Y:S02]  /*6910*/  SHF.R.U32.HI R3, RZ, 0x10, R3 ;  /* 0x00000010ff037819 */ /* 0x000fe40000011603 */
[----:B------:R-:W-:-:S03]  /*6920*/  PRMT R248, R6, 0x7610, R248 ;  /* 0x0000761006f87816 */ /* 0x000fc600000000f8 */
[----:B------:R-:W-:Y:S01]  /*6930*/  @!P4 HFMA2.BF16_V2 R168, -RZ.H0_H0, RZ.H0_H0, -R250.H0_H0 ;  /* 0x200000ffffa8c231 */ /* 0x000fe200003409fa */
[----:B------:R-:W1:Y:S01]  /*6940*/  SHFL.BFLY PT, R7, R134, 0x1, 0x1f ;  /* 0x0c201f0086077f89 */ /* 0x000e6200000e0000 */
[----:B------:R-:W-:Y:S01]  /*6950*/  LOP3.LUT R3, R3, 0xff, RZ, 0xc0, !PT ;  /* 0x000000ff03037812 */ /* 0x000fe200078ec0ff */
[----:B------:R-:W-:Y:S01]  /*6960*/  IMAD.MOV.U32 R55, RZ, RZ, R219 ;  /* 0x000000ffff377224 */ /* 0x000fe200078e00db */
[----:B------:R-:W-:Y:S02]  /*6970*/  PRMT R219, R248, 0x5410, R250 ;  /* 0x00005410f8db7816 */ /* 0x000fe400000000fa */
[----:B------:R-:W-:Y:S02]  /*6980*/  @!P4 PRMT R250, R168, 0x5410, RZ ;  /* 0x00005410a8fac816 */ /* 0x000fe400000000ff */
[----:B------:R-:W-:Y:S02]  /*6990*/  ISETP.LE.U32.AND P4, PT, R3, UR23, PT ;  /* 0x0000001703007c0c */ /* 0x000fe4000bf83070 */
[----:B------:R-:W-:-:S11]  /*69a0*/  LOP3.LUT R3, R4, 0xff, RZ, 0xc0, !PT ;  /* 0x000000ff04037812 */ /* 0x000fd600078ec0ff */
[----:B------:R-:W-:-:S05]  /*69b0*/  @!P4 HFMA2.BF16_V2 R163, -RZ.H0_H0, RZ.H0_H0, -R248.H0_H0 ;  /* 0x200000ffffa3c231 */ /* 0x000fca00003409f8 */
[----:B------:R-:W-:Y:S02]  /*69c0*/  @!P4 PRMT R248, R163, 0x5410, RZ ;  /* 0x00005410a3f8c816 */ /* 0x000fe400000000ff */
[----:B------:R-:W-:Y:S02]  /*69d0*/  ISETP.LE.U32.AND P4, PT, R3, UR23, PT ;  /* 0x0000001703007c0c */ /* 0x000fe4000bf83070 */
[----:B-1----:R-:W-:Y:S02]  /*69e0*/  FMNMX.FTZ R134, R134, R7, !PT ;  /* 0x0000000786867209 */ /* 0x002fe40007810000 */
[----:B------:R-:W-:Y:S02]  /*69f0*/  SHF.R.U32.HI R3, RZ, 0x18, R4 ;  /* 0x00000018ff037819 */ /* 0x000fe40000011604 */
[----:B------:R-:W-:Y:S01]  /*6a00*/  LOP3.LUT R7, R4, 0xffff, RZ, 0xc0, !PT ;  /* 0x0000ffff04077812 */ /* 0x000fe200078ec0ff */
[----:B------:R-:W-:Y:S01]  /*6a10*/  FADD.FTZ R10, R21, R10 ;  /* 0x0000000a150a7221 */ /* 0x000fe20000010000 */
[----:B------:R-:W-:Y:S01]  /*6a20*/  SHF.R.U32.HI R4, RZ, 0x10, R4 ;  /* 0x00000010ff047819 */ /* 0x000fe20000011604 */
[----:B------:R-:W-:Y:S01]  /*6a30*/  IMAD.MOV.U32 R160, RZ, RZ, R24 ;  /* 0x000000ffffa07224 */ /* 0x000fe200078e0018 */
[----:B------:R-:W-:-:S02]  /*6a40*/  FSEL R25, R234, -INF , !P1 ;  /* 0xff800000ea197808 */ /* 0x000fc40004800000 */
[----:B------:R-:W-:Y:S01]  /*6a50*/  ISETP.LE.U32.AND P1, PT, R3, UR23, PT ;  /* 0x0000001703007c0c */ /* 0x000fe2000bf23070 */
[C---:B------:R-:W-:Y:S01]  /*6a60*/  FMUL.FTZ R3, R134.reuse, UR43 ;  /* 0x0000002b86037c20 */ /* 0x040fe20008410000 */
[----:B------:R-:W-:Y:S02]  /*6a70*/  FSEL R24, R235, -INF , !P3 ;  /* 0xff800000eb187808 */ /* 0x000fe40005800000 */
[----:B------:R-:W-:Y:S01]  /*6a80*/  FSETP.NEU.FTZ.AND P3, PT, R134, -INF , PT ;  /* 0xff8000008600780b */ /* 0x000fe20003f7d000 */
[----:B------:R-:W-:Y:S01]  /*6a90*/  FADD.FTZ R10, R23, R10 ;  /* 0x0000000a170a7221 */ /* 0x000fe20000010000 */
[----:B------:R-:W-:Y:S02]  /*6aa0*/  LOP3.LUT R4, R4, 0xff, RZ, 0xc0, !PT ;  /* 0x000000ff04047812 */ /* 0x000fe400078ec0ff */
[----:B------:R-:W-:Y:S01]  /*6ab0*/  FSEL R3, R3, RZ, P3 ;  /* 0x000000ff03037208 */ /* 0x000fe20001800000 */
[----:B------:R-:W-:Y:S01]  /*6ac0*/  FADD.FTZ R10, R14, R10 ;  /* 0x0000000a0e0a7221 */ /* 0x000fe20000010000 */
[----:B------:R-:W-:Y:S01]  /*6ad0*/  ISETP.LE.U32.AND P3, PT, R4, UR23, PT ;  /* 0x0000001704007c0c */ /* 0x000fe2000bf63070 */
[----:B------:R-:W-:Y:S01]  /*6ae0*/  IMAD.WIDE.U32 R4, R13, -0x2daee0ad, RZ ;  /* 0xd2511f530d047825 */ /* 0x000fe200078e00ff */
[----:B------:R-:W-:Y:S08]  /*6af0*/  MUFU.EX2 R14, R213 ;  /* 0x000000d5000e7308 */ /* 0x000ff00000000800 */
[----:B------:R-:W1:Y:S01]  /*6b00*/  MUFU.EX2 R13, R212 ;  /* 0x000000d4000d7308 */ /* 0x000e620000000800 */
[----:B------:R-:W-:-:S02]  /*6b10*/  IMAD.MOV.U32 R29, RZ, RZ, R36 ;  /* 0x000000ffff1d7224 */ /* 0x000fc400078e0024 */
[----:B------:R-:W-:Y:S01]  /*6b20*/  FFMA.FTZ R39, R128, UR43, -R3 ;  /* 0x0000002b80277c23 */ /* 0x000fe20008010803 */
[----:B------:R-:W-:Y:S02]  /*6b30*/  IMAD.MOV.U32 R23, RZ, RZ, R55 ;  /* 0x000000ffff177224 */ /* 0x000fe400078e0037 */
[----:B------:R-:W-:Y:S01]  /*6b40*/  FFMA.FTZ R44, R121, UR43, -R3 ;  /* 0x0000002b792c7c23 */ /* 0x000fe20008010803 */
[----:B------:R-:W-:Y:S02]  /*6b50*/  IMAD.MOV.U32 R36, RZ, RZ, R57 ;  /* 0x000000ffff247224 */ /* 0x000fe400078e0039 */
        /* <DEDUP_REMOVED lines=30> */
[----:B-1----:R-:W-:-:S04]  /*6d40*/  F2FP.BF16.F32.PACK_AB R3, R14, R13 ;  /* 0x0000000d0e03723e */ /* 0x002fc800000010ff */
[C---:B------:R-:W-:Y:S02]  /*6d50*/  PRMT R245, R3.reuse, 0x7610, R245 ;  /* 0x0000761003f57816 */ /* 0x040fe400000000f5 */
[----:B------:R-:W-:Y:S02]  /*6d60*/  PRMT R244, R3, 0x7632, R244 ;  /* 0x0000763203f47816 */ /* 0x000fe400000000f4 */
[----:B------:R-:W-:-:S04]  /*6d70*/  FMNMX.FTZ R3, R178, R177, !PT ;  /* 0x000000b1b2037209 */ /* 0x000fc80007810000 */
[----:B------:R-:W-:-:S04]  /*6d80*/  FMNMX.FTZ R3, R175, R3, !PT ;  /* 0x00000003af037209 */ /* 0x000fc80007810000 */
[----:B------:R-:W-:Y:S02]  /*6d90*/  FMNMX.FTZ R3, R173, R3, !PT ;  /* 0x00000003ad037209 */ /* 0x000fe40007810000 */
[----:B------:R-:W-:Y:S02]  /*6da0*/  SHF.R.U32.HI R7, RZ, 0x8, R7 ;  /* 0x00000008ff077819 */ /* 0x000fe40000011607 */
[----:B------:R-:W-:Y:S02]  /*6db0*/  FMNMX.FTZ R3, R172, R3, !PT ;  /* 0x00000003ac037209 */ /* 0x000fe40007810000 */
[----:B------:R-:W-:Y:S02]  /*6dc0*/  LOP3.LUT R7, R7, 0xffff, RZ, 0xc0, !PT ;  /* 0x0000ffff07077812 */ /* 0x000fe400078ec0ff */
[----:B------:R-:W-:Y:S01]  /*6dd0*/  FMNMX.FTZ R3, R171, R3, !PT ;  /* 0x00000003ab037209 */ /* 0x000fe20007810000 */
[----:B------:R-:W-:Y:S01]  /*6de0*/  IMAD.MOV.U32 R130, RZ, RZ, R33 ;  /* 0x000000ffff827224 */ /* 0x000fe200078e0021 */
[----:B------:R-:W-:-:S02]  /*6df0*/  FSEL R33, R211, -INF , !P6 ;  /* 0xff800000d3217808 */ /* 0x000fc40007000000 */
[----:B------:R-:W-:Y:S02]  /*6e00*/  FMNMX.FTZ R3, R170, R3, !PT ;  /* 0x00000003aa037209 */ /* 0x000fe40007810000 */
[----:B------:R-:W-:Y:S02]  /*6e10*/  ISETP.LE.U32.AND P6, PT, R7, UR23, PT ;  /* 0x0000001707007c0c */ /* 0x000fe4000bfc3070 */
[----:B------:R-:W-:Y:S01]  /*6e20*/  FMNMX.FTZ R3, R169, R3, !PT ;  /* 0x00000003a9037209 */ /* 0x000fe20007810000 */
[----:B------:R-:W-:Y:S01]  /*6e30*/  FADD.FTZ R17, R22, R9 ;  /* 0x0000000916117221 */ /* 0x000fe20000010000 */
[----:B------:R-:W-:Y:S02]  /*6e40*/  LOP3.LUT R6, R5, UR40, R12, 0x96, !PT ;  /* 0x0000002805067c12 */ /* 0x000fe4000f8e960c */
[----:B------:R-:W-:Y:S01]  /*6e50*/  FMNMX.FTZ R3, R162, R3, !PT ;  /* 0x00000003a2037209 */ /* 0x000fe20007810000 */
[----:B------:R-:W-:Y:S02]  /*6e60*/  IMAD.MOV.U32 R163, RZ, RZ, R16 ;  /* 0x000000ffffa37224 */ /* 0x000fe400078e0010 */
[----:B------:R-:W-:Y:S01]  /*6e70*/  FADD.FTZ R10, R15, R10 ;  /* 0x0000000a0f0a7221 */ /* 0x000fe20000010000 */
[C---:B------:R-:W-:Y:S01]  /*6e80*/  LOP3.LUT R9, R4.reuse, 0xff, RZ, 0xc0, !PT ;  /* 0x000000ff04097812 */ /* 0x040fe200078ec0ff */
[----:B------:R-:W-:Y:S01]  /*6e90*/  MUFU.EX2 R12, R59 ;  /* 0x0000003b000c7308 */ /* 0x000fe20000000800 */
[----:B------:R-:W-:-:S02]  /*6ea0*/  LOP3.LUT R19, R4, 0xffff, RZ, 0xc0, !PT ;  /* 0x0000ffff04137812 */ /* 0x000fc400078ec0ff */
[--C-:B------:R-:W-:Y:S02]  /*6eb0*/  SHF.R.U32.HI R22, RZ, 0x10, R4.reuse ;  /* 0x00000010ff167819 */ /* 0x100fe40000011604 */
[----:B------:R-:W-:Y:S02]  /*6ec0*/  SHF.R.U32.HI R16, RZ, 0x18, R4 ;  /* 0x00000018ff107819 */ /* 0x000fe40000011604 */
[----:B------:R-:W-:Y:S01]  /*6ed0*/  FMNMX.FTZ R4, R161, R3, !PT ;  /* 0x00000003a1047209 */ /* 0x000fe20007810000 */
[----:B------:R-:W1:Y:S01]  /*6ee0*/  MUFU.EX2 R15, R60 ;  /* 0x0000003c000f7308 */ /* 0x000e620000000800 */
[----:B------:R-:W-:Y:S01]  /*6ef0*/  SHF.R.U32.HI R3, RZ, 0x10, R6 ;  /* 0x00000010ff037819 */ /* 0x000fe20000011606 */
[----:B------:R-:W-:Y:S02]  /*6f00*/  @!P6 HFMA2.BF16_V2 R185, -RZ.H0_H0, RZ.H0_H0, -R244.H0_H0 ;  /* 0x200000ffffb9e231 */ /* 0x000fe400003409f4 */
[----:B------:R-:W-:Y:S01]  /*6f10*/  IMAD.MOV.U32 R204, RZ, RZ, R35 ;  /* 0x000000ffffcc7224 */ /* 0x000fe200078e0023 */
[----:B------:R-:W-:Y:S01]  /*6f20*/  FMNMX.FTZ R4, R159, R4, !PT ;  /* 0x000000049f047209 */ /* 0x000fe20007810000 */
[----:B------:R-:W-:Y:S01]  /*6f30*/  IMAD.MOV.U32 R35, RZ, RZ, R222 ;  /* 0x000000ffff237224 */ /* 0x000fe200078e00de */
[----:B------:R-:W-:-:S02]  /*6f40*/  LOP3.LUT R3, R3, 0xff, RZ, 0xc0, !PT ;  /* 0x000000ff03037812 */ /* 0x000fc400078ec0ff */
[----:B------:R-:W-:Y:S02]  /*6f50*/  PRMT R222, R245, 0x5410, R244 ;  /* 0x00005410f5de7816 */ /* 0x000fe400000000f4 */
[----:B------:R-:W-:Y:S02]  /*6f60*/  @!P6 PRMT R244, R185, 0x5410, RZ ;  /* 0x00005410b9f4e816 */ /* 0x000fe400000000ff */
[----:B------:R-:W-:Y:S02]  /*6f70*/  ISETP.LE.U32.AND P6, PT, R3, UR23, PT ;  /* 0x0000001703007c0c */ /* 0x000fe4000bfc3070 */
[----:B------:R-:W-:-:S04]  /*6f80*/  FMNMX.FTZ R3, R158, R4, !PT ;  /* 0x000000049e037209 */ /* 0x000fc80007810000 */
[----:B------:R-:W-:Y:S02]  /*6f90*/  FMNMX.FTZ R3, R157, R3, !PT ;  /* 0x000000039d037209 */ /* 0x000fe40007810000 */
[----:B-1----:R-:W-:Y:S02]  /*6fa0*/  F2FP.BF16.F32.PACK_AB R5, R15, R12 ;  /* 0x0000000c0f05723e */ /* 0x002fe400000010ff */
[----:B------:R-:W-:Y:S02]  /*6fb0*/  FMNMX.FTZ R3, R156, R3, !PT ;  /* 0x000000039c037209 */ /* 0x000fe40007810000 */
[----:B------:R-:W-:Y:S02]  /*6fc0*/  PRMT R242, R5, 0x7610, R242 ;  /* 0x0000761005f27816 */ /* 0x000fe400000000f2 */
[----:B------:R-:W-:Y:S02]  /*6fd0*/  FMNMX.FTZ R4, R155, R3, !PT ;  /* 0x000000039b047209 */ /* 0x000fe40007810000 */
[----:B------:R-:W-:Y:S01]  /*6fe0*/  PRMT R243, R5, 0x7632, R243 ;  /* 0x0000763205f37816 */ /* 0x000fe200000000f3 */
[----:B------:R-:W-:Y:S01]  /*6ff0*/  @!P3 HFMA2.BF16_V2 R186, -RZ.H0_H0, RZ.H0_H0, -R242.H0_H0 ;  /* 0x200000ffffbab231 */ /* 0x000fe200003409f2 */
[----:B------:R-:W-:-:S02]  /*7000*/  FMNMX.FTZ R4, R154, R4, !PT ;  /* 0x000000049a047209 */ /* 0x000fc40007810000 */
[----:B------:R-:W-:Y:S02]  /*7010*/  LOP3.LUT R3, R6, 0xff, RZ, 0xc0, !PT ;  /* 0x000000ff06037812 */ /* 0x000fe400078ec0ff */
[----:B------:R-:W-:Y:S02]  /*7020*/  PRMT R91, R242, 0x5410, R243 ;  /* 0x00005410f25b7816 */ /* 0x000fe400000000f3 */
[----:B------:R-:W-:Y:S02]  /*7030*/  @!P3 PRMT R242, R186, 0x5410, RZ ;  /* 0x00005410baf2b816 */ /* 0x000fe400000000ff */
[----:B------:R-:W-:Y:S02]  /*7040*/  FMNMX.FTZ R4, R153, R4, !PT ;  /* 0x0000000499047209 */ /* 0x000fe40007810000 */
[----:B------:R-:W-:Y:S02]  /*7050*/  ISETP.LE.U32.AND P3, PT, R3, UR23, PT ;  /* 0x0000001703007c0c */ /* 0x000fe4000bf63070 */
[----:B------:R-:W-:-:S02]  /*7060*/  SHF.R.U32.HI R3, RZ, 0x18, R6 ;  /* 0x00000018ff037819 */ /* 0x000fc40000011606 */
[----:B------:R-:W-:Y:S02]  /*7070*/  LOP3.LUT R6, R6, 0xffff, RZ, 0xc0, !PT ;  /* 0x0000ffff06067812 */ /* 0x000fe400078ec0ff */
[----:B------:R-:W-:Y:S02]  /*7080*/  FMNMX.FTZ R4, R152, R4, !PT ;  /* 0x0000000498047209 */ /* 0x000fe40007810000 */
[----:B------:R-:W-:Y:S02]  /*7090*/  FSEL R21, R246, -INF , !P5 ;  /* 0xff800000f6157808 */ /* 0x000fe40006800000 */
[----:B------:R-:W-:Y:S02]  /*70a0*/  ISETP.LE.U32.AND P5, PT, R3, UR23, PT ;  /* 0x0000001703007c0c */ /* 0x000fe4000bfa3070 */
[----:B------:R-:W-:Y:S02]  /*70b0*/  SHF.R.U32.HI R3, RZ, 0x8, R6 ;  /* 0x00000008ff037819 */ /* 0x000fe40000011606 */
[----:B------:R-:W-:-:S02]  /*70c0*/  FMNMX.FTZ R4, R151, R4, !PT ;  /* 0x0000000497047209 */ /* 0x000fc40007810000 */
[----:B------:R-:W-:Y:S02]  /*70d0*/  LOP3.LUT R3, R3, 0xffff, RZ, 0xc0, !PT ;  /* 0x0000ffff03037812 */ /* 0x000fe400078ec0ff */
[----:B------:R-:W-:Y:S01]  /*70e0*/  FMNMX.FTZ R4, R150, R4, !PT ;  /* 0x0000000496047209 */ /* 0x000fe20007810000 */
[----:B------:R-:W-:Y:S01]  /*70f0*/  FADD.FTZ R8, R8, R17 ;  /* 0x0000001108087221 */ /* 0x000fe20000010000 */
[----:B------:R-:W-:Y:S02]  /*7100*/  FSEL R20, R247, -INF , !P2 ;  /* 0xff800000f7147808 */ /* 0x000fe40005000000 */
[----:B------:R-:W-:Y:S01]  /*7110*/  ISETP.LE.U32.AND P2, PT, R3, UR23, PT ;  /* 0x0000001703007c0c */ /* 0x000fe2000bf43070 */
[----:B------:R-:W-:Y:S01]  /*7120*/  @!P4 HFMA2.BF16_V2 R184, -RZ.H0_H0, RZ.H0_H0, -R245.H0_H0 ;  /* 0x200000ffffb8c231 */ /* 0x000fe200003409f5 */
[----:B------:R-:W-:Y:S01]  /*7130*/  FMNMX.FTZ R3, R149, R4, !PT ;  /* 0x0000000495037209 */ /* 0x000fe20007810000 */
[----:B------:R-:W-:Y:S01]  /*7140*/  FADD.FTZ R8, R11, R8 ;  /* 0x000000080b087221 */ /* 0x000fe20000010000 */
[----:B------:R-:W-:Y:S01]  /*7150*/  FADD.FTZ R4, R13, R10 ;  /* 0x0000000a0d047221 */ /* 0x000fe20000010000 */
[----:B------:R-:W-:Y:S01]  /*7160*/  MUFU.EX2 R7, R214 ;  /* 0x000000d600077308 */ /* 0x000fe20000000800 */
[----:B------:R-:W-:-:S02]  /*7170*/  FMNMX.FTZ R3, R148, R3, !PT ;  /* 0x0000000394037209 */ /* 0x000fc40007810000 */
[----:B------:R-:W-:Y:S02]  /*7180*/  @!P4 PRMT R245, R184, 0x5410, RZ ;  /* 0x00005410b8f5c816 */ /* 0x000fe400000000ff */
[----:B------:R-:W-:-:S03]  /*7190*/  ISETP.LE.U32.AND P4, PT, R9, UR23, PT ;  /* 0x0000001709007c0c */ /* 0x000fc6000bf83070 */
[----:B------:R-:W1:Y:S01]  /*71a0*/  MUFU.EX2 R10, R215 ;  /* 0x000000d7000a7308 */ /* 0x000e620000000800 */
[----:B------:R-:W-:Y:S01]  /*71b0*/  FMNMX.FTZ R3, R140, R3, !PT ;  /* 0x000000038c037209 */ /* 0x000fe20007810000 */
[----:B------:R-:W-:-:S03]  /*71c0*/  FADD.FTZ R9, R12, R8 ;  /* 0x000000080c097221 */ /* 0x000fc60000010000 */
[----:B------:R-:W-:-:S03]  /*71d0*/  FMNMX.FTZ R3, R137, R3, !PT ;  /* 0x0000000389037209 */ /* 0x000fc60007810000 */
[----:B------:R-:W-:Y:S01]  /*71e0*/  MUFU.EX2 R8, R69 ;  /* 0x0000004500087308 */ /* 0x000fe20000000800 */
[----:B------:R-:W-:-:S07]  /*71f0*/  FMNMX.FTZ R3, R132, R3, !PT ;  /* 0x0000000384037209 */ /* 0x000fce0007810000 */
[----:B------:R-:W2:Y:S01]  /*7200*/  MUFU.EX2 R12, R70 ;  /* 0x00000046000c7308 */ /* 0x000ea20000000800 */
[----:B------:R-:W-:Y:S01]  /*7210*/  FADD.FTZ R11, R14, R4 ;  /* 0x000000040e0b7221 */ /* 0x000fe20000010000 */
[----:B------:R-:W-:Y:S02]  /*7220*/  FMNMX.FTZ R3, R131, R3, !PT ;  /* 0x0000000383037209 */ /* 0x000fe40007810000 */
[----:B-1----:R-:W-:Y:S02]  /*7230*/  F2FP.BF16.F32.PACK_AB R4, R10, R7 ;  /* 0x000000070a04723e */ /* 0x002fe400000010ff */
[----:B------:R-:W-:Y:S02]  /*7240*/  FMNMX.FTZ R3, R73, R3, !PT ;  /* 0x0000000349037209 */ /* 0x000fe40007810000 */
[C---:B------:R-:W-:Y:S02]  /*7250*/  PRMT R237, R4.reuse, 0x7610, R237 ;  /* 0x0000761004ed7816 */ /* 0x040fe400000000ed */
[----:B------:R-:W-:-:S02]  /*7260*/  PRMT R236, R4, 0x7632, R236 ;  /* 0x0000763204ec7816 */ /* 0x000fc400000000ec */
[----:B------:R-:W-:Y:S02]  /*7270*/  FMNMX.FTZ R3, R33, R3, !PT ;  /* 0x0000000321037209 */ /* 0x000fe40007810000 */
[----:B--2---:R-:W-:Y:S01]  /*7280*/  F2FP.BF16.F32.PACK_AB R4, R12, R8 ;  /* 0x000000080c04723e */ /* 0x004fe200000010ff */
[----:B------:R-:W-:Y:S01]  /*7290*/  MUFU.EX2 R14, R41 ;  /* 0x00000029000e7308 */ /* 0x000fe20000000800 */
[----:B------:R-:W-:Y:S02]  /*72a0*/  FMNMX.FTZ R3, R25, R3, !PT ;  /* 0x0000000319037209 */ /* 0x000fe40007810000 */
[C---:B------:R-:W-:Y:S02]  /*72b0*/  PRMT R235, R4.reuse, 0x7610, R235 ;  /* 0x0000761004eb7816 */ /* 0x040fe400000000eb */
[----:B------:R-:W-:Y:S02]  /*72c0*/  PRMT R234, R4, 0x7632, R234 ;  /* 0x0000763204ea7816 */ /* 0x000fe400000000ea */
[----:B------:R-:W-:-:S02]  /*72d0*/  SHF.R.U32.HI R4, RZ, 0x8, R19 ;  /* 0x00000008ff047819 */ /* 0x000fc40000011613 */
[----:B------:R-:W1:Y:S01]  /*72e0*/  MUFU.EX2 R19, R40 ;  /* 0x0000002800137308 */ /* 0x000e620000000800 */
[----:B------:R-:W-:Y:S01]  /*72f0*/  FMNMX.FTZ R3, R24, R3, !PT ;  /* 0x0000000318037209 */ /* 0x000fe20007810000 */
[----:B------:R-:W-:-:S03]  /*7300*/  @!P1 HFMA2.BF16_V2 R187, -RZ.H0_H0, RZ.H0_H0, -R243.H0_H0 ;  /* 0x200000ffffbb9231 */ /* 0x000fc600003409f3 */
[----:B------:R-:W-:Y:S01]  /*7310*/  FMNMX.FTZ R3, R21, R3, !PT ;  /* 0x0000000315037209 */ /* 0x000fe20007810000 */
[----:B------:R-:W-:Y:S01]  /*7320*/  @!P3 HFMA2.BF16_V2 R188, -RZ.H0_H0, RZ.H0_H0, -R237.H0_H0 ;  /* 0x200000ffffbcb231 */ /* 0x000fe200003409ed */
[----:B------:R-:W-:Y:S01]  /*7330*/  LOP3.LUT R4, R4, 0xffff, RZ, 0xc0, !PT ;  /* 0x0000ffff04047812 */ /* 0x000fe200078ec0ff */
[----:B------:R-:W-:Y:S01]  /*7340*/  UIADD3 UR47, UR42, 0x3, URZ ;  /* 0x000000032a2f7890 */ /* 0x000fe2000fffe03f */
[----:B------:R-:W-:Y:S02]  /*7350*/  FMNMX.FTZ R3, R20, R3, !PT ;  /* 0x0000000314037209 */ /* 0x000fe40007810000 */
[----:B------:R-:W-:Y:S01]  /*7360*/  @!P1 PRMT R243, R187, 0x5410, RZ ;  /* 0x00005410bbf39816 */ /* 0x000fe200000000ff */
[----:B------:R2:W-:Y:S01]  /*7370*/  MUFU.EX2 R18, R231 ;  /* 0x000000e700127308 */ /* 0x0005e20000000800 */
[----:B------:R-:W-:Y:S02]  /*7380*/  ISETP.LE.U32.AND P1, PT, R16, UR23, PT ;  /* 0x0000001710007c0c */ /* 0x000fe4000bf23070 */
[----:B------:R-:W-:Y:S01]  /*7390*/  PRMT R168, R237, 0x5410, R236 ;  /* 0x00005410eda87816 */ /* 0x000fe200000000ec */
[----:B------:R-:W-:Y:S01]  /*73a0*/  ULOP3.LUT UR47, UR47, UR35, URZ, 0x3c, !UPT ;  /* 0x000000232f2f7292 */ /* 0x000fe2000f8e3c3f */
[----:B------:R-:W-:Y:S01]  /*73b0*/  @!P3 PRMT R237, R188, 0x5410, RZ ;  /* 0x00005410bcedb816 */ /* 0x000fe200000000ff */
[----:B------:R-:W3:Y:S01]  /*73c0*/  SHFL.BFLY PT, R6, R3, 0x2, 0x1f ;  /* 0x0c401f0003067f89 */ /* 0x000ee200000e0000 */
[----:B------:R-:W-:Y:S01]  /*73d0*/  ISETP.LE.U32.AND P3, PT, R4, UR23, PT ;  /* 0x0000001704007c0c */ /* 0x000fe2000bf63070 */
[----:B------:R4:W3:Y:S01]  /*73e0*/  MUFU.EX2 R16, R229 ;  /* 0x000000e500107308 */ /* 0x0008e20000000800 */
[----:B-1----:R-:W-:Y:S01]  /*73f0*/  F2FP.BF16.F32.PACK_AB R4, R19, R14 ;  /* 0x0000000e1304723e */ /* 0x002fe200000010ff */
[----:B------:R-:W-:Y:S01]  /*7400*/  @!P2 HFMA2.BF16_V2 R189, -RZ.H0_H0, RZ.H0_H0, -R236.H0_H0 ;  /* 0x200000ffffbda231 */ /* 0x000fe200003409ec */
[----:B------:R-:W-:-:S02]  /*7410*/  LOP3.LUT R5, R22, 0xff, RZ, 0xc0, !PT ;  /* 0x000000ff16057812 */ /* 0x000fc400078ec0ff */
[C---:B--2---:R-:W-:Y:S02]  /*7420*/  PRMT R231, R4.reuse, 0x7610, R231 ;  /* 0x0000761004e77816 */ /* 0x044fe400000000e7 */
[----:B----4-:R-:W-:Y:S02]  /*7430*/  PRMT R229, R4, 0x7632, R229 ;  /* 0x0000763204e57816 */ /* 0x010fe400000000e5 */
[----:B------:R-:W-:Y:S02]  /*7440*/  LOP3.LUT R4, R139, UR47, RZ, 0x3c, !PT ;  /* 0x0000002f8b047c12 */ /* 0x000fe4000f8e3cff */
[----:B------:R-:W-:-:S03]  /*7450*/  @!P2 PRMT R236, R189, 0x5410, RZ ;  /* 0x00005410bdeca816 */ /* 0x000fc600000000ff */
[----:B------:R-:W-:Y:S01]  /*7460*/  IMAD.WIDE.U32 R40, R4, -0x326172a9, RZ ;  /* 0xcd9e8d5704287825 */ /* 0x000fe200078e00ff */
[----:B------:R-:W-:Y:S02]  /*7470*/  ISETP.LE.U32.AND P2, PT, R5, UR23, PT ;  /* 0x0000001705007c0c */ /* 0x000fe4000bf43070 */
[----:B---3--:R-:W-:Y:S02]  /*7480*/  F2FP.BF16.F32.PACK_AB R5, R18, R16 ;  /* 0x000000101205723e */ /* 0x008fe400000010ff */
[----:B------:R-:W-:Y:S01]  /*7490*/  LOP3.LUT R4, R41, UR21, R146, 0x96, !PT ;  /* 0x0000001529047c12 */ /* 0x000fe2000f8e9692 */
[----:B------:R-:W-:Y:S01]  /*74a0*/  FADD.FTZ R9, R15, R9 ;  /* 0x000000090f097221 */ /* 0x000fe20000010000 */
[C---:B------:R-:W-:Y:S02]  /*74b0*/  PRMT R233, R5.reuse, 0x7610, R233 ;  /* 0x0000761005e97816 */ /* 0x040fe400000000e9 */
[----:B------:R-:W-:Y:S01]  /*74c0*/  PRMT R232, R5, 0x7632, R232 ;  /* 0x0000763205e87816 */ /* 0x000fe200000000e8 */
[----:B------:R-:W-:-:S04]  /*74d0*/  IMAD.WIDE.U32 R4, R4, -0x2daee0ad, RZ ;  /* 0xd2511f5304047825 */ /* 0x000fc800078e00ff */
[----:B------:R-:W-:Y:S01]  /*74e0*/  FADD.FTZ R13, R8, R9 ;  /* 0x00000009080d7221 */ /* 0x000fe20000010000 */
[----:B------:R-:W-:Y:S01]  /*74f0*/  FMNMX.FTZ R3, R3, R6, !PT ;  /* 0x0000000603037209 */ /* 0x000fe20007810000 */
[----:B------:R-:W-:Y:S01]  /*7500*/  FADD.FTZ R7, R7, R11 ;  /* 0x0000000b07077221 */ /* 0x000fe20000010000 */
[----:B------:R-:W-:Y:S02]  /*7510*/  LOP3.LUT R8, R27, UR19, R40, 0x96, !PT ;  /* 0x000000131b087c12 */ /* 0x000fe4000f8e9628 */
[----:B------:R-:W-:Y:S01]  /*7520*/  LOP3.LUT R6, R5, UR18, R46, 0x96, !PT ;  /* 0x0000001205067c12 */ /* 0x000fe2000f8e962e */
[----:B------:R-:W-:Y:S02]  /*7530*/  FADD.FTZ R17, R10, R7 ;  /* 0x000000070a117221 */ /* 0x000fe40000010000 */
[----:B------:R-:W-:-:S04]  /*7540*/  IMAD.WIDE.U32 R8, R8, -0x2daee0ad, RZ ;  /* 0xd2511f5308087825 */ /* 0x000fc800078e00ff */
[----:B------:R-:W-:Y:S01]  /*7550*/  IMAD.WIDE.U32 R6, R6, -0x326172a9, RZ ;  /* 0xcd9e8d5706067825 */ /* 0x000fe200078e00ff */
[----:B------:R-:W-:-:S04]  /*7560*/  LOP3.LUT R9, R9, UR16, R4, 0x96, !PT ;  /* 0x0000001009097c12 */ /* 0x000fc8000f8e9604 */
[----:B------:R-:W-:-:S05]  /*7570*/  LOP3.LUT R4, R7, UR17, R26, 0x96, !PT ;  /* 0x0000001107047c12 */ /* 0x000fca000f8e961a */
[----:B------:R-:W-:Y:S01]  /*7580*/  IMAD.WIDE.U32 R4, R4, -0x2daee0ad, RZ ;  /* 0xd2511f5304047825 */ /* 0x000fe200078e00ff */
[----:B------:R-:W1:Y:S04]  /*7590*/  SHFL.BFLY PT, R133, R3, 0x1, 0x1f ;  /* 0x0c201f0003857f89 */ /* 0x000e6800000e0000 */
[----:B------:R-:W-:Y:S01]  /*75a0*/  LOP3.LUT R7, R5, UR14, R8, 0x96, !PT ;  /* 0x0000000e05077c12 */ /* 0x000fe2000f8e9608 */
[----:B------:R-:W-:-:S05]  /*75b0*/  IMAD.WIDE.U32 R8, R9, -0x326172a9, RZ ;  /* 0xcd9e8d5709087825 */ /* 0x000fca00078e00ff */
[----:B------:R-:W-:-:S05]  /*75c0*/  LOP3.LUT R6, R9, UR15, R6, 0x96, !PT ;  /* 0x0000000f09067c12 */ /* 0x000fca000f8e9606 */
[----:B------:R-:W-:-:S05]  /*75d0*/  IMAD.WIDE.U32 R10, R6, -0x2daee0ad, RZ ;  /* 0xd2511f53060a7825 */ /* 0x000fca00078e00ff */
[----:B------:R-:W-:Y:S01]  /*75e0*/  LOP3.LUT R4, R11, UR12, R4, 0x96, !PT ;  /* 0x0000000c0b047c12 */ /* 0x000fe2000f8e9604 */
[----:B------:R-:W-:-:S04]  /*75f0*/  IMAD.WIDE.U32 R6, R7, -0x326172a9, RZ ;  /* 0xcd9e8d5707067825 */ /* 0x000fc800078e00ff */
[----:B------:R-:W-:Y:S01]  /*7600*/  IMAD.WIDE.U32 R4, R4, -0x326172a9, RZ ;  /* 0xcd9e8d5704047825 */ /* 0x000fe200078e00ff */
[----:B-1----:R-:W-:-:S03]  /*7610*/  FMNMX.FTZ R133, R3, R133, !PT ;  /* 0x0000008503857209 */ /* 0x002fc60007810000 */
[----:B------:R-:W-:Y:S01]  /*7620*/  @!P5 HFMA2.BF16_V2 R190, -RZ.H0_H0, RZ.H0_H0, -R234.H0_H0 ;  /* 0x200000ffffbed231 */ /* 0x000fe200003409ea */
[----:B------:R-:W-:Y:S01]  /*7630*/  LOP3.LUT R3, R5, UR39, R6, 0x96, !PT ;  /* 0x0000002705037c12 */ /* 0x000fe2000f8e9606 */
[----:B------:R-:W-:Y:S01]  /*7640*/  IMAD.MOV.U32 R111, RZ, RZ, R216 ;  /* 0x000000ffff6f7224 */ /* 0x000fe200078e00d8 */
[----:B------:R-:W-:Y:S02]  /*7650*/  PRMT R216, R235, 0x5410, R234 ;  /* 0x00005410ebd87816 */ /* 0x000fe400000000ea */
[C---:B------:R-:W-:Y:S02]  /*7660*/  LOP3.LUT R6, R3.reuse, 0xff, RZ, 0xc0, !PT ;  /* 0x000000ff03067812 */ /* 0x040fe400078ec0ff */
[----:B------:R-:W-:Y:S02]  /*7670*/  @!P5 PRMT R234, R190, 0x5410, RZ ;  /* 0x00005410beead816 */ /* 0x000fe400000000ff */
[----:B------:R-:W-:Y:S02]  /*7680*/  ISETP.LE.U32.AND P5, PT, R6, UR23, PT ;  /* 0x0000001706007c0c */ /* 0x000fe4000bfa3070 */
[----:B------:R-:W-:Y:S01]  /*7690*/  LOP3.LUT R6, R3, 0xffff, RZ, 0xc0, !PT ;  /* 0x0000ffff03067812 */ /* 0x000fe200078ec0ff */
[----:B------:R-:W-:-:S03]  /*76a0*/  @!P6 HFMA2.BF16_V2 R192, -RZ.H0_H0, RZ.H0_H0, -R235.H0_H0 ;  /* 0x200000ffffc0e231 */ /* 0x000fc600003409eb */
[----:B------:R-:W-:-:S04]  /*76b0*/  SHF.R.U32.HI R6, RZ, 0x8, R6 ;  /* 0x00000008ff067819 */ /* 0x000fc80000011606 */
[----:B------:R-:W-:Y:S02]  /*76c0*/  LOP3.LUT R6, R6, 0xffff, RZ, 0xc0, !PT ;  /* 0x0000ffff06067812 */ /* 0x000fe400078ec0ff */
[----:B------:R-:W-:Y:S02]  /*76d0*/  @!P6 PRMT R235, R192, 0x5410, RZ ;  /* 0x00005410c0ebe816 */ /* 0x000fe400000000ff */
[----:B------:R-:W-:Y:S02]  /*76e0*/  ISETP.LE.U32.AND P6, PT, R6, UR23, PT ;  /* 0x0000001706007c0c */ /* 0x000fe4000bfc3070 */
[----:B------:R-:W-:Y:S01]  /*76f0*/  SHF.R.U32.HI R6, RZ, 0x10, R3 ;  /* 0x00000010ff067819 */ /* 0x000fe20000011603 */
[----:B------:R-:W-:Y:S01]  /*7700*/  @!P1 HFMA2.BF16_V2 R191, -RZ.H0_H0, RZ.H0_H0, -R229.H0_H0 ;  /* 0x200000ffffbf9231 */ /* 0x000fe200003409e5 */
[----:B------:R-:W-:Y:S02]  /*7710*/  PRMT R88, R231, 0x5410, R229 ;  /* 0x00005410e7587816 */ /* 0x000fe400000000e5 */
[----:B------:R-:W-:Y:S01]  /*7720*/  LOP3.LUT R6, R6, 0xff, RZ, 0xc0, !PT ;  /* 0x000000ff06067812 */ /* 0x000fe200078ec0ff */
[----:B------:R-:W-:Y:S01]  /*7730*/  @!P3 HFMA2.BF16_V2 R194, -RZ.H0_H0, RZ.H0_H0, -R232.H0_H0 ;  /* 0x200000ffffc2b231 */ /* 0x000fe200003409e8 */
[----:B------:R-:W-:Y:S01]  /*7740*/  @!P1 PRMT R229, R191, 0x5410, RZ ;  /* 0x00005410bfe59816 */ /* 0x000fe200000000ff */
[----:B------:R-:W-:Y:S01]  /*7750*/  @!P4 HFMA2.BF16_V2 R195, -RZ.H0_H0, RZ.H0_H0, -R233.H0_H0 ;  /* 0x200000ffffc3c231 */ /* 0x000fe200003409e9 */
[----:B------:R-:W-:Y:S01]  /*7760*/  ISETP.LE.U32.AND P1, PT, R6, UR23, PT ;  /* 0x0000001706007c0c */ /* 0x000fe2000bf23070 */
[----:B------:R-:W-:Y:S01]  /*7770*/  IMAD.MOV.U32 R112, RZ, RZ, R238 ;  /* 0x000000ffff707224 */ /* 0x000fe200078e00ee */
[----:B------:R-:W-:Y:S01]  /*7780*/  LOP3.LUT R6, R4, 0xff, RZ, 0xc0, !PT ;  /* 0x000000ff04067812 */ /* 0x000fe200078ec0ff */
[----:B------:R-:W-:Y:S01]  /*7790*/  @!P2 HFMA2.BF16_V2 R193, -RZ.H0_H0, RZ.H0_H0, -R231.H0_H0 ;  /* 0x200000ffffc1a231 */ /* 0x000fe200003409e7 */
[----:B------:R-:W-:-:S02]  /*77a0*/  PRMT R238, R233, 0x5410, R232 ;  /* 0x00005410e9ee7816 */ /* 0x000fc400000000e8 */
[----:B------:R-:W-:Y:S01]  /*77b0*/  LOP3.LUT R8, R7, UR13, R8, 0x96, !PT ;  /* 0x0000000d07087c12 */ /* 0x000fe2000f8e9608 */
[----:B------:R-:W-:Y:S01]  /*77c0*/  FADD.FTZ R7, R12, R13 ;  /* 0x0000000d0c077221 */ /* 0x000fe20000010000 */
[----:B------:R-:W-:Y:S02]  /*77d0*/  SHF.R.U32.HI R3, RZ, 0x18, R3 ;  /* 0x00000018ff037819 */ /* 0x000fe40000011603 */
[----:B------:R-:W-:Y:S02]  /*77e0*/  @!P3 PRMT R232, R194, 0x5410, RZ ;  /* 0x00005410c2e8b816 */ /* 0x000fe400000000ff */
[----:B------:R-:W-:Y:S02]  /*77f0*/  ISETP.LE.U32.AND P3, PT, R6, UR23, PT ;  /* 0x0000001706007c0c */ /* 0x000fe4000bf63070 */
[----:B------:R-:W-:Y:S02]  /*7800*/  LOP3.LUT R13, R4, 0xffff, RZ, 0xc0, !PT ;  /* 0x0000ffff040d7812 */ /* 0x000fe400078ec0ff */
[----:B------:R-:W-:-:S02]  /*7810*/  @!P4 PRMT R233, R195, 0x5410, RZ ;  /* 0x00005410c3e9c816 */ /* 0x000fc400000000ff */
[--C-:B------:R-:W-:Y:S02]  /*7820*/  SHF.R.U32.HI R6, RZ, 0x18, R4.reuse ;  /* 0x00000018ff067819 */ /* 0x100fe40000011604 */
[----:B------:R-:W-:Y:S01]  /*7830*/  SHF.R.U32.HI R5, RZ, 0x10, R4 ;  /* 0x00000010ff057819 */ /* 0x000fe20000011604 */
[----:B------:R1:W-:Y:S01]  /*7840*/  MUFU.EX2 R11, R111 ;  /* 0x0000006f000b7308 */ /* 0x0003e20000000800 */
[----:B------:R-:W-:Y:S01]  /*7850*/  ISETP.LE.U32.AND P4, PT, R3, UR23, PT ;  /* 0x0000001703007c0c */ /* 0x000fe2000bf83070 */
[----:B------:R-:W-:Y:S01]  /*7860*/  IMAD.MOV.U32 R90, RZ, RZ, R32 ;  /* 0x000000ffff5a7224 */ /* 0x000fe200078e0020 */
[----:B------:R-:W-:Y:S01]  /*7870*/  @!P2 PRMT R231, R193, 0x5410, RZ ;  /* 0x00005410c1e7a816 */ /* 0x000fe200000000ff */
[C---:B------:R-:W-:Y:S01]  /*7880*/  FMUL.FTZ R3, R133.reuse, UR43 ;  /* 0x0000002b85037c20 */ /* 0x040fe20008410000 */
[----:B------:R-:W-:-:S03]  /*7890*/  FSETP.NEU.FTZ.AND P2, PT, R133, -INF , PT ;  /* 0xff8000008500780b */ /* 0x000fc60003f5d000 */
[----:B------:R-:W2:Y:S01]  /*78a0*/  MUFU.EX2 R4, R71 ;  /* 0x0000004700047308 */ /* 0x000ea20000000800 */
[----:B------:R-:W-:Y:S01]  /*78b0*/  IMAD.MOV.U32 R12, RZ, RZ, R90 ;  /* 0x000000ffff0c7224 */ /* 0x000fe200078e005a */
[----:B------:R-:W-:Y:S01]  /*78c0*/  FSEL R3, R3, RZ, P2 ;  /* 0x000000ff03037208 */ /* 0x000fe20001000000 */
[----:B-1----:R-:W-:-:S04]  /*78d0*/  IMAD.MOV.U32 R111, RZ, RZ, R29 ;  /* 0x000000ffff6f7224 */ /* 0x002fc800078e001d */
[----:B------:R-:W-:Y:S02]  /*78e0*/  IMAD.MOV.U32 R90, RZ, RZ, R111 ;  /* 0x000000ffff5a7224 */ /* 0x000fe400078e006f */
[----:B------:R-:W-:Y:S02]  /*78f0*/  IMAD.MOV.U32 R111, RZ, RZ, R160 ;  /* 0x000000ffff6f7224 */ /* 0x000fe400078e00a0 */
[----:B------:R-:W-:Y:S02]  /*7900*/  IMAD.MOV.U32 R160, RZ, RZ, R94 ;  /* 0x000000ffffa07224 */ /* 0x000fe400078e005e */
[----:B------:R-:W-:Y:S01]  /*7910*/  IMAD.MOV.U32 R67, RZ, RZ, R30 ;  /* 0x000000ffff437224 */ /* 0x000fe200078e001e */
[----:B------:R1:W3:Y:S01]  /*7920*/  MUFU.EX2 R15, R112 ;  /* 0x00000070000f7308 */ /* 0x0002e20000000800 */
[----:B------:R-:W-:Y:S01]  /*7930*/  FFMA.FTZ R70, R150, UR43, -R3 ;  /* 0x0000002b96467c23 */ /* 0x000fe20008010803 */
[----:B------:R-:W-:Y:S01]  /*7940*/  ISETP.LE.U32.AND P2, PT, R6, UR23, PT ;  /* 0x0000001706007c0c */ /* 0x000fe2000bf43070 */
[----:B------:R-:W-:-:S02]  /*7950*/  IMAD.MOV.U32 R150, RZ, RZ, R160 ;  /* 0x000000ffff967224 */ /* 0x000fc400078e00a0 */
[----:B------:R-:W-:Y:S02]  /*7960*/  IMAD.MOV.U32 R6, RZ, RZ, R67 ;  /* 0x000000ffff067224 */ /* 0x000fe400078e0043 */
[----:B------:R-:W-:Y:S02]  /*7970*/  IMAD.MOV.U32 R160, RZ, RZ, R167 ;  /* 0x000000ffffa07224 */ /* 0x000fe400078e00a7 */
[----:B------:R-:W-:Y:S02]  /*7980*/  IMAD.MOV.U32 R167, RZ, RZ, R129 ;  /* 0x000000ffffa77224 */ /* 0x000fe400078e0081 */
[----:B------:R-:W-:Y:S02]  /*7990*/  IMAD.MOV.U32 R129, RZ, RZ, R95 ;  /* 0x000000ffff817224 */ /* 0x000fe400078e005f */
[--C-:B------:R-:W-:Y:S01]  /*79a0*/  FFMA.FTZ R95, R73, UR43, -R3.reuse ;  /* 0x0000002b495f7c23 */ /* 0x100fe20008010803 */
[----:B------:R-:W-:Y:S01]  /*79b0*/  FFMA.FTZ R37, R159, UR43, -R3 ;  /* 0x0000002b9f257c23 */ /* 0x000fe20008010803 */
[----:B--2---:R-:W-:-:S02]  /*79c0*/  IMAD.MOV.U32 R73, RZ, RZ, R4 ;  /* 0x000000ffff497224 */ /* 0x004fc400078e0004 */
[----:B------:R-:W-:Y:S01]  /*79d0*/  FADD.FTZ R4, R16, R17 ;  /* 0x0000001110047221 */ /* 0x000fe20000010000 */
[----:B------:R-:W-:Y:S02]  /*79e0*/  IMAD.MOV.U32 R159, RZ, RZ, R6 ;  /* 0x000000ffff9f7224 */ /* 0x000fe400078e0006 */
[----:B-1----:R-:W-:Y:S01]  /*79f0*/  IMAD.MOV.U32 R112, RZ, RZ, R204 ;  /* 0x000000ffff707224 */ /* 0x002fe200078e00cc */
[----:B------:R-:W-:Y:S01]  /*7a00*/  MUFU.EX2 R6, R164 ;  /* 0x000000a400067308 */ /* 0x000fe20000000800 */
[----:B------:R-:W-:Y:S02]  /*7a10*/  IMAD.MOV.U32 R9, RZ, RZ, R91 ;  /* 0x000000ffff097224 */ /* 0x000fe400078e005b */
[----:B------:R-:W-:Y:S02]  /*7a20*/  IMAD.MOV.U32 R91, RZ, RZ, R163 ;  /* 0x000000ffff5b7224 */ /* 0x000fe400078e00a3 */
[----:B------:R-:W-:-:S03]  /*7a30*/  IMAD.MOV.U32 R67, RZ, RZ, R112 ;  /* 0x000000ffff437224 */ /* 0x000fc600078e0070 */
[----:B------:R-:W1:Y:S01]  /*7a40*/  MUFU.EX2 R17, R174 ;  /* 0x000000ae00117308 */ /* 0x000e620000000800 */
[----:B------:R-:W-:Y:S02]  /*7a50*/  IMAD.MOV.U32 R163, RZ, RZ, R104 ;  /* 0x000000ffffa37224 */ /* 0x000fe400078e0068 */
[----:B------:R-:W-:Y:S02]  /*7a60*/  IMAD.MOV.U32 R66, RZ, RZ, R28 ;  /* 0x000000ffff427224 */ /* 0x000fe400078e001c */
[----:B------:R-:W-:Y:S02]  /*7a70*/  IMAD.MOV.U32 R112, RZ, RZ, R130 ;  /* 0x000000ffff707224 */ /* 0x000fe400078e0082 */
[----:B------:R-:W-:Y:S01]  /*7a80*/  IMAD.MOV.U32 R104, RZ, RZ, R72 ;  /* 0x000000ffff687224 */ /* 0x000fe200078e0048 */
[----:B------:R2:W-:Y:S01]  /*7a90*/  MUFU.EX2 R68, R36 ;  /* 0x0000002400447308 */ /* 0x0005e20000000800 */
[----:B------:R-:W-:Y:S02]  /*7aa0*/  IMAD.MOV.U32 R204, RZ, RZ, R31 ;  /* 0x000000ffffcc7224 */ /* 0x000fe400078e001f */
[--C-:B------:R-:W-:Y:S01]  /*7ab0*/  FFMA.FTZ R59, R154, UR43, -R3.reuse ;  /* 0x0000002b9a3b7c23 */ /* 0x100fe20008010803 */
[--C-:B------:R-:W-:Y:S01]  /*7ac0*/  FFMA.FTZ R69, R151, UR43, -R3.reuse ;  /* 0x0000002b97457c23 */ /* 0x100fe20008010803 */
[--C-:B------:R-:W-:Y:S01]  /*7ad0*/  FFMA.FTZ R31, R171, UR43, -R3.reuse ;  /* 0x0000002bab1f7c23 */ /* 0x100fe20008010803 */
[--C-:B------:R-:W-:Y:S01]  /*7ae0*/  FFMA.FTZ R61, R153, UR43, -R3.reuse ;  /* 0x0000002b993d7c23 */ /* 0x100fe20008010803 */
[----:B------:R-:W-:Y:S01]  /*7af0*/  FFMA.FTZ R71, R149, UR43, -R3 ;  /* 0x0000002b95477c23 */ /* 0x000fe20008010803 */
[----:B------:R-:W-:Y:S01]  /*7b00*/  IMAD.MOV.U32 R154, RZ, RZ, R88 ;  /* 0x000000ffff9a7224 */ /* 0x000fe200078e0058 */
[----:B------:R4:W-:Y:S01]  /*7b10*/  MUFU.EX2 R22, R35 ;  /* 0x0000002300167308 */ /* 0x0009e20000000800 */
[----:B------:R-:W-:-:S02]  /*7b20*/  IMAD.MOV.U32 R151, RZ, RZ, R91 ;  /* 0x000000ffff977224 */ /* 0x000fc400078e005b */
[--C-:B------:R-:W-:Y:S01]  /*7b30*/  FFMA.FTZ R26, R178, UR43, -R3.reuse ;  /* 0x0000002bb21a7c23 */ /* 0x100fe20008010803 */
[----:B------:R-:W-:Y:S02]  /*7b40*/  IMAD.MOV.U32 R171, RZ, RZ, R66 ;  /* 0x000000ffffab7224 */ /* 0x000fe400078e0042 */
[--C-:B------:R-:W-:Y:S01]  /*7b50*/  FFMA.FTZ R27, R177, UR43, -R3.reuse ;  /* 0x0000002bb11b7c23 */ /* 0x100fe20008010803 */
[----:B------:R-:W-:Y:S02]  /*7b60*/  IMAD.MOV.U32 R130, RZ, RZ, R38 ;  /* 0x000000ffff827224 */ /* 0x000fe400078e0026 */
[----:B------:R-:W-:Y:S01]  /*7b70*/  FFMA.FTZ R28, R175, UR43, -R3 ;  /* 0x0000002baf1c7c23 */ /* 0x000fe20008010803 */
[----:B------:R-:W-:Y:S02]  /*7b80*/  IMAD.MOV.U32 R149, RZ, RZ, R111 ;  /* 0x000000ffff957224 */ /* 0x000fe400078e006f */
[----:B--2---:R-:W-:Y:S01]  /*7b90*/  FFMA.FTZ R36, R161, UR43, -R3 ;  /* 0x0000002ba1247c23 */ /* 0x004fe20008010803 */
[----:B------:R-:W-:-:S02]  /*7ba0*/  IMAD.MOV.U32 R153, RZ, RZ, R112 ;  /* 0x000000ffff997224 */ /* 0x000fc400078e0070 */
[----:B------:R-:W-:Y:S01]  /*7bb0*/  FFMA.FTZ R29, R173, UR43, -R3 ;  /* 0x0000002bad1d7c23 */ /* 0x000fe20008010803 */
[----:B------:R-:W-:Y:S02]  /*7bc0*/  IMAD.MOV.U32 R161, RZ, RZ, R107 ;  /* 0x000000ffffa17224 */ /* 0x000fe400078e006b */
[--C-:B------:R-:W-:Y:S01]  /*7bd0*/  FFMA.FTZ R30, R172, UR43, -R3.reuse ;  /* 0x0000002bac1e7c23 */ /* 0x100fe20008010803 */
[----:B------:R-:W-:Y:S02]  /*7be0*/  IMAD.MOV.U32 R88, RZ, RZ, R104 ;  /* 0x000000ffff587224 */ /* 0x000fe400078e0068 */
[----:B------:R-:W-:Y:S01]  /*7bf0*/  FFMA.FTZ R32, R170, UR43, -R3 ;  /* 0x0000002baa207c23 */ /* 0x000fe20008010803 */
[----:B------:R-:W-:Y:S02]  /*7c00*/  IMAD.MOV.U32 R91, RZ, RZ, R99 ;  /* 0x000000ffff5b7224 */ /* 0x000fe400078e0063 */
[--C-:B------:R-:W-:Y:S01]  /*7c10*/  FFMA.FTZ R34, R169, UR43, -R3.reuse ;  /* 0x0000002ba9227c23 */ /* 0x100fe20008010803 */
[--C-:B----4-:R-:W-:Y:S01]  /*7c20*/  FFMA.FTZ R35, R162, UR43, -R3.reuse ;  /* 0x0000002ba2237c23 */ /* 0x110fe20008010803 */
        /* <DEDUP_REMOVED lines=15> */
[----:B---3--:R-:W-:Y:S01]  /*7d20*/  F2FP.BF16.F32.PACK_AB R3, R15, R11 ;  /* 0x0000000b0f03723e */ /* 0x008fe200000010ff */
[----:B------:R-:W-:-:S03]  /*7d30*/  IMAD.MOV.U32 R158, RZ, RZ, R12 ;  /* 0x000000ffff9e7224 */ /* 0x000fc600078e000c */
[----:B------:R-:W-:Y:S01]  /*7d40*/  PRMT R215, R3, 0x7610, R215 ;  /* 0x0000761003d77816 */ /* 0x000fe200000000d7 */
[----:B------:R-:W2:Y:S01]  /*7d50*/  MUFU.EX2 R23, R23 ;  /* 0x0000001700177308 */ /* 0x000ea20000000800 */
[----:B------:R-:W-:Y:S01]  /*7d60*/  FADD.FTZ R12, R14, R7 ;  /* 0x000000070e0c7221 */ /* 0x000fe20000010000 */
[----:B-1----:R-:W-:Y:S01]  /*7d70*/  F2FP.BF16.F32.PACK_AB R7, R17, R6 ;  /* 0x000000061107723e */ /* 0x002fe200000010ff */
[----:B------:R-:W-:Y:S02]  /*7d80*/  IMAD.MOV.U32 R156, RZ, RZ, R9 ;  /* 0x000000ffff9c7224 */ /* 0x000fe400078e0009 */
[----:B------:R-:W-:Y:S01]  /*7d90*/  @!P5 HFMA2.BF16_V2 R200, -RZ.H0_H0, RZ.H0_H0, -R215.H0_H0 ;  /* 0x200000ffffc8d231 */ /* 0x000fe200003409d7 */
[----:B------:R-:W-:Y:S01]  /*7da0*/  PRMT R214, R3, 0x7632, R214 ;  /* 0x0000763203d67816 */ /* 0x000fe200000000d6 */
[----:B------:R-:W-:Y:S01]  /*7db0*/  FADD.FTZ R9, R18, R4 ;  /* 0x0000000412097221 */ /* 0x000fe20000010000 */
[----:B------:R-:W-:Y:S01]  /*7dc0*/  LOP3.LUT R3, R5, 0xff, RZ, 0xc0, !PT ;  /* 0x000000ff05037812 */ /* 0x000fe200078ec0ff */
[----:B------:R-:W-:Y:S01]  /*7dd0*/  IMAD.WIDE.U32 R4, R8, -0x2daee0ad, RZ ;  /* 0xd2511f5308047825 */ /* 0x000fe200078e00ff */
[----:B------:R1:W-:Y:S01]  /*7de0*/  MUFU.EX2 R148, R171 ;  /* 0x000000ab00947308 */ /* 0x0003e20000000800 */
[----:B------:R-:W-:-:S02]  /*7df0*/  PRMT R212, R7, 0x7610, R212 ;  /* 0x0000761007d47816 */ /* 0x000fc400000000d4 */
[----:B------:R-:W-:Y:S02]  /*7e00*/  PRMT R213, R7, 0x7632, R213 ;  /* 0x0000763207d57816 */ /* 0x000fe400000000d5 */
[C---:B------:R-:W-:Y:S01]  /*7e10*/  LOP3.LUT R25, R4.reuse, 0xffff, RZ, 0xc0, !PT ;  /* 0x0000ffff04197812 */ /* 0x040fe200078ec0ff */
[----:B------:R-:W-:Y:S01]  /*7e20*/  @!P1 HFMA2.BF16_V2 R202, -RZ.H0_H0, RZ.H0_H0, -R212.H0_H0 ;  /* 0x200000ffffca9231 */ /* 0x000fe200003409d4 */
[----:B------:R-:W-:Y:S02]  /*7e30*/  LOP3.LUT R8, R4, 0xff, RZ, 0xc0, !PT ;  /* 0x000000ff04087812 */ /* 0x000fe400078ec0ff */
[----:B------:R-:W-:Y:S01]  /*7e40*/  SHF.R.U32.HI R24, RZ, 0x10, R4 ;  /* 0x00000010ff187819 */ /* 0x000fe20000011604 */
[----:B------:R-:W-:Y:S01]  /*7e50*/  @!P6 HFMA2.BF16_V2 R201, -RZ.H0_H0, RZ.H0_H0, -R214.H0_H0 ;  /* 0x200000ffffc9e231 */ /* 0x000fe200003409d6 */
[----:B-1----:R-:W-:Y:S02]  /*7e60*/  PRMT R171, R215, 0x5410, R214 ;  /* 0x00005410d7ab7816 */ /* 0x002fe400000000d6 */
[----:B------:R-:W-:-:S02]  /*7e70*/  @!P5 PRMT R215, R200, 0x5410, RZ ;  /* 0x00005410c8d7d816 */ /* 0x000fc400000000ff */
[----:B------:R-:W-:Y:S02]  /*7e80*/  ISETP.LE.U32.AND P5, PT, R3, UR23, PT ;  /* 0x0000001703007c0c */ /* 0x000fe4000bfa3070 */
[----:B------:R-:W-:Y:S02]  /*7e90*/  LOP3.LUT R3, R5, UR40, R10, 0x96, !PT ;  /* 0x0000002805037c12 */ /* 0x000fe4000f8e960a */
[----:B------:R-:W-:Y:S02]  /*7ea0*/  SHF.R.U32.HI R5, RZ, 0x18, R4 ;  /* 0x00000018ff057819 */ /* 0x000fe40000011604 */
[----:B------:R-:W-:Y:S02]  /*7eb0*/  SHF.R.U32.HI R4, RZ, 0x8, R13 ;  /* 0x00000008ff047819 */ /* 0x000fe4000001160d */
[----:B------:R-:W-:Y:S01]  /*7ec0*/  PRMT R170, R212, 0x5410, R213 ;  /* 0x00005410d4aa7816 */ /* 0x000fe200000000d5 */
[----:B------:R-:W-:Y:S01]  /*7ed0*/  MUFU.EX2 R20, R165 ;  /* 0x000000a500147308 */ /* 0x000fe20000000800 */
[----:B------:R-:W-:-:S02]  /*7ee0*/  LOP3.LUT R4, R4, 0xffff, RZ, 0xc0, !PT ;  /* 0x0000ffff04047812 */ /* 0x000fc400078ec0ff */
[----:B------:R-:W-:Y:S02]  /*7ef0*/  @!P1 PRMT R212, R202, 0x5410, RZ ;  /* 0x00005410cad49816 */ /* 0x000fe400000000ff */
[----:B------:R-:W-:Y:S02]  /*7f00*/  ISETP.LE.U32.AND P1, PT, R5, UR23, PT ;  /* 0x0000001705007c0c */ /* 0x000fe4000bf23070 */
[----:B--2---:R-:W-:Y:S01]  /*7f10*/  F2FP.BF16.F32.PACK_AB R5, R22, R23 ;  /* 0x000000171605723e */ /* 0x004fe200000010ff */
[----:B------:R-:W1:Y:S01]  /*7f20*/  MUFU.EX2 R21, R176 ;  /* 0x000000b000157308 */ /* 0x000e620000000800 */
[----:B------:R-:W-:Y:S02]  /*7f30*/  @!P6 PRMT R214, R201, 0x5410, RZ ;  /* 0x00005410c9d6e816 */ /* 0x000fe400000000ff */
[----:B------:R-:W-:Y:S02]  /*7f40*/  ISETP.LE.U32.AND P6, PT, R4, UR23, PT ;  /* 0x0000001704007c0c */ /* 0x000fe4000bfc3070 */
        /* <DEDUP_REMOVED lines=9> */
[----:B-1----:R-:W-:Y:S01]  /*7fe0*/  F2FP.BF16.F32.PACK_AB R4, R21, R20 ;  /* 0x000000141504723e */ /* 0x002fe200000010ff */
[----:B------:R-:W1:Y:S01]  /*7ff0*/  MUFU.EX2 R224, R224 ;  /* 0x000000e000e07308 */ /* 0x000e620000000800 */
[----:B------:R-:W-:Y:S02]  /*8000*/  IMAD.MOV.U32 R155, RZ, RZ, R67 ;  /* 0x000000ffff9b7224 */ /* 0x000fe400078e0043 */
[C---:B------:R-:W-:Y:S01]  /*8010*/  PRMT R208, R4.reuse, 0x7632, R208 ;  /* 0x0000763204d07816 */ /* 0x040fe200000000d0 */
[----:B------:R-:W-:Y:S02]  /*8020*/  IMAD.MOV.U32 R164, RZ, RZ, R148 ;  /* 0x000000ffffa47224 */ /* 0x000fe400078e0094 */
[----:B------:R-:W-:Y:S01]  /*8030*/  IMAD.MOV.U32 R148, RZ, RZ, R151 ;  /* 0x000000ffff947224 */ /* 0x000fe200078e0097 */
[----:B------:R-:W-:Y:S01]  /*8040*/  PRMT R209, R4, 0x7610, R209 ;  /* 0x0000761004d17816 */ /* 0x000fe200000000d1 */
[----:B------:R-:W-:-:S02]  /*8050*/  IMAD.MOV.U32 R151, RZ, RZ, R154 ;  /* 0x000000ffff977224 */ /* 0x000fc400078e009a */
[----:B------:R-:W-:Y:S02]  /*8060*/  @!P2 HFMA2.BF16_V2 R206, -RZ.H0_H0, RZ.H0_H0, -R208.H0_H0 ;  /* 0x200000ffffcea231 */ /* 0x000fe400003409d0 */
[----:B------:R-:W-:Y:S01]  /*8070*/  IMAD.MOV.U32 R154, RZ, RZ, R155 ;  /* 0x000000ffff9a7224 */ /* 0x000fe200078e009b */
[----:B------:R-:W-:Y:S01]  /*8080*/  LOP3.LUT R4, R3, 0xff, RZ, 0xc0, !PT ;  /* 0x000000ff03047812 */ /* 0x000fe200078ec0ff */
[----:B------:R-:W-:Y:S02]  /*8090*/  IMAD.MOV.U32 R155, RZ, RZ, R156 ;  /* 0x000000ffff9b7224 */ /* 0x000fe400078e009c */
[----:B------:R-:W-:Y:S02]  /*80a0*/  IMAD.MOV.U32 R156, RZ, RZ, R158 ;  /* 0x000000ffff9c7224 */ /* 0x000fe400078e009e */
[----:B------:R-:W-:Y:S01]  /*80b0*/  IMAD.MOV.U32 R158, RZ, RZ, R168 ;  /* 0x000000ffff9e7224 */ /* 0x000fe200078e00a8 */
[----:B------:R-:W-:Y:S01]  /*80c0*/  PRMT R168, R209, 0x5410, R208 ;  /* 0x00005410d1a87816 */ /* 0x000fe200000000d0 */
[----:B------:R-:W-:Y:S01]  /*80d0*/  @!P5 HFMA2.BF16_V2 R207, -RZ.H0_H0, RZ.H0_H0, -R209.H0_H0 ;  /* 0x200000ffffcfd231 */ /* 0x000fe200003409d1 */
[----:B------:R-:W-:-:S02]  /*80e0*/  @!P2 PRMT R208, R206, 0x5410, RZ ;  /* 0x00005410ced0a816 */ /* 0x000fc400000000ff */
[----:B------:R-:W-:Y:S02]  /*80f0*/  ISETP.LE.U32.AND P2, PT, R4, UR23, PT ;  /* 0x0000001704007c0c */ /* 0x000fe4000bf43070 */
[----:B------:R-:W-:Y:S02]  /*8100*/  SHF.R.U32.HI R4, RZ, 0x18, R3 ;  /* 0x00000018ff047819 */ /* 0x000fe40000011603 */
[----:B------:R-:W-:Y:S01]  /*8110*/  @!P5 PRMT R209, R207, 0x5410, RZ ;  /* 0x00005410cfd1d816 */ /* 0x000fe200000000ff */
[----:B------:R-:W-:Y:S01]  /*8120*/  FADD.FTZ R7, R19, R12 ;  /* 0x0000000c13077221 */ /* 0x000fe20000010000 */
[----:B------:R-:W-:Y:S02]  /*8130*/  ISETP.LE.U32.AND P5, PT, R4, UR23, PT ;  /* 0x0000001704007c0c */ /* 0x000fe4000bfa3070 */
[----:B-1----:R-:W-:Y:S01]  /*8140*/  F2FP.BF16.F32.PACK_AB R4, R224, R68 ;  /* 0x00000044e004723e */ /* 0x002fe200000010ff */
[----:B------:R-:W-:Y:S02]  /*8150*/  @!P4 HFMA2.BF16_V2 R203, -RZ.H0_H0, RZ.H0_H0, -R213.H0_H0 ;  /* 0x200000ffffcbc231 */ /* 0x000fe400003409d5 */
[----:B------:R-:W-:Y:S01]  /*8160*/  FADD.FTZ R5, R6, R7 ;  /* 0x0000000706057221 */ /* 0x000fe20000010000 */
[----:B------:R-:W-:-:S03]  /*8170*/  PRMT R207, R4, 0x7610, R207 ;  /* 0x0000761004cf7816 */ /* 0x000fc600000000cf */
[----:B------:R-:W-:Y:S01]  /*8180*/  FADD.FTZ R5, R17, R5 ;  /* 0x0000000511057221 */ /* 0x000fe20000010000 */
[----:B------:R-:W-:Y:S02]  /*8190*/  @!P4 PRMT R213, R203, 0x5410, RZ ;  /* 0x00005410cbd5c816 */ /* 0x000fe400000000ff */
[----:B------:R-:W-:Y:S01]  /*81a0*/  PRMT R206, R4, 0x7632, R206 ;  /* 0x0000763204ce7816 */ /* 0x000fe200000000ce */
[----:B------:R-:W-:Y:S01]  /*81b0*/  @!P2 HFMA2.BF16_V2 R240, -RZ.H0_H0, RZ.H0_H0, -R207.H0_H0 ;  /* 0x200000fffff0a231 */ /* 0x000fe200003409cf */
[----:B------:R-:W-:Y:S01]  /*81c0*/  ISETP.LE.U32.AND P4, PT, R8, UR23, PT ;  /* 0x0000001708007c0c */ /* 0x000fe2000bf83070 */
[----:B------:R-:W-:Y:S01]  /*81d0*/  FADD.FTZ R8, R11, R9 ;  /* 0x000000090b087221 */ /* 0x000fe20000010000 */
[----:B------:R-:W-:Y:S02]  /*81e0*/  IMAD.MOV.U32 R205, RZ, RZ, R73 ;  /* 0x000000ffffcd7224 */ /* 0x000fe400078e0049 */
[----:B------:R-:W-:Y:S01]  /*81f0*/  FADD.FTZ R9, R20, R5 ;  /* 0x0000000514097221 */ /* 0x000fe20000010000 */
[----:B------:R-:W-:Y:S01]  /*8200*/  IMAD.MOV.U32 R73, RZ, RZ, R166 ;  /* 0x000000ffff497224 */ /* 0x000fe200078e00a6 */
[----:B------:R-:W-:-:S02]  /*8210*/  PRMT R166, R207, 0x5410, R206 ;  /* 0x00005410cfa67816 */ /* 0x000fc400000000ce */
[----:B------:R-:W-:Y:S01]  /*8220*/  @!P2 PRMT R207, R240, 0x5410, RZ ;  /* 0x00005410f0cfa816 */ /* 0x000fe200000000ff */
[----:B------:R-:W-:Y:S02]  /*8230*/  IMAD.MOV.U32 R240, RZ, RZ, R88 ;  /* 0x000000fffff07224 */ /* 0x000fe400078e0058 */
[----:B------:R-:W-:Y:S02]  /*8240*/  FADD.FTZ R88, R21, R9 ;  /* 0x0000000915587221 */ /* 0x000fe40000010000 */
[----:B------:R-:W2:Y:S01]  /*8250*/  LDL.LU.64 R20, [R1+0x150] ;  /* 0x0001500001147983 */ /* 0x000ea20000300a00 */
[----:B------:R-:W-:Y:S01]  /*8260*/  IMAD.MOV.U32 R157, RZ, RZ, R130 ;  /* 0x000000ffff9d7224 */ /* 0x000fe200078e0082 */
[----:B------:R-:W-:Y:S01]  /*8270*/  MUFU.EX2 R67, R179 ;  /* 0x000000b300437308 */ /* 0x000fe20000000800 */
[----:B------:R-:W-:Y:S01]  /*8280*/  IMAD.MOV.U32 R130, RZ, RZ, R136 ;  /* 0x000000ffff827224 */ /* 0x000fe200078e0088 */
[----:B------:R-:W-:Y:S01]  /*8290*/  SHF.R.U32.HI R3, RZ, 0x10, R3 ;  /* 0x00000010ff037819 */ /* 0x000fe20000011603 */
[----:B------:R-:W-:-:S05]  /*82a0*/  @!P6 HFMA2.BF16_V2 R217, -RZ.H0_H0, RZ.H0_H0, -R210.H0_H0 ;  /* 0x200000ffffd9e231 */ /* 0x000fca00003409d2 */
[----:B------:R-:W1:Y:S01]  /*82b0*/  MUFU.EX2 R136, R182 ;  /* 0x000000b600887308 */ /* 0x000e620000000800 */
[----:B------:R-:W-:Y:S02]  /*82c0*/  LOP3.LUT R3, R3, 0xff, RZ, 0xc0, !PT ;  /* 0x000000ff03037812 */ /* 0x000fe400078ec0ff */
[----:B------:R-:W-:Y:S02]  /*82d0*/  @!P6 PRMT R210, R217, 0x5410, RZ ;  /* 0x00005410d9d2e816 */ /* 0x000fe400000000ff */
[----:B------:R-:W-:Y:S02]  /*82e0*/  ISETP.LE.U32.AND P6, PT, R3, UR23, PT ;  /* 0x0000001703007c0c */ /* 0x000fe4000bfc3070 */
[----:B------:R-:W-:Y:S01]  /*82f0*/  LOP3.LUT R3, R24, 0xff, RZ, 0xc0, !PT ;  /* 0x000000ff18037812 */ /* 0x000fe200078ec0ff */
[----:B------:R-:W-:Y:S03]  /*8300*/  MUFU.EX2 R18, R39 ;  /* 0x0000002700127308 */ /* 0x000fe60000000800 */
[----:B------:R-:W-:-:S02]  /*8310*/  ISETP.LE.U32.AND P2, PT, R3, UR23, PT ;  /* 0x0000001703007c0c */ /* 0x000fc4000bf43070 */
[----:B------:R-:W-:-:S03]  /*8320*/  SHF.R.U32.HI R4, RZ, 0x8, R25 ;  /* 0x00000008ff047819 */ /* 0x000fc60000011619 */
[----:B------:R-:W3:Y:S01]  /*8330*/  MUFU.EX2 R14, R42 ;  /* 0x0000002a000e7308 */ /* 0x000ee20000000800 */
[----:B-1----:R-:W-:Y:S01]  /*8340*/  F2FP.BF16.F32.PACK_AB R3, R136, R67 ;  /* 0x000000438803723e */ /* 0x002fe200000010ff */
[----:B------:R-:W-:Y:S02]  /*8350*/  IMAD.MOV.U32 R162, RZ, RZ, R163 ;  /* 0x000000ffffa27224 */ /* 0x000fe400078e00a3 */
[----:B------:R-:W-:Y:S02]  /*8360*/  @!P3 HFMA2.BF16_V2 R218, -RZ.H0_H0, RZ.H0_H0, -R206.H0_H0 ;  /* 0x200000ffffdab231 */ /* 0x000fe400003409ce */
[----:B------:R-:W-:Y:S01]  /*8370*/  IMAD.MOV.U32 R163, RZ, RZ, R223 ;  /* 0x000000ffffa37224 */ /* 0x000fe200078e00df */
[C---:B------:R-:W-:Y:S02]  /*8380*/  PRMT R203, R3.reuse, 0x7610, R203 ;  /* 0x0000761003cb7816 */ /* 0x040fe400000000cb */
[----:B------:R-:W-:Y:S01]  /*8390*/  PRMT R202, R3, 0x7632, R202 ;  /* 0x0000763203ca7816 */ /* 0x000fe200000000ca */
[----:B------:R-:W1:Y:S01]  /*83a0*/  MUFU.EX2 R13, R43 ;  /* 0x0000002b000d7308 */ /* 0x000e620000000800 */
[----:B------:R-:W-:Y:S01]  /*83b0*/  LOP3.LUT R3, R4, 0xffff, RZ, 0xc0, !PT ;  /* 0x0000ffff04037812 */ /* 0x000fe200078ec0ff */
[----:B------:R-:W-:Y:S01]  /*83c0*/  FADD.FTZ R8, R15, R8 ;  /* 0x000000080f087221 */ /* 0x000fe20000010000 */
[----:B------:R-:W-:Y:S01]  /*83d0*/  @!P3 PRMT R206, R218, 0x5410, RZ ;  /* 0x00005410daceb816 */ /* 0x000fe200000000ff */
[----:B------:R-:W-:-:S04]  /*83e0*/  @!P6 HFMA2.BF16_V2 R246, -RZ.H0_H0, RZ.H0_H0, -R203.H0_H0 ;  /* 0x200000fffff6e231 */ /* 0x000fc800003409cb */
[----:B------:R-:W-:Y:S01]  /*83f0*/  MUFU.EX2 R223, R181 ;  /* 0x000000b500df7308 */ /* 0x000fe20000000800 */
[----:B------:R-:W-:Y:S01]  /*8400*/  ISETP.LE.U32.AND P3, PT, R3, UR23, PT ;  /* 0x0000001703007c0c */ /* 0x000fe2000bf63070 */
[----:B------:R-:W-:-:S06]  /*8410*/  FADD.FTZ R3, R23, R8 ;  /* 0x0000000817037221 */ /* 0x000fcc0000010000 */
[----:B------:R-:W4:Y:S01]  /*8420*/  MUFU.EX2 R152, R180 ;  /* 0x000000b400987308 */ /* 0x000f220000000800 */
[----:B------:R-:W-:Y:S02]  /*8430*/  F2FP.BF16.F32.PACK_AB R5, R164, R205 ;  /* 0x000000cda405723e */ /* 0x000fe400000010ff */
[----:B------:R-:W-:-:S05]  /*8440*/  PRMT R165, R203, 0x5410, R202 ;  /* 0x00005410cba57816 */ /* 0x000fca00000000ca */
[----:B------:R-:W4:Y:S01]  /*8450*/  MUFU.EX2 R10, R44 ;  /* 0x0000002c000a7308 */ /* 0x000f220000000800 */
[----:B------:R-:W-:Y:S01]  /*8460*/  @!P6 PRMT R203, R246, 0x5410, RZ ;  /* 0x00005410f6cbe816 */ /* 0x000fe200000000ff */
[----:B------:R-:W-:Y:S02]  /*8470*/  IMAD.MOV.U32 R246, RZ, RZ, R73 ;  /* 0x000000fffff67224 */ /* 0x000fe400078e0049 */
[----:B------:R-:W-:Y:S01]  /*8480*/  FADD.FTZ R73, R22, R3 ;  /* 0x0000000316497221 */ /* 0x000fe20000010000 */
[----:B------:R-:W-:-:S03]  /*8490*/  PRMT R201, R5, 0x7610, R201 ;  /* 0x0000761005c97816 */ /* 0x000fc600000000c9 */
[----:B------:R-:W4:Y:S01]  /*84a0*/  MUFU.EX2 R12, R45 ;  /* 0x0000002d000c7308 */ /* 0x000f220000000800 */
[----:B------:R-:W-:Y:S01]  /*84b0*/  PRMT R200, R5, 0x7632, R200 ;  /* 0x0000763205c87816 */ /* 0x000fe200000000c8 */
[----:B---3--:R-:W-:-:S06]  /*84c0*/  FADD.FTZ R5, R18, R14 ;  /* 0x0000000e12057221 */ /* 0x008fcc0000010000 */
[----:B------:R-:W3:Y:S01]  /*84d0*/  MUFU.EX2 R11, R49 ;  /* 0x00000031000b7308 */ /* 0x000ee20000000800 */
[----:B-1----:R-:W-:Y:S01]  /*84e0*/  FADD.FTZ R9, R13, R5 ;  /* 0x000000050d097221 */ /* 0x002fe20000010000 */
[----:B----4-:R-:W-:-:S06]  /*84f0*/  F2FP.BF16.F32.PACK_AB R6, R152, R223 ;  /* 0x000000df9806723e */ /* 0x010fcc00000010ff */
[----:B------:R-:W-:Y:S08]  /*8500*/  MUFU.EX2 R4, R26 ;  /* 0x0000001a00047308 */ /* 0x000ff00000000800 */
[----:B------:R-:W1:Y:S01]  /*8510*/  MUFU.EX2 R3, R27 ;  /* 0x0000001b00037308 */ /* 0x000e620000000800 */
[----:B------:R-:W-:-:S07]  /*8520*/  FADD.FTZ R9, R10, R9 ;  /* 0x000000090a097221 */ /* 0x000fce0000010000 */
[----:B------:R-:W4:Y:S01]  /*8530*/  MUFU.EX2 R8, R28 ;  /* 0x0000001c00087308 */ /* 0x000f220000000800 */
[----:B------:R-:W-:Y:S01]  /*8540*/  PRMT R199, R6, 0x7610, R199 ;  /* 0x0000761006c77816 */ /* 0x000fe200000000c7 */
[----:B------:R-:W-:Y:S01]  /*8550*/  FADD.FTZ R9, R12, R9 ;  /* 0x000000090c097221 */ /* 0x000fe20000010000 */
[----:B------:R-:W-:-:S05]  /*8560*/  PRMT R198, R6, 0x7632, R198 ;  /* 0x0000763206c67816 */ /* 0x000fca00000000c6 */
[----:B------:R-:W4:Y:S08]  /*8570*/  MUFU.EX2 R7, R29 ;  /* 0x0000001d00077308 */ /* 0x000f300000000800 */
[----:B------:R3:W4:Y:S08]  /*8580*/  MUFU.EX2 R6, R30 ;  /* 0x0000001e00067308 */ /* 0x0007300000000800 */
[----:B------:R1:W4:Y:S01]  /*8590*/  MUFU.EX2 R5, R31 ;  /* 0x0000001f00057308 */ /* 0x0003220000000800 */
[----:B---3--:R-:W-:Y:S01]  /*85a0*/  F2FP.BF16.F32.PACK_AB R30, R10, R13 ;  /* 0x0000000d0a1e723e */ /* 0x008fe200000010ff */
[C---:B------:R-:W-:Y:S01]  /*85b0*/  FADD.FTZ R13, R11.reuse, R9 ;  /* 0x000000090b0d7221 */ /* 0x040fe20000010000 */
[----:B-1----:R-:W-:Y:S01]  /*85c0*/  F2FP.BF16.F32.PACK_AB R31, R11, R12 ;  /* 0x0000000c0b1f723e */ /* 0x002fe200000010ff */
[----:B------:R-:W-:-:S04]  /*85d0*/  FADD.FTZ R11, R4, R3 ;  /* 0x00000003040b7221 */ /* 0x000fc80000010000 */
[----:B------:R-:W1:Y:S01]  /*85e0*/  MUFU.EX2 R10, R32 ;  /* 0x00000020000a7308 */ /* 0x000e620000000800 */
[----:B----4-:R-:W-:Y:S01]  /*85f0*/  FADD.FTZ R11, R8, R11 ;  /* 0x0000000b080b7221 */ /* 0x010fe20000010000 */
[----:B------:R-:W-:-:S03]  /*8600*/  F2FP.BF16.F32.PACK_AB R22, R3, R4 ;  /* 0x000000040316723e */ /* 0x000fc600000010ff */
[----:B------:R-:W-:-:S03]  /*8610*/  FADD.FTZ R3, R7, R11 ;  /* 0x0000000b07037221 */ /* 0x000fc60000010000 */
[----:B------:R-:W3:Y:S01]  /*8620*/  MUFU.EX2 R9, R34 ;  /* 0x0000002200097308 */ /* 0x000ee20000000800 */
[----:B------:R-:W-:Y:S01]  /*8630*/  FADD.FTZ R3, R6, R3 ;  /* 0x0000000306037221 */ /* 0x000fe20000010000 */
[----:B------:R-:W-:-:S06]  /*8640*/  F2FP.BF16.F32.PACK_AB R24, R7, R8 ;  /* 0x000000080718723e */ /* 0x000fcc00000010ff */
[----:B------:R-:W4:Y:S01]  /*8650*/  MUFU.EX2 R19, R51 ;  /* 0x0000003300137308 */ /* 0x000f220000000800 */
[----:B------:R-:W-:-:S07]  /*8660*/  FADD.FTZ R7, R5, R3 ;  /* 0x0000000305077221 */ /* 0x000fce0000010000 */
[----:B------:R-:W4:Y:S01]  /*8670*/  MUFU.EX2 R4, R35 ;  /* 0x0000002300047308 */ /* 0x000f220000000800 */
[----:B------:R-:W-:Y:S02]  /*8680*/  @!P5 HFMA2.BF16_V2 R241, -RZ.H0_H0, RZ.H0_H0, -R202.H0_H0 ;  /* 0x200000fffff1d231 */ /* 0x000fe400003409ca */
[----:B------:R-:W-:Y:S02]  /*8690*/  IMAD.MOV.U32 R218, RZ, RZ, R148 ;  /* 0x000000ffffda7224 */ /* 0x000fe400078e0094 */
[----:B------:R-:W-:-:S03]  /*86a0*/  @!P4 HFMA2.BF16_V2 R252, -RZ.H0_H0, RZ.H0_H0, -R201.H0_H0 ;  /* 0x200000fffffcc231 */ /* 0x000fc600003409c9 */
[----:B------:R-:W4:Y:S01]  /*86b0*/  MUFU.EX2 R16, R54 ;  /* 0x0000003600107308 */ /* 0x000f220000000800 */
[----:B------:R-:W-:Y:S01]  /*86c0*/  F2FP.BF16.F32.PACK_AB R26, R5, R6 ;  /* 0x00000006051a723e */ /* 0x000fe200000010ff */
[----:B------:R-:W-:Y:S02]  /*86d0*/  IMAD.MOV.U32 R148, RZ, RZ, R149 ;  /* 0x000000ffff947224 */ /* 0x000fe400078e0095 */
[----:B-1----:R-:W-:-:S04]  /*86e0*/  FADD.FTZ R5, R10, R7 ;  /* 0x000000070a057221 */ /* 0x002fc80000010000 */
[----:B------:R-:W1:Y:S01]  /*86f0*/  MUFU.EX2 R3, R36 ;  /* 0x0000002400037308 */ /* 0x000e620000000800 */
[----:B------:R-:W-:Y:S02]  /*8700*/  IMAD.MOV.U32 R149, RZ, RZ, R157 ;  /* 0x000000ffff957224 */ /* 0x000fe400078e009d */
[----:B------:R-:W-:Y:S01]  /*8710*/  IMAD.MOV.U32 R217, RZ, RZ, R161 ;  /* 0x000000ffffd97224 */ /* 0x000fe200078e00a1 */
[----:B------:R-:W-:Y:S01]  /*8720*/  PRMT R161, R201, 0x5410, R200 ;  /* 0x00005410c9a17816 */ /* 0x000fe200000000c8 */
[----:B------:R-:W-:Y:S01]  /*8730*/  IMAD.MOV.U32 R157, RZ, RZ, R91 ;  /* 0x000000ffff9d7224 */ /* 0x000fe200078e005b */
[----:B------:R-:W-:Y:S01]  /*8740*/  @!P5 PRMT R202, R241, 0x5410, RZ ;  /* 0x00005410f1cad816 */ /* 0x000fe200000000ff */
[----:B------:R-:W-:Y:S01]  /*8750*/  IMAD.MOV.U32 R91, RZ, RZ, R163 ;  /* 0x000000ffff5b7224 */ /* 0x000fe200078e00a3 */
[----:B------:R-:W-:Y:S01]  /*8760*/  @!P4 PRMT R201, R252, 0x5410, RZ ;  /* 0x00005410fcc9c816 */ /* 0x000fe200000000ff */
[----:B---3--:R-:W-:Y:S01]  /*8770*/  FADD.FTZ R5, R9, R5 ;  /* 0x0000000509057221 */ /* 0x008fe20000010000 */
[----:B------:R-:W-:-:S02]  /*8780*/  VIADD R129, R129, 0x4 ;  /* 0x0000000481817836 */ /* 0x000fc40000000000 */
[----:B------:R-:W-:Y:S02]  /*8790*/  IMAD.MOV.U32 R241, RZ, RZ, R151 ;  /* 0x000000fffff17224 */ /* 0x000fe400078e0097 */
[----:B------:R-:W-:Y:S01]  /*87a0*/  IMAD.MOV.U32 R252, RZ, RZ, R152 ;  /* 0x000000fffffc7224 */ /* 0x000fe200078e0098 */
[----:B------:R-:W3:Y:S01]  /*87b0*/  MUFU.EX2 R17, R55 ;  /* 0x0000003700117308 */ /* 0x000ee20000000800 */
[----:B------:R-:W-:Y:S02]  /*87c0*/  IMAD.MOV.U32 R151, RZ, RZ, R154 ;  /* 0x000000ffff977224 */ /* 0x000fe400078e009a */
[----:B------:R-:W-:Y:S02]  /*87d0*/  IMAD.MOV.U32 R152, RZ, RZ, R155 ;  /* 0x000000ffff987224 */ /* 0x000fe400078e009b */
[----:B----4-:R-:W-:Y:S01]  /*87e0*/  FADD.FTZ R6, R19, R13 ;  /* 0x0000000d13067221 */ /* 0x010fe20000010000 */
[----:B------:R-:W-:Y:S02]  /*87f0*/  IMAD.MOV.U32 R154, RZ, RZ, R156 ;  /* 0x000000ffff9a7224 */ /* 0x000fe400078e009c */
[----:B------:R-:W-:-:S02]  /*8800*/  IMAD.MOV.U32 R155, RZ, RZ, R158 ;  /* 0x000000ffff9b7224 */ /* 0x000fc400078e009e */
[----:B------:R-:W-:Y:S01]  /*8810*/  FADD.FTZ R5, R4, R5 ;  /* 0x0000000504057221 */ /* 0x000fe20000010000 */
[----:B------:R-:W-:Y:S02]  /*8820*/  IMAD.MOV.U32 R156, RZ, RZ, R90 ;  /* 0x000000ffff9c7224 */ /* 0x000fe400078e005a */
[----:B------:R-:W-:Y:S02]  /*8830*/  IMAD.MOV.U32 R158, RZ, RZ, R91 ;  /* 0x000000ffff9e7224 */ /* 0x000fe400078e005b */
[----:B------:R-:W-:Y:S01]  /*8840*/  IMAD.WIDE.U32 R90, R129, -0x326172a9, RZ ;  /* 0xcd9e8d57815a7825 */ /* 0x000fe200078e00ff */
[----:B------:R-:W4:Y:S03]  /*8850*/  MUFU.EX2 R15, R57 ;  /* 0x00000039000f7308 */ /* 0x000f260000000800 */
[C---:B------:R-:W-:Y:S01]  /*8860*/  FADD.FTZ R6, R16.reuse, R6 ;  /* 0x0000000610067221 */ /* 0x040fe20000010000 */
[----:B------:R-:W-:Y:S01]  /*8870*/  F2FP.BF16.F32.PACK_AB R19, R16, R19 ;  /* 0x000000131013723e */ /* 0x000fe200000010ff */
[C---:B-1----:R-:W-:Y:S01]  /*8880*/  FADD.FTZ R16, R3.reuse, R5 ;  /* 0x0000000503107221 */ /* 0x042fe20000010000 */
[----:B------:R-:W-:-:S02]  /*8890*/  F2FP.BF16.F32.PACK_AB R54, R3, R4 ;  /* 0x000000040336723e */ /* 0x000fc400000010ff */
[----:B------:R-:W-:Y:S01]  /*88a0*/  LOP3.LUT R3, R91, R246, RZ, 0x3c, !PT ;  /* 0x000000f65b037212 */ /* 0x000fe200078e3cff */
[----:B---3--:R-:W-:Y:S01]  /*88b0*/  FADD.FTZ R6, R17, R6 ;  /* 0x0000000611067221 */ /* 0x008fe20000010000 */
[----:B------:R-:W-:Y:S02]  /*88c0*/  F2FP.BF16.F32.PACK_AB R23, R14, R18 ;  /* 0x000000120e17723e */ /* 0x000fe400000010ff */
[----:B------:R-:W-:Y:S01]  /*88d0*/  F2FP.BF16.F32.PACK_AB R25, R9, R10 ;  /* 0x0000000a0919723e */ /* 0x000fe200000010ff */
[C---:B----4-:R-:W-:Y:S01]  /*88e0*/  FADD.FTZ R18, R15.reuse, R6 ;  /* 0x000000060f127221 */ /* 0x050fe20000010000 */
[----:B------:R-:W-:Y:S01]  /*88f0*/  F2FP.BF16.F32.PACK_AB R51, R15, R17 ;  /* 0x000000110f33723e */ /* 0x000fe200000010ff */
[----:B------:R-:W-:-:S05]  /*8900*/  @!P3 HFMA2.BF16_V2 R251, -RZ.H0_H0, RZ.H0_H0, -R200.H0_H0 ;  /* 0x200000fffffbb231 */ /* 0x000fca00003409c8 */
[----:B------:R-:W-:Y:S01]  /*8910*/  @!P3 PRMT R200, R251, 0x5410, RZ ;  /* 0x00005410fbc8b816 */ /* 0x000fe200000000ff */
[----:B------:R-:W-:Y:S02]  /*8920*/  IMAD.MOV.U32 R251, RZ, RZ, R252 ;  /* 0x000000fffffb7224 */ /* 0x000fe400078e00fc */
[----:B------:R-:W-:Y:S02]  /*8930*/  IMAD.MOV.U32 R252, RZ, RZ, R154 ;  /* 0x000000fffffc7224 */ /* 0x000fe400078e009a */
[----:B------:R-:W-:Y:S01]  /*8940*/  IMAD.MOV.U32 R154, RZ, RZ, R155 ;  /* 0x000000ffff9a7224 */ /* 0x000fe200078e009b */
[----:B------:R-:W-:Y:S01]  /*8950*/  STL [R1+0x2a4], R129 ;  /* 0x0002a48101007387 */ /* 0x000fe20000100800 */
[----:B------:R-:W-:Y:S02]  /*8960*/  IMAD.MOV.U32 R155, RZ, RZ, R156 ;  /* 0x000000ffff9b7224 */ /* 0x000fe400078e009c */
[----:B------:R-:W-:Y:S02]  /*8970*/  IMAD.MOV.U32 R156, RZ, RZ, R158 ;  /* 0x000000ffff9c7224 */ /* 0x000fe400078e009e */
[----:B------:R1:W3:Y:S01]  /*8980*/  LDL.LU.S16 R158, [R1] ;  /* 0x00000000019e7983 */ /* 0x0002e20000300600 */
[----:B--2---:R-:W-:-:S02]  /*8990*/  IMAD.MOV.U32 R13, RZ, RZ, R21 ;  /* 0x000000ffff0d7224 */ /* 0x004fc400078e0015 */
[----:B------:R-:W-:Y:S02]  /*89a0*/  IMAD.MOV.U32 R12, RZ, RZ, R20 ;  /* 0x000000ffff0c7224 */ /* 0x000fe400078e0014 */
        /* <DEDUP_REMOVED lines=11> */
[----:B------:R-:W-:-:S05]  /*8a60*/  IMAD.WIDE.U32 R4, R5, -0x2daee0ad, RZ ;  /* 0xd2511f5305047825 */ /* 0x000fca00078e00ff */
[----:B------:R-:W-:Y:S01]  /*8a70*/  LOP3.LUT R6, R5, UR14, R6, 0x96, !PT ;  /* 0x0000000e05067c12 */ /* 0x000fe2000f8e9606 */
[----:B------:R-:W-:-:S04]  /*8a80*/  IMAD.WIDE.U32 R8, R8, -0x326172a9, RZ ;  /* 0xcd9e8d5708087825 */ /* 0x000fc800078e00ff */
[----:B------:R-:W-:-:S05]  /*8a90*/  IMAD.WIDE.U32 R6, R6, -0x326172a9, RZ ;  /* 0xcd9e8d5706067825 */ /* 0x000fca00078e00ff */
[----:B------:R-:W-:Y:S02]  /*8aa0*/  LOP3.LUT R13, R7, UR13, R8, 0x96, !PT ;  /* 0x0000000d070d7c12 */ /* 0x000fe4000f8e9608 */
[----:B------:R2:W-:Y:S02]  /*8ab0*/  MUFU.EX2 R7, R109 ;  /* 0x0000006d00077308 */ /* 0x0005e40000000800 */
[----:B--2---:R1:W2:Y:S01]  /*8ac0*/  LDL.LU.S16 R109, [R1+0xc] ;  /* 0x00000c00016d7983 */ /* 0x0042a20000300600 */
[----:B------:R-:W-:-:S05]  /*8ad0*/  LOP3.LUT R10, R9, UR15, R10, 0x96, !PT ;  /* 0x0000000f090a7c12 */ /* 0x000fca000f8e960a */
[----:B------:R-:W-:-:S05]  /*8ae0*/  IMAD.WIDE.U32 R10, R10, -0x2daee0ad, RZ ;  /* 0xd2511f530a0a7825 */ /* 0x000fca00078e00ff */
[----:B------:R-:W-:-:S05]  /*8af0*/  LOP3.LUT R4, R11, UR12, R4, 0x96, !PT ;  /* 0x0000000c0b047c12 */ /* 0x000fca000f8e9604 */
[----:B------:R-:W-:-:S05]  /*8b00*/  IMAD.WIDE.U32 R4, R4, -0x326172a9, RZ ;  /* 0xcd9e8d5704047825 */ /* 0x000fca00078e00ff */
[----:B------:R-:W-:-:S04]  /*8b10*/  LOP3.LUT R3, R5, UR39, R6, 0x96, !PT ;  /* 0x0000002705037c12 */ /* 0x000fc8000f8e9606 */
[----:B------:R-:W-:-:S04]  /*8b20*/  LOP3.LUT R6, R3, 0xff, RZ, 0xc0, !PT ;  /* 0x000000ff03067812 */ /* 0x000fc800078ec0ff */
[----:B------:R-:W-:Y:S02]  /*8b30*/  ISETP.LE.U32.AND P4, PT, R6, UR23, PT ;  /* 0x0000001706007c0c */ /* 0x000fe4000bf83070 */
[----:B------:R-:W-:-:S04]  /*8b40*/  LOP3.LUT R6, R3, 0xffff, RZ, 0xc0, !PT ;  /* 0x0000ffff03067812 */ /* 0x000fc800078ec0ff */
[----:B------:R-:W-:Y:S01]  /*8b50*/  SHF.R.U32.HI R6, RZ, 0x8, R6 ;  /* 0x00000008ff067819 */ /* 0x000fe20000011606 */
[----:B------:R-:W-:-:S03]  /*8b60*/  @!P2 HFMA2.BF16_V2 R249, -RZ.H0_H0, RZ.H0_H0, -R199.H0_H0 ;  /* 0x200000fffff9a231 */ /* 0x000fc600003409c7 */
[----:B------:R-:W-:Y:S02]  /*8b70*/  LOP3.LUT R6, R6, 0xffff, RZ, 0xc0, !PT ;  /* 0x0000ffff06067812 */ /* 0x000fe400078ec0ff */
[--C-:B------:R-:W-:Y:S02]  /*8b80*/  SHF.R.U32.HI R9, RZ, 0x10, R3.reuse ;  /* 0x00000010ff097819 */ /* 0x100fe40000011603 */
[----:B------:R-:W-:Y:S01]  /*8b90*/  SHF.R.U32.HI R3, RZ, 0x18, R3 ;  /* 0x00000018ff037819 */ /* 0x000fe20000011603 */
[----:B------:R-:W4:Y:S01]  /*8ba0*/  MUFU.EX2 R8, R110 ;  /* 0x0000006e00087308 */ /* 0x000f220000000800 */
[----:B------:R-:W-:Y:S02]  /*8bb0*/  ISETP.LE.U32.AND P5, PT, R6, UR23, PT ;  /* 0x0000001706007c0c */ /* 0x000fe4000bfa3070 */
[----:B------:R-:W-:Y:S02]  /*8bc0*/  PRMT R163, R199, 0x5410, R198 ;  /* 0x00005410c7a37816 */ /* 0x000fe400000000c6 */
[----:B------:R-:W-:-:S03]  /*8bd0*/  @!P2 PRMT R199, R249, 0x5410, RZ ;  /* 0x00005410f9c7a816 */ /* 0x000fc600000000ff */
[----:B------:R-:W1:Y:S01]  /*8be0*/  MUFU.EX2 R6, R37 ;  /* 0x0000002500067308 */ /* 0x000e620000000800 */
[----:B------:R-:W-:Y:S02]  /*8bf0*/  ISETP.LE.U32.AND P2, PT, R3, UR23, PT ;  /* 0x0000001703007c0c */ /* 0x000fe4000bf43070 */
[----:B------:R-:W-:-:S05]  /*8c00*/  LOP3.LUT R9, R9, 0xff, RZ, 0xc0, !PT ;  /* 0x000000ff09097812 */ /* 0x000fca00078ec0ff */
[----:B------:R-:W1:Y:S01]  /*8c10*/  MUFU.EX2 R3, R38 ;  /* 0x0000002600037308 */ /* 0x000e620000000800 */
[----:B------:R-:W-:Y:S02]  /*8c20*/  ISETP.LE.U32.AND P6, PT, R9, UR23, PT ;  /* 0x0000001709007c0c */ /* 0x000fe4000bfc3070 */
[C---:B------:R-:W-:Y:S01]  /*8c30*/  LOP3.LUT R9, R4.reuse, 0xff, RZ, 0xc0, !PT ;  /* 0x000000ff04097812 */ /* 0x040fe200078ec0ff */
[----:B------:R-:W-:Y:S01]  /*8c40*/  @!P1 HFMA2.BF16_V2 R247, -RZ.H0_H0, RZ.H0_H0, -R198.H0_H0 ;  /* 0x200000fffff79231 */ /* 0x000fe200003409c6 */
[----:B------:R-:W-:Y:S02]  /*8c50*/  LOP3.LUT R11, R4, 0xffff, RZ, 0xc0, !PT ;  /* 0x0000ffff040b7812 */ /* 0x000fe400078ec0ff */
[----:B------:R-:W-:Y:S01]  /*8c60*/  ISETP.LE.U32.AND P3, PT, R9, UR23, PT ;  /* 0x0000001709007c0c */ /* 0x000fe2000bf63070 */
[----:B----4-:R-:W-:Y:S01]  /*8c70*/  FADD.FTZ R5, R8, R18 ;  /* 0x0000001208057221 */ /* 0x010fe20000010000 */
[--C-:B------:R-:W-:Y:S02]  /*8c80*/  SHF.R.U32.HI R9, RZ, 0x18, R4.reuse ;  /* 0x00000018ff097819 */ /* 0x100fe40000011604 */
[----:B------:R-:W-:Y:S01]  /*8c90*/  SHF.R.U32.HI R12, RZ, 0x10, R4 ;  /* 0x00000010ff0c7819 */ /* 0x000fe20000011604 */
[----:B-1----:R-:W-:Y:S01]  /*8ca0*/  FADD.FTZ R4, R6, R16 ;  /* 0x0000001006047221 */ /* 0x002fe20000010000 */
[----:B------:R-:W-:-:S02]  /*8cb0*/  PRMT R34, R23, 0x7632, R34 ;  /* 0x0000763217227816 */ /* 0x000fc40000000022 */
[----:B------:R-:W-:Y:S02]  /*8cc0*/  @!P1 PRMT R198, R247, 0x5410, RZ ;  /* 0x00005410f7c69816 */ /* 0x000fe400000000ff */
[----:B------:R-:W-:Y:S01]  /*8cd0*/  PRMT R35, R23, 0x7610, R35 ;  /* 0x0000761017237816 */ /* 0x000fe20000000023 */
[----:B------:R-:W-:Y:S01]  /*8ce0*/  FADD.FTZ R17, R3, R4 ;  /* 0x0000000403117221 */ /* 0x000fe20000010000 */
[----:B------:R-:W-:Y:S01]  /*8cf0*/  ISETP.LE.U32.AND P1, PT, R9, UR23, PT ;  /* 0x0000001709007c0c */ /* 0x000fe2000bf23070 */
[----:B------:R-:W-:Y:S01]  /*8d00*/  FADD.FTZ R9, R7, R5 ;  /* 0x0000000507097221 */ /* 0x000fe20000010000 */
[----:B------:R-:W-:Y:S01]  /*8d10*/  IMAD.WIDE.U32 R4, R13, -0x2daee0ad, RZ ;  /* 0xd2511f530d047825 */ /* 0x000fe200078e00ff */
[----:B------:R-:W-:Y:S02]  /*8d20*/  F2FP.BF16.F32.PACK_AB R44, R7, R8 ;  /* 0x00000008072c723e */ /* 0x000fe400000010ff */
[----:B------:R-:W-:Y:S02]  /*8d30*/  F2FP.BF16.F32.PACK_AB R45, R3, R6 ;  /* 0x00000006032d723e */ /* 0x000fe400000010ff */
[----:B------:R-:W-:-:S02]  /*8d40*/  LOP3.LUT R3, R5, UR40, R10, 0x96, !PT ;  /* 0x0000002805037c12 */ /* 0x000fc4000f8e960a */
[C---:B------:R-:W-:Y:S02]  /*8d50*/  LOP3.LUT R8, R4.reuse, 0xffff, RZ, 0xc0, !PT ;  /* 0x0000ffff04087812 */ /* 0x040fe400078ec0ff */
[----:B------:R-:W-:Y:S02]  /*8d60*/  LOP3.LUT R6, R4, 0xff, RZ, 0xc0, !PT ;  /* 0x000000ff04067812 */ /* 0x000fe400078ec0ff */
[----:B------:R-:W-:Y:S01]  /*8d70*/  LOP3.LUT R16, R65, UR21, R90, 0x96, !PT ;  /* 0x0000001541107c12 */ /* 0x000fe2000f8e965a */
[----:B------:R-:W-:Y:S01]  /*8d80*/  IMAD.MOV.U32 R65, RZ, RZ, R147 ;  /* 0x000000ffff417224 */ /* 0x000fe200078e0093 */
[----:B------:R-:W-:Y:S01]  /*8d90*/  LOP3.LUT R18, R15, UR19, R64, 0x96, !PT ;  /* 0x000000130f127c12 */ /* 0x000fe2000f8e9640 */
[----:B------:R-:W-:Y:S02]  /*8da0*/  IMAD.MOV.U32 R64, RZ, RZ, R146 ;  /* 0x000000ffff407224 */ /* 0x000fe400078e0092 */
[----:B------:R-:W4:Y:S01]  /*8db0*/  LDL.LU.64 R146, [R1+0x390] ;  /* 0x0003900001927983 */ /* 0x000f220000300a00 */
[----:B---3--:R-:W-:-:S05]  /*8dc0*/  @!P4 HFMA2.BF16_V2 R158, -RZ.H0_H0, RZ.H0_H0, -R35.H0_H0 ;  /* 0x200000ffff9ec231 */ /* 0x008fca0000340923 */
[----:B------:R-:W-:Y:S02]  /*8dd0*/  PRMT R7, R158, 0x7610, R7 ;  /* 0x000076109e077816 */ /* 0x000fe40000000007 */
[----:B------:R-:W-:Y:S02]  /*8de0*/  PRMT R158, R35, 0x5410, R34 ;  /* 0x00005410239e7816 */ /* 0x000fe40000000022 */
[----:B------:R-:W-:Y:S02]  /*8df0*/  @!P4 PRMT R35, R7, 0x5410, RZ ;  /* 0x000054100723c816 */ /* 0x000fe400000000ff */
[----:B------:R-:W-:Y:S01]  /*8e00*/  ISETP.LE.U32.AND P4, PT, R6, UR23, PT ;  /* 0x0000001706007c0c */ /* 0x000fe2000bf83070 */
[----:B--2---:R-:W-:-:S05]  /*8e10*/  @!P5 HFMA2.BF16_V2 R109, -RZ.H0_H0, RZ.H0_H0, -R34.H0_H0 ;  /* 0x200000ffff6dd231 */ /* 0x004fca0000340922 */
[----:B------:R-:W-:-:S04]  /*8e20*/  PRMT R5, R109, 0x7610, R5 ;  /* 0x000076106d057816 */ /* 0x000fc80000000005 */
[----:B------:R-:W-:Y:S02]  /*8e30*/  @!P5 PRMT R34, R5, 0x5410, RZ ;  /* 0x000054100522d816 */ /* 0x000fe400000000ff */
[----:B------:R1:W2:Y:S04]  /*8e40*/  LDL.LU.S16 R5, [R1+0x10] ;  /* 0x0000100001057983 */ /* 0x0002a80000300600 */
[----:B------:R1:W3:Y:S01]  /*8e50*/  LDL.LU.S16 R6, [R1+0x34] ;  /* 0x0000340001067983 */ /* 0x0002e20000300600 */
[C---:B------:R-:W-:Y:S02]  /*8e60*/  PRMT R32, R22.reuse, 0x7610, R32 ;  /* 0x0000761016207816 */ /* 0x040fe40000000020 */
[----:B------:R-:W-:Y:S01]  /*8e70*/  PRMT R33, R22, 0x7632, R33 ;  /* 0x0000763216217816 */ /* 0x000fe20000000021 */
[----:B------:R-:W-:-:S03]  /*8e80*/  IMAD.MOV.U32 R249, RZ, RZ, R148 ;  /* 0x000000fffff97224 */ /* 0x000fc600078e0094 */
[----:B------:R-:W-:Y:S02]  /*8e90*/  PRMT R148, R32, 0x5410, R33 ;  /* 0x0000541020947816 */ /* 0x000fe40000000021 */
[--C-:B------:R-:W-:Y:S02]  /*8ea0*/  SHF.R.U32.HI R13, RZ, 0x10, R4.reuse ;  /* 0x00000010ff0d7819 */ /* 0x100fe40000011604 */
[----:B------:R-:W-:Y:S02]  /*8eb0*/  SHF.R.U32.HI R7, RZ, 0x18, R4 ;  /* 0x00000018ff077819 */ /* 0x000fe40000011604 */
[----:B------:R-:W-:Y:S01]  /*8ec0*/  SHF.R.U32.HI R4, RZ, 0x8, R11 ;  /* 0x00000008ff047819 */ /* 0x000fe2000001160b */
[----:B---3--:R-:W-:-:S05]  /*8ed0*/  @!P6 HFMA2.BF16_V2 R6, -RZ.H0_H0, RZ.H0_H0, -R32.H0_H0 ;  /* 0x200000ffff06e231 */ /* 0x008fca0000340920 */
[----:B------:R-:W-:-:S04]  /*8ee0*/  PRMT R10, R6, 0x7610, R10 ;  /* 0x00007610060a7816 */ /* 0x000fc8000000000a */
[----:B------:R-:W-:Y:S02]  /*8ef0*/  @!P6 PRMT R32, R10, 0x5410, RZ ;  /* 0x000054100a20e816 */ /* 0x000fe400000000ff */
[----:B------:R1:W3:Y:S04]  /*8f00*/  LDL.LU.S16 R10, [R1+0x38] ;  /* 0x00003800010a7983 */ /* 0x0002e80000300600 */
[----:B------:R1:W4:Y:S01]  /*8f10*/  LDL.LU.S16 R109, [R1+0x3c] ;  /* 0x00003c00016d7983 */ /* 0x0003220000300600 */
[----:B------:R-:W-:Y:S01]  /*8f20*/  LOP3.LUT R4, R4, 0xffff, RZ, 0xc0, !PT ;  /* 0x0000ffff04047812 */ /* 0x000fe200078ec0ff */
[----:B--2---:R-:W-:-:S03]  /*8f30*/  @!P2 HFMA2.BF16_V2 R5, -RZ.H0_H0, RZ.H0_H0, -R33.H0_H0 ;  /* 0x200000ffff05a231 */ /* 0x004fc60000340921 */
[----:B------:R-:W-:Y:S02]  /*8f40*/  ISETP.LE.U32.AND P5, PT, R4, UR23, PT ;  /* 0x0000001704007c0c */ /* 0x000fe4000bfa3070 */
[----:B------:R-:W-:Y:S02]  /*8f50*/  PRMT R91, R5, 0x7610, R91 ;  /* 0x00007610055b7816 */ /* 0x000fe4000000005b */
[----:B------:R-:W-:Y:S01]  /*8f60*/  LOP3.LUT R4, R12, 0xff, RZ, 0xc0, !PT ;  /* 0x000000ff0c047812 */ /* 0x000fe200078ec0ff */
[----:B------:R-:W2:Y:S01]  /*8f70*/  MUFU.EX2 R5, R108 ;  /* 0x0000006c00057308 */ /* 0x000ea20000000800 */
[----:B------:R-:W-:Y:S02]  /*8f80*/  @!P2 PRMT R33, R91, 0x5410, RZ ;  /* 0x000054105b21a816 */ /* 0x000fe400000000ff */
[----:B------:R-:W-:-:S05]  /*8f90*/  ISETP.LE.U32.AND P2, PT, R4, UR23, PT ;  /* 0x0000001704007c0c */ /* 0x000fca000bf43070 */
[----:B------:R-:W1:Y:S01]  /*8fa0*/  MUFU.EX2 R4, R106 ;  /* 0x0000006a00047308 */ /* 0x000e620000000800 */
[----:B------:R-:W-:-:S04]  /*8fb0*/  SHF.R.U32.HI R6, RZ, 0x10, R3 ;  /* 0x00000010ff067819 */ /* 0x000fc80000011603 */
[----:B------:R-:W-:Y:S02]  /*8fc0*/  LOP3.LUT R6, R6, 0xff, RZ, 0xc0, !PT ;  /* 0x000000ff06067812 */ /* 0x000fe400078ec0ff */
[----:B------:R-:W-:Y:S02]  /*8fd0*/  PRMT R29, R30, 0x7632, R29 ;  /* 0x000076321e1d7816 */ /* 0x000fe4000000001d */
[----:B------:R-:W-:Y:S01]  /*8fe0*/  ISETP.LE.U32.AND P6, PT, R6, UR23, PT ;  /* 0x0000001706007c0c */ /* 0x000fe2000bfc3070 */
[----:B--2---:R-:W-:Y:S01]  /*8ff0*/  FADD.FTZ R6, R5, R9 ;  /* 0x0000000905067221 */ /* 0x004fe20000010000 */
[----:B------:R-:W-:Y:S02]  /*9000*/  PRMT R91, R30, 0x5410, R29 ;  /* 0x000054101e5b7816 */ /* 0x000fe4000000001d */
[----:B-1----:R-:W-:Y:S01]  /*9010*/  F2FP.BF16.F32.PACK_AB R42, R4, R5 ;  /* 0x00000005042a723e */ /* 0x002fe200000010ff */
[----:B---3--:R-:W-:-:S05]  /*9020*/  @!P3 HFMA2.BF16_V2 R10, -RZ.H0_H0, RZ.H0_H0, -R30.H0_H0 ;  /* 0x200000ffff0ab231 */ /* 0x008fca000034091e */
[----:B------:R-:W-:Y:S01]  /*9030*/  PRMT R110, R10, 0x7610, R110 ;  /* 0x000076100a6e7816 */ /* 0x000fe2000000006e */
[----:B------:R-:W-:Y:S01]  /*9040*/  FADD.FTZ R10, R4, R6 ;  /* 0x00000006040a7221 */ /* 0x000fe20000010000 */
[----:B------:R-:W-:Y:S01]  /*9050*/  LOP3.LUT R4, R3, 0xff, RZ, 0xc0, !PT ;  /* 0x000000ff03047812 */ /* 0x000fe200078ec0ff */
[----:B----4-:R-:W-:Y:S01]  /*9060*/  @!P5 HFMA2.BF16_V2 R109, -RZ.H0_H0, RZ.H0_H0, -R29.H0_H0 ;  /* 0x200000ffff6dd231 */ /* 0x010fe2000034091d */
[----:B------:R-:W-:Y:S02]  /*9070*/  @!P3 PRMT R30, R110, 0x5410, RZ ;  /* 0x000054106e1eb816 */ /* 0x000fe400000000ff */
[----:B------:R-:W-:Y:S02]  /*9080*/  ISETP.LE.U32.AND P3, PT, R4, UR23, PT ;  /* 0x0000001704007c0c */ /* 0x000fe4000bf63070 */
[----:B------:R-:W-:Y:S01]  /*9090*/  PRMT R106, R109, 0x7610, R106 ;  /* 0x000076106d6a7816 */ /* 0x000fe2000000006a */
[----:B------:R1:W2:Y:S03]  /*90a0*/  LDL.LU.S16 R4, [R1+0x40] ;  /* 0x0000400001047983 */ /* 0x0002a60000300600 */
[----:B------:R-:W-:-:S02]  /*90b0*/  @!P5 PRMT R29, R106, 0x5410, RZ ;  /* 0x000054106a1dd816 */ /* 0x000fc400000000ff */
[----:B------:R1:W3:Y:S01]  /*90c0*/  LDL.LU.S16 R106, [R1+0x44] ;  /* 0x00004400016a7983 */ /* 0x0002e20000300600 */
[C---:B------:R-:W-:Y:S02]  /*90d0*/  PRMT R28, R24.reuse, 0x7632, R28 ;  /* 0x00007632181c7816 */ /* 0x040fe4000000001c */
[----:B------:R-:W-:Y:S01]  /*90e0*/  PRMT R27, R24, 0x7610, R27 ;  /* 0x00007610181b7816 */ /* 0x000fe2000000001b */
[----:B------:R-:W-:Y:S02]  /*90f0*/  IMAD.MOV.U32 R247, RZ, RZ, R149 ;  /* 0x000000fffff77224 */ /* 0x000fe400078e0095 */
[----:B------:R-:W-:Y:S01]  /*9100*/  IMAD.MOV.U32 R149, RZ, RZ, R162 ;  /* 0x000000ffff957224 */ /* 0x000fe200078e00a2 */
[----:B------:R-:W-:Y:S01]  /*9110*/  PRMT R162, R27, 0x5410, R28 ;  /* 0x000054101ba27816 */ /* 0x000fe2000000001c */
[----:B--2---:R-:W-:-:S05]  /*9120*/  @!P1 HFMA2.BF16_V2 R4, -RZ.H0_H0, RZ.H0_H0, -R28.H0_H0 ;  /* 0x200000ffff049231 */ /* 0x004fca000034091c */
[----:B------:R-:W-:Y:S01]  /*9130*/  PRMT R108, R4, 0x7610, R108 ;  /* 0x00007610046c7816 */ /* 0x000fe2000000006c */
[----:B---3--:R-:W-:Y:S01]  /*9140*/  @!P2 HFMA2.BF16_V2 R106, -RZ.H0_H0, RZ.H0_H0, -R27.H0_H0 ;  /* 0x200000ffff6aa231 */ /* 0x008fe2000034091b */
[----:B------:R-:W-:-:S04]  /*9150*/  SHF.R.U32.HI R4, RZ, 0x18, R3 ;  /* 0x00000018ff047819 */ /* 0x000fc80000011603 */
[----:B------:R-:W-:Y:S02]  /*9160*/  ISETP.LE.U32.AND P5, PT, R4, UR23, PT ;  /* 0x0000001704007c0c */ /* 0x000fe4000bfa3070 */
[----:B------:R-:W-:-:S04]  /*9170*/  PRMT R4, R106, 0x7610, R4 ;  /* 0x000076106a047816 */ /* 0x000fc80000000004 */
[----:B------:R-:W-:Y:S02]  /*9180*/  @!P2 PRMT R27, R4, 0x5410, RZ ;  /* 0x00005410041ba816 */ /* 0x000fe400000000ff */
[----:B------:R1:W2:Y:S01]  /*9190*/  LDL.LU.S16 R4, [R1+0x48] ;  /* 0x0000480001047983 */ /* 0x0002a20000300600 */
[C---:B------:R-:W-:Y:S02]  /*91a0*/  PRMT R36, R31.reuse, 0x7610, R36 ;  /* 0x000076101f247816 */ /* 0x040fe40000000024 */
[----:B------:R-:W-:Y:S01]  /*91b0*/  PRMT R49, R31, 0x7632, R49 ;  /* 0x000076321f317816 */ /* 0x000fe20000000031 */
[----:B------:R-:W-:-:S03]  /*91c0*/  IMAD.MOV.U32 R110, RZ, RZ, R160 ;  /* 0x000000ffff6e7224 */ /* 0x000fc600078e00a0 */
[----:B------:R-:W-:Y:S02]  /*91d0*/  PRMT R160, R36, 0x5410, R49 ;  /* 0x0000541024a07816 */ /* 0x000fe40000000031 */
[----:B------:R-:W-:Y:S01]  /*91e0*/  LOP3.LUT R3, R3, 0xffff, RZ, 0xc0, !PT ;  /* 0x0000ffff03037812 */ /* 0x000fe200078ec0ff */
[----:B--2---:R-:W-:-:S05]  /*91f0*/  @!P3 HFMA2.BF16_V2 R4, -RZ.H0_H0, RZ.H0_H0, -R36.H0_H0 ;  /* 0x200000ffff04b231 */ /* 0x004fca0000340924 */
[----:B------:R-:W-:-:S04]  /*9200*/  PRMT R5, R4, 0x7610, R5 ;  /* 0x0000761004057816 */ /* 0x000fc80000000005 */
[----:B------:R-:W-:Y:S02]  /*9210*/  @!P3 PRMT R36, R5, 0x5410, RZ ;  /* 0x000054100524b816 */ /* 0x000fe400000000ff */
[----:B------:R1:W2:Y:S01]  /*9220*/  LDL.LU.S16 R5, [R1+0x4c] ;  /* 0x00004c0001057983 */ /* 0x0002a20000300600 */
[----:B------:R-:W-:-:S04]  /*9230*/  SHF.R.U32.HI R3, RZ, 0x8, R3 ;  /* 0x00000008ff037819 */ /* 0x000fc80000011603 */
[----:B------:R-:W-:-:S04]  /*9240*/  LOP3.LUT R3, R3, 0xffff, RZ, 0xc0, !PT ;  /* 0x0000ffff03037812 */ /* 0x000fc800078ec0ff */
[----:B------:R-:W-:Y:S02]  /*9250*/  ISETP.LE.U32.AND P2, PT, R3, UR23, PT ;  /* 0x0000001703007c0c */ /* 0x000fe4000bf43070 */
[----:B------:R-:W-:Y:S01]  /*9260*/  @!P1 PRMT R28, R108, 0x5410, RZ ;  /* 0x000054106c1c9816 */ /* 0x000fe200000000ff */
[----:B------:R-:W-:Y:S01]  /*9270*/  IMAD.MOV.U32 R108, RZ, RZ, R64 ;  /* 0x000000ffff6c7224 */ /* 0x000fe200078e0040 */
[----:B------:R3:W4:Y:S01]  /*9280*/  MUFU.EX2 R4, R46 ;  /* 0x0000002e00047308 */ /* 0x0007220000000800 */
[----:B------:R1:W4:Y:S01]  /*9290*/  LDL.LU.S16 R64, [R1+0x50] ;  /* 0x0000500001407983 */ /* 0x0003220000300600 */
[----:B------:R-:W-:Y:S02]  /*92a0*/  ISETP.LE.U32.AND P1, PT, R7, UR23, PT ;  /* 0x0000001707007c0c */ /* 0x000fe4000bf23070 */
[C---:B------:R-:W-:Y:S02]  /*92b0*/  PRMT R39, R26.reuse, 0x7632, R39 ;  /* 0x000076321a277816 */ /* 0x040fe40000000027 */
[----:B------:R-:W-:-:S02]  /*92c0*/  PRMT R38, R26, 0x7610, R38 ;  /* 0x000076101a267816 */ /* 0x000fc40000000026 */
[----:B------:R1:W-:Y:S01]  /*92d0*/  MUFU.EX2 R7, R105 ;  /* 0x0000006900077308 */ /* 0x0003e20000000800 */
[----:B---3--:R3:W3:Y:S04]  /*92e0*/  LDL.LU.S16 R46, [R1+0x54] ;  /* 0x00005400012e7983 */ /* 0x0086e80000300600 */
[----:B-1----:R1:W4:Y:S01]  /*92f0*/  LDL.LU.S16 R105, [R1+0x5c] ;  /* 0x00005c0001697983 */ /* 0x0023220000300600 */
[----:B--2---:R-:W-:-:S05]  /*9300*/  @!P2 HFMA2.BF16_V2 R5, -RZ.H0_H0, RZ.H0_H0, -R49.H0_H0 ;  /* 0x200000ffff05a231 */ /* 0x004fca0000340931 */
[----:B------:R-:W-:-:S04]  /*9310*/  PRMT R6, R5, 0x7610, R6 ;  /* 0x0000761005067816 */ /* 0x000fc80000000006 */
[----:B------:R-:W-:Y:S02]  /*9320*/  @!P2 PRMT R49, R6, 0x5410, RZ ;  /* 0x000054100631a816 */ /* 0x000fe400000000ff */
[----:B------:R2:W-:Y:S02]  /*9330*/  MUFU.EX2 R6, R102 ;  /* 0x0000006600067308 */ /* 0x0005e40000000800 */
[----:B--2---:R1:W2:Y:S04]  /*9340*/  LDL.LU.S16 R102, [R1+0x58] ;  /* 0x0000580001667983 */ /* 0x0042a80000300600 */
[----:B------:R1:W2:Y:S01]  /*9350*/  LDL.LU.S16 R26, [R1+0x64] ;  /* 0x00006400011a7983 */ /* 0x0002a20000300600 */
[----:B------:R-:W-:-:S03]  /*9360*/  LOP3.LUT R5, R13, 0xff, RZ, 0xc0, !PT ;  /* 0x000000ff0d057812 */ /* 0x000fc600078ec0ff */
[----:B------:R1:W2:Y:S01]  /*9370*/  LDL.LU.S16 R13, [R1+0x60] ;  /* 0x00006000010d7983 */ /* 0x0002a20000300600 */
[----:B------:R-:W-:-:S04]  /*9380*/  SHF.R.U32.HI R3, RZ, 0x8, R8 ;  /* 0x00000008ff037819 */ /* 0x000fc80000011608 */
[----:B------:R-:W-:Y:S02]  /*9390*/  LOP3.LUT R3, R3, 0xffff, RZ, 0xc0, !PT ;  /* 0x0000ffff03037812 */ /* 0x000fe400078ec0ff */
[----:B------:R-:W-:Y:S02]  /*93a0*/  ISETP.LE.U32.AND P2, PT, R5, UR23, PT ;  /* 0x0000001705007c0c */ /* 0x000fe4000bf43070 */
[----:B------:R-:W-:Y:S02]  /*93b0*/  ISETP.LE.U32.AND P3, PT, R3, UR23, PT ;  /* 0x0000001703007c0c */ /* 0x000fe4000bf63070 */
[----:B------:R-:W1:Y:S01]  /*93c0*/  MUFU.EX2 R3, R47 ;  /* 0x0000002f00037308 */ /* 0x000e620000000800 */
[----:B---3--:R-:W-:Y:S02]  /*93d0*/  @!P6 HFMA2.BF16_V2 R46, -RZ.H0_H0, RZ.H0_H0, -R38.H0_H0 ;  /* 0x200000ffff2ee231 */ /* 0x008fe40000340926 */
[----:B------:R-:W-:Y:S02]  /*93e0*/  IMAD.MOV.U32 R109, RZ, RZ, R65 ;  /* 0x000000ffff6d7224 */ /* 0x000fe400078e0041 */
[----:B----4-:R-:W-:-:S02]  /*93f0*/  @!P5 HFMA2.BF16_V2 R64, -RZ.H0_H0, RZ.H0_H0, -R39.H0_H0 ;  /* 0x200000ffff40d231 */ /* 0x010fc40000340927 */
[----:B------:R-:W-:Y:S01]  /*9400*/  IMAD.MOV.U32 R65, RZ, RZ, R249 ;  /* 0x000000ffff417224 */ /* 0x000fe200078e00f9 */
[----:B------:R-:W-:Y:S01]  /*9410*/  PRMT R57, R25, 0x7610, R57 ;  /* 0x0000761019397816 */ /* 0x000fe20000000039 */
[----:B------:R-:W-:Y:S01]  /*9420*/  IMAD.MOV.U32 R249, RZ, RZ, R240 ;  /* 0x000000fffff97224 */ /* 0x000fe200078e00f0 */
[----:B------:R-:W-:Y:S01]  /*9430*/  PRMT R8, R46, 0x7610, R8 ;  /* 0x000076102e087816 */ /* 0x000fe20000000008 */
[----:B------:R-:W-:Y:S02]  /*9440*/  IMAD.MOV.U32 R240, RZ, RZ, R153 ;  /* 0x000000fffff07224 */ /* 0x000fe400078e0099 */
[----:B------:R-:W-:Y:S02]  /*9450*/  IMAD.MOV.U32 R153, RZ, RZ, R154 ;  /* 0x000000ffff997224 */ /* 0x000fe400078e009a */
[----:B------:R-:W-:Y:S01]  /*9460*/  IMAD.MOV.U32 R154, RZ, RZ, R159 ;  /* 0x000000ffff9a7224 */ /* 0x000fe200078e009f */
[----:B------:R-:W-:Y:S02]  /*9470*/  PRMT R159, R38, 0x5410, R39 ;  /* 0x00005410269f7816 */ /* 0x000fe40000000027 */
[----:B------:R-:W-:-:S02]  /*9480*/  PRMT R9, R64, 0x7610, R9 ;  /* 0x0000761040097816 */ /* 0x000fc40000000009 */
[----:B------:R-:W-:Y:S01]  /*9490*/  @!P6 PRMT R38, R8, 0x5410, RZ ;  /* 0x000054100826e816 */ /* 0x000fe200000000ff */
[----:B------:R-:W-:Y:S01]  /*94a0*/  FADD.FTZ R8, R4, R17 ;  /* 0x0000001104087221 */ /* 0x000fe20000010000 */
[----:B------:R-:W-:-:S03]  /*94b0*/  @!P5 PRMT R39, R9, 0x5410, RZ ;  /* 0x000054100927d816 */ /* 0x000fc600000000ff */
[----:B-1----:R-:W-:Y:S01]  /*94c0*/  FADD.FTZ R9, R3, R8 ;  /* 0x0000000803097221 */ /* 0x002fe20000010000 */
[----:B------:R-:W-:Y:S01]  /*94d0*/  MUFU.EX2 R5, R56 ;  /* 0x0000003800057308 */ /* 0x000fe20000000800 */
[----:B------:R-:W-:Y:S02]  /*94e0*/  PRMT R58, R25, 0x7632, R58 ;  /* 0x00007632193a7816 */ /* 0x000fe4000000003a */
[----:B------:R-:W-:-:S05]  /*94f0*/  F2FP.BF16.F32.PACK_AB R23, R3, R4 ;  /* 0x000000040317723e */ /* 0x000fca00000010ff */
[----:B------:R-:W1:Y:S01]  /*9500*/  MUFU.EX2 R3, R59 ;  /* 0x0000003b00037308 */ /* 0x000e620000000800 */
[----:B------:R-:W-:Y:S02]  /*9510*/  IMAD.MOV.U32 R47, RZ, RZ, R109 ;  /* 0x000000ffff2f7224 */ /* 0x000fe400078e006d */
[----:B------:R-:W-:Y:S02]  /*9520*/  IMAD.MOV.U32 R109, RZ, RZ, R252 ;  /* 0x000000ffff6d7224 */ /* 0x000fe400078e00fc */
[----:B------:R-:W-:Y:S01]  /*9530*/  IMAD.MOV.U32 R252, RZ, RZ, R154 ;  /* 0x000000fffffc7224 */ /* 0x000fe200078e009a */
[----:B------:R-:W-:Y:S02]  /*9540*/  PRMT R154, R57, 0x5410, R58 ;  /* 0x00005410399a7816 */ /* 0x000fe4000000003a */
[C---:B------:R-:W-:Y:S02]  /*9550*/  PRMT R60, R19.reuse, 0x7632, R60 ;  /* 0x00007632133c7816 */ /* 0x040fe4000000003c */
[----:B------:R-:W-:-:S02]  /*9560*/  PRMT R55, R19, 0x7610, R55 ;  /* 0x0000761013377816 */ /* 0x000fc40000000037 */
[----:B------:R-:W-:Y:S02]  /*9570*/  F2FP.BF16.F32.PACK_AB R22, R6, R7 ;  /* 0x000000070616723e */ /* 0x000fe400000010ff */
[----:B-1----:R-:W-:Y:S01]  /*9580*/  F2FP.BF16.F32.PACK_AB R21, R3, R5 ;  /* 0x000000050315723e */ /* 0x002fe200000010ff */
[----:B------:R-:W-:Y:S02]  /*9590*/  IMAD.MOV.U32 R64, RZ, RZ, R65 ;  /* 0x000000ffff407224 */ /* 0x000fe400078e0041 */
[----:B--2---:R-:W-:-:S05]  /*95a0*/  @!P2 HFMA2.BF16_V2 R26, -RZ.H0_H0, RZ.H0_H0, -R57.H0_H0 ;  /* 0x200000ffff1aa231 */ /* 0x004fca0000340939 */
[----:B------:R-:W-:Y:S02]  /*95b0*/  PRMT R8, R26, 0x7610, R8 ;  /* 0x000076101a087816 */ /* 0x000fe40000000008 */
[----:B------:R1:W2:Y:S01]  /*95c0*/  LDL.LU.S16 R26, [R1+0x8c] ;  /* 0x00008c00011a7983 */ /* 0x0002a20000300600 */
[----:B------:R-:W-:Y:S01]  /*95d0*/  @!P1 HFMA2.BF16_V2 R13, -RZ.H0_H0, RZ.H0_H0, -R58.H0_H0 ;  /* 0x200000ffff0d9231 */ /* 0x000fe2000034093a */
[----:B------:R-:W-:-:S04]  /*95e0*/  @!P2 PRMT R57, R8, 0x5410, RZ ;  /* 0x000054100839a816 */ /* 0x000fc800000000ff */
[----:B------:R-:W-:Y:S01]  /*95f0*/  PRMT R4, R13, 0x7610, R4 ;  /* 0x000076100d047816 */ /* 0x000fe20000000004 */
[----:B------:R-:W-:-:S03]  /*9600*/  FADD.FTZ R8, R7, R10 ;  /* 0x0000000a07087221 */ /* 0x000fc60000010000 */
[----:B------:R-:W-:Y:S01]  /*9610*/  @!P1 PRMT R58, R4, 0x5410, RZ ;  /* 0x00005410043a9816 */ /* 0x000fe200000000ff */
[----:B------:R-:W-:Y:S01]  /*9620*/  FADD.FTZ R4, R5, R9 ;  /* 0x0000000905047221 */ /* 0x000fe20000010000 */
[----:B------:R-:W-:Y:S01]  /*9630*/  FADD.FTZ R19, R6, R8 ;  /* 0x0000000806137221 */ /* 0x000fe20000010000 */
[----:B------:R-:W-:Y:S02]  /*9640*/  @!P3 HFMA2.BF16_V2 R102, -RZ.H0_H0, RZ.H0_H0, -R60.H0_H0 ;  /* 0x200000ffff66b231 */ /* 0x000fe4000034093c */
[----:B------:R-:W-:-:S04]  /*9650*/  IMAD.WIDE.U32 R6, R18, -0x2daee0ad, RZ ;  /* 0xd2511f5312067825 */ /* 0x000fc800078e00ff */
[----:B------:R-:W-:Y:S01]  /*9660*/  FADD.FTZ R17, R3, R4 ;  /* 0x0000000403117221 */ /* 0x000fe20000010000 */
[----:B------:R-:W-:Y:S01]  /*9670*/  IMAD.WIDE.U32 R4, R16, -0x2daee0ad, RZ ;  /* 0xd2511f5310047825 */ /* 0x000fe200078e00ff */
[----:B------:R-:W-:-:S03]  /*9680*/  PRMT R11, R102, 0x7610, R11 ;  /* 0x00007610660b7816 */ /* 0x000fc6000000000b */
[----:B------:R-:W-:Y:S01]  /*9690*/  IMAD.MOV.U32 R65, RZ, RZ, R251 ;  /* 0x000000ffff417224 */ /* 0x000fe200078e00fb */
[----:B------:R-:W-:Y:S02]  /*96a0*/  LOP3.LUT R10, R5, UR18, R20, 0x96, !PT ;  /* 0x00000012050a7c12 */ /* 0x000fe4000f8e9614 */
[----:B------:R-:W-:Y:S01]  /*96b0*/  LOP3.LUT R8, R7, UR16, R4, 0x96, !PT ;  /* 0x0000001007087c12 */ /* 0x000fe2000f8e9604 */
[----:B------:R-:W-:Y:S01]  /*96c0*/  IMAD.MOV.U32 R251, RZ, RZ, R153 ;  /* 0x000000fffffb7224 */ /* 0x000fe200078e0099 */
[----:B------:R-:W-:Y:S01]  /*96d0*/  PRMT R153, R55, 0x5410, R60 ;  /* 0x0000541037997816 */ /* 0x000fe2000000003c */
[----:B------:R-:W-:Y:S01]  /*96e0*/  @!P4 HFMA2.BF16_V2 R105, -RZ.H0_H0, RZ.H0_H0, -R55.H0_H0 ;  /* 0x200000ffff69c231 */ /* 0x000fe20000340937 */
[----:B------:R-:W-:Y:S01]  /*96f0*/  @!P3 PRMT R60, R11, 0x5410, RZ ;  /* 0x000054100b3cb816 */ /* 0x000fe200000000ff */
[----:B------:R-:W-:-:S04]  /*9700*/  IMAD.WIDE.U32 R10, R10, -0x326172a9, RZ ;  /* 0xcd9e8d570a0a7825 */ /* 0x000fc800078e00ff */
[----:B------:R-:W-:Y:S01]  /*9710*/  IMAD.WIDE.U32 R8, R8, -0x326172a9, RZ ;  /* 0xcd9e8d5708087825 */ /* 0x000fe200078e00ff */
[----:B------:R-:W-:Y:S02]  /*9720*/  PRMT R12, R105, 0x7610, R12 ;  /* 0x00007610690c7816 */ /* 0x000fe4000000000c */
[----:B------:R-:W-:Y:S02]  /*9730*/  LOP3.LUT R5, R11, UR17, R14, 0x96, !PT ;  /* 0x000000110b057c12 */ /* 0x000fe4000f8e960e */
[----:B------:R-:W-:Y:S02]  /*9740*/  LOP3.LUT R10, R9, UR15, R10, 0x96, !PT ;  /* 0x0000000f090a7c12 */ /* 0x000fe4000f8e960a */
[----:B------:R-:W-:Y:S01]  /*9750*/  @!P4 PRMT R55, R12, 0x5410, RZ ;  /* 0x000054100c37c816 */ /* 0x000fe200000000ff */
[----:B------:R-:W-:-:S04]  /*9760*/  IMAD.WIDE.U32 R4, R5, -0x2daee0ad, RZ ;  /* 0xd2511f5305047825 */ /* 0x000fc800078e00ff */
[----:B------:R-:W-:Y:S01]  /*9770*/  IMAD.WIDE.U32 R12, R10, -0x2daee0ad, RZ ;  /* 0xd2511f530a0c7825 */ /* 0x000fe200078e00ff */
[----:B------:R-:W-:-:S04]  /*9780*/  LOP3.LUT R6, R5, UR14, R6, 0x96, !PT ;  /* 0x0000000e05067c12 */ /* 0x000fc8000f8e9606 */
[----:B------:R-:W-:Y:S01]  /*9790*/  LOP3.LUT R4, R13, UR12, R4, 0x96, !PT ;  /* 0x0000000c0d047c12 */ /* 0x000fe2000f8e9604 */
[----:B------:R-:W-:-:S04]  /*97a0*/  IMAD.WIDE.U32 R6, R6, -0x326172a9, RZ ;  /* 0xcd9e8d5706067825 */ /* 0x000fc800078e00ff */
[----:B------:R-:W-:-:S05]  /*97b0*/  IMAD.WIDE.U32 R4, R4, -0x326172a9, RZ ;  /* 0xcd9e8d5704047825 */ /* 0x000fca00078e00ff */
[----:B------:R-:W-:-:S04]  /*97c0*/  LOP3.LUT R3, R5, UR39, R6, 0x96, !PT ;  /* 0x0000002705037c12 */ /* 0x000fc8000f8e9606 */
[----:B------:R-:W-:-:S04]  /*97d0*/  LOP3.LUT R6, R3, 0xff, RZ, 0xc0, !PT ;  /* 0x000000ff03067812 */ /* 0x000fc800078ec0ff */
[----:B------:R-:W-:Y:S02]  /*97e0*/  ISETP.LE.U32.AND P1, PT, R6, UR23, PT ;  /* 0x0000001706007c0c */ /* 0x000fe4000bf23070 */
[----:B------:R-:W-:-:S04]  /*97f0*/  LOP3.LUT R6, R3, 0xffff, RZ, 0xc0, !PT ;  /* 0x0000ffff03067812 */ /* 0x000fc800078ec0ff */
[----:B------:R-:W-:-:S04]  /*9800*/  SHF.R.U32.HI R6, RZ, 0x8, R6 ;  /* 0x00000008ff067819 */ /* 0x000fc80000011606 */
[----:B------:R-:W-:Y:S02]  /*9810*/  LOP3.LUT R6, R6, 0xffff, RZ, 0xc0, !PT ;  /* 0x0000ffff06067812 */ /* 0x000fe400078ec0ff */
[--C-:B------:R-:W-:Y:S02]  /*9820*/  SHF.R.U32.HI R9, RZ, 0x10, R3.reuse ;  /* 0x00000010ff097819 */ /* 0x100fe40000011603 */
[----:B------:R-:W-:Y:S02]  /*9830*/  SHF.R.U32.HI R3, RZ, 0x18, R3 ;  /* 0x00000018ff037819 */ /* 0x000fe40000011603 */
[----:B------:R-:W-:Y:S02]  /*9840*/  ISETP.LE.U32.AND P5, PT, R6, UR23, PT ;  /* 0x0000001706007c0c */ /* 0x000fe4000bfa3070 */
[----:B------:R-:W3:Y:S01]  /*9850*/  MUFU.EX2 R6, R61 ;  /* 0x0000003d00067308 */ /* 0x000ee20000000800 */
[----:B------:R-:W-:Y:S02]  /*9860*/  ISETP.LE.U32.AND P4, PT, R3, UR23, PT ;  /* 0x0000001703007c0c */ /* 0x000fe4000bf83070 */
[----:B------:R-:W-:-:S05]  /*9870*/  LOP3.LUT R9, R9, 0xff, RZ, 0xc0, !PT ;  /* 0x000000ff09097812 */ /* 0x000fca00078ec0ff */
[----:B------:R-:W4:Y:S01]  /*9880*/  MUFU.EX2 R3, R66 ;  /* 0x0000004200037308 */ /* 0x000f220000000800 */
[----:B------:R-:W-:Y:S02]  /*9890*/  ISETP.LE.U32.AND P6, PT, R9, UR23, PT ;  /* 0x0000001709007c0c */ /* 0x000fe4000bfc3070 */
[C---:B------:R-:W-:Y:S02]  /*98a0*/  LOP3.LUT R9, R4.reuse, 0xff, RZ, 0xc0, !PT ;  /* 0x000000ff04097812 */ /* 0x040fe400078ec0ff */
[----:B------:R-:W-:Y:S02]  /*98b0*/  LOP3.LUT R11, R4, 0xffff, RZ, 0xc0, !PT ;  /* 0x0000ffff040b7812 */ /* 0x000fe400078ec0ff */
[----:B------:R-:W-:Y:S02]  /*98c0*/  ISETP.LE.U32.AND P3, PT, R9, UR23, PT ;  /* 0x0000001709007c0c */ /* 0x000fe4000bf63070 */
[--C-:B------:R-:W-:Y:S02]  /*98d0*/  SHF.R.U32.HI R9, RZ, 0x18, R4.reuse ;  /* 0x00000018ff097819 */ /* 0x100fe40000011604 */
[----:B------:R-:W-:Y:S01]  /*98e0*/  SHF.R.U32.HI R10, RZ, 0x10, R4 ;  /* 0x00000010ff0a7819 */ /* 0x000fe20000011604 */
[----:B---3--:R-:W-:-:S04]  /*98f0*/  FADD.FTZ R4, R6, R17 ;  /* 0x0000001106047221 */ /* 0x008fc80000010000 */
[----:B----4-:R-:W-:Y:S01]  /*9900*/  FADD.FTZ R16, R3, R4 ;  /* 0x0000000403107221 */ /* 0x010fe20000010000 */
[----:B--2---:R-:W-:-:S05]  /*9910*/  @!P1 HFMA2.BF16_V2 R26, -RZ.H0_H0, RZ.H0_H0, -R51.H0_H0 ;  /* 0x200000ffff1a9231 */ /* 0x004fca0000340933 */
[----:B------:R-:W-:Y:S02]  /*9920*/  PRMT R4, R26, 0x7610, R4 ;  /* 0x000076101a047816 */ /* 0x000fe40000000004 */
[----:B------:R1:W2:Y:S01]  /*9930*/  LDL.LU.S16 R26, [R1+0x90] ;  /* 0x00009000011a7983 */ /* 0x0002a20000300600 */
[----:B------:R-:W-:Y:S02]  /*9940*/  LOP3.LUT R13, R7, UR13, R8, 0x96, !PT ;  /* 0x0000000d070d7c12 */ /* 0x000fe4000f8e9608 */
[----:B------:R-:W3:Y:S08]  /*9950*/  MUFU.EX2 R8, R101 ;  /* 0x0000006500087308 */ /* 0x000ef00000000800 */
[----:B------:R-:W4:Y:S01]  /*9960*/  MUFU.EX2 R7, R100 ;  /* 0x0000006400077308 */ /* 0x000f220000000800 */
[----:B------:R-:W-:Y:S01]  /*9970*/  IMAD.MOV.U32 R46, RZ, RZ, R108 ;  /* 0x000000ffff2e7224 */ /* 0x000fe200078e006c */
[----:B------:R-:W-:Y:S01]  /*9980*/  PRMT R56, R51, 0x7632, R56 ;  /* 0x0000763233387816 */ /* 0x000fe20000000038 */
[----:B------:R-:W-:-:S02]  /*9990*/  IMAD.MOV.U32 R108, RZ, RZ, R110 ;  /* 0x000000ffff6c7224 */ /* 0x000fc400078e006e */
[----:B------:R-:W-:Y:S01]  /*99a0*/  IMAD.MOV.U32 R110, RZ, RZ, R247 ;  /* 0x000000ffff6e7224 */ /* 0x000fe200078e00f7 */
[----:B------:R-:W-:Y:S01]  /*99b0*/  ISETP.LE.U32.AND P2, PT, R9, UR23, PT ;  /* 0x0000001709007c0c */ /* 0x000fe2000bf43070 */
[----:B------:R-:W-:Y:S02]  /*99c0*/  IMAD.MOV.U32 R247, RZ, RZ, R157 ;  /* 0x000000fffff77224 */ /* 0x000fe400078e009d */
[----:B---3--:R-:W-:Y:S01]  /*99d0*/  FADD.FTZ R5, R8, R19 ;  /* 0x0000001308057221 */ /* 0x008fe20000010000 */
[----:B------:R-:W-:Y:S02]  /*99e0*/  PRMT R157, R51, 0x5410, R56 ;  /* 0x00005410339d7816 */ /* 0x000fe40000000038 */
[----:B------:R-:W-:Y:S02]  /*99f0*/  F2FP.BF16.F32.PACK_AB R43, R3, R6 ;  /* 0x00000006032b723e */ /* 0x000fe400000010ff */
[----:B------:R-:W-:Y:S02]  /*9a00*/  @!P1 PRMT R51, R4, 0x5410, RZ ;  /* 0x0000541004339816 */ /* 0x000fe400000000ff */
[----:B------:R-:W-:Y:S01]  /*9a10*/  LOP3.LUT R3, R10, 0xff, RZ, 0xc0, !PT ;  /* 0x000000ff0a037812 */ /* 0x000fe200078ec0ff */
[----:B----4-:R-:W-:Y:S01]  /*9a20*/  FADD.FTZ R9, R7, R5 ;  /* 0x0000000507097221 */ /* 0x010fe20000010000 */
[----:B------:R-:W-:Y:S01]  /*9a30*/  IMAD.WIDE.U32 R4, R13, -0x2daee0ad, RZ ;  /* 0xd2511f530d047825 */ /* 0x000fe200078e00ff */
[----:B------:R-:W-:-:S02]  /*9a40*/  F2FP.BF16.F32.PACK_AB R37, R7, R8 ;  /* 0x000000080725723e */ /* 0x000fc400000010ff */
[----:B------:R-:W-:Y:S02]  /*9a50*/  ISETP.LE.U32.AND P1, PT, R3, UR23, PT ;  /* 0x0000001703007c0c */ /* 0x000fe4000bf23070 */
[----:B------:R-:W-:Y:S02]  /*9a60*/  LOP3.LUT R3, R5, UR40, R12, 0x96, !PT ;  /* 0x0000002805037c12 */ /* 0x000fe4000f8e960c */
[----:B------:R-:W-:Y:S01]  /*9a70*/  LOP3.LUT R8, R4, 0xffff, RZ, 0xc0, !PT ;  /* 0x0000ffff04087812 */ /* 0x000fe200078ec0ff */
[----:B--2---:R-:W-:-:S05]  /*9a80*/  @!P5 HFMA2.BF16_V2 R26, -RZ.H0_H0, RZ.H0_H0, -R56.H0_H0 ;  /* 0x200000ffff1ad231 */ /* 0x004fca0000340938 */
[----:B------:R-:W-:-:S04]  /*9a90*/  PRMT R5, R26, 0x7610, R5 ;  /* 0x000076101a057816 */ /* 0x000fc80000000005 */
[----:B------:R-:W-:Y:S02]  /*9aa0*/  @!P5 PRMT R56, R5, 0x5410, RZ ;  /* 0x000054100538d816 */ /* 0x000fe400000000ff */
[----:B------:R1:W2:Y:S04]  /*9ab0*/  LDL.LU.S16 R5, [R1+0x94] ;  /* 0x0000940001057983 */ /* 0x0002a80000300600 */
[----:B------:R1:W3:Y:S01]  /*9ac0*/  LDL.LU.S16 R26, [R1+0x98] ;  /* 0x00009800011a7983 */ /* 0x0002e20000300600 */
[----:B------:R-:W-:Y:S01]  /*9ad0*/  PRMT R59, R54, 0x7632, R59 ;  /* 0x00007632363b7816 */ /* 0x000fe2000000003b */
[----:B------:R-:W-:Y:S02]  /*9ae0*/  IMAD.MOV.U32 R106, RZ, RZ, R108 ;  /* 0x000000ffff6a7224 */ /* 0x000fe400078e006c */
[----:B------:R-:W-:-:S02]  /*9af0*/  IMAD.MOV.U32 R108, RZ, RZ, R64 ;  /* 0x000000ffff6c7224 */ /* 0x000fc400078e0040 */
[----:B------:R-:W-:Y:S02]  /*9b00*/  IMAD.MOV.U32 R64, RZ, RZ, R110 ;  /* 0x000000ffff407224 */ /* 0x000fe400078e006e */
[----:B------:R-:W-:Y:S01]  /*9b10*/  IMAD.MOV.U32 R110, RZ, RZ, R164 ;  /* 0x000000ffff6e7224 */ /* 0x000fe200078e00a4 */
[----:B------:R-:W-:Y:S02]  /*9b20*/  PRMT R164, R54, 0x5410, R59 ;  /* 0x0000541036a47816 */ /* 0x000fe4000000003b */
[----:B------:R-:W-:Y:S01]  /*9b30*/  LOP3.LUT R6, R4, 0xff, RZ, 0xc0, !PT ;  /* 0x000000ff04067812 */ /* 0x000fe200078ec0ff */
[----:B---3--:R-:W-:-:S05]  /*9b40*/  @!P6 HFMA2.BF16_V2 R26, -RZ.H0_H0, RZ.H0_H0, -R54.H0_H0 ;  /* 0x200000ffff1ae231 */ /* 0x008fca0000340936 */
[----:B------:R-:W-:-:S04]  /*9b50*/  PRMT R10, R26, 0x7610, R10 ;  /* 0x000076101a0a7816 */ /* 0x000fc8000000000a */
[----:B------:R-:W-:Y:S02]  /*9b60*/  @!P6 PRMT R54, R10, 0x5410, RZ ;  /* 0x000054100a36e816 */ /* 0x000fe400000000ff */
[----:B------:R1:W3:Y:S04]  /*9b70*/  LDL.LU.S16 R10, [R1+0x9c] ;  /* 0x00009c00010a7983 */ /* 0x0002e80000300600 */
[----:B------:R1:W4:Y:S01]  /*9b80*/  LDL.LU.S16 R26, [R1+0xa0] ;  /* 0x0000a000011a7983 */ /* 0x0003220000300600 */
[--C-:B------:R-:W-:Y:S01]  /*9b90*/  SHF.R.U32.HI R12, RZ, 0x10, R4.reuse ;  /* 0x00000010ff0c7819 */ /* 0x100fe20000011604 */
[----:B--2---:R-:W-:Y:S01]  /*9ba0*/  @!P4 HFMA2.BF16_V2 R5, -RZ.H0_H0, RZ.H0_H0, -R59.H0_H0 ;  /* 0x200000ffff05c231 */ /* 0x004fe2000034093b */
[----:B------:R-:W-:Y:S02]  /*9bb0*/  SHF.R.U32.HI R7, RZ, 0x18, R4 ;  /* 0x00000018ff077819 */ /* 0x000fe40000011604 */
[----:B------:R-:W-:-:S02]  /*9bc0*/  SHF.R.U32.HI R4, RZ, 0x8, R11 ;  /* 0x00000008ff047819 */ /* 0x000fc4000001160b */
[--C-:B------:R-:W-:Y:S02]  /*9bd0*/  LOP3.LUT R17, R15, UR19, R62.reuse, 0x96, !PT ;  /* 0x000000130f117c12 */ /* 0x100fe4000f8e963e */
[----:B------:R-:W-:Y:S02]  /*9be0*/  LOP3.LUT R4, R4, 0xffff, RZ, 0xc0, !PT ;  /* 0x0000ffff04047812 */ /* 0x000fe400078ec0ff */
[----:B------:R-:W-:Y:S02]  /*9bf0*/  PRMT R62, R5, 0x7610, R62 ;  /* 0x00007610053e7816 */ /* 0x000fe4000000003e */
[----:B------:R-:W2:Y:S01]  /*9c00*/  MUFU.EX2 R5, R97 ;  /* 0x0000006100057308 */ /* 0x000ea20000000800 */
[----:B------:R-:W-:Y:S02]  /*9c10*/  ISETP.LE.U32.AND P5, PT, R4, UR23, PT ;  /* 0x0000001704007c0c */ /* 0x000fe4000bfa3070 */
[----:B------:R-:W-:Y:S02]  /*9c20*/  @!P4 PRMT R59, R62, 0x5410, RZ ;  /* 0x000054103e3bc816 */ /* 0x000fe400000000ff */
[----:B------:R-:W-:-:S03]  /*9c30*/  ISETP.LE.U32.AND P4, PT, R6, UR23, PT ;  /* 0x0000001706007c0c */ /* 0x000fc6000bf83070 */
[----:B------:R-:W1:Y:S01]  /*9c40*/  MUFU.EX2 R4, R96 ;  /* 0x0000006000047308 */ /* 0x000e620000000800 */
[----:B------:R-:W-:Y:S02]  /*9c50*/  SHF.R.U32.HI R6, RZ, 0x10, R3 ;  /* 0x00000010ff067819 */ /* 0x000fe40000011603 */
[----:B------:R-:W-:Y:S02]  /*9c60*/  PRMT R197, R44, 0x7610, R197 ;  /* 0x000076102cc57816 */ /* 0x000fe400000000c5 */
[----:B------:R-:W-:Y:S02]  /*9c70*/  LOP3.LUT R6, R6, 0xff, RZ, 0xc0, !PT ;  /* 0x000000ff06067812 */ /* 0x000fe400078ec0ff */
[----:B------:R-:W-:Y:S02]  /*9c80*/  PRMT R196, R44, 0x7632, R196 ;  /* 0x000076322cc47816 */ /* 0x000fe400000000c4 */
[----:B------:R-:W-:Y:S01]  /*9c90*/  ISETP.LE.U32.AND P6, PT, R6, UR23, PT ;  /* 0x0000001706007c0c */ /* 0x000fe2000bfc3070 */
[----:B--2---:R-:W-:Y:S01]  /*9ca0*/  FADD.FTZ R6, R5, R9 ;  /* 0x0000000905067221 */ /* 0x004fe20000010000 */
[----:B------:R-:W-:-:S02]  /*9cb0*/  IMAD.MOV.U32 R105, RZ, RZ, R106 ;  /* 0x000000ffff697224 */ /* 0x000fc400078e006a */
[----:B------:R-:W-:Y:S02]  /*9cc0*/  IMAD.MOV.U32 R106, RZ, RZ, R108 ;  /* 0x000000ffff6a7224 */ /* 0x000fe400078e006c */
[----:B------:R-:W-:Y:S01]  /*9cd0*/  IMAD.MOV.U32 R108, RZ, RZ, R249 ;  /* 0x000000ffff6c7224 */ /* 0x000fe200078e00f9 */
[----:B-1----:R-:W-:Y:S01]  /*9ce0*/  F2FP.BF16.F32.PACK_AB R31, R4, R5 ;  /* 0x00000005041f723e */ /* 0x002fe200000010ff */
[----:B------:R-:W-:Y:S01]  /*9cf0*/  IMAD.MOV.U32 R249, RZ, RZ, R151 ;  /* 0x000000fffff97224 */ /* 0x000fe200078e0097 */
[----:B------:R-:W-:Y:S01]  /*9d00*/  PRMT R151, R197, 0x5410, R196 ;  /* 0x00005410c5977816 */ /* 0x000fe200000000c4 */
        /* <DEDUP_REMOVED lines=14> */
[----:B------:R-:W-:Y:S02]  /*9df0*/  IMAD.MOV.U32 R46, RZ, RZ, R105 ;  /* 0x000000ffff2e7224 */ /* 0x000fe400078e0069 */
[----:B------:R-:W-:Y:S02]  /*9e00*/  IMAD.MOV.U32 R105, RZ, RZ, R64 ;  /* 0x000000ffff697224 */ /* 0x000fe400078e0040 */
[----:B------:R-:W-:-:S02]  /*9e10*/  IMAD.MOV.U32 R64, RZ, RZ, R65 ;  /* 0x000000ffff407224 */ /* 0x000fc400078e0041 */
        /* <DEDUP_REMOVED lines=10> */
[C---:B------:R-:W-:Y:S01]  /*9ec0*/  PRMT R193, R42.reuse, 0x7610, R193 ;  /* 0x000076102ac17816 */ /* 0x040fe200000000c1 */
[----:B------:R-:W-:Y:S01]  /*9ed0*/  IMAD.MOV.U32 R101, RZ, RZ, R47 ;  /* 0x000000ffff657224 */ /* 0x000fe200078e002f */
[----:B------:R-:W-:Y:S01]  /*9ee0*/  PRMT R192, R42, 0x7632, R192 ;  /* 0x000076322ac07816 */ /* 0x000fe200000000c0 */
[----:B------:R-:W-:Y:S02]  /*9ef0*/  IMAD.MOV.U32 R47, RZ, RZ, R65 ;  /* 0x000000ffff2f7224 */ /* 0x000fe400078e0041 */
[----:B------:R-:W-:Y:S02]  /*9f00*/  IMAD.MOV.U32 R65, RZ, RZ, R251 ;  /* 0x000000ffff417224 */ /* 0x000fe400078e00fb */
[----:B------:R-:W-:-:S02]  /*9f10*/  IMAD.MOV.U32 R251, RZ, RZ, R252 ;  /* 0x000000fffffb7224 */ /* 0x000fc400078e00fc */
[----:B------:R-:W-:Y:S01]  /*9f20*/  IMAD.MOV.U32 R252, RZ, RZ, R156 ;  /* 0x000000fffffc7224 */ /* 0x000fe200078e009c */
[----:B------:R-:W-:Y:S02]  /*9f30*/  PRMT R156, R193, 0x5410, R192 ;  /* 0x00005410c19c7816 */ /* 0x000fe400000000c0 */
[----:B------:R-:W-:Y:S01]  /*9f40*/  @!P1 PRMT R195, R19, 0x5410, RZ ;  /* 0x0000541013c39816 */ /* 0x000fe200000000ff */
[----:B--2---:R-:W-:-:S05]  /*9f50*/  @!P3 HFMA2.BF16_V2 R4, -RZ.H0_H0, RZ.H0_H0, -R193.H0_H0 ;  /* 0x200000ffff04b231 */ /* 0x004fca00003409c1 */
[----:B------:R-:W-:-:S04]  /*9f60*/  PRMT R5, R4, 0x7610, R5 ;  /* 0x0000761004057816 */ /* 0x000fc80000000005 */
[----:B------:R-:W-:Y:S02]  /*9f70*/  @!P3 PRMT R193, R5, 0x5410, RZ ;  /* 0x0000541005c1b816 */ /* 0x000fe400000000ff */
[----:B------:R1:W2:Y:S04]  /*9f80*/  LDL.LU.S16 R5, [R1+0xb0] ;  /* 0x0000b00001057983 */ /* 0x0002a80000300600 */
[----:B------:R1:W3:Y:S04]  /*9f90*/  LDL.LU.S16 R19, [R1+0xb8] ;  /* 0x0000b80001137983 */ /* 0x0002e80000300600 */
[----:B------:R1:W4:Y:S01]  /*9fa0*/  LDL.LU.S16 R18, [R1+0xb4] ;  /* 0x0000b40001127983 */ /* 0x0003220000300600 */
[----:B------:R-:W-:-:S03]  /*9fb0*/  PRMT R191, R23, 0x7610, R191 ;  /* 0x0000761017bf7816 */ /* 0x000fc600000000bf */
[----:B------:R1:W4:Y:S04]  /*9fc0*/  LDL.LU.S16 R45, [R1+0xc0] ;  /* 0x0000c000012d7983 */ /* 0x0003280000300600 */
[----:B------:R1:W4:Y:S04]  /*9fd0*/  LDL.LU.S16 R44, [R1+0xbc] ;  /* 0x0000bc00012c7983 */ /* 0x0003280000300600 */
[----:B------:R1:W4:Y:S01]  /*9fe0*/  LDL.LU.S16 R42, [R1+0xc8] ;  /* 0x0000c800012a7983 */ /* 0x0003220000300600 */
[----:B------:R-:W-:-:S04]  /*9ff0*/  LOP3.LUT R3, R3, 0xffff, RZ, 0xc0, !PT ;  /* 0x0000ffff03037812 */ /* 0x000fc800078ec0ff */
[----:B------:R-:W-:-:S04]  /*a000*/  SHF.R.U32.HI R3, RZ, 0x8, R3 ;  /* 0x00000008ff037819 */ /* 0x000fc80000011603 */
[----:B------:R-:W-:Y:S01]  /*a010*/  LOP3.LUT R3, R3, 0xffff, RZ, 0xc0, !PT ;  /* 0x0000ffff03037812 */ /* 0x000fe200078ec0ff */
[----:B---3--:R-:W-:-:S05]  /*a020*/  @!P6 HFMA2.BF16_V2 R19, -RZ.H0_H0, RZ.H0_H0, -R191.H0_H0 ;  /* 0x200000ffff13e231 */ /* 0x008fca00003409bf */
[----:B------:R-:W-:Y:S02]  /*a030*/  PRMT R9, R19, 0x7610, R9 ;  /* 0x0000761013097816 */ /* 0x000fe40000000009 */
[----:B------:R1:W3:Y:S01]  /*a040*/  LDL.LU.S16 R19, [R1+0xc4] ;  /* 0x0000c40001137983 */ /* 0x0002e20000300600 */
[----:B------:R-:W-:Y:S02]  /*a050*/  ISETP.LE.U32.AND P2, PT, R3, UR23, PT ;  /* 0x0000001703007c0c */ /* 0x000fe4000bf43070 */
[----:B------:R-:W-:Y:S01]  /*a060*/  SHF.R.U32.HI R3, RZ, 0x8, R8 ;  /* 0x00000008ff037819 */ /* 0x000fe20000011608 */
[----:B------:R-:W1:Y:S03]  /*a070*/  MUFU.EX2 R4, R69 ;  /* 0x0000004500047308 */ /* 0x000e660000000800 */
[----:B------:R-:W-:Y:S02]  /*a080*/  LOP3.LUT R3, R3, 0xffff, RZ, 0xc0, !PT ;  /* 0x0000ffff03037812 */ /* 0x000fe400078ec0ff */
[----:B------:R-:W-:-:S02]  /*a090*/  PRMT R190, R23, 0x7632, R190 ;  /* 0x0000763217be7816 */ /* 0x000fc400000000be */
[----:B------:R-:W-:Y:S02]  /*a0a0*/  ISETP.LE.U32.AND P3, PT, R3, UR23, PT ;  /* 0x0000001703007c0c */ /* 0x000fe4000bf63070 */
[----:B------:R-:W1:Y:S01]  /*a0b0*/  MUFU.EX2 R3, R70 ;  /* 0x0000004600037308 */ /* 0x000e620000000800 */
[----:B--2---:R-:W-:Y:S02]  /*a0c0*/  @!P2 HFMA2.BF16_V2 R5, -RZ.H0_H0, RZ.H0_H0, -R192.H0_H0 ;  /* 0x200000ffff05a231 */ /* 0x004fe400003409c0 */
[----:B----4-:R-:W-:Y:S02]  /*a0d0*/  @!P5 HFMA2.BF16_V2 R18, -RZ.H0_H0, RZ.H0_H0, -R190.H0_H0 ;  /* 0x200000ffff12d231 */ /* 0x010fe400003409be */
[----:B------:R-:W-:Y:S01]  /*a0e0*/  IMAD.MOV.U32 R26, RZ, RZ, R108 ;  /* 0x000000ffff1a7224 */ /* 0x000fe200078e006c */
[----:B------:R-:W-:Y:S01]  /*a0f0*/  ISETP.LE.U32.AND P1, PT, R7, UR23, PT ;  /* 0x0000001707007c0c */ /* 0x000fe2000bf23070 */
[----:B------:R-:W-:Y:S01]  /*a100*/  IMAD.MOV.U32 R108, RZ, RZ, R110 ;  /* 0x000000ffff6c7224 */ /* 0x000fe200078e006e */
[----:B------:R-:W-:Y:S01]  /*a110*/  PRMT R6, R5, 0x7610, R6 ;  /* 0x0000761005067816 */ /* 0x000fe20000000006 */
[----:B------:R-:W-:Y:S01]  /*a120*/  IMAD.MOV.U32 R110, RZ, RZ, R241 ;  /* 0x000000ffff6e7224 */ /* 0x000fe200078e00f1 */
[----:B------:R-:W-:-:S02]  /*a130*/  LOP3.LUT R5, R12, 0xff, RZ, 0xc0, !PT ;  /* 0x000000ff0c057812 */ /* 0x000fc400078ec0ff */
[----:B------:R-:W-:Y:S01]  /*a140*/  PRMT R8, R18, 0x7610, R8 ;  /* 0x0000761012087816 */ /* 0x000fe20000000008 */
[----:B------:R-:W-:Y:S01]  /*a150*/  IMAD.MOV.U32 R241, RZ, RZ, R155 ;  /* 0x000000fffff17224 */ /* 0x000fe200078e009b */
[----:B------:R-:W-:Y:S02]  /*a160*/  PRMT R155, R191, 0x5410, R190 ;  /* 0x00005410bf9b7816 */ /* 0x000fe400000000be */
[----:B------:R-:W-:Y:S02]  /*a170*/  @!P2 PRMT R192, R6, 0x5410, RZ ;  /* 0x0000541006c0a816 */ /* 0x000fe400000000ff */
[----:B------:R-:W-:Y:S01]  /*a180*/  @!P5 PRMT R190, R8, 0x5410, RZ ;  /* 0x0000541008bed816 */ /* 0x000fe200000000ff */
[----:B-1----:R-:W-:Y:S01]  /*a190*/  FADD.FTZ R8, R4, R16 ;  /* 0x0000001004087221 */ /* 0x002fe20000010000 */
[----:B------:R-:W-:Y:S02]  /*a1a0*/  ISETP.LE.U32.AND P2, PT, R5, UR23, PT ;  /* 0x0000001705007c0c */ /* 0x000fe4000bf43070 */
[----:B------:R-:W-:Y:S01]  /*a1b0*/  MUFU.EX2 R5, R71 ;  /* 0x0000004700057308 */ /* 0x000fe20000000800 */
[----:B------:R-:W-:Y:S01]  /*a1c0*/  @!P6 PRMT R191, R9, 0x5410, RZ ;  /* 0x0000541009bfe816 */ /* 0x000fe200000000ff */
[----:B------:R-:W-:Y:S01]  /*a1d0*/  FADD.FTZ R9, R3, R8 ;  /* 0x0000000803097221 */ /* 0x000fe20000010000 */
[----:B------:R-:W-:-:S02]  /*a1e0*/  PRMT R186, R21, 0x7632, R186 ;  /* 0x0000763215ba7816 */ /* 0x000fc400000000ba */
[----:B------:R-:W-:-:S03]  /*a1f0*/  F2FP.BF16.F32.PACK_AB R25, R3, R4 ;  /* 0x000000040319723e */ /* 0x000fc600000010ff */
[----:B------:R-:W1:Y:S01]  /*a200*/  MUFU.EX2 R3, R72 ;  /* 0x0000004800037308 */ /* 0x000e620000000800 */
[----:B------:R-:W-:Y:S01]  /*a210*/  PRMT R187, R21, 0x7610, R187 ;  /* 0x0000761015bb7816 */ /* 0x000fe200000000bb */
[----:B------:R-:W-:-:S06]  /*a220*/  IMAD.MOV.U32 R18, RZ, RZ, R46 ;  /* 0x000000ffff127224 */ /* 0x000fcc00078e002e */
[----:B------:R-:W2:Y:S01]  /*a230*/  MUFU.EX2 R7, R98 ;  /* 0x0000006200077308 */ /* 0x000ea20000000800 */
[----:B------:R-:W-:Y:S01]  /*a240*/  IMAD.MOV.U32 R46, RZ, RZ, R150 ;  /* 0x000000ffff2e7224 */ /* 0x000fe200078e0096 */
[----:B------:R-:W-:Y:S01]  /*a250*/  PRMT R150, R187, 0x5410, R186 ;  /* 0x00005410bb967816 */ /* 0x000fe200000000ba */
[----:B------:R-:W-:Y:S01]  /*a260*/  @!P2 HFMA2.BF16_V2 R42, -RZ.H0_H0, RZ.H0_H0, -R187.H0_H0 ;  /* 0x200000ffff2aa231 */ /* 0x000fe200003409bb */
[----:B------:R-:W-:-:S04]  /*a270*/  LOP3.LUT R13, R63, UR21, R90, 0x96, !PT ;  /* 0x000000153f0d7c12 */ /* 0x000fc8000f8e965a */
[----:B------:R-:W4:Y:S01]  /*a280*/  MUFU.EX2 R6, R103 ;  /* 0x0000006700067308 */ /* 0x000f220000000800 */
[C---:B------:R-:W-:Y:S01]  /*a290*/  PRMT R188, R22.reuse, 0x7632, R188 ;  /* 0x0000763216bc7816 */ /* 0x040fe200000000bc */
[----:B------:R-:W-:Y:S01]  /*a2a0*/  IMAD.MOV.U32 R61, RZ, RZ, R18 ;  /* 0x000000ffff3d7224 */ /* 0x000fe200078e0012 */
[----:B------:R-:W-:Y:S02]  /*a2b0*/  PRMT R189, R22, 0x7610, R189 ;  /* 0x0000761016bd7816 */ /* 0x000fe400000000bd */
[----:B------:R-:W-:Y:S01]  /*a2c0*/  PRMT R8, R42, 0x7610, R8 ;  /* 0x000076102a087816 */ /* 0x000fe20000000008 */
[----:B------:R-:W-:Y:S01]  /*a2d0*/  @!P3 HFMA2.BF16_V2 R44, -RZ.H0_H0, RZ.H0_H0, -R188.H0_H0 ;  /* 0x200000ffff2cb231 */ /* 0x000fe200003409bc */
[----:B-1----:R-:W-:Y:S02]  /*a2e0*/  F2FP.BF16.F32.PACK_AB R22, R3, R5 ;  /* 0x000000050316723e */ /* 0x002fe400000010ff */
[----:B------:R-:W-:Y:S01]  /*a2f0*/  @!P2 PRMT R187, R8, 0x5410, RZ ;  /* 0x0000541008bba816 */ /* 0x000fe200000000ff */
[----:B--2---:R-:W-:Y:S01]  /*a300*/  FADD.FTZ R8, R7, R10 ;  /* 0x0000000a07087221 */ /* 0x004fe20000010000 */
[----:B------:R-:W-:Y:S01]  /*a310*/  IMAD.MOV.U32 R102, RZ, RZ, R106 ;  /* 0x000000ffff667224 */ /* 0x000fe200078e006a */
[----:B------:R-:W-:Y:S01]  /*a320*/  PRMT R11, R44, 0x7610, R11 ;  /* 0x000076102c0b7816 */ /* 0x000fe2000000000b */
[----:B------:R-:W-:Y:S01]  /*a330*/  IMAD.MOV.U32 R106, RZ, RZ, R110 ;  /* 0x000000ffff6a7224 */ /* 0x000fe200078e006e */
[----:B------:R-:W1:Y:S01]  /*a340*/  S2R R66, SR_TID.X ;  /* 0x0000000000427919 */ /* 0x000e620000002100 */
[----:B------:R-:W-:Y:S01]  /*a350*/  IMAD.MOV.U32 R110, RZ, RZ, R149 ;  /* 0x000000ffff6e7224 */ /* 0x000fe200078e0095 */
[----:B------:R-:W-:-:S02]  /*a360*/  PRMT R149, R189, 0x5410, R188 ;  /* 0x00005410bd957816 */ /* 0x000fc400000000bc */
[----:B----4-:R-:W-:Y:S01]  /*a370*/  F2FP.BF16.F32.PACK_AB R21, R6, R7 ;  /* 0x000000070615723e */ /* 0x010fe200000010ff */
[----:B------:R-:W-:Y:S01]  /*a380*/  IMAD.MOV.U32 R63, RZ, RZ, R101 ;  /* 0x000000ffff3f7224 */ /* 0x000fe200078e0065 */
[----:B------:R-:W-:Y:S01]  /*a390*/  @!P3 PRMT R188, R11, 0x5410, RZ ;  /* 0x000054100bbcb816 */ /* 0x000fe200000000ff */
[----:B------:R-:W-:Y:S01]  /*a3a0*/  @!P4 HFMA2.BF16_V2 R45, -RZ.H0_H0, RZ.H0_H0, -R189.H0_H0 ;  /* 0x200000ffff2dc231 */ /* 0x000fe200003409bd */
[----:B------:R-:W2:Y:S04]  /*a3b0*/  S2R R101, SR_TID.X ;  /* 0x0000000000657919 */ /* 0x000ea80000002100 */
[----:B------:R-:W-:Y:S01]  /*a3c0*/  PRMT R12, R45, 0x7610, R12 ;  /* 0x000076102d0c7816 */ /* 0x000fe2000000000c */
[----:B------:R-:W-:Y:S01]  /*a3d0*/  IMAD.MOV.U32 R62, RZ, RZ, R100 ;  /* 0x000000ffff3e7224 */ /* 0x000fe200078e0064 */
[----:B------:R4:W4:Y:S02]  /*a3e0*/  LDL.LU.S16 R44, [R1+0xcc] ;  /* 0x0000cc00012c7983 */ /* 0x0009240000300600 */
[----:B------:R-:W-:-:S02]  /*a3f0*/  @!P4 PRMT R189, R12, 0x5410, RZ ;  /* 0x000054100cbdc816 */ /* 0x000fc400000000ff */
[----:B-1----:R-:W-:-:S04]  /*a400*/  SHF.R.S32.HI R100, RZ, 0x1f, R66 ;  /* 0x0000001fff647819 */ /* 0x002fc80000011442 */
[----:B------:R-:W-:-:S04]  /*a410*/  LEA.HI R100, R100, R66, RZ, 0x5 ;  /* 0x0000004264647211 */ /* 0x000fc800078f28ff */
[----:B------:R-:W-:Y:S01]  /*a420*/  LOP3.LUT R100, R100, 0xffffffe0, RZ, 0xc0, !PT ;  /* 0xffffffe064647812 */ /* 0x000fe200078ec0ff */
[----:B---3--:R-:W-:-:S05]  /*a430*/  @!P1 HFMA2.BF16_V2 R19, -RZ.H0_H0, RZ.H0_H0, -R186.H0_H0 ;  /* 0x200000ffff139231 */ /* 0x008fca00003409ba */
[----:B------:R-:W-:-:S04]  /*a440*/  PRMT R4, R19, 0x7610, R4 ;  /* 0x0000761013047816 */ /* 0x000fc80000000004 */
[----:B------:R-:W-:Y:S01]  /*a450*/  @!P1 PRMT R186, R4, 0x5410, RZ ;  /* 0x0000541004ba9816 */ /* 0x000fe200000000ff */
[----:B------:R-:W-:-:S04]  /*a460*/  FADD.FTZ R4, R5, R9 ;  /* 0x0000000905047221 */ /* 0x000fc80000010000 */
[----:B------:R-:W-:Y:S01]  /*a470*/  FADD.FTZ R18, R3, R4 ;  /* 0x0000000403127221 */ /* 0x000fe20000010000 */
[----:B------:R-:W-:-:S04]  /*a480*/  IMAD.WIDE.U32 R4, R13, -0x2daee0ad, RZ ;  /* 0xd2511f530d047825 */ /* 0x000fc800078e00ff */
[----:B------:R-:W-:Y:S01]  /*a490*/  FADD.FTZ R19, R6, R8 ;  /* 0x0000000806137221 */ /* 0x000fe20000010000 */
[----:B------:R-:W-:Y:S01]  /*a4a0*/  LOP3.LUT R10, R5, UR18, R20, 0x96, !PT ;  /* 0x00000012050a7c12 */ /* 0x000fe2000f8e9614 */
[----:B------:R-:W-:Y:S02]  /*a4b0*/  IMAD.WIDE.U32 R6, R17, -0x2daee0ad, RZ ;  /* 0xd2511f5311067825 */ /* 0x000fe400078e00ff */
[----:B------:R1:W3:Y:S02]  /*a4c0*/  LDL.LU.S16 R17, [R1+0xd0] ;  /* 0x0000d00001117983 */ /* 0x0002e40000300600 */
        /* <DEDUP_REMOVED lines=10> */
[----:B------:R-:W-:Y:S02]  /*a570*/  LOP3.LUT R13, R7, UR13, R8, 0x96, !PT ;  /* 0x0000000d070d7c12 */ /* 0x000fe4000f8e9608 */
[----:B------:R-:W1:Y:S08]  /*a580*/  MUFU.EX2 R8, R113 ;  /* 0x0000007100087308 */ /* 0x000e700000000800 */
[----:B------:R-:W1:Y:S01]  /*a590*/  MUFU.EX2 R7, R114 ;  /* 0x0000007200077308 */ /* 0x000e620000000800 */
[----:B------:R-:W-:Y:S01]  /*a5a0*/  LOP3.LUT R3, R61, 0x7ffffffc, RZ, 0xc0, !PT ;  /* 0x7ffffffc3d037812 */ /* 0x000fe200078ec0ff */
[----:B------:R-:W-:-:S03]  /*a5b0*/  IMAD.WIDE.U32 R4, R4, -0x326172a9, RZ ;  /* 0xcd9e8d5704047825 */ /* 0x000fc600078e00ff */
[----:B--2---:R-:W-:Y:S02]  /*a5c0*/  IADD3 R42, -R3, R101, -R100 ;  /* 0x00000065032a7210 */ /* 0x004fe40007ffe964 */
[----:B------:R-:W-:Y:S02]  /*a5d0*/  LOP3.LUT R3, R5, UR39, R6, 0x96, !PT ;  /* 0x0000002705037c12 */ /* 0x000fe4000f8e9606 */
[----:B------:R-:W-:Y:S01]  /*a5e0*/  LOP3.LUT R11, R4, 0xffff, RZ, 0xc0, !PT ;  /* 0x0000ffff040b7812 */ /* 0x000fe200078ec0ff */
[----:B-1----:R-:W-:Y:S01]  /*a5f0*/  FADD.FTZ R5, R8, R19 ;  /* 0x0000001308057221 */ /* 0x002fe20000010000 */
[----:B------:R-:W-:Y:S02]  /*a600*/  F2FP.BF16.F32.PACK_AB R24, R7, R8 ;  /* 0x000000080718723e */ /* 0x000fe400000010ff */
[----:B------:R1:W2:Y:S01]  /*a610*/  LDL.LU.S16 R8, [R1+0xd4] ;  /* 0x0000d40001087983 */ /* 0x0002a20000300600 */
        /* <DEDUP_REMOVED lines=8> */
[----:B------:R-:W1:Y:S01]  /*a6a0*/  MUFU.EX2 R6, R140 ;  /* 0x0000008c00067308 */ /* 0x000e620000000800 */
[----:B------:R-:W-:Y:S02]  /*a6b0*/  ISETP.LE.U32.AND P2, PT, R3, UR23, PT ;  /* 0x0000001703007c0c */ /* 0x000fe4000bf43070 */
[----:B------:R-:W-:-:S05]  /*a6c0*/  LOP3.LUT R9, R9, 0xff, RZ, 0xc0, !PT ;  /* 0x000000ff09097812 */ /* 0x000fca00078ec0ff */
[----:B------:R-:W1:Y:S01]  /*a6d0*/  MUFU.EX2 R3, R137 ;  /* 0x0000008900037308 */ /* 0x000e620000000800 */
[----:B------:R-:W-:Y:S02]  /*a6e0*/  ISETP.LE.U32.AND P4, PT, R9, UR23, PT ;  /* 0x0000001709007c0c */ /* 0x000fe4000bf83070 */
[----:B------:R-:W-:Y:S02]  /*a6f0*/  LOP3.LUT R9, R4, 0xff, RZ, 0xc0, !PT ;  /* 0x000000ff04097812 */ /* 0x000fe400078ec0ff */
[----:B------:R-:W-:Y:S02]  /*a700*/  PRMT R185, R37, 0x7610, R185 ;  /* 0x0000761025b97816 */ /* 0x000fe400000000b9 */
[----:B------:R-:W-:Y:S02]  /*a710*/  ISETP.LE.U32.AND P1, PT, R9, UR23, PT ;  /* 0x0000001709007c0c */ /* 0x000fe4000bf23070 */
[--C-:B------:R-:W-:Y:S01]  /*a720*/  SHF.R.U32.HI R9, RZ, 0x18, R4.reuse ;  /* 0x00000018ff097819 */ /* 0x100fe20000011604 */
[----:B----4-:R-:W-:Y:S01]  /*a730*/  @!P6 HFMA2.BF16_V2 R44, -RZ.H0_H0, RZ.H0_H0, -R185.H0_H0 ;  /* 0x200000ffff2ce231 */ /* 0x010fe200003409b9 */
[----:B------:R-:W-:Y:S01]  /*a740*/  SHF.R.U32.HI R10, RZ, 0x10, R4 ;  /* 0x00000010ff0a7819 */ /* 0x000fe20000011604 */
[----:B-1----:R-:W-:Y:S01]  /*a750*/  FADD.FTZ R4, R6, R18 ;  /* 0x0000001206047221 */ /* 0x002fe20000010000 */
[----:B------:R-:W-:Y:S01]  /*a760*/  PRMT R184, R37, 0x7632, R184 ;  /* 0x0000763225b87816 */ /* 0x000fe200000000b8 */
[----:B------:R-:W-:Y:S01]  /*a770*/  IMAD.MOV.U32 R100, RZ, RZ, R47 ;  /* 0x000000ffff647224 */ /* 0x000fe200078e002f */
[----:B------:R-:W-:Y:S01]  /*a780*/  ISETP.LE.U32.AND P5, PT, R9, UR23, PT ;  /* 0x0000001709007c0c */ /* 0x000fe2000bfa3070 */
[----:B------:R-:W-:-:S02]  /*a790*/  IMAD.MOV.U32 R101, RZ, RZ, R26 ;  /* 0x000000ffff657224 */ /* 0x000fc400078e001a */
[----:B------:R-:W-:Y:S01]  /*a7a0*/  FADD.FTZ R9, R7, R5 ;  /* 0x0000000507097221 */ /* 0x000fe20000010000 */
[----:B------:R-:W-:Y:S02]  /*a7b0*/  IMAD.MOV.U32 R47, RZ, RZ, R108 ;  /* 0x000000ffff2f7224 */ /* 0x000fe400078e006c */
[C---:B------:R-:W-:Y:S01]  /*a7c0*/  FADD.FTZ R26, R3.reuse, R4 ;  /* 0x00000004031a7221 */ /* 0x040fe20000010000 */
[----:B------:R-:W-:Y:S01]  /*a7d0*/  IMAD.MOV.U32 R108, RZ, RZ, R109 ;  /* 0x000000ffff6c7224 */ /* 0x000fe200078e006d */
[----:B------:R-:W-:Y:S01]  /*a7e0*/  F2FP.BF16.F32.PACK_AB R23, R3, R6 ;  /* 0x000000060317723e */ /* 0x000fe200000010ff */
[----:B------:R-:W-:Y:S01]  /*a7f0*/  IMAD.MOV.U32 R109, RZ, RZ, R247 ;  /* 0x000000ffff6d7224 */ /* 0x000fe200078e00f7 */
[----:B------:R-:W-:Y:S01]  /*a800*/  PRMT R5, R44, 0x7610, R5 ;  /* 0x000076102c057816 */ /* 0x000fe20000000005 */
[----:B------:R-:W-:Y:S01]  /*a810*/  IMAD.MOV.U32 R247, RZ, RZ, R225 ;  /* 0x000000fffff77224 */ /* 0x000fe200078e00e1 */
[----:B------:R-:W-:Y:S02]  /*a820*/  LOP3.LUT R3, R10, 0xff, RZ, 0xc0, !PT ;  /* 0x000000ff0a037812 */ /* 0x000fe400078ec0ff */
[----:B------:R-:W-:-:S02]  /*a830*/  PRMT R225, R185, 0x5410, R184 ;  /* 0x00005410b9e17816 */ /* 0x000fc400000000b8 */
[----:B------:R-:W-:Y:S02]  /*a840*/  @!P6 PRMT R185, R5, 0x5410, RZ ;  /* 0x0000541005b9e816 */ /* 0x000fe400000000ff */
[----:B------:R-:W-:Y:S02]  /*a850*/  ISETP.LE.U32.AND P6, PT, R3, UR23, PT ;  /* 0x0000001703007c0c */ /* 0x000fe4000bfc3070 */
[----:B------:R-:W-:Y:S02]  /*a860*/  SHF.R.U32.HI R3, RZ, 0x8, R11 ;  /* 0x00000008ff037819 */ /* 0x000fe4000001160b */
[----:B------:R-:W-:Y:S02]  /*a870*/  PRMT R183, R43, 0x7632, R183 ;  /* 0x000076322bb77816 */ /* 0x000fe400000000b7 */
[----:B------:R-:W-:Y:S01]  /*a880*/  LOP3.LUT R3, R3, 0xffff, RZ, 0xc0, !PT ;  /* 0x0000ffff03037812 */ /* 0x000fe200078ec0ff */
[----:B------:R-:W-:Y:S01]  /*a890*/  IMAD.MOV.U32 R61, RZ, RZ, R101 ;  /* 0x000000ffff3d7224 */ /* 0x000fe200078e0065 */
[----:B------:R-:W-:Y:S01]  /*a8a0*/  PRMT R182, R43, 0x7610, R182 ;  /* 0x000076102bb67816 */ /* 0x000fe200000000b6 */
[----:B------:R-:W-:-:S02]  /*a8b0*/  IMAD.MOV.U32 R101, RZ, RZ, R46 ;  /* 0x000000ffff657224 */ /* 0x000fc400078e002e */
[----:B------:R-:W-:Y:S02]  /*a8c0*/  IMAD.MOV.U32 R46, RZ, RZ, R110 ;  /* 0x000000ffff2e7224 */ /* 0x000fe400078e006e */
[----:B------:R-:W-:Y:S01]  /*a8d0*/  IMAD.MOV.U32 R110, RZ, RZ, R224 ;  /* 0x000000ffff6e7224 */ /* 0x000fe200078e00e0 */
[----:B------:R-:W-:Y:S01]  /*a8e0*/  PRMT R224, R182, 0x5410, R183 ;  /* 0x00005410b6e07816 */ /* 0x000fe200000000b7 */
[----:B---3--:R-:W-:-:S05]  /*a8f0*/  @!P3 HFMA2.BF16_V2 R17, -RZ.H0_H0, RZ.H0_H0, -R184.H0_H0 ;  /* 0x200000ffff11b231 */ /* 0x008fca00003409b8 */
[----:B------:R-:W-:-:S04]  /*a900*/  PRMT R4, R17, 0x7610, R4 ;  /* 0x0000761011047816 */ /* 0x000fc80000000004 */
[----:B------:R-:W-:Y:S01]  /*a910*/  @!P3 PRMT R184, R4, 0x5410, RZ ;  /* 0x0000541004b8b816 */ /* 0x000fe200000000ff */
[----:B------:R-:W-:Y:S01]  /*a920*/  IMAD.WIDE.U32 R4, R13, -0x2daee0ad, RZ ;  /* 0xd2511f530d047825 */ /* 0x000fe200078e00ff */
[----:B------:R-:W-:-:S04]  /*a930*/  ISETP.LE.U32.AND P3, PT, R3, UR23, PT ;  /* 0x0000001703007c0c */ /* 0x000fc8000bf63070 */
[----:B------:R-:W-:Y:S01]  /*a940*/  LOP3.LUT R3, R5, UR40, R12, 0x96, !PT ;  /* 0x0000002805037c12 */ /* 0x000fe2000f8e960c */
[----:B--2---:R-:W-:-:S05]  /*a950*/  @!P2 HFMA2.BF16_V2 R8, -RZ.H0_H0, RZ.H0_H0, -R183.H0_H0 ;  /* 0x200000ffff08a231 */ /* 0x004fca00003409b7 */
[----:B------:R-:W-:-:S04]  /*a960*/  PRMT R12, R8, 0x7610, R12 ;  /* 0x00007610080c7816 */ /* 0x000fc8000000000c */
[----:B------:R-:W-:Y:S02]  /*a970*/  @!P2 PRMT R183, R12, 0x5410, RZ ;  /* 0x000054100cb7a816 */ /* 0x000fe400000000ff */
[----:B------:R1:W2:Y:S01]  /*a980*/  LDL.LU.S16 R12, [R1+0xd8] ;  /* 0x0000d800010c7983 */ /* 0x0002a20000300600 */
[----:B------:R-:W3:Y:S01]  /*a990*/  MUFU.EX2 R7, R115 ;  /* 0x0000007300077308 */ /* 0x000ee20000000800 */
[----:B------:R-:W-:-:S07]  /*a9a0*/  SHF.R.U32.HI R8, RZ, 0x10, R3 ;  /* 0x00000010ff087819 */ /* 0x000fce0000011603 */
[----:B------:R-:W4:Y:S01]  /*a9b0*/  MUFU.EX2 R6, R116 ;  /* 0x0000007400067308 */ /* 0x000f220000000800 */
[----:B------:R-:W-:-:S04]  /*a9c0*/  LOP3.LUT R8, R8, 0xff, RZ, 0xc0, !PT ;  /* 0x000000ff08087812 */ /* 0x000fc800078ec0ff */
[----:B------:R-:W-:Y:S01]  /*a9d0*/  ISETP.LE.U32.AND P2, PT, R8, UR23, PT ;  /* 0x0000001708007c0c */ /* 0x000fe2000bf43070 */
[----:B---3--:R-:W-:-:S04]  /*a9e0*/  FADD.FTZ R8, R7, R9 ;  /* 0x0000000907087221 */ /* 0x008fc80000010000 */
[C---:B----4-:R-:W-:Y:S01]  /*a9f0*/  FADD.FTZ R18, R6.reuse, R8 ;  /* 0x0000000806127221 */ /* 0x050fe20000010000 */
[----:B------:R-:W-:Y:S02]  /*aa00*/  F2FP.BF16.F32.PACK_AB R19, R6, R7 ;  /* 0x000000070613723e */ /* 0x000fe400000010ff */
[----:B------:R1:W3:Y:S01]  /*aa10*/  LDL.LU.S16 R6, [R1+0xdc] ;  /* 0x0000dc0001067983 */ /* 0x0002e20000300600 */
[----:B--2---:R-:W-:-:S05]  /*aa20*/  @!P4 HFMA2.BF16_V2 R12, -RZ.H0_H0, RZ.H0_H0, -R182.H0_H0 ;  /* 0x200000ffff0cc231 */ /* 0x004fca00003409b6 */
[----:B------:R-:W-:-:S04]  /*aa30*/  PRMT R10, R12, 0x7610, R10 ;  /* 0x000076100c0a7816 */ /* 0x000fc8000000000a */
[----:B------:R-:W-:Y:S02]  /*aa40*/  @!P4 PRMT R182, R10, 0x5410, RZ ;  /* 0x000054100ab6c816 */ /* 0x000fe400000000ff */
[----:B------:R1:W2:Y:S01]  /*aa50*/  LDL.LU.S16 R10, [R1+0xe0] ;  /* 0x0000e000010a7983 */ /* 0x0002a20000300600 */
[C---:B------:R-:W-:Y:S02]  /*aa60*/  PRMT R181, R31.reuse, 0x7610, R181 ;  /* 0x000076101fb57816 */ /* 0x040fe400000000b5 */
[----:B------:R-:W-:Y:S01]  /*aa70*/  PRMT R180, R31, 0x7632, R180 ;  /* 0x000076321fb47816 */ /* 0x000fe200000000b4 */
[----:B------:R-:W-:Y:S02]  /*aa80*/  IMAD.MOV.U32 R66, RZ, RZ, R101 ;  /* 0x000000ffff427224 */ /* 0x000fe400078e0065 */
[----:B------:R-:W-:Y:S02]  /*aa90*/  IMAD.MOV.U32 R101, RZ, RZ, R46 ;  /* 0x000000ffff657224 */ /* 0x000fe400078e002e */
[----:B------:R-:W-:-:S02]  /*aaa0*/  IMAD.MOV.U32 R46, RZ, RZ, R64 ;  /* 0x000000ffff2e7224 */ /* 0x000fc400078e0040 */
[----:B------:R-:W-:Y:S02]  /*aab0*/  IMAD.MOV.U32 R64, RZ, RZ, R109 ;  /* 0x000000ffff407224 */ /* 0x000fe400078e006d */
[----:B------:R-:W-:Y:S02]  /*aac0*/  IMAD.MOV.U32 R109, RZ, RZ, R252 ;  /* 0x000000ffff6d7224 */ /* 0x000fe400078e00fc */
[----:B---3--:R-:W-:Y:S02]  /*aad0*/  @!P1 HFMA2.BF16_V2 R6, -RZ.H0_H0, RZ.H0_H0, -R181.H0_H0 ;  /* 0x200000ffff069231 */ /* 0x008fe400003409b5 */
[----:B------:R-:W-:-:S03]  /*aae0*/  IMAD.MOV.U32 R252, RZ, RZ, R204 ;  /* 0x000000fffffc7224 */ /* 0x000fc600078e00cc */
[----:B------:R-:W-:Y:S01]  /*aaf0*/  PRMT R9, R6, 0x7610, R9 ;  /* 0x0000761006097816 */ /* 0x000fe20000000009 */
[----:B------:R-:W-:Y:S01]  /*ab00*/  IMAD.MOV.U32 R204, RZ, RZ, R167 ;  /* 0x000000ffffcc7224 */ /* 0x000fe200078e00a7 */
[----:B------:R-:W-:Y:S02]  /*ab10*/  PRMT R167, R181, 0x5410, R180 ;  /* 0x00005410b5a77816 */ /* 0x000fe400000000b4 */
[----:B------:R-:W-:Y:S02]  /*ab20*/  @!P1 PRMT R181, R9, 0x5410, RZ ;  /* 0x0000541009b59816 */ /* 0x000fe400000000ff */
[----:B------:R1:W3:Y:S01]  /*ab30*/  LDL.LU.S16 R9, [R1+0xe8] ;  /* 0x0000e80001097983 */ /* 0x0002e20000300600 */
[----:B--2---:R-:W-:-:S05]  /*ab40*/  @!P3 HFMA2.BF16_V2 R10, -RZ.H0_H0, RZ.H0_H0, -R180.H0_H0 ;  /* 0x200000ffff0ab231 */ /* 0x004fca00003409b4 */
[----:B------:R-:W-:-:S04]  /*ab50*/  PRMT R8, R10, 0x7610, R8 ;  /* 0x000076100a087816 */ /* 0x000fc80000000008 */
[----:B------:R-:W-:Y:S02]  /*ab60*/  @!P3 PRMT R180, R8, 0x5410, RZ ;  /* 0x0000541008b4b816 */ /* 0x000fe400000000ff */
[----:B------:R1:W2:Y:S01]  /*ab70*/  LDL.LU.S16 R8, [R1+0xe4] ;  /* 0x0000e40001087983 */ /* 0x0002a20000300600 */
[----:B------:R-:W-:Y:S02]  /*ab80*/  LOP3.LUT R6, R3, 0xff, RZ, 0xc0, !PT ;  /* 0x000000ff03067812 */ /* 0x000fe400078ec0ff */
[C---:B------:R-:W-:Y:S02]  /*ab90*/  PRMT R178, R25.reuse, 0x7632, R178 ;  /* 0x0000763219b27816 */ /* 0x040fe400000000b2 */
[----:B------:R-:W-:Y:S02]  /*aba0*/  ISETP.LE.U32.AND P4, PT, R6, UR23, PT ;  /* 0x0000001706007c0c */ /* 0x000fe4000bf83070 */
[----:B------:R-:W-:Y:S02]  /*abb0*/  SHF.R.U32.HI R6, RZ, 0x18, R3 ;  /* 0x00000018ff067819 */ /* 0x000fe40000011603 */
[----:B------:R-:W-:-:S02]  /*abc0*/  PRMT R179, R25, 0x7610, R179 ;  /* 0x0000761019b37816 */ /* 0x000fc400000000b3 */
[----:B------:R-:W-:Y:S02]  /*abd0*/  ISETP.LE.U32.AND P1, PT, R6, UR23, PT ;  /* 0x0000001706007c0c */ /* 0x000fe4000bf23070 */
[----:B------:R-:W-:Y:S01]  /*abe0*/  PRMT R140, R179, 0x5410, R178 ;  /* 0x00005410b38c7816 */ /* 0x000fe200000000b2 */
[----:B--2---:R-:W-:-:S05]  /*abf0*/  @!P5 HFMA2.BF16_V2 R8, -RZ.H0_H0, RZ.H0_H0, -R178.H0_H0 ;  /* 0x200000ffff08d231 */ /* 0x004fca00003409b2 */
[----:B------:R-:W-:-:S04]  /*ac00*/  PRMT R6, R8, 0x7610, R6 ;  /* 0x0000761008067816 */ /* 0x000fc80000000006 */
[----:B------:R-:W-:Y:S02]  /*ac10*/  @!P5 PRMT R178, R6, 0x5410, RZ ;  /* 0x0000541006b2d816 */ /* 0x000fe400000000ff */
[----:B------:R1:W2:Y:S04]  /*ac20*/  LDL.LU.S16 R6, [R1+0xec] ;  /* 0x0000ec0001067983 */ /* 0x0002a80000300600 */
[----:B------:R1:W4:Y:S01]  /*ac30*/  LDL.LU.S16 R12, [R1+0xf0] ;  /* 0x0000f000010c7983 */ /* 0x0003220000300600 */
[----:B------:R-:W-:-:S04]  /*ac40*/  LOP3.LUT R3, R3, 0xffff, RZ, 0xc0, !PT ;  /* 0x0000ffff03037812 */ /* 0x000fc800078ec0ff */
[----:B------:R-:W-:-:S04]  /*ac50*/  SHF.R.U32.HI R3, RZ, 0x8, R3 ;  /* 0x00000008ff037819 */ /* 0x000fc80000011603 */
[----:B------:R-:W-:Y:S01]  /*ac60*/  LOP3.LUT R3, R3, 0xffff, RZ, 0xc0, !PT ;  /* 0x0000ffff03037812 */ /* 0x000fe200078ec0ff */
[----:B---3--:R-:W-:Y:S01]  /*ac70*/  @!P6 HFMA2.BF16_V2 R9, -RZ.H0_H0, RZ.H0_H0, -R179.H0_H0 ;  /* 0x200000ffff09e231 */ /* 0x008fe200003409b3 */
[----:B------:R-:W-:Y:S02]  /*ac80*/  PRMT R177, R21, 0x7610, R177 ;  /* 0x0000761015b17816 */ /* 0x000fe400000000b1 */
[----:B------:R-:W-:Y:S02]  /*ac90*/  ISETP.LE.U32.AND P3, PT, R3, UR23, PT ;  /* 0x0000001703007c0c */ /* 0x000fe4000bf63070 */
[----:B------:R-:W-:Y:S02]  /*aca0*/  LOP3.LUT R16, R41, UR21, R90, 0x96, !PT ;  /* 0x0000001529107c12 */ /* 0x000fe4000f8e965a */
[----:B------:R-:W-:Y:S02]  /*acb0*/  LOP3.LUT R15, R15, UR19, R40, 0x96, !PT ;  /* 0x000000130f0f7c12 */ /* 0x000fe4000f8e9628 */
[----:B------:R-:W-:-:S02]  /*acc0*/  PRMT R7, R9, 0x7610, R7 ;  /* 0x0000761009077816 */ /* 0x000fc40000000007 */
[----:B------:R-:W-:Y:S01]  /*acd0*/  PRMT R176, R21, 0x7632, R176 ;  /* 0x0000763215b07816 */ /* 0x000fe200000000b0 */
[----:B------:R-:W-:Y:S01]  /*ace0*/  IMAD.WIDE.U32 R8, R15, -0x2daee0ad, RZ ;  /* 0xd2511f530f087825 */ /* 0x000fe200078e00ff */
[----:B------:R-:W-:Y:S02]  /*acf0*/  @!P6 PRMT R179, R7, 0x5410, RZ ;  /* 0x0000541007b3e816 */ /* 0x000fe400000000ff */
[----:B------:R-:W-:Y:S02]  /*ad00*/  PRMT R72, R177, 0x5410, R176 ;  /* 0x00005410b1487816 */ /* 0x000fe400000000b0 */
[C---:B------:R-:W-:Y:S02]  /*ad10*/  PRMT R173, R24.reuse, 0x7610, R173 ;  /* 0x0000761018ad7816 */ /* 0x040fe400000000ad */
[----:B------:R-:W-:Y:S01]  /*ad20*/  PRMT R172, R24, 0x7632, R172 ;  /* 0x0000763218ac7816 */ /* 0x000fe200000000ac */
[----:B--2---:R-:W-:-:S05]  /*ad30*/  @!P4 HFMA2.BF16_V2 R6, -RZ.H0_H0, RZ.H0_H0, -R177.H0_H0 ;  /* 0x200000ffff06c231 */ /* 0x004fca00003409b1 */
[----:B------:R-:W-:Y:S01]  /*ad40*/  PRMT R11, R6, 0x7610, R11 ;  /* 0x00007610060b7816 */ /* 0x000fe2000000000b */
[----:B------:R-:W-:-:S04]  /*ad50*/  IMAD.WIDE.U32 R6, R16, -0x2daee0ad, RZ ;  /* 0xd2511f5310067825 */ /* 0x000fc800078e00ff */
[----:B----4-:R-:W-:Y:S01]  /*ad60*/  @!P3 HFMA2.BF16_V2 R12, -RZ.H0_H0, RZ.H0_H0, -R176.H0_H0 ;  /* 0x200000ffff0cb231 */ /* 0x010fe200003409b0 */
[----:B------:R-:W-:-:S04]  /*ad70*/  LOP3.LUT R10, R9, UR16, R6, 0x96, !PT ;  /* 0x00000010090a7c12 */ /* 0x000fc8000f8e9606 */
[----:B------:R-:W-:Y:S02]  /*ad80*/  PRMT R6, R12, 0x7610, R6 ;  /* 0x000076100c067816 */ /* 0x000fe40000000006 */
[----:B------:R-:W-:Y:S02]  /*ad90*/  @!P4 PRMT R177, R11, 0x5410, RZ ;  /* 0x000054100bb1c816 */ /* 0x000fe400000000ff */
[----:B------:R-:W-:Y:S01]  /*ada0*/  @!P3 PRMT R176, R6, 0x5410, RZ ;  /* 0x0000541006b0b816 */ /* 0x000fe200000000ff */
[----:B------:R1:W2:Y:S04]  /*adb0*/  LDL.LU.S16 R11, [R1+0xf8] ;  /* 0x0000f800010b7983 */ /* 0x0002a80000300600 */
[----:B------:R1:W3:Y:S04]  /*adc0*/  LDL.LU.S16 R6, [R1+0xf4] ;  /* 0x0000f40001067983 */ /* 0x0002e80000300600 */
[----:B------:R1:W4:Y:S04]  /*add0*/  LDL.LU.S16 R25, [R1+0xfc] ;  /* 0x0000fc0001197983 */ /* 0x0003280000300600 */
[----:B------:R1:W4:Y:S01]  /*ade0*/  LDL.LU.S16 R24, [R1+0x100] ;  /* 0x0001000001187983 */ /* 0x0003220000300600 */
[----:B------:R-:W-:-:S02]  /*adf0*/  PRMT R174, R22, 0x7632, R174 ;  /* 0x0000763216ae7816 */ /* 0x000fc400000000ae */
[----:B------:R-:W-:Y:S02]  /*ae00*/  PRMT R175, R22, 0x7610, R175 ;  /* 0x0000761016af7816 */ /* 0x000fe400000000af */
[----:B------:R-:W-:Y:S02]  /*ae10*/  LOP3.LUT R7, R7, UR18, R20, 0x96, !PT ;  /* 0x0000001207077c12 */ /* 0x000fe4000f8e9614 */
[----:B------:R-:W-:Y:S02]  /*ae20*/  PRMT R71, R175, 0x5410, R174 ;  /* 0x00005410af477816 */ /* 0x000fe400000000ae */
[----:B------:R-:W-:Y:S01]  /*ae30*/  LOP3.LUT R15, R4, 0xffff, RZ, 0xc0, !PT ;  /* 0x0000ffff040f7812 */ /* 0x000fe200078ec0ff */
[----:B------:R-:W-:Y:S02]  /*ae40*/  IMAD.MOV.U32 R96, RZ, RZ, R62 ;  /* 0x000000ffff607224 */ /* 0x000fe400078e003e */
[----:B------:R-:W-:Y:S02]  /*ae50*/  IMAD.MOV.U32 R62, RZ, RZ, R100 ;  /* 0x000000ffff3e7224 */ /* 0x000fe400078e0064 */
[----:B------:R-:W-:-:S02]  /*ae60*/  IMAD.MOV.U32 R100, RZ, RZ, R101 ;  /* 0x000000ffff647224 */ /* 0x000fc400078e0065 */
[----:B------:R-:W-:Y:S02]  /*ae70*/  IMAD.MOV.U32 R101, RZ, RZ, R217 ;  /* 0x000000ffff657224 */ /* 0x000fe400078e00d9 */
[----:B------:R-:W-:Y:S01]  /*ae80*/  IMAD.MOV.U32 R217, RZ, RZ, R216 ;  /* 0x000000ffffd97224 */ /* 0x000fe200078e00d8 */
[----:B------:R-:W-:Y:S01]  /*ae90*/  PRMT R216, R173, 0x5410, R172 ;  /* 0x00005410add87816 */ /* 0x000fe200000000ac */
[----:B--2---:R-:W-:Y:S02]  /*aea0*/  @!P2 HFMA2.BF16_V2 R11, -RZ.H0_H0, RZ.H0_H0, -R175.H0_H0 ;  /* 0x200000ffff0ba231 */ /* 0x004fe400003409af */
[----:B---3--:R-:W-:-:S03]  /*aeb0*/  @!P1 HFMA2.BF16_V2 R6, -RZ.H0_H0, RZ.H0_H0, -R174.H0_H0 ;  /* 0x200000ffff069231 */ /* 0x008fc600003409ae */
[----:B------:R-:W-:Y:S02]  /*aec0*/  PRMT R13, R11, 0x7610, R13 ;  /* 0x000076100b0d7816 */ /* 0x000fe4000000000d */
[----:B------:R-:W-:Y:S01]  /*aed0*/  PRMT R3, R6, 0x7610, R3 ;  /* 0x0000761006037816 */ /* 0x000fe20000000003 */
[----:B------:R-:W-:-:S04]  /*aee0*/  IMAD.WIDE.U32 R6, R7, -0x326172a9, RZ ;  /* 0xcd9e8d5707067825 */ /* 0x000fc800078e00ff */
[----:B------:R-:W-:Y:S01]  /*aef0*/  IMAD.WIDE.U32 R10, R10, -0x326172a9, RZ ;  /* 0xcd9e8d570a0a7825 */ /* 0x000fe200078e00ff */
[----:B------:R-:W-:-:S04]  /*af00*/  LOP3.LUT R7, R7, UR17, R14, 0x96, !PT ;  /* 0x0000001107077c12 */ /* 0x000fc8000f8e960e */
[----:B------:R-:W-:Y:S01]  /*af10*/  LOP3.LUT R12, R11, UR15, R6, 0x96, !PT ;  /* 0x0000000f0b0c7c12 */ /* 0x000fe2000f8e9606 */
[----:B------:R-:W-:Y:S01]  /*af20*/  IMAD.WIDE.U32 R6, R7, -0x2daee0ad, RZ ;  /* 0xd2511f5307067825 */ /* 0x000fe200078e00ff */
[----:B------:R-:W-:-:S03]  /*af30*/  @!P2 PRMT R175, R13, 0x5410, RZ ;  /* 0x000054100dafa816 */ /* 0x000fc600000000ff */
[----:B------:R-:W-:Y:S01]  /*af40*/  IMAD.WIDE.U32 R12, R12, -0x2daee0ad, RZ ;  /* 0xd2511f530c0c7825 */ /* 0x000fe200078e00ff */
[----:B------:R-:W-:-:S04]  /*af50*/  LOP3.LUT R7, R7, UR14, R8, 0x96, !PT ;  /* 0x0000000e07077c12 */ /* 0x000fc8000f8e9608 */
[----:B------:R-:W-:Y:S01]  /*af60*/  LOP3.LUT R8, R13, UR12, R6, 0x96, !PT ;  /* 0x0000000c0d087c12 */ /* 0x000fe2000f8e9606 */
[----:B------:R-:W-:Y:S01]  /*af70*/  IMAD.WIDE.U32 R6, R7, -0x326172a9, RZ ;  /* 0xcd9e8d5707067825 */ /* 0x000fe200078e00ff */
[----:B------:R-:W-:Y:S02]  /*af80*/  @!P1 PRMT R174, R3, 0x5410, RZ ;  /* 0x0000541003ae9816 */ /* 0x000fe400000000ff */
[----:B------:R-:W-:Y:S02]  /*af90*/  LOP3.LUT R3, R4, 0xff, RZ, 0xc0, !PT ;  /* 0x000000ff04037812 */ /* 0x000fe400078ec0ff */
[--C-:B------:R-:W-:Y:S02]  /*afa0*/  SHF.R.U32.HI R14, RZ, 0x10, R4.reuse ;  /* 0x00000010ff0e7819 */ /* 0x100fe40000011604 */
[----:B------:R-:W-:Y:S01]  /*afb0*/  SHF.R.U32.HI R11, RZ, 0x18, R4 ;  /* 0x00000018ff0b7819 */ /* 0x000fe20000011604 */
[----:B------:R-:W-:Y:S01]  /*afc0*/  IMAD.WIDE.U32 R4, R8, -0x326172a9, RZ ;  /* 0xcd9e8d5708047825 */ /* 0x000fe200078e00ff */
[----:B------:R-:W-:-:S02]  /*afd0*/  LOP3.LUT R10, R7, UR13, R10, 0x96, !PT ;  /* 0x0000000d070a7c12 */ /* 0x000fc4000f8e960a */
[----:B------:R-:W-:Y:S02]  /*afe0*/  ISETP.LE.U32.AND P1, PT, R3, UR23, PT ;  /* 0x0000001703007c0c */ /* 0x000fe4000bf23070 */
[----:B------:R-:W-:Y:S02]  /*aff0*/  LOP3.LUT R6, R5, UR39, R6, 0x96, !PT ;  /* 0x0000002705067c12 */ /* 0x000fe4000f8e9606 */
[C---:B------:R-:W-:Y:S02]  /*b000*/  LOP3.LUT R7, R4.reuse, 0xff, RZ, 0xc0, !PT ;  /* 0x000000ff04077812 */ /* 0x040fe400078ec0ff */
[--C-:B------:R-:W-:Y:S02]  /*b010*/  SHF.R.U32.HI R3, RZ, 0x18, R4.reuse ;  /* 0x00000018ff037819 */ /* 0x100fe40000011604 */
[----:B------:R-:W-:Y:S02]  /*b020*/  LOP3.LUT R16, R4, 0xffff, RZ, 0xc0, !PT ;  /* 0x0000ffff04107812 */ /* 0x000fe400078ec0ff */
[----:B------:R-:W-:Y:S01]  /*b030*/  SHF.R.U32.HI R13, RZ, 0x10, R4 ;  /* 0x00000010ff0d7819 */ /* 0x000fe20000011604 */
[----:B------:R-:W-:Y:S01]  /*b040*/  IMAD.WIDE.U32 R4, R10, -0x2daee0ad, RZ ;  /* 0xd2511f530a047825 */ /* 0x000fe200078e00ff */
[----:B------:R-:W-:-:S04]  /*b050*/  ISETP.LE.U32.AND P5, PT, R3, UR23, PT ;  /* 0x0000001703007c0c */ /* 0x000fc8000bfa3070 */
[----:B------:R-:W-:Y:S02]  /*b060*/  LOP3.LUT R3, R5, UR40, R12, 0x96, !PT ;  /* 0x0000002805037c12 */ /* 0x000fe4000f8e960c */
[C---:B------:R-:W-:Y:S02]  /*b070*/  LOP3.LUT R10, R4.reuse, 0xff, RZ, 0xc0, !PT ;  /* 0x000000ff040a7812 */ /* 0x040fe400078ec0ff */
[----:B------:R-:W-:Y:S02]  /*b080*/  LOP3.LUT R17, R4, 0xffff, RZ, 0xc0, !PT ;  /* 0x0000ffff04117812 */ /* 0x000fe400078ec0ff */
[--C-:B------:R-:W-:Y:S02]  /*b090*/  SHF.R.U32.HI R12, RZ, 0x10, R4.reuse ;  /* 0x00000010ff0c7819 */ /* 0x100fe40000011604 */
[----:B------:R-:W-:Y:S02]  /*b0a0*/  SHF.R.U32.HI R9, RZ, 0x18, R4 ;  /* 0x00000018ff097819 */ /* 0x000fe40000011604 */
[----:B------:R-:W-:-:S02]  /*b0b0*/  LOP3.LUT R4, R14, 0xff, RZ, 0xc0, !PT ;  /* 0x000000ff0e047812 */ /* 0x000fc400078ec0ff */
[----:B------:R-:W-:Y:S02]  /*b0c0*/  SHF.R.U32.HI R5, RZ, 0x8, R15 ;  /* 0x00000008ff057819 */ /* 0x000fe4000001160f */
[----:B------:R-:W-:Y:S02]  /*b0d0*/  ISETP.LE.U32.AND P3, PT, R4, UR23, PT ;  /* 0x0000001704007c0c */ /* 0x000fe4000bf63070 */
[----:B------:R-:W-:Y:S01]  /*b0e0*/  LOP3.LUT R4, R5, 0xffff, RZ, 0xc0, !PT ;  /* 0x0000ffff05047812 */ /* 0x000fe200078ec0ff */
[----:B----4-:R-:W-:-:S03]  /*b0f0*/  @!P1 HFMA2.BF16_V2 R25, -RZ.H0_H0, RZ.H0_H0, -R173.H0_H0 ;  /* 0x200000ffff199231 */ /* 0x010fc600003409ad */
[----:B------:R-:W-:Y:S02]  /*b100*/  ISETP.LE.U32.AND P6, PT, R4, UR23, PT ;  /* 0x0000001704007c0c */ /* 0x000fe4000bfc3070 */
[----:B------:R-:W-:Y:S02]  /*b110*/  PRMT R22, R25, 0x7610, R22 ;  /* 0x0000761019167816 */ /* 0x000fe40000000016 */
[----:B------:R-:W-:Y:S02]  /*b120*/  LOP3.LUT R4, R6, 0xff, RZ, 0xc0, !PT ;  /* 0x000000ff06047812 */ /* 0x000fe400078ec0ff */
[----:B------:R-:W-:Y:S02]  /*b130*/  @!P1 PRMT R173, R22, 0x5410, RZ ;  /* 0x0000541016ad9816 */ /* 0x000fe400000000ff */
[----:B------:R-:W-:Y:S01]  /*b140*/  ISETP.LE.U32.AND P1, PT, R4, UR23, PT ;  /* 0x0000001704007c0c */ /* 0x000fe2000bf23070 */
[----:B------:R1:W2:Y:S01]  /*b150*/  LDL.LU.S16 R22, [R1+0x104] ;  /* 0x0001040001167983 */ /* 0x0002a20000300600 */
[----:B------:R-:W-:-:S03]  /*b160*/  LOP3.LUT R4, R6, 0xffff, RZ, 0xc0, !PT ;  /* 0x0000ffff06047812 */ /* 0x000fc600078ec0ff */
[----:B------:R-:W-:Y:S01]  /*b170*/  @!P6 HFMA2.BF16_V2 R24, -RZ.H0_H0, RZ.H0_H0, -R172.H0_H0 ;  /* 0x200000ffff18e231 */ /* 0x000fe200003409ac */
[----:B------:R-:W-:-:S04]  /*b180*/  SHF.R.U32.HI R4, RZ, 0x8, R4 ;  /* 0x00000008ff047819 */ /* 0x000fc80000011604 */
[----:B------:R-:W-:Y:S02]  /*b190*/  PRMT R21, R24, 0x7610, R21 ;  /* 0x0000761018157816 */ /* 0x000fe40000000015 */
[----:B------:R-:W-:Y:S02]  /*b1a0*/  LOP3.LUT R4, R4, 0xffff, RZ, 0xc0, !PT ;  /* 0x0000ffff04047812 */ /* 0x000fe400078ec0ff */
[----:B------:R-:W-:Y:S02]  /*b1b0*/  @!P6 PRMT R172, R21, 0x5410, RZ ;  /* 0x0000541015ace816 */ /* 0x000fe400000000ff */
[----:B------:R-:W-:Y:S02]  /*b1c0*/  ISETP.LE.U32.AND P6, PT, R4, UR23, PT ;  /* 0x0000001704007c0c */ /* 0x000fe4000bfc3070 */
[----:B------:R1:W3:Y:S01]  /*b1d0*/  LDL.LU.S16 R4, [R1+0x10c] ;  /* 0x00010c0001047983 */ /* 0x0002e20000300600 */
[----:B------:R-:W-:Y:S02]  /*b1e0*/  ISETP.LE.U32.AND P4, PT, R11, UR23, PT ;  /* 0x000000170b007c0c */ /* 0x000fe4000bf83070 */
[----:B------:R-:W-:Y:S01]  /*b1f0*/  PRMT R132, R23, 0x7632, R132 ;  /* 0x0000763217847816 */ /* 0x000fe20000000084 */
[----:B------:R-:W-:-:S02]  /*b200*/  IMAD.MOV.U32 R97, RZ, RZ, R63 ;  /* 0x000000ffff617224 */ /* 0x000fc400078e003f */
[----:B------:R-:W-:Y:S02]  /*b210*/  IMAD.MOV.U32 R63, RZ, RZ, R61 ;  /* 0x000000ffff3f7224 */ /* 0x000fe400078e003d */
[----:B------:R-:W-:Y:S02]  /*b220*/  IMAD.MOV.U32 R61, RZ, RZ, R105 ;  /* 0x000000ffff3d7224 */ /* 0x000fe400078e0069 */
[----:B------:R-:W-:Y:S02]  /*b230*/  IMAD.MOV.U32 R45, RZ, RZ, R97 ;  /* 0x000000ffff2d7224 */ /* 0x000fe400078e0061 */
[----:B------:R-:W-:Y:S01]  /*b240*/  IMAD.MOV.U32 R97, RZ, RZ, R62 ;  /* 0x000000ffff617224 */ /* 0x000fe200078e003e */
[----:B------:R-:W-:Y:S01]  /*b250*/  PRMT R137, R23, 0x7610, R137 ;  /* 0x0000761017897816 */ /* 0x000fe20000000089 */
[----:B------:R-:W-:Y:S02]  /*b260*/  IMAD.MOV.U32 R62, RZ, RZ, R63 ;  /* 0x000000ffff3e7224 */ /* 0x000fe400078e003f */
[----:B------:R-:W-:-:S02]  /*b270*/  IMAD.MOV.U32 R63, RZ, RZ, R66 ;  /* 0x000000ffff3f7224 */ /* 0x000fc400078e0042 */
[----:B------:R-:W-:Y:S02]  /*b280*/  IMAD.MOV.U32 R66, RZ, RZ, R61 ;  /* 0x000000ffff427224 */ /* 0x000fe400078e003d */
[----:B------:R-:W-:Y:S02]  /*b290*/  IMAD.MOV.U32 R61, RZ, RZ, R217 ;  /* 0x000000ffff3d7224 */ /* 0x000fe400078e00d9 */
[----:B------:R-:W-:Y:S01]  /*b2a0*/  IMAD.MOV.U32 R217, RZ, RZ, R221 ;  /* 0x000000ffffd97224 */ /* 0x000fe200078e00dd */
[----:B------:R-:W-:Y:S02]  /*b2b0*/  PRMT R221, R137, 0x5410, R132 ;  /* 0x0000541089dd7816 */ /* 0x000fe40000000084 */
[C---:B------:R-:W-:Y:S02]  /*b2c0*/  PRMT R127, R19.reuse, 0x7610, R127 ;  /* 0x00007610137f7816 */ /* 0x040fe4000000007f */
[----:B------:R-:W-:Y:S01]  /*b2d0*/  PRMT R126, R19, 0x7632, R126 ;  /* 0x00007632137e7816 */ /* 0x000fe2000000007e */
[----:B---3--:R-:W-:-:S05]  /*b2e0*/  @!P4 HFMA2.BF16_V2 R4, -RZ.H0_H0, RZ.H0_H0, -R132.H0_H0 ;  /* 0x200000ffff04c231 */ /* 0x008fca0000340984 */
[----:B------:R-:W-:-:S04]  /*b2f0*/  PRMT R11, R4, 0x7610, R11 ;  /* 0x00007610040b7816 */ /* 0x000fc8000000000b */
[----:B------:R-:W-:Y:S02]  /*b300*/  @!P4 PRMT R132, R11, 0x5410, RZ ;  /* 0x000054100b84c816 */ /* 0x000fe400000000ff */
[----:B------:R1:W3:Y:S01]  /*b310*/  LDL.LU.S16 R11, [R1+0x110] ;  /* 0x00011000010b7983 */ /* 0x0002e20000300600 */
[----:B------:R-:W-:-:S03]  /*b320*/  ISETP.LE.U32.AND P4, PT, R10, UR23, PT ;  /* 0x000000170a007c0c */ /* 0x000fc6000bf83070 */
[----:B------:R1:W4:Y:S04]  /*b330*/  LDL.LU.S16 R10, [R1+0x114] ;  /* 0x00011400010a7983 */ /* 0x0003280000300600 */
[----:B------:R1:W2:Y:S01]  /*b340*/  LDL.LU.S16 R19, [R1+0x118] ;  /* 0x0001180001137983 */ /* 0x0002a20000300600 */
[----:B------:R-:W1:Y:S01]  /*b350*/  MUFU.EX2 R8, R117 ;  /* 0x0000007500087308 */ /* 0x000e620000000800 */
[----:B------:R-:W-:-:S07]  /*b360*/  ISETP.LE.U32.AND P2, PT, R7, UR23, PT ;  /* 0x0000001707007c0c */ /* 0x000fce000bf43070 */
[----:B------:R-:W1:Y:S01]  /*b370*/  MUFU.EX2 R7, R118 ;  /* 0x0000007600077308 */ /* 0x000e620000000800 */
[----:B------:R-:W-:Y:S02]  /*b380*/  IMAD.MOV.U32 R105, RZ, RZ, R226 ;  /* 0x000000ffff697224 */ /* 0x000fe400078e00e2 */
[----:B-1----:R-:W-:-:S04]  /*b390*/  FADD.FTZ R5, R8, R18 ;  /* 0x0000001208057221 */ /* 0x002fc80000010000 */
[C---:B------:R-:W-:Y:S01]  /*b3a0*/  FADD.FTZ R226, R7.reuse, R5 ;  /* 0x0000000507e27221 */ /* 0x040fe20000010000 */
[----:B------:R-:W-:-:S04]  /*b3b0*/  F2FP.BF16.F32.PACK_AB R7, R7, R8 ;  /* 0x000000080707723e */ /* 0x000fc800000010ff */
[C---:B------:R-:W-:Y:S01]  /*b3c0*/  PRMT R125, R7.reuse, 0x7610, R125 ;  /* 0x00007610077d7816 */ /* 0x040fe2000000007d */
[----:B------:R-:W-:Y:S02]  /*b3d0*/  IMAD.MOV.U32 R44, RZ, RZ, R96 ;  /* 0x000000ffff2c7224 */ /* 0x000fe400078e0060 */
[----:B------:R-:W-:Y:S01]  /*b3e0*/  IMAD.MOV.U32 R96, RZ, RZ, R62 ;  /* 0x000000ffff607224 */ /* 0x000fe200078e003e */
[----:B------:R-:W-:Y:S01]  /*b3f0*/  PRMT R124, R7, 0x7632, R124 ;  /* 0x00007632077c7816 */ /* 0x000fe2000000007c */
[----:B------:R-:W-:Y:S02]  /*b400*/  IMAD.MOV.U32 R40, RZ, RZ, R44 ;  /* 0x000000ffff287224 */ /* 0x000fe400078e002c */
[----:B------:R-:W-:Y:S02]  /*b410*/  IMAD.MOV.U32 R44, RZ, RZ, R96 ;  /* 0x000000ffff2c7224 */ /* 0x000fe400078e0060 */
[----:B------:R-:W-:Y:S02]  /*b420*/  IMAD.MOV.U32 R96, RZ, RZ, R97 ;  /* 0x000000ffff607224 */ /* 0x000fe400078e0061 */
[----:B------:R-:W-:Y:S01]  /*b430*/  IMAD.MOV.U32 R97, RZ, RZ, R102 ;  /* 0x000000ffff617224 */ /* 0x000fe200078e0066 */
[----:B------:R-:W-:Y:S01]  /*b440*/  PRMT R102, R125, 0x5410, R124 ;  /* 0x000054107d667816 */ /* 0x000fe2000000007c */
[----:B--2---:R-:W-:-:S05]  /*b450*/  @!P2 HFMA2.BF16_V2 R19, -RZ.H0_H0, RZ.H0_H0, -R125.H0_H0 ;  /* 0x200000ffff13a231 */ /* 0x004fca000034097d */
[----:B------:R-:W-:-:S04]  /*b460*/  PRMT R15, R19, 0x7610, R15 ;  /* 0x00007610130f7816 */ /* 0x000fc8000000000f */
[----:B------:R-:W-:Y:S02]  /*b470*/  @!P2 PRMT R125, R15, 0x5410, RZ ;  /* 0x000054100f7da816 */ /* 0x000fe400000000ff */
[----:B------:R1:W2:Y:S04]  /*b480*/  LDL.LU.S16 R15, [R1+0x11c] ;  /* 0x00011c00010f7983 */ /* 0x0002a80000300600 */
[----:B------:R1:W2:Y:S01]  /*b490*/  LDL.LU.S16 R19, [R1+0x120] ;  /* 0x0001200001137983 */ /* 0x0002a20000300600 */
[----:B------:R-:W-:Y:S01]  /*b4a0*/  @!P3 HFMA2.BF16_V2 R22, -RZ.H0_H0, RZ.H0_H0, -R137.H0_H0 ;  /* 0x200000ffff16b231 */ /* 0x000fe20000340989 */
[----:B------:R-:W-:Y:S01]  /*b4b0*/  LOP3.LUT R4, R13, 0xff, RZ, 0xc0, !PT ;  /* 0x000000ff0d047812 */ /* 0x000fe200078ec0ff */
[----:B---3--:R-:W-:-:S03]  /*b4c0*/  @!P1 HFMA2.BF16_V2 R11, -RZ.H0_H0, RZ.H0_H0, -R127.H0_H0 ;  /* 0x200000ffff0b9231 */ /* 0x008fc6000034097f */
[----:B------:R-:W-:Y:S01]  /*b4d0*/  PRMT R20, R22, 0x7610, R20 ;  /* 0x0000761016147816 */ /* 0x000fe20000000014 */
[----:B------:R-:W-:-:S03]  /*b4e0*/  IMAD.MOV.U32 R62, RZ, RZ, R63 ;  /* 0x000000ffff3e7224 */ /* 0x000fc600078e003f */
[----:B------:R-:W-:Y:S02]  /*b4f0*/  @!P3 PRMT R137, R20, 0x5410, RZ ;  /* 0x000054101489b816 */ /* 0x000fe400000000ff */
[----:B------:R-:W-:Y:S01]  /*b500*/  ISETP.LE.U32.AND P3, PT, R4, UR23, PT ;  /* 0x0000001704007c0c */ /* 0x000fe2000bf63070 */
[----:B------:R-:W-:Y:S01]  /*b510*/  IMAD.MOV.U32 R63, RZ, RZ, R66 ;  /* 0x000000ffff3f7224 */ /* 0x000fe200078e0042 */
[----:B------:R-:W-:Y:S01]  /*b520*/  PRMT R4, R11, 0x7610, R4 ;  /* 0x000076100b047816 */ /* 0x000fe20000000004 */
[----:B------:R-:W-:Y:S01]  /*b530*/  IMAD.MOV.U32 R66, RZ, RZ, R100 ;  /* 0x000000ffff427224 */ /* 0x000fe200078e0064 */
[----:B------:R-:W-:Y:S01]  /*b540*/  PRMT R100, R127, 0x5410, R126 ;  /* 0x000054107f647816 */ /* 0x000fe2000000007e */
[----:B----4-:R-:W-:Y:S01]  /*b550*/  @!P6 HFMA2.BF16_V2 R10, -RZ.H0_H0, RZ.H0_H0, -R126.H0_H0 ;  /* 0x200000ffff0ae231 */ /* 0x010fe2000034097e */
[----:B------:R-:W-:Y:S02]  /*b560*/  @!P1 PRMT R127, R4, 0x5410, RZ ;  /* 0x00005410047f9816 */ /* 0x000fe400000000ff */
[----:B------:R-:W-:-:S02]  /*b570*/  SHF.R.U32.HI R4, RZ, 0x8, R16 ;  /* 0x00000008ff047819 */ /* 0x000fc40000011610 */
[----:B------:R-:W-:Y:S02]  /*b580*/  PRMT R5, R10, 0x7610, R5 ;  /* 0x000076100a057816 */ /* 0x000fe40000000005 */
[----:B------:R-:W-:Y:S02]  /*b590*/  LOP3.LUT R4, R4, 0xffff, RZ, 0xc0, !PT ;  /* 0x0000ffff04047812 */ /* 0x000fe400078ec0ff */
[----:B------:R-:W-:Y:S02]  /*b5a0*/  @!P6 PRMT R126, R5, 0x5410, RZ ;  /* 0x00005410057ee816 */ /* 0x000fe400000000ff */
[----:B------:R-:W-:Y:S01]  /*b5b0*/  ISETP.LE.U32.AND P6, PT, R4, UR23, PT ;  /* 0x0000001704007c0c */ /* 0x000fe2000bfc3070 */
[----:B------:R-:W-:Y:S08]  /*b5c0*/  MUFU.EX2 R5, R95 ;  /* 0x0000005f00057308 */ /* 0x000ff00000000800 */
[----:B------:R-:W3:Y:S02]  /*b5d0*/  MUFU.EX2 R4, R99 ;  /* 0x0000006300047308 */ /* 0x000ee40000000800 */
[----:B---3--:R-:W-:-:S04]  /*b5e0*/  F2FP.BF16.F32.PACK_AB R8, R4, R5 ;  /* 0x000000050408723e */ /* 0x008fc800000010ff */
[----:B------:R-:W-:-:S05]  /*b5f0*/  PRMT R123, R8, 0x7610, R123 ;  /* 0x00007610087b7816 */ /* 0x000fca000000007b */
[----:B--2---:R-:W-:-:S05]  /*b600*/  @!P3 HFMA2.BF16_V2 R19, -RZ.H0_H0, RZ.H0_H0, -R123.H0_H0 ;  /* 0x200000ffff13b231 */ /* 0x004fca000034097b */
[----:B------:R-:W-:Y:S02]  /*b610*/  PRMT R18, R19, 0x7610, R18 ;  /* 0x0000761013127816 */ /* 0x000fe40000000012 */
[----:B------:R1:W2:Y:S01]  /*b620*/  LDL.LU.S16 R19, [R1+0x124] ;  /* 0x0001240001137983 */ /* 0x0002a20000300600 */
[----:B------:R-:W3:Y:S08]  /*b630*/  MUFU.EX2 R11, R94 ;  /* 0x0000005e000b7308 */ /* 0x000ef00000000800 */
[----:B------:R-:W4:Y:S01]  /*b640*/  MUFU.EX2 R10, R131 ;  /* 0x00000083000a7308 */ /* 0x000f220000000800 */
[----:B------:R-:W-:Y:S01]  /*b650*/  LOP3.LUT R7, R12, 0xff, RZ, 0xc0, !PT ;  /* 0x000000ff0c077812 */ /* 0x000fe200078ec0ff */
[----:B------:R-:W-:-:S03]  /*b660*/  @!P6 HFMA2.BF16_V2 R15, -RZ.H0_H0, RZ.H0_H0, -R124.H0_H0 ;  /* 0x200000ffff0fe231 */ /* 0x000fc6000034097c */
[----:B------:R-:W-:Y:S02]  /*b670*/  ISETP.LE.U32.AND P2, PT, R7, UR23, PT ;  /* 0x0000001707007c0c */ /* 0x000fe4000bf43070 */
[----:B------:R-:W-:Y:S01]  /*b680*/  ISETP.LE.U32.AND P1, PT, R9, UR23, PT ;  /* 0x0000001709007c0c */ /* 0x000fe2000bf23070 */
[----:B---3--:R-:W-:Y:S01]  /*b690*/  FADD.FTZ R7, R11, R26 ;  /* 0x0000001a0b077221 */ /* 0x008fe20000010000 */
[----:B------:R-:W-:Y:S02]  /*b6a0*/  PRMT R9, R15, 0x7610, R9 ;  /* 0x000076100f097816 */ /* 0x000fe40000000009 */
[----:B------:R-:W-:Y:S02]  /*b6b0*/  PRMT R122, R8, 0x7632, R122 ;  /* 0x00007632087a7816 */ /* 0x000fe4000000007a */
[----:B------:R-:W-:Y:S01]  /*b6c0*/  @!P6 PRMT R124, R9, 0x5410, RZ ;  /* 0x00005410097ce816 */ /* 0x000fe200000000ff */
[----:B----4-:R-:W-:-:S04]  /*b6d0*/  FADD.FTZ R7, R10, R7 ;  /* 0x000000070a077221 */ /* 0x010fc80000010000 */
[----:B------:R-:W-:Y:S01]  /*b6e0*/  FADD.FTZ R9, R5, R7 ;  /* 0x0000000705097221 */ /* 0x000fe20000010000 */
[----:B------:R-:W-:-:S04]  /*b6f0*/  LOP3.LUT R7, R3, 0xff, RZ, 0xc0, !PT ;  /* 0x000000ff03077812 */ /* 0x000fc800078ec0ff */
[----:B------:R-:W-:Y:S02]  /*b700*/  ISETP.LE.U32.AND P6, PT, R7, UR23, PT ;  /* 0x0000001707007c0c */ /* 0x000fe4000bfc3070 */
[----:B------:R-:W-:Y:S01]  /*b710*/  PRMT R103, R123, 0x5410, R122 ;  /* 0x000054107b677816 */ /* 0x000fe2000000007a */
[----:B--2---:R-:W-:-:S05]  /*b720*/  @!P5 HFMA2.BF16_V2 R19, -RZ.H0_H0, RZ.H0_H0, -R122.H0_H0 ;  /* 0x200000ffff13d231 */ /* 0x004fca000034097a */
[----:B------:R-:W-:-:S04]  /*b730*/  PRMT R7, R19, 0x7610, R7 ;  /* 0x0000761013077816 */ /* 0x000fc80000000007 */
[----:B------:R-:W-:Y:S02]  /*b740*/  @!P5 PRMT R122, R7, 0x5410, RZ ;  /* 0x00005410077ad816 */ /* 0x000fe400000000ff */
[----:B------:R1:W2:Y:S01]  /*b750*/  LDL.LU.S16 R7, [R1+0x128] ;  /* 0x0001280001077983 */ /* 0x0002a20000300600 */
[----:B------:R-:W-:Y:S01]  /*b760*/  MUFU.EX2 R15, R119 ;  /* 0x00000077000f7308 */ /* 0x000fe20000000800 */
[----:B------:R-:W-:-:S07]  /*b770*/  LOP3.LUT R5, R3, 0xffff, RZ, 0xc0, !PT ;  /* 0x0000ffff03057812 */ /* 0x000fce00078ec0ff */
[----:B------:R-:W3:Y:S01]  /*b780*/  MUFU.EX2 R94, R120 ;  /* 0x00000078005e7308 */ /* 0x000ee20000000800 */
[----:B------:R-:W-:-:S04]  /*b790*/  SHF.R.U32.HI R5, RZ, 0x8, R5 ;  /* 0x00000008ff057819 */ /* 0x000fc80000011605 */
[----:B------:R-:W-:Y:S02]  /*b7a0*/  LOP3.LUT R5, R5, 0xffff, RZ, 0xc0, !PT ;  /* 0x0000ffff05057812 */ /* 0x000fe400078ec0ff */
[----:B------:R-:W-:Y:S02]  /*b7b0*/  @!P3 PRMT R123, R18, 0x5410, RZ ;  /* 0x00005410127bb816 */ /* 0x000fe400000000ff */
[----:B------:R-:W-:Y:S01]  /*b7c0*/  ISETP.LE.U32.AND P3, PT, R5, UR23, PT ;  /* 0x0000001705007c0c */ /* 0x000fe2000bf63070 */
[----:B------:R-:W-:Y:S02]  /*b7d0*/  IMAD.MOV.U32 R41, RZ, RZ, R45 ;  /* 0x000000ffff297224 */ /* 0x000fe400078e002d */
[----:B------:R-:W-:Y:S02]  /*b7e0*/  IMAD.MOV.U32 R45, RZ, RZ, R252 ;  /* 0x000000ffff2d7224 */ /* 0x000fe400078e00fc */
[----:B------:R4:W-:Y:S01]  /*b7f0*/  MUFU.EX2 R252, R121 ;  /* 0x0000007900fc7308 */ /* 0x0009e20000000800 */
[----:B---3--:R-:W-:Y:S01]  /*b800*/  F2FP.BF16.F32.PACK_AB R5, R94, R15 ;  /* 0x0000000f5e05723e */ /* 0x008fe200000010ff */
[----:B------:R-:W-:-:S03]  /*b810*/  IMAD.MOV.U32 R98, RZ, RZ, R45 ;  /* 0x000000ffff627224 */ /* 0x000fc600078e002d */
[C---:B------:R-:W-:Y:S02]  /*b820*/  PRMT R120, R5.reuse, 0x7632, R120 ;  /* 0x0000763205787816 */ /* 0x040fe40000000078 */
[----:B----4-:R-:W-:Y:S01]  /*b830*/  PRMT R121, R5, 0x7610, R121 ;  /* 0x0000761005797816 */ /* 0x010fe20000000079 */
[----:B------:R-:W-:-:S03]  /*b840*/  IMAD.MOV.U32 R45, RZ, RZ, R96 ;  /* 0x000000ffff2d7224 */ /* 0x000fc600078e0060 */
[----:B------:R-:W-:Y:S01]  /*b850*/  PRMT R96, R121, 0x5410, R120 ;  /* 0x0000541079607816 */ /* 0x000fe20000000078 */
[----:B--2---:R-:W-:-:S05]  /*b860*/  @!P6 HFMA2.BF16_V2 R7, -RZ.H0_H0, RZ.H0_H0, -R121.H0_H0 ;  /* 0x200000ffff07e231 */ /* 0x004fca0000340979 */
[----:B------:R-:W-:-:S04]  /*b870*/  PRMT R16, R7, 0x7610, R16 ;  /* 0x0000761007107816 */ /* 0x000fc80000000010 */
[----:B------:R-:W-:Y:S02]  /*b880*/  @!P6 PRMT R121, R16, 0x5410, RZ ;  /* 0x000054101079e816 */ /* 0x000fe400000000ff */
[----:B------:R1:W2:Y:S01]  /*b890*/  LDL.LU.S16 R16, [R1+0x12c] ;  /* 0x00012c0001107983 */ /* 0x0002a20000300600 */
[----:B------:R-:W-:Y:S01]  /*b8a0*/  FADD.FTZ R18, R4, R9 ;  /* 0x0000000904127221 */ /* 0x000fe20000010000 */
[--C-:B------:R-:W-:Y:S01]  /*b8b0*/  SHF.R.U32.HI R4, RZ, 0x18, R6.reuse ;  /* 0x00000018ff047819 */ /* 0x100fe20000011606 */
[----:B------:R-:W3:Y:S03]  /*b8c0*/  MUFU.EX2 R7, R128 ;  /* 0x0000008000077308 */ /* 0x000ee60000000800 */
[----:B------:R-:W-:Y:S02]  /*b8d0*/  ISETP.LE.U32.AND P5, PT, R4, UR23, PT ;  /* 0x0000001704007c0c */ /* 0x000fe4000bfa3070 */
[----:B------:R-:W-:-:S04]  /*b8e0*/  SHF.R.U32.HI R4, RZ, 0x10, R6 ;  /* 0x00000010ff047819 */ /* 0x000fc80000011606 */
[----:B------:R-:W-:Y:S01]  /*b8f0*/  LOP3.LUT R4, R4, 0xff, RZ, 0xc0, !PT ;  /* 0x000000ff04047812 */ /* 0x000fe200078ec0ff */
[----:B--2---:R-:W-:-:S05]  /*b900*/  @!P3 HFMA2.BF16_V2 R16, -RZ.H0_H0, RZ.H0_H0, -R120.H0_H0 ;  /* 0x200000ffff10b231 */ /* 0x004fca0000340978 */
[----:B------:R-:W-:-:S04]  /*b910*/  PRMT R14, R16, 0x7610, R14 ;  /* 0x00007610100e7816 */ /* 0x000fc8000000000e */
[----:B------:R-:W-:Y:S02]  /*b920*/  @!P3 PRMT R120, R14, 0x5410, RZ ;  /* 0x000054100e78b816 */ /* 0x000fe400000000ff */
[----:B------:R1:W2:Y:S01]  /*b930*/  LDL.LU.S16 R14, [R1+0x130] ;  /* 0x00013000010e7983 */ /* 0x0002a20000300600 */
[----:B------:R-:W-:Y:S02]  /*b940*/  ISETP.LE.U32.AND P6, PT, R4, UR23, PT ;  /* 0x0000001704007c0c */ /* 0x000fe4000bfc3070 */
[----:B------:R-:W-:-:S04]  /*b950*/  SHF.R.U32.HI R4, RZ, 0x8, R17 ;  /* 0x00000008ff047819 */ /* 0x000fc80000011611 */
[----:B------:R-:W-:-:S04]  /*b960*/  LOP3.LUT R4, R4, 0xffff, RZ, 0xc0, !PT ;  /* 0x0000ffff04047812 */ /* 0x000fc800078ec0ff */
[----:B------:R-:W-:Y:S02]  /*b970*/  ISETP.LE.U32.AND P3, PT, R4, UR23, PT ;  /* 0x0000001704007c0c */ /* 0x000fe4000bf63070 */
[----:B---3--:R-:W-:-:S04]  /*b980*/  F2FP.BF16.F32.PACK_AB R4, R7, R252 ;  /* 0x000000fc0704723e */ /* 0x008fc800000010ff */
[C---:B------:R-:W-:Y:S02]  /*b990*/  PRMT R119, R4.reuse, 0x7610, R119 ;  /* 0x0000761004777816 */ /* 0x040fe40000000077 */
[----:B------:R-:W-:Y:S01]  /*b9a0*/  PRMT R118, R4, 0x7632, R118 ;  /* 0x0000763204767816 */ /* 0x000fe20000000076 */
[----:B------:R-:W-:-:S03]  /*b9b0*/  IMAD.MOV.U32 R70, RZ, RZ, R98 ;  /* 0x000000ffff467224 */ /* 0x000fc600078e0062 */
[----:B------:R-:W-:Y:S01]  /*b9c0*/  PRMT R98, R119, 0x5410, R118 ;  /* 0x0000541077627816 */ /* 0x000fe20000000076 */
[----:B--2---:R-:W-:-:S05]  /*b9d0*/  @!P4 HFMA2.BF16_V2 R14, -RZ.H0_H0, RZ.H0_H0, -R119.H0_H0 ;  /* 0x200000ffff0ec231 */ /* 0x004fca0000340977 */
[----:B------:R-:W-:-:S04]  /*b9e0*/  PRMT R13, R14, 0x7610, R13 ;  /* 0x000076100e0d7816 */ /* 0x000fc8000000000d */
[----:B------:R-:W-:Y:S02]  /*b9f0*/  @!P4 PRMT R119, R13, 0x5410, RZ ;  /* 0x000054100d77c816 */ /* 0x000fe400000000ff */
[----:B------:R1:W2:Y:S01]  /*ba00*/  LDL.LU.S16 R13, [R1+0x134] ;  /* 0x00013400010d7983 */ /* 0x0002a20000300600 */
[----:B------:R-:W-:-:S04]  /*ba10*/  SHF.R.U32.HI R4, RZ, 0x18, R3 ;  /* 0x00000018ff047819 */ /* 0x000fc80000011603 */
[----:B------:R-:W-:Y:S02]  /*ba20*/  ISETP.LE.U32.AND P4, PT, R4, UR23, PT ;  /* 0x0000001704007c0c */ /* 0x000fe4000bf83070 */
[----:B------:R-:W-:Y:S01]  /*ba30*/  F2FP.BF16.F32.PACK_AB R4, R10, R11 ;  /* 0x0000000b0a04723e */ /* 0x000fe200000010ff */
[----:B------:R-:W-:Y:S02]  /*ba40*/  IMAD.MOV.U32 R90, RZ, RZ, R45 ;  /* 0x000000ffff5a7224 */ /* 0x000fe400078e002d */
[----:B------:R-:W-:Y:S02]  /*ba50*/  IMAD.MOV.U32 R45, RZ, RZ, R247 ;  /* 0x000000ffff2d7224 */ /* 0x000fe400078e00f7 */
[----:B------:R-:W-:Y:S02]  /*ba60*/  IMAD.MOV.U32 R247, RZ, RZ, R249 ;  /* 0x000000fffff77224 */ /* 0x000fe400078e00f9 */
[----:B------:R-:W-:Y:S02]  /*ba70*/  IMAD.MOV.U32 R69, RZ, RZ, R251 ;  /* 0x000000ffff457224 */ /* 0x000fe400078e00fb */
[----:B--2---:R-:W-:-:S05]  /*ba80*/  @!P3 HFMA2.BF16_V2 R13, -RZ.H0_H0, RZ.H0_H0, -R118.H0_H0 ;  /* 0x200000ffff0db231 */ /* 0x004fca0000340976 */
[----:B------:R-:W-:-:S04]  /*ba90*/  PRMT R12, R13, 0x7610, R12 ;  /* 0x000076100d0c7816 */ /* 0x000fc8000000000c */
[----:B------:R-:W-:Y:S02]  /*baa0*/  @!P3 PRMT R118, R12, 0x5410, RZ ;  /* 0x000054100c76b816 */ /* 0x000fe400000000ff */
[----:B------:R1:W2:Y:S04]  /*bab0*/  LDL.LU.S16 R12, [R1+0x13c] ;  /* 0x00013c00010c7983 */ /* 0x0002a80000300600 */
[----:B------:R1:W3:Y:S01]  /*bac0*/  LDL.LU.S16 R10, [R1+0x138] ;  /* 0x00013800010a7983 */ /* 0x0002e20000300600 */
[----:B------:R-:W-:Y:S08]  /*bad0*/  MUFU.EX2 R249, R107 ;  /* 0x0000006b00f97308 */ /* 0x000ff00000000800 */
[----:B------:R-:W4:Y:S01]  /*bae0*/  MUFU.EX2 R251, R104 ;  /* 0x0000006800fb7308 */ /* 0x000f220000000800 */
[----:B------:R-:W-:-:S04]  /*baf0*/  SHF.R.U32.HI R3, RZ, 0x10, R3 ;  /* 0x00000010ff037819 */ /* 0x000fc80000011603 */
[----:B------:R-:W-:-:S04]  /*bb00*/  LOP3.LUT R3, R3, 0xff, RZ, 0xc0, !PT ;  /* 0x000000ff03037812 */ /* 0x000fc800078ec0ff */
[----:B------:R-:W-:Y:S02]  /*bb10*/  ISETP.LE.U32.AND P3, PT, R3, UR23, PT ;  /* 0x0000001703007c0c */ /* 0x000fe4000bf63070 */
[----:B----4-:R-:W-:-:S04]  /*bb20*/  F2FP.BF16.F32.PACK_AB R3, R251, R249 ;  /* 0x000000f9fb03723e */ /* 0x010fc800000010ff */
[----:B------:R-:W-:-:S05]  /*bb30*/  PRMT R116, R3, 0x7632, R116 ;  /* 0x0000763203747816 */ /* 0x000fca0000000074 */
[----:B---3--:R-:W-:-:S05]  /*bb40*/  @!P1 HFMA2.BF16_V2 R10, -RZ.H0_H0, RZ.H0_H0, -R116.H0_H0 ;  /* 0x200000ffff0a9231 */ /* 0x008fca0000340974 */
[----:B------:R-:W-:Y:S02]  /*bb50*/  PRMT R8, R10, 0x7610, R8 ;  /* 0x000076100a087816 */ /* 0x000fe40000000008 */
[----:B------:R1:W3:Y:S01]  /*bb60*/  LDL.LU.S16 R10, [R1+0x144] ;  /* 0x00014400010a7983 */ /* 0x0002e20000300600 */
[----:B------:R-:W-:Y:S02]  /*bb70*/  PRMT R115, R4, 0x7610, R115 ;  /* 0x0000761004737816 */ /* 0x000fe40000000073 */
[----:B------:R-:W-:-:S05]  /*bb80*/  PRMT R117, R3, 0x7610, R117 ;  /* 0x0000761003757816 */ /* 0x000fca0000000075 */
[----:B--2---:R-:W-:Y:S01]  /*bb90*/  @!P2 HFMA2.BF16_V2 R12, -RZ.H0_H0, RZ.H0_H0, -R117.H0_H0 ;  /* 0x200000ffff0ca231 */ /* 0x004fe20000340975 */
[----:B------:R-:W-:-:S04]  /*bba0*/  PRMT R99, R117, 0x5410, R116 ;  /* 0x0000541075637816 */ /* 0x000fc80000000074 */
[----:B------:R-:W-:-:S04]  /*bbb0*/  PRMT R9, R12, 0x7610, R9 ;  /* 0x000076100c097816 */ /* 0x000fc80000000009 */
[----:B------:R-:W-:Y:S02]  /*bbc0*/  @!P2 PRMT R117, R9, 0x5410, RZ ;  /* 0x000054100975a816 */ /* 0x000fe400000000ff */
[----:B------:R-:W-:Y:S01]  /*bbd0*/  @!P1 PRMT R116, R8, 0x5410, RZ ;  /* 0x0000541008749816 */ /* 0x000fe200000000ff */
[----:B---3--:R-:W-:-:S05]  /*bbe0*/  @!P6 HFMA2.BF16_V2 R10, -RZ.H0_H0, RZ.H0_H0, -R115.H0_H0 ;  /* 0x200000ffff0ae231 */ /* 0x008fca0000340973 */
[----:B------:R-:W-:Y:S02]  /*bbf0*/  PRMT R5, R10, 0x7610, R5 ;  /* 0x000076100a057816 */ /* 0x000fe40000000005 */
[----:B------:R1:W2:Y:S04]  /*bc00*/  LDL.LU.S16 R10, [R1+0x140] ;  /* 0x00014000010a7983 */ /* 0x0002a80000300600 */
[----:B------:R1:W3:Y:S04]  /*bc10*/  LDL.LU.S16 R9, [R1+0x14c] ;  /* 0x00014c0001097983 */ /* 0x0002e80000300600 */
[----:B------:R1:W4:Y:S01]  /*bc20*/  LDL.LU.S16 R8, [R1+0x148] ;  /* 0x0001480001087983 */ /* 0x0003220000300600 */
        /* <DEDUP_REMOVED lines=11> */
[----:B------:R-:W-:Y:S01]  /*bce0*/  MUFU.EX2 R246, R111 ;  /* 0x0000006f00f67308 */ /* 0x000fe20000000800 */
[----:B------:R-:W-:-:S07]  /*bcf0*/  IMAD.MOV.U32 R43, RZ, RZ, R40 ;  /* 0x000000ffff2b7224 */ /* 0x000fce00078e0028 */
[----:B------:R-:W1:Y:S01]  /*bd00*/  MUFU.EX2 R247, R112 ;  /* 0x0000007000f77308 */ /* 0x000e620000000800 */
[----:B------:R-:W-:Y:S02]  /*bd10*/  IMAD.MOV.U32 R40, RZ, RZ, R41 ;  /* 0x000000ffff287224 */ /* 0x000fe400078e0029 */
[----:B------:R-:W-:Y:S02]  /*bd20*/  IMAD.MOV.U32 R41, RZ, RZ, R70 ;  /* 0x000000ffff297224 */ /* 0x000fe400078e0046 */
[----:B------:R-:W-:Y:S02]  /*bd30*/  IMAD.MOV.U32 R70, RZ, RZ, R63 ;  /* 0x000000ffff467224 */ /* 0x000fe400078e003f */
[----:B------:R-:W-:Y:S01]  /*bd40*/  IMAD.MOV.U32 R63, RZ, RZ, R101 ;  /* 0x000000ffff3f7224 */ /* 0x000fe200078e0065 */
[----:B------:R-:W-:Y:S01]  /*bd50*/  PRMT R101, R115, 0x5410, R114 ;  /* 0x0000541073657816 */ /* 0x000fe20000000072 */
[----:B------:R-:W-:Y:S01]  /*bd60*/  ULEA UR6, UR31, UR38, 0x7 ;  /* 0x000000261f067291 */ /* 0x000fe2000f8e383f */
[----:B------:R-:W-:-:S03]  /*bd70*/  IMAD.MOV.U32 R31, RZ, RZ, R43 ;  /* 0x000000ffff1f7224 */ /* 0x000fc600078e002b */
[----:B------:R-:W-:Y:S01]  /*bd80*/  UIADD3 UR6, UR6, -0x80, URZ ;  /* 0xffffff8006067890 */ /* 0x000fe2000fffe03f */
[----:B-1----:R-:W-:Y:S01]  /*bd90*/  F2FP.BF16.F32.PACK_AB R4, R247, R246 ;  /* 0x000000f6f704723e */ /* 0x002fe200000010ff */
[----:B------:R-:W-:Y:S01]  /*bda0*/  IMAD.MOV.U32 R43, RZ, RZ, R40 ;  /* 0x000000ffff2b7224 */ /* 0x000fe200078e0028 */
[----:B------:R-:W-:-:S03]  /*bdb0*/  @!P6 PRMT R115, R5, 0x5410, RZ ;  /* 0x000054100573e816 */ /* 0x000fc600000000ff */
[----:B------:R-:W-:Y:S01]  /*bdc0*/  IMAD.U32 R5, RZ, RZ, UR6 ;  /* 0x00000006ff057e24 */ /* 0x000fe2000f8e00ff */
[C---:B------:R-:W-:Y:S02]  /*bdd0*/  PRMT R113, R4.reuse, 0x7610, R113 ;  /* 0x0000761004717816 */ /* 0x040fe40000000071 */
[----:B------:R-:W-:Y:S01]  /*bde0*/  PRMT R112, R4, 0x7632, R112 ;  /* 0x0000763204707816 */ /* 0x000fe20000000070 */
[----:B------:R-:W-:Y:S02]  /*bdf0*/  IMAD.MOV.U32 R40, RZ, RZ, R41 ;  /* 0x000000ffff287224 */ /* 0x000fe400078e0029 */
[----:B------:R-:W-:Y:S02]  /*be00*/  IMAD.MOV.U32 R41, RZ, RZ, R70 ;  /* 0x000000ffff297224 */ /* 0x000fe400078e0046 */
[----:B------:R-:W-:Y:S01]  /*be10*/  IMAD.MOV.U32 R70, RZ, RZ, R63 ;  /* 0x000000ffff467224 */ /* 0x000fe200078e003f */
[----:B------:R-:W-:Y:S01]  /*be20*/  USHF.L.U32 UR41, UR50, 0x3, URZ ;  /* 0x0000000332297899 */ /* 0x000fe2000800063f */
        /* <DEDUP_REMOVED lines=9> */
[----:B------:R-:W-:Y:S01]  /*bec0*/  IMAD.MOV.U32 R23, RZ, RZ, R69 ;  /* 0x000000ffff177224 */ /* 0x000fe200078e0045 */
[----:B------:R-:W-:Y:S01]  /*bed0*/  UIMAD UR46, UR50, 0x48, URZ ;  /* 0x00000048322e78a4 */ /* 0x000fe2000f8e023f */
[----:B------:R-:W-:Y:S02]  /*bee0*/  IMAD.MOV.U32 R69, RZ, RZ, R47 ;  /* 0x000000ffff457224 */ /* 0x000fe400078e002f */
[----:B------:R-:W-:Y:S02]  /*bef0*/  IMAD.MOV.U32 R70, RZ, RZ, R46 ;  /* 0x000000ffff467224 */ /* 0x000fe400078e002e */
[----:B------:R-:W-:-:S02]  /*bf00*/  IMAD.MOV.U32 R45, RZ, RZ, R97 ;  /* 0x000000ffff2d7224 */ /* 0x000fc400078e0061 */
[----:B------:R-:W-:Y:S02]  /*bf10*/  IMAD.MOV.U32 R22, RZ, RZ, R25 ;  /* 0x000000ffff167224 */ /* 0x000fe400078e0019 */
[----:B------:R-:W-:Y:S02]  /*bf20*/  IMAD.MOV.U32 R25, RZ, RZ, R44 ;  /* 0x000000ffff197224 */ /* 0x000fe400078e002c */
[----:B------:R-:W-:Y:S02]  /*bf30*/  IMAD.MOV.U32 R24, RZ, RZ, R43 ;  /* 0x000000ffff187224 */ /* 0x000fe400078e002b */
[----:B------:R-:W-:Y:S01]  /*bf40*/  IMAD.MOV.U32 R111, RZ, RZ, R129 ;  /* 0x000000ffff6f7224 */ /* 0x000fe200078e0081 */
[----:B------:R-:W-:Y:S01]  /*bf50*/  PRMT R97, R113, 0x5410, R112 ;  /* 0x0000541071617816 */ /* 0x000fe20000000070 */
[----:B------:R-:W-:Y:S02]  /*bf60*/  IMAD.MOV.U32 R107, RZ, RZ, R7 ;  /* 0x000000ffff6b7224 */ /* 0x000fe400078e0007 */
[----:B------:R-:W-:Y:S01]  /*bf70*/  FADD.FTZ R37, R68, R73 ;  /* 0x0000004944257221 */ /* 0x000fe20000010000 */
[----:B------:R-:W-:-:S02]  /*bf80*/  IMAD.MOV.U32 R104, RZ, RZ, R25 ;  /* 0x000000ffff687224 */ /* 0x000fc400078e0019 */
[----:B------:R-:W-:Y:S01]  /*bf90*/  FADD.FTZ R63, R67, R88 ;  /* 0x00000058433f7221 */ /* 0x000fe20000010000 */
[----:B------:R-:W-:Y:S02]  /*bfa0*/  IMAD.MOV.U32 R67, RZ, RZ, R241 ;  /* 0x000000ffff437224 */ /* 0x000fe400078e00f1 */
[----:B--2---:R-:W-:-:S05]  /*bfb0*/  @!P5 HFMA2.BF16_V2 R10, -RZ.H0_H0, RZ.H0_H0, -R114.H0_H0 ;  /* 0x200000ffff0ad231 */ /* 0x004fca0000340972 */
[----:B------:R-:W-:-:S04]  /*bfc0*/  PRMT R3, R10, 0x7610, R3 ;  /* 0x000076100a037816 */ /* 0x000fc80000000003 */
[----:B------:R-:W-:Y:S01]  /*bfd0*/  @!P5 PRMT R114, R3, 0x5410, RZ ;  /* 0x000054100372d816 */ /* 0x000fe200000000ff */
[----:B------:R-:W-:-:S04]  /*bfe0*/  IMAD.SHL.U32 R3, R42, 0x2, RZ ;  /* 0x000000022a037824 */ /* 0x000fc800078e00ff */
[----:B------:R-:W-:-:S05]  /*bff0*/  IMAD R3, R31, UR50, R3 ;  /* 0x000000321f037c24 */ /* 0x000fca000f8e0203 */
[----:B------:R-:W-:Y:S02]  /*c000*/  SHF.R.S32.HI R4, RZ, 0x1f, R3 ;  /* 0x0000001fff047819 */ /* 0x000fe40000011403 */
[----:B------:R-:W-:Y:S01]  /*c010*/  IADD3 R3, P1, R3, UR6, RZ ;  /* 0x0000000603037c10 */ /* 0x000fe2000ff3e0ff */
[----:B------:R-:W-:-:S03]  /*c020*/  ULDC.64 UR6, c[0x0][0x2a8] ;  /* 0x0000aa0000067ab9 */ /* 0x000fc60000000a00 */
[----:B------:R-:W-:Y:S02]  /*c030*/  LEA.HI.X.SX32 R4, R5, R4, 0x1, P1 ;  /* 0x0000000405047211 */ /* 0x000fe400008f0eff */
[C---:B------:R-:W-:Y:S01]  /*c040*/  LEA R40, P1, R3.reuse, UR6, 0x1 ;  /* 0x0000000603287c11 */ /* 0x040fe2000f8208ff */
[----:B------:R-:W-:Y:S01]  /*c050*/  IMAD.MOV.U32 R31, RZ, RZ, R41 ;  /* 0x000000ffff1f7224 */ /* 0x000fe200078e0029 */
[----:B------:R-:W-:Y:S02]  /*c060*/  USHF.L.U32 UR6, UR50, 0x6, URZ ;  /* 0x0000000632067899 */ /* 0x000fe4000800063f */
[----:B------:R-:W-:Y:S01]  /*c070*/  LEA.HI.X R41, R3, UR7, R4, 0x1, P1 ;  /* 0x0000000703297c11 */ /* 0x000fe200088f0c04 */
[----:B------:R-:W-:-:S04]  /*c080*/  IMAD.U32 R3, RZ, RZ, UR41 ;  /* 0x00000029ff037e24 */ /* 0x000fc8000f8e00ff */
[----:B------:R-:W-:-:S04]  /*c090*/  IMAD.WIDE R46, R3, 0x2, R40 ;  /* 0x00000002032e7825 */ /* 0x000fc800078e0228 */
[----:B------:R-:W-:Y:S02]  /*c0a0*/  IMAD.U32 R3, RZ, RZ, UR6 ;  /* 0x00000006ff037e24 */ /* 0x000fe4000f8e00ff */
[----:B------:R-:W-:Y:S02]  /*c0b0*/  IMAD.MOV.U32 R14, RZ, RZ, R31 ;  /* 0x000000ffff0e7224 */ /* 0x000fe400078e001f */
[----:B------:R-:W-:Y:S02]  /*c0c0*/  IMAD.MOV.U32 R31, RZ, RZ, R45 ;  /* 0x000000ffff1f7224 */ /* 0x000fe400078e002d */
[----:B------:R-:W-:-:S04]  /*c0d0*/  IMAD.WIDE R44, R3, 0x2, R40 ;  /* 0x00000002032c7825 */ /* 0x000fc800078e0228 */
[----:B------:R-:W-:Y:S01]  /*c0e0*/  IMAD.U32 R3, RZ, RZ, UR46 ;  /* 0x0000002eff037e24 */ /* 0x000fe2000f8e00ff */
[----:B------:R-:W-:Y:S03]  /*c0f0*/  STG.E.U16 desc[UR32][R40.64], R147 ;  /* 0x0000009328007986 */ /* 0x000fe6000c101520 */
[----:B------:R-:W-:Y:S01]  /*c100*/  IMAD.WIDE R42, R3, 0x2, R40 ;  /* 0x00000002032a7825 */ /* 0x000fe200078e0228 */
[----:B------:R-:W-:Y:S04]  /*c110*/  STG.E.U16 desc[UR32][R40.64+0x2], R146 ;  /* 0x0000029228007986 */ /* 0x000fe8000c101520 */
[----:B------:R-:W-:Y:S04]  /*c120*/  STG.E.U16 desc[UR32][R46.64], R144 ;  /* 0x000000902e007986 */ /* 0x000fe8000c101520 */
[----:B------:R-:W-:Y:S04]  /*c130*/  STG.E.U16 desc[UR32][R46.64+0x2], R145 ;  /* 0x000002912e007986 */ /* 0x000fe8000c101520 */
[----:B------:R-:W-:Y:S04]  /*c140*/  STG.E.U16 desc[UR32][R44.64], R35 ;  /* 0x000000232c007986 */ /* 0x000fe8000c101520 */
[----:B------:R-:W-:Y:S04]  /*c150*/  STG.E.U16 desc[UR32][R44.64+0x2], R34 ;  /* 0x000002222c007986 */ /* 0x000fe8000c101520 */
[----:B------:R-:W-:Y:S04]  /*c160*/  STG.E.U16 desc[UR32][R42.64], R32 ;  /* 0x000000202a007986 */ /* 0x000fe8000c101520 */
[----:B------:R-:W-:Y:S04]  /*c170*/  STG.E.U16 desc[UR32][R42.64+0x2], R33 ;  /* 0x000002212a007986 */ /* 0x000fe8000c101520 */
[----:B------:R1:W-:Y:S01]  /*c180*/  STG.E.U16 desc[UR32][R40.64+0x10], R143 ;  /* 0x0000108f28007986 */ /* 0x0003e2000c101520 */
[----:B------:R-:W-:Y:S01]  /*c190*/  LOP3.LUT R3, R139, UR47, RZ, 0x3c, !PT ;  /* 0x0000002f8b037c12 */ /* 0x000fe2000f8e3cff */
[----:B---3--:R-:W-:-:S04]  /*c1a0*/  @!P3 HFMA2.BF16_V2 R9, -RZ.H0_H0, RZ.H0_H0, -R113.H0_H0 ;  /* 0x200000ffff09b231 */ /* 0x008fc80000340971 */
[----:B------:R-:W-:Y:S01]  /*c1b0*/  IMAD.WIDE.U32 R16, R3, -0x326172a9, RZ ;  /* 0xcd9e8d5703107825 */ /* 0x000fe200078e00ff */
[----:B------:R2:W-:Y:S01]  /*c1c0*/  STG.E.U16 desc[UR32][R40.64+0x12], R142 ;  /* 0x0000128e28007986 */ /* 0x0005e2000c101520 */
[----:B------:R-:W-:Y:S02]  /*c1d0*/  PRMT R6, R9, 0x7610, R6 ;  /* 0x0000761009067816 */ /* 0x000fe40000000006 */
[----:B----4-:R-:W-:Y:S02]  /*c1e0*/  @!P4 HFMA2.BF16_V2 R8, -RZ.H0_H0, RZ.H0_H0, -R112.H0_H0 ;  /* 0x200000ffff08c231 */ /* 0x010fe40000340970 */
[----:B-1----:R-:W-:Y:S02]  /*c1f0*/  IMAD.MOV.U32 R143, RZ, RZ, R13 ;  /* 0x000000ffff8f7224 */ /* 0x002fe400078e000d */
[----:B------:R-:W-:Y:S02]  /*c200*/  IMAD.MOV.U32 R13, RZ, RZ, R23 ;  /* 0x000000ffff0d7224 */ /* 0x000fe400078e0017 */
[----:B------:R-:W-:-:S02]  /*c210*/  IMAD.MOV.U32 R23, RZ, RZ, R24 ;  /* 0x000000ffff177224 */ /* 0x000fc400078e0018 */
[----:B------:R-:W-:Y:S02]  /*c220*/  IMAD.MOV.U32 R24, RZ, RZ, R14 ;  /* 0x000000ffff187224 */ /* 0x000fe400078e000e */
[----:B------:R-:W-:Y:S02]  /*c230*/  IMAD.MOV.U32 R14, RZ, RZ, R22 ;  /* 0x000000ffff0e7224 */ /* 0x000fe400078e0016 */
[----:B------:R-:W-:Y:S02]  /*c240*/  IMAD.MOV.U32 R22, RZ, RZ, R20 ;  /* 0x000000ffff167224 */ /* 0x000fe400078e0014 */
[----:B------:R-:W-:Y:S02]  /*c250*/  IMAD.MOV.U32 R20, RZ, RZ, R205 ;  /* 0x000000ffff147224 */ /* 0x000fe400078e00cd */
[----:B------:R-:W-:-:S05]  /*c260*/  IMAD.WIDE.U32 R204, R204, -0x2daee0ad, RZ ;  /* 0xd2511f53cccc7825 */ /* 0x000fca00078e00ff */
[----:B------:R-:W-:Y:S01]  /*c270*/  LOP3.LUT R3, R205, UR20, R138, 0x96, !PT ;  /* 0x00000014cd037c12 */ /* 0x000fe2000f8e968a */
[----:B--2---:R-:W-:-:S04]  /*c280*/  IMAD.MOV.U32 R142, RZ, RZ, R12 ;  /* 0x000000ffff8e7224 */ /* 0x004fc800078e000c */
[----:B------:R-:W-:Y:S01]  /*c290*/  IMAD.WIDE.U32 R128, R3, -0x326172a9, RZ ;  /* 0xcd9e8d5703807825 */ /* 0x000fe200078e00ff */
[----:B------:R-:W-:Y:S02]  /*c2a0*/  @!P3 PRMT R113, R6, 0x5410, RZ ;  /* 0x000054100671b816 */ /* 0x000fe400000000ff */
        /* <DEDUP_REMOVED lines=20> */
[----:B------:R-:W-:-:S03]  /*c3f0*/  IMAD.MOV.U32 R131, RZ, RZ, R13 ;  /* 0x000000ffff837224 */ /* 0x000fc600078e000d */
[----:B------:R-:W-:Y:S01]  /*c400*/  LOP3.LUT R3, R6, 0xffff, RZ, 0xc0, !PT ;  /* 0x0000ffff06037812 */ /* 0x000fe200078ec0ff */
[----:B------:R-:W-:Y:S01]  /*c410*/  IMAD.MOV.U32 R95, RZ, RZ, R14 ;  /* 0x000000ffff5f7224 */ /* 0x000fe200078e000e */
[C---:B------:R-:W-:Y:S02]  /*c420*/  LOP3.LUT R11, R4.reuse, 0xffff, RZ, 0xc0, !PT ;  /* 0x0000ffff040b7812 */ /* 0x040fe400078ec0ff */
[----:B------:R-:W-:Y:S02]  /*c430*/  LOP3.LUT R12, R4, 0xff, RZ, 0xc0, !PT ;  /* 0x000000ff040c7812 */ /* 0x000fe400078ec0ff */
[--C-:B------:R-:W-:Y:S02]  /*c440*/  SHF.R.U32.HI R13, RZ, 0x10, R4.reuse ;  /* 0x00000010ff0d7819 */ /* 0x100fe40000011604 */
[----:B------:R-:W-:Y:S01]  /*c450*/  SHF.R.U32.HI R14, RZ, 0x18, R4 ;  /* 0x00000018ff0e7819 */ /* 0x000fe20000011604 */
[----:B------:R-:W-:Y:S01]  /*c460*/  IMAD.WIDE.U32 R4, R9, -0x2daee0ad, RZ ;  /* 0xd2511f5309047825 */ /* 0x000fe200078e00ff */
[----:B------:R-:W-:-:S02]  /*c470*/  SHF.R.U32.HI R8, RZ, 0x8, R3 ;  /* 0x00000008ff087819 */ /* 0x000fc40000011603 */
[----:B------:R-:W-:Y:S01]  /*c480*/  LOP3.LUT R7, R6, 0xff, RZ, 0xc0, !PT ;  /* 0x000000ff06077812 */ /* 0x000fe200078ec0ff */
[----:B------:R-:W-:Y:S01]  /*c490*/  IMAD.MOV.U32 R19, RZ, RZ, R22 ;  /* 0x000000ffff137224 */ /* 0x000fe200078e0016 */
[----:B------:R-:W-:Y:S02]  /*c4a0*/  LOP3.LUT R3, R5, UR40, R10, 0x96, !PT ;  /* 0x0000002805037c12 */ /* 0x000fe4000f8e960a */
[----:B------:R-:W-:Y:S02]  /*c4b0*/  PRMT R22, R7, 0x5410, R8 ;  /* 0x0000541007167816 */ /* 0x000fe40000000008 */
[----:B------:R-:W-:Y:S02]  /*c4c0*/  SHF.R.U32.HI R7, RZ, 0x8, R11 ;  /* 0x00000008ff077819 */ /* 0x000fe4000001160b */
[----:B------:R-:W-:Y:S02]  /*c4d0*/  LOP3.LUT R8, R4, 0xffff, RZ, 0xc0, !PT ;  /* 0x0000ffff04087812 */ /* 0x000fe400078ec0ff */
[----:B------:R-:W-:-:S02]  /*c4e0*/  SHF.R.U32.HI R5, RZ, 0x10, R6 ;  /* 0x00000010ff057819 */ /* 0x000fc40000011606 */
[----:B------:R-:W-:Y:S01]  /*c4f0*/  PRMT R34, R12, 0x5410, R7 ;  /* 0x000054100c227816 */ /* 0x000fe20000000007 */
[----:B------:R-:W-:Y:S01]  /*c500*/  IMAD.MOV.U32 R68, RZ, RZ, R23 ;  /* 0x000000ffff447224 */ /* 0x000fe200078e0017 */
[----:B------:R-:W-:Y:S02]  /*c510*/  SHF.R.U32.HI R7, RZ, 0x18, R6 ;  /* 0x00000018ff077819 */ /* 0x000fe40000011606 */
[----:B------:R-:W-:Y:S01]  /*c520*/  LOP3.LUT R5, R5, 0xff, RZ, 0xc0, !PT ;  /* 0x000000ff05057812 */ /* 0x000fe200078ec0ff */
[----:B------:R-:W-:Y:S01]  /*c530*/  IMAD.MOV.U32 R23, RZ, RZ, R20 ;  /* 0x000000ffff177224 */ /* 0x000fe200078e0014 */
[----:B------:R-:W-:Y:S01]  /*c540*/  LOP3.LUT R9, R4, 0xff, RZ, 0xc0, !PT ;  /* 0x000000ff04097812 */ /* 0x000fe200078ec0ff */
[----:B------:R-:W-:Y:S01]  /*c550*/  IMAD.MOV.U32 R20, RZ, RZ, R21 ;  /* 0x000000ffff147224 */ /* 0x000fe200078e0015 */
[--C-:B------:R-:W-:Y:S02]  /*c560*/  SHF.R.U32.HI R10, RZ, 0x10, R4.reuse ;  /* 0x00000010ff0a7819 */ /* 0x100fe40000011604 */
[----:B------:R-:W-:Y:S01]  /*c570*/  SHF.R.U32.HI R11, RZ, 0x18, R4 ;  /* 0x00000018ff0b7819 */ /* 0x000fe20000011604 */
[----:B------:R-:W-:Y:S01]  /*c580*/  STG.E.U16 desc[UR32][R46.64+0x10], R74 ;  /* 0x0000104a2e007986 */ /* 0x000fe2000c101520 */
[----:B------:R-:W-:-:S02]  /*c590*/  LOP3.LUT R6, R13, 0xff, RZ, 0xc0, !PT ;  /* 0x000000ff0d067812 */ /* 0x000fc400078ec0ff */
[----:B------:R-:W-:Y:S01]  /*c5a0*/  SHF.R.U32.HI R4, RZ, 0x8, R8 ;  /* 0x00000008ff047819 */ /* 0x000fe20000011608 */
[----:B------:R1:W-:Y:S01]  /*c5b0*/  STG.E.U16 desc[UR32][R46.64+0x12], R75 ;  /* 0x0000124b2e007986 */ /* 0x0003e2000c101520 */
[----:B------:R-:W-:Y:S02]  /*c5c0*/  PRMT R21, R5, 0x5410, R7 ;  /* 0x0000541005157816 */ /* 0x000fe40000000007 */
[----:B------:R-:W-:Y:S01]  /*c5d0*/  SHF.R.U32.HI R7, RZ, 0x10, R3 ;  /* 0x00000010ff077819 */ /* 0x000fe20000011603 */
[----:B------:R-:W-:Y:S01]  /*c5e0*/  STG.E.U16 desc[UR32][R44.64+0x10], R30 ;  /* 0x0000101e2c007986 */ /* 0x000fe2000c101520 */
[----:B------:R-:W-:-:S03]  /*c5f0*/  PRMT R32, R6, 0x5410, R14 ;  /* 0x0000541006207816 */ /* 0x000fc6000000000e */
[----:B------:R-:W-:Y:S01]  /*c600*/  STG.E.U16 desc[UR32][R44.64+0x12], R29 ;  /* 0x0000121d2c007986 */ /* 0x000fe2000c101520 */
[----:B------:R-:W-:-:S03]  /*c610*/  LOP3.LUT R8, R3, 0xff, RZ, 0xc0, !PT ;  /* 0x000000ff03087812 */ /* 0x000fc600078ec0ff */
[----:B------:R2:W-:Y:S01]  /*c620*/  STG.E.U16 desc[UR32][R42.64+0x12], R28 ;  /* 0x0000121c2a007986 */ /* 0x0005e2000c101520 */
[----:B------:R-:W-:Y:S01]  /*c630*/  SHF.R.U32.HI R6, RZ, 0x18, R3 ;  /* 0x00000018ff067819 */ /* 0x000fe20000011603 */
[----:B------:R-:W-:Y:S02]  /*c640*/  IMAD.MOV.U32 R73, RZ, RZ, R24 ;  /* 0x000000ffff497224 */ /* 0x000fe400078e0018 */
[----:B------:R-:W-:Y:S02]  /*c650*/  IMAD.MOV.U32 R145, RZ, RZ, R240 ;  /* 0x000000ffff917224 */ /* 0x000fe400078e00f0 */
[----:B-1----:R-:W-:Y:S01]  /*c660*/  IMAD.WIDE.U32 R74, R111, -0x326172a9, RZ ;  /* 0xcd9e8d576f4a7825 */ /* 0x002fe200078e00ff */
[----:B--2---:R-:W-:Y:S02]  /*c670*/  PRMT R28, R9, 0x5410, R4 ;  /* 0x00005410091c7816 */ /* 0x004fe40000000004 */
[----:B------:R-:W-:Y:S02]  /*c680*/  LOP3.LUT R4, R3, 0xffff, RZ, 0xc0, !PT ;  /* 0x0000ffff03047812 */ /* 0x000fe400078ec0ff */
[----:B------:R-:W-:-:S04]  /*c690*/  LOP3.LUT R3, R7, 0xff, RZ, 0xc0, !PT ;  /* 0x000000ff07037812 */ /* 0x000fc800078ec0ff */
[----:B------:R-:W-:Y:S02]  /*c6a0*/  PRMT R24, R3, 0x5410, R6 ;  /* 0x0000541003187816 */ /* 0x000fe40000000006 */
[----:B------:R-:W-:-:S05]  /*c6b0*/  LOP3.LUT R3, R75, R104, RZ, 0x3c, !PT ;  /* 0x000000684b037212 */ /* 0x000fca00078e3cff */
[----:B------:R-:W-:Y:S01]  /*c6c0*/  IMAD.WIDE.U32 R240, R3, -0x2daee0ad, RZ ;  /* 0xd2511f5303f07825 */ /* 0x000fe200078e00ff */
[----:B------:R-:W-:-:S04]  /*c6d0*/  SHF.R.U32.HI R4, RZ, 0x8, R4 ;  /* 0x00000008ff047819 */ /* 0x000fc80000011604 */
[----:B------:R-:W-:Y:S01]  /*c6e0*/  LOP3.LUT R3, R241, UR20, R138, 0x96, !PT ;  /* 0x00000014f1037c12 */ /* 0x000fe2000f8e968a */
[----:B------:R-:W-:Y:S01]  /*c6f0*/  IMAD.MOV.U32 R104, RZ, RZ, R131 ;  /* 0x000000ffff687224 */ /* 0x000fe200078e0083 */
[----:B------:R-:W-:Y:S01]  /*c700*/  PRMT R25, R8, 0x5410, R4 ;  /* 0x0000541008197816 */ /* 0x000fe20000000004 */
[----:B------:R-:W-:Y:S01]  /*c710*/  IMAD.MOV.U32 R35, RZ, RZ, R130 ;  /* 0x000000ffff237224 */ /* 0x000fe200078e0082 */
[----:B------:R-:W-:Y:S01]  /*c720*/  LOP3.LUT R4, R17, UR21, R74, 0x96, !PT ;  /* 0x0000001511047c12 */ /* 0x000fe2000f8e964a */
[----:B------:R-:W-:-:S04]  /*c730*/  IMAD.WIDE.U32 R130, R3, -0x326172a9, RZ ;  /* 0xcd9e8d5703827825 */ /* 0x000fc800078e00ff */
[----:B------:R-:W-:Y:S01]  /*c740*/  IMAD.WIDE.U32 R6, R4, -0x2daee0ad, RZ ;  /* 0xd2511f5304067825 */ /* 0x000fe200078e00ff */
[----:B------:R-:W-:-:S04]  /*c750*/  LOP3.LUT R3, R131, UR19, R16, 0x96, !PT ;  /* 0x0000001383037c12 */ /* 0x000fc8000f8e9610 */
[----:B------:R-:W-:Y:S01]  /*c760*/  LOP3.LUT R4, R7, UR18, R240, 0x96, !PT ;  /* 0x0000001207047c12 */ /* 0x000fe2000f8e96f0 */
[----:B------:R-:W-:Y:S01]  /*c770*/  IMAD.WIDE.U32 R8, R3, -0x2daee0ad, RZ ;  /* 0xd2511f5303087825 */ /* 0x000fe200078e00ff */
[----:B------:R-:W-:-:S04]  /*c780*/  LOP3.LUT R5, R10, 0xff, RZ, 0xc0, !PT ;  /* 0x000000ff0a057812 */ /* 0x000fc800078ec0ff */
[----:B------:R-:W-:Y:S01]  /*c790*/  LOP3.LUT R3, R9, UR16, R6, 0x96, !PT ;  /* 0x0000001009037c12 */ /* 0x000fe2000f8e9606 */
[----:B------:R-:W-:Y:S01]  /*c7a0*/  IMAD.WIDE.U32 R6, R4, -0x326172a9, RZ ;  /* 0xcd9e8d5704067825 */ /* 0x000fe200078e00ff */
[----:B------:R-:W-:-:S03]  /*c7b0*/  PRMT R26, R5, 0x5410, R11 ;  /* 0x00005410051a7816 */ /* 0x000fc6000000000b */
[----:B------:R-:W-:Y:S01]  /*c7c0*/  IMAD.WIDE.U32 R10, R3, -0x326172a9, RZ ;  /* 0xcd9e8d57030a7825 */ /* 0x000fe200078e00ff */
[----:B------:R-:W-:-:S04]  /*c7d0*/  LOP3.LUT R4, R7, UR17, R130, 0x96, !PT ;  /* 0x0000001107047c12 */ /* 0x000fc8000f8e9682 */
[----:B------:R-:W-:Y:S01]  /*c7e0*/  LOP3.LUT R3, R11, UR15, R6, 0x96, !PT ;  /* 0x0000000f0b037c12 */ /* 0x000fe2000f8e9606 */
[----:B------:R-:W-:-:S05]  /*c7f0*/  IMAD.WIDE.U32 R4, R4, -0x2daee0ad, RZ ;  /* 0xd2511f5304047825 */ /* 0x000fca00078e00ff */
[----:B------:R-:W-:Y:S01]  /*c800*/  LOP3.LUT R6, R5, UR14, R8, 0x96, !PT ;  /* 0x0000000e05067c12 */ /* 0x000fe2000f8e9608 */
[----:B------:R-:W-:-:S04]  /*c810*/  IMAD.WIDE.U32 R8, R3, -0x2daee0ad, RZ ;  /* 0xd2511f5303087825 */ /* 0x000fc800078e00ff */
[----:B------:R-:W-:Y:S01]  /*c820*/  IMAD.WIDE.U32 R6, R6, -0x326172a9, RZ ;  /* 0xcd9e8d5706067825 */ /* 0x000fe200078e00ff */
[----:B------:R-:W-:-:S04]  /*c830*/  LOP3.LUT R4, R9, UR12, R4, 0x96, !PT ;  /* 0x0000000c09047c12 */ /* 0x000fc8000f8e9604 */
[----:B------:R-:W-:Y:S01]  /*c840*/  LOP3.LUT R3, R7, UR13, R10, 0x96, !PT ;  /* 0x0000000d07037c12 */ /* 0x000fe2000f8e960a */
[----:B------:R-:W-:-:S05]  /*c850*/  IMAD.WIDE.U32 R4, R4, -0x326172a9, RZ ;  /* 0xcd9e8d5704047825 */ /* 0x000fca00078e00ff */
[----:B------:R-:W-:Y:S02]  /*c860*/  LOP3.LUT R6, R5, UR39, R6, 0x96, !PT ;  /* 0x0000002705067c12 */ /* 0x000fe4000f8e9606 */
[C---:B------:R-:W-:Y:S02]  /*c870*/  LOP3.LUT R11, R4.reuse, 0xffff, RZ, 0xc0, !PT ;  /* 0x0000ffff040b7812 */ /* 0x040fe400078ec0ff */
[----:B------:R-:W-:Y:S02]  /*c880*/  LOP3.LUT R14, R4, 0xff, RZ, 0xc0, !PT ;  /* 0x000000ff040e7812 */ /* 0x000fe400078ec0ff */
[--C-:B------:R-:W-:Y:S02]  /*c890*/  SHF.R.U32.HI R13, RZ, 0x10, R4.reuse ;  /* 0x00000010ff0d7819 */ /* 0x100fe40000011604 */
[----:B------:R-:W-:Y:S01]  /*c8a0*/  SHF.R.U32.HI R12, RZ, 0x18, R4 ;  /* 0x00000018ff0c7819 */ /* 0x000fe20000011604 */
[----:B------:R-:W-:-:S05]  /*c8b0*/  IMAD.WIDE.U32 R4, R3, -0x2daee0ad, RZ ;  /* 0xd2511f5303047825 */ /* 0x000fca00078e00ff */
[----:B------:R-:W-:Y:S02]  /*c8c0*/  LOP3.LUT R3, R5, UR40, R8, 0x96, !PT ;  /* 0x0000002805037c12 */ /* 0x000fe4000f8e9608 */
[C---:B------:R-:W-:Y:S02]  /*c8d0*/  LOP3.LUT R7, R4.reuse, 0xffff, RZ, 0xc0, !PT ;  /* 0x0000ffff04077812 */ /* 0x040fe400078ec0ff */
[----:B------:R-:W-:Y:S02]  /*c8e0*/  LOP3.LUT R10, R4, 0xff, RZ, 0xc0, !PT ;  /* 0x000000ff040a7812 */ /* 0x000fe400078ec0ff */
[--C-:B------:R-:W-:Y:S02]  /*c8f0*/  SHF.R.U32.HI R9, RZ, 0x10, R4.reuse ;  /* 0x00000010ff097819 */ /* 0x100fe40000011604 */
[----:B------:R-:W-:Y:S02]  /*c900*/  SHF.R.U32.HI R8, RZ, 0x18, R4 ;  /* 0x00000018ff087819 */ /* 0x000fe40000011604 */
[----:B------:R-:W-:-:S04]  /*c910*/  LOP3.LUT R4, R6, 0xffff, RZ, 0xc0, !PT ;  /* 0x0000ffff06047812 */ /* 0x000fc800078ec0ff */
[----:B------:R-:W-:Y:S02]  /*c920*/  SHF.R.U32.HI R5, RZ, 0x8, R4 ;  /* 0x00000008ff057819 */ /* 0x000fe40000011604 */
[----:B------:R-:W-:Y:S01]  /*c930*/  LOP3.LUT R4, R6, 0xff, RZ, 0xc0, !PT ;  /* 0x000000ff06047812 */ /* 0x000fe200078ec0ff */
[----:B------:R-:W-:-:S03]  /*c940*/  IMAD.MOV.U32 R146, RZ, RZ, R18 ;  /* 0x000000ffff927224 */ /* 0x000fc600078e0012 */
[----:B------:R-:W-:Y:S02]  /*c950*/  PRMT R18, R4, 0x5410, R5 ;  /* 0x0000541004127816 */ /* 0x000fe40000000005 */
[--C-:B------:R-:W-:Y:S02]  /*c960*/  SHF.R.U32.HI R4, RZ, 0x10, R6.reuse ;  /* 0x00000010ff047819 */ /* 0x100fe40000011606 */
[----:B------:R-:W-:Y:S02]  /*c970*/  SHF.R.U32.HI R6, RZ, 0x18, R6 ;  /* 0x00000018ff067819 */ /* 0x000fe40000011606 */
[----:B------:R-:W-:-:S04]  /*c980*/  LOP3.LUT R4, R4, 0xff, RZ, 0xc0, !PT ;  /* 0x000000ff04047812 */ /* 0x000fc800078ec0ff */
[----:B------:R-:W-:Y:S02]  /*c990*/  PRMT R17, R4, 0x5410, R6 ;  /* 0x0000541004117816 */ /* 0x000fe40000000006 */
[----:B------:R-:W-:Y:S01]  /*c9a0*/  SHF.R.U32.HI R4, RZ, 0x8, R11 ;  /* 0x00000008ff047819 */ /* 0x000fe2000001160b */
[----:B------:R1:W-:Y:S01]  /*c9b0*/  STG.E.U16 desc[UR32][R42.64+0x10], R27 ;  /* 0x0000101b2a007986 */ /* 0x0003e2000c101520 */
[----:B------:R-:W-:-:S03]  /*c9c0*/  IMAD.MOV.U32 R147, RZ, RZ, R37 ;  /* 0x000000ffff937224 */ /* 0x000fc600078e0025 */
[----:B------:R-:W-:Y:S01]  /*c9d0*/  STG.E.U16 desc[UR32][R40.64+0x20], R141 ;  /* 0x0000208d28007986 */ /* 0x000fe2000c101520 */
[----:B-1----:R-:W-:Y:S02]  /*c9e0*/  PRMT R27, R14, 0x5410, R4 ;  /* 0x000054100e1b7816 */ /* 0x002fe40000000004 */
[----:B------:R-:W-:-:S04]  /*c9f0*/  LOP3.LUT R4, R13, 0xff, RZ, 0xc0, !PT ;  /* 0x000000ff0d047812 */ /* 0x000fc800078ec0ff */
[----:B------:R-:W-:Y:S02]  /*ca00*/  PRMT R33, R4, 0x5410, R12 ;  /* 0x0000541004217816 */ /* 0x000fe4000000000c */
[----:B------:R-:W-:-:S04]  /*ca10*/  LOP3.LUT R4, R3, 0xffff, RZ, 0xc0, !PT ;  /* 0x0000ffff03047812 */ /* 0x000fc800078ec0ff */
[----:B------:R-:W-:Y:S02]  /*ca20*/  SHF.R.U32.HI R5, RZ, 0x8, R4 ;  /* 0x00000008ff057819 */ /* 0x000fe40000011604 */
[----:B------:R-:W-:-:S04]  /*ca30*/  LOP3.LUT R4, R3, 0xff, RZ, 0xc0, !PT ;  /* 0x000000ff03047812 */ /* 0x000fc800078ec0ff */
[----:B------:R-:W-:Y:S02]  /*ca40*/  PRMT R37, R4, 0x5410, R5 ;  /* 0x0000541004257816 */ /* 0x000fe40000000005 */
[--C-:B------:R-:W-:Y:S02]  /*ca50*/  SHF.R.U32.HI R5, RZ, 0x10, R3.reuse ;  /* 0x00000010ff057819 */ /* 0x100fe40000011603 */
[----:B------:R-:W-:Y:S01]  /*ca60*/  SHF.R.U32.HI R4, RZ, 0x18, R3 ;  /* 0x00000018ff047819 */ /* 0x000fe20000011603 */
[----:B------:R-:W-:Y:S01]  /*ca70*/  STG.E.U16 desc[UR32][R40.64+0x22], R78 ;  /* 0x0000224e28007986 */ /* 0x000fe2000c101520 */
[----:B------:R-:W-:-:S03]  /*ca80*/  LOP3.LUT R3, R5, 0xff, RZ, 0xc0, !PT ;  /* 0x000000ff05037812 */ /* 0x000fc600078ec0ff */
[----:B------:R-:W-:Y:S04]  /*ca90*/  STG.E.U16 desc[UR32][R46.64+0x20], R79 ;  /* 0x0000204f2e007986 */ /* 0x000fe8000c101520 */
[----:B------:R-:W-:Y:S04]  /*caa0*/  STG.E.U16 desc[UR32][R46.64+0x22], R82 ;  /* 0x000022522e007986 */ /* 0x000fe8000c101520 */
[----:B------:R1:W-:Y:S01]  /*cab0*/  STG.E.U16 desc[UR32][R44.64+0x20], R36 ;  /* 0x000020242c007986 */ /* 0x0003e2000c101520 */
[----:B------:R-:W-:Y:S01]  /*cac0*/  IMAD.MOV.U32 R88, RZ, RZ, R65 ;  /* 0x000000ffff587224 */ /* 0x000fe200078e0041 */
[----:B------:R-:W-:Y:S01]  /*cad0*/  USHF.L.U32 UR6, UR5, 0x2, URZ ;  /* 0x0000000205067899 */ /* 0x000fe2000800063f */
[----:B------:R-:W-:Y:S01]  /*cae0*/  IMAD.MOV.U32 R111, RZ, RZ, R66 ;  /* 0x000000ffff6f7224 */ /* 0x000fe200078e0042 */
[----:B-1----:R-:W-:-:S02]  /*caf0*/  PRMT R36, R3, 0x5410, R4 ;  /* 0x0000541003247816 */ /* 0x002fc40000000004 */
[----:B------:R-:W-:-:S04]  /*cb00*/  SHF.R.U32.HI R3, RZ, 0x8, R7 ;  /* 0x00000008ff037819 */ /* 0x000fc80000011607 */
[----:B------:R-:W-:Y:S02]  /*cb10*/  PRMT R65, R10, 0x5410, R3 ;  /* 0x000054100a417816 */ /* 0x000fe40000000003 */
[----:B------:R-:W-:-:S04]  /*cb20*/  LOP3.LUT R3, R9, 0xff, RZ, 0xc0, !PT ;  /* 0x000000ff09037812 */ /* 0x000fc800078ec0ff */
[----:B------:R-:W-:Y:S01]  /*cb30*/  PRMT R66, R3, 0x5410, R8 ;  /* 0x0000541003427816 */ /* 0x000fe20000000008 */
[----:B------:R-:W-:-:S05]  /*cb40*/  IMAD.U32 R3, RZ, RZ, UR35 ;  /* 0x00000023ff037e24 */ /* 0x000fca000f8e00ff */
[----:B------:R-:W-:-:S05]  /*cb50*/  LOP3.LUT R3, R139, UR6, R3, 0x96, !PT ;  /* 0x000000068b037c12 */ /* 0x000fca000f8e9603 */
[----:B------:R-:W-:-:S05]  /*cb60*/  IMAD.WIDE.U32 R6, R3, -0x326172a9, RZ ;  /* 0xcd9e8d5703067825 */ /* 0x000fca00078e00ff */
[C---:B------:R-:W-:Y:S01]  /*cb70*/  LOP3.LUT R4, R7.reuse, UR21, R74, 0x96, !PT ;  /* 0x0000001507047c12 */ /* 0x040fe2000f8e964a */
[----:B------:R-:W-:Y:S01]  /*cb80*/  IMAD.MOV.U32 R144, RZ, RZ, R15 ;  /* 0x000000ffff907224 */ /* 0x000fe200078e000f */
[----:B------:R-:W-:Y:S02]  /*cb90*/  LOP3.LUT R15, R7, UR21, R142, 0x96, !PT ;  /* 0x00000015070f7c12 */ /* 0x000fe4000f8e968e */
[--C-:B------:R-:W-:Y:S02]  /*cba0*/  LOP3.LUT R16, R129, UR19, R6.reuse, 0x96, !PT ;  /* 0x0000001381107c12 */ /* 0x100fe4000f8e9606 */
        /* <DEDUP_REMOVED lines=15> */
[----:B------:R-:W-:Y:S01]  /*cca0*/  IMAD.WIDE.U32 R4, R4, -0x326172a9, RZ ;  /* 0xcd9e8d5704047825 */ /* 0x000fe200078e00ff */
[----:B------:R-:W-:Y:S04]  /*ccb0*/  STG.E.U16 desc[UR32][R44.64+0x22], R49 ;  /* 0x000022312c007986 */ /* 0x000fe8000c101520 */
[----:B------:R-:W-:Y:S02]  /*ccc0*/  LOP3.LUT R6, R5, UR39, R6, 0x96, !PT ;  /* 0x0000002705067c12 */ /* 0x000fe4000f8e9606 */
[C---:B------:R-:W-:Y:S02]  /*ccd0*/  LOP3.LUT R11, R4.reuse, 0xffff, RZ, 0xc0, !PT ;  /* 0x0000ffff040b7812 */ /* 0x040fe400078ec0ff */
[----:B------:R-:W-:-:S02]  /*cce0*/  LOP3.LUT R14, R4, 0xff, RZ, 0xc0, !PT ;  /* 0x000000ff040e7812 */ /* 0x000fc400078ec0ff */
[--C-:B------:R-:W-:Y:S02]  /*ccf0*/  SHF.R.U32.HI R13, RZ, 0x10, R4.reuse ;  /* 0x00000010ff0d7819 */ /* 0x100fe40000011604 */
[----:B------:R-:W-:Y:S01]  /*cd00*/  SHF.R.U32.HI R12, RZ, 0x18, R4 ;  /* 0x00000018ff0c7819 */ /* 0x000fe20000011604 */
[----:B------:R-:W-:Y:S01]  /*cd10*/  IMAD.WIDE.U32 R4, R3, -0x2daee0ad, RZ ;  /* 0xd2511f5303047825 */ /* 0x000fe200078e00ff */
[----:B------:R-:W-:Y:S04]  /*cd20*/  STG.E.U16 desc[UR32][R42.64+0x20], R38 ;  /* 0x000020262a007986 */ /* 0x000fe8000c101520 */
[----:B------:R-:W-:Y:S01]  /*cd30*/  STG.E.U16 desc[UR32][R42.64+0x22], R39 ;  /* 0x000022272a007986 */ /* 0x000fe2000c101520 */
[----:B------:R-:W-:Y:S02]  /*cd40*/  LOP3.LUT R3, R5, UR40, R8, 0x96, !PT ;  /* 0x0000002805037c12 */ /* 0x000fe4000f8e9608 */
[C---:B------:R-:W-:Y:S01]  /*cd50*/  LOP3.LUT R7, R4.reuse, 0xffff, RZ, 0xc0, !PT ;  /* 0x0000ffff04077812 */ /* 0x040fe200078ec0ff */
[----:B------:R-:W-:Y:S01]  /*cd60*/  STG.E.U16 desc[UR32][R40.64+0x30], R92 ;  /* 0x0000305c28007986 */ /* 0x000fe2000c101520 */
[----:B------:R-:W-:-:S02]  /*cd70*/  LOP3.LUT R10, R4, 0xff, RZ, 0xc0, !PT ;  /* 0x000000ff040a7812 */ /* 0x000fc400078ec0ff */
[--C-:B------:R-:W-:Y:S01]  /*cd80*/  SHF.R.U32.HI R9, RZ, 0x10, R4.reuse ;  /* 0x00000010ff097819 */ /* 0x100fe20000011604 */
[----:B------:R-:W-:Y:S01]  /*cd90*/  STG.E.U16 desc[UR32][R40.64+0x32], R84 ;  /* 0x0000325428007986 */ /* 0x000fe2000c101520 */
[----:B------:R-:W-:Y:S02]  /*cda0*/  SHF.R.U32.HI R8, RZ, 0x18, R4 ;  /* 0x00000018ff087819 */ /* 0x000fe40000011604 */
[----:B------:R-:W-:Y:S01]  /*cdb0*/  LOP3.LUT R4, R6, 0xffff, RZ, 0xc0, !PT ;  /* 0x0000ffff06047812 */ /* 0x000fe200078ec0ff */
[----:B------:R-:W-:Y:S04]  /*cdc0*/  STG.E.U16 desc[UR32][R46.64+0x30], R77 ;  /* 0x0000304d2e007986 */ /* 0x000fe8000c101520 */
[----:B------:R-:W-:Y:S04]  /*cdd0*/  STG.E.U16 desc[UR32][R46.64+0x32], R85 ;  /* 0x000032552e007986 */ /* 0x000fe8000c101520 */
[----:B------:R-:W-:Y:S04]  /*cde0*/  STG.E.U16 desc[UR32][R44.64+0x30], R55 ;  /* 0x000030372c007986 */ /* 0x000fe8000c101520 */
[----:B------:R-:W-:Y:S01]  /*cdf0*/  STG.E.U16 desc[UR32][R44.64+0x32], R60 ;  /* 0x0000323c2c007986 */ /* 0x000fe2000c101520 */
[----:B------:R-:W-:-:S03]  /*ce00*/  SHF.R.U32.HI R5, RZ, 0x8, R4 ;  /* 0x00000008ff057819 */ /* 0x000fc60000011604 */
[----:B------:R-:W-:Y:S04]  /*ce10*/  STG.E.U16 desc[UR32][R42.64+0x30], R57 ;  /* 0x000030392a007986 */ /* 0x000fe8000c101520 */
[----:B------:R-:W-:Y:S01]  /*ce20*/  STG.E.U16 desc[UR32][R42.64+0x32], R58 ;  /* 0x0000323a2a007986 */ /* 0x000fe2000c101520 */
[----:B------:R-:W-:-:S03]  /*ce30*/  LOP3.LUT R4, R6, 0xff, RZ, 0xc0, !PT ;  /* 0x000000ff06047812 */ /* 0x000fc600078ec0ff */
[----:B------:R-:W-:Y:S04]  /*ce40*/  STG.E.U16 desc[UR32][R40.64+0x40], R81 ;  /* 0x0000405128007986 */ /* 0x000fe8000c101520 */
[----:B------:R-:W-:Y:S04]  /*ce50*/  STG.E.U16 desc[UR32][R40.64+0x42], R83 ;  /* 0x0000425328007986 */ /* 0x000fe8000c101520 */
[----:B------:R1:W-:Y:S02]  /*ce60*/  STG.E.U16 desc[UR32][R46.64+0x40], R76 ;  /* 0x0000404c2e007986 */ /* 0x0003e4000c101520 */
[----:B-1----:R-:W-:-:S02]  /*ce70*/  IMAD.MOV.U32 R76, RZ, RZ, R111 ;  /* 0x000000ffff4c7224 */ /* 0x002fc400078e006f */
[----:B------:R-:W-:Y:S02]  /*ce80*/  IMAD.MOV.U32 R111, RZ, RZ, R104 ;  /* 0x000000ffff6f7224 */ /* 0x000fe400078e0068 */
[----:B------:R-:W-:Y:S02]  /*ce90*/  IMAD.MOV.U32 R104, RZ, RZ, R68 ;  /* 0x000000ffff687224 */ /* 0x000fe400078e0044 */
[----:B------:R-:W-:Y:S02]  /*cea0*/  IMAD.MOV.U32 R68, RZ, RZ, R95 ;  /* 0x000000ffff447224 */ /* 0x000fe400078e005f */
[----:B------:R-:W-:Y:S01]  /*ceb0*/  IMAD.MOV.U32 R95, RZ, RZ, R20 ;  /* 0x000000ffff5f7224 */ /* 0x000fe200078e0014 */
[----:B------:R-:W-:Y:S02]  /*cec0*/  PRMT R20, R4, 0x5410, R5 ;  /* 0x0000541004147816 */ /* 0x000fe40000000005 */
[----:B------:R-:W-:Y:S01]  /*ced0*/  SHF.R.U32.HI R4, RZ, 0x10, R6 ;  /* 0x00000010ff047819 */ /* 0x000fe20000011606 */
[----:B------:R-:W-:Y:S01]  /*cee0*/  IMAD.MOV.U32 R83, RZ, RZ, R88 ;  /* 0x000000ffff537224 */ /* 0x000fe200078e0058 */
[----:B------:R-:W-:Y:S01]  /*cef0*/  SHF.R.U32.HI R6, RZ, 0x18, R6 ;  /* 0x00000018ff067819 */ /* 0x000fe20000011606 */
[----:B------:R-:W-:Y:S01]  /*cf00*/  IMAD.MOV.U32 R88, RZ, RZ, R107 ;  /* 0x000000ffff587224 */ /* 0x000fe200078e006b */
[----:B------:R-:W-:Y:S01]  /*cf10*/  LOP3.LUT R4, R4, 0xff, RZ, 0xc0, !PT ;  /* 0x000000ff04047812 */ /* 0x000fe200078ec0ff */
[----:B------:R-:W-:-:S02]  /*cf20*/  IMAD.MOV.U32 R107, RZ, RZ, R73 ;  /* 0x000000ffff6b7224 */ /* 0x000fc400078e0049 */
[----:B------:R-:W-:Y:S01]  /*cf30*/  IMAD.MOV.U32 R73, RZ, RZ, R19 ;  /* 0x000000ffff497224 */ /* 0x000fe200078e0013 */
[----:B------:R-:W-:Y:S02]  /*cf40*/  PRMT R19, R4, 0x5410, R6 ;  /* 0x0000541004137816 */ /* 0x000fe40000000006 */
[----:B------:R-:W-:-:S04]  /*cf50*/  SHF.R.U32.HI R4, RZ, 0x8, R11 ;  /* 0x00000008ff047819 */ /* 0x000fc8000001160b */
[----:B------:R-:W-:Y:S02]  /*cf60*/  PRMT R14, R14, 0x5410, R4 ;  /* 0x000054100e0e7816 */ /* 0x000fe40000000004 */
[----:B------:R-:W-:-:S04]  /*cf70*/  LOP3.LUT R4, R13, 0xff, RZ, 0xc0, !PT ;  /* 0x000000ff0d047812 */ /* 0x000fc800078ec0ff */
[----:B------:R-:W-:Y:S02]  /*cf80*/  PRMT R38, R4, 0x5410, R12 ;  /* 0x0000541004267816 */ /* 0x000fe4000000000c */
[----:B------:R-:W-:Y:S01]  /*cf90*/  LOP3.LUT R4, R3, 0xffff, RZ, 0xc0, !PT ;  /* 0x0000ffff03047812 */ /* 0x000fe200078ec0ff */
[----:B------:R-:W-:-:S03]  /*cfa0*/  IMAD.MOV.U32 R77, RZ, RZ, R67 ;  /* 0x000000ffff4d7224 */ /* 0x000fc600078e0043 */
[----:B------:R-:W-:Y:S02]  /*cfb0*/  SHF.R.U32.HI R5, RZ, 0x8, R4 ;  /* 0x00000008ff057819 */ /* 0x000fe40000011604 */
[----:B------:R-:W-:Y:S01]  /*cfc0*/  LOP3.LUT R4, R3, 0xff, RZ, 0xc0, !PT ;  /* 0x000000ff03047812 */ /* 0x000fe200078ec0ff */
[----:B------:R-:W-:-:S03]  /*cfd0*/  IMAD.MOV.U32 R67, RZ, RZ, R62 ;  /* 0x000000ffff437224 */ /* 0x000fc600078e003e */
[----:B------:R-:W-:Y:S02]  /*cfe0*/  PRMT R62, R4, 0x5410, R5 ;  /* 0x00005410043e7816 */ /* 0x000fe40000000005 */
[--C-:B------:R-:W-:Y:S02]  /*cff0*/  SHF.R.U32.HI R5, RZ, 0x10, R3.reuse ;  /* 0x00000010ff057819 */ /* 0x100fe40000011603 */
[----:B------:R-:W-:Y:S02]  /*d000*/  SHF.R.U32.HI R4, RZ, 0x18, R3 ;  /* 0x00000018ff047819 */ /* 0x000fe40000011603 */
[----:B------:R-:W-:Y:S01]  /*d010*/  LOP3.LUT R3, R5, 0xff, RZ, 0xc0, !PT ;  /* 0x000000ff05037812 */ /* 0x000fe200078ec0ff */
[----:B------:R-:W-:-:S03]  /*d020*/  IMAD.MOV.U32 R92, RZ, RZ, R147 ;  /* 0x000000ffff5c7224 */ /* 0x000fc600078e0093 */
[----:B------:R-:W-:Y:S02]  /*d030*/  PRMT R55, R3, 0x5410, R4 ;  /* 0x0000541003377816 */ /* 0x000fe40000000004 */
[----:B------:R-:W-:Y:S01]  /*d040*/  SHF.R.U32.HI R3, RZ, 0x8, R7 ;  /* 0x00000008ff037819 */ /* 0x000fe20000011607 */
[----:B------:R-:W-:Y:S02]  /*d050*/  IMAD.MOV.U32 R147, RZ, RZ, R61 ;  /* 0x000000ffff937224 */ /* 0x000fe400078e003d */
[----:B------:R-:W-:Y:S01]  /*d060*/  IMAD.WIDE.U32 R6, R15, -0x2daee0ad, RZ ;  /* 0xd2511f530f067825 */ /* 0x000fe200078e00ff */
[----:B------:R-:W-:Y:S02]  /*d070*/  PRMT R61, R10, 0x5410, R3 ;  /* 0x000054100a3d7816 */ /* 0x000fe40000000003 */
[----:B------:R-:W-:Y:S01]  /*d080*/  LOP3.LUT R3, R9, 0xff, RZ, 0xc0, !PT ;  /* 0x000000ff09037812 */ /* 0x000fe200078ec0ff */
[----:B------:R-:W-:Y:S01]  /*d090*/  IMAD.WIDE.U32 R12, R16, -0x2daee0ad, RZ ;  /* 0xd2511f53100c7825 */ /* 0x000fe200078e00ff */
[----:B------:R-:W-:-:S02]  /*d0a0*/  LOP3.LUT R4, R7, UR18, R204, 0x96, !PT ;  /* 0x0000001207047c12 */ /* 0x000fc4000f8e96cc */
[----:B------:R-:W-:Y:S02]  /*d0b0*/  PRMT R39, R3, 0x5410, R8 ;  /* 0x0000541003277816 */ /* 0x000fe40000000008 */
        /* <DEDUP_REMOVED lines=11> */
[----:B------:R-:W-:Y:S02]  /*d170*/  LOP3.LUT R10, R7, UR13, R10, 0x96, !PT ;  /* 0x0000000d070a7c12 */ /* 0x000fe4000f8e960a */
[C---:B------:R-:W-:Y:S02]  /*d180*/  LOP3.LUT R3, R4.reuse, 0xffff, RZ, 0xc0, !PT ;  /* 0x0000ffff04037812 */ /* 0x040fe400078ec0ff */
[----:B------:R-:W-:Y:S01]  /*d190*/  LOP3.LUT R7, R5, UR39, R6, 0x96, !PT ;  /* 0x0000002705077c12 */ /* 0x000fe2000f8e9606 */
[----:B------:R-:W-:Y:S01]  /*d1a0*/  STG.E.U16 desc[UR32][R46.64+0x42], R80 ;  /* 0x000042502e007986 */ /* 0x000fe2000c101520 */
[----:B------:R-:W-:Y:S02]  /*d1b0*/  LOP3.LUT R6, R4, 0xff, RZ, 0xc0, !PT ;  /* 0x000000ff04067812 */ /* 0x000fe400078ec0ff */
[----:B------:R-:W-:Y:S01]  /*d1c0*/  SHF.R.U32.HI R3, RZ, 0x8, R3 ;  /* 0x00000008ff037819 */ /* 0x000fe20000011603 */
[----:B------:R-:W-:Y:S01]  /*d1d0*/  STG.E.U16 desc[UR32][R44.64+0x40], R51 ;  /* 0x000040332c007986 */ /* 0x000fe2000c101520 */
[----:B------:R-:W-:-:S03]  /*d1e0*/  SHF.R.U32.HI R5, RZ, 0x10, R4 ;  /* 0x00000010ff057819 */ /* 0x000fc60000011604 */
[----:B------:R-:W-:Y:S01]  /*d1f0*/  STG.E.U16 desc[UR32][R44.64+0x42], R56 ;  /* 0x000042382c007986 */ /* 0x000fe2000c101520 */
[----:B------:R-:W-:-:S03]  /*d200*/  PRMT R60, R6, 0x5410, R3 ;  /* 0x00005410063c7816 */ /* 0x000fc60000000003 */
[----:B------:R-:W-:Y:S01]  /*d210*/  STG.E.U16 desc[UR32][R42.64+0x40], R54 ;  /* 0x000040362a007986 */ /* 0x000fe2000c101520 */
[----:B------:R-:W-:-:S03]  /*d220*/  SHF.R.U32.HI R4, RZ, 0x18, R4 ;  /* 0x00000018ff047819 */ /* 0x000fc60000011604 */
[----:B------:R-:W-:Y:S01]  /*d230*/  STG.E.U16 desc[UR32][R42.64+0x42], R59 ;  /* 0x0000423b2a007986 */ /* 0x000fe2000c101520 */
[----:B------:R-:W-:-:S03]  /*d240*/  LOP3.LUT R3, R5, 0xff, RZ, 0xc0, !PT ;  /* 0x000000ff05037812 */ /* 0x000fc600078ec0ff */
[----:B------:R1:W-:Y:S02]  /*d250*/  STG.E.U16 desc[UR32][R40.64+0x52], R87 ;  /* 0x0000525728007986 */ /* 0x0003e4000c101520 */
[----:B-1----:R-:W-:Y:S02]  /*d260*/  IMAD.MOV.U32 R87, RZ, RZ, R67 ;  /* 0x000000ffff577224 */ /* 0x002fe400078e0043 */
[----:B------:R-:W-:Y:S02]  /*d270*/  IMAD.MOV.U32 R67, RZ, RZ, R88 ;  /* 0x000000ffff437224 */ /* 0x000fe400078e0058 */
[----:B------:R-:W-:Y:S02]  /*d280*/  IMAD.MOV.U32 R88, RZ, RZ, R111 ;  /* 0x000000ffff587224 */ /* 0x000fe400078e006f */
[----:B------:R-:W-:Y:S01]  /*d290*/  IMAD.MOV.U32 R111, RZ, RZ, R31 ;  /* 0x000000ffff6f7224 */ /* 0x000fe200078e001f */
[----:B------:R-:W-:Y:S01]  /*d2a0*/  PRMT R31, R3, 0x5410, R4 ;  /* 0x00005410031f7816 */ /* 0x000fe20000000004 */
[----:B------:R-:W-:-:S03]  /*d2b0*/  IMAD.WIDE.U32 R4, R10, -0x2daee0ad, RZ ;  /* 0xd2511f530a047825 */ /* 0x000fc600078e00ff */
[C---:B------:R-:W-:Y:S02]  /*d2c0*/  LOP3.LUT R3, R4.reuse, 0xffff, RZ, 0xc0, !PT ;  /* 0x0000ffff04037812 */ /* 0x040fe400078ec0ff */
[----:B------:R-:W-:Y:S02]  /*d2d0*/  LOP3.LUT R6, R5, UR40, R8, 0x96, !PT ;  /* 0x0000002805067c12 */ /* 0x000fe4000f8e9608 */
[----:B------:R-:W-:Y:S02]  /*d2e0*/  SHF.R.U32.HI R3, RZ, 0x8, R3 ;  /* 0x00000008ff037819 */ /* 0x000fe40000011603 */
[----:B------:R-:W-:-:S04]  /*d2f0*/  LOP3.LUT R5, R4, 0xff, RZ, 0xc0, !PT ;  /* 0x000000ff04057812 */ /* 0x000fc800078ec0ff */
[----:B------:R-:W-:Y:S01]  /*d300*/  PRMT R29, R5, 0x5410, R3 ;  /* 0x00005410051d7816 */ /* 0x000fe20000000003 */
[----:B------:R-:W-:Y:S01]  /*d310*/  IMAD.U32 R3, RZ, RZ, UR23 ;  /* 0x00000017ff037e24 */ /* 0x000fe2000f8e00ff */
[----:B------:R-:W-:-:S04]  /*d320*/  SHF.R.U32.HI R5, RZ, 0x10, R4 ;  /* 0x00000010ff057819 */ /* 0x000fc80000011604 */
[----:B------:R-:W-:Y:S02]  /*d330*/  LEA R3, R3, UR23, 0x10 ;  /* 0x0000001703037c11 */ /* 0x000fe4000f8e80ff */
[----:B------:R-:W-:Y:S01]  /*d340*/  SHF.R.U32.HI R8, RZ, 0x18, R4 ;  /* 0x00000018ff087819 */ /* 0x000fe20000011604 */
[----:B------:R1:W-:Y:S02]  /*d350*/  STG.E.U16 desc[UR32][R40.64+0x50], R89 ;  /* 0x0000505928007986 */ /* 0x0003e4000c101520 */
[----:B------:R-:W-:Y:S02]  /*d360*/  HSET2.LE.AND R4, R22, R3, PT ;  /* 0x0000000316047233 */ /* 0x000fe40003803000 */
[----:B------:R-:W-:-:S04]  /*d370*/  LOP3.LUT R5, R5, 0xff, RZ, 0xc0, !PT ;  /* 0x000000ff05057812 */ /* 0x000fc800078ec0ff */
[----:B------:R-:W-:Y:S01]  /*d380*/  PRMT R30, R5, 0x5410, R8 ;  /* 0x00005410051e7816 */ /* 0x000fe20000000008 */
[----:B-1----:R-:W-:Y:S02]  /*d390*/  IMAD.MOV.U32 R89, RZ, RZ, R147 ;  /* 0x000000ffff597224 */ /* 0x002fe400078e0093 */
[----:B------:R-:W-:Y:S01]  /*d3a0*/  IMAD.MOV.U32 R147, RZ, RZ, R104 ;  /* 0x000000ffff937224 */ /* 0x000fe200078e0068 */
[----:B------:R-:W-:Y:S02]  /*d3b0*/  LOP3.LUT R104, R4, R171, RZ, 0xc0, !PT ;  /* 0x000000ab04687212 */ /* 0x000fe400078ec0ff */
[----:B------:R-:W-:-:S04]  /*d3c0*/  LOP3.LUT R4, R7, 0xffff, RZ, 0xc0, !PT ;  /* 0x0000ffff07047812 */ /* 0x000fc800078ec0ff */
[----:B------:R-:W-:Y:S02]  /*d3d0*/  SHF.R.U32.HI R5, RZ, 0x8, R4 ;  /* 0x00000008ff057819 */ /* 0x000fe40000011604 */
[----:B------:R-:W-:Y:S01]  /*d3e0*/  LOP3.LUT R4, R7, 0xff, RZ, 0xc0, !PT ;  /* 0x000000ff07047812 */ /* 0x000fe200078ec0ff */
[----:B------:R-:W-:-:S03]  /*d3f0*/  IMAD.MOV.U32 R171, RZ, RZ, R70 ;  /* 0x000000ffffab7224 */ /* 0x000fc600078e0046 */
[----:B------:R-:W-:Y:S02]  /*d400*/  PRMT R22, R4, 0x5410, R5 ;  /* 0x0000541004167816 */ /* 0x000fe40000000005 */
[----:B------:R-:W-:Y:S02]  /*d410*/  HSET2.LE.AND R4, R21, R3, PT ;  /* 0x0000000315047233 */ /* 0x000fe40003803000 */
[----:B------:R-:W-:Y:S01]  /*d420*/  SHF.R.U32.HI R5, RZ, 0x10, R7 ;  /* 0x00000010ff057819 */ /* 0x000fe20000011607 */
[----:B------:R-:W-:Y:S01]  /*d430*/  IMAD.MOV.U32 R70, RZ, RZ, R69 ;  /* 0x000000ffff467224 */ /* 0x000fe200078e0045 */
[----:B------:R-:W-:Y:S01]  /*d440*/  SHF.R.U32.HI R7, RZ, 0x18, R7 ;  /* 0x00000018ff077819 */ /* 0x000fe20000011607 */
[----:B------:R-:W-:Y:S01]  /*d450*/  IMAD.MOV.U32 R69, RZ, RZ, R105 ;  /* 0x000000ffff457224 */ /* 0x000fe200078e0069 */
[----:B------:R-:W-:Y:S02]  /*d460*/  LOP3.LUT R5, R5, 0xff, RZ, 0xc0, !PT ;  /* 0x000000ff05057812 */ /* 0x000fe400078ec0ff */
[----:B------:R-:W-:-:S02]  /*d470*/  LOP3.LUT R105, R4, R170, RZ, 0xc0, !PT ;  /* 0x000000aa04697212 */ /* 0x000fc400078ec0ff */
[C---:B------:R-:W-:Y:S02]  /*d480*/  LOP3.LUT R4, R6.reuse, 0xffff, RZ, 0xc0, !PT ;  /* 0x0000ffff06047812 */ /* 0x040fe400078ec0ff */
[----:B------:R-:W-:Y:S02]  /*d490*/  PRMT R15, R5, 0x5410, R7 ;  /* 0x00005410050f7816 */ /* 0x000fe40000000007 */
[----:B------:R-:W-:Y:S02]  /*d4a0*/  SHF.R.U32.HI R5, RZ, 0x8, R4 ;  /* 0x00000008ff057819 */ /* 0x000fe40000011604 */
[----:B------:R-:W-:Y:S01]  /*d4b0*/  LOP3.LUT R4, R6, 0xff, RZ, 0xc0, !PT ;  /* 0x000000ff06047812 */ /* 0x000fe200078ec0ff */
[----:B------:R-:W-:Y:S02]  /*d4c0*/  IMAD.MOV.U32 R170, RZ, RZ, R95 ;  /* 0x000000ffffaa7224 */ /* 0x000fe400078e005f */
[----:B------:R-:W-:Y:S01]  /*d4d0*/  IMAD.MOV.U32 R95, RZ, RZ, R23 ;  /* 0x000000ffff5f7224 */ /* 0x000fe200078e0017 */
[----:B------:R-:W-:-:S02]  /*d4e0*/  PRMT R23, R4, 0x5410, R5 ;  /* 0x0000541004177816 */ /* 0x000fc40000000005 */
[--C-:B------:R-:W-:Y:S02]  /*d4f0*/  SHF.R.U32.HI R4, RZ, 0x10, R6.reuse ;  /* 0x00000010ff047819 */ /* 0x100fe40000011606 */
[----:B------:R-:W-:Y:S02]  /*d500*/  SHF.R.U32.HI R7, RZ, 0x18, R6 ;  /* 0x00000018ff077819 */ /* 0x000fe40000011606 */
[----:B------:R-:W-:Y:S02]  /*d510*/  LOP3.LUT R6, R4, 0xff, RZ, 0xc0, !PT ;  /* 0x000000ff04067812 */ /* 0x000fe400078ec0ff */
[--C-:B------:R-:W-:Y:S01]  /*d520*/  HSET2.LE.AND R4, R32, R3.reuse, PT ;  /* 0x0000000320047233 */ /* 0x100fe20003803000 */
[----:B------:R1:W-:Y:S01]  /*d530*/  STG.E.U16 desc[UR32][R46.64+0x52], R93 ;  /* 0x0000525d2e007986 */ /* 0x0003e2000c101520 */
[----:B------:R-:W-:Y:S02]  /*d540*/  IMAD.MOV.U32 R81, RZ, RZ, R143 ;  /* 0x000000ffff517224 */ /* 0x000fe400078e008f */
[----:B------:R-:W-:Y:S01]  /*d550*/  IMAD.MOV.U32 R143, RZ, RZ, R110 ;  /* 0x000000ffff8f7224 */ /* 0x000fe200078e006e */
[----:B------:R-:W-:Y:S01]  /*d560*/  HSET2.LE.AND R5, R34, R3, PT ;  /* 0x0000000322057233 */ /* 0x000fe20003803000 */
[----:B------:R-:W-:-:S02]  /*d570*/  IMAD.MOV.U32 R79, RZ, RZ, R144 ;  /* 0x000000ffff4f7224 */ /* 0x000fc400078e0090 */
[----:B------:R-:W-:Y:S02]  /*d580*/  IMAD.MOV.U32 R144, RZ, RZ, R88 ;  /* 0x000000ffff907224 */ /* 0x000fe400078e0058 */
[----:B------:R-:W-:Y:S01]  /*d590*/  IMAD.MOV.U32 R88, RZ, RZ, R94 ;  /* 0x000000ffff587224 */ /* 0x000fe200078e005e */
[----:B------:R-:W-:Y:S01]  /*d5a0*/  PRMT R21, R6, 0x5410, R7 ;  /* 0x0000541006157816 */ /* 0x000fe20000000007 */
[----:B------:R-:W-:Y:S02]  /*d5b0*/  IMAD.MOV.U32 R94, RZ, RZ, R90 ;  /* 0x000000ffff5e7224 */ /* 0x000fe400078e005a */
[----:B-1----:R-:W-:Y:S02]  /*d5c0*/  IMAD.MOV.U32 R93, RZ, RZ, R67 ;  /* 0x000000ffff5d7224 */ /* 0x002fe400078e0043 */
[----:B------:R-:W-:Y:S01]  /*d5d0*/  IMAD.MOV.U32 R67, RZ, RZ, R107 ;  /* 0x000000ffff437224 */ /* 0x000fe200078e006b */
[----:B------:R-:W-:Y:S02]  /*d5e0*/  LOP3.LUT R107, R4, R168, RZ, 0xc0, !PT ;  /* 0x000000a8046b7212 */ /* 0x000fe400078ec0ff */
[----:B------:R-:W-:-:S05]  /*d5f0*/  HSET2.LE.AND R4, R28, R3, PT ;  /* 0x000000031c047233 */ /* 0x000fca0003803000 */
[----:B------:R-:W-:Y:S02]  /*d600*/  LOP3.LUT R110, R4, R161, RZ, 0xc0, !PT ;  /* 0x000000a1046e7212 */ /* 0x000fe400078ec0ff */
[----:B------:R-:W-:Y:S01]  /*d610*/  HSET2.LE.AND R4, R17, R3, PT ;  /* 0x0000000311047233 */ /* 0x000fe20003803000 */
[----:B------:R-:W-:Y:S01]  /*d620*/  IMAD.MOV.U32 R90, RZ, RZ, R106 ;  /* 0x000000ffff5a7224 */ /* 0x000fe200078e006a */
[----:B------:R-:W-:-:S03]  /*d630*/  LOP3.LUT R106, R5, R169, RZ, 0xc0, !PT ;  /* 0x000000a9056a7212 */ /* 0x000fc600078ec0ff */
[----:B------:R-:W-:Y:S02]  /*d640*/  LOP3.LUT R101, R4, R101, RZ, 0xc0, !PT ;  /* 0x0000006504657212 */ /* 0x000fe400078ec0ff */
[----:B------:R-:W-:Y:S02]  /*d650*/  LOP3.LUT R4, R139, UR45, RZ, 0x3c, !PT ;  /* 0x0000002d8b047c12 */ /* 0x000fe4000f8e3cff */
[--C-:B------:R-:W-:Y:S02]  /*d660*/  HSET2.LE.AND R6, R25, R3.reuse, PT ;  /* 0x0000000319067233 */ /* 0x100fe40003803000 */
[----:B------:R-:W-:Y:S01]  /*d670*/  HSET2.LE.AND R5, R24, R3, PT ;  /* 0x0000000318057233 */ /* 0x000fe20003803000 */
[----:B------:R-:W-:Y:S02]  /*d680*/  IMAD.MOV.U32 R80, RZ, RZ, R142 ;  /* 0x000000ffff507224 */ /* 0x000fe400078e008e */
[----:B------:R-:W-:-:S04]  /*d690*/  IMAD.WIDE.U32 R12, R4, -0x326172a9, RZ ;  /* 0xcd9e8d57040c7825 */ /* 0x000fc800078e00ff */
[----:B------:R-:W-:Y:S01]  /*d6a0*/  IMAD.MOV.U32 R169, RZ, RZ, R108 ;  /* 0x000000ffffa97224 */ /* 0x000fe200078e006c */
[----:B------:R-:W-:Y:S01]  /*d6b0*/  LOP3.LUT R108, R6, R166, RZ, 0xc0, !PT ;  /* 0x000000a6066c7212 */ /* 0x000fe200078ec0ff */
[----:B------:R-:W-:Y:S01]  /*d6c0*/  IMAD.MOV.U32 R142, RZ, RZ, R109 ;  /* 0x000000ffff8e7224 */ /* 0x000fe200078e006d */
[----:B------:R-:W-:Y:S02]  /*d6d0*/  LOP3.LUT R109, R5, R165, RZ, 0xc0, !PT ;  /* 0x000000a5056d7212 */ /* 0x000fe400078ec0ff */
[--C-:B------:R-:W-:Y:S02]  /*d6e0*/  HSET2.LE.AND R6, R26, R3.reuse, PT ;  /* 0x000000031a067233 */ /* 0x100fe40003803000 */
[----:B------:R-:W-:Y:S01]  /*d6f0*/  HSET2.LE.AND R5, R18, R3, PT ;  /* 0x0000000312057233 */ /* 0x000fe20003803000 */
[----:B------:R-:W-:Y:S01]  /*d700*/  IMAD.MOV.U32 R82, RZ, RZ, R146 ;  /* 0x000000ffff527224 */ /* 0x000fe200078e0092 */
[----:B------:R-:W-:Y:S01]  /*d710*/  LOP3.LUT R4, R13, UR21, R80, 0x96, !PT ;  /* 0x000000150d047c12 */ /* 0x000fe2000f8e9650 */
[----:B------:R-:W-:Y:S01]  /*d720*/  IMAD.MOV.U32 R146, RZ, RZ, R111 ;  /* 0x000000ffff927224 */ /* 0x000fe200078e006f */
[----:B------:R-:W-:-:S02]  /*d730*/  LOP3.LUT R111, R6, R163, RZ, 0xc0, !PT ;  /* 0x000000a3066f7212 */ /* 0x000fc400078ec0ff */
[----:B------:R-:W-:Y:S01]  /*d740*/  LOP3.LUT R100, R5, R100, RZ, 0xc0, !PT ;  /* 0x0000006405647212 */ /* 0x000fe200078ec0ff */
        /* <DEDUP_REMOVED lines=10> */
[----:B------:R-:W-:-:S05]  /*d7f0*/  LOP3.LUT R6, R5, UR14, R6, 0x96, !PT ;  /* 0x0000000e05067c12 */ /* 0x000fca000f8e9606 */
[----:B------:R-:W-:-:S05]  /*d800*/  IMAD.WIDE.U32 R6, R6, -0x326172a9, RZ ;  /* 0xcd9e8d5706067825 */ /* 0x000fca00078e00ff */
[----:B------:R-:W-:Y:S01]  /*d810*/  LOP3.LUT R11, R7, UR13, R8, 0x96, !PT ;  /* 0x0000000d070b7c12 */ /* 0x000fe2000f8e9608 */
[----:B------:R-:W-:-:S05]  /*d820*/  IMAD.WIDE.U32 R8, R9, -0x2daee0ad, RZ ;  /* 0xd2511f5309087825 */ /* 0x000fca00078e00ff */
[----:B------:R-:W-:-:S05]  /*d830*/  LOP3.LUT R4, R9, UR12, R4, 0x96, !PT ;  /* 0x0000000c09047c12 */ /* 0x000fca000f8e9604 */
[----:B------:R-:W-:-:S05]  /*d840*/  IMAD.WIDE.U32 R4, R4, -0x326172a9, RZ ;  /* 0xcd9e8d5704047825 */ /* 0x000fca00078e00ff */
[----:B------:R-:W-:Y:S02]  /*d850*/  LOP3.LUT R7, R5, UR39, R6, 0x96, !PT ;  /* 0x0000002705077c12 */ /* 0x000fe4000f8e9606 */
[C---:B------:R-:W-:Y:S02]  /*d860*/  LOP3.LUT R5, R4.reuse, 0xffff, RZ, 0xc0, !PT ;  /* 0x0000ffff04057812 */ /* 0x040fe400078ec0ff */
[----:B------:R-:W-:Y:S02]  /*d870*/  LOP3.LUT R10, R4, 0xff, RZ, 0xc0, !PT ;  /* 0x000000ff040a7812 */ /* 0x000fe400078ec0ff */
[--C-:B------:R-:W-:Y:S02]  /*d880*/  SHF.R.U32.HI R9, RZ, 0x10, R4.reuse ;  /* 0x00000010ff097819 */ /* 0x100fe40000011604 */
[----:B------:R-:W-:Y:S02]  /*d890*/  SHF.R.U32.HI R6, RZ, 0x18, R4 ;  /* 0x00000018ff067819 */ /* 0x000fe40000011604 */
[----:B------:R-:W-:-:S04]  /*d8a0*/  SHF.R.U32.HI R4, RZ, 0x8, R5 ;  /* 0x00000008ff047819 */ /* 0x000fc80000011605 */
[----:B------:R-:W-:Y:S02]  /*d8b0*/  PRMT R28, R10, 0x5410, R4 ;  /* 0x000054100a1c7816 */ /* 0x000fe40000000004 */
[----:B------:R-:W-:-:S04]  /*d8c0*/  LOP3.LUT R4, R9, 0xff, RZ, 0xc0, !PT ;  /* 0x000000ff09047812 */ /* 0x000fc800078ec0ff */
[----:B------:R-:W-:Y:S01]  /*d8d0*/  PRMT R18, R4, 0x5410, R6 ;  /* 0x0000541004127816 */ /* 0x000fe20000000006 */
[----:B------:R-:W-:-:S05]  /*d8e0*/  IMAD.WIDE.U32 R4, R11, -0x2daee0ad, RZ ;  /* 0xd2511f530b047825 */ /* 0x000fca00078e00ff */
[----:B------:R-:W-:Y:S02]  /*d8f0*/  LOP3.LUT R6, R5, UR40, R8, 0x96, !PT ;  /* 0x0000002805067c12 */ /* 0x000fe4000f8e9608 */
[----:B------:R-:W-:-:S04]  /*d900*/  LOP3.LUT R5, R4, 0xffff, RZ, 0xc0, !PT ;  /* 0x0000ffff04057812 */ /* 0x000fc800078ec0ff */
[----:B------:R-:W-:Y:S02]  /*d910*/  SHF.R.U32.HI R8, RZ, 0x8, R5 ;  /* 0x00000008ff087819 */ /* 0x000fe40000011605 */
[----:B------:R-:W-:Y:S01]  /*d920*/  LOP3.LUT R5, R4, 0xff, RZ, 0xc0, !PT ;  /* 0x000000ff04057812 */ /* 0x000fe200078ec0ff */
[----:B------:R-:W-:-:S03]  /*d930*/  IMAD.MOV.U32 R141, RZ, RZ, R35 ;  /* 0x000000ffff8d7224 */ /* 0x000fc600078e0023 */
[----:B------:R-:W-:Y:S02]  /*d940*/  PRMT R35, R5, 0x5410, R8 ;  /* 0x0000541005237816 */ /* 0x000fe40000000008 */
[--C-:B------:R-:W-:Y:S02]  /*d950*/  SHF.R.U32.HI R5, RZ, 0x10, R4.reuse ;  /* 0x00000010ff057819 */ /* 0x100fe40000011604 */
[----:B------:R-:W-:Y:S02]  /*d960*/  SHF.R.U32.HI R8, RZ, 0x18, R4 ;  /* 0x00000018ff087819 */ /* 0x000fe40000011604 */
[----:B------:R-:W-:Y:S02]  /*d970*/  HSET2.LE.AND R4, R27, R3, PT ;  /* 0x000000031b047233 */ /* 0x000fe40003803000 */
[----:B------:R-:W-:-:S03]  /*d980*/  LOP3.LUT R5, R5, 0xff, RZ, 0xc0, !PT ;  /* 0x000000ff05057812 */ /* 0x000fc600078ec0ff */
[----:B------:R-:W-:Y:S02]  /*d990*/  LOP3.LUT R102, R4, R102, RZ, 0xc0, !PT ;  /* 0x0000006604667212 */ /* 0x000fe400078ec0ff */
[----:B------:R-:W-:Y:S02]  /*d9a0*/  LOP3.LUT R4, R7, 0xffff, RZ, 0xc0, !PT ;  /* 0x0000ffff07047812 */ /* 0x000fe400078ec0ff */
[----:B------:R-:W-:Y:S02]  /*d9b0*/  PRMT R34, R5, 0x5410, R8 ;  /* 0x0000541005227816 */ /* 0x000fe40000000008 */
[----:B------:R-:W-:Y:S02]  /*d9c0*/  SHF.R.U32.HI R5, RZ, 0x8, R4 ;  /* 0x00000008ff057819 */ /* 0x000fe40000011604 */
[----:B------:R-:W-:-:S04]  /*d9d0*/  LOP3.LUT R4, R7, 0xff, RZ, 0xc0, !PT ;  /* 0x000000ff07047812 */ /* 0x000fc800078ec0ff */
[----:B------:R-:W-:Y:S02]  /*d9e0*/  PRMT R32, R4, 0x5410, R5 ;  /* 0x0000541004207816 */ /* 0x000fe40000000005 */
[----:B------:R-:W-:Y:S02]  /*d9f0*/  HSET2.LE.AND R4, R33, R3, PT ;  /* 0x0000000321047233 */ /* 0x000fe40003803000 */
[--C-:B------:R-:W-:Y:S02]  /*da00*/  SHF.R.U32.HI R5, RZ, 0x10, R7.reuse ;  /* 0x00000010ff057819 */ /* 0x100fe40000011607 */
[----:B------:R-:W-:Y:S02]  /*da10*/  SHF.R.U32.HI R7, RZ, 0x18, R7 ;  /* 0x00000018ff077819 */ /* 0x000fe40000011607 */
[----:B------:R-:W-:Y:S02]  /*da20*/  LOP3.LUT R5, R5, 0xff, RZ, 0xc0, !PT ;  /* 0x000000ff05057812 */ /* 0x000fe400078ec0ff */
[----:B------:R-:W-:-:S02]  /*da30*/  LOP3.LUT R103, R4, R103, RZ, 0xc0, !PT ;  /* 0x0000006704677212 */ /* 0x000fc400078ec0ff */
[C---:B------:R-:W-:Y:S02]  /*da40*/  LOP3.LUT R4, R6.reuse, 0xffff, RZ, 0xc0, !PT ;  /* 0x0000ffff06047812 */ /* 0x040fe400078ec0ff */
[----:B------:R-:W-:Y:S02]  /*da50*/  PRMT R17, R5, 0x5410, R7 ;  /* 0x0000541005117816 */ /* 0x000fe40000000007 */
[----:B------:R-:W-:Y:S02]  /*da60*/  SHF.R.U32.HI R5, RZ, 0x8, R4 ;  /* 0x00000008ff057819 */ /* 0x000fe40000011604 */
[----:B------:R-:W-:-:S04]  /*da70*/  LOP3.LUT R4, R6, 0xff, RZ, 0xc0, !PT ;  /* 0x000000ff06047812 */ /* 0x000fc800078ec0ff */
[----:B------:R-:W-:Y:S02]  /*da80*/  PRMT R16, R4, 0x5410, R5 ;  /* 0x0000541004107816 */ /* 0x000fe40000000005 */
[--C-:B------:R-:W-:Y:S02]  /*da90*/  SHF.R.U32.HI R4, RZ, 0x10, R6.reuse ;  /* 0x00000010ff047819 */ /* 0x100fe40000011606 */
[----:B------:R-:W-:Y:S02]  /*daa0*/  SHF.R.U32.HI R6, RZ, 0x18, R6 ;  /* 0x00000018ff067819 */ /* 0x000fe40000011606 */
[----:B------:R-:W-:Y:S01]  /*dab0*/  LOP3.LUT R4, R4, 0xff, RZ, 0xc0, !PT ;  /* 0x000000ff04047812 */ /* 0x000fe200078ec0ff */
[----:B------:R-:W-:Y:S01]  /*dac0*/  IMAD.MOV.U32 R168, RZ, RZ, R64 ;  /* 0x000000ffffa87224 */ /* 0x000fe200078e0040 */
[----:B------:R-:W-:Y:S02]  /*dad0*/  HSET2.LE.AND R5, R37, R3, PT ;  /* 0x0000000325057233 */ /* 0x000fe40003803000 */
[----:B------:R-:W-:-:S02]  /*dae0*/  PRMT R64, R4, 0x5410, R6 ;  /* 0x0000541004407816 */ /* 0x000fc40000000006 */
[--C-:B------:R-:W-:Y:S02]  /*daf0*/  HSET2.LE.AND R4, R36, R3.reuse, PT ;  /* 0x0000000324047233 */ /* 0x100fe40003803000 */
[----:B------:R-:W-:Y:S02]  /*db00*/  LOP3.LUT R96, R5, R96, RZ, 0xc0, !PT ;  /* 0x0000006005607212 */ /* 0x000fe400078ec0ff */
[--C-:B------:R-:W-:Y:S02]  /*db10*/  HSET2.LE.AND R5, R19, R3.reuse, PT ;  /* 0x0000000313057233 */ /* 0x100fe40003803000 */
[----:B------:R-:W-:Y:S02]  /*db20*/  LOP3.LUT R97, R4, R97, RZ, 0xc0, !PT ;  /* 0x0000006104617212 */ /* 0x000fe400078ec0ff */
[----:B------:R-:W-:Y:S02]  /*db30*/  HSET2.LE.AND R4, R14, R3, PT ;  /* 0x000000030e047233 */ /* 0x000fe40003803000 */
[----:B------:R-:W-:-:S02]  /*db40*/  LOP3.LUT R8, R13, UR21, R74, 0x96, !PT ;  /* 0x000000150d087c12 */ /* 0x000fc4000f8e964a */
[----:B------:R-:W-:Y:S02]  /*db50*/  LOP3.LUT R7, R131, UR19, R12, 0x96, !PT ;  /* 0x0000001383077c12 */ /* 0x000fe4000f8e960c */
[----:B------:R-:W-:Y:S02]  /*db60*/  LOP3.LUT R57, R5, R148, RZ, 0xc0, !PT ;  /* 0x0000009405397212 */ /* 0x000fe400078ec0ff */
[----:B------:R-:W-:Y:S01]  /*db70*/  LOP3.LUT R58, R4, R91, RZ, 0xc0, !PT ;  /* 0x0000005b043a7212 */ /* 0x000fe200078ec0ff */
[----:B------:R-:W-:Y:S01]  /*db80*/  IMAD.WIDE.U32 R4, R8, -0x2daee0ad, RZ ;  /* 0xd2511f5308047825 */ /* 0x000fe200078e00ff */
[----:B------:R-:W-:-:S03]  /*db90*/  HSET2.LE.AND R6, R20, R3, PT ;  /* 0x0000000314067233 */ /* 0x000fc60003803000 */
[----:B------:R-:W-:Y:S01]  /*dba0*/  IMAD.WIDE.U32 R10, R7, -0x2daee0ad, RZ ;  /* 0xd2511f53070a7825 */ /* 0x000fe200078e00ff */
[----:B------:R-:W-:Y:S02]  /*dbb0*/  LOP3.LUT R5, R5, UR18, R240, 0x96, !PT ;  /* 0x0000001205057c12 */ /* 0x000fe4000f8e96f0 */
[----:B------:R-:W-:Y:S02]  /*dbc0*/  LOP3.LUT R56, R6, R158, RZ, 0xc0, !PT ;  /* 0x0000009e06387212 */ /* 0x000fe400078ec0ff */
[----:B------:R-:W-:Y:S01]  /*dbd0*/  LOP3.LUT R4, R11, UR16, R4, 0x96, !PT ;  /* 0x000000100b047c12 */ /* 0x000fe2000f8e9604 */
[----:B------:R-:W-:-:S04]  /*dbe0*/  IMAD.WIDE.U32 R6, R5, -0x326172a9, RZ ;  /* 0xcd9e8d5705067825 */ /* 0x000fc800078e00ff */
[----:B------:R-:W-:Y:S01]  /*dbf0*/  IMAD.WIDE.U32 R8, R4, -0x326172a9, RZ ;  /* 0xcd9e8d5704087825 */ /* 0x000fe200078e00ff */
[----:B------:R-:W-:-:S04]  /*dc00*/  LOP3.LUT R4, R7, UR17, R130, 0x96, !PT ;  /* 0x0000001107047c12 */ /* 0x000fc8000f8e9682 */
[----:B------:R-:W-:Y:S01]  /*dc10*/  LOP3.LUT R7, R9, UR15, R6, 0x96, !PT ;  /* 0x0000000f09077c12 */ /* 0x000fe2000f8e9606 */
[----:B------:R-:W-:-:S05]  /*dc20*/  IMAD.WIDE.U32 R4, R4, -0x2daee0ad, RZ ;  /* 0xd2511f5304047825 */ /* 0x000fca00078e00ff */
[----:B------:R-:W-:Y:S01]  /*dc30*/  LOP3.LUT R6, R5, UR14, R10, 0x96, !PT ;  /* 0x0000000e05067c12 */ /* 0x000fe2000f8e960a */
[----:B------:R-:W-:-:S05]  /*dc40*/  IMAD.WIDE.U32 R10, R7, -0x2daee0ad, RZ ;  /* 0xd2511f53070a7825 */ /* 0x000fca00078e00ff */
[----:B------:R-:W-:Y:S01]  /*dc50*/  LOP3.LUT R4, R11, UR12, R4, 0x96, !PT ;  /* 0x0000000c0b047c12 */ /* 0x000fe2000f8e9604 */
[----:B------:R-:W-:-:S04]  /*dc60*/  IMAD.WIDE.U32 R6, R6, -0x326172a9, RZ ;  /* 0xcd9e8d5706067825 */ /* 0x000fc800078e00ff */
[----:B------:R-:W-:Y:S01]  /*dc70*/  IMAD.WIDE.U32 R4, R4, -0x326172a9, RZ ;  /* 0xcd9e8d5704047825 */ /* 0x000fe200078e00ff */
[----:B------:R-:W-:-:S04]  /*dc80*/  LOP3.LUT R8, R7, UR13, R8, 0x96, !PT ;  /* 0x0000000d07087c12 */ /* 0x000fc8000f8e9608 */
[----:B------:R-:W-:Y:S02]  /*dc90*/  LOP3.LUT R7, R5, UR39, R6, 0x96, !PT ;  /* 0x0000002705077c12 */ /* 0x000fe4000f8e9606 */
[C---:B------:R-:W-:Y:S02]  /*dca0*/  LOP3.LUT R6, R4.reuse, 0xffff, RZ, 0xc0, !PT ;  /* 0x0000ffff04067812 */ /* 0x040fe400078ec0ff */
[----:B------:R-:W-:Y:S02]  /*dcb0*/  LOP3.LUT R12, R4, 0xff, RZ, 0xc0, !PT ;  /* 0x000000ff040c7812 */ /* 0x000fe400078ec0ff */
[--C-:B------:R-:W-:Y:S02]  /*dcc0*/  SHF.R.U32.HI R11, RZ, 0x10, R4.reuse ;  /* 0x00000010ff0b7819 */ /* 0x100fe40000011604 */
[----:B------:R-:W-:Y:S02]  /*dcd0*/  SHF.R.U32.HI R9, RZ, 0x18, R4 ;  /* 0x00000018ff097819 */ /* 0x000fe40000011604 */
[----:B------:R-:W-:Y:S01]  /*dce0*/  LOP3.LUT R4, R7, 0xffff, RZ, 0xc0, !PT ;  /* 0x0000ffff07047812 */ /* 0x000fe200078ec0ff */
[----:B------:R-:W-:Y:S01]  /*dcf0*/  IMAD.MOV.U32 R166, RZ, RZ, R217 ;  /* 0x000000ffffa67224 */ /* 0x000fe200078e00d9 */
[----:B------:R-:W-:-:S02]  /*dd00*/  LEA R217, R2, UR4, 0x1 ;  /* 0x0000000402d97c11 */ /* 0x000fc4000f8e08ff */
[----:B------:R-:W-:Y:S02]  /*dd10*/  SHF.R.U32.HI R5, RZ, 0x8, R4 ;  /* 0x00000008ff057819 */ /* 0x000fe40000011604 */
[----:B------:R-:W-:Y:S02]  /*dd20*/  LOP3.LUT R4, R7, 0xff, RZ, 0xc0, !PT ;  /* 0x000000ff07047812 */ /* 0x000fe400078ec0ff */
[----:B------:R-:W-:Y:S02]  /*dd30*/  HSET2.LE.AND R2, R39, R3, PT ;  /* 0x0000000327027233 */ /* 0x000fe40003803000 */
[----:B------:R-:W-:Y:S02]  /*dd40*/  PRMT R54, R4, 0x5410, R5 ;  /* 0x0000541004367816 */ /* 0x000fe40000000005 */
[----:B------:R-:W-:Y:S02]  /*dd50*/  SHF.R.U32.HI R4, RZ, 0x8, R6 ;  /* 0x00000008ff047819 */ /* 0x000fe40000011606 */
[----:B------:R-:W-:-:S02]  /*dd60*/  LOP3.LUT R27, R2, R154, RZ, 0xc0, !PT ;  /* 0x0000009a021b7212 */ /* 0x000fc400078ec0ff */
[----:B------:R-:W-:Y:S02]  /*dd70*/  HSET2.LE.AND R2, R31, R3, PT ;  /* 0x000000031f027233 */ /* 0x000fe40003803000 */
[----:B------:R-:W-:Y:S01]  /*dd80*/  PRMT R33, R12, 0x5410, R4 ;  /* 0x000054100c217816 */ /* 0x000fe20000000004 */
[----:B------:R-:W-:Y:S01]  /*dd90*/  STL.64 [R1+0xe0], R74 ;  /* 0x0000e04a01007387 */ /* 0x000fe20000100a00 */
[----:B------:R-:W-:Y:S02]  /*dda0*/  LOP3.LUT R4, R11, 0xff, RZ, 0xc0, !PT ;  /* 0x000000ff0b047812 */ /* 0x000fe400078ec0ff */
[----:B------:R-:W-:Y:S02]  /*ddb0*/  LOP3.LUT R11, R2, R50, RZ, 0xc0, !PT ;  /* 0x00000032020b7212 */ /* 0x000fe400078ec0ff */
[----:B------:R-:W2:Y:S01]  /*ddc0*/  LDL.LU R50, [R1+0x388] ;  /* 0x0003880001327983 */ /* 0x000ea20000300800 */
[----:B------:R-:W-:Y:S01]  /*ddd0*/  PRMT R51, R4, 0x5410, R9 ;  /* 0x0000541004337816 */ /* 0x000fe20000000009 */
[----:B------:R-:W-:-:S05]  /*dde0*/  IMAD.WIDE.U32 R4, R8, -0x2daee0ad, RZ ;  /* 0xd2511f5308047825 */ /* 0x000fca00078e00ff */
[----:B------:R-:W-:Y:S02]  /*ddf0*/  LOP3.LUT R6, R5, UR40, R10, 0x96, !PT ;  /* 0x0000002805067c12 */ /* 0x000fe4000f8e960a */
[C---:B------:R-:W-:Y:S02]  /*de00*/  LOP3.LUT R5, R4.reuse, 0xffff, RZ, 0xc0, !PT ;  /* 0x0000ffff04057812 */ /* 0x040fe400078ec0ff */
[----:B------:R-:W-:Y:S02]  /*de10*/  LOP3.LUT R8, R4, 0xff, RZ, 0xc0, !PT ;  /* 0x000000ff04087812 */ /* 0x000fe400078ec0ff */
[----:B------:R-:W-:-:S04]  /*de20*/  SHF.R.U32.HI R5, RZ, 0x8, R5 ;  /* 0x00000008ff057819 */ /* 0x000fc80000011605 */
[----:B------:R-:W-:Y:S02]  /*de30*/  PRMT R49, R8, 0x5410, R5 ;  /* 0x0000541008317816 */ /* 0x000fe40000000005 */
[--C-:B------:R-:W-:Y:S02]  /*de40*/  SHF.R.U32.HI R8, RZ, 0x10, R4.reuse ;  /* 0x00000010ff087819 */ /* 0x100fe40000011604 */
[----:B------:R-:W-:Y:S02]  /*de50*/  SHF.R.U32.HI R5, RZ, 0x18, R4 ;  /* 0x00000018ff057819 */ /* 0x000fe40000011604 */
[----:B------:R-:W-:Y:S01]  /*de60*/  LOP3.LUT R4, R8, 0xff, RZ, 0xc0, !PT ;  /* 0x000000ff08047812 */ /* 0x000fe200078ec0ff */
[----:B------:R-:W-:Y:S01]  /*de70*/  IMAD.MOV.U32 R78, RZ, RZ, R145 ;  /* 0x000000ffff4e7224 */ /* 0x000fe200078e0091 */
[----:B------:R1:W-:Y:S01]  /*de80*/  STG.E.U16 desc[UR32][R46.64+0x50], R86 ;  /* 0x000050562e007986 */ /* 0x0003e2000c101520 */
[----:B------:R-:W-:Y:S02]  /*de90*/  IMAD.MOV.U32 R145, RZ, RZ, R218 ;  /* 0x000000ffff917224 */ /* 0x000fe400078e00da */
[----:B------:R-:W-:Y:S01]  /*dea0*/  IMAD R218, R0, 0x2, R217 ;  /* 0x0000000200da7824 */ /* 0x000fe200078e02d9 */
[----:B------:R-:W-:-:S05]  /*deb0*/  HSET2.LE.AND R0, R60, R3, PT ;  /* 0x000000033c007233 */ /* 0x000fca0003803000 */
[----:B------:R-:W-:Y:S01]  /*dec0*/  LOP3.LUT R10, R0, R166, RZ, 0xc0, !PT ;  /* 0x000000a6000a7212 */ /* 0x000fe200078ec0ff */
[----:B------:R-:W-:Y:S02]  /*ded0*/  IMAD.MOV.U32 R166, RZ, RZ, R168 ;  /* 0x000000ffffa67224 */ /* 0x000fe400078e00a8 */
[----:B------:R-:W-:Y:S02]  /*dee0*/  IMAD.MOV.U32 R168, RZ, RZ, R169 ;  /* 0x000000ffffa87224 */ /* 0x000fe400078e00a9 */
[----:B------:R-:W-:Y:S02]  /*def0*/  IMAD.MOV.U32 R169, RZ, RZ, R170 ;  /* 0x000000ffffa97224 */ /* 0x000fe400078e00aa */
[----:B------:R-:W-:Y:S01]  /*df00*/  IMAD.MOV.U32 R170, RZ, RZ, R171 ;  /* 0x000000ffffaa7224 */ /* 0x000fe200078e00ab */
[----:B-1----:R-:W-:Y:S02]  /*df10*/  PRMT R86, R4, 0x5410, R5 ;  /* 0x0000541004567816 */ /* 0x002fe40000000005 */
[----:B------:R-:W-:-:S02]  /*df20*/  HSET2.LE.AND R4, R38, R3, PT ;  /* 0x0000000326047233 */ /* 0x000fc40003803000 */
[--C-:B------:R-:W-:Y:S01]  /*df30*/  SHF.R.U32.HI R5, RZ, 0x10, R7.reuse ;  /* 0x00000010ff057819 */ /* 0x100fe20000011607 */
[----:B------:R-:W1:Y:S01]  /*df40*/  LDSM.16.MT88.4 R36, [R218+0x4000] ;  /* 0x00400000da24783b */ /* 0x000e620000004200 */
[----:B------:R-:W-:Y:S02]  /*df50*/  SHF.R.U32.HI R7, RZ, 0x18, R7 ;  /* 0x00000018ff077819 */ /* 0x000fe40000011607 */
[----:B------:R-:W-:Y:S02]  /*df60*/  LOP3.LUT R5, R5, 0xff, RZ, 0xc0, !PT ;  /* 0x000000ff05057812 */ /* 0x000fe400078ec0ff */
[----:B------:R-:W-:Y:S02]  /*df70*/  LOP3.LUT R59, R4, R162, RZ, 0xc0, !PT ;  /* 0x000000a2043b7212 */ /* 0x000fe400078ec0ff */
[C---:B------:R-:W-:Y:S02]  /*df80*/  LOP3.LUT R4, R6.reuse, 0xffff, RZ, 0xc0, !PT ;  /* 0x0000ffff06047812 */ /* 0x040fe400078ec0ff */
[----:B------:R-:W-:Y:S01]  /*df90*/  PRMT R85, R5, 0x5410, R7 ;  /* 0x0000541005557816 */ /* 0x000fe20000000007 */
[----:B------:R-:W-:Y:S01]  /*dfa0*/  IMAD.MOV.U32 R171, RZ, RZ, R93 ;  /* 0x000000ffffab7224 */ /* 0x000fe200078e005d */
[----:B------:R-:W-:Y:S01]  /*dfb0*/  SHF.R.U32.HI R5, RZ, 0x8, R4 ;  /* 0x00000008ff057819 */ /* 0x000fe20000011604 */
[----:B------:R-:W-:Y:S01]  /*dfc0*/  IMAD.MOV.U32 R93, RZ, RZ, R87 ;  /* 0x000000ffff5d7224 */ /* 0x000fe200078e0057 */
[----:B------:R-:W-:Y:S01]  /*dfd0*/  LOP3.LUT R4, R6, 0xff, RZ, 0xc0, !PT ;  /* 0x000000ff06047812 */ /* 0x000fe200078ec0ff */
[----:B------:R-:W-:Y:S01]  /*dfe0*/  IMAD.MOV.U32 R87, RZ, RZ, R89 ;  /* 0x000000ffff577224 */ /* 0x000fe200078e0059 */
[--C-:B------:R-:W-:Y:S01]  /*dff0*/  HSET2.LE.AND R0, R29, R3.reuse, PT ;  /* 0x000000031d007233 */ /* 0x100fe20003803000 */
[----:B------:R-:W-:Y:S01]  /*e000*/  IMAD.MOV.U32 R89, RZ, RZ, R76 ;  /* 0x000000ffff597224 */ /* 0x000fe200078e004c */
[----:B------:R-:W-:Y:S01]  /*e010*/  PRMT R84, R4, 0x5410, R5 ;  /* 0x0000541004547816 */ /* 0x000fe20000000005 */
[----:B------:R-:W-:Y:S01]  /*e020*/  IMAD.MOV.U32 R76, RZ, RZ, R83 ;  /* 0x000000ffff4c7224 */ /* 0x000fe200078e0053 */
[----:B------:R-:W-:Y:S01]  /*e030*/  SHF.R.U32.HI R4, RZ, 0x10, R6 ;  /* 0x00000010ff047819 */ /* 0x000fe20000011606 */
[----:B------:R-:W-:Y:S01]  /*e040*/  IMAD.MOV.U32 R83, RZ, RZ, R77 ;  /* 0x000000ffff537224 */ /* 0x000fe200078e004d */
[--C-:B------:R-:W-:Y:S01]  /*e050*/  HSET2.LE.AND R2, R22, R3.reuse, PT ;  /* 0x0000000316027233 */ /* 0x100fe20003803000 */
[----:B------:R-:W-:Y:S01]  /*e060*/  IMAD.MOV.U32 R77, RZ, RZ, R92 ;  /* 0x000000ffff4d7224 */ /* 0x000fe200078e005c */
[----:B------:R-:W-:Y:S01]  /*e070*/  SHF.R.U32.HI R7, RZ, 0x18, R6 ;  /* 0x00000018ff077819 */ /* 0x000fe20000011606 */
[----:B------:R-:W-:Y:S01]  /*e080*/  IMAD.MOV.U32 R92, RZ, RZ, R82 ;  /* 0x000000ffff5c7224 */ /* 0x000fe200078e0052 */
[----:B------:R-:W-:Y:S01]  /*e090*/  LOP3.LUT R22, R0, R166, RZ, 0xc0, !PT ;  /* 0x000000a600167212 */ /* 0x000fe200078ec0ff */
[----:B------:R-:W-:Y:S01]  /*e0a0*/  IMAD.MOV.U32 R82, RZ, RZ, R79 ;  /* 0x000000ffff527224 */ /* 0x000fe200078e004f */
[----:B------:R-:W-:Y:S01]  /*e0b0*/  LOP3.LUT R6, R4, 0xff, RZ, 0xc0, !PT ;  /* 0x000000ff04067812 */ /* 0x000fe200078ec0ff */
[----:B------:R-:W-:Y:S01]  /*e0c0*/  IMAD.MOV.U32 R79, RZ, RZ, R78 ;  /* 0x000000ffff4f7224 */ /* 0x000fe200078e004e */
[----:B------:R-:W-:Y:S01]  /*e0d0*/  HSET2.LE.AND R4, R55, R3, PT ;  /* 0x0000000337047233 */ /* 0x000fe20003803000 */
[----:B------:R-:W-:-:S02]  /*e0e0*/  IMAD.MOV.U32 R166, RZ, RZ, R169 ;  /* 0x000000ffffa67224 */ /* 0x000fc400078e00a9 */
[----:B------:R-:W-:Y:S02]  /*e0f0*/  IMAD.MOV.U32 R78, RZ, RZ, R141 ;  /* 0x000000ffff4e7224 */ /* 0x000fe400078e008d */
[----:B------:R-:W-:Y:S02]  /*e100*/  IMAD.MOV.U32 R169, RZ, RZ, R171 ;  /* 0x000000ffffa97224 */ /* 0x000fe400078e00ab */
[----:B------:R-:W-:Y:S02]  /*e110*/  IMAD.MOV.U32 R141, RZ, RZ, R135 ;  /* 0x000000ffff8d7224 */ /* 0x000fe400078e0087 */
[----:B------:R-:W-:Y:S01]  /*e120*/  IMAD.MOV.U32 R171, RZ, RZ, R87 ;  /* 0x000000ffffab7224 */ /* 0x000fe200078e0057 */
[----:B------:R-:W-:Y:S01]  /*e130*/  LOP3.LUT R25, R4, R159, RZ, 0xc0, !PT ;  /* 0x0000009f04197212 */ /* 0x000fe200078ec0ff */
[----:B------:R-:W-:Y:S01]  /*e140*/  IMAD.MOV.U32 R87, RZ, RZ, R76 ;  /* 0x000000ffff577224 */ /* 0x000fe200078e004c */
[--C-:B------:R-:W-:Y:S01]  /*e150*/  HSET2.LE.AND R5, R62, R3.reuse, PT ;  /* 0x000000033e057233 */ /* 0x100fe20003803000 */
[----:B------:R-:W-:Y:S01]  /*e160*/  IMAD.MOV.U32 R76, RZ, RZ, R92 ;  /* 0x000000ffff4c7224 */ /* 0x000fe200078e005c */
[----:B------:R-:W-:Y:S01]  /*e170*/  PRMT R55, R6, 0x5410, R7 ;  /* 0x0000541006377816 */ /* 0x000fe20000000007 */
[----:B------:R-:W-:Y:S01]  /*e180*/  IMAD.MOV.U32 R92, RZ, RZ, R79 ;  /* 0x000000ffff5c7224 */ /* 0x000fe200078e004f */
[--C-:B------:R-:W-:Y:S01]  /*e190*/  HSET2.LE.AND R4, R61, R3.reuse, PT ;  /* 0x000000033d047233 */ /* 0x100fe20003803000 */
[----:B------:R-:W-:Y:S01]  /*e1a0*/  IMAD.MOV.U32 R79, RZ, RZ, R141 ;  /* 0x000000ffff4f7224 */ /* 0x000fe200078e008d */
[----:B------:R-:W-:Y:S01]  /*e1b0*/  HSET2.LE.AND R0, R30, R3, PT ;  /* 0x000000031e007233 */ /* 0x000fe20003803000 */
[----:B------:R-:W-:-:S02]  /*e1c0*/  IMAD.MOV.U32 R141, RZ, RZ, R143 ;  /* 0x000000ffff8d7224 */ /* 0x000fc400078e008f */
[----:B------:R-:W-:Y:S01]  /*e1d0*/  IMAD.MOV.U32 R154, RZ, RZ, R144 ;  /* 0x000000ffff9a7224 */ /* 0x000fe200078e0090 */
[----:B------:R-:W-:Y:S01]  /*e1e0*/  STG.E.U16 desc[UR32][R44.64+0x50], R197 ;  /* 0x000050c52c007986 */ /* 0x000fe2000c101520 */
[----:B------:R-:W-:-:S03]  /*e1f0*/  IMAD.MOV.U32 R143, RZ, RZ, R63 ;  /* 0x000000ffff8f7224 */ /* 0x000fc600078e003f */
[----:B------:R-:W3:Y:S01]  /*e200*/  LDSM.16.MT88.4 R60, [R218+0x4400] ;  /* 0x00440000da3c783b */ /* 0x000ee20000004200 */
[----:B------:R-:W-:Y:S02]  /*e210*/  LOP3.LUT R26, R4, R153, RZ, 0xc0, !PT ;  /* 0x00000099041a7212 */ /* 0x000fe400078ec0ff */
[--C-:B------:R-:W-:Y:S01]  /*e220*/  HSET2.LE.AND R4, R15, R3.reuse, PT ;  /* 0x000000030f047233 */ /* 0x100fe20003803000 */
[----:B------:R-:W-:Y:S04]  /*e230*/  STG.E.U16 desc[UR32][R44.64+0x52], R196 ;  /* 0x000052c42c007986 */ /* 0x000fe8000c101520 */
[----:B------:R-:W-:Y:S01]  /*e240*/  LOP3.LUT R9, R4, R168, RZ, 0xc0, !PT ;  /* 0x000000a804097212 */ /* 0x000fe200078ec0ff */
[----:B------:R4:W5:Y:S01]  /*e250*/  LDL.LU R135, [R1+0x384] ;  /* 0x0003840001877983 */ /* 0x0009620000300800 */
[----:B------:R-:W-:-:S02]  /*e260*/  HSET2.LE.AND R4, R21, R3, PT ;  /* 0x0000000315047233 */ /* 0x000fc40003803000 */
[----:B------:R-:W-:-:S03]  /*e270*/  LOP3.LUT R24, R5, R160, RZ, 0xc0, !PT ;  /* 0x000000a005187212 */ /* 0x000fc600078ec0ff */
[----:B------:R-:W-:Y:S02]  /*e280*/  LOP3.LUT R21, R4, R239, RZ, 0xc0, !PT ;  /* 0x000000ef04157212 */ /* 0x000fe400078ec0ff */
[----:B-1----:R-:W-:Y:S01]  /*e290*/  HMMA.16816.F32.BF16 R4, R56, R36, RZ ;  /* 0x000000243804723c */ /* 0x002fe200000418ff */
        /* <DEDUP_REMOVED lines=27> */
[----:B--2---:R-:W-:Y:S02]  /*e450*/  LOP3.LUT R8, R2, R50, RZ, 0xc0, !PT ;  /* 0x0000003202087212 */ /* 0x004fe400078ec0ff */
[--C-:B------:R-:W-:Y:S01]  /*e460*/  HSET2.LE.AND R2, R23, R3.reuse, PT ;  /* 0x0000000317027233 */ /* 0x100fe20003803000 */
[----:B------:R-:W-:Y:S04]  /*e470*/  STG.E.U16 desc[UR32][R42.64+0x50], R195 ;  /* 0x000050c32a007986 */ /* 0x000fe8000c101520 */
[----:B------:R-:W-:Y:S01]  /*e480*/  LOP3.LUT R20, R2, R48, RZ, 0xc0, !PT ;  /* 0x0000003002147212 */ /* 0x000fe200078ec0ff */
[----:B------:R-:W-:Y:S01]  /*e490*/  STG.E.U16 desc[UR32][R42.64+0x52], R194 ;  /* 0x000052c22a007986 */ /* 0x000fe2000c101520 */
[----:B------:R-:W-:-:S03]  /*e4a0*/  HSET2.LE.AND R2, R28, R3, PT ;  /* 0x000000031c027233 */ /* 0x000fc60003803000 */
[----:B------:R-:W1:Y:S01]  /*e4b0*/  LDSM.16.MT88.4 R28, [R217+0x4000] ;  /* 0x00400000d91c783b */ /* 0x000e620000004200 */
[----:B------:R-:W-:Y:S01]  /*e4c0*/  LOP3.LUT R23, R0, R166, RZ, 0xc0, !PT ;  /* 0x000000a600177212 */ /* 0x000fe200078ec0ff */
[----:B------:R-:W-:Y:S01]  /*e4d0*/  IMAD.MOV.U32 R166, RZ, RZ, R169 ;  /* 0x000000ffffa67224 */ /* 0x000fe200078e00a9 */
[--C-:B------:R-:W-:Y:S01]  /*e4e0*/  HSET2.LE.AND R0, R65, R3.reuse, PT ;  /* 0x0000000341007233 */ /* 0x100fe20003803000 */
[----:B------:R-:W-:Y:S01]  /*e4f0*/  IMAD.MOV.U32 R169, RZ, RZ, R171 ;  /* 0x000000ffffa97224 */ /* 0x000fe200078e00ab */
[----:B------:R4:W5:Y:S01]  /*e500*/  LDL.LU R50, [R1+0x380] ;  /* 0x0003800001327983 */ /* 0x0009620000300800 */
[----:B------:R-:W-:Y:S02]  /*e510*/  IMAD.MOV.U32 R171, RZ, RZ, R87 ;  /* 0x000000ffffab7224 */ /* 0x000fe400078e0057 */
[----:B------:R-:W-:Y:S01]  /*e520*/  IMAD.MOV.U32 R87, RZ, RZ, R77 ;  /* 0x000000ffff577224 */ /* 0x000fe200078e004d */
[----:B------:R-:W-:Y:S01]  /*e530*/  HMMA.16816.F32.BF16 R12, R8, R36, RZ ;  /* 0x00000024080c723c */ /* 0x000fe200000418ff */
[----:B------:R-:W-:Y:S01]  /*e540*/  IMAD.MOV.U32 R77, RZ, RZ, R141 ;  /* 0x000000ffff4d7224 */ /* 0x000fe200078e008d */
[----:B------:R-:W-:Y:S01]  /*e550*/  LOP3.LUT R98, R0, R98, RZ, 0xc0, !PT ;  /* 0x0000006200627212 */ /* 0x000fe200078ec0ff */
[----:B------:R-:W-:Y:S01]  /*e560*/  IMAD.MOV.U32 R141, RZ, RZ, R88 ;  /* 0x000000ffff8d7224 */ /* 0x000fe200078e0058 */
[--C-:B------:R-:W-:Y:S01]  /*e570*/  HSET2.LE.AND R0, R66, R3.reuse, PT ;  /* 0x0000000342007233 */ /* 0x100fe20003803000 */
[----:B------:R4:W5:Y:S01]  /*e580*/  LDL.LU R136, [R1+0x37c] ;  /* 0x00037c0001887983 */ /* 0x0009620000300800 */
[----:B---3--:R-:W-:Y:S03]  /*e590*/  HMMA.16816.F32.BF16 R88, R24, R60, R4 ;  /* 0x0000003c1858723c */ /* 0x008fe60000041804 */
[----:B------:R-:W-:Y:S01]  /*e5a0*/  LOP3.LUT R99, R0, R99, RZ, 0xc0, !PT ;  /* 0x0000006300637212 */ /* 0x000fe200078ec0ff */
[----:B------:R-:W-:Y:S01]  /*e5b0*/  IMAD.MOV.U32 R36, RZ, RZ, R74 ;  /* 0x000000ffff247224 */ /* 0x000fe200078e004a */
[----:B------:R4:W5:Y:S02]  /*e5c0*/  LDL.LU R48, [R1+0x378] ;  /* 0x0003780001307983 */ /* 0x0009640000300800 */
[----:B------:R-:W-:-:S02]  /*e5d0*/  HSET2.LE.AND R4, R18, R3, PT ;  /* 0x0000000312047233 */ /* 0x000fc40003803000 */
[----:B------:R-:W-:Y:S01]  /*e5e0*/  LOP3.LUT R18, R2, R162, RZ, 0xc0, !PT ;  /* 0x000000a202127212 */ /* 0x000fe200078ec0ff */
[----:B------:R-:W-:Y:S01]  /*e5f0*/  IMAD.MOV.U32 R162, RZ, RZ, R148 ;  /* 0x000000ffffa27224 */ /* 0x000fe200078e0094 */
[--C-:B------:R-:W-:Y:S01]  /*e600*/  HSET2.LE.AND R0, R34, R3.reuse, PT ;  /* 0x0000000322007233 */ /* 0x100fe20003803000 */
[----:B------:R-:W-:Y:S01]  /*e610*/  IMAD.MOV.U32 R148, RZ, RZ, R158 ;  /* 0x000000ffff947224 */ /* 0x000fe200078e009e */
[--C-:B------:R-:W-:Y:S01]  /*e620*/  HSET2.LE.AND R2, R35, R3.reuse, PT ;  /* 0x0000000323027233 */ /* 0x100fe20003803000 */
[----:B------:R-:W-:Y:S01]  /*e630*/  IMAD.MOV.U32 R158, RZ, RZ, R19 ;  /* 0x000000ffff9e7224 */ /* 0x000fe200078e0013 */
[----:B------:R4:W5:Y:S01]  /*e640*/  LDL.LU R239, [R1+0x374] ;  /* 0x0003740001ef7983 */ /* 0x0009620000300800 */
        /* <DEDUP_REMOVED lines=8> */
[--C-:B------:R-:W-:Y:S01]  /*e6d0*/  HSET2.LE.AND R0, R32, R3.reuse, PT ;  /* 0x0000000320007233 */ /* 0x100fe20003803000 */
[----:B------:R-:W-:Y:S01]  /*e6e0*/  IMAD.MOV.U32 R163, RZ, RZ, R161 ;  /* 0x000000ffffa37224 */ /* 0x000fe200078e00a1 */
[--C-:B------:R-:W-:Y:S01]  /*e6f0*/  HSET2.LE.AND R2, R17, R3.reuse, PT ;  /* 0x0000000311027233 */ /* 0x100fe20003803000 */
[----:B------:R-:W-:Y:S01]  /*e700*/  IMAD.MOV.U32 R162, RZ, RZ, R148 ;  /* 0x000000ffffa27224 */ /* 0x000fe200078e0094 */
[----:B------:R-:W-:Y:S01]  /*e710*/  HSET2.LE.AND R4, R16, R3, PT ;  /* 0x0000000310047233 */ /* 0x000fe20003803000 */
[----:B------:R-:W-:Y:S01]  /*e720*/  IMAD.MOV.U32 R161, RZ, RZ, R165 ;  /* 0x000000ffffa17224 */ /* 0x000fe200078e00a5 */
[----:B------:R-:W-:Y:S01]  /*e730*/  HMMA.16816.F32.BF16 R92, R20, R60, R12 ;  /* 0x0000003c145c723c */ /* 0x000fe2000004180c */
[----:B------:R-:W-:Y:S01]  /*e740*/  IMAD.MOV.U32 R148, RZ, RZ, R158 ;  /* 0x000000ffff947224 */ /* 0x000fe200078e009e */
[----:B------:R4:W5:Y:S01]  /*e750*/  LDL.LU R238, [R1+0x370] ;  /* 0x0003700001ee7983 */ /* 0x0009620000300800 */
[----:B------:R-:W-:-:S02]  /*e760*/  IMAD.MOV.U32 R165, RZ, RZ, R166 ;  /* 0x000000ffffa57224 */ /* 0x000fc400078e00a6 */
        /* <DEDUP_REMOVED lines=21> */
[----:B------:R-:W-:Y:S01]  /*e8c0*/  HSET2.LE.AND R2, R49, R3, PT ;  /* 0x0000000331027233 */ /* 0x000fe20003803000 */
[----:B------:R-:W-:Y:S01]  /*e8d0*/  IMAD.MOV.U32 R37, RZ, RZ, R75 ;  /* 0x000000ffff257224 */ /* 0x000fe200078e004b */
[----:B-1----:R-:W-:Y:S01]  /*e8e0*/  HMMA.16816.F32.BF16 R76, R8, R28, RZ ;  /* 0x0000001c084c723c */ /* 0x002fe200000418ff */
[----:B------:R-:W-:Y:S01]  /*e8f0*/  IMAD.MOV.U32 R166, RZ, RZ, R67 ;  /* 0x000000ffffa67224 */ /* 0x000fe200078e0043 */
[----:B------:R4:W5:Y:S01]  /*e900*/  LDL.LU R230, [R1+0x36c] ;  /* 0x00036c0001e67983 */ /* 0x0009620000300800 */
[----:B------:R-:W-:-:S02]  /*e910*/  IMAD.MOV.U32 R60, RZ, RZ, R83 ;  /* 0x000000ffff3c7224 */ /* 0x000fc400078e0053 */
[----:B------:R-:W-:Y:S01]  /*e920*/  IMAD.MOV.U32 R4, RZ, RZ, R80 ;  /* 0x000000ffff047224 */ /* 0x000fe200078e0050 */
[----:B------:R-:W-:Y:S01]  /*e930*/  HMMA.16816.F32.BF16 R64, R56, R28, RZ ;  /* 0x0000001c3840723c */ /* 0x000fe200000418ff */
[----:B------:R-:W-:Y:S02]  /*e940*/  IMAD.MOV.U32 R5, RZ, RZ, R81 ;  /* 0x000000ffff057224 */ /* 0x000fe400078e0051 */
[----:B------:R-:W-:-:S03]  /*e950*/  IMAD.MOV.U32 R49, RZ, RZ, R82 ;  /* 0x000000ffff317224 */ /* 0x000fc600078e0052 */
[-C--:B------:R-:W-:Y:S06]  /*e960*/  HMMA.16816.F32.BF16 R72, R56, R30.reuse, RZ ;  /* 0x0000001e3848723c */ /* 0x080fec00000418ff */
[C---:B------:R-:W-:Y:S06]  /*e970*/  HMMA.16816.F32.BF16 R28, R8.reuse, R30, RZ ;  /* 0x0000001e081c723c */ /* 0x040fec00000418ff */
[----:B------:R-:W-:Y:S01]  /*e980*/  HMMA.16816.F32.BF16 R80, R8, R38, RZ ;  /* 0x000000260850723c */ /* 0x000fe200000418ff */
[----:B------:R-:W1:Y:S01]  /*e990*/  LDSM.16.MT88.4 R8, [R217+0x4400] ;  /* 0x00440000d908783b */ /* 0x000e620000004200 */
[----:B------:R-:W-:-:S02]  /*e9a0*/  IMAD.MOV.U32 R70, RZ, RZ, R69 ;  /* 0x000000ffff467224 */ /* 0x000fc400078e0045 */
[----:B------:R-:W-:Y:S02]  /*e9b0*/  IMAD.MOV.U32 R69, RZ, RZ, R228 ;  /* 0x000000ffff457224 */ /* 0x000fe400078e00e4 */
[----:B------:R-:W-:Y:S02]  /*e9c0*/  IMAD.MOV.U32 R158, RZ, RZ, R165 ;  /* 0x000000ffff9e7224 */ /* 0x000fe400078e00a5 */
[----:B------:R-:W-:Y:S02]  /*e9d0*/  IMAD.MOV.U32 R157, RZ, RZ, R145 ;  /* 0x000000ffff9d7224 */ /* 0x000fe400078e0091 */
[----:B------:R-:W-:Y:S01]  /*e9e0*/  IMAD.MOV.U32 R54, RZ, RZ, R71 ;  /* 0x000000ffff367224 */ /* 0x000fe200078e0047 */
[----:B------:R-:W-:Y:S01]  /*e9f0*/  LOP3.LUT R15, R0, R152, RZ, 0xc0, !PT ;  /* 0x00000098000f7212 */ /* 0x000fe200078ec0ff */
[----:B------:R-:W-:Y:S01]  /*ea00*/  IMAD.MOV.U32 R165, RZ, RZ, R147 ;  /* 0x000000ffffa57224 */ /* 0x000fe200078e0093 */
[----:B------:R-:W-:Y:S01]  /*ea10*/  LOP3.LUT R6, R2, R149, RZ, 0xc0, !PT ;  /* 0x0000009502067212 */ /* 0x000fe200078ec0ff */
[----:B------:R-:W-:Y:S01]  /*ea20*/  IMAD.MOV.U32 R145, RZ, RZ, R68 ;  /* 0x000000ffff917224 */ /* 0x000fe200078e0044 */
[----:B------:R4:W5:Y:S01]  /*ea30*/  LDL.LU R228, [R1+0x368] ;  /* 0x0003680001e47983 */ /* 0x0009620000300800 */
[----:B------:R-:W-:-:S02]  /*ea40*/  IMAD.MOV.U32 R147, RZ, RZ, R70 ;  /* 0x000000ffff937224 */ /* 0x000fc400078e0046 */
[----:B------:R-:W-:Y:S01]  /*ea50*/  IMAD.MOV.U32 R146, RZ, RZ, R69 ;  /* 0x000000ffff927224 */ /* 0x000fe200078e0045 */
[----:B-1----:R-:W-:Y:S01]  /*ea60*/  HMMA.16816.F32.BF16 R64, R24, R8, R64 ;  /* 0x000000081840723c */ /* 0x002fe20000041840 */
[--C-:B------:R-:W-:Y:S01]  /*ea70*/  HSET2.LE.AND R0, R86, R3.reuse, PT ;  /* 0x0000000356007233 */ /* 0x100fe20003803000 */
[----:B------:R-:W-:Y:S01]  /*ea80*/  IMAD.MOV.U32 R148, RZ, RZ, R87 ;  /* 0x000000ffff947224 */ /* 0x000fe200078e0057 */
[----:B------:R-:W-:Y:S01]  /*ea90*/  HSET2.LE.AND R2, R85, R3, PT ;  /* 0x0000000355027233 */ /* 0x000fe20003803000 */
[----:B------:R-:W-:Y:S01]  /*eaa0*/  IMAD.MOV.U32 R168, RZ, RZ, R226 ;  /* 0x000000ffffa87224 */ /* 0x000fe200078e00e2 */
[----:B------:R4:W5:Y:S01]  /*eab0*/  LDL.LU R227, [R1+0x364] ;  /* 0x0003640001e37983 */ /* 0x0009620000300800 */
[----:B------:R-:W-:Y:S01]  /*eac0*/  HMMA.16816.F32.BF16 R68, R56, R38, RZ ;  /* 0x000000263844723c */ /* 0x000fe200000418ff */
[----:B------:R-:W-:Y:S02]  /*ead0*/  LOP3.LUT R7, R0, R150, RZ, 0xc0, !PT ;  /* 0x0000009600077212 */ /* 0x000fe400078ec0ff */
[----:B------:R-:W-:Y:S01]  /*eae0*/  LOP3.LUT R13, R2, R164, RZ, 0xc0, !PT ;  /* 0x000000a4020d7212 */ /* 0x000fe200078ec0ff */
[----:B------:R-:W-:Y:S01]  /*eaf0*/  IMAD.MOV.U32 R149, RZ, RZ, R168 ;  /* 0x000000ffff957224 */ /* 0x000fe200078e00a8 */
[----:B------:R4:W5:Y:S02]  /*eb00*/  LDL.LU R226, [R1+0x360] ;  /* 0x0003600001e27983 */ /* 0x0009640000300800 */
[----:B------:R-:W-:-:S02]  /*eb10*/  IMAD.MOV.U32 R38, RZ, RZ, R4 ;  /* 0x000000ffff267224 */ /* 0x000fc400078e0004 */
[----:B------:R-:W-:Y:S01]  /*eb20*/  IMAD.MOV.U32 R39, RZ, RZ, R5 ;  /* 0x000000ffff277224 */ /* 0x000fe200078e0005 */
[----:B------:R-:W-:Y:S07]  /*eb30*/  HMMA.16816.F32.BF16 R56, R24, R10, R72 ;  /* 0x0000000a1838723c */ /* 0x000fee0000041848 */
[----:B------:R-:W-:Y:S02]  /*eb40*/  IMAD.MOV.U32 R72, RZ, RZ, R38 ;  /* 0x000000ffff487224 */ /* 0x000fe400078e0026 */
[----:B------:R-:W-:-:S02]  /*eb50*/  IMAD.MOV.U32 R73, RZ, RZ, R39 ;  /* 0x000000ffff497224 */ /* 0x000fc400078e0027 */
[----:B------:R-:W-:Y:S02]  /*eb60*/  IMAD.MOV.U32 R74, RZ, RZ, R36 ;  /* 0x000000ffff4a7224 */ /* 0x000fe400078e0024 */
[----:B------:R-:W-:Y:S02]  /*eb70*/  IMAD.MOV.U32 R75, RZ, RZ, R37 ;  /* 0x000000ffff4b7224 */ /* 0x000fe400078e0025 */
[----:B------:R-:W-:Y:S01]  /*eb80*/  HMMA.16816.F32.BF16 R36, R24, R62, R68 ;  /* 0x0000003e1824723c */ /* 0x000fe20000041844 */
[----:B------:R-:W1:Y:S05]  /*eb90*/  LDSM.16.MT88.4 R24, [R218+0x4800] ;  /* 0x00480000da18783b */ /* 0x000e6a0000004200 */
[----:B------:R-:W-:Y:S01]  /*eba0*/  HMMA.16816.F32.BF16 R68, R20, R10, R28 ;  /* 0x0000000a1444723c */ /* 0x000fe2000004181c */
[----:B------:R-:W2:Y:S01]  /*ebb0*/  LDSM.16.MT88.4 R28, [R217+0x4800] ;  /* 0x00480000d91c783b */ /* 0x000ea20000004200 */
[----:B------:R-:W-:-:S04]  /*ebc0*/  HSET2.LE.AND R0, R84, R3, PT ;  /* 0x0000000354007233 */ /* 0x000fc80003803000 */
[----:B------:R-:W-:Y:S01]  /*ebd0*/  HMMA.16816.F32.BF16 R84, R20, R8, R76 ;  /* 0x000000081454723c */ /* 0x000fe2000004184c */
[----:B------:R-:W-:Y:S01]  /*ebe0*/  HSET2.LE.AND R2, R55, R3, PT ;  /* 0x0000000337027233 */ /* 0x000fe20003803000 */
[----:B------:R-:W-:Y:S01]  /*ebf0*/  IMAD.MOV.U32 R164, RZ, RZ, R60 ;  /* 0x000000ffffa47224 */ /* 0x000fe200078e003c */
[----:B------:R-:W3:Y:S04]  /*ec00*/  LDSM.16.MT88.4 R8, [R217+0x4c00] ;  /* 0x004c0000d908783b */ /* 0x000ee80000004200 */
[----:B------:R-:W-:Y:S02]  /*ec10*/  IMAD.MOV.U32 R76, RZ, RZ, R72 ;  /* 0x000000ffff4c7224 */ /* 0x000fe400078e0048 */
[----:B------:R-:W-:Y:S02]  /*ec20*/  IMAD.MOV.U32 R77, RZ, RZ, R73 ;  /* 0x000000ffff4d7224 */ /* 0x000fe400078e0049 */
[----:B------:R-:W-:-:S02]  /*ec30*/  IMAD.MOV.U32 R78, RZ, RZ, R74 ;  /* 0x000000ffff4e7224 */ /* 0x000fc400078e004a */
[----:B------:R-:W-:Y:S02]  /*ec40*/  IMAD.MOV.U32 R79, RZ, RZ, R75 ;  /* 0x000000ffff4f7224 */ /* 0x000fe400078e004b */
[----:B------:R-:W-:Y:S01]  /*ec50*/  HMMA.16816.F32.BF16 R72, R20, R62, R80 ;  /* 0x0000003e1448723c */ /* 0x000fe20000041850 */
[----:B------:R-:W-:-:S06]  /*ec60*/  IMAD.MOV.U32 R55, RZ, RZ, R61 ;  /* 0x000000ffff377224 */ /* 0x000fcc00078e003d */
[----:B------:R-:W-:Y:S02]  /*ec70*/  IMAD.MOV.U32 R82, RZ, RZ, R76 ;  /* 0x000000ffff527224 */ /* 0x000fe400078e004c */
[----:B------:R-:W-:Y:S02]  /*ec80*/  IMAD.MOV.U32 R83, RZ, RZ, R77 ;  /* 0x000000ffff537224 */ /* 0x000fe400078e004d */
[----:B------:R-:W-:Y:S02]  /*ec90*/  IMAD.MOV.U32 R80, RZ, RZ, R78 ;  /* 0x000000ffff507224 */ /* 0x000fe400078e004e */
[----:B------:R-:W-:Y:S01]  /*eca0*/  IMAD.MOV.U32 R81, RZ, RZ, R79 ;  /* 0x000000ffff517224 */ /* 0x000fe200078e004f */
[C---:B-1----:R-:W-:Y:S06]  /*ecb0*/  HMMA.16816.F32.BF16 R36, R12.reuse, R26, R36 ;  /* 0x0000001a0c24723c */ /* 0x042fec0000041824 */
[C---:B------:R-:W-:Y:S06]  /*ecc0*/  HMMA.16816.F32.BF16 R76, R12.reuse, R24, R88 ;  /* 0x000000180c4c723c */ /* 0x040fec0000041858 */
[C---:B--2---:R-:W-:Y:S06]  /*ecd0*/  HMMA.16816.F32.BF16 R64, R12.reuse, R28, R64 ;  /* 0x0000001c0c40723c */ /* 0x044fec0000041840 */
[----:B------:R-:W-:Y:S01]  /*ece0*/  HMMA.16816.F32.BF16 R60, R12, R30, R56 ;  /* 0x0000001e0c3c723c */ /* 0x000fe20000041838 */
[----:B------:R-:W1:Y:S05]  /*ecf0*/  LDSM.16.MT88.4 R12, [R218+0x4c00] ;  /* 0x004c0000da0c783b */ /* 0x000e6a0000004200 */
[----:B------:R-:W-:Y:S01]  /*ed00*/  HMMA.16816.F32.BF16 R20, R16, R28, R84 ;  /* 0x0000001c1014723c */ /* 0x000fe20000041854 */
[----:B------:R-:W-:-:S02]  /*ed10*/  LOP3.LUT R4, R0, R156, RZ, 0xc0, !PT ;  /* 0x0000009c00047212 */ /* 0x000fc400078ec0ff */
[----:B------:R-:W-:-:S03]  /*ed20*/  LOP3.LUT R0, R139, UR44, RZ, 0x3c, !PT ;  /* 0x0000002c8b007c12 */ /* 0x000fc6000f8e3cff */
[----:B------:R-:W-:Y:S01]  /*ed30*/  HMMA.16816.F32.BF16 R56, R16, R24, R92 ;  /* 0x000000181038723c */ /* 0x000fe2000004185c */
[----:B------:R-:W-:-:S06]  /*ed40*/  LOP3.LUT R5, R2, R155, RZ, 0xc0, !PT ;  /* 0x0000009b02057212 */ /* 0x000fcc00078ec0ff */
[----:B------:R-:W-:Y:S01]  /*ed50*/  IMAD.WIDE.U32 R24, R0, -0x326172a9, RZ ;  /* 0xcd9e8d5700187825 */ /* 0x000fe200078e00ff */
[C---:B------:R-:W-:Y:S04]  /*ed60*/  HMMA.16816.F32.BF16 R28, R16.reuse, R30, R68 ;  /* 0x0000001e101c723c */ /* 0x040fe80000041844 */
[----:B------:R-:W-:Y:S02]  /*ed70*/  LOP3.LUT R0, R25, UR21, R80, 0x96, !PT ;  /* 0x0000001519007c12 */ /* 0x000fe4000f8e9650 */
[----:B------:R-:W-:Y:S01]  /*ed80*/  HMMA.16816.F32.BF16 R16, R16, R26, R72 ;  /* 0x0000001a1010723c */ /* 0x000fe20000041848 */
[----:B------:R-:W-:Y:S01]  /*ed90*/  LOP3.LUT R2, R131, UR19, R24, 0x96, !PT ;  /* 0x0000001383027c12 */ /* 0x000fe2000f8e9618 */
[----:B------:R-:W-:Y:S02]  /*eda0*/  IMAD.MOV.U32 R150, RZ, RZ, R51 ;  /* 0x000000ffff967224 */ /* 0x000fe400078e0033 */
[----:B------:R-:W-:-:S02]  /*edb0*/  IMAD.MOV.U32 R156, RZ, RZ, R148 ;  /* 0x000000ffff9c7224 */ /* 0x000fc400078e0094 */
[----:B------:R-:W-:Y:S01]  /*edc0*/  IMAD.MOV.U32 R152, RZ, RZ, R169 ;  /* 0x000000ffff987224 */ /* 0x000fe200078e00a9 */
[----:B---3--:R-:W-:Y:S01]  /*edd0*/  HMMA.16816.F32.BF16 R64, R4, R8, R64 ;  /* 0x000000080440723c */ /* 0x008fe20000041840 */
[----:B------:R-:W-:Y:S02]  /*ede0*/  IMAD.MOV.U32 R51, RZ, RZ, R170 ;  /* 0x000000ffff337224 */ /* 0x000fe400078e00aa */
[----:B------:R-:W-:-:S03]  /*edf0*/  IMAD.MOV.U32 R148, RZ, RZ, R171 ;  /* 0x000000ffff947224 */ /* 0x000fc600078e00ab */
[C---:B------:R-:W-:Y:S06]  /*ee00*/  HMMA.16816.F32.BF16 R60, R4.reuse, R10, R60 ;  /* 0x0000000a043c723c */ /* 0x040fec000004183c */
[C---:B-1----:R-:W-:Y:S06]  /*ee10*/  HMMA.16816.F32.BF16 R76, R4.reuse, R12, R76 ;  /* 0x0000000c044c723c */ /* 0x042fec000004184c */
[----:B------:R-:W-:Y:S06]  /*ee20*/  HMMA.16816.F32.BF16 R36, R4, R14, R36 ;  /* 0x0000000e0424723c */ /* 0x000fec0000041824 */
[----:B------:R-:W-:Y:S01]  /*ee30*/  HMMA.16816.F32.BF16 R168, R32, R8, R20 ;  /* 0x0000000820a8723c */ /* 0x000fe20000041814 */
[----:B------:R-:W-:Y:S01]  /*ee40*/  IMAD.WIDE.U32 R4, R0, -0x2daee0ad, RZ ;  /* 0xd2511f5300047825 */ /* 0x000fe200078e00ff */
[----:B------:R-:W1:Y:S05]  /*ee50*/  LDSM.16.MT88.4 R20, [R217+0x5000] ;  /* 0x00500000d914783b */ /* 0x000e6a0000004200 */
[----:B------:R-:W-:Y:S01]  /*ee60*/  IMAD.WIDE.U32 R8, R2, -0x2daee0ad, RZ ;  /* 0xd2511f5302087825 */ /* 0x000fe200078e00ff */
[----:B------:R-:W-:-:S04]  /*ee70*/  LOP3.LUT R2, R5, UR18, R240, 0x96, !PT ;  /* 0x0000001205027c12 */ /* 0x000fc8000f8e96f0 */
[----:B------:R-:W-:Y:S01]  /*ee80*/  LOP3.LUT R0, R9, UR16, R4, 0x96, !PT ;  /* 0x0000001009007c12 */ /* 0x000fe2000f8e9604 */
[----:B------:R-:W-:Y:S01]  /*ee90*/  HMMA.16816.F32.BF16 R56, R32, R12, R56 ;  /* 0x0000000c2038723c */ /* 0x000fe20000041838 */
[----:B------:R-:W-:-:S06]  /*eea0*/  IMAD.WIDE.U32 R4, R2, -0x326172a9, RZ ;  /* 0xcd9e8d5702047825 */ /* 0x000fcc00078e00ff */
[----:B------:R-:W-:Y:S01]  /*eeb0*/  IMAD.WIDE.U32 R12, R0, -0x326172a9, RZ ;  /* 0xcd9e8d57000c7825 */ /* 0x000fe200078e00ff */
[----:B------:R-:W-:-:S04]  /*eec0*/  LOP3.LUT R2, R5, UR17, R130, 0x96, !PT ;  /* 0x0000001105027c12 */ /* 0x000fc8000f8e9682 */
[----:B------:R-:W-:Y:S01]  /*eed0*/  LOP3.LUT R0, R13, UR15, R4, 0x96, !PT ;  /* 0x0000000f0d007c12 */ /* 0x000fe2000f8e9604 */
[----:B------:R-:W-:Y:S01]  /*eee0*/  HMMA.16816.F32.BF16 R72, R32, R14, R16 ;  /* 0x0000000e2048723c */ /* 0x000fe20000041810 */
[----:B------:R-:W-:-:S06]  /*eef0*/  IMAD.WIDE.U32 R6, R2, -0x2daee0ad, RZ ;  /* 0xd2511f5302067825 */ /* 0x000fcc00078e00ff */
[----:B------:R-:W-:Y:S01]  /*ef00*/  IMAD.WIDE.U32 R18, R0, -0x2daee0ad, RZ ;  /* 0xd2511f5300127825 */ /* 0x000fe200078e00ff */
[----:B------:R-:W-:Y:S01]  /*ef10*/  HMMA.16816.F32.BF16 R68, R32, R10, R28 ;  /* 0x0000000a2044723c */ /* 0x000fe2000004181c */
[----:B------:R-:W-:Y:S01]  /*ef20*/  LOP3.LUT R2, R7, UR14, R8, 0x96, !PT ;  /* 0x0000000e07027c12 */ /* 0x000fe2000f8e9608 */
[----:B------:R-:W2:Y:S02]  /*ef30*/  LDSM.16.MT88.4 R28, [R218+0x5000] ;  /* 0x00500000da1c783b */ /* 0x000ea40000004200 */
[----:B------:R-:W-:-:S05]  /*ef40*/  LOP3.LUT R0, R19, UR12, R6, 0x96, !PT ;  /* 0x0000000c13007c12 */ /* 0x000fca000f8e9606 */
[----:B------:R-:W-:-:S04]  /*ef50*/  IMAD.WIDE.U32 R4, R0, -0x326172a9, RZ ;  /* 0xcd9e8d5700047825 */ /* 0x000fc800078e00ff */
[----:B------:R-:W-:Y:S01]  /*ef60*/  IMAD.WIDE.U32 R10, R2, -0x326172a9, RZ ;  /* 0xcd9e8d57020a7825 */ /* 0x000fe200078e00ff */
[C---:B------:R-:W-:Y:S02]  /*ef70*/  LOP3.LUT R0, R4.reuse, 0xffff, RZ, 0xc0, !PT ;  /* 0x0000ffff04007812 */ /* 0x040fe400078ec0ff */
[----:B------:R-:W-:Y:S02]  /*ef80*/  SHF.R.U32.HI R2, RZ, 0x10, R4 ;  /* 0x00000010ff027819 */ /* 0x000fe40000011604 */
[----:B------:R-:W-:Y:S02]  /*ef90*/  LOP3.LUT R7, R4, 0xff, RZ, 0xc0, !PT ;  /* 0x000000ff04077812 */ /* 0x000fe400078ec0ff */
[----:B------:R-:W-:Y:S02]  /*efa0*/  SHF.R.U32.HI R6, RZ, 0x8, R0 ;  /* 0x00000008ff067819 */ /* 0x000fe40000011600 */
[----:B------:R-:W-:Y:S02]  /*efb0*/  SHF.R.U32.HI R4, RZ, 0x18, R4 ;  /* 0x00000018ff047819 */ /* 0x000fe40000011604 */
[----:B------:R-:W-:-:S02]  /*efc0*/  LOP3.LUT R2, R2, 0xff, RZ, 0xc0, !PT ;  /* 0x000000ff02027812 */ /* 0x000fc400078ec0ff */
[----:B------:R-:W-:Y:S02]  /*efd0*/  LOP3.LUT R0, R5, UR39, R10, 0x96, !PT ;  /* 0x0000002705007c12 */ /* 0x000fe4000f8e960a */
[----:B------:R-:W-:Y:S02]  /*efe0*/  PRMT R9, R2, 0x5410, R4 ;  /* 0x0000541002097816 */ /* 0x000fe40000000004 */
[C---:B------:R-:W-:Y:S02]  /*eff0*/  LOP3.LUT R2, R0.reuse, 0xffff, RZ, 0xc0, !PT ;  /* 0x0000ffff00027812 */ /* 0x040fe400078ec0ff */
[----:B------:R-:W-:Y:S02]  /*f000*/  SHF.R.U32.HI R4, RZ, 0x10, R0 ;  /* 0x00000010ff047819 */ /* 0x000fe40000011600 */
[----:B------:R-:W-:Y:S02]  /*f010*/  PRMT R8, R7, 0x5410, R6 ;  /* 0x0000541007087816 */ /* 0x000fe40000000006 */
[----:B------:R-:W-:-:S02]  /*f020*/  LOP3.LUT R7, R0, 0xff, RZ, 0xc0, !PT ;  /* 0x000000ff00077812 */ /* 0x000fc400078ec0ff */
[----:B------:R-:W-:Y:S02]  /*f030*/  SHF.R.U32.HI R5, RZ, 0x8, R2 ;  /* 0x00000008ff057819 */ /* 0x000fe40000011602 */
[----:B------:R-:W-:Y:S02]  /*f040*/  SHF.R.U32.HI R6, RZ, 0x18, R0 ;  /* 0x00000018ff067819 */ /* 0x000fe40000011600 */
[----:B------:R-:W-:Y:S02]  /*f050*/  LOP3.LUT R2, R4, 0xff, RZ, 0xc0, !PT ;  /* 0x000000ff04027812 */ /* 0x000fe400078ec0ff */
[--C-:B------:R-:W-:Y:S02]  /*f060*/  HSET2.LE.AND R0, R8, R3.reuse, PT ;  /* 0x0000000308007233 */ /* 0x100fe40003803000 */
[----:B------:R-:W-:Y:S02]  /*f070*/  PRMT R4, R7, 0x5410, R5 ;  /* 0x0000541007047816 */ /* 0x000fe40000000005 */
[----:B------:R-:W-:Y:S01]  /*f080*/  PRMT R5, R2, 0x5410, R6 ;  /* 0x0000541002057816 */ /* 0x000fe20000000006 */
[----:B------:R-:W-:Y:S01]  /*f090*/  IMAD.MOV.U32 R155, RZ, RZ, R225 ;  /* 0x000000ffff9b7224 */ /* 0x000fe200078e00e1 */
[----:B------:R-:W-:Y:S01]  /*f0a0*/  LOP3.LUT R6, R0, R167, RZ, 0xc0, !PT ;  /* 0x000000a700067212 */ /* 0x000fe200078ec0ff */
[----:B------:R-:W-:Y:S01]  /*f0b0*/  IMAD.MOV.U32 R90, RZ, RZ, R82 ;  /* 0x000000ffff5a7224 */ /* 0x000fe200078e0052 */
[----:B------:R-:W-:-:S02]  /*f0c0*/  HSET2.LE.AND R0, R9, R3, PT ;  /* 0x0000000309007233 */ /* 0x000fc40003803000 */
[--C-:B------:R-:W-:Y:S01]  /*f0d0*/  HSET2.LE.AND R2, R4, R3.reuse, PT ;  /* 0x0000000304027233 */ /* 0x100fe20003803000 */
[----:B------:R-:W-:Y:S01]  /*f0e0*/  IMAD.MOV.U32 R91, RZ, RZ, R83 ;  /* 0x000000ffff5b7224 */ /* 0x000fe200078e0053 */
[----:B------:R-:W-:Y:S01]  /*f0f0*/  HSET2.LE.AND R5, R5, R3, PT ;  /* 0x0000000305057233 */ /* 0x000fe20003803000 */
[----:B------:R-:W-:Y:S01]  /*f100*/  IMAD.MOV.U32 R81, RZ, RZ, R143 ;  /* 0x000000ffff517224 */ /* 0x000fe200078e008f */
[----:B------:R-:W-:Y:S01]  /*f110*/  LOP3.LUT R7, R0, R140, RZ, 0xc0, !PT ;  /* 0x0000008c00077212 */ /* 0x000fe200078ec0ff */
[----:B------:R-:W-:Y:S01]  /*f120*/  IMAD.MOV.U32 R80, RZ, RZ, R222 ;  /* 0x000000ffff507224 */ /* 0x000fe200078e00de */
[----:B------:R-:W-:Y:S01]  /*f130*/  LOP3.LUT R4, R2, R155, RZ, 0xc0, !PT ;  /* 0x0000009b02047212 */ /* 0x000fe200078ec0ff */
[----:B------:R-:W-:Y:S01]  /*f140*/  IMAD.MOV.U32 R88, RZ, RZ, R216 ;  /* 0x000000ffff587224 */ /* 0x000fe200078e00d8 */
[----:B------:R-:W-:Y:S01]  /*f150*/  LOP3.LUT R5, R5, R224, RZ, 0xc0, !PT ;  /* 0x000000e005057212 */ /* 0x000fe200078ec0ff */
[----:B------:R-:W-:Y:S01]  /*f160*/  IMAD.MOV.U32 R82, RZ, RZ, R156 ;  /* 0x000000ffff527224 */ /* 0x000fe200078e009c */
[----:B------:R-:W-:Y:S01]  /*f170*/  LOP3.LUT R2, R25, UR21, R90, 0x96, !PT ;  /* 0x0000001519027c12 */ /* 0x000fe2000f8e965a */
[----:B------:R-:W-:Y:S01]  /*f180*/  IMAD.MOV.U32 R83, RZ, RZ, R55 ;  /* 0x000000ffff537224 */ /* 0x000fe200078e0037 */
[----:B------:R-:W-:Y:S01]  /*f190*/  LOP3.LUT R0, R129, UR19, R24, 0x96, !PT ;  /* 0x0000001381007c12 */ /* 0x000fe2000f8e9618 */
[----:B------:R-:W-:Y:S01]  /*f1a0*/  IMAD.MOV.U32 R156, RZ, RZ, R150 ;  /* 0x000000ffff9c7224 */ /* 0x000fe200078e0096 */
[----:B------:R-:W-:Y:S01]  /*f1b0*/  LOP3.LUT R11, R11, UR13, R12, 0x96, !PT ;  /* 0x0000000d0b0b7c12 */ /* 0x000fe2000f8e960c */
[----:B------:R-:W-:Y:S01]  /*f1c0*/  IMAD.MOV.U32 R55, RZ, RZ, R49 ;  /* 0x000000ffff377224 */ /* 0x000fe200078e0031 */
[----:B-1----:R-:W-:Y:S01]  /*f1d0*/  HMMA.16816.F32.BF16 R64, R4, R20, R64 ;  /* 0x000000140440723c */ /* 0x002fe20000041840 */
[----:B------:R-:W-:Y:S01]  /*f1e0*/  IMAD.MOV.U32 R150, RZ, RZ, R141 ;  /* 0x000000ffff967224 */ /* 0x000fe200078e008d */
[----:B------:R-:W-:Y:S01]  /*f1f0*/  LDSM.16.MT88.4 R24, [R217+0x5400] ;  /* 0x00540000d918783b */ /* 0x000fe20000004200 */
[----:B------:R-:W-:-:S03]  /*f200*/  IMAD.MOV.U32 R49, RZ, RZ, R142 ;  /* 0x000000ffff317224 */ /* 0x000fc600078e008e */
[C---:B------:R-:W-:Y:S01]  /*f210*/  HMMA.16816.F32.BF16 R60, R4.reuse, R22, R60 ;  /* 0x00000016043c723c */ /* 0x040fe2000004183c */
[----:B------:R-:W-:Y:S01]  /*f220*/  IMAD.MOV.U32 R92, RZ, RZ, R145 ;  /* 0x000000ffff5c7224 */ /* 0x000fe200078e0091 */
[----:B------:R4:W5:Y:S04]  /*f230*/  LDL.LU R225, [R1+0x35c] ;  /* 0x00035c0001e17983 */ /* 0x0009680000300800 */
[C---:B--2---:R-:W-:Y:S01]  /*f240*/  HMMA.16816.F32.BF16 R76, R4.reuse, R28, R76 ;  /* 0x0000001c044c723c */ /* 0x044fe2000004184c */
[----:B------:R-:W-:Y:S01]  /*f250*/  IMAD.MOV.U32 R155, RZ, RZ, R164 ;  /* 0x000000ffff9b7224 */ /* 0x000fe200078e00a4 */
[----:B------:R4:W5:Y:S04]  /*f260*/  LDL.LU R224, [R1+0x358] ;  /* 0x0003580001e07983 */ /* 0x0009680000300800 */
[----:B------:R-:W-:Y:S07]  /*f270*/  HMMA.16816.F32.BF16 R140, R4, R30, R36 ;  /* 0x0000001e048c723c */ /* 0x000fee0000041824 */
        /* <DEDUP_REMOVED lines=16> */
[C---:B------:R-:W-:Y:S02]  /*f380*/  LOP3.LUT R2, R4.reuse, 0xffff, RZ, 0xc0, !PT ;  /* 0x0000ffff04027812 */ /* 0x040fe400078ec0ff */
[--C-:B------:R-:W-:Y:S02]  /*f390*/  SHF.R.U32.HI R6, RZ, 0x10, R4.reuse ;  /* 0x00000010ff067819 */ /* 0x100fe40000011604 */
[----:B------:R-:W-:Y:S02]  /*f3a0*/  LOP3.LUT R7, R4, 0xff, RZ, 0xc0, !PT ;  /* 0x000000ff04077812 */ /* 0x000fe400078ec0ff */
[----:B------:R-:W-:Y:S02]  /*f3b0*/  SHF.R.U32.HI R5, RZ, 0x18, R4 ;  /* 0x00000018ff057819 */ /* 0x000fe40000011604 */
[----:B------:R-:W-:-:S02]  /*f3c0*/  SHF.R.U32.HI R2, RZ, 0x8, R2 ;  /* 0x00000008ff027819 */ /* 0x000fc40000011602 */
[----:B------:R-:W-:Y:S02]  /*f3d0*/  LOP3.LUT R4, R6, 0xff, RZ, 0xc0, !PT ;  /* 0x000000ff06047812 */ /* 0x000fe400078ec0ff */
[----:B------:R-:W-:Y:S02]  /*f3e0*/  PRMT R6, R7, 0x5410, R2 ;  /* 0x0000541007067816 */ /* 0x000fe40000000002 */
[----:B------:R-:W-:Y:S02]  /*f3f0*/  PRMT R9, R4, 0x5410, R5 ;  /* 0x0000541004097816 */ /* 0x000fe40000000005 */
[----:B------:R-:W-:Y:S02]  /*f400*/  LOP3.LUT R2, R0, 0xffff, RZ, 0xc0, !PT ;  /* 0x0000ffff00027812 */ /* 0x000fe400078ec0ff */
[----:B------:R-:W-:Y:S02]  /*f410*/  SHF.R.U32.HI R4, RZ, 0x10, R0 ;  /* 0x00000010ff047819 */ /* 0x000fe40000011600 */
[----:B------:R-:W-:-:S02]  /*f420*/  SHF.R.U32.HI R5, RZ, 0x8, R2 ;  /* 0x00000008ff057819 */ /* 0x000fc40000011602 */
[----:B------:R-:W-:Y:S02]  /*f430*/  LOP3.LUT R8, R0, 0xff, RZ, 0xc0, !PT ;  /* 0x000000ff00087812 */ /* 0x000fe400078ec0ff */
[----:B------:R-:W-:Y:S02]  /*f440*/  SHF.R.U32.HI R7, RZ, 0x18, R0 ;  /* 0x00000018ff077819 */ /* 0x000fe40000011600 */
[----:B------:R-:W-:Y:S02]  /*f450*/  LOP3.LUT R2, R4, 0xff, RZ, 0xc0, !PT ;  /* 0x000000ff04027812 */ /* 0x000fe400078ec0ff */
[----:B------:R-:W-:Y:S02]  /*f460*/  PRMT R4, R8, 0x5410, R5 ;  /* 0x0000541008047816 */ /* 0x000fe40000000005 */
[----:B------:R-:W-:Y:S02]  /*f470*/  PRMT R2, R2, 0x5410, R7 ;  /* 0x0000541002027816 */ /* 0x000fe40000000007 */
[--C-:B------:R-:W-:Y:S01]  /*f480*/  HSET2.LE.AND R0, R6, R3.reuse, PT ;  /* 0x0000000306007233 */ /* 0x100fe20003803000 */
[----:B------:R-:W-:Y:S01]  /*f490*/  IMAD.WIDE.U32 R6, R10, -0x2daee0ad, RZ ;  /* 0xd2511f530a067825 */ /* 0x000fe200078e00ff */
[----:B------:R-:W-:-:S02]  /*f4a0*/  HSET2.LE.AND R4, R4, R3, PT ;  /* 0x0000000304047233 */ /* 0x000fc40003803000 */
[--C-:B------:R-:W-:Y:S02]  /*f4b0*/  HSET2.LE.AND R5, R2, R3.reuse, PT ;  /* 0x0000000302057233 */ /* 0x100fe40003803000 */
[----:B------:R-:W-:Y:S01]  /*f4c0*/  LOP3.LUT R14, R0, R80, RZ, 0xc0, !PT ;  /* 0x00000050000e7212 */ /* 0x000fe200078ec0ff */
[----:B------:R-:W-:Y:S01]  /*f4d0*/  IMAD.MOV.U32 R80, RZ, RZ, R81 ;  /* 0x000000ffff507224 */ /* 0x000fe200078e0051 */
[----:B------:R-:W-:Y:S02]  /*f4e0*/  LOP3.LUT R2, R7, UR40, R12, 0x96, !PT ;  /* 0x0000002807027c12 */ /* 0x000fe4000f8e960c */
[----:B------:R-:W-:Y:S02]  /*f4f0*/  HSET2.LE.AND R0, R9, R3, PT ;  /* 0x0000000309007233 */ /* 0x000fe40003803000 */
[----:B------:R-:W-:Y:S02]  /*f500*/  LOP3.LUT R12, R4, R220, RZ, 0xc0, !PT ;  /* 0x000000dc040c7212 */ /* 0x000fe400078ec0ff */
[----:B------:R-:W-:Y:S01]  /*f510*/  LOP3.LUT R13, R5, R219, RZ, 0xc0, !PT ;  /* 0x000000db050d7212 */ /* 0x000fe200078ec0ff */
[----:B------:R-:W-:Y:S01]  /*f520*/  IMAD.WIDE.U32 R4, R11, -0x2daee0ad, RZ ;  /* 0xd2511f530b047825 */ /* 0x000fe200078e00ff */
[----:B------:R-:W-:-:S02]  /*f530*/  LOP3.LUT R15, R0, R80, RZ, 0xc0, !PT ;  /* 0x00000050000f7212 */ /* 0x000fc400078ec0ff */
[----:B------:R-:W-:Y:S02]  /*f540*/  LOP3.LUT R7, R6, 0xffff, RZ, 0xc0, !PT ;  /* 0x0000ffff06077812 */ /* 0x000fe400078ec0ff */
[----:B------:R-:W-:Y:S02]  /*f550*/  SHF.R.U32.HI R9, RZ, 0x10, R6 ;  /* 0x00000010ff097819 */ /* 0x000fe40000011606 */
[----:B------:R-:W-:Y:S02]  /*f560*/  LOP3.LUT R0, R5, UR40, R18, 0x96, !PT ;  /* 0x0000002805007c12 */ /* 0x000fe4000f8e9612 */
[----:B------:R-:W-:Y:S02]  /*f570*/  LOP3.LUT R5, R4, 0xffff, RZ, 0xc0, !PT ;  /* 0x0000ffff04057812 */ /* 0x000fe400078ec0ff */
[----:B------:R-:W-:Y:S02]  /*f580*/  LOP3.LUT R16, R6, 0xff, RZ, 0xc0, !PT ;  /* 0x000000ff06107812 */ /* 0x000fe400078ec0ff */
[----:B------:R-:W-:-:S02]  /*f590*/  SHF.R.U32.HI R11, RZ, 0x18, R6 ;  /* 0x00000018ff0b7819 */ /* 0x000fc40000011606 */
[----:B------:R-:W-:Y:S02]  /*f5a0*/  SHF.R.U32.HI R6, RZ, 0x8, R7 ;  /* 0x00000008ff067819 */ /* 0x000fe40000011607 */
[----:B------:R-:W-:Y:S02]  /*f5b0*/  LOP3.LUT R8, R4, 0xff, RZ, 0xc0, !PT ;  /* 0x000000ff04087812 */ /* 0x000fe400078ec0ff */
[----:B------:R-:W-:Y:S02]  /*f5c0*/  LOP3.LUT R9, R9, 0xff, RZ, 0xc0, !PT ;  /* 0x000000ff09097812 */ /* 0x000fe400078ec0ff */
[--C-:B------:R-:W-:Y:S02]  /*f5d0*/  SHF.R.U32.HI R7, RZ, 0x10, R4.reuse ;  /* 0x00000010ff077819 */ /* 0x100fe40000011604 */
[----:B------:R-:W-:Y:S02]  /*f5e0*/  SHF.R.U32.HI R10, RZ, 0x18, R4 ;  /* 0x00000018ff0a7819 */ /* 0x000fe40000011604 */
[----:B------:R-:W-:-:S02]  /*f5f0*/  SHF.R.U32.HI R4, RZ, 0x8, R5 ;  /* 0x00000008ff047819 */ /* 0x000fc40000011605 */
[----:B------:R-:W-:Y:S02]  /*f600*/  LOP3.LUT R5, R0, 0xffff, RZ, 0xc0, !PT ;  /* 0x0000ffff00057812 */ /* 0x000fe400078ec0ff */
[----:B------:R-:W-:Y:S02]  /*f610*/  PRMT R32, R9, 0x5410, R11 ;  /* 0x0000541009207816 */ /* 0x000fe4000000000b */
[----:B------:R-:W-:Y:S02]  /*f620*/  PRMT R9, R8, 0x5410, R4 ;  /* 0x0000541008097816 */ /* 0x000fe40000000004 */
[----:B------:R-:W-:Y:S02]  /*f630*/  PRMT R33, R16, 0x5410, R6 ;  /* 0x0000541010217816 */ /* 0x000fe40000000006 */
[----:B------:R-:W-:Y:S01]  /*f640*/  LOP3.LUT R4, R7, 0xff, RZ, 0xc0, !PT ;  /* 0x000000ff07047812 */ /* 0x000fe200078ec0ff */
[----:B------:R-:W-:Y:S01]  /*f650*/  IMAD.MOV.U32 R81, RZ, RZ, R149 ;  /* 0x000000ffff517224 */ /* 0x000fe200078e0095 */
[----:B------:R-:W-:Y:S01]  /*f660*/  SHF.R.U32.HI R6, RZ, 0x8, R5 ;  /* 0x00000008ff067819 */ /* 0x000fe20000011605 */
[C---:B------:R-:W-:Y:S01]  /*f670*/  HMMA.16816.F32.BF16 R168, R12.reuse, R20, R168 ;  /* 0x000000140ca8723c */ /* 0x040fe200000418a8 */
[----:B------:R-:W-:Y:S01]  /*f680*/  SHF.R.U32.HI R5, RZ, 0x10, R0 ;  /* 0x00000010ff057819 */ /* 0x000fe20000011600 */
[----:B------:R-:W-:Y:S01]  /*f690*/  IMAD.MOV.U32 R164, RZ, RZ, R160 ;  /* 0x000000ffffa47224 */ /* 0x000fe200078e00a0 */
[----:B------:R-:W-:Y:S01]  /*f6a0*/  PRMT R11, R4, 0x5410, R10 ;  /* 0x00005410040b7816 */ /* 0x000fe2000000000a */
[----:B------:R-:W-:Y:S01]  /*f6b0*/  IMAD.MOV.U32 R34, RZ, RZ, R146 ;  /* 0x000000ffff227224 */ /* 0x000fe200078e0092 */
[----:B------:R-:W-:Y:S01]  /*f6c0*/  LOP3.LUT R7, R0, 0xff, RZ, 0xc0, !PT ;  /* 0x000000ff00077812 */ /* 0x000fe200078ec0ff */
[----:B------:R-:W-:Y:S01]  /*f6d0*/  HMMA.16816.F32.BF16 R36, R12, R22, R68 ;  /* 0x000000160c24723c */ /* 0x000fe20000041844 */
[----:B------:R-:W-:Y:S01]  /*f6e0*/  SHF.R.U32.HI R4, RZ, 0x18, R0 ;  /* 0x00000018ff047819 */ /* 0x000fe20000011600 */
[----:B------:R-:W-:Y:S01]  /*f6f0*/  IMAD.MOV.U32 R149, RZ, RZ, R152 ;  /* 0x000000ffff957224 */ /* 0x000fe200078e0098 */
[----:B------:R-:W-:Y:S01]  /*f700*/  LOP3.LUT R0, R5, 0xff, RZ, 0xc0, !PT ;  /* 0x000000ff05007812 */ /* 0x000fe200078ec0ff */
[----:B------:R-:W-:Y:S01]  /*f710*/  IMAD.MOV.U32 R152, RZ, RZ, R51 ;  /* 0x000000ffff987224 */ /* 0x000fe200078e0033 */
[----:B------:R-:W1:Y:S01]  /*f720*/  LDSM.16.MT88.4 R20, [R218+0x5400] ;  /* 0x00540000da14783b */ /* 0x000e620000004200 */
[----:B------:R-:W-:Y:S01]  /*f730*/  IMAD.MOV.U32 R51, RZ, RZ, R157 ;  /* 0x000000ffff337224 */ /* 0x000fe200078e009d */
[----:B------:R-:W-:Y:S01]  /*f740*/  PRMT R5, R0, 0x5410, R4 ;  /* 0x0000541000057816 */ /* 0x000fe20000000004 */
[----:B------:R-:W-:Y:S01]  /*f750*/  IMAD.MOV.U32 R157, RZ, RZ, R54 ;  /* 0x000000ffff9d7224 */ /* 0x000fe200078e0036 */
[----:B------:R-:W-:Y:S01]  /*f760*/  HSET2.LE.AND R0, R9, R3, PT ;  /* 0x0000000309007233 */ /* 0x000fe20003803000 */
[----:B------:R-:W-:Y:S01]  /*f770*/  IMAD.MOV.U32 R54, RZ, RZ, R159 ;  /* 0x000000ffff367224 */ /* 0x000fe200078e009f */
[----:B------:R-:W-:Y:S01]  /*f780*/  LDSM.16.MT88.4 R16, [R217+0x5800] ;  /* 0x00580000d910783b */ /* 0x000fe20000004200 */
[----:B------:R-:W-:-:S02]  /*f790*/  IMAD.MOV.U32 R159, RZ, RZ, R221 ;  /* 0x000000ffff9f7224 */ /* 0x000fc400078e00dd */
[----:B------:R-:W-:Y:S02]  /*f7a0*/  LOP3.LUT R10, R0, R88, RZ, 0xc0, !PT ;  /* 0x00000058000a7212 */ /* 0x000fe400078ec0ff */
[----:B------:R-:W-:Y:S01]  /*f7b0*/  IMAD.MOV.U32 R89, RZ, RZ, R159 ;  /* 0x000000ffff597224 */ /* 0x000fe200078e009f */
[--C-:B------:R-:W-:Y:S02]  /*f7c0*/  HSET2.LE.AND R0, R11, R3.reuse, PT ;  /* 0x000000030b007233 */ /* 0x100fe40003803000 */
[C---:B------:R-:W-:Y:S01]  /*f7d0*/  LOP3.LUT R4, R2.reuse, 0xffff, RZ, 0xc0, !PT ;  /* 0x0000ffff02047812 */ /* 0x040fe200078ec0ff */
[----:B------:R-:W-:Y:S01]  /*f7e0*/  IMAD.MOV.U32 R160, RZ, RZ, R223 ;  /* 0x000000ffffa07224 */ /* 0x000fe200078e00df */
[----:B------:R-:W-:Y:S01]  /*f7f0*/  PRMT R8, R7, 0x5410, R6 ;  /* 0x0000541007087816 */ /* 0x000fe20000000006 */
[----:B------:R-:W-:Y:S01]  /*f800*/  IMAD.MOV.U32 R91, RZ, RZ, R157 ;  /* 0x000000ffff5b7224 */ /* 0x000fe200078e009d */
[----:B------:R-:W-:Y:S01]  /*f810*/  HSET2.LE.AND R5, R5, R3, PT ;  /* 0x0000000305057233 */ /* 0x000fe20003803000 */
[----:B------:R-:W-:Y:S01]  /*f820*/  IMAD.MOV.U32 R80, RZ, RZ, R149 ;  /* 0x000000ffff507224 */ /* 0x000fe200078e0095 */
[----:B------:R-:W-:Y:S01]  /*f830*/  SHF.R.U32.HI R7, RZ, 0x8, R4 ;  /* 0x00000008ff077819 */ /* 0x000fe20000011604 */
[----:B------:R-:W-:Y:S01]  /*f840*/  IMAD.MOV.U32 R90, RZ, RZ, R54 ;  /* 0x000000ffff5a7224 */ /* 0x000fe200078e0036 */
[----:B------:R-:W-:Y:S01]  /*f850*/  LOP3.LUT R6, R2, 0xff, RZ, 0xc0, !PT ;  /* 0x000000ff02067812 */ /* 0x000fe200078ec0ff */
[----:B------:R-:W-:Y:S01]  /*f860*/  IMAD.MOV.U32 R149, RZ, RZ, R51 ;  /* 0x000000ffff957224 */ /* 0x000fe200078e0033 */
[----:B------:R-:W-:Y:S01]  /*f870*/  LOP3.LUT R11, R0, R89, RZ, 0xc0, !PT ;  /* 0x00000059000b7212 */ /* 0x000fe200078ec0ff */
[----:B------:R-:W-:Y:S01]  /*f880*/  IMAD.MOV.U32 R54, RZ, RZ, R158 ;  /* 0x000000ffff367224 */ /* 0x000fe200078e009e */
[----:B------:R-:W-:Y:S01]  /*f890*/  SHF.R.U32.HI R0, RZ, 0x10, R2 ;  /* 0x00000010ff007819 */ /* 0x000fe20000011602 */
[----:B------:R-:W-:-:S02]  /*f8a0*/  IMAD.MOV.U32 R51, RZ, RZ, R160 ;  /* 0x000000ffff337224 */ /* 0x000fc400078e00a0 */
[----:B------:R-:W-:Y:S02]  /*f8b0*/  IMAD.MOV.U32 R35, RZ, RZ, R147 ;  /* 0x000000ffff237224 */ /* 0x000fe400078e0093 */
[----:B------:R-:W-:Y:S02]  /*f8c0*/  IMAD.MOV.U32 R84, RZ, RZ, R154 ;  /* 0x000000ffff547224 */ /* 0x000fe400078e009a */
[----:B------:R-:W-:Y:S01]  /*f8d0*/  IMAD.MOV.U32 R95, RZ, RZ, R153 ;  /* 0x000000ffff5f7224 */ /* 0x000fe200078e0099 */
[----:B------:R-:W-:Y:S01]  /*f8e0*/  STG.E.U16 desc[UR32][R40.64+0x62], R34 ;  /* 0x0000622228007986 */ /* 0x000fe2000c101520 */
[----:B------:R-:W-:Y:S02]  /*f8f0*/  IMAD.MOV.U32 R157, RZ, RZ, R162 ;  /* 0x000000ffff9d7224 */ /* 0x000fe400078e00a2 */
[----:B------:R-:W-:Y:S01]  /*f900*/  IMAD.MOV.U32 R159, RZ, RZ, R163 ;  /* 0x000000ffff9f7224 */ /* 0x000fe200078e00a3 */
[----:B------:R4:W5:Y:S01]  /*f910*/  LDL.LU R223, [R1+0x354] ;  /* 0x0003540001df7983 */ /* 0x0009620000300800 */
[----:B------:R-:W-:Y:S01]  /*f920*/  IMAD.MOV.U32 R158, RZ, RZ, R161 ;  /* 0x000000ffff9e7224 */ /* 0x000fe200078e00a1 */
[----:B------:R-:W-:Y:S01]  /*f930*/  PRMT R7, R6, 0x5410, R7 ;  /* 0x0000541006077816 */ /* 0x000fe20000000007 */
[----:B------:R-:W-:Y:S01]  /*f940*/  HMMA.16816.F32.BF16 R160, R12, R28, R56 ;  /* 0x0000001c0ca0723c */ /* 0x000fe20000041838 */
[----:B------:R-:W-:-:S02]  /*f950*/  LOP3.LUT R9, R5, R91, RZ, 0xc0, !PT ;  /* 0x0000005b05097212 */ /* 0x000fc400078ec0ff */
[--C-:B------:R-:W-:Y:S01]  /*f960*/  HSET2.LE.AND R4, R8, R3.reuse, PT ;  /* 0x0000000308047233 */ /* 0x100fe20003803000 */
[----:B------:R-:W-:Y:S01]  /*f970*/  IMAD.MOV.U32 R87, RZ, RZ, R80 ;  /* 0x000000ffff577224 */ /* 0x000fe200078e0050 */
[----:B------:R-:W-:Y:S01]  /*f980*/  SHF.R.U32.HI R6, RZ, 0x18, R2 ;  /* 0x00000018ff067819 */ /* 0x000fe20000011602 */
[----:B------:R-:W-:Y:S01]  /*f990*/  HMMA.16816.F32.BF16 R28, R12, R30, R72 ;  /* 0x0000001e0c1c723c */ /* 0x000fe20000041848 */
[----:B------:R-:W-:Y:S01]  /*f9a0*/  LOP3.LUT R5, R0, 0xff, RZ, 0xc0, !PT ;  /* 0x000000ff00057812 */ /* 0x000fe200078ec0ff */
[----:B------:R-:W2:Y:S03]  /*f9b0*/  LDSM.16.MT88.4 R12, [R218+0x5800] ;  /* 0x00580000da0c783b */ /* 0x000ea60000004200 */
[----:B------:R-:W-:Y:S01]  /*f9c0*/  PRMT R5, R5, 0x5410, R6 ;  /* 0x0000541005057816 */ /* 0x000fe20000000006 */
        /* <DEDUP_REMOVED lines=9> */
[----:B------:R-:W-:Y:S01]  /*fa60*/  HSET2.LE.AND R3, R5, R3, PT ;  /* 0x0000000305037233 */ /* 0x000fe20003803000 */
[----:B------:R-:W-:Y:S01]  /*fa70*/  IMAD.MOV.U32 R93, RZ, RZ, R166 ;  /* 0x000000ffff5d7224 */ /* 0x000fe200078e00a6 */
[----:B------:R-:W-:Y:S01]  /*fa80*/  LOP3.LUT R6, R0, R149, RZ, 0xc0, !PT ;  /* 0x0000009500067212 */ /* 0x000fe200078ec0ff */
[----:B------:R4:W5:Y:S01]  /*fa90*/  LDL.LU R222, [R1+0x350] ;  /* 0x0003500001de7983 */ /* 0x0009620000300800 */
[----:B------:R-:W-:-:S02]  /*faa0*/  LOP3.LUT R7, R2, R151, RZ, 0xc0, !PT ;  /* 0x0000009702077212 */ /* 0x000fc400078ec0ff */
[----:B------:R-:W-:Y:S01]  /*fab0*/  LOP3.LUT R4, R4, R148, RZ, 0xc0, !PT ;  /* 0x0000009404047212 */ /* 0x000fe200078ec0ff */
[----:B------:R-:W-:Y:S01]  /*fac0*/  IMAD.MOV.U32 R81, RZ, RZ, R55 ;  /* 0x000000ffff517224 */ /* 0x000fe200078e0037 */
[----:B------:R-:W-:Y:S01]  /*fad0*/  LOP3.LUT R5, R3, R87, RZ, 0xc0, !PT ;  /* 0x0000005703057212 */ /* 0x000fe200078ec0ff */
[----:B------:R-:W-:Y:S02]  /*fae0*/  IMAD.MOV.U32 R91, RZ, RZ, R155 ;  /* 0x000000ffff5b7224 */ /* 0x000fe400078e009b */
[----:B------:R-:W-:Y:S02]  /*faf0*/  IMAD.MOV.U32 R90, RZ, RZ, R83 ;  /* 0x000000ffff5a7224 */ /* 0x000fe400078e0053 */
[----:B------:R-:W-:Y:S02]  /*fb00*/  IMAD.MOV.U32 R82, RZ, RZ, R164 ;  /* 0x000000ffff527224 */ /* 0x000fe400078e00a4 */
[----:B------:R-:W-:Y:S01]  /*fb10*/  IMAD.MOV.U32 R80, RZ, RZ, R156 ;  /* 0x000000ffff507224 */ /* 0x000fe200078e009c */
[----:B-1----:R-:W-:Y:S01]  /*fb20*/  HMMA.16816.F32.BF16 R144, R8, R20, R76 ;  /* 0x000000140890723c */ /* 0x002fe2000004184c */
[----:B------:R-:W-:-:S05]  /*fb30*/  IMAD.MOV.U32 R55, RZ, RZ, R51 ;  /* 0x000000ffff377224 */ /* 0x000fca00078e0033 */
[----:B------:R-:W-:Y:S01]  /*fb40*/  HMMA.16816.F32.BF16 R140, R8, R22, R140 ;  /* 0x00000016088c723c */ /* 0x000fe2000004188c */
[----:B------:R-:W-:Y:S01]  /*fb50*/  IMAD.MOV.U32 R155, RZ, RZ, R49 ;  /* 0x000000ffff9b7224 */ /* 0x000fe200078e0031 */
[----:B------:R-:W-:Y:S01]  /*fb60*/  STG.E.U16 desc[UR32][R40.64+0x60], R71 ;  /* 0x0000604728007986 */ /* 0x000fe2000c101520 */
[----:B------:R-:W-:Y:S02]  /*fb70*/  IMAD.MOV.U32 R51, RZ, RZ, R54 ;  /* 0x000000ffff337224 */ /* 0x000fe400078e0036 */
[----:B------:R-:W-:Y:S01]  /*fb80*/  IMAD.MOV.U32 R83, RZ, RZ, R150 ;  /* 0x000000ffff537224 */ /* 0x000fe200078e0096 */
[----:B------:R-:W-:Y:S01]  /*fb90*/  HMMA.16816.F32.BF16 R168, R4, R24, R168 ;  /* 0x0000001804a8723c */ /* 0x000fe200000418a8 */
[----:B------:R-:W-:Y:S01]  /*fba0*/  IMAD.MOV.U32 R49, RZ, RZ, R157 ;  /* 0x000000ffff317224 */ /* 0x000fe200078e009d */
[----:B------:R4:W5:Y:S01]  /*fbb0*/  LDL.LU R221, [R1+0x34c] ;  /* 0x00034c0001dd7983 */ /* 0x0009620000300800 */
[----:B------:R-:W-:Y:S02]  /*fbc0*/  IMAD.MOV.U32 R54, RZ, RZ, R159 ;  /* 0x000000ffff367224 */ /* 0x000fe400078e009f */
[----:B------:R-:W-:Y:S01]  /*fbd0*/  IMAD.MOV.U32 R164, RZ, RZ, R158 ;  /* 0x000000ffffa47224 */ /* 0x000fe200078e009e */
[----:B------:R-:W-:Y:S01]  /*fbe0*/  HMMA.16816.F32.BF16 R148, R8, R26, R60 ;  /* 0x0000001a0894723c */ /* 0x000fe2000004183c */
[----:B------:R-:W-:-:S05]  /*fbf0*/  IMAD.MOV.U32 R87, RZ, RZ, R88 ;  /* 0x000000ffff577224 */ /* 0x000fca00078e0058 */
[----:B------:R-:W-:Y:S01]  /*fc00*/  HMMA.16816.F32.BF16 R160, R4, R20, R160 ;  /* 0x0000001404a0723c */ /* 0x000fe200000418a0 */
[----:B------:R-:W-:Y:S01]  /*fc10*/  IMAD.MOV.U32 R88, RZ, RZ, R89 ;  /* 0x000000ffff587224 */ /* 0x000fe200078e0059 */
[----:B------:R-:W-:Y:S01]  /*fc20*/  STG.E.U16 desc[UR32][R46.64+0x60], R35 ;  /* 0x000060232e007986 */ /* 0x000fe2000c101520 */
[----:B------:R-:W-:-:S03]  /*fc30*/  IMAD.MOV.U32 R89, RZ, RZ, R90 ;  /* 0x000000ffff597224 */ /* 0x000fc600078e005a */
[----:B------:R-:W-:Y:S01]  /*fc40*/  HMMA.16816.F32.BF16 R156, R8, R24, R64 ;  /* 0x00000018089c723c */ /* 0x000fe20000041840 */
[----:B------:R-:W-:Y:S01]  /*fc50*/  IMAD.MOV.U32 R90, RZ, RZ, R91 ;  /* 0x000000ffff5a7224 */ /* 0x000fe200078e005b */
[----:B------:R-:W-:Y:S01]  /*fc60*/  STG.E.U16 desc[UR32][R46.64+0x62], R92 ;  /* 0x0000625c2e007986 */ /* 0x000fe2000c101520 */
[----:B------:R-:W-:-:S03]  /*fc70*/  IMAD.MOV.U32 R91, RZ, RZ, R80 ;  /* 0x000000ffff5b7224 */ /* 0x000fc600078e0050 */
[C---:B------:R-:W-:Y:S01]  /*fc80*/  HMMA.16816.F32.BF16 R24, R4.reuse, R26, R36 ;  /* 0x0000001a0418723c */ /* 0x040fe20000041824 */
[----:B------:R-:W-:Y:S01]  /*fc90*/  IMAD.MOV.U32 R80, RZ, RZ, R81 ;  /* 0x000000ffff507224 */ /* 0x000fe200078e0051 */
[----:B------:R4:W5:Y:S04]  /*fca0*/  LDL.LU R220, [R1+0x348] ;  /* 0x0003480001dc7983 */ /* 0x0009680000300800 */
[----:B------:R-:W-:Y:S01]  /*fcb0*/  HMMA.16816.F32.BF16 R4, R4, R22, R28 ;  /* 0x000000160404723c */ /* 0x000fe2000004181c */
[----:B------:R-:W-:Y:S01]  /*fcc0*/  IMAD.MOV.U32 R81, RZ, RZ, R82 ;  /* 0x000000ffff517224 */ /* 0x000fe200078e0052 */
[----:B------:R-:W-:Y:S01]  /*fcd0*/  STG.E.U16 desc[UR32][R44.64+0x60], R193 ;  /* 0x000060c12c007986 */ /* 0x000fe2000c101520 */
[----:B------:R-:W-:Y:S02]  /*fce0*/  IMAD.MOV.U32 R82, RZ, RZ, R83 ;  /* 0x000000ffff527224 */ /* 0x000fe400078e0053 */
[----:B------:R-:W-:Y:S01]  /*fcf0*/  IMAD.MOV.U32 R83, RZ, RZ, R155 ;  /* 0x000000ffff537224 */ /* 0x000fe200078e009b */
[C---:B--2---:R-:W-:Y:S01]  /*fd00*/  HMMA.16816.F32.BF16 R144, R100.reuse, R12, R144 ;  /* 0x0000000c6490723c */ /* 0x044fe20000041890 */
[----:B------:R-:W1:Y:S05]  /*fd10*/  LDSM.16.MT88.4 R152, [R218+0x5c00] ;  /* 0x005c0000da98783b */ /* 0x000e6a0000004200 */
[----:B------:R-:W-:Y:S01]  /*fd20*/  HMMA.16816.F32.BF16 R140, R100, R14, R140 ;  /* 0x0000000e648c723c */ /* 0x000fe2000004188c */
[----:B------:R-:W-:Y:S05]  /*fd30*/  STG.E.U16 desc[UR32][R44.64+0x62], R192 ;  /* 0x000062c02c007986 */ /* 0x000fea000c101520 */
[C---:B------:R-:W-:Y:S01]  /*fd40*/  HMMA.16816.F32.BF16 R160, R104.reuse, R12, R160 ;  /* 0x0000000c68a0723c */ /* 0x040fe200000418a0 */
[----:B------:R-:W-:Y:S01]  /*fd50*/  IMAD.MOV.U32 R86, RZ, RZ, R164 ;  /* 0x000000ffff567224 */ /* 0x000fe200078e00a4 */
[----:B------:R-:W-:Y:S04]  /*fd60*/  STG.E.U16 desc[UR32][R42.64+0x60], R191 ;  /* 0x000060bf2a007986 */ /* 0x000fe8000c101520 */
[----:B------:R-:W-:Y:S01]  /*fd70*/  HMMA.16816.F32.BF16 R4, R104, R14, R4 ;  /* 0x0000000e6804723c */ /* 0x000fe20000041804 */
[----:B------:R-:W-:Y:S04]  /*fd80*/  STG.E.U16 desc[UR32][R42.64+0x62], R190 ;  /* 0x000062be2a007986 */ /* 0x000fe8000c101520 */
        /* <DEDUP_REMOVED lines=16> */
[----:B------:R2:W-:Y:S04]  /*fe90*/  STG.E.U16 desc[UR32][R40.64+0x90], R245 ;  /* 0x000090f528007986 */ /* 0x0005e8000c101520 */
[----:B------:R-:W-:Y:S04]  /*fea0*/  STG.E.U16 desc[UR32][R40.64+0x92], R244 ;  /* 0x000092f428007986 */ /* 0x000fe8000c101520 */
[----:B------:R-:W-:Y:S04]  /*feb0*/  STG.E.U16 desc[UR32][R46.64+0x90], R242 ;  /* 0x000090f22e007986 */ /* 0x000fe8000c101520 */
[----:B------:R-:W-:Y:S04]  /*fec0*/  STG.E.U16 desc[UR32][R46.64+0x92], R243 ;  /* 0x000092f32e007986 */ /* 0x000fe8000c101520 */
[----:B------:R-:W-:Y:S04]  /*fed0*/  STG.E.U16 desc[UR32][R44.64+0x90], R181 ;  /* 0x000090b52c007986 */ /* 0x000fe8000c101520 */
[----:B------:R-:W-:Y:S04]  /*fee0*/  STG.E.U16 desc[UR32][R44.64+0x92], R180 ;  /* 0x000092b42c007986 */ /* 0x000fe8000c101520 */
[----:B------:R-:W3:Y:S04]  /*fef0*/  LDSM.16.MT88.4 R164, [R217+0x5c00] ;  /* 0x005c0000d9a4783b */ /* 0x000ee80000004200 */
[----:B------:R4:W-:Y:S04]  /*ff00*/  STG.E.U16 desc[UR32][R42.64+0x90], R179 ;  /* 0x000090b32a007986 */ /* 0x0009e8000c101520 */
[----:B------:R4:W-:Y:S04]  /*ff10*/  STG.E.U16 desc[UR32][R42.64+0x92], R178 ;  /* 0x000092b22a007986 */ /* 0x0009e8000c101520 */
[----:B------:R4:W-:Y:S04]  /*ff20*/  STG.E.U16 desc[UR32][R40.64+0xa0], R237 ;  /* 0x0000a0ed28007986 */ /* 0x0009e8000c101520 */
[----:B------:R4:W-:Y:S04]  /*ff30*/  STG.E.U16 desc[UR32][R40.64+0xa2], R236 ;  /* 0x0000a2ec28007986 */ /* 0x0009e8000c101520 */
[----:B------:R4:W-:Y:S04]  /*ff40*/  STG.E.U16 desc[UR32][R46.64+0xa0], R235 ;  /* 0x0000a0eb2e007986 */ /* 0x0009e8000c101520 */
[----:B------:R4:W-:Y:S01]  /*ff50*/  STG.E.U16 desc[UR32][R46.64+0xa2], R234 ;  /* 0x0000a2ea2e007986 */ /* 0x0009e2000c101520 */
[----:B------:R-:W-:-:S03]  /*ff60*/  FADD.FTZ R0, R246, R89 ;  /* 0x00000059f6007221 */ /* 0x000fc60000010000 */
[----:B------:R4:W-:Y:S04]  /*ff70*/  STG.E.U16 desc[UR32][R44.64+0xa0], R177 ;  /* 0x0000a0b12c007986 */ /* 0x0009e8000c101520 */
[----:B------:R4:W-:Y:S01]  /*ff80*/  STG.E.U16 desc[UR32][R44.64+0xa2], R176 ;  /* 0x0000a2b02c007986 */ /* 0x0009e2000c101520 */
[C---:B-1----:R-:W-:Y:S03]  /*ff90*/  HMMA.16816.F32.BF16 R144, R96.reuse, R152, R144 ;  /* 0x000000986090723c */ /* 0x042fe60000041890 */
[----:B------:R4:W-:Y:S04]  /*ffa0*/  STG.E.U16 desc[UR32][R42.64+0xa0], R175 ;  /* 0x0000a0af2a007986 */ /* 0x0009e8000c101520 */
[----:B------:R4:W-:Y:S01]  /*ffb0*/  STG.E.U16 desc[UR32][R42.64+0xa2], R174 ;  /* 0x0000a2ae2a007986 */ /* 0x0009e2000c101520 */
[----:B------:R-:W-:Y:S03]  /*ffc0*/  HMMA.16816.F32.BF16 R140, R96, R154, R140 ;  /* 0x0000009a608c723c */ /* 0x000fe6000004188c */
[----:B------:R4:W-:Y:S04]  /*ffd0*/  STG.E.U16 desc[UR32][R40.64+0xb0], R233 ;  /* 0x0000b0e928007986 */ /* 0x0009e8000c101520 */
[----:B------:R4:W-:Y:S01]  /*ffe0*/  STG.E.U16 desc[UR32][R40.64+0xb2], R232 ;  /* 0x0000b2e828007986 */ /* 0x0009e2000c101520 */
[C---:B------:R-:W-:Y:S03]  /*fff0*/  HMMA.16816.F32.BF16 R160, R108.reuse, R152, R160 ;  /* 0x000000986ca0723c */ /* 0x040fe600000418a0 */
[----:B------:R4:W-:Y:S04]  /*10000*/  STG.E.U16 desc[UR32][R46.64+0xb0], R231 ;  /* 0x0000b0e72e007986 */ /* 0x0009e8000c101520 */
[----:B------:R4:W-:Y:S01]  /*10010*/  STG.E.U16 desc[UR32][R46.64+0xb2], R229 ;  /* 0x0000b2e52e007986 */ /* 0x0009e2000c101520 */
[----:B------:R-:W-:Y:S03]  /*10020*/  HMMA.16816.F32.BF16 R152, R108, R154, R4 ;  /* 0x0000009a6c98723c */ /* 0x000fe60000041804 */
[----:B------:R4:W-:Y:S01]  /*10030*/  STG.E.U16 desc[UR32][R44.64+0xb0], R173 ;  /* 0x0000b0ad2c007986 */ /* 0x0009e2000c101520 */
[----:B------:R-:W-:-:S03]  /*10040*/  FADD.FTZ R3, R81, R80 ;  /* 0x0000005051037221 */ /* 0x000fc60000010000 */
[----:B------:R4:W-:Y:S01]  /*10050*/  STG.E.U16 desc[UR32][R44.64+0xb2], R172 ;  /* 0x0000b2ac2c007986 */ /* 0x0009e2000c101520 */
[----:B------:R-:W-:Y:S01]  /*10060*/  FADD.FTZ R4, R91, R90 ;  /* 0x0000005a5b047221 */ /* 0x000fe20000010000 */
[----:B------:R-:W-:Y:S02]  /*10070*/  FADD.FTZ R0, R247, R0 ;  /* 0x00000000f7007221 */ /* 0x000fe40000010000 */
[----:B------:R4:W-:Y:S04]  /*10080*/  STG.E.U16 desc[UR32][R42.64+0xb0], R137 ;  /* 0x0000b0892a007986 */ /* 0x0009e8000c101520 */
[----:B------:R4:W-:Y:S04]  /*10090*/  STG.E.U16 desc[UR32][R42.64+0xb2], R132 ;  /* 0x0000b2842a007986 */ /* 0x0009e8000c101520 */
[----:B------:R4:W-:Y:S04]  /*100a0*/  STG.E.U16 desc[UR32][R40.64+0xc0], R215 ;  /* 0x0000c0d728007986 */ /* 0x0009e8000c101520 */
[----:B------:R4:W-:Y:S01]  /*100b0*/  STG.E.U16 desc[UR32][R40.64+0xc2], R214 ;  /* 0x0000c2d628007986 */ /* 0x0009e2000c101520 */
[----:B------:R-:W-:-:S03]  /*100c0*/  FADD.FTZ R4, R83, R4 ;  /* 0x0000000453047221 */ /* 0x000fc60000010000 */
[----:B------:R4:W-:Y:S04]  /*100d0*/  STG.E.U16 desc[UR32][R46.64+0xc0], R212 ;  /* 0x0000c0d42e007986 */ /* 0x0009e8000c101520 */
[----:B------:R4:W-:Y:S01]  /*100e0*/  STG.E.U16 desc[UR32][R46.64+0xc2], R213 ;  /* 0x0000c2d52e007986 */ /* 0x0009e2000c101520 */
[----:B------:R-:W-:-:S03]  /*100f0*/  FADD.FTZ R3, R55, R3 ;  /* 0x0000000337037221 */ /* 0x000fc60000010000 */
[----:B------:R4:W-:Y:S01]  /*10100*/  STG.E.U16 desc[UR32][R44.64+0xc0], R127 ;  /* 0x0000c07f2c007986 */ /* 0x0009e2000c101520 */
[----:B------:R-:W-:-:S03]  /*10110*/  FADD.FTZ R0, R249, R0 ;  /* 0x00000000f9007221 */ /* 0x000fc60000010000 */
[----:B------:R4:W-:Y:S01]  /*10120*/  STG.E.U16 desc[UR32][R44.64+0xc2], R126 ;  /* 0x0000c27e2c007986 */ /* 0x0009e2000c101520 */
[----:B------:R-:W-:-:S03]  /*10130*/  IADD3 R5, P1, R40, -0x100, RZ ;  /* 0xffffff0028057810 */ /* 0x000fc60007f3e0ff */
        /* <DEDUP_REMOVED lines=9> */
[----:B------:R-:W-:Y:S03]  /*101d0*/  HMMA.16816.F32.BF16 R168, R104, R16, R168 ;  /* 0x0000001068a8723c */ /* 0x000fe600000418a8 */
[----:B------:R4:W-:Y:S01]  /*101e0*/  STG.E.U16 desc[UR32][R44.64+0xd0], R125 ;  /* 0x0000d07d2c007986 */ /* 0x0009e2000c101520 */
[----:B------:R-:W-:-:S03]  /*101f0*/  FADD.FTZ R3, R51, R3 ;  /* 0x0000000333037221 */ /* 0x000fc60000010000 */
[----:B------:R4:W-:Y:S01]  /*10200*/  STG.E.U16 desc[UR32][R44.64+0xd2], R124 ;  /* 0x0000d27c2c007986 */ /* 0x0009e2000c101520 */
[----:B------:R-:W-:Y:S01]  /*10210*/  HMMA.16816.F32.BF16 R16, R104, R18, R24 ;  /* 0x000000126810723c */ /* 0x000fe20000041818 */
[----:B--2---:R-:W-:Y:S02]  /*10220*/  FADD.FTZ R245, R251, R0 ;  /* 0x00000000fbf57221 */ /* 0x004fe40000010000 */
[----:B------:R4:W-:Y:S01]  /*10230*/  STG.E.U16 desc[UR32][R42.64+0xd0], R123 ;  /* 0x0000d07b2a007986 */ /* 0x0009e2000c101520 */
[----:B------:R-:W-:-:S03]  /*10240*/  IADD3.X R0, R41, -0x1, RZ, P1, !PT ;  /* 0xffffffff29007810 */ /* 0x000fc60000ffe4ff */
[----:B------:R4:W-:Y:S04]  /*10250*/  STG.E.U16 desc[UR32][R42.64+0xd2], R122 ;  /* 0x0000d27a2a007986 */ /* 0x0009e8000c101520 */
[----:B------:R4:W-:Y:S04]  /*10260*/  STG.E.U16 desc[UR32][R40.64+0xe0], R207 ;  /* 0x0000e0cf28007986 */ /* 0x0009e8000c101520 */
[----:B------:R4:W-:Y:S04]  /*10270*/  STG.E.U16 desc[UR32][R40.64+0xe2], R206 ;  /* 0x0000e2ce28007986 */ /* 0x0009e8000c101520 */
[----:B------:R4:W-:Y:S04]  /*10280*/  STG.E.U16 desc[UR32][R46.64+0xe0], R203 ;  /* 0x0000e0cb2e007986 */ /* 0x0009e8000c101520 */
[----:B------:R4:W-:Y:S04]  /*10290*/  STG.E.U16 desc[UR32][R46.64+0xe2], R202 ;  /* 0x0000e2ca2e007986 */ /* 0x0009e8000c101520 */
[----:B------:R4:W5:Y:S04]  /*102a0*/  LDL.LU R219, [R1+0x344] ;  /* 0x0003440001db7983 */ /* 0x0009680000300800 */
[----:B------:R4:W-:Y:S04]  /*102b0*/  STG.E.U16 desc[UR32][R44.64+0xe0], R121 ;  /* 0x0000e0792c007986 */ /* 0x0009e8000c101520 */
[----:B------:R4:W-:Y:S04]  /*102c0*/  STG.E.U16 desc[UR32][R44.64+0xe2], R120 ;  /* 0x0000e2782c007986 */ /* 0x0009e8000c101520 */
[----:B------:R4:W5:Y:S04]  /*102d0*/  LDL.LU R216, [R1+0x340] ;  /* 0x0003400001d87983 */ /* 0x0009680000300800 */
[----:B------:R4:W-:Y:S04]  /*102e0*/  STG.E.U16 desc[UR32][R42.64+0xe0], R113 ;  /* 0x0000e0712a007986 */ /* 0x0009e8000c101520 */
[----:B------:R4:W-:Y:S04]  /*102f0*/  STG.E.U16 desc[UR32][R42.64+0xe2], R112 ;  /* 0x0000e2702a007986 */ /* 0x0009e8000c101520 */
[----:B------:R4:W-:Y:S04]  /*10300*/  STG.E.U16 desc[UR32][R40.64+0xf0], R201 ;  /* 0x0000f0c928007986 */ /* 0x0009e8000c101520 */
[----:B------:R4:W-:Y:S04]  /*10310*/  STG.E.U16 desc[UR32][R40.64+0xf2], R200 ;  /* 0x0000f2c828007986 */ /* 0x0009e8000c101520 */
[----:B------:R4:W-:Y:S04]  /*10320*/  STL [R1+0x2c], R5 ;  /* 0x00002c0501007387 */ /* 0x0009e80000100800 */
        /* <DEDUP_REMOVED lines=8> */
[----:B------:R4:W-:Y:S01]  /*103b0*/  STL [R1+0x28], R0 ;  /* 0x0000280001007387 */ /* 0x0009e20000100800 */
[----:B------:R-:W-:-:S04]  /*103c0*/  FADD.FTZ R2, R88, R87 ;  /* 0x0000005758027221 */ /* 0x000fc80000010000 */
[----:B------:R-:W-:Y:S01]  /*103d0*/  FADD.FTZ R2, R82, R2 ;  /* 0x0000000252027221 */ /* 0x000fe20000010000 */
[----:B---3--:R-:W-:Y:S03]  /*103e0*/  HMMA.16816.F32.BF16 R156, R96, R164, R156 ;  /* 0x000000a4609c723c */ /* 0x008fe6000004189c */
[----:B------:R-:W-:-:S03]  /*103f0*/  FADD.FTZ R2, R252, R2 ;  /* 0x00000002fc027221 */ /* 0x000fc60000010000 */
[----:B------:R-:W-:Y:S01]  /*10400*/  HMMA.16816.F32.BF16 R148, R96, R166, R148 ;  /* 0x000000a66094723c */ /* 0x000fe20000041894 */
[----:B------:R-:W-:-:S05]  /*10410*/  FADD.FTZ R244, R54, R2 ;  /* 0x0000000236f47221 */ /* 0x000fca0000010000 */
[C---:B------:R-:W-:Y:S06]  /*10420*/  HMMA.16816.F32.BF16 R168, R108.reuse, R164, R168 ;  /* 0x000000a46ca8723c */ /* 0x040fec00000418a8 */
[----:B------:R-:W-:Y:S01]  /*10430*/  HMMA.16816.F32.BF16 R164, R108, R166, R16 ;  /* 0x000000a66ca4723c */ /* 0x000fe20000041810 */
[----:B------:R-:W-:-:S08]  /*10440*/  NOP ;  /* 0x0000000000007918 */ /* 0x000fd00000000000 */
[----:B----4-:R-:W-:-:S15]  /*10450*/  @!P0 BRA `(.L_x_458) ;  /* 0x000000e800d08947 */ /* 0x010fde0003800000 */
[----:B------:R-:W2:Y:S01]  /*10460*/  LDL.64 R54, [R1+0x328] ;  /* 0x0003280001367983 */ /* 0x000ea20000100a00 */
[----:B------:R-:W-:Y:S01]  /*10470*/  ULDC UR4, c[0x0][0x2d0] ;  /* 0x0000b40000047ab9 */ /* 0x000fe20000000800 */
[----:B------:R-:W-:Y:S01]  /*10480*/  UIADD3 UR6, UR31, -0x2, URZ ;  /* 0xfffffffe1f067890 */ /* 0x000fe2000fffe03f */
[----:B-----5:R-:W-:Y:S01]  /*10490*/  ISETP.GE.AND P1, PT, R238, UR4, PT ;  /* 0x00000004ee007c0c */ /* 0x020fe2000bf26270 */
[----:B------:R-:W-:-:S04]  /*104a0*/  DEPBAR.LE SB0, 0x0 ;  /* 0x000080000000791a */ /* 0x000fc80000000000 */
[----:B------:R-:W-:Y:S01]  /*104b0*/  USHF.R.S32.HI UR5, URZ, 0x1f, UR6 ;  /* 0x0000001f3f057899 */ /* 0x000fe20008011406 */
[----:B------:R-:W-:Y:S01]  /*104c0*/  IMAD.U32 R2, RZ, RZ, UR6 ;  /* 0x00000006ff027e24 */ /* 0x000fe2000f8e00ff */
[----:B------:R-:W-:Y:S01]  /*104d0*/  UIMAD UR4, UR24, UR6, URZ ;  /* 0x00000006180472a4 */ /* 0x000fe2000f8e023f */
[----:B------:R-:W-:Y:S01]  /*104e0*/  BAR.SYNC.DEFER_BLOCKING 0x0 ;  /* 0x0000000000007b1d */ /* 0x000fe20000010000 */
[----:B------:R-:W-:Y:S02]  /*104f0*/  IMAD.U32 R7, RZ, RZ, UR8 ;  /* 0x00000008ff077e24 */ /* 0x000fe4000f8e00ff */
[----:B------:R-:W-:Y:S01]  /*10500*/  UIMAD UR4, UR5, UR25, UR4 ;  /* 0x00000019050472a4 */ /* 0x000fe2000f8e0204 */
[----:B------:R-:W-:-:S04]  /*10510*/  IMAD.U32 R4, RZ, RZ, UR8 ;  /* 0x00000008ff047e24 */ /* 0x000fc8000f8e00ff */
[----:B------:R-:W1:Y:S01]  /*10520*/  @!P1 LDC.64 R10, c[0x0][0x220] ;  /* 0x00008800ff0a9b82 */ /* 0x000e620000000a00 */
[----:B------:R-:W-:Y:S01]  /*10530*/  IMAD.U32 R0, RZ, RZ, UR9 ;  /* 0x00000009ff007e24 */ /* 0x000fe2000f8e00ff */
[----:B------:R-:W-:-:S06]  /*10540*/  VOTEU.ALL UP0, P1 ;  /* 0x00000000003f7886 */ /* 0x000fcc0000800000 */
[----:B------:R-:W3:Y:S08]  /*10550*/  @!P1 LDC.64 R14, c[0x0][0x220] ;  /* 0x00008800ff0e9b82 */ /* 0x000ef00000000a00 */
[----:B------:R-:W4:Y:S01]  /*10560*/  @!P1 LDC.64 R16, c[0x0][0x220] ;  /* 0x00008800ff109b82 */ /* 0x000f220000000a00 */
[----:B------:R-:W-:Y:S04]  /*10570*/  @P1 STS [R230+0x4000], RZ ;  /* 0x004000ffe6001388 */ /* 0x000fe80000000800 */
[----:B------:R-:W-:Y:S03]  /*10580*/  @P1 STS [R230+0x4004], RZ ;  /* 0x004004ffe6001388 */ /* 0x000fe60000000800 */
[----:B------:R-:W4:Y:S01]  /*10590*/  @!P1 LDC.64 R18, c[0x0][0x220] ;  /* 0x00008800ff129b82 */ /* 0x000f220000000a00 */
[----:B------:R-:W-:Y:S01]  /*105a0*/  @P1 STS.64 [R230+0x4008], RZ ;  /* 0x004008ffe6001388 */ /* 0x000fe20000000a00 */
[----:B--2---:R-:W-:-:S04]  /*105b0*/  IMAD.WIDE.U32 R2, R2, UR25, R54 ;  /* 0x0000001902027c25 */ /* 0x004fc8000f8e0036 */
[----:B------:R-:W-:Y:S01]  /*105c0*/  VIADD R3, R3, UR4 ;  /* 0x0000000403037c36 */ /* 0x000fe20008000000 */
[----:B------:R-:W-:Y:S01]  /*105d0*/  @!P1 LEA R7, P0, R7, R2, 0x6 ;  /* 0x0000000207079211 */ /* 0x000fe200078030ff */
[----:B------:R-:W-:Y:S01]  /*105e0*/  @!UP0 UIMAD UR4, UR9, 0x60, URZ ;  /* 0x00000060090488a4 */ /* 0x000fe2000f8e023f */
[----:B-1----:R-:W-:Y:S01]  /*105f0*/  @!P1 LEA R10, P3, R2, R10, 0x1 ;  /* 0x0000000a020a9211 */ /* 0x002fe200078608ff */
[----:B------:R-:W-:Y:S01]  /*10600*/  UISETP.GE.AND UP0, UPT, UR31, 0x3, UPT ;  /* 0x000000031f00788c */ /* 0x000fe2000bf06270 */
[C---:B------:R-:W-:Y:S01]  /*10610*/  @!P1 LEA.HI.X R12, R4.reuse, R3, R0, 0x6, P0 ;  /* 0x00000003040c9211 */ /* 0x040fe200000f3400 */
[----:B------:R-:W-:Y:S01]  /*10620*/  @!P1 IMAD.WIDE.U32 R4, R4, 0x60, R2 ;  /* 0x0000006004049825 */ /* 0x000fe200078e0002 */
[C---:B------:R-:W-:Y:S02]  /*10630*/  @!P1 IADD3 R0, P0, R2.reuse, UR27, RZ ;  /* 0x0000001b02009c10 */ /* 0x040fe4000ff1e0ff */
[----:B------:R-:W-:Y:S02]  /*10640*/  @!P1 LEA.HI.X R11, R2, R11, R3, 0x1, P3 ;  /* 0x0000000b020b9211 */ /* 0x000fe400018f0c03 */
[----:B------:R-:W-:-:S02]  /*10650*/  @!P1 IADD3.X R9, R3, UR26, RZ, P0, !PT ;  /* 0x0000001a03099c10 */ /* 0x000fc400087fe4ff */
[C---:B---3--:R-:W-:Y:S01]  /*10660*/  @!P1 LEA R8, P2, R0.reuse, R14, 0x1 ;  /* 0x0000000e00089211 */ /* 0x048fe200078408ff */
[----:B------:R-:W-:Y:S01]  /*10670*/  @!PT LDS RZ, [RZ] ;  /* 0x00000000fffff984 */ /* 0x000fe20000000800 */
[----:B------:R-:W-:Y:S01]  /*10680*/  @!PT LDS RZ, [RZ] ;  /* 0x00000000fffff984 */ /* 0x000fe20000000800 */
[----:B------:R-:W-:Y:S01]  /*10690*/  @!PT LDS RZ, [RZ] ;  /* 0x00000000fffff984 */ /* 0x000fe20000000800 */
[----:B------:R-:W-:Y:S01]  /*106a0*/  @!P1 LDGSTS.E.BYPASS.LTC128B.128 [R230+0x4000], desc[UR32][R10.64] ;  /* 0x040000000ae69fae */ /* 0x000fe2000b901d60 */
[----:B----4-:R-:W-:Y:S02]  /*106b0*/  @!P1 LEA R6, P0, R7, R16, 0x1 ;  /* 0x0000001007069211 */ /* 0x010fe400078008ff */
[----:B------:R-:W-:Y:S01]  /*106c0*/  @!P1 LEA.HI.X R9, R0, R15, R9, 0x1, P2 ;  /* 0x0000000f00099211 */ /* 0x000fe200010f0c09 */
[----:B------:R-:W-:Y:S01]  /*106d0*/  @!P1 VIADD R0, R5, UR4 ;  /* 0x0000000405009c36 */ /* 0x000fe20008000000 */
[----:B------:R-:W-:Y:S01]  /*106e0*/  @!P1 LEA.HI.X R7, R7, R17, R12, 0x1, P0 ;  /* 0x0000001107079211 */ /* 0x000fe200000f0c0c */
[----:B------:R-:W-:Y:S01]  /*106f0*/  @P1 STS.128 [R230+0x4800], RZ ;  /* 0x004800ffe6001388 */ /* 0x000fe20000000c00 */
[----:B------:R-:W-:-:S03]  /*10700*/  @!P1 LEA R2, P0, R4, R18, 0x1 ;  /* 0x0000001204029211 */ /* 0x000fc600078008ff */
[----:B------:R-:W-:Y:S01]  /*10710*/  @!PT LDS RZ, [RZ] ;  /* 0x00000000fffff984 */ /* 0x000fe20000000800 */
[----:B------:R-:W-:Y:S01]  /*10720*/  @!PT LDS RZ, [RZ] ;  /* 0x00000000fffff984 */ /* 0x000fe20000000800 */
[----:B------:R-:W-:Y:S01]  /*10730*/  @!PT LDS RZ, [RZ] ;  /* 0x00000000fffff984 */ /* 0x000fe20000000800 */
[----:B------:R-:W-:Y:S01]  /*10740*/  @!P1 LDGSTS.E.BYPASS.LTC128B.128 [R230+0x4800], desc[UR32][R8.64] ;  /* 0x0480000008e69fae */ /* 0x000fe2000b901d60 */
[----:B------:R-:W-:Y:S02]  /*10750*/  @!P1 LEA.HI.X R3, R4, R19, R0, 0x1, P0 ;  /* 0x0000001304039211 */ /* 0x000fe400000f0c00 */
[----:B------:R-:W-:Y:S01]  /*10760*/  PLOP3.LUT P0, PT, PT, PT, UP0, 0x80, 0x0 ;  /* 0x000000000000781c */ /* 0x000fe20003f0f008 */
        /* <DEDUP_REMOVED lines=10> */
[----:B------:R-:W-:Y:S04]  /*10810*/  LDSM.16.M88.4 R24, [R216+0x2000] ;  /* 0x00200000d818783b */ /* 0x000fe80000000200 */
[----:B------:R-:W3:Y:S04]  /*10820*/  LDSM.16.M88.4 R12, [R219+0x1000] ;  /* 0x00100000db0c783b */ /* 0x000ee80000000200 */
[----:B------:R-:W4:Y:S04]  /*10830*/  LDSM.16.M88.4 R16, [R219] ;  /* 0x00000000db10783b */ /* 0x000f280000000200 */
[----:B------:R-:W2:Y:S04]  /*10840*/  LDSM.16.M88.4 R68, [R216+0x2400] ;  /* 0x00240000d844783b */ /* 0x000ea80000000200 */
[----:B------:R-:W-:Y:S04]  /*10850*/  LDSM.16.M88.4 R96, [R221] ;  /* 0x00000000dd60783b */ /* 0x000fe80000000200 */
[----:B-1----:R-:W1:Y:S04]  /*10860*/  LDSM.16.M88.4 R4, [R220+0x1000] ;  /* 0x00100000dc04783b */ /* 0x002e680000000200 */
[----:B------:R-:W1:Y:S04]  /*10870*/  LDSM.16.M88.4 R64, [R216+0x2800] ;  /* 0x00280000d840783b */ /* 0x000e680000000200 */
[----:B------:R-:W1:Y:S04]  /*10880*/  LDSM.16.M88.4 R60, [R216+0x2c00] ;  /* 0x002c0000d83c783b */ /* 0x000e680000000200 */
[----:B------:R-:W1:Y:S04]  /*10890*/  LDSM.16.M88.4 R8, [R220] ;  /* 0x00000000dc08783b */ /* 0x000e680000000200 */
[----:B------:R-:W1:Y:S04]  /*108a0*/  LDSM.16.M88.4 R92, [R228] ;  /* 0x00000000e45c783b */ /* 0x000e680000000200 */
[----:B------:R-:W1:Y:S01]  /*108b0*/  LDSM.16.M88.4 R56, [R216+0x3000] ;  /* 0x00300000d838783b */ /* 0x000e620000000200 */
[-C--:B---3--:R-:W-:Y:S03]  /*108c0*/  HMMA.16816.F32.BF16 R120, R12, R24.reuse, RZ ;  /* 0x000000180c78723c */ /* 0x088fe600000418ff */
[----:B------:R-:W3:Y:S04]  /*108d0*/  LDSM.16.M88.4 R36, [R216+0x3400] ;  /* 0x00340000d824783b */ /* 0x000ee80000000200 */
[----:B------:R-:W3:Y:S01]  /*108e0*/  LDSM.16.M88.4 R32, [R216+0x3800] ;  /* 0x00380000d820783b */ /* 0x000ee20000000200 */
[----:B----4-:R-:W-:Y:S03]  /*108f0*/  HMMA.16816.F32.BF16 R124, R16, R24, RZ ;  /* 0x00000018107c723c */ /* 0x010fe600000418ff */
[----:B------:R-:W4:Y:S03]  /*10900*/  LDSM.16.M88.4 R28, [R216+0x3c00] ;  /* 0x003c0000d81c783b */ /* 0x000f260000000200 */
[C---:B--2---:R-:W-:Y:S01]  /*10910*/  HMMA.16816.F32.BF16 R116, R12.reuse, R68, RZ ;  /* 0x000000440c74723c */ /* 0x044fe200000418ff */
[----:B------:R-:W2:Y:S04]  /*10920*/  LDSM.16.M88.4 R88, [R227] ;  /* 0x00000000e358783b */ /* 0x000ea80000000200 */
[----:B------:R-:W2:Y:S01]  /*10930*/  LDSM.16.M88.4 R84, [R226] ;  /* 0x00000000e254783b */ /* 0x000ea20000000200 */
[----:B------:R-:W-:Y:S03]  /*10940*/  HMMA.16816.F32.BF16 R200, R12, R26, RZ ;  /* 0x0000001a0cc8723c */ /* 0x000fe600000418ff */
[----:B------:R-:W2:Y:S03]  /*10950*/  LDSM.16.M88.4 R80, [R225] ;  /* 0x00000000e150783b */ /* 0x000ea60000000200 */
[----:B-1----:R-:W-:Y:S01]  /*10960*/  HMMA.16816.F32.BF16 R120, R4, R96, R120 ;  /* 0x000000600478723c */ /* 0x002fe20000041878 */
[----:B------:R-:W-:Y:S04]  /*10970*/  LDSM.16.M88.4 R76, [R224] ;  /* 0x00000000e04c783b */ /* 0x000fe80000000200 */
[----:B------:R-:W1:Y:S01]  /*10980*/  LDSM.16.M88.4 R20, [R223] ;  /* 0x00000000df14783b */ /* 0x000e620000000200 */
[C---:B------:R-:W-:Y:S03]  /*10990*/  HMMA.16816.F32.BF16 R112, R12.reuse, R64, RZ ;  /* 0x000000400c70723c */ /* 0x040fe600000418ff */
[----:B------:R-:W1:Y:S03]  /*109a0*/  LDSM.16.M88.4 R72, [R222] ;  /* 0x00000000de48783b */ /* 0x000e660000000200 */
[----:B------:R-:W-:Y:S01]  /*109b0*/  HMMA.16816.F32.BF16 R108, R12, R60, RZ ;  /* 0x0000003c0c6c723c */ /* 0x000fe200000418ff */
[----:B------:R-:W0:Y:S05]  /*109c0*/  LDGDEPBAR ;  /* 0x00000000000079af */ /* 0x000e2a0000000000 */
[----:B------:R-:W-:Y:S05]  /*109d0*/  HMMA.16816.F32.BF16 R208, R8, R96, R124 ;  /* 0x0000006008d0723c */ /* 0x000fea000004187c */
[----:B------:R-:W-:Y:S01]  /*109e0*/  STL.64 [R1+0x10], R120 ;  /* 0x0000107801007387 */ /* 0x000fe20000100a00 */
[----:B------:R-:W-:Y:S03]  /*109f0*/  HMMA.16816.F32.BF16 R116, R4, R92, R116 ;  /* 0x0000005c0474723c */ /* 0x000fe60000041874 */
[----:B------:R2:W-:Y:S03]  /*10a00*/  STL.64 [R1+0x18], R122 ;  /* 0x0000187a01007387 */ /* 0x0005e60000100a00 */
[C---:B------:R-:W-:Y:S06]  /*10a10*/  HMMA.16816.F32.BF16 R104, R12.reuse, R56, RZ ;  /* 0x000000380c68723c */ /* 0x040fec00000418ff */
[----:B---3--:R-:W-:Y:S01]  /*10a20*/  HMMA.16816.F32.BF16 R100, R12, R36, RZ ;  /* 0x000000240c64723c */ /* 0x008fe200000418ff */
[----:B------:R-:W-:-:S05]  /*10a30*/  DEPBAR.LE SB0, 0x0 ;  /* 0x000080000000791a */ /* 0x000fca0000000000 */
[C---:B------:R-:W-:Y:S05]  /*10a40*/  HMMA.16816.F32.BF16 R176, R12.reuse, R32, RZ ;  /* 0x000000200cb0723c */ /* 0x040fea00000418ff */
[----:B------:R-:W-:Y:S01]  /*10a50*/  STL.64 [R1], R116 ;  /* 0x0000007401007387 */ /* 0x000fe20000100a00 */
[C---:B----4-:R-:W-:Y:S03]  /*10a60*/  HMMA.16816.F32.BF16 R124, R12.reuse, R28, RZ ;  /* 0x0000001c0c7c723c */ /* 0x050fe600000418ff */
[----:B------:R-:W-:Y:S03]  /*10a70*/  STL.64 [R1+0x8], R118 ;  /* 0x0000087601007387 */ /* 0x000fe60000100a00 */
[C---:B------:R-:W-:Y:S06]  /*10a80*/  HMMA.16816.F32.BF16 R196, R12.reuse, R70, RZ ;  /* 0x000000460cc4723c */ /* 0x040fec00000418ff */
[C---:B------:R-:W-:Y:S06]  /*10a90*/  HMMA.16816.F32.BF16 R192, R12.reuse, R66, RZ ;  /* 0x000000420cc0723c */ /* 0x040fec00000418ff */
[C---:B------:R-:W-:Y:S06]  /*10aa0*/  HMMA.16816.F32.BF16 R188, R12.reuse, R62, RZ ;  /* 0x0000003e0cbc723c */ /* 0x040fec00000418ff */
[C---:B------:R-:W-:Y:S06]  /*10ab0*/  HMMA.16816.F32.BF16 R184, R12.reuse, R58, RZ ;  /* 0x0000003a0cb8723c */ /* 0x040fec00000418ff */
[C---:B------:R-:W-:Y:S06]  /*10ac0*/  HMMA.16816.F32.BF16 R180, R12.reuse, R38, RZ ;  /* 0x000000260cb4723c */ /* 0x040fec00000418ff */
[C---:B------:R-:W-:Y:S06]  /*10ad0*/  HMMA.16816.F32.BF16 R172, R12.reuse, R34, RZ ;  /* 0x000000220cac723c */ /* 0x040fec00000418ff */
[----:B--2---:R-:W-:Y:S06]  /*10ae0*/  HMMA.16816.F32.BF16 R120, R12, R30, RZ ;  /* 0x0000001e0c78723c */ /* 0x004fec00000418ff */
        /* <DEDUP_REMOVED lines=10> */
[C---:B------:R-:W-:Y:S03]  /*10b90*/  HMMA.16816.F32.BF16 R172, R4.reuse, R22, R172 ;  /* 0x0000001604ac723c */ /* 0x040fe600000418ac */
[----:B------:R-:W-:Y:S03]  /*10ba0*/  STL.64 [R1+0x40], R104 ;  /* 0x0000406801007387 */ /* 0x000fe60000100a00 */
[C---:B------:R-:W-:Y:S01]  /*10bb0*/  HMMA.16816.F32.BF16 R176, R4.reuse, R98, R200 ;  /* 0x0000006204b0723c */ /* 0x040fe200000418c8 */
[----:B------:R3:W-:Y:S05]  /*10bc0*/  STL.64 [R1+0x48], R106 ;  /* 0x0000486a01007387 */ /* 0x0007ea0000100a00 */
[C---:B------:R-:W-:Y:S06]  /*10bd0*/  HMMA.16816.F32.BF16 R232, R4.reuse, R90, R192 ;  /* 0x0000005a04e8723c */ /* 0x040fec00000418c0 */
[C---:B-1----:R-:W-:Y:S06]  /*10be0*/  HMMA.16816.F32.BF16 R12, R4.reuse, R76, R100 ;  /* 0x0000004c040c723c */ /* 0x042fec0000041864 */
[----:B------:R-:W-:Y:S06]  /*10bf0*/  HMMA.16816.F32.BF16 R248, R4, R86, R188 ;  /* 0x0000005604f8723c */ /* 0x000fec00000418bc */
[C---:B------:R-:W-:Y:S06]  /*10c00*/  HMMA.16816.F32.BF16 R116, R16.reuse, R68, RZ ;  /* 0x000000441074723c */ /* 0x040fec00000418ff */
[C---:B------:R-:W-:Y:S05]  /*10c10*/  HMMA.16816.F32.BF16 R112, R16.reuse, R64, RZ ;  /* 0x000000401070723c */ /* 0x040fea00000418ff */
[----:B------:R-:W-:Y:S01]  /*10c20*/  STL.64 [R1+0xa0], R12 ;  /* 0x0000a00c01007387 */ /* 0x000fe20000100a00 */
[C---:B--2---:R-:W-:Y:S03]  /*10c30*/  HMMA.16816.F32.BF16 R108, R16.reuse, R60, RZ ;  /* 0x0000003c106c723c */ /* 0x044fe600000418ff */
[----:B------:R1:W-:Y:S03]  /*10c40*/  STL.64 [R1+0xa8], R14 ;  /* 0x0000a80e01007387 */ /* 0x0003e60000100a00 */
[C---:B---3--:R-:W-:Y:S01]  /*10c50*/  HMMA.16816.F32.BF16 R104, R16.reuse, R56, RZ ;  /* 0x000000381068723c */ /* 0x048fe200000418ff */
[----:B------:R-:W-:Y:S04]  /*10c60*/  STL.64 [R1+0xb0], R212 ;  /* 0x0000b0d401007387 */ /* 0x000fe80000100a00 */
[----:B------:R2:W-:Y:S01]  /*10c70*/  STL.64 [R1+0xb8], R214 ;  /* 0x0000b8d601007387 */ /* 0x0005e20000100a00 */
[C---:B------:R-:W-:Y:S03]  /*10c80*/  HMMA.16816.F32.BF16 R100, R16.reuse, R36, RZ ;  /* 0x000000241064723c */ /* 0x040fe600000418ff */
[----:B------:R-:W-:Y:S03]  /*10c90*/  STL.64 [R1+0xd0], R124 ;  /* 0x0000d07c01007387 */ /* 0x000fe60000100a00 */
[C---:B------:R-:W-:Y:S01]  /*10ca0*/  HMMA.16816.F32.BF16 R24, R16.reuse, R26, RZ ;  /* 0x0000001a1018723c */ /* 0x040fe200000418ff */
[----:B------:R3:W-:Y:S04]  /*10cb0*/  STL.64 [R1+0xd8], R126 ;  /* 0x0000d87e01007387 */ /* 0x0007e80000100a00 */
[----:B------:R-:W-:Y:S01]  /*10cc0*/  STL.64 [R1+0x70], R184 ;  /* 0x000070b801007387 */ /* 0x000fe20000100a00 */
[C---:B------:R-:W-:Y:S03]  /*10cd0*/  HMMA.16816.F32.BF16 R68, R16.reuse, R70, RZ ;  /* 0x000000461044723c */ /* 0x040fe600000418ff */
[----:B------:R-:W-:Y:S03]  /*10ce0*/  STL.64 [R1+0x78], R186 ;  /* 0x000078ba01007387 */ /* 0x000fe60000100a00 */
[C---:B-1----:R-:W-:Y:S06]  /*10cf0*/  HMMA.16816.F32.BF16 R12, R16.reuse, R32, RZ ;  /* 0x00000020100c723c */ /* 0x042fec00000418ff */
[----:B------:R-:W-:Y:S06]  /*10d00*/  HMMA.16816.F32.BF16 R64, R16, R66, RZ ;  /* 0x000000421040723c */ /* 0x000fec00000418ff */
[C---:B--2---:R-:W-:Y:S06]  /*10d10*/  HMMA.16816.F32.BF16 R212, R4.reuse, R94, R196 ;  /* 0x0000005e04d4723c */ /* 0x044fec00000418c4 */
[C---:B---3--:R-:W-:Y:S06]  /*10d20*/  HMMA.16816.F32.BF16 R124, R4.reuse, R78, R180 ;  /* 0x0000004e047c723c */ /* 0x048fec00000418b4 */
[----:B------:R-:W-:Y:S06]  /*10d30*/  HMMA.16816.F32.BF16 R4, R4, R74, R120 ;  /* 0x0000004a0404723c */ /* 0x000fec0000041878 */
[C---:B------:R-:W-:Y:S06]  /*10d40*/  HMMA.16816.F32.BF16 R60, R16.reuse, R62, RZ ;  /* 0x0000003e103c723c */ /* 0x040fec00000418ff */
[C---:B------:R-:W-:Y:S05]  /*10d50*/  HMMA.16816.F32.BF16 R56, R16.reuse, R58, RZ ;  /* 0x0000003a1038723c */ /* 0x040fea00000418ff */
[----:B------:R-:W-:Y:S01]  /*10d60*/  STL.64 [R1+0x80], R124 ;  /* 0x0000807c01007387 */ /* 0x000fe20000100a00 */
[C---:B------:R-:W-:Y:S03]  /*10d70*/  HMMA.16816.F32.BF16 R36, R16.reuse, R38, RZ ;  /* 0x000000261024723c */ /* 0x040fe600000418ff */
[----:B------:R1:W-:Y:S03]  /*10d80*/  STL.64 [R1+0x88], R126 ;  /* 0x0000887e01007387 */ /* 0x0003e60000100a00 */
[----:B------:R-:W-:Y:S01]  /*10d90*/  HMMA.16816.F32.BF16 R32, R16, R34, RZ ;  /* 0x000000221020723c */ /* 0x000fe200000418ff */
[----:B------:R-:W-:Y:S04]  /*10da0*/  STL.64 [R1+0x90], R172 ;  /* 0x000090ac01007387 */ /* 0x000fe80000100a00 */
[----:B------:R-:W-:Y:S01]  /*10db0*/  STL.64 [R1+0x98], R174 ;  /* 0x000098ae01007387 */ /* 0x000fe20000100a00 */
[C---:B------:R-:W-:Y:S03]  /*10dc0*/  HMMA.16816.F32.BF16 R120, R8.reuse, R88, R112 ;  /* 0x000000580878723c */ /* 0x040fe60000041870 */
[----:B------:R-:W-:Y:S03]  /*10dd0*/  STL.64 [R1+0xc0], R4 ;  /* 0x0000c00401007387 */ /* 0x000fe60000100a00 */
[C---:B------:R-:W-:Y:S01]  /*10de0*/  HMMA.16816.F32.BF16 R112, R8.reuse, R80, R104 ;  /* 0x000000500870723c */ /* 0x040fe20000041868 */
[----:B------:R2:W-:Y:S05]  /*10df0*/  STL.64 [R1+0xc8], R6 ;  /* 0x0000c80601007387 */ /* 0x0005ea0000100a00 */
[C---:B------:R-:W-:Y:S06]  /*10e00*/  HMMA.16816.F32.BF16 R80, R8.reuse, R82, R56 ;  /* 0x000000520850723c */ /* 0x040fec0000041838 */
[C---:B-1----:R-:W-:Y:S06]  /*10e10*/  HMMA.16816.F32.BF16 R124, R8.reuse, R92, R116 ;  /* 0x0000005c087c723c */ /* 0x042fec0000041874 */
[C---:B------:R-:W-:Y:S06]  /*10e20*/  HMMA.16816.F32.BF16 R116, R8.reuse, R84, R108 ;  /* 0x000000540874723c */ /* 0x040fec000004186c */
[----:B------:R-:W-:Y:S06]  /*10e30*/  HMMA.16816.F32.BF16 R108, R8, R76, R100 ;  /* 0x0000004c086c723c */ /* 0x000fec0000041864 */
[C---:B--2---:R-:W-:Y:S06]  /*10e40*/  HMMA.16816.F32.BF16 R4, R16.reuse, R28, RZ ;  /* 0x0000001c1004723c */ /* 0x044fec00000418ff */
[----:B------:R-:W-:Y:S06]  /*10e50*/  HMMA.16816.F32.BF16 R16, R16, R30, RZ ;  /* 0x0000001e1010723c */ /* 0x000fec00000418ff */
        /* <DEDUP_REMOVED lines=9> */
[----:B------:R-:W-:Y:S06]  /*10ef0*/  BAR.SYNC.DEFER_BLOCKING 0x0 ;  /* 0x0000000000007b1d */ /* 0x000fec0000010000 */
[----:B------:R-:W-:-:S02]  /*10f00*/  NOP ;  /* 0x0000000000007918 */ /* 0x000fc40000000000 */
[----:B------:R-:W-:-:S15]  /*10f10*/  @!P0 BRA `(.L_x_459) ;  /* 0x0000000000f48947 */ /* 0x000fde0003800000 */
[----:B------:R-:W2:Y:S01]  /*10f20*/  LDL.64 R54, [R1+0x318] ;  /* 0x0003180001367983 */ /* 0x000ea20000100a00 */
[----:B------:R-:W1:Y:S01]  /*10f30*/  @!P1 LDC.64 R8, c[0x0][0x218] ;  /* 0x00008600ff089b82 */ /* 0x000e620000000a00 */
[----:B------:R-:W-:Y:S01]  /*10f40*/  UIADD3 UR5, UR31, -0x3, URZ ;  /* 0xfffffffd1f057890 */ /* 0x000fe2000fffe03f */
[----:B------:R-:W-:Y:S01]  /*10f50*/  IMAD.U32 R0, RZ, RZ, UR10 ;  /* 0x0000000aff007e24 */ /* 0x000fe2000f8e00ff */
[----:B------:R3:W-:Y:S01]  /*10f60*/  @P1 STS [R230+0x2000], RZ ;  /* 0x002000ffe6001388 */ /* 0x0007e20000000800 */
[----:B------:R-:W-:Y:S01]  /*10f70*/  IMAD.U32 R6, RZ, RZ, UR10 ;  /* 0x0000000aff067e24 */ /* 0x000fe2000f8e00ff */
[----:B------:R-:W-:Y:S01]  /*10f80*/  USHF.R.S32.HI UR4, URZ, 0x1f, UR5 ;  /* 0x0000001f3f047899 */ /* 0x000fe20008011405 */
[----:B------:R-:W-:Y:S01]  /*10f90*/  IMAD.U32 R4, RZ, RZ, UR11 ;  /* 0x0000000bff047e24 */ /* 0x000fe2000f8e00ff */
[----:B------:R3:W-:Y:S01]  /*10fa0*/  @P1 STS [R230+0x2004], RZ ;  /* 0x002004ffe6001388 */ /* 0x0007e20000000800 */
[----:B------:R-:W-:Y:S01]  /*10fb0*/  IMAD.U32 R2, RZ, RZ, UR5 ;  /* 0x00000005ff027e24 */ /* 0x000fe2000f8e00ff */
[----:B------:R-:W-:Y:S01]  /*10fc0*/  UIMAD UR5, UR36, UR5, URZ ;  /* 0x00000005240572a4 */ /* 0x000fe2000f8e023f */
[----:B------:R-:W4:Y:S01]  /*10fd0*/  @!P1 LDC.64 R10, c[0x0][0x218] ;  /* 0x00008600ff0a9b82 */ /* 0x000f220000000a00 */
[----:B------:R-:W-:Y:S01]  /*10fe0*/  IMAD.U32 R7, RZ, RZ, UR10 ;  /* 0x0000000aff077e24 */ /* 0x000fe2000f8e00ff */
[----:B------:R3:W-:Y:S01]  /*10ff0*/  @P1 STS.64 [R230+0x2008], RZ ;  /* 0x002008ffe6001388 */ /* 0x0007e20000000a00 */
[----:B------:R-:W-:Y:S01]  /*11000*/  UIMAD UR4, UR4, UR37, UR5 ;  /* 0x00000025040472a4 */ /* 0x000fe2000f8e0205 */
[----:B------:R-:W-:Y:S04]  /*11010*/  BSSY B0, `(.L_x_460) ;  /* 0x000002c000007945 */ /* 0x000fe80003800000 */
[----:B------:R-:W5:Y:S01]  /*11020*/  @!P1 LDC.64 R12, c[0x0][0x218] ;  /* 0x00008600ff0c9b82 */ /* 0x000f620000000a00 */
[----:B--2---:R-:W-:-:S04]  /*11030*/  IMAD.WIDE.U32 R2, R2, UR37, R54 ;  /* 0x0000002502027c25 */ /* 0x004fc8000f8e0036 */
[----:B------:R-:W-:Y:S01]  /*11040*/  VIADD R5, R3, UR4 ;  /* 0x0000000403057c36 */ /* 0x000fe20008000000 */
[----:B------:R-:W-:-:S04]  /*11050*/  @!P1 LEA R0, P2, R0, R2, 0x5 ;  /* 0x0000000200009211 */ /* 0x000fc800078428ff */
[----:B------:R-:W-:Y:S02]  /*11060*/  @!P1 LEA.HI.X R6, R6, R5, R4, 0x5, P2 ;  /* 0x0000000506069211 */ /* 0x000fe400010f2c04 */
[----:B-1----:R-:W-:-:S04]  /*11070*/  @!P1 LEA R8, P2, R0, R8, 0x1 ;  /* 0x0000000800089211 */ /* 0x002fc800078408ff */
[----:B------:R-:W-:Y:S01]  /*11080*/  @!P1 LEA.HI.X R9, R0, R9, R6, 0x1, P2 ;  /* 0x0000000900099211 */ /* 0x000fe200010f0c06 */
[----:B------:R-:W-:Y:S02]  /*11090*/  IMAD.U32 R0, RZ, RZ, UR10 ;  /* 0x0000000aff007e24 */ /* 0x000fe4000f8e00ff */
[----:B------:R-:W-:-:S03]  /*110a0*/  IMAD.U32 R6, RZ, RZ, UR11 ;  /* 0x0000000bff067e24 */ /* 0x000fc6000f8e00ff */
[----:B------:R-:W-:-:S04]  /*110b0*/  @!P1 LEA R0, P2, R0, R2, 0x6 ;  /* 0x0000000200009211 */ /* 0x000fc800078430ff */
[----:B------:R-:W-:Y:S02]  /*110c0*/  @!P1 LEA.HI.X R7, R7, R5, R6, 0x6, P2 ;  /* 0x0000000507079211 */ /* 0x000fe400010f3406 */
[----:B----4-:R-:W-:Y:S02]  /*110d0*/  @!P1 LEA R6, P2, R0, R10, 0x1 ;  /* 0x0000000a00069211 */ /* 0x010fe400078408ff */
[----:B-----5:R-:W-:Y:S02]  /*110e0*/  @!P1 LEA R10, P3, R2, R12, 0x1 ;  /* 0x0000000c020a9211 */ /* 0x020fe400078608ff */
[----:B------:R-:W-:Y:S02]  /*110f0*/  @!P1 LEA.HI.X R7, R0, R11, R7, 0x1, P2 ;  /* 0x0000000b00079211 */ /* 0x000fe400010f0c07 */
[----:B------:R-:W-:-:S05]  /*11100*/  @!P1 LEA.HI.X R11, R2, R13, R5, 0x1, P3 ;  /* 0x0000000d020b9211 */ /* 0x000fca00018f0c05 */
        /* <DEDUP_REMOVED lines=28> */
.L_x_461:
[----:B------:R-:W-:Y:S05]  /*112d0*/  BSYNC B0 ;  /* 0x0000000000007941 */ /* 0x000fea0003800000 */
.L_x_460:
[----:B------:R-:W0:Y:S02]  /*112e0*/  LDGDEPBAR ;  /* 0x00000000000079af */ /* 0x000e240000000000 */
.L_x_459:
[----:B------:R-:W2:Y:S04]  /*112f0*/  LDL R2, [R1+0x14] ;  /* 0x0000140001027983 */ /* 0x000ea80000100800 */
[----:B------:R-:W4:Y:S04]  /*11300*/  LDL R3, [R1+0x18] ;  /* 0x0000180001037983 */ /* 0x000f280000100800 */
[----:B---3--:R-:W3:Y:S04]  /*11310*/  LDL R6, [R1+0x88] ;  /* 0x0000880001067983 */ /* 0x008ee80000100800 */
[----:B-1----:R-:W4:Y:S04]  /*11320*/  LDL R5, [R1+0x84] ;  /* 0x0000840001057983 */ /* 0x002f280000100800 */
[----:B------:R-:W4:Y:S04]  /*11330*/  LDL R4, [R1+0x8c] ;  /* 0x00008c0001047983 */ /* 0x000f280000100800 */
[----:B------:R-:W4:Y:S04]  /*11340*/  LDL R7, [R1+0x80] ;  /* 0x0000800001077983 */ /* 0x000f280000100800 */
[----:B------:R-:W4:Y:S04]  /*11350*/  LDL R8, [R1+0xd8] ;  /* 0x0000d80001087983 */ /* 0x000f280000100800 */
[----:B------:R-:W4:Y:S04]  /*11360*/  LDL R9, [R1+0xc0] ;  /* 0x0000c00001097983 */ /* 0x000f280000100800 */
[----:B------:R-:W4:Y:S04]  /*11370*/  LDL.LU R10, [R1+0xa0] ;  /* 0x0000a000010a7983 */ /* 0x000f280000300800 */
[----:B------:R-:W4:Y:S04]  /*11380*/  LDL R13, [R1+0x4] ;  /* 0x00000400010d7983 */ /* 0x000f280000100800 */
[----:B------:R-:W4:Y:S04]  /*11390*/  LDL R12, [R1+0xc] ;  /* 0x00000c00010c7983 */ /* 0x000f280000100800 */
[----:B------:R-:W4:Y:S04]  /*113a0*/  LDL R11, [R1] ;  /* 0x00000000010b7983 */ /* 0x000f280000100800 */
[----:B------:R-:W4:Y:S04]  /*113b0*/  LDL R14, [R1+0x8] ;  /* 0x00000800010e7983 */ /* 0x000f280000100800 */
[----:B------:R-:W4:Y:S04]  /*113c0*/  LDL.LU R15, [R1+0x90] ;  /* 0x00009000010f7983 */ /* 0x000f280000300800 */
[----:B------:R-:W4:Y:S04]  /*113d0*/  LDL R18, [R1+0x24] ;  /* 0x0000240001127983 */ /* 0x000f280000100800 */
[----:B------:R-:W4:Y:S04]  /*113e0*/  LDL R17, [R1+0x2c] ;  /* 0x00002c0001117983 */ /* 0x000f280000100800 */
[----:B------:R-:W4:Y:S04]  /*113f0*/  LDL.LU R16, [R1+0x20] ;  /* 0x0000200001107983 */ /* 0x000f280000300800 */
[----:B------:R-:W4:Y:S04]  /*11400*/  LDL R19, [R1+0x28] ;  /* 0x0000280001137983 */ /* 0x000f280000100800 */
[----:B------:R-:W4:Y:S04]  /*11410*/  LDL R22, [R1+0x70] ;  /* 0x0000700001167983 */ /* 0x000f280000100800 */
[----:B------:R-:W4:Y:S04]  /*11420*/  LDL R21, [R1+0x78] ;  /* 0x0000780001157983 */ /* 0x000f280000100800 */
[----:B------:R-:W4:Y:S04]  /*11430*/  LDL R20, [R1+0x74] ;  /* 0x0000740001147983 */ /* 0x000f280000100800 */
[----:B------:R-:W4:Y:S04]  /*11440*/  LDL R23, [R1+0x7c] ;  /* 0x00007c0001177983 */ /* 0x000f280000100800 */
[----:B------:R-:W4:Y:S04]  /*11450*/  LDL.LU R26, [R1+0x3c] ;  /* 0x00003c00011a7983 */ /* 0x000f280000300800 */
[----:B------:R-:W4:Y:S04]  /*11460*/  LDL R25, [R1+0x30] ;  /* 0x0000300001197983 */ /* 0x000f280000100800 */
[----:B------:R-:W4:Y:S04]  /*11470*/  LDL.LU R24, [R1+0x38] ;  /* 0x0000380001187983 */ /* 0x000f280000300800 */
[----:B------:R-:W4:Y:S04]  /*11480*/  LDL.LU R27, [R1+0x34] ;  /* 0x00003400011b7983 */ /* 0x000f280000300800 */
[----:B------:R-:W4:Y:S04]  /*11490*/  LDL.LU R31, [R1+0x40] ;  /* 0x00004000011f7983 */ /* 0x000f280000300800 */
[----:B------:R-:W4:Y:S04]  /*114a0*/  LDL.LU R30, [R1+0x48] ;  /* 0x00004800011e7983 */ /* 0x000f280000300800 */
[----:B------:R-:W4:Y:S04]  /*114b0*/  LDL.LU R29, [R1+0x44] ;  /* 0x00004400011d7983 */ /* 0x000f280000300800 */
[----:B------:R-:W4:Y:S04]  /*114c0*/  LDL.LU R28, [R1+0x4c] ;  /* 0x00004c00011c7983 */ /* 0x000f280000300800 */
[----:B------:R-:W-:Y:S04]  /*114d0*/  STL.64 [R1+0x410], R130 ;  /* 0x0004108201007387 */ /* 0x000fe80000100a00 */
[----:B------:R-:W-:Y:S04]  /*114e0*/  STL [R1+0x3f0], R40 ;  /* 0x0003f02801007387 */ /* 0x000fe80000100800 */
[----:B------:R-:W-:Y:S04]  /*114f0*/  STL [R1+0x3ec], R41 ;  /* 0x0003ec2901007387 */ /* 0x000fe80000100800 */
[----:B------:R-:W-:Y:S04]  /*11500*/  STL [R1+0x3e8], R46 ;  /* 0x0003e82e01007387 */ /* 0x000fe80000100800 */
[----:B------:R-:W-:Y:S04]  /*11510*/  STL [R1+0x3e4], R47 ;  /* 0x0003e42f01007387 */ /* 0x000fe80000100800 */
[----:B------:R-:W-:Y:S04]  /*11520*/  STL [R1+0x3e0], R44 ;  /* 0x0003e02c01007387 */ /* 0x000fe80000100800 */
[----:B------:R-:W-:Y:S04]  /*11530*/  STL [R1+0x3dc], R45 ;  /* 0x0003dc2d01007387 */ /* 0x000fe80000100800 */
[----:B------:R-:W-:Y:S04]  /*11540*/  STL [R1+0x3d8], R42 ;  /* 0x0003d82a01007387 */ /* 0x000fe80000100800 */
[----:B------:R1:W-:Y:S04]  /*11550*/  STL [R1+0x3d4], R43 ;  /* 0x0003d42b01007387 */ /* 0x0003e80000100800 */
[----:B------:R-:W-:Y:S04]  /*11560*/  STL [R1+0x3cc], R217 ;  /* 0x0003ccd901007387 */ /* 0x000fe80000100800 */
[----:B------:R-:W-:Y:S04]  /*11570*/  STL [R1+0x3b4], R218 ;  /* 0x0003b4da01007387 */ /* 0x000fe80000100800 */
[----:B------:R-:W-:Y:S04]  /*11580*/  STL [R1+0x374], R239 ;  /* 0x000374ef01007387 */ /* 0x000fe80000100800 */
[----:B------:R4:W-:Y:S04]  /*11590*/  STL [R1+0x370], R238 ;  /* 0x000370ee01007387 */ /* 0x0009e80000100800 */
[----:B------:R-:W-:Y:S04]  /*115a0*/  STL [R1+0x36c], R230 ;  /* 0x00036ce601007387 */ /* 0x000fe80000100800 */
[----:B------:R-:W-:Y:S04]  /*115b0*/  STL [R1+0x368], R228 ;  /* 0x000368e401007387 */ /* 0x000fe80000100800 */
[----:B------:R4:W-:Y:S04]  /*115c0*/  STL [R1+0x364], R227 ;  /* 0x000364e301007387 */ /* 0x0009e80000100800 */
[----:B------:R-:W-:Y:S04]  /*115d0*/  STL [R1+0x360], R226 ;  /* 0x000360e201007387 */ /* 0x000fe80000100800 */
        /* <DEDUP_REMOVED lines=8> */
[----:B------:R-:W4:Y:S04]  /*11660*/  LDL.LU R132, [R1+0x1c] ;  /* 0x00001c0001847983 */ /* 0x000f280000300800 */
[----:B-1----:R-:W4:Y:S01]  /*11670*/  LDL R43, [R1+0x10] ;  /* 0x00001000012b7983 */ /* 0x002f220000100800 */
[----:B------:R-:W1:Y:S02]  /*11680*/  S2R R0, SR_TID.X ;  /* 0x0000000000007919 */ /* 0x000e640000002100 */
[----:B-1----:R-:W-:-:S02]  /*11690*/  IMAD.SHL.U32 R32, R0, 0x2, RZ ;  /* 0x0000000200207824 */ /* 0x002fc400078e00ff */
[----:B------:R-:W-:-:S03]  /*116a0*/  IMAD.U32 R0, RZ, RZ, UR6 ;  /* 0x00000006ff007e24 */ /* 0x000fc6000f8e00ff */
[----:B------:R-:W-:-:S05]  /*116b0*/  LOP3.LUT R32, R32, 0x6, RZ, 0xc0, !PT ;  /* 0x0000000620207812 */ /* 0x000fca00078ec0ff */
[----:B------:R-:W-:-:S05]  /*116c0*/  IMAD R0, R0, 0x80, R32 ;  /* 0x0000008000007824 */ /* 0x000fca00078e0220 */
[----:B------:R-:W-:-:S04]  /*116d0*/  ISETP.GE.AND P1, PT, R0, R48, PT ;  /* 0x000000300000720c */ /* 0x000fc80003f26270 */
[----:B------:R-:W-:Y:S01]  /*116e0*/  FSEL R33, R208, -INF , !P1 ;  /* 0xff800000d0217808 */ /* 0x000fe20004800000 */
[----:B------:R-:W-:-:S05]  /*116f0*/  VIADD R32, R0, 0x1 ;  /* 0x0000000100207836 */ /* 0x000fca0000000000 */
[----:B------:R-:W-:-:S04]  /*11700*/  ISETP.GE.AND P6, PT, R32, R48, PT ;  /* 0x000000302000720c */ /* 0x000fc80003fc6270 */
[----:B------:R-:W-:Y:S01]  /*11710*/  FSEL R34, R209, -INF , !P6 ;  /* 0xff800000d1227808 */ /* 0x000fe20007000000 */
[----:B--2---:R-:W-:Y:S02]  /*11720*/  IMAD.MOV.U32 R45, RZ, RZ, R2 ;  /* 0x000000ffff2d7224 */ /* 0x004fe400078e0002 */
[----:B---3--:R-:W-:Y:S02]  /*11730*/  IMAD.MOV.U32 R173, RZ, RZ, R6 ;  /* 0x000000ffffad7224 */ /* 0x008fe400078e0006 */
[----:B----4-:R-:W-:Y:S02]  /*11740*/  IMAD.MOV.U32 R42, RZ, RZ, R3 ;  /* 0x000000ffff2a7224 */ /* 0x010fe400078e0003 */
[----:B------:R-:W-:Y:S02]  /*11750*/  IMAD.MOV.U32 R201, RZ, RZ, R5 ;  /* 0x000000ffffc97224 */ /* 0x000fe400078e0005 */
[----:B------:R-:W-:Y:S02]  /*11760*/  IMAD.MOV.U32 R180, RZ, RZ, R4 ;  /* 0x000000ffffb47224 */ /* 0x000fe400078e0004 */
[----:B------:R-:W-:-:S02]  /*11770*/  IMAD.MOV.U32 R174, RZ, RZ, R7 ;  /* 0x000000ffffae7224 */ /* 0x000fc400078e0007 */
[C---:B------:R-:W-:Y:S02]  /*11780*/  VIADD R7, R0.reuse, 0x68 ;  /* 0x0000006800077836 */ /* 0x040fe40000000000 */
[----:B------:R-:W-:Y:S02]  /*11790*/  IMAD.MOV.U32 R229, RZ, RZ, R8 ;  /* 0x000000ffffe57224 */ /* 0x000fe400078e0008 */
[----:B------:R-:W-:Y:S02]  /*117a0*/  IMAD.MOV.U32 R93, RZ, RZ, R13 ;  /* 0x000000ffff5d7224 */ /* 0x000fe400078e000d */
[----:B------:R-:W-:Y:S02]  /*117b0*/  VIADD R13, R0, 0x50 ;  /* 0x00000050000d7836 */ /* 0x000fe40000000000 */
        /* <DEDUP_REMOVED lines=10> */
[----:B------:R-:W-:Y:S02]  /*11860*/  VIADD R19, R0, 0x38 ;  /* 0x0000003800137836 */ /* 0x000fe40000000000 */
[----:B------:R-:W-:Y:S02]  /*11870*/  IMAD.MOV.U32 R181, RZ, RZ, R22 ;  /* 0x000000ffffb57224 */ /* 0x000fe400078e0016 */
[----:B------:R-:W-:Y:S02]  /*11880*/  IMAD.MOV.U32 R189, RZ, RZ, R21 ;  /* 0x000000ffffbd7224 */ /* 0x000fe400078e0015 */
[----:B------:R-:W-:-:S02]  /*11890*/  IMAD.MOV.U32 R185, RZ, RZ, R20 ;  /* 0x000000ffffb97224 */ /* 0x000fc400078e0014 */
[----:B------:R-:W-:Y:S02]  /*118a0*/  IMAD.MOV.U32 R184, RZ, RZ, R23 ;  /* 0x000000ffffb87224 */ /* 0x000fe400078e0017 */
[----:B------:R-:W-:Y:S02]  /*118b0*/  IMAD.MOV.U32 R186, RZ, RZ, R26 ;  /* 0x000000ffffba7224 */ /* 0x000fe400078e001a */
[----:B------:R-:W-:Y:S02]  /*118c0*/  IMAD.MOV.U32 R90, RZ, RZ, R25 ;  /* 0x000000ffff5a7224 */ /* 0x000fe400078e0019 */
[----:B------:R-:W-:Y:S02]  /*118d0*/  VIADD R25, R0, 0x20 ;  /* 0x0000002000197836 */ /* 0x000fe40000000000 */
[----:B------:R-:W-:Y:S02]  /*118e0*/  IMAD.MOV.U32 R187, RZ, RZ, R24 ;  /* 0x000000ffffbb7224 */ /* 0x000fe400078e0018 */
[----:B------:R-:W-:-:S02]  /*118f0*/  IMAD.MOV.U32 R92, RZ, RZ, R31 ;  /* 0x000000ffff5c7224 */ /* 0x000fc400078e001f */
[----:B------:R-:W-:Y:S02]  /*11900*/  VIADD R31, R0, 0x8 ;  /* 0x00000008001f7836 */ /* 0x000fe40000000000 */
[----:B------:R-:W-:Y:S02]  /*11910*/  IMAD.MOV.U32 R84, RZ, RZ, R30 ;  /* 0x000000ffff547224 */ /* 0x000fe400078e001e */
[----:B------:R-:W-:Y:S01]  /*11920*/  IMAD.MOV.U32 R46, RZ, RZ, R27 ;  /* 0x000000ffff2e7224 */ /* 0x000fe200078e001b */
[----:B------:R-:W-:Y:S01]  /*11930*/  ISETP.GE.AND P1, PT, R31, R48, PT ;  /* 0x000000301f00720c */ /* 0x000fe20003f26270 */
[----:B------:R-:W-:-:S03]  /*11940*/  IMAD.MOV.U32 R41, RZ, RZ, R29 ;  /* 0x000000ffff297224 */ /* 0x000fc600078e001d */
[----:B------:R-:W-:Y:S01]  /*11950*/  FSEL R37, R96, -INF , !P1 ;  /* 0xff80000060257808 */ /* 0x000fe20004800000 */
[----:B------:R-:W-:Y:S01]  /*11960*/  IMAD.MOV.U32 R130, RZ, RZ, R28 ;  /* 0x000000ffff827224 */ /* 0x000fe200078e001c */
[----:B------:R-:W-:-:S04]  /*11970*/  ISETP.GE.AND P1, PT, R25, R48, PT ;  /* 0x000000301900720c */ /* 0x000fc80003f26270 */
[----:B------:R-:W-:Y:S02]  /*11980*/  FSEL R200, R120, -INF , !P1 ;  /* 0xff80000078c87808 */ /* 0x000fe40004800000 */
[----:B------:R-:W-:Y:S01]  /*11990*/  ISETP.GE.AND P1, PT, R19, R48, PT ;  /* 0x000000301300720c */ /* 0x000fe20003f26270 */
[----:B------:R-:W-:-:S03]  /*119a0*/  VIADD R29, R0, 0x10 ;  /* 0x00000010001d7836 */ /* 0x000fc60000000000 */
[----:B------:R-:W-:Y:S02]  /*119b0*/  FSEL R206, R60, -INF , !P1 ;  /* 0xff8000003cce7808 */ /* 0x000fe40004800000 */
[-C--:B------:R-:W-:Y:S01]  /*119c0*/  ISETP.GE.AND P1, PT, R13, R48.reuse, PT ;  /* 0x000000300d00720c */ /* 0x080fe20003f26270 */
[C---:B------:R-:W-:Y:S02]  /*119d0*/  VIADD R28, R0.reuse, 0x11 ;  /* 0x00000011001c7836 */ /* 0x040fe40000000000 */
[----:B------:R-:W-:Y:S01]  /*119e0*/  VIADD R30, R0, 0x9 ;  /* 0x00000009001e7836 */ /* 0x000fe20000000000 */
[----:B------:R-:W-:Y:S01]  /*119f0*/  FSEL R193, R108, -INF , !P1 ;  /* 0xff8000006cc17808 */ /* 0x000fe20004800000 */
[C---:B------:R-:W-:Y:S02]  /*11a00*/  VIADD R27, R0.reuse, 0x18 ;  /* 0x00000018001b7836 */ /* 0x040fe40000000000 */
[C---:B------:R-:W-:Y:S01]  /*11a10*/  VIADD R26, R0.reuse, 0x19 ;  /* 0x00000019001a7836 */ /* 0x040fe20000000000 */
[-C--:B------:R-:W-:Y:S01]  /*11a20*/  ISETP.GE.AND P1, PT, R7, R48.reuse, PT ;  /* 0x000000300700720c */ /* 0x080fe20003f26270 */
[C---:B------:R-:W-:Y:S01]  /*11a30*/  VIADD R24, R0.reuse, 0x21 ;  /* 0x0000002100187836 */ /* 0x040fe20000000000 */
[-C--:B------:R-:W-:Y:S01]  /*11a40*/  ISETP.GE.AND P4, PT, R29, R48.reuse, PT ;  /* 0x000000301d00720c */ /* 0x080fe20003f86270 */
[----:B------:R-:W-:Y:S01]  /*11a50*/  VIADD R23, R0, 0x28 ;  /* 0x0000002800177836 */ /* 0x000fe20000000000 */
[-C--:B------:R-:W-:Y:S01]  /*11a60*/  ISETP.GE.AND P3, PT, R28, R48.reuse, PT ;  /* 0x000000301c00720c */ /* 0x080fe20003f66270 */
[----:B------:R-:W-:Y:S01]  /*11a70*/  VIADD R22, R0, 0x29 ;  /* 0x0000002900167836 */ /* 0x000fe20000000000 */
[-C--:B------:R-:W-:Y:S01]  /*11a80*/  ISETP.GE.AND P5, PT, R30, R48.reuse, PT ;  /* 0x000000301e00720c */ /* 0x080fe20003fa6270 */
[C---:B------:R-:W-:Y:S01]  /*11a90*/  VIADD R21, R0.reuse, 0x30 ;  /* 0x0000003000157836 */ /* 0x040fe20000000000 */
[-C--:B------:R-:W-:Y:S01]  /*11aa0*/  ISETP.GE.AND P2, PT, R27, R48.reuse, PT ;  /* 0x000000301b00720c */ /* 0x080fe20003f46270 */
[----:B------:R-:W-:Y:S01]  /*11ab0*/  VIADD R20, R0, 0x31 ;  /* 0x0000003100147836 */ /* 0x000fe20000000000 */
[----:B------:R-:W-:-:S02]  /*11ac0*/  ISETP.GE.AND P6, PT, R26, R48, PT ;  /* 0x000000301a00720c */ /* 0x000fc40003fc6270 */
[----:B------:R-:W-:Y:S02]  /*11ad0*/  FSEL R137, R56, -INF , !P1 ;  /* 0xff80000038897808 */ /* 0x000fe40004800000 */
[----:B------:R-:W-:Y:S02]  /*11ae0*/  ISETP.GE.AND P1, PT, R0, R50, PT ;  /* 0x000000320000720c */ /* 0x000fe40003f26270 */
[----:B------:R-:W-:Y:S02]  /*11af0*/  FSEL R49, R124, -INF , !P4 ;  /* 0xff8000007c317808 */ /* 0x000fe40006000000 */
        /* <DEDUP_REMOVED lines=9> */
[----:B------:R-:W-:Y:S01]  /*11b90*/  VIADD R14, R0, 0x49 ;  /* 0x00000049000e7836 */ /* 0x000fe20000000000 */
[----:B------:R-:W-:-:S02]  /*11ba0*/  ISETP.GE.AND P4, PT, R23, R48, PT ;  /* 0x000000301700720c */ /* 0x000fc40003f86270 */
[-C--:B------:R-:W-:Y:S02]  /*11bb0*/  ISETP.GE.AND P3, PT, R22, R48.reuse, PT ;  /* 0x000000301600720c */ /* 0x080fe40003f66270 */
[-C--:B------:R-:W-:Y:S02]  /*11bc0*/  ISETP.GE.AND P2, PT, R21, R48.reuse, PT ;  /* 0x000000301500720c */ /* 0x080fe40003f46270 */
[----:B------:R-:W-:Y:S02]  /*11bd0*/  ISETP.GE.AND P6, PT, R20, R48, PT ;  /* 0x000000301400720c */ /* 0x000fe40003fc6270 */
[----:B------:R-:W-:Y:S02]  /*11be0*/  FSEL R35, R210, -INF , !P1 ;  /* 0xff800000d2237808 */ /* 0x000fe40004800000 */
[----:B------:R-:W-:Y:S01]  /*11bf0*/  ISETP.GE.AND P1, PT, R32, R50, PT ;  /* 0x000000322000720c */ /* 0x000fe20003f26270 */
[C---:B------:R-:W-:Y:S01]  /*11c00*/  VIADD R12, R0.reuse, 0x51 ;  /* 0x00000051000c7836 */ /* 0x040fe20000000000 */
[----:B------:R-:W-:Y:S01]  /*11c10*/  FSEL R199, R121, -INF , !P5 ;  /* 0xff80000079c77808 */ /* 0x000fe20006800000 */
[----:B------:R-:W-:Y:S01]  /*11c20*/  VIADD R11, R0, 0x58 ;  /* 0x00000058000b7836 */ /* 0x000fe20000000000 */
[----:B------:R-:W-:Y:S01]  /*11c30*/  FSEL R198, R64, -INF , !P4 ;  /* 0xff80000040c67808 */ /* 0x000fe20006000000 */
[C---:B------:R-:W-:Y:S01]  /*11c40*/  VIADD R10, R0.reuse, 0x59 ;  /* 0x00000059000a7836 */ /* 0x040fe20000000000 */
[----:B------:R-:W-:Y:S01]  /*11c50*/  FSEL R197, R65, -INF , !P3 ;  /* 0xff80000041c57808 */ /* 0x000fe20005800000 */
[----:B------:R-:W-:Y:S01]  /*11c60*/  VIADD R9, R0, 0x60 ;  /* 0x0000006000097836 */ /* 0x000fe20000000000 */
[----:B------:R-:W-:Y:S01]  /*11c70*/  FSEL R208, R116, -INF , !P2 ;  /* 0xff80000074d07808 */ /* 0x000fe20005000000 */
[----:B------:R-:W-:Y:S01]  /*11c80*/  VIADD R8, R0, 0x61 ;  /* 0x0000006100087836 */ /* 0x000fe20000000000 */
[----:B------:R-:W-:-:S02]  /*11c90*/  FSEL R207, R117, -INF , !P6 ;  /* 0xff80000075cf7808 */ /* 0x000fc40007000000 */
[-C--:B------:R-:W-:Y:S02]  /*11ca0*/  ISETP.GE.AND P5, PT, R18, R48.reuse, PT ;  /* 0x000000301200720c */ /* 0x080fe40003fa6270 */
[-C--:B------:R-:W-:Y:S02]  /*11cb0*/  ISETP.GE.AND P4, PT, R17, R48.reuse, PT ;  /* 0x000000301100720c */ /* 0x080fe40003f86270 */
[-C--:B------:R-:W-:Y:S02]  /*11cc0*/  ISETP.GE.AND P3, PT, R16, R48.reuse, PT ;  /* 0x000000301000720c */ /* 0x080fe40003f66270 */
[-C--:B------:R-:W-:Y:S02]  /*11cd0*/  ISETP.GE.AND P2, PT, R15, R48.reuse, PT ;  /* 0x000000300f00720c */ /* 0x080fe40003f46270 */
[----:B------:R-:W-:Y:S02]  /*11ce0*/  ISETP.GE.AND P6, PT, R14, R48, PT ;  /* 0x000000300e00720c */ /* 0x000fe40003fc6270 */
[----:B------:R-:W-:-:S02]  /*11cf0*/  FSEL R36, R211, -INF , !P1 ;  /* 0xff800000d3247808 */ /* 0x000fc40004800000 */
        /* <DEDUP_REMOVED lines=17> */
[----:B------:R-:W-:Y:S02]  /*11e10*/  ISETP.GE.AND P1, PT, R30, R50, PT ;  /* 0x000000321e00720c */ /* 0x000fe40003f26270 */
[----:B------:R-:W-:Y:S02]  /*11e20*/  FSEL R192, R109, -INF , !P5 ;  /* 0xff8000006dc07808 */ /* 0x000fe40006800000 */
[----:B------:R-:W-:Y:S02]  /*11e30*/  FSEL R191, R76, -INF , !P4 ;  /* 0xff8000004cbf7808 */ /* 0x000fe40006000000 */
[----:B------:R-:W-:Y:S02]  /*11e40*/  FSEL R190, R77, -INF , !P3 ;  /* 0xff8000004dbe7808 */ /* 0x000fe40005800000 */
[----:B------:R-:W-:Y:S02]  /*11e50*/  FSEL R188, R104, -INF , !P2 ;  /* 0xff80000068bc7808 */ /* 0x000fe40005000000 */
[----:B------:R-:W-:-:S02]  /*11e60*/  FSEL R183, R105, -INF , !P6 ;  /* 0xff80000069b77808 */ /* 0x000fc40007000000 */
[-C--:B------:R-:W-:Y:S02]  /*11e70*/  ISETP.GE.AND P5, PT, R6, R48.reuse, PT ;  /* 0x000000300600720c */ /* 0x080fe40003fa6270 */
[-C--:B------:R-:W-:Y:S02]  /*11e80*/  ISETP.GE.AND P4, PT, R5, R48.reuse, PT ;  /* 0x000000300500720c */ /* 0x080fe40003f86270 */
[-C--:B------:R-:W-:Y:S02]  /*11e90*/  ISETP.GE.AND P3, PT, R4, R48.reuse, PT ;  /* 0x000000300400720c */ /* 0x080fe40003f66270 */
[-C--:B------:R-:W-:Y:S02]  /*11ea0*/  ISETP.GE.AND P2, PT, R3, R48.reuse, PT ;  /* 0x000000300300720c */ /* 0x080fe40003f46270 */
[----:B------:R-:W-:Y:S02]  /*11eb0*/  ISETP.GE.AND P6, PT, R2, R48, PT ;  /* 0x000000300200720c */ /* 0x000fe40003fc6270 */
[----:B------:R-:W-:-:S02]  /*11ec0*/  FSEL R48, R99, -INF , !P1 ;  /* 0xff80000063307808 */ /* 0x000fc40004800000 */
[----:B------:R-:W-:-:S04]  /*11ed0*/  ISETP.GE.AND P1, PT, R29, R50, PT ;  /* 0x000000321d00720c */ /* 0x000fc80003f26270 */
[----:B------:R-:W-:Y:S02]  /*11ee0*/  FSEL R54, R126, -INF , !P1 ;  /* 0xff8000007e367808 */ /* 0x000fe40004800000 */
        /* <DEDUP_REMOVED lines=40> */
[-C--:B------:R-:W-:Y:S02]  /*12170*/  ISETP.GE.AND P1, PT, R8, R50.reuse, PT ;  /* 0x000000320800720c */ /* 0x080fe40003f26270 */
[----:B------:R-:W-:Y:S02]  /*12180*/  FSEL R85, R72, -INF , !P2 ;  /* 0xff80000048557808 */ /* 0x000fe40005000000 */
[----:B------:R-:W-:Y:S02]  /*12190*/  FSEL R107, R107, -INF , !P1 ;  /* 0xff8000006b6b7808 */ /* 0x000fe40004800000 */
[-C--:B------:R-:W-:Y:S02]  /*121a0*/  ISETP.GE.AND P1, PT, R7, R50.reuse, PT ;  /* 0x000000320700720c */ /* 0x080fe40003f26270 */
[----:B------:R-:W-:-:S02]  /*121b0*/  ISETP.GE.AND P2, PT, R4, R50, PT ;  /* 0x000000320400720c */ /* 0x000fc40003f46270 */
[----:B------:R-:W-:Y:S02]  /*121c0*/  FSEL R91, R57, -INF , !P5 ;  /* 0xff800000395b7808 */ /* 0x000fe40006800000 */
[----:B------:R-:W-:Y:S02]  /*121d0*/  FSEL R87, R101, -INF , !P3 ;  /* 0xff80000065577808 */ /* 0x000fe40005800000 */
[----:B------:R-:W-:Y:S02]  /*121e0*/  FSEL R89, R100, -INF , !P4 ;  /* 0xff80000064597808 */ /* 0x000fe40006000000 */
[-C--:B------:R-:W-:Y:S02]  /*121f0*/  ISETP.GE.AND P5, PT, R6, R50.reuse, PT ;  /* 0x000000320600720c */ /* 0x080fe40003fa6270 */
[----:B------:R-:W-:Y:S02]  /*12200*/  FSEL R101, R58, -INF , !P1 ;  /* 0xff8000003a657808 */ /* 0x000fe40004800000 */
[----:B------:R-:W-:-:S02]  /*12210*/  ISETP.GE.AND P4, PT, R3, R50, PT ;  /* 0x000000320300720c */ /* 0x000fc40003f86270 */
[----:B------:R-:W-:Y:S02]  /*12220*/  ISETP.GE.AND P1, PT, R2, R50, PT ;  /* 0x000000320200720c */ /* 0x000fe40003f26270 */
[----:B------:R-:W-:Y:S02]  /*12230*/  FSEL R77, R73, -INF , !P6 ;  /* 0xff800000494d7808 */ /* 0x000fe40007000000 */
[----:B------:R-:W-:Y:S02]  /*12240*/  FSEL R103, R103, -INF , !P2 ;  /* 0xff80000067677808 */ /* 0x000fe40005000000 */
[C---:B------:R-:W-:Y:S02]  /*12250*/  ISETP.GE.AND P6, PT, R32.reuse, R52, PT ;  /* 0x000000342000720c */ /* 0x040fe40003fc6270 */
[----:B------:R-:W-:Y:S02]  /*12260*/  ISETP.GE.AND P2, PT, R32, R53, PT ;  /* 0x000000352000720c */ /* 0x000fe40003f46270 */
[----:B------:R-:W-:-:S02]  /*12270*/  FSEL R100, R59, -INF , !P5 ;  /* 0xff8000003b647808 */ /* 0x000fc40006800000 */
[----:B------:R-:W-:Y:S02]  /*12280*/  ISETP.GE.AND P5, PT, R0, R52, PT ;  /* 0x000000340000720c */ /* 0x000fe40003fa6270 */
[----:B------:R-:W-:Y:S02]  /*12290*/  FSEL R96, R74, -INF , !P4 ;  /* 0xff8000004a607808 */ /* 0x000fe40006000000 */
[----:B------:R-:W-:Y:S02]  /*122a0*/  FSEL R94, R75, -INF , !P1 ;  /* 0xff8000004b5e7808 */ /* 0x000fe40004800000 */
[----:B------:R-:W-:Y:S02]  /*122b0*/  ISETP.GE.AND P3, PT, R5, R50, PT ;  /* 0x000000320500720c */ /* 0x000fe40003f66270 */
[C---:B------:R-:W-:Y:S02]  /*122c0*/  ISETP.GE.AND P4, PT, R31.reuse, R52, PT ;  /* 0x000000341f00720c */ /* 0x040fe40003f86270 */
[----:B------:R-:W-:-:S02]  /*122d0*/  ISETP.GE.AND P1, PT, R31, R53, PT ;  /* 0x000000351f00720c */ /* 0x000fc40003f26270 */
[----:B------:R-:W-:Y:S02]  /*122e0*/  FSEL R99, R45, -INF , !P6 ;  /* 0xff8000002d637808 */ /* 0x000fe40007000000 */
[----:B------:R-:W-:Y:S02]  /*122f0*/  FSEL R132, R132, -INF , !P2 ;  /* 0xff80000084847808 */ /* 0x000fe40005000000 */
[C---:B------:R-:W-:Y:S02]  /*12300*/  ISETP.GE.AND P6, PT, R29.reuse, R52, PT ;  /* 0x000000341d00720c */ /* 0x040fe40003fc6270 */
[----:B------:R-:W-:Y:S02]  /*12310*/  ISETP.GE.AND P2, PT, R29, R53, PT ;  /* 0x000000351d00720c */ /* 0x000fe40003f46270 */
[----:B------:R-:W-:Y:S02]  /*12320*/  FSEL R83, R43, -INF , !P5 ;  /* 0xff8000002b537808 */ /* 0x000fe40006800000 */
[----:B------:R-:W-:-:S02]  /*12330*/  FSEL R102, R102, -INF , !P3 ;  /* 0xff80000066667808 */ /* 0x000fc40005800000 */
[-C--:B------:R-:W-:Y:S02]  /*12340*/  ISETP.GE.AND P5, PT, R30, R52.reuse, PT ;  /* 0x000000341e00720c */ /* 0x080fe40003fa6270 */
[----:B------:R-:W-:Y:S02]  /*12350*/  FSEL R98, R176, -INF , !P4 ;  /* 0xff800000b0627808 */ /* 0x000fe40006000000 */
[----:B------:R-:W-:Y:S02]  /*12360*/  FSEL R178, R178, -INF , !P1 ;  /* 0xff800000b2b27808 */ /* 0x000fe40004800000 */
[-C--:B------:R-:W-:Y:S02]  /*12370*/  ISETP.GE.AND P3, PT, R0, R53.reuse, PT ;  /* 0x000000350000720c */ /* 0x080fe40003f66270 */
[C---:B------:R-:W-:Y:S02]  /*12380*/  ISETP.GE.AND P4, PT, R28.reuse, R52, PT ;  /* 0x000000341c00720c */ /* 0x040fe40003f86270 */
[----:B------:R-:W-:-:S02]  /*12390*/  ISETP.GE.AND P1, PT, R28, R53, PT ;  /* 0x000000351c00720c */ /* 0x000fc40003f26270 */
[----:B------:R-:W-:Y:S02]  /*123a0*/  FSEL R95, R95, -INF , !P6 ;  /* 0xff8000005f5f7808 */ /* 0x000fe40007000000 */
[-C--:B------:R-:W-:Y:S02]  /*123b0*/  ISETP.GE.AND P6, PT, R26, R52.reuse, PT ;  /* 0x000000341a00720c */ /* 0x080fe40003fc6270 */
[----:B------:R-:W-:Y:S01]  /*123c0*/  FSEL R176, R44, -INF , !P2 ;  /* 0xff8000002cb07808 */ /* 0x000fe20005000000 */
[----:B------:R-:W-:Y:S01]  /*123d0*/  IMAD.MOV.U32 R44, RZ, RZ, R41 ;  /* 0x000000ffff2c7224 */ /* 0x000fe200078e0029 */
[----:B------:R-:W-:Y:S01]  /*123e0*/  FSEL R97, R177, -INF , !P5 ;  /* 0xff800000b1617808 */ /* 0x000fe20006800000 */
[----:B------:R-:W-:Y:S01]  /*123f0*/  IMAD.MOV.U32 R41, RZ, RZ, R229 ;  /* 0x000000ffff297224 */ /* 0x000fe200078e00e5 */
[----:B------:R-:W-:Y:S01]  /*12400*/  FSEL R105, R42, -INF , !P3 ;  /* 0xff8000002a697808 */ /* 0x000fe20005800000 */
[----:B------:R-:W-:Y:S01]  /*12410*/  IMAD.MOV.U32 R238, RZ, RZ, R90 ;  /* 0x000000ffffee7224 */ /* 0x000fe200078e005a */
[-C--:B------:R-:W-:Y:S01]  /*12420*/  ISETP.GE.AND P5, PT, R27, R52.reuse, PT ;  /* 0x000000341b00720c */ /* 0x080fe20003fa6270 */
[----:B------:R-:W-:Y:S01]  /*12430*/  IMAD.MOV.U32 R45, RZ, RZ, R47 ;  /* 0x000000ffff2d7224 */ /* 0x000fe200078e002f */
[----:B------:R-:W-:Y:S01]  /*12440*/  FSEL R93, R93, -INF , !P4 ;  /* 0xff8000005d5d7808 */ /* 0x000fe20006000000 */
[----:B------:R-:W-:Y:S01]  /*12450*/  IMAD.MOV.U32 R42, RZ, RZ, R46 ;  /* 0x000000ffff2a7224 */ /* 0x000fe200078e002e */
[----:B------:R-:W-:Y:S01]  /*12460*/  FSEL R175, R175, -INF , !P1 ;  /* 0xff800000afaf7808 */ /* 0x000fe20004800000 */
[----:B------:R-:W-:Y:S01]  /*12470*/  IMAD.MOV.U32 R229, RZ, RZ, R201 ;  /* 0x000000ffffe57224 */ /* 0x000fe200078e00c9 */
[CC--:B------:R-:W-:Y:S01]  /*12480*/  ISETP.GE.AND P4, PT, R25.reuse, R52.reuse, PT ;  /* 0x000000341900720c */ /* 0x0c0fe20003f86270 */
        /* <DEDUP_REMOVED lines=17> */
[----:B------:R-:W-:Y:S01]  /*125a0*/  ISETP.GE.AND P1, PT, R22, R53, PT ;  /* 0x000000351600720c */ /* 0x000fe20003f26270 */
[----:B------:R-:W-:Y:S01]  /*125b0*/  IMAD.MOV.U32 R47, RZ, RZ, R41 ;  /* 0x000000ffff2f7224 */ /* 0x000fe200078e0029 */
[----:B------:R-:W-:Y:S01]  /*125c0*/  FSEL R84, R232, -INF , !P6 ;  /* 0xff800000e8547808 */ /* 0x000fe20007000000 */
[----:B------:R-:W-:Y:S01]  /*125d0*/  IMAD.MOV.U32 R41, RZ, RZ, R40 ;  /* 0x000000ffff297224 */ /* 0x000fe200078e0028 */
[-C--:B------:R-:W-:Y:S01]  /*125e0*/  ISETP.GE.AND P6, PT, R20, R52.reuse, PT ;  /* 0x000000341400720c */ /* 0x080fe20003fc6270 */
[----:B------:R-:W-:Y:S01]  /*125f0*/  IMAD.MOV.U32 R40, RZ, RZ, R185 ;  /* 0x000000ffff287224 */ /* 0x000fe200078e00b9 */
[----:B------:R-:W-:Y:S01]  /*12600*/  FSEL R86, R86, -INF , !P5 ;  /* 0xff80000056567808 */ /* 0x000fe20006800000 */
[----:B------:R-:W-:Y:S01]  /*12610*/  IMAD.MOV.U32 R227, RZ, RZ, R180 ;  /* 0x000000ffffe37224 */ /* 0x000fe200078e00b4 */
[----:B------:R-:W-:Y:S01]  /*12620*/  ISETP.GE.AND P5, PT, R21, R52, PT ;  /* 0x000000341500720c */ /* 0x000fe20003fa6270 */
[----:B------:R-:W-:Y:S01]  /*12630*/  IMAD.MOV.U32 R185, RZ, RZ, R181 ;  /* 0x000000ffffb97224 */ /* 0x000fe200078e00b5 */
[----:B------:R-:W-:-:S02]  /*12640*/  FSEL R82, R233, -INF , !P4 ;  /* 0xff800000e9527808 */ /* 0x000fc40006000000 */
[----:B------:R-:W-:Y:S02]  /*12650*/  FSEL R180, R235, -INF , !P1 ;  /* 0xff800000ebb47808 */ /* 0x000fe40004800000 */
[CC--:B------:R-:W-:Y:S02]  /*12660*/  ISETP.GE.AND P4, PT, R19.reuse, R52.reuse, PT ;  /* 0x000000341300720c */ /* 0x0c0fe40003f86270 */
[-C--:B------:R-:W-:Y:S02]  /*12670*/  ISETP.GE.AND P1, PT, R19, R53.reuse, PT ;  /* 0x000000351300720c */ /* 0x080fe40003f26270 */
        /* <DEDUP_REMOVED lines=10> */
[C---:B------:R-:W-:Y:S01]  /*12720*/  ISETP.GE.AND P4, PT, R16.reuse, R52, PT ;  /* 0x000000341000720c */ /* 0x040fe20003f86270 */
[----:B------:R-:W-:Y:S01]  /*12730*/  IMAD.MOV.U32 R45, RZ, RZ, R40 ;  /* 0x000000ffff2d7224 */ /* 0x000fe200078e0028 */
[----:B------:R-:W-:-:S02]  /*12740*/  ISETP.GE.AND P1, PT, R16, R53, PT ;  /* 0x000000351000720c */ /* 0x000fc40003f26270 */
[----:B------:R-:W-:Y:S02]  /*12750*/  FSEL R177, R179, -INF , !P3 ;  /* 0xff800000b3b17808 */ /* 0x000fe40005800000 */
[----:B------:R-:W-:Y:S01]  /*12760*/  FSEL R75, R238, -INF , !P4 ;  /* 0xff800000ee4b7808 */ /* 0x000fe20006000000 */
[----:B------:R-:W-:Y:S01]  /*12770*/  IMAD.MOV.U32 R238, RZ, RZ, R43 ;  /* 0x000000ffffee7224 */ /* 0x000fe200078e002b */
[----:B------:R-:W-:Y:S01]  /*12780*/  FSEL R179, R217, -INF , !P1 ;  /* 0xff800000d9b37808 */ /* 0x000fe20004800000 */
[----:B------:R-:W-:Y:S01]  /*12790*/  IMAD.MOV.U32 R217, RZ, RZ, R42 ;  /* 0x000000ffffd97224 */ /* 0x000fe200078e002a */
[----:B------:R-:W-:Y:S01]  /*127a0*/  ISETP.GE.AND P6, PT, R17, R52, PT ;  /* 0x000000341100720c */ /* 0x000fe20003fc6270 */
[----:B------:R-:W-:Y:S01]  /*127b0*/  IMAD.MOV.U32 R43, RZ, RZ, R45 ;  /* 0x000000ffff2b7224 */ /* 0x000fe200078e002d */
[----:B------:R-:W2:Y:S02]  /*127c0*/  LDL.LU R42, [R1+0xa8] ;  /* 0x0000a800012a7983 */ /* 0x000ea40000300800 */
[----:B------:R-:W-:-:S02]  /*127d0*/  FSEL R76, R227, -INF , !P6 ;  /* 0xff800000e34c7808 */ /* 0x000fc40007000000 */
[----:B------:R-:W3:Y:S01]  /*127e0*/  LDL.LU R45, [R1+0xa4] ;  /* 0x0000a400012d7983 */ /* 0x000ee20000300800 */
[----:B------:R-:W-:-:S03]  /*127f0*/  IMAD.MOV.U32 R227, RZ, RZ, R44 ;  /* 0x000000ffffe37224 */ /* 0x000fc600078e002c */
[----:B------:R-:W4:Y:S01]  /*12800*/  LDL.LU R44, [R1+0xac] ;  /* 0x0000ac00012c7983 */ /* 0x000f220000300800 */
[-C--:B------:R-:W-:Y:S02]  /*12810*/  ISETP.GE.AND P3, PT, R27, R53.reuse, PT ;  /* 0x000000351b00720c */ /* 0x080fe40003f66270 */
[-C--:B------:R-:W-:Y:S01]  /*12820*/  ISETP.GE.AND P2, PT, R26, R53.reuse, PT ;  /* 0x000000351a00720c */ /* 0x080fe20003f46270 */
[----:B------:R-:W-:Y:S02]  /*12830*/  IMAD.MOV.U32 R46, RZ, RZ, R131 ;  /* 0x000000ffff2e7224 */ /* 0x000fe400078e0083 */
[----:B------:R-:W-:Y:S01]  /*12840*/  IMAD.MOV.U32 R131, RZ, RZ, R174 ;  /* 0x000000ffff837224 */ /* 0x000fe200078e00ae */
[----:B------:R-:W-:Y:S01]  /*12850*/  FSEL R174, R214, -INF , !P3 ;  /* 0xff800000d6ae7808 */ /* 0x000fe20005800000 */
[----:B------:R-:W-:Y:S01]  /*12860*/  IMAD.MOV.U32 R130, RZ, RZ, R173 ;  /* 0x000000ffff827224 */ /* 0x000fe200078e00ad */
[----:B------:R-:W-:Y:S02]  /*12870*/  FSEL R173, R215, -INF , !P2 ;  /* 0xff800000d7ad7808 */ /* 0x000fe40005000000 */
[----:B------:R-:W-:-:S02]  /*12880*/  ISETP.GE.AND P3, PT, R24, R53, PT ;  /* 0x000000351800720c */ /* 0x000fc40003f66270 */
[-C--:B------:R-:W-:Y:S02]  /*12890*/  ISETP.GE.AND P2, PT, R23, R53.reuse, PT ;  /* 0x000000351700720c */ /* 0x080fe40003f46270 */
[----:B------:R-:W-:Y:S02]  /*128a0*/  FSEL R182, R182, -INF , !P3 ;  /* 0xff800000b6b67808 */ /* 0x000fe40005800000 */
[----:B------:R-:W-:Y:S02]  /*128b0*/  FSEL R181, R234, -INF , !P2 ;  /* 0xff800000eab57808 */ /* 0x000fe40005000000 */
[-C--:B------:R-:W-:Y:S02]  /*128c0*/  ISETP.GE.AND P3, PT, R21, R53.reuse, PT ;  /* 0x000000351500720c */ /* 0x080fe40003f66270 */
[----:B------:R-:W-:Y:S02]  /*128d0*/  ISETP.GE.AND P2, PT, R20, R53, PT ;  /* 0x000000351400720c */ /* 0x000fe40003f46270 */
[----:B------:R-:W-:-:S02]  /*128e0*/  ISETP.GE.AND P5, PT, R18, R52, PT ;  /* 0x000000341200720c */ /* 0x000fc40003fa6270 */
[----:B------:R-:W-:Y:S02]  /*128f0*/  FSEL R187, R187, -INF , !P3 ;  /* 0xff800000bbbb7808 */ /* 0x000fe40005800000 */
[----:B------:R-:W-:Y:S02]  /*12900*/  FSEL R186, R186, -INF , !P2 ;  /* 0xff800000baba7808 */ /* 0x000fe40005000000 */
[-C--:B------:R-:W-:Y:S02]  /*12910*/  ISETP.GE.AND P3, PT, R18, R53.reuse, PT ;  /* 0x000000351200720c */ /* 0x080fe40003f66270 */
[----:B------:R-:W-:Y:S02]  /*12920*/  ISETP.GE.AND P2, PT, R17, R53, PT ;  /* 0x000000351100720c */ /* 0x000fe40003f46270 */
[----:B------:R-:W-:Y:S01]  /*12930*/  FSEL R78, R249, -INF , !P5 ;  /* 0xff800000f94e7808 */ /* 0x000fe20006800000 */
[----:B------:R-:W-:Y:S01]  /*12940*/  IMAD.MOV.U32 R40, RZ, RZ, R189 ;  /* 0x000000ffff287224 */ /* 0x000fe200078e00bd */
[----:B------:R-:W-:-:S02]  /*12950*/  ISETP.GE.AND P5, PT, R15, R52, PT ;  /* 0x000000340f00720c */ /* 0x000fc40003fa6270 */
[----:B------:R-:W-:Y:S02]  /*12960*/  FSEL R189, R251, -INF , !P3 ;  /* 0xff800000fbbd7808 */ /* 0x000fe40005800000 */
[----:B------:R-:W-:Y:S02]  /*12970*/  FSEL R184, R184, -INF , !P2 ;  /* 0xff800000b8b87808 */ /* 0x000fe40005000000 */
[-C--:B------:R-:W-:Y:S02]  /*12980*/  ISETP.GE.AND P3, PT, R15, R53.reuse, PT ;  /* 0x000000350f00720c */ /* 0x080fe40003f66270 */
[C---:B------:R-:W-:Y:S02]  /*12990*/  ISETP.GE.AND P6, PT, R14.reuse, R52, PT ;  /* 0x000000340e00720c */ /* 0x040fe40003fc6270 */
[----:B------:R-:W-:Y:S02]  /*129a0*/  ISETP.GE.AND P2, PT, R14, R53, PT ;  /* 0x000000350e00720c */ /* 0x000fe40003f46270 */
[----:B------:R-:W-:-:S02]  /*129b0*/  FSEL R63, R227, -INF , !P5 ;  /* 0xff800000e33f7808 */ /* 0x000fc40006800000 */
[----:B------:R-:W-:Y:S02]  /*129c0*/  ISETP.GE.AND P5, PT, R12, R52, PT ;  /* 0x000000340c00720c */ /* 0x000fe40003fa6270 */
[----:B------:R-:W-:Y:S01]  /*129d0*/  FSEL R74, R217, -INF , !P3 ;  /* 0xff800000d94a7808 */ /* 0x000fe20005800000 */
[----:B------:R-:W-:Y:S01]  /*129e0*/  IMAD.MOV.U32 R217, RZ, RZ, R131 ;  /* 0x000000ffffd97224 */ /* 0x000fe200078e0083 */
[----:B------:R-:W-:Y:S02]  /*129f0*/  FSEL R61, R43, -INF , !P6 ;  /* 0xff8000002b3d7808 */ /* 0x000fe40007000000 */
[----:B------:R-:W-:Y:S01]  /*12a00*/  FSEL R71, R40, -INF , !P2 ;  /* 0xff80000028477808 */ /* 0x000fe20005000000 */
[----:B------:R-:W-:Y:S01]  /*12a10*/  IMAD.MOV.U32 R40, RZ, RZ, R130 ;  /* 0x000000ffff287224 */ /* 0x000fe200078e0082 */
[----:B------:R-:W2:Y:S01]  /*12a20*/  LDL R43, [R1+0xb0] ;  /* 0x0000b000012b7983 */ /* 0x000ea20000100800 */
[----:B------:R-:W-:-:S03]  /*12a30*/  ISETP.GE.AND P3, PT, R12, R53, PT ;  /* 0x000000350c00720c */ /* 0x000fc60003f66270 */
[----:B------:R-:W2:Y:S01]  /*12a40*/  LDL.LU.64 R130, [R1+0x310] ;  /* 0x0003100001827983 */ /* 0x000ea20000300a00 */
[-C--:B------:R-:W-:Y:S02]  /*12a50*/  ISETP.GE.AND P1, PT, R13, R53.reuse, PT ;  /* 0x000000350d00720c */ /* 0x080fe40003f26270 */
[----:B------:R-:W-:Y:S02]  /*12a60*/  ISETP.GE.AND P2, PT, R11, R53, PT ;  /* 0x000000350b00720c */ /* 0x000fe40003f46270 */
[-C--:B------:R-:W-:Y:S02]  /*12a70*/  ISETP.GE.AND P4, PT, R13, R52.reuse, PT ;  /* 0x000000340d00720c */ /* 0x080fe40003f86270 */
[----:B------:R-:W-:Y:S02]  /*12a80*/  FSEL R68, R40, -INF , !P2 ;  /* 0xff80000028447808 */ /* 0x000fe40005000000 */
[----:B------:R-:W-:Y:S02]  /*12a90*/  FSEL R60, R238, -INF , !P4 ;  /* 0xff800000ee3c7808 */ /* 0x000fe40006000000 */
[----:B------:R-:W-:-:S04]  /*12aa0*/  ISETP.GE.AND P4, PT, R10, R52, PT ;  /* 0x000000340a00720c */ /* 0x000fc80003f86270 */
[----:B------:R-:W-:Y:S02]  /*12ab0*/  FSEL R27, R229, -INF , !P4 ;  /* 0xff800000e51b7808 */ /* 0x000fe40006000000 */
[----:B---3--:R-:W-:Y:S02]  /*12ac0*/  FSEL R57, R45, -INF , !P5 ;  /* 0xff8000002d397808 */ /* 0x008fe40006800000 */
[----:B------:R-:W3:Y:S01]  /*12ad0*/  LDL R45, [R1+0xb4] ;  /* 0x0000b400012d7983 */ /* 0x000ee20000100800 */
[----:B----4-:R-:W-:-:S03]  /*12ae0*/  FSEL R69, R44, -INF , !P3 ;  /* 0xff8000002c457808 */ /* 0x010fc60005800000 */
[----:B------:R-:W4:Y:S01]  /*12af0*/  LDL R44, [R1+0xbc] ;  /* 0x0000bc00012c7983 */ /* 0x000f220000100800 */
[----:B--2---:R-:W-:-:S03]  /*12b00*/  FSEL R70, R42, -INF , !P1 ;  /* 0xff8000002a467808 */ /* 0x004fc60004800000 */
[----:B------:R-:W2:Y:S04]  /*12b10*/  LDL R42, [R1+0xb8] ;  /* 0x0000b800012a7983 */ /* 0x000ea80000100800 */
[----:B------:R-:W2:Y:S01]  /*12b20*/  LDL.LU R40, [R1+0x98] ;  /* 0x0000980001287983 */ /* 0x000ea20000300800 */
[----:B------:R-:W-:-:S03]  /*12b30*/  ISETP.GE.AND P1, PT, R10, R53, PT ;  /* 0x000000350a00720c */ /* 0x000fc60003f26270 */
[----:B------:R-:W2:Y:S01]  /*12b40*/  LDL.LU R229, [R1+0x94] ;  /* 0x0000940001e57983 */ /* 0x000ea20000300800 */
[----:B------:R-:W-:-:S03]  /*12b50*/  FSEL R67, R201, -INF , !P1 ;  /* 0xff800000c9437808 */ /* 0x000fc60004800000 */
[----:B------:R-:W2:Y:S01]  /*12b60*/  LDL.LU R201, [R1+0x9c] ;  /* 0x00009c0001c97983 */ /* 0x000ea20000300800 */
[----:B------:R-:W-:Y:S01]  /*12b70*/  FMNMX.FTZ R0, R136, R33, !PT ;  /* 0x0000002188007209 */ /* 0x000fe20007810000 */
[----:B------:R-:W-:Y:S01]  /*12b80*/  USHF.L.U32 UR4, UR6, 0x2, URZ ;  /* 0x0000000206047899 */ /* 0x000fe2000800063f */
[----:B------:R-:W-:Y:S02]  /*12b90*/  ISETP.GE.AND P6, PT, R11, R52, PT ;  /* 0x000000340b00720c */ /* 0x000fe40003fc6270 */
[----:B------:R-:W-:Y:S01]  /*12ba0*/  FMNMX.FTZ R0, R34, R0, !PT ;  /* 0x0000000022007209 */ /* 0x000fe20007810000 */
[----:B------:R-:W-:Y:S01]  /*12bb0*/  ULOP3.LUT UR4, UR4, UR35, URZ, 0x3c, !UPT ;  /* 0x0000002304047292 */ /* 0x000fe2000f8e3c3f */
[----:B------:R-:W-:Y:S02]  /*12bc0*/  FSEL R29, R217, -INF , !P6 ;  /* 0xff800000d91d7808 */ /* 0x000fe40007000000 */
[----:B------:R-:W-:Y:S02]  /*12bd0*/  FMNMX.FTZ R0, R37, R0, !PT ;  /* 0x0000000025007209 */ /* 0x000fe40007810000 */
[----:B------:R-:W-:-:S02]  /*12be0*/  ISETP.GE.AND P6, PT, R8, R52, PT ;  /* 0x000000340800720c */ /* 0x000fc40003fc6270 */
[----:B------:R-:W-:Y:S02]  /*12bf0*/  ISETP.GE.AND P2, PT, R8, R53, PT ;  /* 0x000000350800720c */ /* 0x000fe40003f46270 */
[----:B------:R-:W-:Y:S02]  /*12c00*/  FMNMX.FTZ R14, R38, R0, !PT ;  /* 0x00000000260e7209 */ /* 0x000fe40007810000 */
[----:B------:R-:W-:Y:S02]  /*12c10*/  LOP3.LUT R8, R139, UR4, RZ, 0x3c, !PT ;  /* 0x000000048b087c12 */ /* 0x000fe4000f8e3cff */
[----:B------:R-:W-:-:S03]  /*12c20*/  FMNMX.FTZ R13, R49, R14, !PT ;  /* 0x0000000e310d7209 */ /* 0x000fc60007810000 */
[----:B------:R-:W-:-:S05]  /*12c30*/  IMAD.WIDE.U32 R14, R8, -0x326172a9, RZ ;  /* 0xcd9e8d57080e7825 */ /* 0x000fca00078e00ff */
[----:B------:R-:W-:Y:S01]  /*12c40*/  STL.64 [R1+0x148], R14 ;  /* 0x0001480e01007387 */ /* 0x000fe20000100a00 */
[----:B------:R-:W-:-:S04]  /*12c50*/  ISETP.GE.AND P4, PT, R7, R52, PT ;  /* 0x000000340700720c */ /* 0x000fc80003f86270 */
[----:B------:R-:W-:Y:S02]  /*12c60*/  FSEL R24, R41, -INF , !P4 ;  /* 0xff80000029187808 */ /* 0x000fe40006000000 */
[----:B------:R-:W2:Y:S01]  /*12c70*/  LDL R41, [R1+0xc4] ;  /* 0x0000c40001297983 */ /* 0x000ea20000100800 */
[-C--:B------:R-:W-:Y:S02]  /*12c80*/  ISETP.GE.AND P1, PT, R7, R53.reuse, PT ;  /* 0x000000350700720c */ /* 0x080fe40003f26270 */
[C---:B------:R-:W-:Y:S02]  /*12c90*/  ISETP.GE.AND P3, PT, R9.reuse, R53, PT ;  /* 0x000000350900720c */ /* 0x040fe40003f66270 */
[----:B------:R-:W-:-:S04]  /*12ca0*/  ISETP.GE.AND P5, PT, R9, R52, PT ;  /* 0x000000340900720c */ /* 0x000fc80003fa6270 */
[----:B------:R-:W-:Y:S02]  /*12cb0*/  FSEL R26, R43, -INF , !P5 ;  /* 0xff8000002b1a7808 */ /* 0x000fe40006800000 */
[----:B------:R-:W-:Y:S02]  /*12cc0*/  ISETP.GE.AND P5, PT, R6, R52, PT ;  /* 0x000000340600720c */ /* 0x000fe40003fa6270 */
        /* <DEDUP_REMOVED lines=26> */
[----:B---3--:R-:W-:Y:S02]  /*12e70*/  FSEL R25, R45, -INF , !P6 ;  /* 0xff8000002d197808 */ /* 0x008fe40007000000 */
[----:B------:R-:W3:Y:S01]  /*12e80*/  LDL R45, [R1+0xd0] ;  /* 0x0000d000012d7983 */ /* 0x000ee20000100800 */
[----:B----4-:R-:W-:Y:S01]  /*12e90*/  FSEL R65, R44, -INF , !P2 ;  /* 0xff8000002c417808 */ /* 0x010fe20005000000 */
[----:B------:R-:W-:Y:S02]  /*12ea0*/  IMAD.MOV.U32 R44, RZ, RZ, R47 ;  /* 0x000000ffff2c7224 */ /* 0x000fe400078e002f */
[----:B------:R-:W4:Y:S01]  /*12eb0*/  LDL R47, [R1+0xd4] ;  /* 0x0000d400012f7983 */ /* 0x000f220000100800 */
[----:B--2---:R-:W-:-:S03]  /*12ec0*/  FSEL R64, R40, -INF , !P1 ;  /* 0xff80000028407808 */ /* 0x004fc60004800000 */
[----:B------:R-:W2:Y:S01]  /*12ed0*/  LDL R40, [R1+0xdc] ;  /* 0x0000dc0001287983 */ /* 0x000ea20000100800 */
[----:B------:R-:W-:Y:S02]  /*12ee0*/  FSEL R66, R42, -INF , !P3 ;  /* 0xff8000002a427808 */ /* 0x000fe40005800000 */
[----:B------:R-:W-:-:S04]  /*12ef0*/  ISETP.GE.AND P3, PT, R6, R53, PT ;  /* 0x000000350600720c */ /* 0x000fc80003f66270 */
[----:B------:R-:W-:Y:S02]  /*12f00*/  FSEL R62, R201, -INF , !P3 ;  /* 0xff800000c93e7808 */ /* 0x000fe40005800000 */
[----:B------:R-:W2:Y:S01]  /*12f10*/  LDL R201, [R1+0xcc] ;  /* 0x0000cc0001c97983 */ /* 0x000ea20000100800 */
[----:B------:R-:W-:-:S03]  /*12f20*/  FSEL R23, R229, -INF , !P5 ;  /* 0xff800000e5177808 */ /* 0x000fc60006800000 */
[----:B------:R-:W2:Y:S01]  /*12f30*/  LDL R229, [R1+0xc8] ;  /* 0x0000c80001e57983 */ /* 0x000ea20000100800 */
        /* <DEDUP_REMOVED lines=29> */
[----:B------:R-:W-:-:S03]  /*13110*/  FMNMX.FTZ R10, R102, R10, !PT ;  /* 0x0000000a660a7209 */ /* 0x000fc60007810000 */
[----:B------:R-:W1:Y:S01]  /*13120*/  SHFL.BFLY PT, R11, R0, 0x2, 0x1f ;  /* 0x0c401f00000b7f89 */ /* 0x000e6200000e0000 */
[----:B------:R-:W-:-:S04]  /*13130*/  FMNMX.FTZ R10, R103, R10, !PT ;  /* 0x0000000a670a7209 */ /* 0x000fc80007810000 */
[----:B------:R-:W-:-:S04]  /*13140*/  FMNMX.FTZ R10, R96, R10, !PT ;  /* 0x0000000a600a7209 */ /* 0x000fc80007810000 */
[----:B------:R-:W-:-:S05]  /*13150*/  FMNMX.FTZ R10, R94, R10, !PT ;  /* 0x0000000a5e0a7209 */ /* 0x000fca0007810000 */
[----:B------:R-:W1:Y:S01]  /*13160*/  SHFL.BFLY PT, R12, R10, 0x2, 0x1f ;  /* 0x0c401f000a0c7f89 */ /* 0x000e6200000e0000 */
[----:B------:R-:W-:Y:S02]  /*13170*/  LOP3.LUT R6, R15, UR21, R130, 0x96, !PT ;  /* 0x000000150f067c12 */ /* 0x000fe4000f8e9682 */
[----:B------:R-:W-:-:S03]  /*13180*/  LOP3.LUT R8, R129, UR19, R14, 0x96, !PT ;  /* 0x0000001381087c12 */ /* 0x000fc6000f8e960e */
[----:B------:R-:W-:Y:S01]  /*13190*/  IMAD.WIDE.U32 R6, R6, -0x2daee0ad, RZ ;  /* 0xd2511f5306067825 */ /* 0x000fe200078e00ff */
[----:B-1----:R-:W-:-:S03]  /*131a0*/  FMNMX.FTZ R0, R0, R11, !PT ;  /* 0x0000000b00007209 */ /* 0x002fc60007810000 */
[----:B------:R-:W-:Y:S01]  /*131b0*/  IMAD.WIDE.U32 R8, R8, -0x2daee0ad, RZ ;  /* 0xd2511f5308087825 */ /* 0x000fe200078e00ff */
[CC--:B------:R-:W-:Y:S01]  /*131c0*/  ISETP.GE.AND P6, PT, R5.reuse, R52.reuse, PT ;  /* 0x000000340500720c */ /* 0x0c0fe20003fc6270 */
[----:B------:R-:W1:Y:S01]  /*131d0*/  SHFL.BFLY PT, R13, R0, 0x1, 0x1f ;  /* 0x0c201f00000d7f89 */ /* 0x000e6200000e0000 */
[-C--:B------:R-:W-:Y:S02]  /*131e0*/  ISETP.GE.AND P2, PT, R5, R53.reuse, PT ;  /* 0x000000350500720c */ /* 0x080fe40003f46270 */
[----:B------:R-:W-:Y:S02]  /*131f0*/  LOP3.LUT R5, R7, UR18, R204, 0x96, !PT ;  /* 0x0000001207057c12 */ /* 0x000fe4000f8e96cc */
[----:B------:R-:W-:Y:S02]  /*13200*/  LOP3.LUT R6, R9, UR16, R6, 0x96, !PT ;  /* 0x0000001009067c12 */ /* 0x000fe4000f8e9606 */
[C---:B------:R-:W-:Y:S02]  /*13210*/  ISETP.GE.AND P4, PT, R4.reuse, R52, PT ;  /* 0x000000340400720c */ /* 0x040fe40003f86270 */
[----:B------:R-:W-:Y:S01]  /*13220*/  ISETP.GE.AND P1, PT, R4, R53, PT ;  /* 0x000000350400720c */ /* 0x000fe20003f26270 */
[----:B------:R-:W-:Y:S01]  /*13230*/  IMAD.WIDE.U32 R4, R5, -0x326172a9, RZ ;  /* 0xcd9e8d5705047825 */ /* 0x000fe200078e00ff */
[----:B------:R-:W-:-:S03]  /*13240*/  FMNMX.FTZ R9, R10, R12, !PT ;  /* 0x0000000c0a097209 */ /* 0x000fc60007810000 */
[----:B------:R-:W-:-:S05]  /*13250*/  IMAD.WIDE.U32 R10, R6, -0x326172a9, RZ ;  /* 0xcd9e8d57060a7825 */ /* 0x000fca00078e00ff */
[----:B------:R-:W-:Y:S02]  /*13260*/  LOP3.LUT R6, R11, UR15, R4, 0x96, !PT ;  /* 0x0000000f0b067c12 */ /* 0x000fe4000f8e9604 */
[----:B------:R-:W1:Y:S01]  /*13270*/  SHFL.BFLY PT, R11, R9, 0x1, 0x1f ;  /* 0x0c201f00090b7f89 */ /* 0x000e6200000e0000 */
[----:B------:R-:W-:Y:S02]  /*13280*/  LOP3.LUT R5, R5, UR17, R128, 0x96, !PT ;  /* 0x0000001105057c12 */ /* 0x000fe4000f8e9680 */
[----:B-1----:R-:W-:Y:S01]  /*13290*/  FMNMX.FTZ R43, R0, R13, !PT ;  /* 0x0000000d002b7209 */ /* 0x002fe20007810000 */
[----:B------:R-:W-:Y:S01]  /*132a0*/  IMAD.WIDE.U32 R12, R6, -0x2daee0ad, RZ ;  /* 0xd2511f53060c7825 */ /* 0x000fe200078e00ff */
[----:B------:R-:W-:Y:S02]  /*132b0*/  ISETP.GE.AND P3, PT, R3, R52, PT ;  /* 0x000000340300720c */ /* 0x000fe40003f66270 */
[----:B------:R-:W-:Y:S01]  /*132c0*/  FSEL R58, R44, -INF , !P2 ;  /* 0xff8000002c3a7808 */ /* 0x000fe20005000000 */
[----:B------:R-:W-:Y:S01]  /*132d0*/  IMAD.WIDE.U32 R4, R5, -0x2daee0ad, RZ ;  /* 0xd2511f5305047825 */ /* 0x000fe200078e00ff */
[----:B------:R-:W-:-:S02]  /*132e0*/  FSETP.NEU.FTZ.AND P2, PT, R43, -INF , PT ;  /* 0xff8000002b00780b */ /* 0x000fc40003f5d000 */
[----:B------:R-:W-:Y:S02]  /*132f0*/  ISETP.GE.AND P5, PT, R2, R52, PT ;  /* 0x000000340200720c */ /* 0x000fe40003fa6270 */
[----:B------:R-:W-:Y:S02]  /*13300*/  LOP3.LUT R0, R5, UR14, R8, 0x96, !PT ;  /* 0x0000000e05007c12 */ /* 0x000fe4000f8e9608 */
[----:B------:R-:W-:-:S03]  /*13310*/  LOP3.LUT R4, R13, UR12, R4, 0x96, !PT ;  /* 0x0000000c0d047c12 */ /* 0x000fc6000f8e9604 */
[----:B------:R-:W-:-:S04]  /*13320*/  IMAD.WIDE.U32 R6, R0, -0x326172a9, RZ ;  /* 0xcd9e8d5700067825 */ /* 0x000fc800078e00ff */
[----:B------:R-:W-:Y:S01]  /*13330*/  IMAD.WIDE.U32 R4, R4, -0x326172a9, RZ ;  /* 0xcd9e8d5704047825 */ /* 0x000fe200078e00ff */
[----:B------:R-:W-:Y:S02]  /*13340*/  FMNMX.FTZ R42, R9, R11, !PT ;  /* 0x0000000b092a7209 */ /* 0x000fe40007810000 */
[----:B------:R-:W-:Y:S02]  /*13350*/  FSEL R14, R46, -INF , !P3 ;  /* 0xff8000002e0e7808 */ /* 0x000fe40005800000 */
[----:B------:R-:W-:Y:S02]  /*13360*/  LOP3.LUT R9, R4, 0xffff, RZ, 0xc0, !PT ;  /* 0x0000ffff04097812 */ /* 0x000fe400078ec0ff */
[----:B------:R-:W-:Y:S02]  /*13370*/  FSETP.NEU.FTZ.AND P3, PT, R42, -INF , PT ;  /* 0xff8000002a00780b */ /* 0x000fe40003f7d000 */
[----:B------:R-:W-:Y:S02]  /*13380*/  LOP3.LUT R10, R7, UR13, R10, 0x96, !PT ;  /* 0x0000000d070a7c12 */ /* 0x000fe4000f8e960a */
[----:B------:R-:W-:-:S02]  /*13390*/  FSEL R13, R41, -INF , !P5 ;  /* 0xff800000290d7808 */ /* 0x000fc40006800000 */
[----:B------:R-:W-:Y:S02]  /*133a0*/  LOP3.LUT R7, R4, 0xff, RZ, 0xc0, !PT ;  /* 0x000000ff04077812 */ /* 0x000fe400078ec0ff */
[----:B------:R-:W-:Y:S01]  /*133b0*/  SHF.R.U32.HI R8, RZ, 0x10, R4 ;  /* 0x00000010ff087819 */ /* 0x000fe20000011604 */
[----:B------:R-:W-:Y:S04]  /*133c0*/  STL [R1+0x40], R43 ;  /* 0x0000402b01007387 */ /* 0x000fe80000100800 */
[----:B------:R-:W-:Y:S01]  /*133d0*/  STL [R1+0x3c], R42 ;  /* 0x00003c2a01007387 */ /* 0x000fe20000100800 */
[----:B---3--:R-:W-:Y:S02]  /*133e0*/  FSEL R22, R45, -INF , !P6 ;  /* 0xff8000002d167808 */ /* 0x008fe40007000000 */
[----:B------:R-:W-:Y:S01]  /*133f0*/  ISETP.GE.AND P6, PT, R3, R53, PT ;  /* 0x000000350300720c */ /* 0x000fe20003fc6270 */
[----:B------:R-:W-:Y:S01]  /*13400*/  FMUL.FTZ R3, R43, UR43 ;  /* 0x0000002b2b037c20 */ /* 0x000fe20008410000 */
[----:B----4-:R-:W-:-:S02]  /*13410*/  FSEL R15, R47, -INF , !P4 ;  /* 0xff8000002f0f7808 */ /* 0x010fc40006000000 */
[----:B------:R-:W-:Y:S02]  /*13420*/  ISETP.GE.AND P4, PT, R2, R53, PT ;  /* 0x000000350200720c */ /* 0x000fe40003f86270 */
[----:B------:R-:W-:-:S05]  /*13430*/  FSEL R2, R3, RZ, P2 ;  /* 0x000000ff03027208 */ /* 0x000fca0001000000 */
[----:B------:R-:W-:Y:S01]  /*13440*/  FFMA.FTZ R0, R33, UR43, -R2 ;  /* 0x0000002b21007c23 */ /* 0x000fe20008010802 */
[----:B------:R-:W-:Y:S01]  /*13450*/  LOP3.LUT R3, R5, UR39, R6, 0x96, !PT ;  /* 0x0000002705037c12 */ /* 0x000fe2000f8e9606 */
[----:B------:R-:W-:Y:S02]  /*13460*/  FFMA.FTZ R5, R34, UR43, -R2 ;  /* 0x0000002b22057c23 */ /* 0x000fe40008010802 */
[----:B------:R1:W-:Y:S01]  /*13470*/  MUFU.EX2 R56, R0 ;  /* 0x0000000000387308 */ /* 0x0003e20000000800 */
[----:B------:R-:W-:-:S07]  /*13480*/  SHF.R.U32.HI R6, RZ, 0x18, R4 ;  /* 0x00000018ff067819 */ /* 0x000fce0000011604 */
[----:B------:R3:W4:Y:S01]  /*13490*/  MUFU.EX2 R104, R5 ;  /* 0x0000000500687308 */ /* 0x0007220000000800 */
[----:B-1----:R-:W-:-:S05]  /*134a0*/  FMUL.FTZ R0, R42, UR43 ;  /* 0x0000002b2a007c20 */ /* 0x002fca0008410000 */
[----:B------:R-:W-:Y:S02]  /*134b0*/  FSEL R0, R0, RZ, P3 ;  /* 0x000000ff00007208 */ /* 0x000fe40001800000 */
[C---:B---3--:R-:W-:Y:S02]  /*134c0*/  LOP3.LUT R5, R3.reuse, 0xff, RZ, 0xc0, !PT ;  /* 0x000000ff03057812 */ /* 0x048fe400078ec0ff */
[----:B------:R-:W-:Y:S02]  /*134d0*/  LOP3.LUT R4, R3, 0xffff, RZ, 0xc0, !PT ;  /* 0x0000ffff03047812 */ /* 0x000fe400078ec0ff */
[----:B------:R-:W-:Y:S01]  /*134e0*/  ISETP.LE.U32.AND P5, PT, R5, UR23, PT ;  /* 0x0000001705007c0c */ /* 0x000fe2000bfa3070 */
[----:B------:R-:W-:Y:S01]  /*134f0*/  FFMA.FTZ R5, R35, UR43, -R0 ;  /* 0x0000002b23057c23 */ /* 0x000fe20008010800 */
[----:B------:R-:W-:-:S03]  /*13500*/  SHF.R.U32.HI R4, RZ, 0x8, R4 ;  /* 0x00000008ff047819 */ /* 0x000fc60000011604 */
[----:B------:R1:W-:Y:S01]  /*13510*/  MUFU.EX2 R59, R5 ;  /* 0x00000005003b7308 */ /* 0x0003e20000000800 */
[----:B------:R-:W-:Y:S02]  /*13520*/  LOP3.LUT R4, R4, 0xffff, RZ, 0xc0, !PT ;  /* 0x0000ffff04047812 */ /* 0x000fe400078ec0ff */
[----:B--2---:R-:W-:Y:S02]  /*13530*/  FSEL R53, R40, -INF , !P1 ;  /* 0xff80000028357808 */ /* 0x004fe40004800000 */
[----:B------:R-:W-:Y:S02]  /*13540*/  ISETP.LE.U32.AND P1, PT, R4, UR23, PT ;  /* 0x0000001704007c0c */ /* 0x000fe4000bf23070 */
[----:B----4-:R-:W-:Y:S01]  /*13550*/  F2FP.BF16.F32.PACK_AB R4, R104, R56 ;  /* 0x000000386804723e */ /* 0x010fe200000010ff */
[----:B-1----:R-:W-:-:S04]  /*13560*/  FFMA.FTZ R5, R36, UR43, -R0 ;  /* 0x0000002b24057c23 */ /* 0x002fc80008010800 */
[----:B------:R-:W1:Y:S01]  /*13570*/  MUFU.EX2 R211, R5 ;  /* 0x0000000500d37308 */ /* 0x000e620000000800 */
[C---:B------:R-:W-:Y:S02]  /*13580*/  PRMT R246, R4.reuse, 0x7610, R246 ;  /* 0x0000761004f67816 */ /* 0x040fe400000000f6 */
[----:B------:R-:W-:Y:S02]  /*13590*/  PRMT R243, R4, 0x7632, R243 ;  /* 0x0000763204f37816 */ /* 0x000fe400000000f3 */
[----:B------:R-:W-:Y:S02]  /*135a0*/  SHF.R.U32.HI R4, RZ, 0x18, R3 ;  /* 0x00000018ff047819 */ /* 0x000fe40000011603 */
[----:B------:R-:W-:Y:S02]  /*135b0*/  FSEL R50, R201, -INF , !P4 ;  /* 0xff800000c9327808 */ /* 0x000fe40006000000 */
[----:B------:R-:W-:Y:S01]  /*135c0*/  ISETP.LE.U32.AND P4, PT, R4, UR23, PT ;  /* 0x0000001704007c0c */ /* 0x000fe2000bf83070 */
[----:B------:R-:W-:Y:S01]  /*135d0*/  @!P5 HFMA2.BF16_V2 R72, -RZ.H0_H0, RZ.H0_H0, -R246.H0_H0 ;  /* 0x200000ffff48d231 */ /* 0x000fe200003409f6 */
[----:B-1----:R-:W-:-:S04]  /*135e0*/  F2FP.BF16.F32.PACK_AB R4, R211, R59 ;  /* 0x0000003bd304723e */ /* 0x002fc800000010ff */
[C---:B------:R-:W-:Y:S02]  /*135f0*/  PRMT R241, R4.reuse, 0x7632, R241 ;  /* 0x0000763204f17816 */ /* 0x040fe400000000f1 */
[----:B------:R-:W-:Y:S01]  /*13600*/  PRMT R237, R4, 0x7610, R237 ;  /* 0x0000761004ed7816 */ /* 0x000fe200000000ed */
[----:B------:R-:W-:Y:S01]  /*13610*/  FFMA.FTZ R4, R37, UR43, -R2 ;  /* 0x0000002b25047c23 */ /* 0x000fe20008010802 */
[----:B------:R-:W-:-:S03]  /*13620*/  SHF.R.U32.HI R3, RZ, 0x10, R3 ;  /* 0x00000010ff037819 */ /* 0x000fc60000011603 */
[----:B------:R-:W-:Y:S01]  /*13630*/  @!P4 HFMA2.BF16_V2 R209, -RZ.H0_H0, RZ.H0_H0, -R241.H0_H0 ;  /* 0x200000ffffd1c231 */ /* 0x000fe200003409f1 */
[----:B------:R-:W-:Y:S01]  /*13640*/  PRMT R5, R246, 0x5410, R243 ;  /* 0x00005410f6057816 */ /* 0x000fe200000000f3 */
[----:B------:R-:W-:Y:S01]  /*13650*/  @!P1 HFMA2.BF16_V2 R73, -RZ.H0_H0, RZ.H0_H0, -R243.H0_H0 ;  /* 0x200000ffff499231 */ /* 0x000fe200003409f3 */
[----:B------:R-:W-:Y:S01]  /*13660*/  LOP3.LUT R3, R3, 0xff, RZ, 0xc0, !PT ;  /* 0x000000ff03037812 */ /* 0x000fe200078ec0ff */
[----:B------:R1:W-:Y:S01]  /*13670*/  MUFU.EX2 R201, R4 ;  /* 0x0000000400c97308 */ /* 0x0003e20000000800 */
[----:B------:R-:W-:Y:S02]  /*13680*/  @!P5 PRMT R246, R72, 0x5410, RZ ;  /* 0x0000541048f6d816 */ /* 0x000fe400000000ff */
[----:B------:R-:W-:-:S03]  /*13690*/  @!P1 PRMT R243, R73, 0x5410, RZ ;  /* 0x0000541049f39816 */ /* 0x000fc600000000ff */
[----:B------:R-:W-:Y:S04]  /*136a0*/  STL [R1+0x3f4], R246 ;  /* 0x0003f4f601007387 */ /* 0x000fe80000100800 */
[----:B------:R2:W-:Y:S01]  /*136b0*/  STL [R1+0x2d8], R5 ;  /* 0x0002d80501007387 */ /* 0x0005e20000100800 */
[----:B-1----:R-:W-:Y:S02]  /*136c0*/  PRMT R4, R237, 0x5410, R241 ;  /* 0x00005410ed047816 */ /* 0x002fe400000000f1 */
[----:B------:R-:W-:Y:S02]  /*136d0*/  @!P4 PRMT R241, R209, 0x5410, RZ ;  /* 0x00005410d1f1c816 */ /* 0x000fe400000000ff */
[----:B------:R-:W-:Y:S01]  /*136e0*/  ISETP.LE.U32.AND P4, PT, R3, UR23, PT ;  /* 0x0000001703007c0c */ /* 0x000fe2000bf83070 */
[----:B------:R-:W-:Y:S01]  /*136f0*/  FFMA.FTZ R3, R38, UR43, -R2 ;  /* 0x0000002b26037c23 */ /* 0x000fe20008010802 */
[----:B------:R-:W-:Y:S03]  /*13700*/  STL [R1+0x3f8], R243 ;  /* 0x0003f8f301007387 */ /* 0x000fe60000100800 */
[----:B------:R1:W3:Y:S01]  /*13710*/  MUFU.EX2 R214, R3 ;  /* 0x0000000300d67308 */ /* 0x0002e20000000800 */
[----:B------:R4:W-:Y:S01]  /*13720*/  STL [R1+0x2d0], R4 ;  /* 0x0002d00401007387 */ /* 0x0009e20000100800 */
[----:B--2---:R-:W-:-:S04]  /*13730*/  LOP3.LUT R5, R8, 0xff, RZ, 0xc0, !PT ;  /* 0x000000ff08057812 */ /* 0x004fc800078ec0ff */
[----:B------:R-:W-:Y:S02]  /*13740*/  ISETP.LE.U32.AND P1, PT, R5, UR23, PT ;  /* 0x0000001705007c0c */ /* 0x000fe4000bf23070 */
[----:B------:R-:W-:Y:S02]  /*13750*/  FSEL R52, R229, -INF , !P6 ;  /* 0xff800000e5347808 */ /* 0x000fe40007000000 */
[----:B------:R-:W-:Y:S02]  /*13760*/  ISETP.LE.U32.AND P6, PT, R7, UR23, PT ;  /* 0x0000001707007c0c */ /* 0x000fe4000bfc3070 */
[----:B------:R-:W-:Y:S01]  /*13770*/  ISETP.LE.U32.AND P5, PT, R6, UR23, PT ;  /* 0x0000001706007c0c */ /* 0x000fe2000bfa3070 */
[----:B----4-:R-:W-:-:S04]  /*13780*/  IMAD.WIDE.U32 R4, R10, -0x2daee0ad, RZ ;  /* 0xd2511f530a047825 */ /* 0x010fc800078e00ff */
[----:B------:R-:W-:Y:S01]  /*13790*/  @!P4 HFMA2.BF16_V2 R210, -RZ.H0_H0, RZ.H0_H0, -R237.H0_H0 ;  /* 0x200000ffffd2c231 */ /* 0x000fe200003409ed */
[C---:B------:R-:W-:Y:S02]  /*137a0*/  LOP3.LUT R7, R4.reuse, 0xff, RZ, 0xc0, !PT ;  /* 0x000000ff04077812 */ /* 0x040fe400078ec0ff */
[----:B------:R-:W-:Y:S02]  /*137b0*/  LOP3.LUT R11, R4, 0xffff, RZ, 0xc0, !PT ;  /* 0x0000ffff040b7812 */ /* 0x000fe400078ec0ff */
[--C-:B------:R-:W-:Y:S02]  /*137c0*/  SHF.R.U32.HI R8, RZ, 0x10, R4.reuse ;  /* 0x00000010ff087819 */ /* 0x100fe40000011604 */
[----:B------:R-:W-:Y:S02]  /*137d0*/  SHF.R.U32.HI R6, RZ, 0x18, R4 ;  /* 0x00000018ff067819 */ /* 0x000fe40000011604 */
[----:B------:R-:W-:Y:S02]  /*137e0*/  SHF.R.U32.HI R4, RZ, 0x8, R9 ;  /* 0x00000008ff047819 */ /* 0x000fe40000011609 */
[----:B-1----:R-:W-:-:S02]  /*137f0*/  LOP3.LUT R3, R5, UR40, R12, 0x96, !PT ;  /* 0x0000002805037c12 */ /* 0x002fc4000f8e960c */
[----:B------:R-:W-:Y:S02]  /*13800*/  LOP3.LUT R4, R4, 0xffff, RZ, 0xc0, !PT ;  /* 0x0000ffff04047812 */ /* 0x000fe400078ec0ff */
[----:B------:R-:W-:Y:S02]  /*13810*/  @!P4 PRMT R237, R210, 0x5410, RZ ;  /* 0x00005410d2edc816 */ /* 0x000fe400000000ff */
[----:B---3--:R-:W-:Y:S02]  /*13820*/  F2FP.BF16.F32.PACK_AB R5, R214, R201 ;  /* 0x000000c9d605723e */ /* 0x008fe400000010ff */
[----:B------:R-:W-:Y:S01]  /*13830*/  ISETP.LE.U32.AND P4, PT, R4, UR23, PT ;  /* 0x0000001704007c0c */ /* 0x000fe2000bf83070 */
[----:B------:R-:W-:Y:S01]  /*13840*/  FFMA.FTZ R4, R39, UR43, -R0 ;  /* 0x0000002b27047c23 */ /* 0x000fe20008010800 */
[----:B------:R-:W-:-:S03]  /*13850*/  PRMT R242, R5, 0x7610, R242 ;  /* 0x0000761005f27816 */ /* 0x000fc600000000f2 */
[----:B------:R1:W-:Y:S01]  /*13860*/  MUFU.EX2 R209, R4 ;  /* 0x0000000400d17308 */ /* 0x0003e20000000800 */
[----:B------:R-:W-:Y:S01]  /*13870*/  PRMT R247, R5, 0x7632, R247 ;  /* 0x0000763205f77816 */ /* 0x000fe200000000f7 */
[----:B------:R-:W-:Y:S01]  /*13880*/  @!P6 HFMA2.BF16_V2 R213, -RZ.H0_H0, RZ.H0_H0, -R242.H0_H0 ;  /* 0x200000ffffd5e231 */ /* 0x000fe200003409f2 */
[----:B------:R-:W-:Y:S01]  /*13890*/  STL [R1+0x3fc], R237 ;  /* 0x0003fced01007387 */ /* 0x000fe20000100800 */
[----:B-1----:R-:W-:-:S04]  /*138a0*/  FFMA.FTZ R4, R48, UR43, -R0 ;  /* 0x0000002b30047c23 */ /* 0x002fc80008010800 */
[----:B------:R1:W2:Y:S02]  /*138b0*/  MUFU.EX2 R210, R4 ;  /* 0x0000000400d27308 */ /* 0x0002a40000000800 */
[----:B-1----:R-:W-:Y:S02]  /*138c0*/  PRMT R4, R242, 0x5410, R247 ;  /* 0x00005410f2047816 */ /* 0x002fe400000000f7 */
[----:B------:R-:W-:-:S05]  /*138d0*/  @!P6 PRMT R242, R213, 0x5410, RZ ;  /* 0x00005410d5f2e816 */ /* 0x000fca00000000ff */
[----:B------:R-:W-:Y:S04]  /*138e0*/  STL [R1+0x400], R242 ;  /* 0x000400f201007387 */ /* 0x000fe80000100800 */
[----:B------:R1:W-:Y:S01]  /*138f0*/  STL [R1+0x2bc], R4 ;  /* 0x0002bc0401007387 */ /* 0x0003e20000100800 */
[----:B--2---:R-:W-:-:S04]  /*13900*/  F2FP.BF16.F32.PACK_AB R5, R210, R209 ;  /* 0x000000d1d205723e */ /* 0x004fc800000010ff */
[C---:B------:R-:W-:Y:S02]  /*13910*/  PRMT R9, R5.reuse, 0x7610, R9 ;  /* 0x0000761005097816 */ /* 0x040fe40000000009 */
[----:B------:R-:W-:Y:S01]  /*13920*/  PRMT R10, R5, 0x7632, R10 ;  /* 0x00007632050a7816 */ /* 0x000fe2000000000a */
[----:B-1----:R-:W-:-:S04]  /*13930*/  FFMA.FTZ R4, R49, UR43, -R2 ;  /* 0x0000002b31047c23 */ /* 0x002fc80008010802 */
[----:B------:R1:W-:Y:S01]  /*13940*/  MUFU.EX2 R215, R4 ;  /* 0x0000000400d77308 */ /* 0x0003e20000000800 */
[----:B------:R-:W-:Y:S01]  /*13950*/  @!P1 HFMA2.BF16_V2 R232, -RZ.H0_H0, RZ.H0_H0, -R9.H0_H0 ;  /* 0x200000ffffe89231 */ /* 0x000fe20000340909 */
[----:B------:R-:W-:Y:S01]  /*13960*/  PRMT R16, R9, 0x5410, R10 ;  /* 0x0000541009107816 */ /* 0x000fe2000000000a */
[----:B-1----:R-:W-:-:S05]  /*13970*/  FFMA.FTZ R4, R51, UR43, -R2 ;  /* 0x0000002b33047c23 */ /* 0x002fca0008010802 */
[----:B------:R1:W2:Y:S01]  /*13980*/  MUFU.EX2 R229, R4 ;  /* 0x0000000400e57308 */ /* 0x0002a20000000800 */
[----:B------:R-:W-:Y:S01]  /*13990*/  @!P5 HFMA2.BF16_V2 R231, -RZ.H0_H0, RZ.H0_H0, -R10.H0_H0 ;  /* 0x200000ffffe7d231 */ /* 0x000fe2000034090a */
[----:B------:R-:W-:Y:S02]  /*139a0*/  @!P1 PRMT R9, R232, 0x5410, RZ ;  /* 0x00005410e8099816 */ /* 0x000fe400000000ff */
[C---:B------:R-:W-:Y:S02]  /*139b0*/  LOP3.LUT R5, R3.reuse, 0xff, RZ, 0xc0, !PT ;  /* 0x000000ff03057812 */ /* 0x040fe400078ec0ff */
[----:B-1----:R-:W-:-:S04]  /*139c0*/  LOP3.LUT R4, R3, 0xffff, RZ, 0xc0, !PT ;  /* 0x0000ffff03047812 */ /* 0x002fc800078ec0ff */
[----:B------:R-:W-:-:S04]  /*139d0*/  SHF.R.U32.HI R4, RZ, 0x8, R4 ;  /* 0x00000008ff047819 */ /* 0x000fc80000011604 */
[----:B------:R-:W-:-:S04]  /*139e0*/  LOP3.LUT R4, R4, 0xffff, RZ, 0xc0, !PT ;  /* 0x0000ffff04047812 */ /* 0x000fc800078ec0ff */
[----:B------:R-:W-:Y:S01]  /*139f0*/  ISETP.LE.U32.AND P1, PT, R4, UR23, PT ;  /* 0x0000001704007c0c */ /* 0x000fe2000bf23070 */
[----:B------:R-:W-:Y:S01]  /*13a00*/  FFMA.FTZ R4, R54, UR43, -R0 ;  /* 0x0000002b36047c23 */ /* 0x000fe20008010800 */
[----:B------:R-:W-:Y:S01]  /*13a10*/  @!P5 PRMT R10, R231, 0x5410, RZ ;  /* 0x00005410e70ad816 */ /* 0x000fe200000000ff */
[----:B------:R-:W-:Y:S01]  /*13a20*/  @!P4 HFMA2.BF16_V2 R212, -RZ.H0_H0, RZ.H0_H0, -R247.H0_H0 ;  /* 0x200000ffffd4c231 */ /* 0x000fe200003409f7 */
[----:B------:R-:W-:Y:S01]  /*13a30*/  ISETP.LE.U32.AND P5, PT, R5, UR23, PT ;  /* 0x0000001705007c0c */ /* 0x000fe2000bfa3070 */
[----:B------:R1:W-:Y:S01]  /*13a40*/  MUFU.EX2 R213, R4 ;  /* 0x0000000400d57308 */ /* 0x0003e20000000800 */
[----:B--2---:R-:W-:Y:S02]  /*13a50*/  F2FP.BF16.F32.PACK_AB R5, R229, R215 ;  /* 0x000000d7e505723e */ /* 0x004fe400000010ff */
[----:B------:R-:W-:Y:S02]  /*13a60*/  @!P4 PRMT R247, R212, 0x5410, RZ ;  /* 0x00005410d4f7c816 */ /* 0x000fe400000000ff */
[----:B------:R-:W-:-:S02]  /*13a70*/  ISETP.LE.U32.AND P6, PT, R7, UR23, PT ;  /* 0x0000001707007c0c */ /* 0x000fc4000bfc3070 */
[C---:B------:R-:W-:Y:S02]  /*13a80*/  PRMT R7, R5.reuse, 0x7632, R7 ;  /* 0x0000763205077816 */ /* 0x040fe40000000007 */
[----:B------:R-:W-:Y:S01]  /*13a90*/  PRMT R220, R5, 0x7610, R220 ;  /* 0x0000761005dc7816 */ /* 0x000fe200000000dc */
[----:B-1----:R-:W-:-:S04]  /*13aa0*/  FFMA.FTZ R4, R55, UR43, -R0 ;  /* 0x0000002b37047c23 */ /* 0x002fc80008010800 */
[----:B------:R1:W2:Y:S01]  /*13ab0*/  MUFU.EX2 R212, R4 ;  /* 0x0000000400d47308 */ /* 0x0002a20000000800 */
[----:B------:R-:W-:Y:S01]  /*13ac0*/  STL [R1+0x404], R247 ;  /* 0x000404f701007387 */ /* 0x000fe20000100800 */
[----:B------:R-:W-:Y:S02]  /*13ad0*/  @!P1 HFMA2.BF16_V2 R233, -RZ.H0_H0, RZ.H0_H0, -R7.H0_H0 ;  /* 0x200000ffffe99231 */ /* 0x000fe40000340907 */
[----:B------:R-:W-:Y:S01]  /*13ae0*/  @!P5 HFMA2.BF16_V2 R234, -RZ.H0_H0, RZ.H0_H0, -R220.H0_H0 ;  /* 0x200000ffffead231 */ /* 0x000fe200003409dc */
[----:B------:R-:W-:Y:S04]  /*13af0*/  STL [R1+0x2b4], R16 ;  /* 0x0002b41001007387 */ /* 0x000fe80000100800 */
[----:B------:R-:W-:Y:S04]  /*13b00*/  STL [R1+0x20], R10 ;  /* 0x0000200a01007387 */ /* 0x000fe80000100800 */
[----:B------:R3:W-:Y:S01]  /*13b10*/  STL [R1+0x1c], R9 ;  /* 0x00001c0901007387 */ /* 0x0007e20000100800 */
[----:B-1----:R-:W-:-:S02]  /*13b20*/  SHF.R.U32.HI R4, RZ, 0x10, R3 ;  /* 0x00000010ff047819 */ /* 0x002fc40000011603 */
[----:B------:R-:W-:Y:S02]  /*13b30*/  SHF.R.U32.HI R3, RZ, 0x18, R3 ;  /* 0x00000018ff037819 */ /* 0x000fe40000011603 */
[----:B------:R-:W-:Y:S02]  /*13b40*/  LOP3.LUT R4, R4, 0xff, RZ, 0xc0, !PT ;  /* 0x000000ff04047812 */ /* 0x000fe400078ec0ff */
[----:B------:R-:W-:Y:S02]  /*13b50*/  ISETP.LE.U32.AND P4, PT, R6, UR23, PT ;  /* 0x0000001706007c0c */ /* 0x000fe4000bf83070 */
[----:B---3--:R-:W-:Y:S02]  /*13b60*/  PRMT R9, R220, 0x5410, R7 ;  /* 0x00005410dc097816 */ /* 0x008fe40000000007 */
[----:B------:R-:W-:Y:S02]  /*13b70*/  @!P1 PRMT R7, R233, 0x5410, RZ ;  /* 0x00005410e9079816 */ /* 0x000fe400000000ff */
[----:B------:R-:W-:-:S02]  /*13b80*/  @!P5 PRMT R220, R234, 0x5410, RZ ;  /* 0x00005410eadcd816 */ /* 0x000fc400000000ff */
[----:B------:R-:W-:Y:S02]  /*13b90*/  ISETP.LE.U32.AND P1, PT, R3, UR23, PT ;  /* 0x0000001703007c0c */ /* 0x000fe4000bf23070 */
[----:B------:R-:W-:Y:S02]  /*13ba0*/  ISETP.LE.U32.AND P5, PT, R4, UR23, PT ;  /* 0x0000001704007c0c */ /* 0x000fe4000bfa3070 */
[----:B------:R-:W-:Y:S02]  /*13bb0*/  FMNMX.FTZ R3, R134, R83, !PT ;  /* 0x0000005386037209 */ /* 0x000fe40007810000 */
[----:B--2---:R-:W-:Y:S02]  /*13bc0*/  F2FP.BF16.F32.PACK_AB R4, R212, R213 ;  /* 0x000000d5d404723e */ /* 0x004fe400000010ff */
[----:B------:R-:W-:Y:S02]  /*13bd0*/  FMNMX.FTZ R3, R99, R3, !PT ;  /* 0x0000000363037209 */ /* 0x000fe40007810000 */
[----:B------:R-:W-:-:S02]  /*13be0*/  PRMT R6, R4, 0x7610, R6 ;  /* 0x0000761004067816 */ /* 0x000fc40000000006 */
[----:B------:R-:W-:Y:S02]  /*13bf0*/  FMNMX.FTZ R3, R98, R3, !PT ;  /* 0x0000000362037209 */ /* 0x000fe40007810000 */
[----:B------:R-:W-:Y:S01]  /*13c00*/  PRMT R5, R4, 0x7632, R5 ;  /* 0x0000763204057816 */ /* 0x000fe20000000005 */
[----:B------:R-:W-:Y:S01]  /*13c10*/  @!P5 HFMA2.BF16_V2 R236, -RZ.H0_H0, RZ.H0_H0, -R6.H0_H0 ;  /* 0x200000ffffecd231 */ /* 0x000fe20000340906 */
[----:B------:R-:W-:Y:S01]  /*13c20*/  FMNMX.FTZ R3, R97, R3, !PT ;  /* 0x0000000361037209 */ /* 0x000fe20007810000 */
[----:B------:R-:W-:Y:S01]  /*13c30*/  STL [R1+0x30c], R9 ;  /* 0x00030c0901007387 */ /* 0x000fe20000100800 */
[----:B------:R-:W-:Y:S02]  /*13c40*/  LOP3.LUT R4, R8, 0xff, RZ, 0xc0, !PT ;  /* 0x000000ff08047812 */ /* 0x000fe400078ec0ff */
[----:B------:R-:W-:Y:S01]  /*13c50*/  FMNMX.FTZ R3, R95, R3, !PT ;  /* 0x000000035f037209 */ /* 0x000fe20007810000 */
[----:B------:R1:W-:Y:S01]  /*13c60*/  STL [R1+0xa8], R7 ;  /* 0x0000a80701007387 */ /* 0x0003e20000100800 */
[----:B------:R-:W-:Y:S01]  /*13c70*/  @!P1 HFMA2.BF16_V2 R235, -RZ.H0_H0, RZ.H0_H0, -R5.H0_H0 ;  /* 0x200000ffffeb9231 */ /* 0x000fe20000340905 */
[----:B------:R-:W-:-:S04]  /*13c80*/  UIADD3 UR4, UR42, -0x3, URZ ;  /* 0xfffffffd2a047890 */ /* 0x000fc8000fffe03f */
[----:B------:R-:W-:Y:S01]  /*13c90*/  ULOP3.LUT UR4, UR4, UR35, URZ, 0x3c, !UPT ;  /* 0x0000002304047292 */ /* 0x000fe2000f8e3c3f */
[----:B-1----:R-:W-:Y:S02]  /*13ca0*/  PRMT R7, R6, 0x5410, R5 ;  /* 0x0000541006077816 */ /* 0x002fe40000000005 */
[----:B------:R-:W-:Y:S02]  /*13cb0*/  @!P5 PRMT R6, R236, 0x5410, RZ ;  /* 0x00005410ec06d816 */ /* 0x000fe400000000ff */
[----:B------:R-:W-:Y:S02]  /*13cc0*/  ISETP.LE.U32.AND P5, PT, R4, UR23, PT ;  /* 0x0000001704007c0c */ /* 0x000fe4000bfa3070 */
        /* <DEDUP_REMOVED lines=8> */
[----:B------:R-:W-:Y:S01]  /*13d50*/  @!P1 PRMT R5, R235, 0x5410, RZ ;  /* 0x00005410eb059816 */ /* 0x000fe200000000ff */
[----:B------:R-:W-:Y:S01]  /*13d60*/  STL [R1+0x308], R7 ;  /* 0x0003080701007387 */ /* 0x000fe20000100800 */
[----:B------:R-:W-:-:S02]  /*13d70*/  FMNMX.FTZ R3, R176, R3, !PT ;  /* 0x00000003b0037209 */ /* 0x000fc40007810000 */
[----:B------:R-:W-:Y:S01]  /*13d80*/  FMNMX.FTZ R4, R86, R4, !PT ;  /* 0x0000000456047209 */ /* 0x000fe20007810000 */
[----:B------:R-:W-:Y:S01]  /*13d90*/  STL [R1+0xa4], R6 ;  /* 0x0000a40601007387 */ /* 0x000fe20000100800 */
[----:B------:R-:W-:-:S03]  /*13da0*/  FMNMX.FTZ R3, R175, R3, !PT ;  /* 0x00000003af037209 */ /* 0x000fc60007810000 */
[----:B------:R1:W-:Y:S01]  /*13db0*/  STL [R1+0xa0], R5 ;  /* 0x0000a00501007387 */ /* 0x0003e20000100800 */
[----:B------:R-:W-:Y:S02]  /*13dc0*/  FMNMX.FTZ R4, R84, R4, !PT ;  /* 0x0000000454047209 */ /* 0x000fe40007810000 */
[----:B------:R-:W-:Y:S02]  /*13dd0*/  FMNMX.FTZ R3, R174, R3, !PT ;  /* 0x00000003ae037209 */ /* 0x000fe40007810000 */
[----:B------:R-:W-:Y:S02]  /*13de0*/  FMNMX.FTZ R4, R82, R4, !PT ;  /* 0x0000000452047209 */ /* 0x000fe40007810000 */
[----:B------:R-:W-:Y:S02]  /*13df0*/  FMNMX.FTZ R10, R173, R3, !PT ;  /* 0x00000003ad0a7209 */ /* 0x000fe40007810000 */
[----:B------:R-:W-:Y:S02]  /*13e00*/  FMNMX.FTZ R3, R81, R4, !PT ;  /* 0x0000000451037209 */ /* 0x000fe40007810000 */
[----:B-1----:R-:W-:-:S05]  /*13e10*/  LOP3.LUT R5, R139, UR4, RZ, 0x3c, !PT ;  /* 0x000000048b057c12 */ /* 0x002fca000f8e3cff */
[----:B------:R-:W-:-:S05]  /*13e20*/  IMAD.WIDE.U32 R54, R5, -0x326172a9, RZ ;  /* 0xcd9e8d5705367825 */ /* 0x000fca00078e00ff */
[----:B------:R-:W-:Y:S02]  /*13e30*/  LOP3.LUT R4, R55, UR21, R130, 0x96, !PT ;  /* 0x0000001537047c12 */ /* 0x000fe4000f8e9682 */
[----:B------:R-:W-:-:S03]  /*13e40*/  LOP3.LUT R6, R129, UR19, R54, 0x96, !PT ;  /* 0x0000001381067c12 */ /* 0x000fc6000f8e9636 */
[----:B------:R-:W-:Y:S01]  /*13e50*/  IMAD.WIDE.U32 R4, R4, -0x2daee0ad, RZ ;  /* 0xd2511f5304047825 */ /* 0x000fe200078e00ff */
[----:B------:R-:W-:-:S03]  /*13e60*/  FMNMX.FTZ R3, R80, R3, !PT ;  /* 0x0000000350037209 */ /* 0x000fc60007810000 */
[----:B------:R-:W-:Y:S01]  /*13e70*/  IMAD.WIDE.U32 R6, R6, -0x2daee0ad, RZ ;  /* 0xd2511f5306067825 */ /* 0x000fe200078e00ff */
[----:B------:R-:W-:Y:S02]  /*13e80*/  LOP3.LUT R5, R5, UR18, R204, 0x96, !PT ;  /* 0x0000001205057c12 */ /* 0x000fe4000f8e96cc */
[----:B------:R-:W-:Y:S02]  /*13e90*/  FMNMX.FTZ R3, R79, R3, !PT ;  /* 0x000000034f037209 */ /* 0x000fe40007810000 */
[----:B------:R-:W-:Y:S01]  /*13ea0*/  LOP3.LUT R8, R7, UR16, R4, 0x96, !PT ;  /* 0x0000001007087c12 */ /* 0x000fe2000f8e9604 */
[----:B------:R-:W-:Y:S01]  /*13eb0*/  IMAD.WIDE.U32 R4, R5, -0x326172a9, RZ ;  /* 0xcd9e8d5705047825 */ /* 0x000fe200078e00ff */
[----:B------:R-:W-:Y:S02]  /*13ec0*/  FMNMX.FTZ R3, R78, R3, !PT ;  /* 0x000000034e037209 */ /* 0x000fe40007810000 */
[----:B------:R-:W-:Y:S01]  /*13ed0*/  FMNMX.FTZ R10, R172, R10, !PT ;  /* 0x0000000aac0a7209 */ /* 0x000fe20007810000 */
[----:B------:R-:W-:Y:S01]  /*13ee0*/  IMAD.WIDE.U32 R8, R8, -0x326172a9, RZ ;  /* 0xcd9e8d5708087825 */ /* 0x000fe200078e00ff */
[----:B------:R-:W-:-:S02]  /*13ef0*/  FMNMX.FTZ R7, R76, R3, !PT ;  /* 0x000000034c077209 */ /* 0x000fc40007810000 */
[----:B------:R-:W-:Y:S02]  /*13f00*/  LOP3.LUT R5, R5, UR17, R128, 0x96, !PT ;  /* 0x0000001105057c12 */ /* 0x000fe4000f8e9680 */
[----:B------:R-:W-:Y:S02]  /*13f10*/  FMNMX.FTZ R3, R182, R10, !PT ;  /* 0x0000000ab6037209 */ /* 0x000fe40007810000 */
[----:B------:R-:W-:Y:S02]  /*13f20*/  FMNMX.FTZ R7, R75, R7, !PT ;  /* 0x000000074b077209 */ /* 0x000fe40007810000 */
[----:B------:R-:W-:Y:S01]  /*13f30*/  LOP3.LUT R9, R9, UR15, R4, 0x96, !PT ;  /* 0x0000000f09097c12 */ /* 0x000fe2000f8e9604 */
[----:B------:R-:W-:Y:S01]  /*13f40*/  IMAD.WIDE.U32 R4, R5, -0x2daee0ad, RZ ;  /* 0xd2511f5305047825 */ /* 0x000fe200078e00ff */
[----:B------:R-:W-:Y:S02]  /*13f50*/  FMNMX.FTZ R3, R181, R3, !PT ;  /* 0x00000003b5037209 */ /* 0x000fe40007810000 */
[----:B------:R-:W-:-:S02]  /*13f60*/  FMNMX.FTZ R7, R63, R7, !PT ;  /* 0x000000073f077209 */ /* 0x000fc40007810000 */
[----:B------:R-:W-:Y:S02]  /*13f70*/  LOP3.LUT R6, R5, UR14, R6, 0x96, !PT ;  /* 0x0000000e05067c12 */ /* 0x000fe4000f8e9606 */
[----:B------:R-:W-:Y:S02]  /*13f80*/  FMNMX.FTZ R3, R180, R3, !PT ;  /* 0x00000003b4037209 */ /* 0x000fe40007810000 */
[----:B------:R-:W-:Y:S01]  /*13f90*/  FMNMX.FTZ R5, R61, R7, !PT ;  /* 0x000000073d057209 */ /* 0x000fe20007810000 */
[----:B------:R-:W-:Y:S01]  /*13fa0*/  IMAD.WIDE.U32 R20, R9, -0x2daee0ad, RZ ;  /* 0xd2511f5309147825 */ /* 0x000fe200078e00ff */
[----:B------:R-:W-:Y:S02]  /*13fb0*/  FMNMX.FTZ R3, R187, R3, !PT ;  /* 0x00000003bb037209 */ /* 0x000fe40007810000 */
[----:B------:R-:W-:Y:S02]  /*13fc0*/  FMNMX.FTZ R5, R60, R5, !PT ;  /* 0x000000053c057209 */ /* 0x000fe40007810000 */
[----:B------:R-:W-:-:S02]  /*13fd0*/  LOP3.LUT R9, R21, UR12, R4, 0x96, !PT ;  /* 0x0000000c15097c12 */ /* 0x000fc4000f8e9604 */
[----:B------:R-:W-:Y:S02]  /*13fe0*/  FMNMX.FTZ R3, R186, R3, !PT ;  /* 0x00000003ba037209 */ /* 0x000fe40007810000 */
[----:B------:R-:W-:Y:S01]  /*13ff0*/  FMNMX.FTZ R4, R57, R5, !PT ;  /* 0x0000000539047209 */ /* 0x000fe20007810000 */
[----:B------:R-:W-:Y:S01]  /*14000*/  IMAD.WIDE.U32 R6, R6, -0x326172a9, RZ ;  /* 0xcd9e8d5706067825 */ /* 0x000fe200078e00ff */
[----:B------:R-:W-:Y:S02]  /*14010*/  FMNMX.FTZ R3, R185, R3, !PT ;  /* 0x00000003b9037209 */ /* 0x000fe40007810000 */
[----:B------:R-:W-:Y:S02]  /*14020*/  FMNMX.FTZ R4, R29, R4, !PT ;  /* 0x000000041d047209 */ /* 0x000fe40007810000 */
[----:B------:R-:W-:Y:S02]  /*14030*/  LOP3.LUT R38, R7, UR13, R8, 0x96, !PT ;  /* 0x0000000d07267c12 */ /* 0x000fe4000f8e9608 */
[----:B------:R-:W-:-:S02]  /*14040*/  FMNMX.FTZ R3, R189, R3, !PT ;  /* 0x00000003bd037209 */ /* 0x000fc40007810000 */
[----:B------:R-:W-:Y:S01]  /*14050*/  FMNMX.FTZ R8, R27, R4, !PT ;  /* 0x000000041b087209 */ /* 0x000fe20007810000 */
[----:B------:R-:W-:Y:S01]  /*14060*/  IMAD.WIDE.U32 R4, R9, -0x326172a9, RZ ;  /* 0xcd9e8d5709047825 */ /* 0x000fe200078e00ff */
[----:B------:R-:W-:Y:S02]  /*14070*/  FMNMX.FTZ R7, R184, R3, !PT ;  /* 0x00000003b8077209 */ /* 0x000fe40007810000 */
[----:B------:R-:W-:Y:S02]  /*14080*/  FMNMX.FTZ R8, R26, R8, !PT ;  /* 0x000000081a087209 */ /* 0x000fe40007810000 */
[----:B------:R-:W-:Y:S02]  /*14090*/  LOP3.LUT R3, R5, UR39, R6, 0x96, !PT ;  /* 0x0000002705037c12 */ /* 0x000fe4000f8e9606 */
[----:B------:R-:W-:Y:S02]  /*140a0*/  FMNMX.FTZ R6, R179, R7, !PT ;  /* 0x00000007b3067209 */ /* 0x000fe40007810000 */
[----:B------:R-:W-:Y:S01]  /*140b0*/  FMNMX.FTZ R7, R25, R8, !PT ;  /* 0x0000000819077209 */ /* 0x000fe20007810000 */
[----:B------:R-:W-:Y:S01]  /*140c0*/  FFMA.FTZ R8, R124, UR43, -R2 ;  /* 0x0000002b7c087c23 */ /* 0x000fe20008010802 */
[----:B------:R-:W-:-:S02]  /*140d0*/  FMNMX.FTZ R6, R74, R6, !PT ;  /* 0x000000064a067209 */ /* 0x000fc40007810000 */
[----:B------:R-:W-:Y:S01]  /*140e0*/  FMNMX.FTZ R7, R24, R7, !PT ;  /* 0x0000000718077209 */ /* 0x000fe20007810000 */
[----:B------:R1:W-:Y:S03]  /*140f0*/  MUFU.EX2 R72, R8 ;  /* 0x0000000800487308 */ /* 0x0003e60000000800 */
[----:B------:R-:W-:-:S04]  /*14100*/  FMNMX.FTZ R7, R23, R7, !PT ;  /* 0x0000000717077209 */ /* 0x000fc80007810000 */
[----:B------:R-:W-:Y:S02]  /*14110*/  FMNMX.FTZ R7, R22, R7, !PT ;  /* 0x0000000716077209 */ /* 0x000fe40007810000 */
[----:B-1----:R-:W-:Y:S01]  /*14120*/  FMNMX.FTZ R8, R71, R6, !PT ;  /* 0x0000000647087209 */ /* 0x002fe20007810000 */
[----:B------:R-:W-:-:S03]  /*14130*/  FFMA.FTZ R6, R125, UR43, -R2 ;  /* 0x0000002b7d067c23 */ /* 0x000fc60008010802 */
[----:B------:R-:W-:Y:S01]  /*14140*/  FMNMX.FTZ R9, R70, R8, !PT ;  /* 0x0000000846097209 */ /* 0x000fe20007810000 */
[----:B------:R1:W2:Y:S01]  /*14150*/  MUFU.EX2 R73, R6 ;  /* 0x0000000600497308 */ /* 0x0002a20000000800 */
[----:B------:R-:W-:Y:S02]  /*14160*/  FMNMX.FTZ R8, R15, R7, !PT ;  /* 0x000000070f087209 */ /* 0x000fe40007810000 */
[----:B------:R-:W-:Y:S02]  /*14170*/  FMNMX.FTZ R7, R69, R9, !PT ;  /* 0x0000000945077209 */ /* 0x000fe40007810000 */
[----:B------:R-:W-:Y:S02]  /*14180*/  FMNMX.FTZ R9, R14, R8, !PT ;  /* 0x000000080e097209 */ /* 0x000fe40007810000 */
[----:B-1----:R-:W-:-:S04]  /*14190*/  LOP3.LUT R6, R3, 0xffff, RZ, 0xc0, !PT ;  /* 0x0000ffff03067812 */ /* 0x002fc800078ec0ff */
[----:B------:R-:W-:-:S04]  /*141a0*/  SHF.R.U32.HI R6, RZ, 0x8, R6 ;  /* 0x00000008ff067819 */ /* 0x000fc80000011606 */
[----:B------:R-:W-:Y:S02]  /*141b0*/  LOP3.LUT R8, R6, 0xffff, RZ, 0xc0, !PT ;  /* 0x0000ffff06087812 */ /* 0x000fe400078ec0ff */
[----:B------:R-:W-:Y:S02]  /*141c0*/  FMNMX.FTZ R6, R13, R9, !PT ;  /* 0x000000090d067209 */ /* 0x000fe40007810000 */
[----:B------:R-:W-:-:S03]  /*141d0*/  FMNMX.FTZ R7, R68, R7, !PT ;  /* 0x0000000744077209 */ /* 0x000fc60007810000 */
[----:B------:R-:W1:Y:S01]  /*141e0*/  SHFL.BFLY PT, R10, R6, 0x2, 0x1f ;  /* 0x0c401f00060a7f89 */ /* 0x000e6200000e0000 */
[----:B------:R-:W-:Y:S02]  /*141f0*/  FMNMX.FTZ R7, R67, R7, !PT ;  /* 0x0000000743077209 */ /* 0x000fe40007810000 */
[----:B--2---:R-:W-:Y:S02]  /*14200*/  F2FP.BF16.F32.PACK_AB R9, R73, R72 ;  /* 0x000000484909723e */ /* 0x004fe400000010ff */
[----:B------:R-:W-:Y:S02]  /*14210*/  FMNMX.FTZ R7, R66, R7, !PT ;  /* 0x0000000742077209 */ /* 0x000fe40007810000 */
[----:B------:R-:W-:Y:S02]  /*14220*/  ISETP.LE.U32.AND P1, PT, R8, UR23, PT ;  /* 0x0000001708007c0c */ /* 0x000fe4000bf23070 */
[----:B------:R-:W-:Y:S02]  /*14230*/  FMNMX.FTZ R8, R65, R7, !PT ;  /* 0x0000000741087209 */ /* 0x000fe40007810000 */
[----:B------:R-:W-:-:S02]  /*14240*/  PRMT R12, R9, 0x7610, R12 ;  /* 0x00007610090c7816 */ /* 0x000fc4000000000c */
[----:B------:R-:W-:Y:S02]  /*14250*/  SHF.R.U32.HI R7, RZ, 0x8, R11 ;  /* 0x00000008ff077819 */ /* 0x000fe4000001160b */
[----:B------:R-:W-:Y:S01]  /*14260*/  FMNMX.FTZ R8, R64, R8, !PT ;  /* 0x0000000840087209 */ /* 0x000fe20007810000 */
[----:B------:R-:W-:Y:S01]  /*14270*/  @!P6 HFMA2.BF16_V2 R248, -RZ.H0_H0, RZ.H0_H0, -R12.H0_H0 ;  /* 0x200000fffff8e231 */ /* 0x000fe2000034090c */
[----:B------:R-:W-:Y:S02]  /*14280*/  PRMT R35, R9, 0x7632, R35 ;  /* 0x0000763209237816 */ /* 0x000fe40000000023 */
[----:B------:R-:W-:Y:S02]  /*14290*/  LOP3.LUT R7, R7, 0xffff, RZ, 0xc0, !PT ;  /* 0x0000ffff07077812 */ /* 0x000fe400078ec0ff */
[----:B------:R-:W-:Y:S02]  /*142a0*/  FMNMX.FTZ R8, R62, R8, !PT ;  /* 0x000000083e087209 */ /* 0x000fe40007810000 */
[----:B------:R-:W-:-:S02]  /*142b0*/  PRMT R9, R12, 0x5410, R35 ;  /* 0x000054100c097816 */ /* 0x000fc40000000023 */
[----:B-1----:R-:W-:Y:S02]  /*142c0*/  FMNMX.FTZ R6, R6, R10, !PT ;  /* 0x0000000a06067209 */ /* 0x002fe40007810000 */
[----:B------:R-:W-:Y:S02]  /*142d0*/  @!P6 PRMT R12, R248, 0x5410, RZ ;  /* 0x00005410f80ce816 */ /* 0x000fe400000000ff */
[----:B------:R-:W-:Y:S02]  /*142e0*/  ISETP.LE.U32.AND P6, PT, R7, UR23, PT ;  /* 0x0000001707007c0c */ /* 0x000fe4000bfc3070 */
[----:B------:R-:W-:Y:S02]  /*142f0*/  FMNMX.FTZ R7, R58, R8, !PT ;  /* 0x000000083a077209 */ /* 0x000fe40007810000 */
[----:B------:R-:W1:Y:S02]  /*14300*/  SHFL.BFLY PT, R8, R6, 0x1, 0x1f ;  /* 0x0c201f0006087f89 */ /* 0x000e6400000e0000 */
[----:B------:R-:W-:-:S02]  /*14310*/  FMNMX.FTZ R7, R53, R7, !PT ;  /* 0x0000000735077209 */ /* 0x000fc40007810000 */
[----:B------:R2:W-:Y:S01]  /*14320*/  STL [R1+0x2dc], R9 ;  /* 0x0002dc0901007387 */ /* 0x0005e20000100800 */
[--C-:B------:R-:W-:Y:S01]  /*14330*/  FFMA.FTZ R11, R198, UR43, -R2.reuse ;  /* 0x0000002bc60b7c23 */ /* 0x100fe20008010802 */
[--C-:B------:R-:W-:Y:S02]  /*14340*/  FFMA.FTZ R125, R196, UR43, -R2.reuse ;  /* 0x0000002bc47d7c23 */ /* 0x100fe40008010802 */
[----:B------:R3:W-:Y:S01]  /*14350*/  STL [R1+0x9c], R12 ;  /* 0x00009c0c01007387 */ /* 0x0007e20000100800 */
        /* <DEDUP_REMOVED lines=19> */
[--C-:B--2---:R-:W-:Y:S01]  /*14490*/  FFMA.FTZ R9, R200, UR43, -R2.reuse ;  /* 0x0000002bc8097c23 */ /* 0x104fe20008010802 */
[--C-:B---3--:R-:W-:Y:S01]  /*144a0*/  FFMA.FTZ R12, R197, UR43, -R2.reuse ;  /* 0x0000002bc50c7c23 */ /* 0x108fe20008010802 */
[----:B------:R-:W-:Y:S01]  /*144b0*/  FFMA.FTZ R197, R89, UR43, -R2 ;  /* 0x0000002b59c57c23 */ /* 0x000fe20008010802 */
[----:B------:R-:W-:Y:S01]  /*144c0*/  FMNMX.FTZ R2, R52, R7, !PT ;  /* 0x0000000734027209 */ /* 0x000fe20007810000 */
[--C-:B------:R-:W-:Y:S01]  /*144d0*/  FFMA.FTZ R7, R121, UR43, -R0.reuse ;  /* 0x0000002b79077c23 */ /* 0x100fe20008010800 */
[----:B-1----:R-:W-:Y:S01]  /*144e0*/  FMNMX.FTZ R231, R6, R8, !PT ;  /* 0x0000000806e77209 */ /* 0x002fe20007810000 */
[----:B------:R-:W-:Y:S01]  /*144f0*/  FFMA.FTZ R6, R120, UR43, -R0 ;  /* 0x0000002b78067c23 */ /* 0x000fe20008010800 */
[----:B------:R-:W-:Y:S01]  /*14500*/  FMNMX.FTZ R2, R50, R2, !PT ;  /* 0x0000000232027209 */ /* 0x000fe20007810000 */
[----:B------:R1:W-:Y:S08]  /*14510*/  MUFU.EX2 R49, R7 ;  /* 0x0000000700317308 */ /* 0x0003f00000000800 */
[----:B------:R2:W3:Y:S01]  /*14520*/  MUFU.EX2 R77, R6 ;  /* 0x00000006004d7308 */ /* 0x0004e20000000800 */
[----:B-1----:R-:W1:Y:S01]  /*14530*/  SHFL.BFLY PT, R7, R2, 0x2, 0x1f ;  /* 0x0c401f0002077f89 */ /* 0x002e6200000e0000 */
[----:B------:R-:W-:-:S02]  /*14540*/  @!P6 HFMA2.BF16_V2 R249, -RZ.H0_H0, RZ.H0_H0, -R35.H0_H0 ;  /* 0x200000fffff9e231 */ /* 0x000fc40000340923 */
        /* <DEDUP_REMOVED lines=24> */
[----:B------:R-:W-:Y:S01]  /*146d0*/  @!P6 PRMT R35, R249, 0x5410, RZ ;  /* 0x00005410f923e816 */ /* 0x000fe200000000ff */
[----:B--2---:R-:W-:Y:S01]  /*146e0*/  FMUL.FTZ R6, R231, UR43 ;  /* 0x0000002be7067c20 */ /* 0x004fe20008410000 */
[----:B---3--:R-:W-:-:S02]  /*146f0*/  F2FP.BF16.F32.PACK_AB R0, R77, R49 ;  /* 0x000000314d00723e */ /* 0x008fc400000010ff */
[----:B------:R-:W-:Y:S02]  /*14700*/  FSETP.NEU.FTZ.AND P6, PT, R231, -INF , PT ;  /* 0xff800000e700780b */ /* 0x000fe40003fdd000 */
[C---:B------:R-:W-:Y:S02]  /*14710*/  PRMT R33, R0.reuse, 0x7610, R33 ;  /* 0x0000761000217816 */ /* 0x040fe40000000021 */
[----:B------:R-:W-:Y:S02]  /*14720*/  PRMT R8, R0, 0x7632, R8 ;  /* 0x0000763200087816 */ /* 0x000fe40000000008 */
[----:B------:R-:W-:Y:S01]  /*14730*/  FSEL R0, R6, RZ, P6 ;  /* 0x000000ff06007208 */ /* 0x000fe20003000000 */
[----:B------:R-:W-:Y:S01]  /*14740*/  @!P5 HFMA2.BF16_V2 R251, -RZ.H0_H0, RZ.H0_H0, -R33.H0_H0 ;  /* 0x200000fffffbd231 */ /* 0x000fe20000340921 */
[----:B-1----:R-:W-:Y:S01]  /*14750*/  FMNMX.FTZ R2, R2, R7, !PT ;  /* 0x0000000702027209 */ /* 0x002fe20007810000 */
[----:B------:R-:W-:Y:S02]  /*14760*/  @!P4 HFMA2.BF16_V2 R250, -RZ.H0_H0, RZ.H0_H0, -R8.H0_H0 ;  /* 0x200000fffffac231 */ /* 0x000fe40000340908 */
        /* <DEDUP_REMOVED lines=32> */
[----:B------:R-:W-:Y:S01]  /*14970*/  PRMT R0, R33, 0x5410, R8 ;  /* 0x0000541021007816 */ /* 0x000fe20000000008 */
[----:B------:R-:W-:Y:S01]  /*14980*/  STL [R1+0x98], R35 ;  /* 0x0000982301007387 */ /* 0x000fe20000100800 */
[----:B------:R-:W-:-:S02]  /*14990*/  @!P5 PRMT R33, R251, 0x5410, RZ ;  /* 0x00005410fb21d816 */ /* 0x000fc400000000ff */
[----:B------:R-:W-:Y:S01]  /*149a0*/  @!P4 PRMT R8, R250, 0x5410, RZ ;  /* 0x00005410fa08c816 */ /* 0x000fe200000000ff */
[----:B------:R-:W-:Y:S04]  /*149b0*/  STL [R1+0x11c], R7 ;  /* 0x00011c0701007387 */ /* 0x000fe80000100800 */
[----:B------:R-:W-:Y:S04]  /*149c0*/  STL [R1+0x408], R247 ;  /* 0x000408f701007387 */ /* 0x000fe80000100800 */
[----:B------:R1:W-:Y:S04]  /*149d0*/  STL [R1+0x140], R6 ;  /* 0x0001400601007387 */ /* 0x0003e80000100800 */
[----:B------:R2:W-:Y:S04]  /*149e0*/  STL [R1+0x2a8], R0 ;  /* 0x0002a80001007387 */ /* 0x0005e80000100800 */
[----:B------:R-:W-:Y:S04]  /*149f0*/  STL [R1+0x94], R33 ;  /* 0x0000942101007387 */ /* 0x000fe80000100800 */
[----:B------:R-:W-:Y:S04]  /*14a00*/  STL [R1+0x90], R8 ;  /* 0x0000900801007387 */ /* 0x000fe80000100800 */
[----:B------:R-:W3:Y:S04]  /*14a10*/  LDL.LU R217, [R1+0x5c] ;  /* 0x00005c0001d97983 */ /* 0x000ee80000300800 */
[----:B------:R-:W4:Y:S01]  /*14a20*/  SHFL.BFLY PT, R7, R2, 0x1, 0x1f ;  /* 0x0c201f0002077f89 */ /* 0x000f2200000e0000 */
[----:B-1----:R-:W-:-:S05]  /*14a30*/  FSEL R6, R43, RZ, P2 ;  /* 0x000000ff2b067208 */ /* 0x002fca0001000000 */
[----:B------:R-:W-:Y:S01]  /*14a40*/  FADD.FTZ R6, R136, -R6 ;  /* 0x8000000688067221 */ /* 0x000fe20000010000 */
[----:B--2---:R-:W-:-:S03]  /*14a50*/  LOP3.LUT R0, R3, 0xff, RZ, 0xc0, !PT ;  /* 0x000000ff03007812 */ /* 0x004fc600078ec0ff */
[----:B------:R-:W-:Y:S01]  /*14a60*/  FMUL.FTZ R6, R6, UR43 ;  /* 0x0000002b06067c20 */ /* 0x000fe20008410000 */
[----:B------:R-:W-:Y:S01]  /*14a70*/  ISETP.LE.U32.AND P5, PT, R0, UR23, PT ;  /* 0x0000001700007c0c */ /* 0x000fe2000bfa3070 */
[----:B------:R-:W-:Y:S01]  /*14a80*/  MUFU.EX2 R75, R12 ;  /* 0x0000000c004b7308 */ /* 0x000fe20000000800 */
[----:B------:R-:W-:Y:S02]  /*14a90*/  SHF.R.U32.HI R0, RZ, 0x18, R3 ;  /* 0x00000018ff007819 */ /* 0x000fe40000011603 */
[----:B----4-:R-:W-:-:S05]  /*14aa0*/  FMNMX.FTZ R207, R2, R7, !PT ;  /* 0x0000000702cf7209 */ /* 0x010fca0007810000 */
[----:B------:R-:W3:Y:S01]  /*14ab0*/  MUFU.EX2 R12, R6 ;  /* 0x00000006000c7308 */ /* 0x000ee20000000800 */
[----:B------:R-:W-:Y:S02]  /*14ac0*/  ISETP.LE.U32.AND P2, PT, R0, UR23, PT ;  /* 0x0000001700007c0c */ /* 0x000fe4000bf43070 */
[----:B------:R-:W-:Y:S01]  /*14ad0*/  FSEL R7, R42, RZ, P3 ;  /* 0x000000ff2a077208 */ /* 0x000fe20001800000 */
[C---:B------:R-:W-:Y:S01]  /*14ae0*/  FMUL.FTZ R0, R207.reuse, UR43 ;  /* 0x0000002bcf007c20 */ /* 0x040fe20008410000 */
[----:B------:R-:W-:-:S04]  /*14af0*/  FSETP.NEU.FTZ.AND P3, PT, R207, -INF , PT ;  /* 0xff800000cf00780b */ /* 0x000fc80003f7d000 */
[----:B------:R-:W-:Y:S01]  /*14b00*/  FSEL R0, R0, RZ, P3 ;  /* 0x000000ff00007208 */ /* 0x000fe20001800000 */
[----:B------:R1:W-:Y:S04]  /*14b10*/  STL [R1+0x3a0], R207 ;  /* 0x0003a0cf01007387 */ /* 0x0003e80000100800 */
[----:B------:R-:W-:Y:S02]  /*14b20*/  FFMA.FTZ R247, R69, UR43, -R0 ;  /* 0x0000002b45f77c23 */ /* 0x000fe40008010800 */
[----:B------:R3:W-:Y:S01]  /*14b30*/  MUFU.EX2 R69, R21 ;  /* 0x0000001500457308 */ /* 0x0007e20000000800 */
[----:B------:R-:W-:-:S07]  /*14b40*/  SHF.R.U32.HI R3, RZ, 0x10, R3 ;  /* 0x00000010ff037819 */ /* 0x000fce0000011603 */
[----:B------:R2:W-:Y:S01]  /*14b50*/  MUFU.EX2 R60, R9 ;  /* 0x00000009003c7308 */ /* 0x0005e20000000800 */
[----:B---3--:R-:W-:Y:S02]  /*14b60*/  FFMA.FTZ R21, R217, R12, R56 ;  /* 0x0000000cd9157223 */ /* 0x008fe40000010038 */
[----:B------:R-:W3:Y:S05]  /*14b70*/  LDL R217, [R1+0x68] ;  /* 0x0000680001d97983 */ /* 0x000eea0000100800 */
[----:B------:R4:W1:Y:S01]  /*14b80*/  MUFU.EX2 R61, R10 ;  /* 0x0000000a003d7308 */ /* 0x0008620000000800 */
[----:B------:R-:W-:Y:S01]  /*14b90*/  LOP3.LUT R3, R3, 0xff, RZ, 0xc0, !PT ;  /* 0x000000ff03037812 */ /* 0x000fe200078ec0ff */
[--C-:B--2---:R-:W-:Y:S01]  /*14ba0*/  FFMA.FTZ R9, R105, UR43, -R0.reuse ;  /* 0x0000002b69097c23 */ /* 0x104fe20008010800 */
[--C-:B------:R-:W-:Y:S01]  /*14bb0*/  FFMA.FTZ R216, R50, UR43, -R0.reuse ;  /* 0x0000002b32d87c23 */ /* 0x100fe20008010800 */
[--C-:B------:R-:W-:Y:S01]  /*14bc0*/  FFMA.FTZ R8, R132, UR43, -R0.reuse ;  /* 0x0000002b84087c23 */ /* 0x100fe20008010800 */
[--C-:B------:R-:W-:Y:S01]  /*14bd0*/  FFMA.FTZ R13, R177, UR43, -R0.reuse ;  /* 0x0000002bb10d7c23 */ /* 0x100fe20008010800 */
[--C-:B------:R-:W-:Y:S01]  /*14be0*/  FFMA.FTZ R14, R176, UR43, -R0.reuse ;  /* 0x0000002bb00e7c23 */ /* 0x100fe20008010800 */
[--C-:B------:R-:W-:Y:S01]  /*14bf0*/  FFMA.FTZ R15, R175, UR43, -R0.reuse ;  /* 0x0000002baf0f7c23 */ /* 0x100fe20008010800 */
        /* <DEDUP_REMOVED lines=8> */
[----:B----4-:R-:W-:Y:S01]  /*14c80*/  FSEL R10, R207, RZ, P3 ;  /* 0x000000ffcf0a7208 */ /* 0x010fe20001800000 */
[--C-:B------:R-:W-:Y:S01]  /*14c90*/  FFMA.FTZ R33, R185, UR43, -R0.reuse ;  /* 0x0000002bb9217c23 */ /* 0x100fe20008010800 */
[----:B------:R-:W-:Y:S01]  /*14ca0*/  ISETP.LE.U32.AND P3, PT, R3, UR23, PT ;  /* 0x0000001703007c0c */ /* 0x000fe2000bf63070 */
[--C-:B------:R-:W-:Y:S01]  /*14cb0*/  FFMA.FTZ R3, R178, UR43, -R0.reuse ;  /* 0x0000002bb2037c23 */ /* 0x100fe20008010800 */
[--C-:B------:R-:W-:Y:S01]  /*14cc0*/  FFMA.FTZ R35, R189, UR43, -R0.reuse ;  /* 0x0000002bbd237c23 */ /* 0x100fe20008010800 */
[--C-:B------:R-:W-:Y:S01]  /*14cd0*/  FFMA.FTZ R36, R184, UR43, -R0.reuse ;  /* 0x0000002bb8247c23 */ /* 0x100fe20008010800 */
[--C-:B------:R-:W-:Y:S01]  /*14ce0*/  FFMA.FTZ R37, R179, UR43, -R0.reuse ;  /* 0x0000002bb3257c23 */ /* 0x100fe20008010800 */
[--C-:B------:R-:W-:Y:S01]  /*14cf0*/  FFMA.FTZ R105, R74, UR43, -R0.reuse ;  /* 0x0000002b4a697c23 */ /* 0x100fe20008010800 */
[--C-:B--2---:R-:W-:Y:S01]  /*14d00*/  FFMA.FTZ R19, R182, UR43, -R0.reuse ;  /* 0x0000002bb6137c23 */ /* 0x104fe20008010800 */
        /* <DEDUP_REMOVED lines=11> */
[----:B------:R-:W-:Y:S01]  /*14dc0*/  FFMA.FTZ R222, R52, UR43, -R0 ;  /* 0x0000002b34de7c23 */ /* 0x000fe20008010800 */
[----:B-1----:R-:W-:-:S05]  /*14dd0*/  F2FP.BF16.F32.PACK_AB R0, R61, R60 ;  /* 0x0000003c3d00723e */ /* 0x002fca00000010ff */
[----:B------:R-:W1:Y:S01]  /*14de0*/  MUFU.EX2 R50, R18 ;  /* 0x0000001200327308 */ /* 0x000e620000000800 */
[----:B------:R-:W-:Y:S02]  /*14df0*/  PRMT R207, R0, 0x7610, R207 ;  /* 0x0000761000cf7816 */ /* 0x000fe400000000cf */
[----:B------:R-:W-:Y:S02]  /*14e00*/  LOP3.LUT R2, R4, 0xff, RZ, 0xc0, !PT ;  /* 0x000000ff04027812 */ /* 0x000fe400078ec0ff */
[----:B------:R-:W-:Y:S01]  /*14e10*/  PRMT R230, R0, 0x7632, R230 ;  /* 0x0000763200e67816 */ /* 0x000fe200000000e6 */
[----:B------:R-:W-:Y:S01]  /*14e20*/  @!P5 HFMA2.BF16_V2 R136, -RZ.H0_H0, RZ.H0_H0, -R207.H0_H0 ;  /* 0x200000ffff88d231 */ /* 0x000fe200003409cf */
[----:B------:R-:W-:Y:S01]  /*14e30*/  ISETP.LE.U32.AND P4, PT, R2, UR23, PT ;  /* 0x0000001702007c0c */ /* 0x000fe2000bf83070 */
[----:B------:R2:W-:Y:S01]  /*14e40*/  MUFU.EX2 R63, R11 ;  /* 0x0000000b003f7308 */ /* 0x0005e20000000800 */
[----:B------:R-:W-:Y:S01]  /*14e50*/  LOP3.LUT R2, R4, 0xffff, RZ, 0xc0, !PT ;  /* 0x0000ffff04027812 */ /* 0x000fe200078ec0ff */
[----:B------:R-:W-:Y:S01]  /*14e60*/  FADD.FTZ R5, R135, -R7 ;  /* 0x8000000787057221 */ /* 0x000fe20000010000 */
[----:B------:R-:W-:-:S02]  /*14e70*/  PRMT R0, R207, 0x5410, R230 ;  /* 0x00005410cf007816 */ /* 0x000fc400000000e6 */
[----:B------:R-:W-:Y:S01]  /*14e80*/  @!P5 PRMT R207, R136, 0x5410, RZ ;  /* 0x0000541088cfd816 */ /* 0x000fe200000000ff */
[----:B------:R-:W-:Y:S01]  /*14e90*/  FMUL.FTZ R5, R5, UR43 ;  /* 0x0000002b05057c20 */ /* 0x000fe20008410000 */
[--C-:B--2---:R-:W-:Y:S02]  /*14ea0*/  SHF.R.U32.HI R11, RZ, 0x10, R4.reuse ;  /* 0x00000010ff0b7819 */ /* 0x104fe40000011604 */
[----:B------:R-:W-:-:S04]  /*14eb0*/  SHF.R.U32.HI R4, RZ, 0x18, R4 ;  /* 0x00000018ff047819 */ /* 0x000fc80000011604 */
[----:B------:R-:W-:Y:S02]  /*14ec0*/  ISETP.LE.U32.AND P5, PT, R4, UR23, PT ;  /* 0x0000001704007c0c */ /* 0x000fe4000bfa3070 */
[----:B-1----:R-:W-:-:S04]  /*14ed0*/  F2FP.BF16.F32.PACK_AB R4, R50, R57 ;  /* 0x000000393204723e */ /* 0x002fc800000010ff */
[C---:B------:R-:W-:Y:S02]  /*14ee0*/  PRMT R228, R4.reuse, 0x7632, R228 ;  /* 0x0000763204e47816 */ /* 0x040fe400000000e4 */
[----:B------:R-:W-:Y:S02]  /*14ef0*/  PRMT R224, R4, 0x7610, R224 ;  /* 0x0000761004e07816 */ /* 0x000fe400000000e0 */
[----:B------:R-:W-:Y:S02]  /*14f00*/  LOP3.LUT R4, R11, 0xff, RZ, 0xc0, !PT ;  /* 0x000000ff0b047812 */ /* 0x000fe400078ec0ff */
[----:B------:R-:W3:Y:S01]  /*14f10*/  MUFU.EX2 R11, R5 ;  /* 0x00000005000b7308 */ /* 0x000ee20000000800 */
[----:B------:R-:W-:Y:S01]  /*14f20*/  PRMT R6, R224, 0x5410, R228 ;  /* 0x00005410e0067816 */ /* 0x000fe200000000e4 */
[----:B------:R1:W-:Y:S01]  /*14f30*/  STL [R1+0x2cc], R0 ;  /* 0x0002cc0001007387 */ /* 0x0003e20000100800 */
[----:B------:R-:W-:-:S03]  /*14f40*/  IMAD.MOV.U32 R58, RZ, RZ, R130 ;  /* 0x000000ffff3a7224 */ /* 0x000fc600078e0082 */
[----:B------:R2:W-:Y:S02]  /*14f50*/  STL [R1+0x2b8], R6 ;  /* 0x0002b80601007387 */ /* 0x0005e40000100800 */
[----:B------:R3:W-:Y:S02]  /*14f60*/  MUFU.EX2 R52, R17 ;  /* 0x0000001100347308 */ /* 0x0007e40000000800 */
[----:B---3--:R-:W-:Y:S01]  /*14f70*/  FFMA.FTZ R17, R217, R11, R59 ;  /* 0x0000000bd9117223 */ /* 0x008fe2000001003b */
[----:B------:R-:W-:Y:S02]  /*14f80*/  IMAD.MOV.U32 R59, RZ, RZ, R131 ;  /* 0x000000ffff3b7224 */ /* 0x000fe400078e0083 */
[----:B------:R-:W3:Y:S04]  /*14f90*/  LDL.LU.64 R130, [R1+0x410] ;  /* 0x0004100001827983 */ /* 0x000ee80000300a00 */
[----:B------:R4:W4:Y:S01]  /*14fa0*/  LDL.LU.S16 R136, [R1] ;  /* 0x0000000001887983 */ /* 0x0009220000300600 */
[----:B-1----:R-:W-:Y:S01]  /*14fb0*/  SHF.R.U32.HI R0, RZ, 0x8, R2 ;  /* 0x00000008ff007819 */ /* 0x002fe20000011602 */
[----:B------:R-:W-:-:S03]  /*14fc0*/  @!P1 HFMA2.BF16_V2 R135, -RZ.H0_H0, RZ.H0_H0, -R230.H0_H0 ;  /* 0x200000ffff879231 */ /* 0x000fc600003409e6 */
[----:B------:R-:W-:Y:S02]  /*14fd0*/  LOP3.LUT R0, R0, 0xffff, RZ, 0xc0, !PT ;  /* 0x0000ffff00007812 */ /* 0x000fe400078ec0ff */
[----:B------:R-:W-:Y:S02]  /*14fe0*/  @!P1 PRMT R230, R135, 0x5410, RZ ;  /* 0x0000541087e69816 */ /* 0x000fe400000000ff */
[----:B------:R-:W-:Y:S01]  /*14ff0*/  ISETP.LE.U32.AND P1, PT, R0, UR23, PT ;  /* 0x0000001700007c0c */ /* 0x000fe2000bf23070 */
[----:B------:R-:W-:Y:S01]  /*15000*/  FADD.FTZ R0, R133, -R10 ;  /* 0x8000000a85007221 */ /* 0x000fe20000010000 */
[----:B------:R1:W-:Y:S03]  /*15010*/  MUFU.EX2 R7, R3 ;  /* 0x0000000300077308 */ /* 0x0003e60000000800 */
[----:B------:R-:W-:Y:S01]  /*15020*/  FMUL.FTZ R0, R0, UR43 ;  /* 0x0000002b00007c20 */ /* 0x000fe20008410000 */
[----:B------:R-:W-:-:S04]  /*15030*/  @!P2 HFMA2.BF16_V2 R133, -RZ.H0_H0, RZ.H0_H0, -R228.H0_H0 ;  /* 0x200000ffff85a231 */ /* 0x000fc800003409e4 */
[----:B------:R-:W-:Y:S01]  /*15040*/  MUFU.EX2 R9, R9 ;  /* 0x0000000900097308 */ /* 0x000fe20000000800 */
[----:B------:R-:W-:Y:S01]  /*15050*/  @!P2 PRMT R228, R133, 0x5410, RZ ;  /* 0x0000541085e4a816 */ /* 0x000fe200000000ff */
[----:B-1----:R-:W-:-:S06]  /*15060*/  IMAD.WIDE.U32 R2, R38, -0x2daee0ad, RZ ;  /* 0xd2511f5326027825 */ /* 0x002fcc00078e00ff */
[----:B------:R1:W2:Y:S01]  /*15070*/  MUFU.EX2 R16, R0 ;  /* 0x0000000000107308 */ /* 0x0002a20000000800 */
[----:B------:R-:W-:-:S07]  /*15080*/  ISETP.LE.U32.AND P2, PT, R4, UR23, PT ;  /* 0x0000001704007c0c */ /* 0x000fce000bf43070 */
[----:B------:R-:W2:Y:S01]  /*15090*/  MUFU.EX2 R8, R8 ;  /* 0x0000000800087308 */ /* 0x000ea20000000800 */
[----:B------:R-:W-:Y:S01]  /*150a0*/  @!P3 HFMA2.BF16_V2 R252, -RZ.H0_H0, RZ.H0_H0, -R224.H0_H0 ;  /* 0x200000fffffcb231 */ /* 0x000fe200003409e0 */
[----:B------:R3:W3:Y:S01]  /*150b0*/  LDL.LU.S16 R133, [R1+0x4] ;  /* 0x0000040001857983 */ /* 0x0006e20000300600 */
[----:B-1----:R-:W-:-:S05]  /*150c0*/  LOP3.LUT R0, R3, UR40, R20, 0x96, !PT ;  /* 0x0000002803007c12 */ /* 0x002fca000f8e9614 */
[----:B--2---:R-:W1:Y:S01]  /*150d0*/  MUFU.EX2 R6, R13 ;  /* 0x0000000d00067308 */ /* 0x004e620000000800 */
[----:B------:R-:W-:Y:S01]  /*150e0*/  FFMA.FTZ R10, R245, R16, R9 ;  /* 0x00000010f50a7223 */ /* 0x000fe20000010009 */
[----:B------:R-:W-:Y:S01]  /*150f0*/  @!P3 PRMT R224, R252, 0x5410, RZ ;  /* 0x00005410fce0b816 */ /* 0x000fe200000000ff */
[----:B------:R2:W2:Y:S01]  /*15100*/  LDL.LU.S16 R64, [R1+0x8] ;  /* 0x0000080001407983 */ /* 0x0004a20000300600 */
[----:B------:R-:W-:-:S04]  /*15110*/  LOP3.LUT R4, R0, 0xffff, RZ, 0xc0, !PT ;  /* 0x0000ffff00047812 */ /* 0x000fc800078ec0ff */
[----:B------:R-:W-:Y:S01]  /*15120*/  SHF.R.U32.HI R4, RZ, 0x8, R4 ;  /* 0x00000008ff047819 */ /* 0x000fe20000011604 */
[----:B------:R-:W1:Y:S03]  /*15130*/  MUFU.EX2 R5, R14 ;  /* 0x0000000e00057308 */ /* 0x000e660000000800 */
[----:B------:R-:W-:Y:S01]  /*15140*/  LOP3.LUT R4, R4, 0xffff, RZ, 0xc0, !PT ;  /* 0x0000ffff04047812 */ /* 0x000fe200078ec0ff */
[----:B------:R-:W-:-:S03]  /*15150*/  FADD.FTZ R10, R8, R10 ;  /* 0x0000000a080a7221 */ /* 0x000fc60000010000 */
[----:B------:R-:W-:Y:S02]  /*15160*/  ISETP.LE.U32.AND P3, PT, R4, UR23, PT ;  /* 0x0000001704007c0c */ /* 0x000fe4000bf63070 */
[----:B------:R-:W1:Y:S01]  /*15170*/  MUFU.EX2 R4, R15 ;  /* 0x0000000f00047308 */ /* 0x000e620000000800 */
[----:B------:R-:W-:Y:S01]  /*15180*/  FADD.FTZ R10, R7, R10 ;  /* 0x0000000a070a7221 */ /* 0x000fe20000010000 */
[----:B-1----:R-:W-:Y:S02]  /*15190*/  F2FP.BF16.F32.PACK_AB R68, R6, R7 ;  /* 0x000000070644723e */ /* 0x002fe400000010ff */
[----:B------:R-:W-:Y:S02]  /*151a0*/  F2FP.BF16.F32.PACK_AB R7, R75, R63 ;  /* 0x0000003f4b07723e */ /* 0x000fe400000010ff */
[----:B------:R-:W-:Y:S01]  /*151b0*/  F2FP.BF16.F32.PACK_AB R66, R8, R9 ;  /* 0x000000090842723e */ /* 0x000fe200000010ff */
[----:B------:R-:W-:Y:S01]  /*151c0*/  FADD.FTZ R8, R6, R10 ;  /* 0x0000000a06087221 */ /* 0x000fe20000010000 */
[----:B------:R-:W-:-:S02]  /*151d0*/  PRMT R218, R7, 0x7610, R218 ;  /* 0x0000761007da7816 */ /* 0x000fc400000000da */
[----:B------:R-:W-:Y:S01]  /*151e0*/  PRMT R135, R7, 0x7632, R135 ;  /* 0x0000763207877816 */ /* 0x000fe20000000087 */
[----:B------:R-:W-:Y:S02]  /*151f0*/  FADD.FTZ R6, R5, R8 ;  /* 0x0000000805067221 */ /* 0x000fe40000010000 */
[----:B------:R-:W-:Y:S02]  /*15200*/  @!P4 HFMA2.BF16_V2 R245, -RZ.H0_H0, RZ.H0_H0, -R218.H0_H0 ;  /* 0x200000fffff5c231 */ /* 0x000fe400003409da */
[C---:B------:R-:W-:Y:S01]  /*15210*/  FADD.FTZ R8, R4.reuse, R6 ;  /* 0x0000000604087221 */ /* 0x040fe20000010000 */
[----:B------:R-:W-:Y:S02]  /*15220*/  F2FP.BF16.F32.PACK_AB R67, R4, R5 ;  /* 0x000000050443723e */ /* 0x000fe400000010ff */
[----:B------:R-:W-:Y:S02]  /*15230*/  PRMT R4, R218, 0x5410, R135 ;  /* 0x00005410da047816 */ /* 0x000fe40000000087 */
[----:B------:R-:W-:-:S05]  /*15240*/  @!P4 PRMT R218, R245, 0x5410, RZ ;  /* 0x00005410f5dac816 */ /* 0x000fca00000000ff */
[----:B------:R-:W-:Y:S04]  /*15250*/  STL [R1+0x3c0], R218 ;  /* 0x0003c0da01007387 */ /* 0x000fe80000100800 */
[----:B------:R1:W-:Y:S01]  /*15260*/  STL [R1+0x2b0], R4 ;  /* 0x0002b00401007387 */ /* 0x0003e20000100800 */
[----:B----4-:R-:W-:-:S05]  /*15270*/  @!P1 HFMA2.BF16_V2 R136, -RZ.H0_H0, RZ.H0_H0, -R135.H0_H0 ;  /* 0x200000ffff889231 */ /* 0x010fca0000340987 */
[----:B------:R-:W-:-:S04]  /*15280*/  PRMT R9, R136, 0x7610, R9 ;  /* 0x0000761088097816 */ /* 0x000fc80000000009 */
[----:B------:R-:W-:Y:S02]  /*15290*/  @!P1 PRMT R135, R9, 0x5410, RZ ;  /* 0x0000541009879816 */ /* 0x000fe400000000ff */
[----:B------:R4:W4:Y:S01]  /*152a0*/  LDL.LU.S16 R9, [R1+0xc] ;  /* 0x00000c0001097983 */ /* 0x0009220000300600 */
[----:B------:R-:W3:Y:S01]  /*152b0*/  MUFU.EX2 R15, R28 ;  /* 0x0000001c000f7308 */ /* 0x000ee20000000800 */
[----:B-1----:R-:W-:-:S07]  /*152c0*/  LOP3.LUT R4, R2, 0xff, RZ, 0xc0, !PT ;  /* 0x000000ff02047812 */ /* 0x002fce00078ec0ff */
[----:B------:R1:W-:Y:S01]  /*152d0*/  MUFU.EX2 R56, R32 ;  /* 0x0000002000387308 */ /* 0x0003e20000000800 */
[----:B---3--:R-:W-:-:S04]  /*152e0*/  F2FP.BF16.F32.PACK_AB R5, R15, R52 ;  /* 0x000000340f05723e */ /* 0x008fc800000010ff */
[C---:B------:R-:W-:Y:S02]  /*152f0*/  PRMT R7, R5.reuse, 0x7632, R7 ;  /* 0x0000763205077816 */ /* 0x040fe40000000007 */
[----:B-1----:R-:W-:-:S03]  /*15300*/  PRMT R32, R5, 0x7610, R32 ;  /* 0x0000761005207816 */ /* 0x002fc60000000020 */
[----:B------:R-:W-:Y:S01]  /*15310*/  @!P5 HFMA2.BF16_V2 R133, -RZ.H0_H0, RZ.H0_H0, -R7.H0_H0 ;  /* 0x200000ffff85d231 */ /* 0x000fe20000340907 */
[----:B------:R-:W-:Y:S02]  /*15320*/  ISETP.LE.U32.AND P4, PT, R4, UR23, PT ;  /* 0x0000001704007c0c */ /* 0x000fe4000bf83070 */
[----:B------:R-:W-:Y:S02]  /*15330*/  LOP3.LUT R4, R0, 0xff, RZ, 0xc0, !PT ;  /* 0x000000ff00047812 */ /* 0x000fe400078ec0ff */
[----:B------:R-:W-:Y:S02]  /*15340*/  PRMT R98, R133, 0x7610, R98 ;  /* 0x0000761085627816 */ /* 0x000fe40000000062 */
[----:B------:R-:W-:Y:S01]  /*15350*/  ISETP.LE.U32.AND P1, PT, R4, UR23, PT ;  /* 0x0000001704007c0c */ /* 0x000fe2000bf23070 */
[----:B--2---:R-:W-:Y:S01]  /*15360*/  @!P2 HFMA2.BF16_V2 R64, -RZ.H0_H0, RZ.H0_H0, -R32.H0_H0 ;  /* 0x200000ffff40a231 */ /* 0x004fe20000340920 */
[----:B------:R-:W-:Y:S02]  /*15370*/  PRMT R4, R32, 0x5410, R7 ;  /* 0x0000541020047816 */ /* 0x000fe40000000007 */
[----:B------:R-:W-:-:S02]  /*15380*/  @!P5 PRMT R7, R98, 0x5410, RZ ;  /* 0x000054106207d816 */ /* 0x000fc400000000ff */
[----:B------:R-:W-:Y:S01]  /*15390*/  PRMT R62, R64, 0x7610, R62 ;  /* 0x00007610403e7816 */ /* 0x000fe2000000003e */
[----:B------:R-:W-:Y:S03]  /*153a0*/  STL [R1+0x54], R135 ;  /* 0x0000548701007387 */ /* 0x000fe60000100800 */
[----:B------:R-:W-:Y:S01]  /*153b0*/  @!P2 PRMT R32, R62, 0x5410, RZ ;  /* 0x000054103e20a816 */ /* 0x000fe200000000ff */
[----:B------:R-:W-:Y:S04]  /*153c0*/  STL [R1+0x2ac], R4 ;  /* 0x0002ac0401007387 */ /* 0x000fe80000100800 */
[----:B------:R-:W-:Y:S04]  /*153d0*/  STL [R1+0x4c], R7 ;  /* 0x00004c0701007387 */ /* 0x000fe80000100800 */
[----:B------:R1:W2:Y:S01]  /*153e0*/  LDL.LU.S16 R62, [R1+0x10] ;  /* 0x00001000013e7983 */ /* 0x0002a20000300600 */
[----:B------:R-:W-:-:S04]  /*153f0*/  F2FP.BF16.F32.PACK_AB R5, R69, R76 ;  /* 0x0000004c4505723e */ /* 0x000fc800000010ff */
[C---:B------:R-:W-:Y:S01]  /*15400*/  PRMT R6, R5.reuse, 0x7610, R6 ;  /* 0x0000761005067816 */ /* 0x040fe20000000006 */
[----:B------:R-:W-:Y:S01]  /*15410*/  MUFU.EX2 R53, R34 ;  /* 0x0000002200357308 */ /* 0x000fe20000000800 */
[----:B------:R-:W-:Y:S01]  /*15420*/  PRMT R38, R5, 0x7632, R38 ;  /* 0x0000763205267816 */ /* 0x000fe20000000026 */
[----:B------:R3:W-:Y:S06]  /*15430*/  STL [R1+0x44], R32 ;  /* 0x0000442001007387 */ /* 0x0007ec0000100800 */
[----:B------:R1:W-:Y:S01]  /*15440*/  MUFU.EX2 R34, R30 ;  /* 0x0000001e00227308 */ /* 0x0003e20000000800 */
[----:B------:R-:W-:Y:S01]  /*15450*/  PRMT R133, R6, 0x5410, R38 ;  /* 0x0000541006857816 */ /* 0x000fe20000000026 */
[----:B---3--:R3:W3:Y:S01]  /*15460*/  LDL.LU.S16 R32, [R1+0x18] ;  /* 0x0000180001207983 */ /* 0x0086e20000300600 */
[----:B----4-:R-:W-:-:S05]  /*15470*/  @!P1 HFMA2.BF16_V2 R9, -RZ.H0_H0, RZ.H0_H0, -R6.H0_H0 ;  /* 0x200000ffff099231 */ /* 0x010fca0000340906 */
[----:B-1----:R-:W-:-:S04]  /*15480*/  PRMT R30, R9, 0x7610, R30 ;  /* 0x00007610091e7816 */ /* 0x002fc8000000001e */
[----:B------:R-:W-:Y:S02]  /*15490*/  @!P1 PRMT R6, R30, 0x5410, RZ ;  /* 0x000054101e069816 */ /* 0x000fe400000000ff */
[----:B------:R1:W4:Y:S01]  /*154a0*/  LDL.LU.S16 R30, [R1+0x14] ;  /* 0x00001400011e7983 */ /* 0x0003220000300600 */
[--C-:B------:R-:W-:Y:S02]  /*154b0*/  SHF.R.U32.HI R4, RZ, 0x18, R0.reuse ;  /* 0x00000018ff047819 */ /* 0x100fe40000011600 */
[----:B------:R-:W-:Y:S01]  /*154c0*/  SHF.R.U32.HI R0, RZ, 0x10, R0 ;  /* 0x00000010ff007819 */ /* 0x000fe20000011600 */
[----:B------:R-:W-:Y:S01]  /*154d0*/  MUFU.EX2 R7, R22 ;  /* 0x0000001600077308 */ /* 0x000fe20000000800 */
[----:B------:R-:W-:Y:S02]  /*154e0*/  ISETP.LE.U32.AND P5, PT, R4, UR23, PT ;  /* 0x0000001704007c0c */ /* 0x000fe4000bfa3070 */
[----:B------:R-:W-:Y:S02]  /*154f0*/  LOP3.LUT R3, R2, 0xffff, RZ, 0xc0, !PT ;  /* 0x0000ffff02037812 */ /* 0x000fe400078ec0ff */
[----:B------:R-:W-:-:S02]  /*15500*/  SHF.R.U32.HI R9, RZ, 0x10, R2 ;  /* 0x00000010ff097819 */ /* 0x000fc40000011602 */
[----:B------:R-:W-:Y:S02]  /*15510*/  LOP3.LUT R4, R0, 0xff, RZ, 0xc0, !PT ;  /* 0x000000ff00047812 */ /* 0x000fe400078ec0ff */
[----:B------:R-:W-:Y:S01]  /*15520*/  SHF.R.U32.HI R2, RZ, 0x18, R2 ;  /* 0x00000018ff027819 */ /* 0x000fe20000011602 */
[----:B------:R-:W1:Y:S03]  /*15530*/  MUFU.EX2 R0, R23 ;  /* 0x0000001700007308 */ /* 0x000e660000000800 */
[----:B------:R-:W-:Y:S02]  /*15540*/  ISETP.LE.U32.AND P1, PT, R2, UR23, PT ;  /* 0x0000001702007c0c */ /* 0x000fe4000bf23070 */
[----:B------:R-:W-:-:S03]  /*15550*/  SHF.R.U32.HI R2, RZ, 0x8, R3 ;  /* 0x00000008ff027819 */ /* 0x000fc60000011603 */
[----:B------:R-:W2:Y:S01]  /*15560*/  MUFU.EX2 R31, R31 ;  /* 0x0000001f001f7308 */ /* 0x000ea20000000800 */
[----:B------:R-:W-:Y:S02]  /*15570*/  LOP3.LUT R2, R2, 0xffff, RZ, 0xc0, !PT ;  /* 0x0000ffff02027812 */ /* 0x000fe400078ec0ff */
[----:B------:R-:W-:Y:S02]  /*15580*/  ISETP.LE.U32.AND P2, PT, R4, UR23, PT ;  /* 0x0000001704007c0c */ /* 0x000fe4000bf43070 */
[----:B-1----:R-:W-:Y:S01]  /*15590*/  F2FP.BF16.F32.PACK_AB R65, R0, R7 ;  /* 0x000000070041723e */ /* 0x002fe200000010ff */
[----:B--2---:R-:W-:-:S05]  /*155a0*/  @!P3 HFMA2.BF16_V2 R62, -RZ.H0_H0, RZ.H0_H0, -R38.H0_H0 ;  /* 0x200000ffff3eb231 */ /* 0x004fca0000340926 */
[----:B------:R-:W-:-:S04]  /*155b0*/  PRMT R3, R62, 0x7610, R3 ;  /* 0x000076103e037816 */ /* 0x000fc80000000003 */
[----:B------:R-:W-:Y:S02]  /*155c0*/  @!P3 PRMT R38, R3, 0x5410, RZ ;  /* 0x000054100326b816 */ /* 0x000fe400000000ff */
[----:B------:R-:W-:Y:S01]  /*155d0*/  ISETP.LE.U32.AND P3, PT, R2, UR23, PT ;  /* 0x0000001702007c0c */ /* 0x000fe2000bf63070 */
[----:B------:R-:W-:-:S04]  /*155e0*/  FADD.FTZ R2, R7, R8 ;  /* 0x0000000807027221 */ /* 0x000fc80000010000 */
[----:B------:R-:W-:Y:S01]  /*155f0*/  FADD.FTZ R8, R0, R2 ;  /* 0x0000000200087221 */ /* 0x000fe20000010000 */
[----:B------:R-:W-:Y:S01]  /*15600*/  F2FP.BF16.F32.PACK_AB R0, R34, R31 ;  /* 0x0000001f2200723e */ /* 0x000fe200000010ff */
[----:B------:R1:W-:Y:S03]  /*15610*/  MUFU.EX2 R5, R19 ;  /* 0x0000001300057308 */ /* 0x0003e60000000800 */
[C---:B------:R-:W-:Y:S02]  /*15620*/  PRMT R10, R0.reuse, 0x7632, R10 ;  /* 0x00007632000a7816 */ /* 0x040fe4000000000a */
[----:B-1----:R-:W-:-:S05]  /*15630*/  PRMT R19, R0, 0x7610, R19 ;  /* 0x0000761000137816 */ /* 0x002fca0000000013 */
[----:B---3--:R-:W-:Y:S01]  /*15640*/  @!P2 HFMA2.BF16_V2 R32, -RZ.H0_H0, RZ.H0_H0, -R19.H0_H0 ;  /* 0x200000ffff20a231 */ /* 0x008fe20000340913 */
[----:B------:R-:W-:-:S04]  /*15650*/  PRMT R135, R19, 0x5410, R10 ;  /* 0x0000541013877816 */ /* 0x000fc8000000000a */
[----:B------:R-:W-:Y:S01]  /*15660*/  PRMT R7, R32, 0x7610, R7 ;  /* 0x0000761020077816 */ /* 0x000fe20000000007 */
[----:B------:R-:W-:Y:S01]  /*15670*/  STL [R1+0x50], R6 ;  /* 0x0000500601007387 */ /* 0x000fe20000100800 */
[----:B------:R-:W-:Y:S02]  /*15680*/  LOP3.LUT R0, R9, 0xff, RZ, 0xc0, !PT ;  /* 0x000000ff09007812 */ /* 0x000fe400078ec0ff */
[----:B------:R-:W-:Y:S01]  /*15690*/  @!P2 PRMT R19, R7, 0x5410, RZ ;  /* 0x000054100713a816 */ /* 0x000fe200000000ff */
[----:B------:R-:W-:Y:S01]  /*156a0*/  STL [R1+0x48], R38 ;  /* 0x0000482601007387 */ /* 0x000fe20000100800 */
[----:B------:R-:W-:-:S03]  /*156b0*/  ISETP.LE.U32.AND P2, PT, R0, UR23, PT ;  /* 0x0000001700007c0c */ /* 0x000fc6000bf43070 */
[----:B------:R-:W-:Y:S01]  /*156c0*/  STL [R1+0x10], R19 ;  /* 0x0000101301007387 */ /* 0x000fe20000100800 */
[----:B------:R1:W-:Y:S01]  /*156d0*/  MUFU.EX2 R0, R29 ;  /* 0x0000001d00007308 */ /* 0x0003e20000000800 */
[----:B----4-:R-:W-:-:S05]  /*156e0*/  @!P5 HFMA2.BF16_V2 R30, -RZ.H0_H0, RZ.H0_H0, -R10.H0_H0 ;  /* 0x200000ffff1ed231 */ /* 0x010fca000034090a */
[----:B------:R-:W-:-:S04]  /*156f0*/  PRMT R13, R30, 0x7610, R13 ;  /* 0x000076101e0d7816 */ /* 0x000fc8000000000d */
[----:B------:R-:W-:Y:S02]  /*15700*/  @!P5 PRMT R10, R13, 0x5410, RZ ;  /* 0x000054100d0ad816 */ /* 0x000fe400000000ff */
[----:B------:R2:W3:Y:S04]  /*15710*/  LDL.LU.S16 R13, [R1+0x30] ;  /* 0x00003000010d7983 */ /* 0x0004e80000300600 */
[----:B------:R4:W-:Y:S04]  /*15720*/  STL [R1+0xc], R10 ;  /* 0x00000c0a01007387 */ /* 0x0009e80000100800 */
[----:B----4-:R2:W4:Y:S04]  /*15730*/  LDL.LU.S16 R10, [R1+0x2c] ;  /* 0x00002c00010a7983 */ /* 0x0105280000300600 */
[----:B-1----:R2:W2:Y:S04]  /*15740*/  LDL.LU.S16 R29, [R1+0x28] ;  /* 0x00002800011d7983 */ /* 0x0024a80000300600 */
[----:B------:R1:W4:Y:S01]  /*15750*/  LDL.LU.S16 R19, [R1+0x24] ;  /* 0x0000240001137983 */ /* 0x0003220000300600 */
[----:B------:R-:W1:Y:S08]  /*15760*/  MUFU.EX2 R6, R24 ;  /* 0x0000001800067308 */ /* 0x000e700000000800 */
[----:B------:R-:W1:Y:S08]  /*15770*/  MUFU.EX2 R4, R25 ;  /* 0x0000001900047308 */ /* 0x000e700000000800 */
[----:B------:R-:W1:Y:S02]  /*15780*/  MUFU.EX2 R3, R27 ;  /* 0x0000001b00037308 */ /* 0x000e640000000800 */
[----:B-1----:R-:W-:-:S06]  /*15790*/  FADD.FTZ R7, R6, R8 ;  /* 0x0000000806077221 */ /* 0x002fcc0000010000 */
[----:B------:R-:W1:Y:S01]  /*157a0*/  MUFU.EX2 R2, R26 ;  /* 0x0000001a00027308 */ /* 0x000e620000000800 */
[C---:B------:R-:W-:Y:S01]  /*157b0*/  FADD.FTZ R7, R5.reuse, R7 ;  /* 0x0000000705077221 */ /* 0x040fe20000010000 */
[----:B------:R-:W-:-:S03]  /*157c0*/  F2FP.BF16.F32.PACK_AB R70, R5, R6 ;  /* 0x000000060546723e */ /* 0x000fc600000010ff */
[----:B------:R-:W-:-:S03]  /*157d0*/  FADD.FTZ R7, R4, R7 ;  /* 0x0000000704077221 */ /* 0x000fc60000010000 */
[----:B------:R-:W-:Y:S01]  /*157e0*/  MUFU.EX2 R39, R39 ;  /* 0x0000002700277308 */ /* 0x000fe20000000800 */
[----:B------:R-:W-:-:S07]  /*157f0*/  FADD.FTZ R5, R3, R7 ;  /* 0x0000000703057221 */ /* 0x000fce0000010000 */
[----:B------:R-:W1:Y:S02]  /*15800*/  MUFU.EX2 R38, R48 ;  /* 0x0000003000267308 */ /* 0x000e640000000800 */
[----:B-1----:R-:W-:Y:S01]  /*15810*/  FADD.FTZ R5, R2, R5 ;  /* 0x0000000502057221 */ /* 0x002fe20000010000 */
[----:B------:R-:W-:-:S03]  /*15820*/  F2FP.BF16.F32.PACK_AB R79, R0, R2 ;  /* 0x00000002004f723e */ /* 0x000fc600000010ff */
[----:B------:R-:W-:Y:S01]  /*15830*/  FADD.FTZ R5, R0, R5 ;  /* 0x0000000500057221 */ /* 0x000fe20000010000 */
[----:B------:R-:W-:Y:S02]  /*15840*/  F2FP.BF16.F32.PACK_AB R0, R53, R56 ;  /* 0x000000383500723e */ /* 0x000fe400000010ff */
[----:B------:R-:W-:Y:S02]  /*15850*/  F2FP.BF16.F32.PACK_AB R71, R3, R4 ;  /* 0x000000040347723e */ /* 0x000fe400000010ff */
[----:B------:R-:W1:Y:S01]  /*15860*/  MUFU.EX2 R4, R33 ;  /* 0x0000002100047308 */ /* 0x000e620000000800 */
[C---:B------:R-:W-:Y:S02]  /*15870*/  PRMT R14, R0.reuse, 0x7610, R14 ;  /* 0x00007610000e7816 */ /* 0x040fe4000000000e */
[----:B------:R-:W-:-:S05]  /*15880*/  PRMT R8, R0, 0x7632, R8 ;  /* 0x0000763200087816 */ /* 0x000fca0000000008 */
[----:B------:R-:W1:Y:S01]  /*15890*/  MUFU.EX2 R3, R35 ;  /* 0x0000002300037308 */ /* 0x000e620000000800 */
[----:B------:R-:W-:-:S04]  /*158a0*/  F2FP.BF16.F32.PACK_AB R0, R38, R39 ;  /* 0x000000272600723e */ /* 0x000fc800000010ff */
[C---:B------:R-:W-:Y:S02]  /*158b0*/  PRMT R239, R0.reuse, 0x7610, R239 ;  /* 0x0000761000ef7816 */ /* 0x040fe400000000ef */
[----:B------:R-:W-:Y:S02]  /*158c0*/  PRMT R252, R0, 0x7632, R252 ;  /* 0x0000763200fc7816 */ /* 0x000fe400000000fc */
[----:B------:R-:W-:Y:S01]  /*158d0*/  PRMT R0, R14, 0x5410, R8 ;  /* 0x000054100e007816 */ /* 0x000fe20000000008 */
[----:B------:R-:W1:Y:S04]  /*158e0*/  MUFU.EX2 R2, R36 ;  /* 0x0000002400027308 */ /* 0x000e680000000800 */
[----:B------:R1:W-:Y:S02]  /*158f0*/  STL [R1+0x2c4], R0 ;  /* 0x0002c40001007387 */ /* 0x0003e40000100800 */
[----:B-1----:R-:W-:Y:S01]  /*15900*/  FADD.FTZ R5, R4, R5 ;  /* 0x0000000504057221 */ /* 0x002fe20000010000 */
[----:B------:R-:W-:-:S02]  /*15910*/  F2FP.BF16.F32.PACK_AB R78, R3, R4 ;  /* 0x00000004034e723e */ /* 0x000fc400000010ff */
[----:B------:R-:W-:Y:S01]  /*15920*/  FSEL R4, R231, RZ, P6 ;  /* 0x000000ffe7047208 */ /* 0x000fe20003000000 */
[----:B------:R-:W-:-:S04]  /*15930*/  FADD.FTZ R5, R3, R5 ;  /* 0x0000000503057221 */ /* 0x000fc80000010000 */
[----:B------:R-:W-:Y:S01]  /*15940*/  FADD.FTZ R4, R134, -R4 ;  /* 0x8000000486047221 */ /* 0x000fe20000010000 */
[----:B------:R-:W1:Y:S01]  /*15950*/  MUFU.EX2 R0, R37 ;  /* 0x0000002500007308 */ /* 0x000e620000000800 */
[----:B------:R-:W-:Y:S02]  /*15960*/  FADD.FTZ R3, R2, R5 ;  /* 0x0000000502037221 */ /* 0x000fe40000010000 */
[----:B------:R-:W-:Y:S02]  /*15970*/  FMUL.FTZ R4, R4, UR43 ;  /* 0x0000002b04047c20 */ /* 0x000fe40008410000 */
[C---:B-1----:R-:W-:Y:S01]  /*15980*/  FADD.FTZ R98, R0.reuse, R3 ;  /* 0x0000000300627221 */ /* 0x042fe20000010000 */
[----:B------:R-:W-:Y:S02]  /*15990*/  F2FP.BF16.F32.PACK_AB R97, R0, R2 ;  /* 0x000000020061723e */ /* 0x000fe400000010ff */
[----:B------:R1:W4:Y:S01]  /*159a0*/  MUFU.EX2 R0, R4 ;  /* 0x0000000400007308 */ /* 0x0003220000000800 */
[-C--:B------:R-:W-:Y:S01]  /*159b0*/  FMUL.FTZ R3, R169, R12.reuse ;  /* 0x0000000ca9037220 */ /* 0x080fe20000410000 */
[-C--:B------:R-:W-:Y:S01]  /*159c0*/  FMUL.FTZ R2, R164, R12.reuse ;  /* 0x0000000ca4027220 */ /* 0x080fe20000410000 */
[-C--:B------:R-:W-:Y:S01]  /*159d0*/  FMUL.FTZ R217, R171, R11.reuse ;  /* 0x0000000babd97220 */ /* 0x080fe20000410000 */
[----:B-1----:R-:W-:Y:S01]  /*159e0*/  FMUL.FTZ R4, R168, R12 ;  /* 0x0000000ca8047220 */ /* 0x002fe20000410000 */
[----:B------:R-:W-:Y:S01]  /*159f0*/  FMUL.FTZ R218, R155, R11 ;  /* 0x0000000b9bda7220 */ /* 0x000fe20000410000 */
[----:B------:R-:W-:-:S04]  /*15a00*/  UIADD3 UR5, UR42, -0x2, URZ ;  /* 0xfffffffe2a057890 */ /* 0x000fc8000fffe03f */
[----:B------:R-:W-:Y:S01]  /*15a10*/  ULOP3.LUT UR5, UR5, UR35, URZ, 0x3c, !UPT ;  /* 0x0000002305057292 */ /* 0x000fe2000f8e3c3f */
[----:B---3--:R-:W-:-:S05]  /*15a20*/  @!P2 HFMA2.BF16_V2 R13, -RZ.H0_H0, RZ.H0_H0, -R239.H0_H0 ;  /* 0x200000ffff0da231 */ /* 0x008fca00003409ef */
[----:B------:R-:W-:Y:S01]  /*15a30*/  PRMT R7, R13, 0x7610, R7 ;  /* 0x000076100d077816 */ /* 0x000fe20000000007 */
[----:B--2---:R-:W-:Y:S02]  /*15a40*/  @!P4 HFMA2.BF16_V2 R29, -RZ.H0_H0, RZ.H0_H0, -R14.H0_H0 ;  /* 0x200000ffff1dc231 */ /* 0x004fe4000034090e */
[----:B----4-:R-:W-:-:S03]  /*15a50*/  @!P3 HFMA2.BF16_V2 R19, -RZ.H0_H0, RZ.H0_H0, -R8.H0_H0 ;  /* 0x200000ffff13b231 */ /* 0x010fc60000340908 */
[----:B------:R-:W-:Y:S02]  /*15a60*/  PRMT R18, R29, 0x7610, R18 ;  /* 0x000076101d127816 */ /* 0x000fe40000000012 */
[----:B------:R-:W-:Y:S01]  /*15a70*/  PRMT R9, R19, 0x7610, R9 ;  /* 0x0000761013097816 */ /* 0x000fe20000000009 */
[----:B------:R-:W-:Y:S01]  /*15a80*/  @!P1 HFMA2.BF16_V2 R10, -RZ.H0_H0, RZ.H0_H0, -R252.H0_H0 ;  /* 0x200000ffff0a9231 */ /* 0x000fe200003409fc */
[----:B------:R-:W-:Y:S02]  /*15a90*/  @!P4 PRMT R14, R18, 0x5410, RZ ;  /* 0x00005410120ec816 */ /* 0x000fe400000000ff */
[----:B------:R-:W-:Y:S02]  /*15aa0*/  @!P3 PRMT R8, R9, 0x5410, RZ ;  /* 0x000054100908b816 */ /* 0x000fe400000000ff */
[----:B------:R-:W-:Y:S01]  /*15ab0*/  PRMT R6, R10, 0x7610, R6 ;  /* 0x000076100a067816 */ /* 0x000fe20000000006 */
[----:B------:R-:W-:Y:S04]  /*15ac0*/  STL [R1+0x8], R14 ;  /* 0x0000080e01007387 */ /* 0x000fe80000100800 */
[----:B------:R1:W-:Y:S02]  /*15ad0*/  STL [R1+0x4], R8 ;  /* 0x0000040801007387 */ /* 0x0003e40000100800 */
[----:B-1----:R-:W-:-:S02]  /*15ae0*/  PRMT R8, R239, 0x5410, R252 ;  /* 0x00005410ef087816 */ /* 0x002fc400000000fc */
[----:B------:R-:W-:Y:S02]  /*15af0*/  @!P2 PRMT R239, R7, 0x5410, RZ ;  /* 0x0000541007efa816 */ /* 0x000fe400000000ff */
[----:B------:R-:W-:-:S03]  /*15b00*/  @!P1 PRMT R252, R6, 0x5410, RZ ;  /* 0x0000541006fc9816 */ /* 0x000fc600000000ff */
[----:B------:R-:W-:Y:S04]  /*15b10*/  STL [R1+0x37c], R239 ;  /* 0x00037cef01007387 */ /* 0x000fe80000100800 */
[----:B------:R-:W-:Y:S04]  /*15b20*/  STL [R1+0x2c0], R8 ;  /* 0x0002c00801007387 */ /* 0x000fe80000100800 */
[----:B------:R-:W-:Y:S04]  /*15b30*/  STL [R1+0x378], R252 ;  /* 0x000378fc01007387 */ /* 0x000fe80000100800 */
[----:B------:R-:W-:Y:S04]  /*15b40*/  STL [R1+0x3a4], R231 ;  /* 0x0003a4e701007387 */ /* 0x000fe80000100800 */
[----:B------:R1:W-:Y:S04]  /*15b50*/  STL [R1+0x1b0], R4 ;  /* 0x0001b00401007387 */ /* 0x0003e80000100800 */
[----:B------:R2:W-:Y:S04]  /*15b60*/  STL [R1+0x1b4], R3 ;  /* 0x0001b40301007387 */ /* 0x0005e80000100800 */
[----:B------:R3:W-:Y:S01]  /*15b70*/  STL [R1+0x1e0], R2 ;  /* 0x0001e00201007387 */ /* 0x0007e20000100800 */
[-C--:B-1----:R-:W-:Y:S01]  /*15b80*/  FMUL.FTZ R4, R165, R12.reuse ;  /* 0x0000000ca5047220 */ /* 0x082fe20000410000 */
[----:B--2---:R-:W-:-:S04]  /*15b90*/  FMUL.FTZ R3, R160, R12 ;  /* 0x0000000ca0037220 */ /* 0x004fc80000410000 */
[----:B------:R1:W-:Y:S01]  /*15ba0*/  STL [R1+0x1e4], R4 ;  /* 0x0001e40401007387 */ /* 0x0003e20000100800 */
[----:B---3--:R-:W-:-:S03]  /*15bb0*/  FMUL.FTZ R2, R161, R12 ;  /* 0x0000000ca1027220 */ /* 0x008fc60000410000 */
[----:B------:R2:W-:Y:S04]  /*15bc0*/  STL [R1+0x200], R3 ;  /* 0x0002000301007387 */ /* 0x0005e80000100800 */
[----:B------:R3:W-:Y:S01]  /*15bd0*/  STL [R1+0x204], R2 ;  /* 0x0002040201007387 */ /* 0x0007e20000100800 */
[----:B------:R-:W4:Y:S01]  /*15be0*/  MUFU.EX2 R13, R51 ;  /* 0x00000033000d7308 */ /* 0x000f220000000800 */
[-C--:B-1----:R-:W-:Y:S01]  /*15bf0*/  FMUL.FTZ R4, R152, R12.reuse ;  /* 0x0000000c98047220 */ /* 0x082fe20000410000 */
[----:B--2---:R-:W-:-:S04]  /*15c00*/  FMUL.FTZ R3, R153, R12 ;  /* 0x0000000c99037220 */ /* 0x004fc80000410000 */
[----:B------:R-:W-:Y:S01]  /*15c10*/  STL [R1+0x230], R4 ;  /* 0x0002300401007387 */ /* 0x000fe20000100800 */
[----:B---3--:R-:W-:-:S03]  /*15c20*/  FMUL.FTZ R2, R170, R11 ;  /* 0x0000000baa027220 */ /* 0x008fc60000410000 */
[----:B------:R1:W-:Y:S04]  /*15c30*/  STL [R1+0x234], R3 ;  /* 0x0002340301007387 */ /* 0x0003e80000100800 */
[----:B------:R-:W-:Y:S04]  /*15c40*/  STL [R1+0x3d0], R217 ;  /* 0x0003d0d901007387 */ /* 0x000fe80000100800 */
[----:B------:R2:W-:Y:S01]  /*15c50*/  STL [R1+0x1b8], R2 ;  /* 0x0001b80201007387 */ /* 0x0005e20000100800 */
[-C--:B-1----:R-:W-:Y:S01]  /*15c60*/  FMUL.FTZ R3, R166, R11.reuse ;  /* 0x0000000ba6037220 */ /* 0x082fe20000410000 */
[----:B------:R-:W-:-:S04]  /*15c70*/  FMUL.FTZ R4, R162, R11 ;  /* 0x0000000ba2047220 */ /* 0x000fc80000410000 */
[----:B------:R1:W-:Y:S01]  /*15c80*/  STL [R1+0x1e8], R3 ;  /* 0x0001e80301007387 */ /* 0x0003e20000100800 */
[----:B--2---:R-:W-:-:S05]  /*15c90*/  FMUL.FTZ R2, R167, R11 ;  /* 0x0000000ba7027220 */ /* 0x004fca0000410000 */
[----:B------:R2:W-:Y:S04]  /*15ca0*/  STL [R1+0x1ec], R2 ;  /* 0x0001ec0201007387 */ /* 0x0005e80000100800 */
[----:B------:R3:W-:Y:S01]  /*15cb0*/  STL [R1+0x208], R4 ;  /* 0x0002080401007387 */ /* 0x0007e20000100800 */
[----:B-1----:R-:W-:-:S05]  /*15cc0*/  FMUL.FTZ R3, R163, R11 ;  /* 0x0000000ba3037220 */ /* 0x002fca0000410000 */
[----:B------:R1:W-:Y:S01]  /*15cd0*/  STL [R1+0x20c], R3 ;  /* 0x00020c0301007387 */ /* 0x0003e20000100800 */
[----:B--2---:R-:W-:-:S03]  /*15ce0*/  FMUL.FTZ R2, R154, R11 ;  /* 0x0000000b9a027220 */ /* 0x004fc60000410000 */
[----:B------:R-:W-:Y:S04]  /*15cf0*/  STL [R1+0x3c4], R218 ;  /* 0x0003c4da01007387 */ /* 0x000fe80000100800 */
[----:B------:R2:W-:Y:S01]  /*15d00*/  STL [R1+0x238], R2 ;  /* 0x0002380201007387 */ /* 0x0005e20000100800 */
[-C--:B---3--:R-:W-:Y:S01]  /*15d10*/  FMUL.FTZ R4, R157, R0.reuse ;  /* 0x000000009d047220 */ /* 0x088fe20000410000 */
[-C--:B----4-:R-:W-:Y:S01]  /*15d20*/  FFMA.FTZ R14, R244, R0.reuse, R13 ;  /* 0x00000000f40e7223 */ /* 0x090fe2000001000d */
[-C--:B-1----:R-:W-:Y:S01]  /*15d30*/  FMUL.FTZ R3, R148, R0.reuse ;  /* 0x0000000094037220 */ /* 0x082fe20000410000 */
[----:B--2---:R-:W-:-:S05]  /*15d40*/  FMUL.FTZ R2, R156, R0 ;  /* 0x000000009c027220 */ /* 0x004fca0000410000 */
[----:B------:R1:W-:Y:S01]  /*15d50*/  STL [R1+0x120], R2 ;  /* 0x0001200201007387 */ /* 0x0003e20000100800 */
[----:B------:R-:W-:-:S03]  /*15d60*/  FMUL.FTZ R218, R141, R0 ;  /* 0x000000008dda7220 */ /* 0x000fc60000410000 */
[----:B------:R2:W-:Y:S04]  /*15d70*/  STL [R1+0x124], R4 ;  /* 0x0001240401007387 */ /* 0x0005e80000100800 */
[----:B------:R3:W-:Y:S01]  /*15d80*/  STL [R1+0x130], R3 ;  /* 0x0001300301007387 */ /* 0x0007e20000100800 */
[-C--:B-1----:R-:W-:Y:S01]  /*15d90*/  FMUL.FTZ R2, R149, R0.reuse ;  /* 0x0000000095027220 */ /* 0x082fe20000410000 */
[----:B--2---:R-:W-:-:S04]  /*15da0*/  FMUL.FTZ R4, R144, R0 ;  /* 0x0000000090047220 */ /* 0x004fc80000410000 */
[----:B------:R1:W-:Y:S01]  /*15db0*/  STL [R1+0x134], R2 ;  /* 0x0001340201007387 */ /* 0x0003e20000100800 */
[----:B---3--:R-:W-:-:S03]  /*15dc0*/  FMUL.FTZ R3, R145, R0 ;  /* 0x0000000091037220 */ /* 0x008fc60000410000 */
[----:B------:R-:W-:Y:S04]  /*15dd0*/  STL [R1+0x150], R4 ;  /* 0x0001500401007387 */ /* 0x000fe80000100800 */
[----:B------:R-:W-:Y:S04]  /*15de0*/  STL [R1+0x154], R3 ;  /* 0x0001540301007387 */ /* 0x000fe80000100800 */
[----:B------:R-:W-:Y:S01]  /*15df0*/  STL [R1+0x3c8], R218 ;  /* 0x0003c8da01007387 */ /* 0x000fe20000100800 */
[----:B-1----:R-:W-:Y:S01]  /*15e00*/  FMUL.FTZ R2, R140, R0 ;  /* 0x000000008c027220 */ /* 0x002fe20000410000 */
[----:B------:R-:W-:-:S05]  /*15e10*/  LOP3.LUT R0, R139, UR5, RZ, 0x3c, !PT ;  /* 0x000000058b007c12 */ /* 0x000fca000f8e3cff */
[----:B------:R-:W-:Y:S01]  /*15e20*/  IMAD.WIDE.U32 R18, R0, -0x326172a9, RZ ;  /* 0xcd9e8d5700127825 */ /* 0x000fe200078e00ff */
[----:B------:R1:W-:Y:S04]  /*15e30*/  STL [R1+0x170], R2 ;  /* 0x0001700201007387 */ /* 0x0003e80000100800 */
[----:B-1----:R-:W-:-:S05]  /*15e40*/  LOP3.LUT R2, R19, UR21, R58, 0x96, !PT ;  /* 0x0000001513027c12 */ /* 0x002fca000f8e963a */
[----:B------:R-:W-:-:S05]  /*15e50*/  IMAD.WIDE.U32 R2, R2, -0x2daee0ad, RZ ;  /* 0xd2511f5302027825 */ /* 0x000fca00078e00ff */
[----:B------:R-:W-:Y:S02]  /*15e60*/  LOP3.LUT R0, R3, UR18, R204, 0x96, !PT ;  /* 0x0000001203007c12 */ /* 0x000fe4000f8e96cc */
[----:B------:R-:W-:-:S05]  /*15e70*/  LOP3.LUT R3, R129, UR19, R18, 0x96, !PT ;  /* 0x0000001381037c12 */ /* 0x000fca000f8e9612 */
[----:B------:R-:W-:-:S04]  /*15e80*/  IMAD.WIDE.U32 R4, R3, -0x2daee0ad, RZ ;  /* 0xd2511f5303047825 */ /* 0x000fc800078e00ff */
[----:B------:R-:W-:Y:S01]  /*15e90*/  IMAD.WIDE.U32 R8, R0, -0x326172a9, RZ ;  /* 0xcd9e8d5700087825 */ /* 0x000fe200078e00ff */
[----:B------:R-:W-:-:S05]  /*15ea0*/  LOP3.LUT R0, R5, UR16, R2, 0x96, !PT ;  /* 0x0000001005007c12 */ /* 0x000fca000f8e9602 */
        /* <DEDUP_REMOVED lines=14> */
[----:B------:R-:W-:Y:S01]  /*15f90*/  LOP3.LUT R4, R4, 0xffff, RZ, 0xc0, !PT ;  /* 0x0000ffff04047812 */ /* 0x000fe200078ec0ff */
[----:B------:R-:W-:Y:S03]  /*15fa0*/  MUFU.EX2 R32, R124 ;  /* 0x0000007c00207308 */ /* 0x000fe60000000800 */
[----:B------:R-:W-:Y:S02]  /*15fb0*/  ISETP.LE.U32.AND P5, PT, R4, UR23, PT ;  /* 0x0000001704007c0c */ /* 0x000fe4000bfa3070 */
[----:B------:R-:W-:-:S03]  /*15fc0*/  SHF.R.U32.HI R4, RZ, 0x10, R0 ;  /* 0x00000010ff047819 */ /* 0x000fc60000011600 */
[----:B------:R-:W1:Y:S01]  /*15fd0*/  MUFU.EX2 R33, R125 ;  /* 0x0000007d00217308 */ /* 0x000e620000000800 */
[----:B------:R-:W-:-:S04]  /*15fe0*/  SHF.R.U32.HI R0, RZ, 0x18, R0 ;  /* 0x00000018ff007819 */ /* 0x000fc80000011600 */
[----:B------:R-:W-:Y:S02]  /*15ff0*/  ISETP.LE.U32.AND P4, PT, R0, UR23, PT ;  /* 0x0000001700007c0c */ /* 0x000fe4000bf83070 */
[----:B------:R-:W-:-:S04]  /*16000*/  LOP3.LUT R0, R2, 0xff, RZ, 0xc0, !PT ;  /* 0x000000ff02007812 */ /* 0x000fc800078ec0ff */
[----:B------:R-:W-:Y:S02]  /*16010*/  ISETP.LE.U32.AND P1, PT, R0, UR23, PT ;  /* 0x0000001700007c0c */ /* 0x000fe4000bf23070 */
[----:B------:R-:W-:Y:S02]  /*16020*/  SHF.R.U32.HI R0, RZ, 0x18, R2 ;  /* 0x00000018ff007819 */ /* 0x000fe40000011602 */
[----:B------:R-:W-:Y:S02]  /*16030*/  LOP3.LUT R9, R2, 0xffff, RZ, 0xc0, !PT ;  /* 0x0000ffff02097812 */ /* 0x000fe400078ec0ff */
[----:B------:R-:W-:Y:S01]  /*16040*/  ISETP.LE.U32.AND P6, PT, R0, UR23, PT ;  /* 0x0000001700007c0c */ /* 0x000fe2000bfc3070 */
[----:B------:R-:W-:Y:S01]  /*16050*/  FMUL.FTZ R3, R158, R16 ;  /* 0x000000109e037220 */ /* 0x000fe20000410000 */
[----:B-1----:R-:W-:Y:S02]  /*16060*/  F2FP.BF16.F32.PACK_AB R0, R33, R32 ;  /* 0x000000202100723e */ /* 0x002fe400000010ff */
[----:B------:R-:W-:-:S02]  /*16070*/  LOP3.LUT R4, R4, 0xff, RZ, 0xc0, !PT ;  /* 0x000000ff04047812 */ /* 0x000fc400078ec0ff */
[----:B------:R-:W-:Y:S01]  /*16080*/  LOP3.LUT R6, R5, UR13, R6, 0x96, !PT ;  /* 0x0000000d05067c12 */ /* 0x000fe2000f8e9606 */
[-C--:B------:R-:W-:Y:S01]  /*16090*/  FMUL.FTZ R5, R150, R16.reuse ;  /* 0x0000001096057220 */ /* 0x080fe20000410000 */
[----:B------:R-:W-:Y:S01]  /*160a0*/  PRMT R251, R0, 0x7610, R251 ;  /* 0x0000761000fb7816 */ /* 0x000fe200000000fb */
[----:B------:R1:W-:Y:S01]  /*160b0*/  STL [R1+0x128], R3 ;  /* 0x0001280301007387 */ /* 0x0003e20000100800 */
[----:B------:R-:W-:Y:S01]  /*160c0*/  ISETP.LE.U32.AND P2, PT, R4, UR23, PT ;  /* 0x0000001704007c0c */ /* 0x000fe2000bf43070 */
[----:B------:R-:W-:Y:S01]  /*160d0*/  FMUL.FTZ R4, R151, R16 ;  /* 0x0000001097047220 */ /* 0x000fe20000410000 */
[----:B------:R-:W-:Y:S01]  /*160e0*/  SHF.R.U32.HI R2, RZ, 0x10, R2 ;  /* 0x00000010ff027819 */ /* 0x000fe20000011602 */
[----:B------:R-:W-:Y:S01]  /*160f0*/  @!P3 HFMA2.BF16_V2 R134, -RZ.H0_H0, RZ.H0_H0, -R251.H0_H0 ;  /* 0x200000ffff86b231 */ /* 0x000fe200003409fb */
[----:B------:R-:W-:Y:S01]  /*16100*/  PRMT R250, R0, 0x7632, R250 ;  /* 0x0000763200fa7816 */ /* 0x000fe200000000fa */
[----:B------:R2:W-:Y:S01]  /*16110*/  STL [R1+0x138], R5 ;  /* 0x0001380501007387 */ /* 0x0005e20000100800 */
[----:B------:R-:W-:Y:S01]  /*16120*/  MUFU.EX2 R30, R89 ;  /* 0x00000059001e7308 */ /* 0x000fe20000000800 */
[----:B------:R-:W-:-:S02]  /*16130*/  LOP3.LUT R0, R2, 0xff, RZ, 0xc0, !PT ;  /* 0x000000ff02007812 */ /* 0x000fc400078ec0ff */
[----:B------:R-:W-:Y:S01]  /*16140*/  STL [R1+0x13c], R4 ;  /* 0x00013c0401007387 */ /* 0x000fe20000100800 */
[----:B------:R-:W-:-:S04]  /*16150*/  PRMT R2, R251, 0x5410, R250 ;  /* 0x00005410fb027816 */ /* 0x000fc800000000fa */
[----:B------:R-:W3:Y:S01]  /*16160*/  MUFU.EX2 R29, R91 ;  /* 0x0000005b001d7308 */ /* 0x000ee20000000800 */
[----:B------:R-:W-:Y:S01]  /*16170*/  @!P3 PRMT R251, R134, 0x5410, RZ ;  /* 0x0000541086fbb816 */ /* 0x000fe200000000ff */
[----:B-1----:R-:W-:-:S05]  /*16180*/  FMUL.FTZ R3, R146, R16 ;  /* 0x0000001092037220 */ /* 0x002fca0000410000 */
[----:B------:R1:W-:Y:S01]  /*16190*/  STL [R1+0x158], R3 ;  /* 0x0001580301007387 */ /* 0x0003e20000100800 */
[----:B--2---:R-:W-:Y:S01]  /*161a0*/  FMUL.FTZ R5, R142, R16 ;  /* 0x000000108e057220 */ /* 0x004fe20000410000 */
[----:B------:R-:W-:-:S04]  /*161b0*/  FADD.FTZ R10, R104, R21 ;  /* 0x00000015680a7221 */ /* 0x000fc80000010000 */
[----:B------:R-:W-:Y:S01]  /*161c0*/  STL [R1+0x178], R5 ;  /* 0x0001780501007387 */ /* 0x000fe20000100800 */
[----:B------:R-:W-:Y:S01]  /*161d0*/  FADD.FTZ R7, R201, R10 ;  /* 0x0000000ac9077221 */ /* 0x000fe20000010000 */
[----:B------:R-:W-:Y:S01]  /*161e0*/  ISETP.LE.U32.AND P3, PT, R0, UR23, PT ;  /* 0x0000001700007c0c */ /* 0x000fe2000bf63070 */
[----:B------:R-:W-:Y:S02]  /*161f0*/  @!P5 HFMA2.BF16_V2 R140, -RZ.H0_H0, RZ.H0_H0, -R250.H0_H0 ;  /* 0x200000ffff8cd231 */ /* 0x000fe400003409fa */
[----:B-1----:R-:W-:-:S05]  /*16200*/  FMUL.FTZ R3, R143, R16 ;  /* 0x000000108f037220 */ /* 0x002fca0000410000 */
[----:B------:R-:W-:Y:S04]  /*16210*/  STL [R1+0x17c], R3 ;  /* 0x00017c0301007387 */ /* 0x000fe80000100800 */
[----:B------:R-:W-:Y:S04]  /*16220*/  STL [R1+0x380], R251 ;  /* 0x000380fb01007387 */ /* 0x000fe80000100800 */
[----:B------:R1:W-:Y:S01]  /*16230*/  STL [R1+0x2f4], R2 ;  /* 0x0002f40201007387 */ /* 0x0003e20000100800 */
[----:B------:R-:W-:Y:S01]  /*16240*/  @!P5 PRMT R250, R140, 0x5410, RZ ;  /* 0x000054108cfad816 */ /* 0x000fe200000000ff */
[----:B------:R-:W-:Y:S01]  /*16250*/  FADD.FTZ R4, R211, R17 ;  /* 0x00000011d3047221 */ /* 0x000fe20000010000 */
[----:B------:R-:W-:Y:S03]  /*16260*/  MUFU.EX2 R36, R195 ;  /* 0x000000c300247308 */ /* 0x000fe60000000800 */
[----:B------:R-:W-:Y:S01]  /*16270*/  STL [R1+0x384], R250 ;  /* 0x000384fa01007387 */ /* 0x000fe20000100800 */
[----:B-1----:R-:W-:-:S03]  /*16280*/  IMAD.WIDE.U32 R2, R6, -0x2daee0ad, RZ ;  /* 0xd2511f5306027825 */ /* 0x002fc600078e00ff */
[C---:B------:R-:W-:Y:S02]  /*16290*/  LOP3.LUT R5, R2.reuse, 0xff, RZ, 0xc0, !PT ;  /* 0x000000ff02057812 */ /* 0x040fe400078ec0ff */
[----:B------:R-:W-:Y:S02]  /*162a0*/  LOP3.LUT R11, R2, 0xffff, RZ, 0xc0, !PT ;  /* 0x0000ffff020b7812 */ /* 0x000fe400078ec0ff */
[--C-:B------:R-:W-:Y:S02]  /*162b0*/  SHF.R.U32.HI R12, RZ, 0x10, R2.reuse ;  /* 0x00000010ff0c7819 */ /* 0x100fe40000011602 */
[----:B------:R-:W-:Y:S02]  /*162c0*/  SHF.R.U32.HI R10, RZ, 0x18, R2 ;  /* 0x00000018ff0a7819 */ /* 0x000fe40000011602 */
[----:B------:R-:W-:Y:S02]  /*162d0*/  LOP3.LUT R0, R3, UR40, R8, 0x96, !PT ;  /* 0x0000002803007c12 */ /* 0x000fe4000f8e9608 */
[----:B------:R-:W-:-:S02]  /*162e0*/  SHF.R.U32.HI R2, RZ, 0x8, R9 ;  /* 0x00000008ff027819 */ /* 0x000fc40000011609 */
[----:B---3--:R-:W-:Y:S02]  /*162f0*/  F2FP.BF16.F32.PACK_AB R3, R29, R30 ;  /* 0x0000001e1d03723e */ /* 0x008fe400000010ff */
[----:B------:R-:W-:Y:S02]  /*16300*/  LOP3.LUT R2, R2, 0xffff, RZ, 0xc0, !PT ;  /* 0x0000ffff02027812 */ /* 0x000fe400078ec0ff */
[C---:B------:R-:W-:Y:S02]  /*16310*/  PRMT R249, R3.reuse, 0x7632, R249 ;  /* 0x0000763203f97816 */ /* 0x040fe400000000f9 */
[----:B------:R-:W-:Y:S02]  /*16320*/  PRMT R248, R3, 0x7610, R248 ;  /* 0x0000761003f87816 */ /* 0x000fe400000000f8 */
[----:B------:R-:W-:Y:S02]  /*16330*/  ISETP.LE.U32.AND P5, PT, R2, UR23, PT ;  /* 0x0000001702007c0c */ /* 0x000fe4000bfa3070 */
[----:B------:R-:W-:Y:S01]  /*16340*/  PRMT R2, R248, 0x5410, R249 ;  /* 0x00005410f8027816 */ /* 0x000fe200000000f9 */
[----:B------:R-:W1:Y:S01]  /*16350*/  MUFU.EX2 R48, R194 ;  /* 0x000000c200307308 */ /* 0x000e620000000800 */
[----:B------:R-:W-:-:S03]  /*16360*/  FADD.FTZ R6, R209, R4 ;  /* 0x00000004d1067221 */ /* 0x000fc60000010000 */
[----:B------:R2:W-:Y:S01]  /*16370*/  STL [R1+0x2e0], R2 ;  /* 0x0002e00201007387 */ /* 0x0005e20000100800 */
[----:B------:R-:W-:-:S03]  /*16380*/  @!P4 HFMA2.BF16_V2 R141, -RZ.H0_H0, RZ.H0_H0, -R249.H0_H0 ;  /* 0x200000ffff8dc231 */ /* 0x000fc600003409f9 */
[----:B------:R-:W3:Y:S01]  /*16390*/  MUFU.EX2 R4, R83 ;  /* 0x0000005300047308 */ /* 0x000ee20000000800 */
[----:B------:R-:W-:Y:S01]  /*163a0*/  @!P2 HFMA2.BF16_V2 R142, -RZ.H0_H0, RZ.H0_H0, -R248.H0_H0 ;  /* 0x200000ffff8ea231 */ /* 0x000fe200003409f8 */
[----:B------:R-:W-:Y:S02]  /*163b0*/  @!P4 PRMT R249, R141, 0x5410, RZ ;  /* 0x000054108df9c816 */ /* 0x000fe400000000ff */
[----:B------:R-:W-:-:S04]  /*163c0*/  ISETP.LE.U32.AND P4, PT, R5, UR23, PT ;  /* 0x0000001705007c0c */ /* 0x000fc8000bf83070 */
[----:B------:R-:W4:Y:S01]  /*163d0*/  MUFU.EX2 R3, R85 ;  /* 0x0000005500037308 */ /* 0x000f220000000800 */
[----:B--2---:R-:W-:-:S04]  /*163e0*/  LOP3.LUT R2, R0, 0xffff, RZ, 0xc0, !PT ;  /* 0x0000ffff00027812 */ /* 0x004fc800078ec0ff */
[----:B------:R-:W-:-:S04]  /*163f0*/  SHF.R.U32.HI R2, RZ, 0x8, R2 ;  /* 0x00000008ff027819 */ /* 0x000fc80000011602 */
[----:B------:R-:W-:Y:S02]  /*16400*/  LOP3.LUT R5, R2, 0xffff, RZ, 0xc0, !PT ;  /* 0x0000ffff02057812 */ /* 0x000fe400078ec0ff */
[----:B------:R-:W2:Y:S01]  /*16410*/  MUFU.EX2 R2, R87 ;  /* 0x0000005700027308 */ /* 0x000ea20000000800 */
[----:B------:R-:W-:Y:S02]  /*16420*/  @!P2 PRMT R248, R142, 0x5410, RZ ;  /* 0x000054108ef8a816 */ /* 0x000fe400000000ff */
[----:B------:R-:W-:Y:S02]  /*16430*/  ISETP.LE.U32.AND P2, PT, R5, UR23, PT ;  /* 0x0000001705007c0c */ /* 0x000fe4000bf43070 */
[----:B-1----:R-:W-:Y:S02]  /*16440*/  F2FP.BF16.F32.PACK_AB R5, R48, R36 ;  /* 0x000000243005723e */ /* 0x002fe400000010ff */
[C---:B---3--:R-:W-:Y:S01]  /*16450*/  F2FP.BF16.F32.PACK_AB R23, R4.reuse, R13 ;  /* 0x0000000d0417723e */ /* 0x048fe200000010ff */
[----:B------:R-:W-:Y:S01]  /*16460*/  FADD.FTZ R4, R4, R14 ;  /* 0x0000000e04047221 */ /* 0x000fe20000010000 */
[----:B------:R-:W-:-:S02]  /*16470*/  PRMT R245, R5, 0x7610, R245 ;  /* 0x0000761005f57816 */ /* 0x000fc400000000f5 */
[----:B------:R-:W-:Y:S01]  /*16480*/  PRMT R244, R5, 0x7632, R244 ;  /* 0x0000763205f47816 */ /* 0x000fe200000000f4 */
[----:B----4-:R-:W-:Y:S02]  /*16490*/  FADD.FTZ R4, R3, R4 ;  /* 0x0000000403047221 */ /* 0x010fe40000010000 */
[----:B------:R-:W-:Y:S01]  /*164a0*/  @!P1 HFMA2.BF16_V2 R143, -RZ.H0_H0, RZ.H0_H0, -R245.H0_H0 ;  /* 0x200000ffff8f9231 */ /* 0x000fe200003409f5 */
[----:B------:R-:W-:Y:S01]  /*164b0*/  MUFU.EX2 R35, R113 ;  /* 0x0000007100237308 */ /* 0x000fe20000000800 */
[----:B------:R-:W-:Y:S01]  /*164c0*/  IMAD.MOV.U32 R17, RZ, RZ, R59 ;  /* 0x000000ffff117224 */ /* 0x000fe200078e003b */
[C---:B--2---:R-:W-:Y:S01]  /*164d0*/  F2FP.BF16.F32.PACK_AB R28, R2.reuse, R3 ;  /* 0x00000003021c723e */ /* 0x044fe200000010ff */
[----:B------:R-:W-:Y:S01]  /*164e0*/  FADD.FTZ R8, R2, R4 ;  /* 0x0000000402087221 */ /* 0x000fe20000010000 */
[----:B------:R-:W-:Y:S02]  /*164f0*/  PRMT R2, R245, 0x5410, R244 ;  /* 0x00005410f5027816 */ /* 0x000fe400000000f4 */
[----:B------:R-:W-:-:S02]  /*16500*/  @!P1 PRMT R245, R143, 0x5410, RZ ;  /* 0x000054108ff59816 */ /* 0x000fc400000000ff */
[----:B------:R-:W1:Y:S01]  /*16510*/  MUFU.EX2 R37, R112 ;  /* 0x0000007000257308 */ /* 0x000e620000000800 */
[----:B------:R-:W-:Y:S07]  /*16520*/  STL [R1+0x388], R249 ;  /* 0x000388f901007387 */ /* 0x000fee0000100800 */
[----:B------:R-:W-:Y:S01]  /*16530*/  MUFU.EX2 R51, R193 ;  /* 0x000000c100337308 */ /* 0x000fe20000000800 */
[----:B------:R-:W-:Y:S07]  /*16540*/  STL [R1+0x38c], R248 ;  /* 0x00038cf801007387 */ /* 0x000fee0000100800 */
[----:B------:R-:W2:Y:S01]  /*16550*/  MUFU.EX2 R59, R192 ;  /* 0x000000c0003b7308 */ /* 0x000ea20000000800 */
[----:B------:R-:W-:Y:S04]  /*16560*/  STL [R1+0x390], R245 ;  /* 0x000390f501007387 */ /* 0x000fe80000100800 */
[----:B------:R3:W-:Y:S01]  /*16570*/  STL [R1+0x2c8], R2 ;  /* 0x0002c80201007387 */ /* 0x0007e20000100800 */
[----:B------:R-:W-:-:S02]  /*16580*/  @!P5 HFMA2.BF16_V2 R144, -RZ.H0_H0, RZ.H0_H0, -R244.H0_H0 ;  /* 0x200000ffff90d231 */ /* 0x000fc400003409f4 */
[-C--:B------:R-:W-:Y:S01]  /*16590*/  FMUL.FTZ R217, R159, R16.reuse ;  /* 0x000000109fd97220 */ /* 0x080fe20000410000 */
[----:B------:R-:W-:Y:S01]  /*165a0*/  FMUL.FTZ R218, R147, R16 ;  /* 0x0000001093da7220 */ /* 0x000fe20000410000 */
[----:B-1----:R-:W-:Y:S01]  /*165b0*/  F2FP.BF16.F32.PACK_AB R3, R37, R35 ;  /* 0x000000232503723e */ /* 0x002fe200000010ff */
[----:B------:R-:W-:Y:S01]  /*165c0*/  IMAD.MOV.U32 R16, RZ, RZ, R58 ;  /* 0x000000ffff107224 */ /* 0x000fe200078e003a */
[----:B------:R-:W-:Y:S01]  /*165d0*/  @!P5 PRMT R244, R144, 0x5410, RZ ;  /* 0x0000541090f4d816 */ /* 0x000fe200000000ff */
[----:B------:R-:W-:Y:S01]  /*165e0*/  MUFU.EX2 R58, R110 ;  /* 0x0000006e003a7308 */ /* 0x000fe20000000800 */
[C---:B------:R-:W-:Y:S02]  /*165f0*/  PRMT R236, R3.reuse, 0x7632, R236 ;  /* 0x0000763203ec7816 */ /* 0x040fe400000000ec */
[----:B------:R-:W-:-:S05]  /*16600*/  PRMT R235, R3, 0x7610, R235 ;  /* 0x0000761003eb7816 */ /* 0x000fca00000000eb */
[----:B------:R-:W1:Y:S01]  /*16610*/  MUFU.EX2 R62, R111 ;  /* 0x0000006f003e7308 */ /* 0x000e620000000800 */
[----:B---3--:R-:W-:-:S04]  /*16620*/  LOP3.LUT R2, R0, 0xff, RZ, 0xc0, !PT ;  /* 0x000000ff00027812 */ /* 0x008fc800078ec0ff */
[----:B------:R-:W-:Y:S02]  /*16630*/  ISETP.LE.U32.AND P1, PT, R2, UR23, PT ;  /* 0x0000001702007c0c */ /* 0x000fe4000bf23070 */
[----:B------:R-:W-:-:S04]  /*16640*/  SHF.R.U32.HI R2, RZ, 0x18, R0 ;  /* 0x00000018ff027819 */ /* 0x000fc80000011600 */
[----:B------:R-:W-:Y:S02]  /*16650*/  ISETP.LE.U32.AND P5, PT, R2, UR23, PT ;  /* 0x0000001702007c0c */ /* 0x000fe4000bfa3070 */
[----:B--2---:R-:W-:Y:S01]  /*16660*/  F2FP.BF16.F32.PACK_AB R2, R59, R51 ;  /* 0x000000333b02723e */ /* 0x004fe200000010ff */
[----:B------:R-:W-:-:S03]  /*16670*/  @!P6 HFMA2.BF16_V2 R145, -RZ.H0_H0, RZ.H0_H0, -R236.H0_H0 ;  /* 0x200000ffff91e231 */ /* 0x000fc600003409ec */
[C---:B------:R-:W-:Y:S01]  /*16680*/  PRMT R234, R2.reuse, 0x7610, R234 ;  /* 0x0000761002ea7816 */ /* 0x040fe200000000ea */
[----:B------:R-:W-:Y:S01]  /*16690*/  @!P3 HFMA2.BF16_V2 R147, -RZ.H0_H0, RZ.H0_H0, -R235.H0_H0 ;  /* 0x200000ffff93b231 */ /* 0x000fe200003409eb */
[----:B------:R-:W-:Y:S02]  /*166a0*/  SHF.R.U32.HI R0, RZ, 0x10, R0 ;  /* 0x00000010ff007819 */ /* 0x000fe40000011600 */
[----:B------:R-:W-:Y:S01]  /*166b0*/  PRMT R233, R2, 0x7632, R233 ;  /* 0x0000763202e97816 */ /* 0x000fe200000000e9 */
[----:B------:R-:W-:Y:S01]  /*166c0*/  @!P1 HFMA2.BF16_V2 R146, -RZ.H0_H0, RZ.H0_H0, -R234.H0_H0 ;  /* 0x200000ffff929231 */ /* 0x000fe200003409ea */
[----:B------:R-:W-:Y:S01]  /*166d0*/  PRMT R3, R235, 0x5410, R236 ;  /* 0x00005410eb037816 */ /* 0x000fe200000000ec */
[----:B------:R-:W2:Y:S01]  /*166e0*/  MUFU.EX2 R5, R190 ;  /* 0x000000be00057308 */ /* 0x000ea20000000800 */
[----:B------:R-:W-:Y:S02]  /*166f0*/  @!P6 PRMT R236, R145, 0x5410, RZ ;  /* 0x0000541091ece816 */ /* 0x000fe400000000ff */
[----:B------:R-:W-:-:S02]  /*16700*/  LOP3.LUT R0, R0, 0xff, RZ, 0xc0, !PT ;  /* 0x000000ff00007812 */ /* 0x000fc400078ec0ff */
[----:B------:R-:W-:Y:S02]  /*16710*/  @!P3 PRMT R235, R147, 0x5410, RZ ;  /* 0x0000541093ebb816 */ /* 0x000fe400000000ff */
[----:B------:R-:W-:Y:S01]  /*16720*/  PRMT R2, R234, 0x5410, R233 ;  /* 0x00005410ea027816 */ /* 0x000fe200000000e9 */
[----:B------:R-:W-:Y:S01]  /*16730*/  MUFU.EX2 R4, R109 ;  /* 0x0000006d00047308 */ /* 0x000fe20000000800 */
[----:B------:R-:W-:Y:S01]  /*16740*/  @!P1 PRMT R234, R146, 0x5410, RZ ;  /* 0x0000541092ea9816 */ /* 0x000fe200000000ff */
[----:B------:R-:W-:Y:S01]  /*16750*/  STL [R1+0x394], R244 ;  /* 0x000394f401007387 */ /* 0x000fe20000100800 */
[----:B------:R-:W-:Y:S01]  /*16760*/  FADD.FTZ R7, R214, R7 ;  /* 0x00000007d6077221 */ /* 0x000fe20000010000 */
[----:B------:R-:W-:Y:S02]  /*16770*/  ISETP.LE.U32.AND P6, PT, R0, UR23, PT ;  /* 0x0000001700007c0c */ /* 0x000fe4000bfc3070 */
[----:B------:R3:W-:Y:S02]  /*16780*/  STL [R1+0x2d4], R3 ;  /* 0x0002d40301007387 */ /* 0x0007e40000100800 */
[----:B------:R-:W4:Y:S01]  /*16790*/  MUFU.EX2 R64, R191 ;  /* 0x000000bf00407308 */ /* 0x000f220000000800 */
[----:B-1----:R-:W-:Y:S01]  /*167a0*/  F2FP.BF16.F32.PACK_AB R0, R62, R58 ;  /* 0x0000003a3e00723e */ /* 0x002fe200000010ff */
[----:B------:R-:W-:Y:S01]  /*167b0*/  STL [R1+0x398], R236 ;  /* 0x000398ec01007387 */ /* 0x000fe20000100800 */
[----:B------:R-:W-:-:S03]  /*167c0*/  @!P2 HFMA2.BF16_V2 R148, -RZ.H0_H0, RZ.H0_H0, -R233.H0_H0 ;  /* 0x200000ffff94a231 */ /* 0x000fc600003409e9 */
[----:B------:R1:W-:Y:S01]  /*167d0*/  STL [R1+0x39c], R235 ;  /* 0x00039ceb01007387 */ /* 0x0003e20000100800 */
[----:B------:R-:W-:-:S03]  /*167e0*/  PRMT R232, R0, 0x7610, R232 ;  /* 0x0000761000e87816 */ /* 0x000fc600000000e8 */
[----:B------:R-:W-:Y:S01]  /*167f0*/  STL [R1+0x3a8], R234 ;  /* 0x0003a8ea01007387 */ /* 0x000fe20000100800 */
[----:B------:R-:W-:-:S03]  /*16800*/  @!P2 PRMT R233, R148, 0x5410, RZ ;  /* 0x0000541094e9a816 */ /* 0x000fc600000000ff */
[----:B------:R2:W-:Y:S01]  /*16810*/  STL [R1+0x304], R2 ;  /* 0x0003040201007387 */ /* 0x0005e20000100800 */
[----:B------:R-:W-:Y:S01]  /*16820*/  FADD.FTZ R6, R210, R6 ;  /* 0x00000006d2067221 */ /* 0x000fe20000010000 */
[----:B---3--:R-:W-:Y:S01]  /*16830*/  FADD.FTZ R3, R215, R7 ;  /* 0x00000007d7037221 */ /* 0x008fe20000010000 */
[----:B------:R-:W-:Y:S02]  /*16840*/  PRMT R215, R0, 0x7632, R215 ;  /* 0x0000763200d77816 */ /* 0x000fe400000000d7 */
[----:B------:R-:W-:Y:S01]  /*16850*/  SHF.R.U32.HI R0, RZ, 0x8, R11 ;  /* 0x00000008ff007819 */ /* 0x000fe2000001160b */
[----:B-1----:R-:W1:Y:S03]  /*16860*/  MUFU.EX2 R235, R108 ;  /* 0x0000006c00eb7308 */ /* 0x002e660000000800 */
[----:B------:R-:W-:Y:S02]  /*16870*/  LOP3.LUT R0, R0, 0xffff, RZ, 0xc0, !PT ;  /* 0x0000ffff00007812 */ /* 0x000fe400078ec0ff */
[----:B--2---:R-:W-:Y:S01]  /*16880*/  LOP3.LUT R2, R12, 0xff, RZ, 0xc0, !PT ;  /* 0x000000ff0c027812 */ /* 0x004fe200078ec0ff */
[----:B------:R-:W-:Y:S03]  /*16890*/  STL [R1+0x3ac], R233 ;  /* 0x0003ace901007387 */ /* 0x000fe60000100800 */
[----:B------:R-:W-:-:S02]  /*168a0*/  ISETP.LE.U32.AND P2, PT, R2, UR23, PT ;  /* 0x0000001702007c0c */ /* 0x000fc4000bf43070 */
[----:B------:R-:W-:Y:S01]  /*168b0*/  PRMT R2, R232, 0x5410, R215 ;  /* 0x00005410e8027816 */ /* 0x000fe200000000d7 */
[----:B------:R-:W-:Y:S01]  /*168c0*/  STL [R1+0x264], R5 ;  /* 0x0002640501007387 */ /* 0x000fe20000100800 */
[----:B------:R-:W-:Y:S02]  /*168d0*/  ISETP.LE.U32.AND P3, PT, R0, UR23, PT ;  /* 0x0000001700007c0c */ /* 0x000fe4000bf63070 */
[----:B----4-:R-:W-:Y:S01]  /*168e0*/  F2FP.BF16.F32.PACK_AB R0, R5, R64 ;  /* 0x000000400500723e */ /* 0x010fe200000010ff */
[----:B------:R-:W-:Y:S04]  /*168f0*/  STL [R1+0x25c], R4 ;  /* 0x00025c0401007387 */ /* 0x000fe80000100800 */
[----:B------:R2:W-:Y:S01]  /*16900*/  STL [R1+0x300], R2 ;  /* 0x0003000201007387 */ /* 0x0005e20000100800 */
[C---:B------:R-:W-:Y:S01]  /*16910*/  PRMT R214, R0.reuse, 0x7610, R214 ;  /* 0x0000761000d67816 */ /* 0x040fe200000000d6 */
[----:B------:R-:W-:Y:S01]  /*16920*/  FADD.FTZ R3, R229, R3 ;  /* 0x00000003e5037221 */ /* 0x000fe20000010000 */
[----:B------:R-:W-:Y:S01]  /*16930*/  UIADD3 UR36, UR42, -0x1, URZ ;  /* 0xffffffff2a247890 */ /* 0x000fe2000fffe03f */
[----:B--2---:R-:W-:Y:S01]  /*16940*/  FADD.FTZ R2, R213, R6 ;  /* 0x00000006d5027221 */ /* 0x004fe20000010000 */
[----:B------:R-:W-:-:S02]  /*16950*/  PRMT R213, R0, 0x7632, R213 ;  /* 0x0000763200d57816 */ /* 0x000fc400000000d5 */
[----:B-1----:R-:W-:Y:S01]  /*16960*/  F2FP.BF16.F32.PACK_AB R0, R235, R4 ;  /* 0x00000004eb00723e */ /* 0x002fe200000010ff */
[----:B------:R-:W-:Y:S02]  /*16970*/  FADD.FTZ R5, R212, R2 ;  /* 0x00000002d4057221 */ /* 0x000fe40000010000 */
[----:B------:R-:W1:Y:S01]  /*16980*/  MUFU.EX2 R2, R95 ;  /* 0x0000005f00027308 */ /* 0x000e620000000800 */
[C---:B------:R-:W-:Y:S02]  /*16990*/  PRMT R211, R0.reuse, 0x7610, R211 ;  /* 0x0000761000d37816 */ /* 0x040fe400000000d3 */
[----:B------:R-:W-:-:S05]  /*169a0*/  PRMT R210, R0, 0x7632, R210 ;  /* 0x0000763200d27816 */ /* 0x000fca00000000d2 */
[----:B------:R-:W2:Y:S01]  /*169b0*/  MUFU.EX2 R0, R93 ;  /* 0x0000005d00007308 */ /* 0x000ea20000000800 */
[----:B------:R-:W-:Y:S01]  /*169c0*/  FADD.FTZ R4, R72, R3 ;  /* 0x0000000348047221 */ /* 0x000fe20000010000 */
[----:B------:R-:W-:Y:S01]  /*169d0*/  ULOP3.LUT UR36, UR36, UR35, URZ, 0x3c, !UPT ;  /* 0x0000002324247292 */ /* 0x000fe2000f8e3c3f */
[----:B-1----:R-:W-:Y:S01]  /*169e0*/  FADD.FTZ R3, R2, R8 ;  /* 0x0000000802037221 */ /* 0x002fe20000010000 */
[----:B------:R-:W-:Y:S02]  /*169f0*/  IMAD.MOV.U32 R146, RZ, RZ, R16 ;  /* 0x000000ffff927224 */ /* 0x000fe400078e0010 */
[----:B------:R-:W-:Y:S01]  /*16a00*/  IMAD.MOV.U32 R147, RZ, RZ, R17 ;  /* 0x000000ffff937224 */ /* 0x000fe200078e0011 */
[C---:B--2---:R-:W-:Y:S01]  /*16a10*/  F2FP.BF16.F32.PACK_AB R22, R0.reuse, R2 ;  /* 0x000000020016723e */ /* 0x044fe200000010ff */
[----:B------:R-:W-:Y:S01]  /*16a20*/  FADD.FTZ R12, R0, R3 ;  /* 0x00000003000c7221 */ /* 0x000fe20000010000 */
[----:B------:R-:W-:-:S05]  /*16a30*/  LOP3.LUT R0, R139, UR36, RZ, 0x3c, !PT ;  /* 0x000000248b007c12 */ /* 0x000fca000f8e3cff */
[----:B------:R-:W-:-:S05]  /*16a40*/  IMAD.WIDE.U32 R16, R0, -0x326172a9, RZ ;  /* 0xcd9e8d5700107825 */ /* 0x000fca00078e00ff */
[----:B------:R-:W-:-:S05]  /*16a50*/  LOP3.LUT R2, R17, UR21, R146, 0x96, !PT ;  /* 0x0000001511027c12 */ /* 0x000fca000f8e9692 */
[----:B------:R-:W-:-:S04]  /*16a60*/  IMAD.WIDE.U32 R2, R2, -0x2daee0ad, RZ ;  /* 0xd2511f5302027825 */ /* 0x000fc800078e00ff */
[----:B------:R-:W-:Y:S01]  /*16a70*/  FADD.FTZ R9, R49, R5 ;  /* 0x0000000531097221 */ /* 0x000fe20000010000 */
[----:B------:R-:W-:Y:S01]  /*16a80*/  LOP3.LUT R0, R3, UR18, R204, 0x96, !PT ;  /* 0x0000001203007c12 */ /* 0x000fe2000f8e96cc */
[----:B------:R-:W-:-:S04]  /*16a90*/  FADD.FTZ R13, R73, R4 ;  /* 0x00000004490d7221 */ /* 0x000fc80000010000 */
[----:B------:R-:W-:Y:S01]  /*16aa0*/  IMAD.WIDE.U32 R4, R0, -0x326172a9, RZ ;  /* 0xcd9e8d5700047825 */ /* 0x000fe200078e00ff */
[----:B------:R-:W-:-:S04]  /*16ab0*/  LOP3.LUT R0, R129, UR19, R16, 0x96, !PT ;  /* 0x0000001381007c12 */ /* 0x000fc8000f8e9610 */
[----:B------:R-:W-:Y:S01]  /*16ac0*/  LOP3.LUT R3, R5, UR17, R128, 0x96, !PT ;  /* 0x0000001105037c12 */ /* 0x000fe2000f8e9680 */
[----:B------:R-:W-:-:S05]  /*16ad0*/  IMAD.WIDE.U32 R6, R0, -0x2daee0ad, RZ ;  /* 0xd2511f5300067825 */ /* 0x000fca00078e00ff */
[----:B------:R-:W-:Y:S01]  /*16ae0*/  LOP3.LUT R0, R7, UR16, R2, 0x96, !PT ;  /* 0x0000001007007c12 */ /* 0x000fe2000f8e9602 */
[----:B------:R-:W-:-:S05]  /*16af0*/  IMAD.WIDE.U32 R2, R3, -0x2daee0ad, RZ ;  /* 0xd2511f5303027825 */ /* 0x000fca00078e00ff */
[----:B------:R-:W-:Y:S01]  /*16b00*/  LOP3.LUT R3, R3, UR14, R6, 0x96, !PT ;  /* 0x0000000e03037c12 */ /* 0x000fe2000f8e9606 */
[----:B------:R-:W-:Y:S01]  /*16b10*/  IMAD.WIDE.U32 R6, R0, -0x326172a9, RZ ;  /* 0xcd9e8d5700067825 */ /* 0x000fe200078e00ff */
[----:B------:R-:W-:-:S04]  /*16b20*/  ISETP.LE.U32.AND P1, PT, R10, UR23, PT ;  /* 0x000000170a007c0c */ /* 0x000fc8000bf23070 */
[----:B------:R-:W-:-:S05]  /*16b30*/  LOP3.LUT R0, R7, UR15, R4, 0x96, !PT ;  /* 0x0000000f07007c12 */ /* 0x000fca000f8e9604 */
[----:B------:R-:W-:-:S04]  /*16b40*/  IMAD.WIDE.U32 R10, R0, -0x2daee0ad, RZ ;  /* 0xd2511f53000a7825 */ /* 0x000fc800078e00ff */
[----:B------:R-:W-:Y:S02]  /*16b50*/  @!P6 HFMA2.BF16_V2 R150, -RZ.H0_H0, RZ.H0_H0, -R232.H0_H0 ;  /* 0x200000ffff96e231 */ /* 0x000fe400003409e8 */
[----:B------:R-:W-:Y:S01]  /*16b60*/  @!P5 HFMA2.BF16_V2 R149, -RZ.H0_H0, RZ.H0_H0, -R215.H0_H0 ;  /* 0x200000ffff95d231 */ /* 0x000fe200003409d7 */
[----:B------:R-:W-:Y:S01]  /*16b70*/  LOP3.LUT R2, R11, UR12, R2, 0x96, !PT ;  /* 0x0000000c0b027c12 */ /* 0x000fe2000f8e9602 */
[----:B------:R-:W-:Y:S01]  /*16b80*/  IMAD.WIDE.U32 R4, R3, -0x326172a9, RZ ;  /* 0xcd9e8d5703047825 */ /* 0x000fe200078e00ff */
[----:B------:R-:W-:Y:S02]  /*16b90*/  @!P6 PRMT R232, R150, 0x5410, RZ ;  /* 0x0000541096e8e816 */ /* 0x000fe400000000ff */
[----:B------:R-:W-:Y:S01]  /*16ba0*/  @!P5 PRMT R215, R149, 0x5410, RZ ;  /* 0x0000541095d7d816 */ /* 0x000fe200000000ff */
[----:B------:R-:W-:Y:S02]  /*16bb0*/  IMAD.WIDE.U32 R2, R2, -0x326172a9, RZ ;  /* 0xcd9e8d5702027825 */ /* 0x000fe400078e00ff */
[----:B------:R1:W-:Y:S03]  /*16bc0*/  STL [R1+0x3b0], R232 ;  /* 0x0003b0e801007387 */ /* 0x0003e60000100800 */
[----:B------:R-:W-:Y:S01]  /*16bd0*/  LOP3.LUT R0, R3, UR39, R4, 0x96, !PT ;  /* 0x0000002703007c12 */ /* 0x000fe2000f8e9604 */
[----:B------:R-:W-:Y:S04]  /*16be0*/  STL [R1+0x3b8], R215 ;  /* 0x0003b8d701007387 */ /* 0x000fe80000100800 */
[----:B------:R-:W2:Y:S01]  /*16bf0*/  LDL.LU.64 R250, [R1+0x148] ;  /* 0x0001480001fa7983 */ /* 0x000ea20000300a00 */
[----:B------:R-:W-:-:S03]  /*16c00*/  LOP3.LUT R4, R0, 0xff, RZ, 0xc0, !PT ;  /* 0x000000ff00047812 */ /* 0x000fc600078ec0ff */
[----:B------:R-:W2:Y:S01]  /*16c10*/  LDL.64 R140, [R1+0xe0] ;  /* 0x0000e000018c7983 */ /* 0x000ea20000100a00 */
[----:B------:R-:W-:Y:S02]  /*16c20*/  ISETP.LE.U32.AND P5, PT, R4, UR23, PT ;  /* 0x0000001704007c0c */ /* 0x000fe4000bfa3070 */
[----:B------:R-:W-:-:S04]  /*16c30*/  LOP3.LUT R4, R0, 0xffff, RZ, 0xc0, !PT ;  /* 0x0000ffff00047812 */ /* 0x000fc800078ec0ff */
[----:B------:R-:W-:Y:S01]  /*16c40*/  SHF.R.U32.HI R4, RZ, 0x8, R4 ;  /* 0x00000008ff047819 */ /* 0x000fe20000011604 */
[----:B------:R-:W-:Y:S01]  /*16c50*/  @!P4 HFMA2.BF16_V2 R152, -RZ.H0_H0, RZ.H0_H0, -R214.H0_H0 ;  /* 0x200000ffff98c231 */ /* 0x000fe200003409d6 */
[----:B------:R-:W-:Y:S02]  /*16c60*/  LOP3.LUT R8, R5, UR13, R6, 0x96, !PT ;  /* 0x0000000d05087c12 */ /* 0x000fe4000f8e9606 */
[----:B------:R-:W-:Y:S01]  /*16c70*/  LOP3.LUT R4, R4, 0xffff, RZ, 0xc0, !PT ;  /* 0x0000ffff04047812 */ /* 0x000fe200078ec0ff */
[----:B------:R-:W3:Y:S01]  /*16c80*/  MUFU.EX2 R5, R92 ;  /* 0x0000005c00057308 */ /* 0x000ee20000000800 */
[--C-:B------:R-:W-:Y:S02]  /*16c90*/  SHF.R.U32.HI R6, RZ, 0x10, R0.reuse ;  /* 0x00000010ff067819 */ /* 0x100fe40000011600 */
[----:B------:R-:W-:Y:S01]  /*16ca0*/  SHF.R.U32.HI R0, RZ, 0x18, R0 ;  /* 0x00000018ff007819 */ /* 0x000fe20000011600 */
[----:B------:R-:W-:Y:S01]  /*16cb0*/  IMAD.MOV.U32 R136, RZ, RZ, R207 ;  /* 0x000000ffff887224 */ /* 0x000fe200078e00cf */
[----:B------:R-:W-:Y:S01]  /*16cc0*/  ISETP.LE.U32.AND P6, PT, R4, UR23, PT ;  /* 0x0000001704007c0c */ /* 0x000fe2000bfc3070 */
[----:B------:R-:W-:Y:S01]  /*16cd0*/  @!P3 HFMA2.BF16_V2 R151, -RZ.H0_H0, RZ.H0_H0, -R213.H0_H0 ;  /* 0x200000ffff97b231 */ /* 0x000fe200003409d5 */
[----:B------:R-:W-:Y:S01]  /*16ce0*/  PRMT R148, R214, 0x5410, R213 ;  /* 0x00005410d6947816 */ /* 0x000fe200000000d5 */
[----:B------:R-:W4:Y:S01]  /*16cf0*/  MUFU.EX2 R4, R90 ;  /* 0x0000005a00047308 */ /* 0x000f220000000800 */
[----:B------:R-:W-:-:S02]  /*16d00*/  @!P4 PRMT R214, R152, 0x5410, RZ ;  /* 0x0000541098d6c816 */ /* 0x000fc400000000ff */
[----:B------:R-:W-:Y:S02]  /*16d10*/  ISETP.LE.U32.AND P4, PT, R0, UR23, PT ;  /* 0x0000001700007c0c */ /* 0x000fe4000bf83070 */
[----:B------:R-:W-:-:S03]  /*16d20*/  LOP3.LUT R0, R2, 0xff, RZ, 0xc0, !PT ;  /* 0x000000ff02007812 */ /* 0x000fc600078ec0ff */
[----:B-1----:R-:W-:Y:S01]  /*16d30*/  MUFU.EX2 R232, R188 ;  /* 0x000000bc00e87308 */ /* 0x002fe20000000800 */
[----:B------:R-:W-:Y:S01]  /*16d40*/  @!P2 HFMA2.BF16_V2 R154, -RZ.H0_H0, RZ.H0_H0, -R211.H0_H0 ;  /* 0x200000ffff9aa231 */ /* 0x000fe200003409d3 */
[----:B------:R-:W-:-:S06]  /*16d50*/  @!P3 PRMT R213, R151, 0x5410, RZ ;  /* 0x0000541097d5b816 */ /* 0x000fcc00000000ff */
[----:B------:R-:W1:Y:S01]  /*16d60*/  MUFU.EX2 R207, R183 ;  /* 0x000000b700cf7308 */ /* 0x000e620000000800 */
[----:B------:R-:W-:Y:S01]  /*16d70*/  ISETP.LE.U32.AND P3, PT, R0, UR23, PT ;  /* 0x0000001700007c0c */ /* 0x000fe2000bf63070 */
[----:B------:R-:W-:Y:S01]  /*16d80*/  @!P1 HFMA2.BF16_V2 R153, -RZ.H0_H0, RZ.H0_H0, -R210.H0_H0 ;  /* 0x200000ffff999231 */ /* 0x000fe200003409d2 */
[----:B------:R-:W-:Y:S02]  /*16d90*/  SHF.R.U32.HI R0, RZ, 0x18, R2 ;  /* 0x00000018ff007819 */ /* 0x000fe40000011602 */
[----:B------:R-:W-:Y:S02]  /*16da0*/  PRMT R152, R211, 0x5410, R210 ;  /* 0x00005410d3987816 */ /* 0x000fe400000000d2 */
[----:B------:R-:W-:Y:S02]  /*16db0*/  @!P2 PRMT R211, R154, 0x5410, RZ ;  /* 0x000054109ad3a816 */ /* 0x000fe400000000ff */
[----:B------:R-:W-:Y:S02]  /*16dc0*/  LOP3.LUT R6, R6, 0xff, RZ, 0xc0, !PT ;  /* 0x000000ff06067812 */ /* 0x000fe400078ec0ff */
[----:B------:R-:W-:Y:S01]  /*16dd0*/  ISETP.LE.U32.AND P2, PT, R0, UR23, PT ;  /* 0x0000001700007c0c */ /* 0x000fe2000bf43070 */
[----:B---3--:R-:W-:Y:S01]  /*16de0*/  FADD.FTZ R0, R5, R12 ;  /* 0x0000000c05007221 */ /* 0x008fe20000010000 */
[----:B------:R-:W-:-:S02]  /*16df0*/  @!P1 PRMT R210, R153, 0x5410, RZ ;  /* 0x0000541099d29816 */ /* 0x000fc400000000ff */
[----:B------:R-:W-:Y:S01]  /*16e00*/  ISETP.LE.U32.AND P1, PT, R6, UR23, PT ;  /* 0x0000001706007c0c */ /* 0x000fe2000bf23070 */
[----:B------:R-:W-:Y:S01]  /*16e10*/  FADD.FTZ R6, R77, R9 ;  /* 0x000000094d067221 */ /* 0x000fe20000010000 */
[----:B----4-:R-:W-:Y:S01]  /*16e20*/  FADD.FTZ R9, R4, R0 ;  /* 0x0000000004097221 */ /* 0x010fe20000010000 */
[----:B-1----:R-:W-:Y:S01]  /*16e30*/  F2FP.BF16.F32.PACK_AB R0, R207, R232 ;  /* 0x000000e8cf00723e */ /* 0x002fe200000010ff */
[----:B------:R1:W-:Y:S01]  /*16e40*/  STL [R1+0x3bc], R235 ;  /* 0x0003bceb01007387 */ /* 0x0003e20000100800 */
[----:B------:R-:W-:Y:S01]  /*16e50*/  MUFU.EX2 R72, R107 ;  /* 0x0000006b00487308 */ /* 0x000fe20000000800 */
[----:B------:R-:W-:Y:S02]  /*16e60*/  LOP3.LUT R11, R2, 0xffff, RZ, 0xc0, !PT ;  /* 0x0000ffff020b7812 */ /* 0x000fe400078ec0ff */
[----:B------:R-:W-:-:S05]  /*16e70*/  PRMT R209, R0, 0x7610, R209 ;  /* 0x0000761000d17816 */ /* 0x000fca00000000d1 */
[----:B------:R-:W-:Y:S01]  /*16e80*/  MUFU.EX2 R248, R196 ;  /* 0x000000c400f87308 */ /* 0x000fe20000000800 */
[----:B------:R-:W-:Y:S01]  /*16e90*/  SHF.R.U32.HI R2, RZ, 0x10, R2 ;  /* 0x00000010ff027819 */ /* 0x000fe20000011602 */
[----:B------:R-:W-:Y:S01]  /*16ea0*/  @!P5 HFMA2.BF16_V2 R128, -RZ.H0_H0, RZ.H0_H0, -R209.H0_H0 ;  /* 0x200000ffff80d231 */ /* 0x000fe200003409d1 */
[----:B------:R-:W-:Y:S01]  /*16eb0*/  PRMT R208, R0, 0x7632, R208 ;  /* 0x0000763200d07816 */ /* 0x000fe200000000d0 */
[----:B------:R-:W-:Y:S01]  /*16ec0*/  FADD.FTZ R7, R60, R13 ;  /* 0x0000000d3c077221 */ /* 0x000fe20000010000 */
[----:B------:R-:W-:Y:S01]  /*16ed0*/  LOP3.LUT R0, R2, 0xff, RZ, 0xc0, !PT ;  /* 0x000000ff02007812 */ /* 0x000fe200078ec0ff */
[----:B------:R-:W-:Y:S02]  /*16ee0*/  IMAD.WIDE.U32 R2, R8, -0x2daee0ad, RZ ;  /* 0xd2511f5308027825 */ /* 0x000fe400078e00ff */
[----:B-1----:R-:W1:Y:S01]  /*16ef0*/  MUFU.EX2 R235, R106 ;  /* 0x0000006a00eb7308 */ /* 0x002e620000000800 */
[----:B------:R-:W-:Y:S01]  /*16f00*/  PRMT R89, R209, 0x5410, R208 ;  /* 0x00005410d1597816 */ /* 0x000fe200000000d0 */
[----:B------:R3:W4:Y:S01]  /*16f10*/  LDL.LU.S16 R73, [R1+0x68] ;  /* 0x0000680001497983 */ /* 0x0007220000300600 */
[----:B------:R-:W-:-:S02]  /*16f20*/  @!P5 PRMT R209, R128, 0x5410, RZ ;  /* 0x0000541080d1d816 */ /* 0x000fc400000000ff */
[----:B------:R-:W-:Y:S02]  /*16f30*/  ISETP.LE.U32.AND P5, PT, R0, UR23, PT ;  /* 0x0000001700007c0c */ /* 0x000fe4000bfa3070 */
[----:B------:R-:W-:Y:S02]  /*16f40*/  LOP3.LUT R0, R3, UR40, R10, 0x96, !PT ;  /* 0x0000002803007c12 */ /* 0x000fe4000f8e960a */
[----:B------:R-:W-:Y:S02]  /*16f50*/  F2FP.BF16.F32.PACK_AB R20, R4, R5 ;  /* 0x000000050414723e */ /* 0x000fe400000010ff */
[C---:B------:R-:W-:Y:S01]  /*16f60*/  LOP3.LUT R10, R2.reuse, 0xffff, RZ, 0xc0, !PT ;  /* 0x0000ffff020a7812 */ /* 0x040fe200078ec0ff */
[----:B------:R-:W3:Y:S01]  /*16f70*/  MUFU.EX2 R215, R137 ;  /* 0x0000008900d77308 */ /* 0x000ee20000000800 */
[----:B------:R-:W-:Y:S02]  /*16f80*/  LOP3.LUT R5, R2, 0xff, RZ, 0xc0, !PT ;  /* 0x000000ff02057812 */ /* 0x000fe400078ec0ff */
[----:B------:R-:W-:-:S02]  /*16f90*/  SHF.R.U32.HI R8, RZ, 0x10, R2 ;  /* 0x00000010ff087819 */ /* 0x000fc40000011602 */
[----:B------:R-:W-:Y:S02]  /*16fa0*/  SHF.R.U32.HI R3, RZ, 0x18, R2 ;  /* 0x00000018ff037819 */ /* 0x000fe40000011602 */
[----:B-1----:R-:W-:Y:S01]  /*16fb0*/  F2FP.BF16.F32.PACK_AB R2, R72, R235 ;  /* 0x000000eb4802723e */ /* 0x002fe200000010ff */
[----:B------:R-:W-:Y:S01]  /*16fc0*/  FADD.FTZ R4, R57, R6 ;  /* 0x0000000639047221 */ /* 0x000fe20000010000 */
[----:B------:R-:W-:Y:S02]  /*16fd0*/  SHF.R.U32.HI R6, RZ, 0x8, R11 ;  /* 0x00000008ff067819 */ /* 0x000fe4000001160b */
[C---:B------:R-:W-:Y:S02]  /*16fe0*/  PRMT R203, R2.reuse, 0x7610, R203 ;  /* 0x0000761002cb7816 */ /* 0x040fe400000000cb */
[----:B------:R-:W-:Y:S01]  /*16ff0*/  PRMT R206, R2, 0x7632, R206 ;  /* 0x0000763202ce7816 */ /* 0x000fe200000000ce */
[----:B------:R-:W-:Y:S01]  /*17000*/  @!P6 HFMA2.BF16_V2 R129, -RZ.H0_H0, RZ.H0_H0, -R208.H0_H0 ;  /* 0x200000ffff81e231 */ /* 0x000fe200003409d0 */
[----:B------:R-:W-:Y:S01]  /*17010*/  LOP3.LUT R2, R6, 0xffff, RZ, 0xc0, !PT ;  /* 0x0000ffff06027812 */ /* 0x000fe200078ec0ff */
[----:B------:R-:W-:-:S02]  /*17020*/  @!P1 HFMA2.BF16_V2 R155, -RZ.H0_H0, RZ.H0_H0, -R203.H0_H0 ;  /* 0x200000ffff9b9231 */ /* 0x000fc400003409cb */
[----:B------:R-:W-:Y:S01]  /*17030*/  @!P4 HFMA2.BF16_V2 R156, -RZ.H0_H0, RZ.H0_H0, -R206.H0_H0 ;  /* 0x200000ffff9cc231 */ /* 0x000fe200003409ce */
[----:B------:R-:W-:Y:S02]  /*17040*/  PRMT R234, R203, 0x5410, R206 ;  /* 0x00005410cbea7816 */ /* 0x000fe400000000ce */
[----:B------:R-:W-:Y:S02]  /*17050*/  @!P6 PRMT R208, R129, 0x5410, RZ ;  /* 0x0000541081d0e816 */ /* 0x000fe400000000ff */
[----:B------:R-:W-:Y:S02]  /*17060*/  @!P1 PRMT R203, R155, 0x5410, RZ ;  /* 0x000054109bcb9816 */ /* 0x000fe400000000ff */
[----:B------:R-:W-:Y:S02]  /*17070*/  ISETP.LE.U32.AND P6, PT, R2, UR23, PT ;  /* 0x0000001702007c0c */ /* 0x000fe4000bfc3070 */
[----:B------:R-:W-:Y:S01]  /*17080*/  @!P4 PRMT R206, R156, 0x5410, RZ ;  /* 0x000054109ccec816 */ /* 0x000fe200000000ff */
[----:B------:R-:W-:Y:S01]  /*17090*/  MUFU.EX2 R2, R86 ;  /* 0x0000005600027308 */ /* 0x000fe20000000800 */
[----:B------:R-:W-:-:S02]  /*170a0*/  ISETP.LE.U32.AND P1, PT, R3, UR23, PT ;  /* 0x0000001703007c0c */ /* 0x000fc4000bf23070 */
[----:B------:R-:W-:Y:S01]  /*170b0*/  ISETP.LE.U32.AND P4, PT, R5, UR23, PT ;  /* 0x0000001705007c0c */ /* 0x000fe2000bf83070 */
[----:B------:R-:W-:Y:S01]  /*170c0*/  FADD.FTZ R6, R61, R7 ;  /* 0x000000073d067221 */ /* 0x000fe20000010000 */
[----:B---3--:R-:W-:-:S03]  /*170d0*/  F2FP.BF16.F32.PACK_AB R5, R248, R215 ;  /* 0x000000d7f805723e */ /* 0x008fc600000010ff */
[----:B------:R-:W1:Y:S01]  /*170e0*/  MUFU.EX2 R3, R88 ;  /* 0x0000005800037308 */ /* 0x000e620000000800 */
[----:B------:R-:W-:Y:S01]  /*170f0*/  FADD.FTZ R7, R50, R4 ;  /* 0x0000000432077221 */ /* 0x000fe20000010000 */
[----:B------:R-:W-:Y:S02]  /*17100*/  LOP3.LUT R4, R0, 0xffff, RZ, 0xc0, !PT ;  /* 0x0000ffff00047812 */ /* 0x000fe400078ec0ff */
[C---:B------:R-:W-:Y:S02]  /*17110*/  PRMT R202, R5.reuse, 0x7610, R202 ;  /* 0x0000761005ca7816 */ /* 0x040fe400000000ca */
[----:B------:R-:W-:Y:S02]  /*17120*/  SHF.R.U32.HI R4, RZ, 0x8, R4 ;  /* 0x00000008ff047819 */ /* 0x000fe40000011604 */
[----:B------:R-:W-:Y:S01]  /*17130*/  PRMT R201, R5, 0x7632, R201 ;  /* 0x0000763205c97816 */ /* 0x000fe200000000c9 */
[----:B------:R-:W-:Y:S01]  /*17140*/  @!P3 HFMA2.BF16_V2 R157, -RZ.H0_H0, RZ.H0_H0, -R202.H0_H0 ;  /* 0x200000ffff9db231 */ /* 0x000fe200003409ca */
[----:B------:R-:W-:-:S02]  /*17150*/  LOP3.LUT R4, R4, 0xffff, RZ, 0xc0, !PT ;  /* 0x0000ffff04047812 */ /* 0x000fc400078ec0ff */
[----:B------:R-:W-:Y:S02]  /*17160*/  PRMT R153, R202, 0x5410, R201 ;  /* 0x00005410ca997816 */ /* 0x000fe400000000c9 */
[----:B------:R-:W-:Y:S02]  /*17170*/  @!P3 PRMT R202, R157, 0x5410, RZ ;  /* 0x000054109dcab816 */ /* 0x000fe400000000ff */
[----:B------:R-:W-:Y:S01]  /*17180*/  ISETP.LE.U32.AND P3, PT, R4, UR23, PT ;  /* 0x0000001704007c0c */ /* 0x000fe2000bf63070 */
[----:B-1----:R-:W-:Y:S01]  /*17190*/  FADD.FTZ R4, R3, R9 ;  /* 0x0000000903047221 */ /* 0x002fe20000010000 */
[C---:B------:R-:W-:Y:S01]  /*171a0*/  F2FP.BF16.F32.PACK_AB R21, R2.reuse, R3 ;  /* 0x000000030215723e */ /* 0x040fe200000010ff */
[----:B------:R-:W-:Y:S02]  /*171b0*/  FADD.FTZ R3, R63, R6 ;  /* 0x000000063f037221 */ /* 0x000fe40000010000 */
[----:B------:R1:W3:Y:S01]  /*171c0*/  LDL.LU.S16 R63, [R1+0x70] ;  /* 0x00007000013f7983 */ /* 0x0002e20000300600 */
[----:B------:R-:W-:Y:S08]  /*171d0*/  MUFU.EX2 R236, R101 ;  /* 0x0000006500ec7308 */ /* 0x000ff00000000800 */
[----:B------:R-:W1:Y:S01]  /*171e0*/  MUFU.EX2 R249, R100 ;  /* 0x0000006400f97308 */ /* 0x000e620000000800 */
[----:B------:R-:W-:Y:S01]  /*171f0*/  FADD.FTZ R4, R2, R4 ;  /* 0x0000000402047221 */ /* 0x000fe20000010000 */
[----:B------:R-:W-:-:S06]  /*17200*/  IMAD.MOV.U32 R231, RZ, RZ, R230 ;  /* 0x000000ffffe77224 */ /* 0x000fcc00078e00e6 */
[----:B------:R-:W-:Y:S01]  /*17210*/  MUFU.EX2 R239, R197 ;  /* 0x000000c500ef7308 */ /* 0x000fe20000000800 */
[----:B------:R-:W-:Y:S02]  /*17220*/  IMAD.MOV.U32 R91, RZ, RZ, R228 ;  /* 0x000000ffff5b7224 */ /* 0x000fe400078e00e4 */
[----:B------:R-:W-:-:S05]  /*17230*/  @!P6 HFMA2.BF16_V2 R160, -RZ.H0_H0, RZ.H0_H0, -R201.H0_H0 ;  /* 0x200000ffffa0e231 */ /* 0x000fca00003409c9 */
[----:B------:R-:W-:Y:S01]  /*17240*/  MUFU.EX2 R252, R102 ;  /* 0x0000006600fc7308 */ /* 0x000fe20000000800 */
[----:B-1----:R-:W-:Y:S01]  /*17250*/  F2FP.BF16.F32.PACK_AB R2, R249, R236 ;  /* 0x000000ecf902723e */ /* 0x002fe200000010ff */
[----:B------:R-:W-:-:S06]  /*17260*/  FADD.FTZ R6, R75, R3 ;  /* 0x000000034b067221 */ /* 0x000fcc0000010000 */
[----:B------:R-:W-:Y:S01]  /*17270*/  MUFU.EX2 R221, R221 ;  /* 0x000000dd00dd7308 */ /* 0x000fe20000000800 */
[----:B------:R-:W-:Y:S01]  /*17280*/  PRMT R199, R2, 0x7632, R199 ;  /* 0x0000763202c77816 */ /* 0x000fe200000000c7 */
[----:B------:R-:W-:Y:S01]  /*17290*/  FADD.FTZ R5, R52, R7 ;  /* 0x0000000734057221 */ /* 0x000fe20000010000 */
[----:B------:R-:W-:Y:S01]  /*172a0*/  PRMT R200, R2, 0x7610, R200 ;  /* 0x0000761002c87816 */ /* 0x000fe200000000c8 */
[----:B------:R1:W4:Y:S04]  /*172b0*/  LDL.LU.S16 R57, [R1+0x74] ;  /* 0x0000740001397983 */ /* 0x0003280000300600 */
[----:B------:R-:W1:Y:S01]  /*172c0*/  MUFU.EX2 R230, R225 ;  /* 0x000000e100e67308 */ /* 0x000e620000000800 */
[----:B------:R-:W-:Y:S01]  /*172d0*/  @!P2 HFMA2.BF16_V2 R158, -RZ.H0_H0, RZ.H0_H0, -R199.H0_H0 ;  /* 0x200000ffff9ea231 */ /* 0x000fe200003409c7 */
[----:B------:R-:W-:Y:S01]  /*172e0*/  LOP3.LUT R2, R0, 0xff, RZ, 0xc0, !PT ;  /* 0x000000ff00027812 */ /* 0x000fe200078ec0ff */
[----:B------:R-:W-:Y:S01]  /*172f0*/  @!P5 HFMA2.BF16_V2 R159, -RZ.H0_H0, RZ.H0_H0, -R200.H0_H0 ;  /* 0x200000ffff9fd231 */ /* 0x000fe200003409c8 */
[----:B------:R-:W-:-:S04]  /*17300*/  PRMT R151, R200, 0x5410, R199 ;  /* 0x00005410c8977816 */ /* 0x000fc800000000c7 */
[----:B------:R-:W1:Y:S01]  /*17310*/  MUFU.EX2 R228, R103 ;  /* 0x0000006700e47308 */ /* 0x000e620000000800 */
[----:B------:R-:W-:Y:S02]  /*17320*/  @!P2 PRMT R199, R158, 0x5410, RZ ;  /* 0x000054109ec7a816 */ /* 0x000fe400000000ff */
[----:B------:R-:W-:Y:S01]  /*17330*/  @!P6 PRMT R201, R160, 0x5410, RZ ;  /* 0x00005410a0c9e816 */ /* 0x000fe200000000ff */
[----:B------:R-:W-:Y:S01]  /*17340*/  IMAD.MOV.U32 R134, RZ, RZ, R91 ;  /* 0x000000ffff867224 */ /* 0x000fe200078e005b */
[----:B------:R-:W-:Y:S01]  /*17350*/  ISETP.LE.U32.AND P2, PT, R2, UR23, PT ;  /* 0x0000001702007c0c */ /* 0x000fe2000bf43070 */
[----:B------:R-:W-:Y:S01]  /*17360*/  FADD.FTZ R11, R76, R6 ;  /* 0x000000064c0b7221 */ /* 0x000fe20000010000 */
[----:B------:R-:W-:Y:S01]  /*17370*/  SHF.R.U32.HI R2, RZ, 0x18, R0 ;  /* 0x00000018ff027819 */ /* 0x000fe20000011600 */
[----:B------:R-:W-:Y:S01]  /*17380*/  FADD.FTZ R5, R15, R5 ;  /* 0x000000050f057221 */ /* 0x000fe20000010000 */
[----:B------:R-:W-:Y:S01]  /*17390*/  @!P5 PRMT R200, R159, 0x5410, RZ ;  /* 0x000054109fc8d816 */ /* 0x000fe200000000ff */
[----:B------:R2:W4:Y:S01]  /*173a0*/  LDL.LU.S16 R61, [R1+0x78] ;  /* 0x00007800013d7983 */ /* 0x0005220000300600 */
[----:B------:R-:W-:-:S02]  /*173b0*/  ISETP.LE.U32.AND P5, PT, R2, UR23, PT ;  /* 0x0000001702007c0c */ /* 0x000fc4000bfa3070 */
[----:B-1----:R-:W-:Y:S01]  /*173c0*/  F2FP.BF16.F32.PACK_AB R2, R230, R239 ;  /* 0x000000efe602723e */ /* 0x002fe200000010ff */
[----:B------:R1:W-:Y:S01]  /*173d0*/  MUFU.EX2 R225, R198 ;  /* 0x000000c600e17308 */ /* 0x0003e20000000800 */
[----:B------:R-:W-:Y:S01]  /*173e0*/  SHF.R.U32.HI R0, RZ, 0x10, R0 ;  /* 0x00000010ff007819 */ /* 0x000fe20000011600 */
[----:B------:R-:W-:Y:S01]  /*173f0*/  IMAD.MOV.U32 R91, RZ, RZ, R224 ;  /* 0x000000ffff5b7224 */ /* 0x000fe200078e00e0 */
[----:B------:R2:W4:Y:S02]  /*17400*/  LDL.LU.S16 R60, [R1+0x7c] ;  /* 0x00007c00013c7983 */ /* 0x0005240000300600 */
[----:B------:R-:W-:Y:S02]  /*17410*/  LOP3.LUT R0, R0, 0xff, RZ, 0xc0, !PT ;  /* 0x000000ff00007812 */ /* 0x000fe400078ec0ff */
[----:B------:R-:W-:Y:S02]  /*17420*/  PRMT R197, R2, 0x7632, R197 ;  /* 0x0000763202c57816 */ /* 0x000fe400000000c5 */
[----:B------:R-:W-:-:S02]  /*17430*/  ISETP.LE.U32.AND P6, PT, R0, UR23, PT ;  /* 0x0000001700007c0c */ /* 0x000fc4000bfc3070 */
[----:B-1----:R-:W-:Y:S02]  /*17440*/  PRMT R198, R2, 0x7610, R198 ;  /* 0x0000761002c67816 */ /* 0x002fe400000000c6 */
[----:B------:R-:W-:-:S03]  /*17450*/  LOP3.LUT R0, R8, 0xff, RZ, 0xc0, !PT ;  /* 0x000000ff08007812 */ /* 0x000fc600078ec0ff */
[----:B------:R-:W-:Y:S01]  /*17460*/  @!P2 HFMA2.BF16_V2 R162, -RZ.H0_H0, RZ.H0_H0, -R198.H0_H0 ;  /* 0x200000ffffa2a231 */ /* 0x000fe200003409c6 */
[----:B------:R-:W-:-:S04]  /*17470*/  PRMT R156, R198, 0x5410, R197 ;  /* 0x00005410c69c7816 */ /* 0x000fc800000000c5 */
[----:B------:R-:W-:Y:S02]  /*17480*/  @!P2 PRMT R198, R162, 0x5410, RZ ;  /* 0x00005410a2c6a816 */ /* 0x000fe400000000ff */
[----:B------:R-:W-:Y:S02]  /*17490*/  ISETP.LE.U32.AND P2, PT, R0, UR23, PT ;  /* 0x0000001700007c0c */ /* 0x000fe4000bf43070 */
[----:B------:R-:W-:-:S04]  /*174a0*/  F2FP.BF16.F32.PACK_AB R0, R228, R252 ;  /* 0x000000fce400723e */ /* 0x000fc800000010ff */
[C---:B------:R-:W-:Y:S02]  /*174b0*/  PRMT R196, R0.reuse, 0x7610, R196 ;  /* 0x0000761000c47816 */ /* 0x040fe400000000c4 */
[----:B------:R-:W-:Y:S02]  /*174c0*/  PRMT R195, R0, 0x7632, R195 ;  /* 0x0000763200c37816 */ /* 0x000fe400000000c3 */
[----:B------:R-:W-:Y:S01]  /*174d0*/  SHF.R.U32.HI R0, RZ, 0x8, R10 ;  /* 0x00000008ff007819 */ /* 0x000fe2000001160a */
[----:B------:R-:W-:Y:S01]  /*174e0*/  @!P3 HFMA2.BF16_V2 R161, -RZ.H0_H0, RZ.H0_H0, -R197.H0_H0 ;  /* 0x200000ffffa1b231 */ /* 0x000fe200003409c5 */
[----:B------:R-:W1:Y:S02]  /*174f0*/  MUFU.EX2 R2, R84 ;  /* 0x0000005400027308 */ /* 0x000e640000000800 */
[----:B------:R-:W-:Y:S02]  /*17500*/  LOP3.LUT R0, R0, 0xffff, RZ, 0xc0, !PT ;  /* 0x0000ffff00007812 */ /* 0x000fe400078ec0ff */
[----:B------:R-:W-:-:S02]  /*17510*/  @!P3 PRMT R197, R161, 0x5410, RZ ;  /* 0x00005410a1c5b816 */ /* 0x000fc400000000ff */
[----:B------:R-:W-:Y:S02]  /*17520*/  ISETP.LE.U32.AND P3, PT, R0, UR23, PT ;  /* 0x0000001700007c0c */ /* 0x000fe4000bf63070 */
[----:B------:R-:W1:Y:S08]  /*17530*/  MUFU.EX2 R0, R82 ;  /* 0x0000005200007308 */ /* 0x000e700000000800 */
[----:B------:R-:W-:Y:S01]  /*17540*/  MUFU.EX2 R224, R96 ;  /* 0x0000006000e07308 */ /* 0x000fe20000000800 */
[----:B-1----:R-:W-:Y:S01]  /*17550*/  FADD.FTZ R4, R2, R4 ;  /* 0x0000000402047221 */ /* 0x002fe20000010000 */
[----:B------:R-:W-:Y:S01]  /*17560*/  FADD.FTZ R10, R31, R5 ;  /* 0x000000051f0a7221 */ /* 0x000fe20000010000 */
[----:B------:R-:W-:-:S02]  /*17570*/  F2FP.BF16.F32.PACK_AB R3, R221, R225 ;  /* 0x000000e1dd03723e */ /* 0x000fc400000010ff */
[C---:B------:R-:W-:Y:S01]  /*17580*/  F2FP.BF16.F32.PACK_AB R15, R0.reuse, R2 ;  /* 0x00000002000f723e */ /* 0x040fe200000010ff */
[----:B------:R-:W-:Y:S01]  /*17590*/  FADD.FTZ R14, R0, R4 ;  /* 0x00000004000e7221 */ /* 0x000fe20000010000 */
[----:B------:R-:W-:Y:S02]  /*175a0*/  PRMT R194, R3, 0x7610, R194 ;  /* 0x0000761003c27816 */ /* 0x000fe400000000c2 */
[----:B--2---:R-:W-:Y:S01]  /*175b0*/  LOP3.LUT R12, R251, UR21, R140, 0x96, !PT ;  /* 0x00000015fb0c7c12 */ /* 0x004fe2000f8e968c */
[----:B------:R-:W-:Y:S02]  /*175c0*/  IMAD.MOV.U32 R251, RZ, RZ, R135 ;  /* 0x000000fffffb7224 */ /* 0x000fe400078e0087 */
[----:B------:R-:W-:Y:S02]  /*175d0*/  IMAD.MOV.U32 R135, RZ, RZ, R136 ;  /* 0x000000ffff877224 */ /* 0x000fe400078e0088 */
[----:B------:R-:W-:Y:S02]  /*175e0*/  IMAD.MOV.U32 R136, RZ, RZ, R220 ;  /* 0x000000ffff887224 */ /* 0x000fe400078e00dc */
[----:B------:R-:W1:Y:S01]  /*175f0*/  MUFU.EX2 R220, R94 ;  /* 0x0000005e00dc7308 */ /* 0x000e620000000800 */
[----:B------:R-:W-:Y:S01]  /*17600*/  IMAD.WIDE.U32 R6, R12, -0x2daee0ad, RZ ;  /* 0xd2511f530c067825 */ /* 0x000fe200078e00ff */
[----:B------:R-:W-:-:S04]  /*17610*/  LOP3.LUT R13, R131, UR19, R250, 0x96, !PT ;  /* 0x00000013830d7c12 */ /* 0x000fc8000f8e96fa */
[----:B------:R-:W-:Y:S01]  /*17620*/  LOP3.LUT R0, R7, UR18, R240, 0x96, !PT ;  /* 0x0000001207007c12 */ /* 0x000fe2000f8e96f0 */
[----:B------:R-:W-:-:S04]  /*17630*/  IMAD.WIDE.U32 R8, R13, -0x2daee0ad, RZ ;  /* 0xd2511f530d087825 */ /* 0x000fc800078e00ff */
[----:B------:R-:W-:Y:S01]  /*17640*/  IMAD.WIDE.U32 R4, R0, -0x326172a9, RZ ;  /* 0xcd9e8d5700047825 */ /* 0x000fe200078e00ff */
[----:B------:R-:W-:Y:S02]  /*17650*/  LOP3.LUT R0, R9, UR16, R6, 0x96, !PT ;  /* 0x0000001009007c12 */ /* 0x000fe4000f8e9606 */
[----:B------:R-:W-:Y:S02]  /*17660*/  PRMT R193, R3, 0x7632, R193 ;  /* 0x0000763203c17816 */ /* 0x000fe400000000c1 */
[----:B------:R-:W-:Y:S01]  /*17670*/  LOP3.LUT R2, R5, UR17, R130, 0x96, !PT ;  /* 0x0000001105027c12 */ /* 0x000fe2000f8e9682 */
[----:B------:R-:W-:Y:S01]  /*17680*/  IMAD.WIDE.U32 R6, R0, -0x326172a9, RZ ;  /* 0xcd9e8d5700067825 */ /* 0x000fe200078e00ff */
[----:B-1----:R-:W-:-:S04]  /*17690*/  F2FP.BF16.F32.PACK_AB R3, R220, R224 ;  /* 0x000000e0dc03723e */ /* 0x002fc800000010ff */
[C---:B------:R-:W-:Y:S02]  /*176a0*/  PRMT R192, R3.reuse, 0x7610, R192 ;  /* 0x0000761003c07816 */ /* 0x040fe400000000c0 */
[----:B------:R-:W-:Y:S01]  /*176b0*/  PRMT R191, R3, 0x7632, R191 ;  /* 0x0000763203bf7816 */ /* 0x000fe200000000bf */
[----:B------:R-:W-:Y:S01]  /*176c0*/  IMAD.WIDE.U32 R2, R2, -0x2daee0ad, RZ ;  /* 0xd2511f5302027825 */ /* 0x000fe200078e00ff */
[----:B------:R-:W-:-:S04]  /*176d0*/  LOP3.LUT R0, R7, UR15, R4, 0x96, !PT ;  /* 0x0000000f07007c12 */ /* 0x000fc8000f8e9604 */
[----:B------:R-:W-:Y:S01]  /*176e0*/  LOP3.LUT R3, R3, UR14, R8, 0x96, !PT ;  /* 0x0000000e03037c12 */ /* 0x000fe2000f8e9608 */
[----:B------:R-:W-:Y:S01]  /*176f0*/  IMAD.WIDE.U32 R8, R0, -0x2daee0ad, RZ ;  /* 0xd2511f5300087825 */ /* 0x000fe200078e00ff */
[C---:B------:R-:W-:Y:S02]  /*17700*/  PRMT R27, R23.reuse, 0x7610, R27 ;  /* 0x00007610171b7816 */ /* 0x040fe4000000001b */
[----:B------:R-:W-:Y:S02]  /*17710*/  PRMT R26, R23, 0x7632, R26 ;  /* 0x00007632171a7816 */ /* 0x000fe4000000001a */
[----:B------:R-:W-:Y:S01]  /*17720*/  LOP3.LUT R2, R9, UR12, R2, 0x96, !PT ;  /* 0x0000000c09027c12 */ /* 0x000fe2000f8e9602 */
[----:B------:R1:W2:Y:S01]  /*17730*/  LDL.LU.S16 R23, [R1+0x84] ;  /* 0x0000840001177983 */ /* 0x0002a20000300600 */
[----:B------:R-:W-:-:S04]  /*17740*/  IMAD.WIDE.U32 R4, R3, -0x326172a9, RZ ;  /* 0xcd9e8d5703047825 */ /* 0x000fc800078e00ff */
[----:B------:R-:W-:-:S04]  /*17750*/  IMAD.WIDE.U32 R2, R2, -0x326172a9, RZ ;  /* 0xcd9e8d5702027825 */ /* 0x000fc800078e00ff */
[----:B------:R-:W-:Y:S01]  /*17760*/  @!P5 HFMA2.BF16_V2 R163, -RZ.H0_H0, RZ.H0_H0, -R195.H0_H0 ;  /* 0x200000ffffa3d231 */ /* 0x000fe200003409c3 */
[----:B------:R-:W-:Y:S02]  /*17770*/  LOP3.LUT R0, R3, UR39, R4, 0x96, !PT ;  /* 0x0000002703007c12 */ /* 0x000fe4000f8e9604 */
[----:B------:R-:W-:Y:S02]  /*17780*/  PRMT R157, R196, 0x5410, R195 ;  /* 0x00005410c49d7816 */ /* 0x000fe400000000c3 */
[----:B------:R-:W-:Y:S02]  /*17790*/  LOP3.LUT R4, R0, 0xff, RZ, 0xc0, !PT ;  /* 0x000000ff00047812 */ /* 0x000fe400078ec0ff */
[----:B------:R-:W-:Y:S02]  /*177a0*/  @!P5 PRMT R195, R163, 0x5410, RZ ;  /* 0x00005410a3c3d816 */ /* 0x000fe400000000ff */
[----:B------:R-:W-:Y:S02]  /*177b0*/  ISETP.LE.U32.AND P5, PT, R4, UR23, PT ;  /* 0x0000001704007c0c */ /* 0x000fe4000bfa3070 */
[----:B------:R-:W-:Y:S01]  /*177c0*/  LOP3.LUT R4, R0, 0xffff, RZ, 0xc0, !PT ;  /* 0x0000ffff00047812 */ /* 0x000fe200078ec0ff */
[----:B------:R-:W-:-:S03]  /*177d0*/  @!P4 HFMA2.BF16_V2 R166, -RZ.H0_H0, RZ.H0_H0, -R194.H0_H0 ;  /* 0x200000ffffa6c231 */ /* 0x000fc600003409c2 */
[----:B------:R-:W-:Y:S02]  /*177e0*/  SHF.R.U32.HI R4, RZ, 0x8, R4 ;  /* 0x00000008ff047819 */ /* 0x000fe40000011604 */
[----:B------:R-:W-:Y:S02]  /*177f0*/  PRMT R154, R194, 0x5410, R193 ;  /* 0x00005410c29a7816 */ /* 0x000fe400000000c1 */
[----:B------:R-:W-:Y:S01]  /*17800*/  LOP3.LUT R4, R4, 0xffff, RZ, 0xc0, !PT ;  /* 0x0000ffff04047812 */ /* 0x000fe200078ec0ff */
[----:B------:R-:W-:Y:S01]  /*17810*/  @!P6 HFMA2.BF16_V2 R164, -RZ.H0_H0, RZ.H0_H0, -R196.H0_H0 ;  /* 0x200000ffffa4e231 */ /* 0x000fe200003409c4 */
[----:B------:R-:W-:Y:S02]  /*17820*/  @!P4 PRMT R194, R166, 0x5410, RZ ;  /* 0x00005410a6c2c816 */ /* 0x000fe400000000ff */
[----:B------:R-:W-:Y:S02]  /*17830*/  ISETP.LE.U32.AND P4, PT, R4, UR23, PT ;  /* 0x0000001704007c0c */ /* 0x000fe4000bf83070 */
[----:B------:R-:W-:-:S02]  /*17840*/  SHF.R.U32.HI R4, RZ, 0x10, R0 ;  /* 0x00000010ff047819 */ /* 0x000fc40000011600 */
[----:B------:R-:W-:Y:S01]  /*17850*/  SHF.R.U32.HI R0, RZ, 0x18, R0 ;  /* 0x00000018ff007819 */ /* 0x000fe20000011600 */
[----:B------:R-:W-:Y:S01]  /*17860*/  @!P3 HFMA2.BF16_V2 R165, -RZ.H0_H0, RZ.H0_H0, -R193.H0_H0 ;  /* 0x200000ffffa5b231 */ /* 0x000fe200003409c1 */
[----:B------:R-:W-:Y:S02]  /*17870*/  @!P6 PRMT R196, R164, 0x5410, RZ ;  /* 0x00005410a4c4e816 */ /* 0x000fe400000000ff */
[----:B------:R-:W-:Y:S02]  /*17880*/  ISETP.LE.U32.AND P6, PT, R0, UR23, PT ;  /* 0x0000001700007c0c */ /* 0x000fe4000bfc3070 */
[----:B------:R-:W-:Y:S02]  /*17890*/  LOP3.LUT R0, R2, 0xff, RZ, 0xc0, !PT ;  /* 0x000000ff02007812 */ /* 0x000fe400078ec0ff */
[----:B------:R-:W-:Y:S02]  /*178a0*/  @!P3 PRMT R193, R165, 0x5410, RZ ;  /* 0x00005410a5c1b816 */ /* 0x000fe400000000ff */
[----:B------:R-:W-:-:S02]  /*178b0*/  ISETP.LE.U32.AND P3, PT, R0, UR23, PT ;  /* 0x0000001700007c0c */ /* 0x000fc4000bf63070 */
[C---:B------:R-:W-:Y:S01]  /*178c0*/  PRMT R75, R28.reuse, 0x7610, R75 ;  /* 0x000076101c4b7816 */ /* 0x040fe2000000004b */
[----:B------:R-:W-:Y:S01]  /*178d0*/  FADD.FTZ R7, R69, R11 ;  /* 0x0000000b45077221 */ /* 0x000fe20000010000 */
[----:B------:R-:W-:-:S04]  /*178e0*/  PRMT R74, R28, 0x7632, R74 ;  /* 0x000076321c4a7816 */ /* 0x000fc8000000004a */
[----:B------:R-:W-:-:S05]  /*178f0*/  PRMT R31, R75, 0x5410, R74 ;  /* 0x000054104b1f7816 */ /* 0x000fca000000004a */
[----:B---3--:R-:W-:-:S05]  /*17900*/  @!P3 HFMA2.BF16_V2 R63, -RZ.H0_H0, RZ.H0_H0, -R75.H0_H0 ;  /* 0x200000ffff3fb231 */ /* 0x008fca000034094b */
[----:B------:R-:W-:-:S04]  /*17910*/  PRMT R11, R63, 0x7610, R11 ;  /* 0x000076103f0b7816 */ /* 0x000fc8000000000b */
[----:B------:R-:W-:Y:S02]  /*17920*/  @!P3 PRMT R75, R11, 0x5410, RZ ;  /* 0x000054100b4bb816 */ /* 0x000fe400000000ff */
[----:B------:R1:W3:Y:S01]  /*17930*/  LDL.LU.S16 R11, [R1+0x80] ;  /* 0x00008000010b7983 */ /* 0x0002e20000300600 */
[----:B------:R-:W-:Y:S01]  /*17940*/  SHF.R.U32.HI R0, RZ, 0x10, R2 ;  /* 0x00000010ff007819 */ /* 0x000fe20000011602 */
[----:B------:R-:W-:Y:S01]  /*17950*/  @!P5 HFMA2.BF16_V2 R169, -RZ.H0_H0, RZ.H0_H0, -R27.H0_H0 ;  /* 0x200000ffffa9d231 */ /* 0x000fe2000034091b */
[----:B------:R-:W-:Y:S01]  /*17960*/  LOP3.LUT R3, R2, 0xffff, RZ, 0xc0, !PT ;  /* 0x0000ffff02037812 */ /* 0x000fe200078ec0ff */
[----:B------:R-:W-:Y:S01]  /*17970*/  @!P2 HFMA2.BF16_V2 R168, -RZ.H0_H0, RZ.H0_H0, -R192.H0_H0 ;  /* 0x200000ffffa8a231 */ /* 0x000fe200003409c0 */
[----:B------:R-:W-:Y:S02]  /*17980*/  LOP3.LUT R0, R0, 0xff, RZ, 0xc0, !PT ;  /* 0x000000ff00007812 */ /* 0x000fe400078ec0ff */
[----:B------:R-:W-:Y:S02]  /*17990*/  PRMT R50, R27, 0x5410, R26 ;  /* 0x000054101b327816 */ /* 0x000fe4000000001a */
[----:B------:R-:W-:-:S02]  /*179a0*/  LOP3.LUT R4, R4, 0xff, RZ, 0xc0, !PT ;  /* 0x000000ff04047812 */ /* 0x000fc400078ec0ff */
[----:B------:R-:W-:Y:S02]  /*179b0*/  @!P5 PRMT R27, R169, 0x5410, RZ ;  /* 0x00005410a91bd816 */ /* 0x000fe400000000ff */
[----:B------:R-:W-:Y:S02]  /*179c0*/  LOP3.LUT R6, R5, UR13, R6, 0x96, !PT ;  /* 0x0000000d05067c12 */ /* 0x000fe4000f8e9606 */
[----:B------:R-:W-:Y:S02]  /*179d0*/  ISETP.LE.U32.AND P5, PT, R0, UR23, PT ;  /* 0x0000001700007c0c */ /* 0x000fe4000bfa3070 */
[----:B------:R-:W-:Y:S02]  /*179e0*/  PRMT R155, R192, 0x5410, R191 ;  /* 0x00005410c09b7816 */ /* 0x000fe400000000bf */
[----:B------:R-:W-:Y:S01]  /*179f0*/  SHF.R.U32.HI R0, RZ, 0x8, R3 ;  /* 0x00000008ff007819 */ /* 0x000fe20000011603 */
[----:B------:R-:W-:Y:S01]  /*17a00*/  @!P4 HFMA2.BF16_V2 R170, -RZ.H0_H0, RZ.H0_H0, -R26.H0_H0 ;  /* 0x200000ffffaac231 */ /* 0x000fe2000034091a */
[----:B------:R-:W-:-:S02]  /*17a10*/  @!P2 PRMT R192, R168, 0x5410, RZ ;  /* 0x00005410a8c0a816 */ /* 0x000fc400000000ff */
[----:B------:R-:W-:Y:S02]  /*17a20*/  ISETP.LE.U32.AND P2, PT, R4, UR23, PT ;  /* 0x0000001704007c0c */ /* 0x000fe4000bf43070 */
[----:B------:R-:W-:Y:S01]  /*17a30*/  SHF.R.U32.HI R4, RZ, 0x18, R2 ;  /* 0x00000018ff047819 */ /* 0x000fe20000011602 */
[----:B------:R-:W-:Y:S01]  /*17a40*/  IMAD.WIDE.U32 R2, R6, -0x2daee0ad, RZ ;  /* 0xd2511f5306027825 */ /* 0x000fe200078e00ff */
[----:B------:R-:W-:-:S03]  /*17a50*/  LOP3.LUT R0, R0, 0xffff, RZ, 0xc0, !PT ;  /* 0x0000ffff00007812 */ /* 0x000fc600078ec0ff */
[----:B------:R-:W-:Y:S01]  /*17a60*/  @!P1 HFMA2.BF16_V2 R167, -RZ.H0_H0, RZ.H0_H0, -R191.H0_H0 ;  /* 0x200000ffffa79231 */ /* 0x000fe200003409bf */
[----:B------:R-:W-:Y:S02]  /*17a70*/  @!P4 PRMT R26, R170, 0x5410, RZ ;  /* 0x00005410aa1ac816 */ /* 0x000fe400000000ff */
[----:B------:R-:W-:Y:S02]  /*17a80*/  ISETP.LE.U32.AND P4, PT, R0, UR23, PT ;  /* 0x0000001700007c0c */ /* 0x000fe4000bf83070 */
[----:B------:R-:W-:Y:S02]  /*17a90*/  LOP3.LUT R0, R3, UR40, R8, 0x96, !PT ;  /* 0x0000002803007c12 */ /* 0x000fe4000f8e9608 */
[----:B------:R-:W-:Y:S02]  /*17aa0*/  PRMT R24, R66, 0x7632, R24 ;  /* 0x0000763242187816 */ /* 0x000fe40000000018 */
[----:B------:R-:W-:Y:S02]  /*17ab0*/  @!P1 PRMT R191, R167, 0x5410, RZ ;  /* 0x00005410a7bf9816 */ /* 0x000fe400000000ff */
[----:B------:R-:W-:-:S02]  /*17ac0*/  ISETP.LE.U32.AND P1, PT, R4, UR23, PT ;  /* 0x0000001704007c0c */ /* 0x000fc4000bf23070 */
[----:B------:R-:W-:Y:S01]  /*17ad0*/  SHF.R.U32.HI R4, RZ, 0x10, R0 ;  /* 0x00000010ff047819 */ /* 0x000fe20000011600 */
[----:B------:R-:W-:Y:S01]  /*17ae0*/  @!P6 HFMA2.BF16_V2 R171, -RZ.H0_H0, RZ.H0_H0, -R24.H0_H0 ;  /* 0x200000ffffabe231 */ /* 0x000fe20000340918 */
[----:B------:R-:W-:Y:S02]  /*17af0*/  PRMT R25, R66, 0x7610, R25 ;  /* 0x0000761042197816 */ /* 0x000fe40000000019 */
[----:B------:R-:W-:Y:S02]  /*17b00*/  LOP3.LUT R4, R4, 0xff, RZ, 0xc0, !PT ;  /* 0x000000ff04047812 */ /* 0x000fe400078ec0ff */
[----:B------:R-:W-:Y:S02]  /*17b10*/  PRMT R49, R25, 0x5410, R24 ;  /* 0x0000541019317816 */ /* 0x000fe40000000018 */
[----:B------:R-:W-:Y:S02]  /*17b20*/  @!P6 PRMT R24, R171, 0x5410, RZ ;  /* 0x00005410ab18e816 */ /* 0x000fe400000000ff */
[----:B------:R-:W-:-:S02]  /*17b30*/  ISETP.LE.U32.AND P6, PT, R4, UR23, PT ;  /* 0x0000001704007c0c */ /* 0x000fc4000bfc3070 */
[----:B------:R-:W-:Y:S01]  /*17b40*/  LOP3.LUT R4, R0, 0xffff, RZ, 0xc0, !PT ;  /* 0x0000ffff00047812 */ /* 0x000fe200078ec0ff */
[----:B------:R-:W1:Y:S03]  /*17b50*/  MUFU.EX2 R5, R81 ;  /* 0x0000005100057308 */ /* 0x000e660000000800 */
[----:B------:R-:W-:Y:S01]  /*17b60*/  SHF.R.U32.HI R6, RZ, 0x8, R4 ;  /* 0x00000008ff067819 */ /* 0x000fe20000011604 */
[----:B----4-:R-:W-:-:S04]  /*17b70*/  @!P2 HFMA2.BF16_V2 R73, -RZ.H0_H0, RZ.H0_H0, -R25.H0_H0 ;  /* 0x200000ffff49a231 */ /* 0x010fc80000340919 */
[----:B------:R-:W4:Y:S01]  /*17b80*/  MUFU.EX2 R4, R80 ;  /* 0x0000005000047308 */ /* 0x000f220000000800 */
[----:B------:R-:W-:Y:S02]  /*17b90*/  PRMT R12, R73, 0x7610, R12 ;  /* 0x00007610490c7816 */ /* 0x000fe4000000000c */
[----:B------:R-:W-:Y:S02]  /*17ba0*/  LOP3.LUT R6, R6, 0xffff, RZ, 0xc0, !PT ;  /* 0x0000ffff06067812 */ /* 0x000fe400078ec0ff */
[----:B------:R-:W-:Y:S02]  /*17bb0*/  @!P2 PRMT R25, R12, 0x5410, RZ ;  /* 0x000054100c19a816 */ /* 0x000fe400000000ff */
[----:B------:R-:W-:Y:S01]  /*17bc0*/  ISETP.LE.U32.AND P2, PT, R6, UR23, PT ;  /* 0x0000001706007c0c */ /* 0x000fe2000bf43070 */
[----:B-1----:R-:W-:Y:S01]  /*17bd0*/  FADD.FTZ R6, R5, R14 ;  /* 0x0000000e05067221 */ /* 0x002fe20000010000 */
[----:B------:R-:W-:Y:S02]  /*17be0*/  PRMT R190, R68, 0x7610, R190 ;  /* 0x0000761044be7816 */ /* 0x000fe400000000be */
[C---:B----4-:R-:W-:Y:S01]  /*17bf0*/  F2FP.BF16.F32.PACK_AB R13, R4.reuse, R5 ;  /* 0x00000005040d723e */ /* 0x050fe200000010ff */
[----:B------:R-:W-:Y:S01]  /*17c00*/  FADD.FTZ R12, R4, R6 ;  /* 0x00000006040c7221 */ /* 0x000fe20000010000 */
[----:B------:R-:W-:-:S02]  /*17c10*/  LOP3.LUT R4, R0, 0xff, RZ, 0xc0, !PT ;  /* 0x000000ff00047812 */ /* 0x000fc400078ec0ff */
[----:B------:R-:W-:Y:S02]  /*17c20*/  PRMT R189, R68, 0x7632, R189 ;  /* 0x0000763244bd7816 */ /* 0x000fe400000000bd */
[----:B------:R-:W-:Y:S01]  /*17c30*/  ISETP.LE.U32.AND P3, PT, R4, UR23, PT ;  /* 0x0000001704007c0c */ /* 0x000fe2000bf63070 */
[----:B------:R-:W-:Y:S02]  /*17c40*/  @!P4 HFMA2.BF16_V2 R57, -RZ.H0_H0, RZ.H0_H0, -R74.H0_H0 ;  /* 0x200000ffff39c231 */ /* 0x000fe4000034094a */
[----:B------:R-:W-:Y:S01]  /*17c50*/  @!P5 HFMA2.BF16_V2 R61, -RZ.H0_H0, RZ.H0_H0, -R190.H0_H0 ;  /* 0x200000ffff3dd231 */ /* 0x000fe200003409be */
[----:B------:R-:W-:Y:S01]  /*17c60*/  PRMT R188, R22, 0x7610, R188 ;  /* 0x0000761016bc7816 */ /* 0x000fe200000000bc */
[----:B------:R-:W-:Y:S02]  /*17c70*/  @!P1 HFMA2.BF16_V2 R60, -RZ.H0_H0, RZ.H0_H0, -R189.H0_H0 ;  /* 0x200000ffff3c9231 */ /* 0x000fe400003409bd */
[----:B------:R-:W-:Y:S01]  /*17c80*/  FADD.FTZ R9, R34, R10 ;  /* 0x0000000a22097221 */ /* 0x000fe20000010000 */
[----:B------:R-:W-:-:S02]  /*17c90*/  PRMT R34, R57, 0x7610, R34 ;  /* 0x0000761039227816 */ /* 0x000fc40000000022 */
[----:B------:R-:W-:Y:S01]  /*17ca0*/  PRMT R52, R61, 0x7610, R52 ;  /* 0x000076103d347816 */ /* 0x000fe20000000034 */
[----:B------:R1:W4:Y:S01]  /*17cb0*/  LDL.LU.S16 R57, [R1+0x88] ;  /* 0x0000880001397983 */ /* 0x0003220000300600 */
[----:B------:R-:W-:Y:S02]  /*17cc0*/  PRMT R28, R60, 0x7610, R28 ;  /* 0x000076103c1c7816 */ /* 0x000fe4000000001c */
[----:B------:R-:W-:Y:S02]  /*17cd0*/  @!P4 PRMT R74, R34, 0x5410, RZ ;  /* 0x00005410224ac816 */ /* 0x000fe400000000ff */
[----:B------:R-:W-:Y:S02]  /*17ce0*/  PRMT R34, R190, 0x5410, R189 ;  /* 0x00005410be227816 */ /* 0x000fe400000000bd */
[----:B------:R-:W-:Y:S02]  /*17cf0*/  @!P5 PRMT R190, R52, 0x5410, RZ ;  /* 0x0000541034bed816 */ /* 0x000fe400000000ff */
[----:B------:R1:W4:Y:S01]  /*17d00*/  LDL.LU.S16 R52, [R1+0x8c] ;  /* 0x00008c0001347983 */ /* 0x0003220000300600 */
[----:B------:R-:W-:-:S03]  /*17d10*/  @!P1 PRMT R189, R28, 0x5410, RZ ;  /* 0x000054101cbd9816 */ /* 0x000fc600000000ff */
[----:B------:R1:W4:Y:S01]  /*17d20*/  LDL.LU.S16 R28, [R1+0xbc] ;  /* 0x0000bc00011c7983 */ /* 0x0003220000300600 */
[----:B------:R-:W-:Y:S02]  /*17d30*/  PRMT R187, R22, 0x7632, R187 ;  /* 0x0000763216bb7816 */ /* 0x000fe400000000bb */
[----:B------:R-:W-:Y:S02]  /*17d40*/  SHF.R.U32.HI R0, RZ, 0x18, R0 ;  /* 0x00000018ff007819 */ /* 0x000fe40000011600 */
[----:B------:R-:W-:Y:S02]  /*17d50*/  PRMT R80, R188, 0x5410, R187 ;  /* 0x00005410bc507816 */ /* 0x000fe400000000bb */
[----:B------:R-:W-:Y:S01]  /*17d60*/  ISETP.LE.U32.AND P5, PT, R0, UR23, PT ;  /* 0x0000001700007c0c */ /* 0x000fe2000bfa3070 */
[----:B--2---:R-:W-:-:S05]  /*17d70*/  @!P3 HFMA2.BF16_V2 R23, -RZ.H0_H0, RZ.H0_H0, -R188.H0_H0 ;  /* 0x200000ffff17b231 */ /* 0x004fca00003409bc */
[----:B------:R-:W-:Y:S02]  /*17d80*/  PRMT R10, R23, 0x7610, R10 ;  /* 0x00007610170a7816 */ /* 0x000fe4000000000a */
[----:B------:R1:W2:Y:S02]  /*17d90*/  LDL.LU.S16 R23, [R1+0xb8] ;  /* 0x0000b80001177983 */ /* 0x0002a40000300600 */
[----:B------:R-:W-:Y:S01]  /*17da0*/  @!P3 PRMT R188, R10, 0x5410, RZ ;  /* 0x000054100abcb816 */ /* 0x000fe200000000ff */
[----:B---3--:R-:W-:-:S05]  /*17db0*/  @!P2 HFMA2.BF16_V2 R11, -RZ.H0_H0, RZ.H0_H0, -R187.H0_H0 ;  /* 0x200000ffff0ba231 */ /* 0x008fca00003409bb */
[----:B------:R-:W-:Y:S02]  /*17dc0*/  PRMT R0, R11, 0x7610, R0 ;  /* 0x000076100b007816 */ /* 0x000fe40000000000 */
[----:B------:R1:W3:Y:S04]  /*17dd0*/  LDL.LU.S16 R11, [R1+0xb4] ;  /* 0x0000b400010b7983 */ /* 0x0002e80000300600 */
[----:B------:R1:W3:Y:S01]  /*17de0*/  LDL.LU.S16 R10, [R1+0xb0] ;  /* 0x0000b000010a7983 */ /* 0x0002e20000300600 */
[----:B------:R-:W-:Y:S02]  /*17df0*/  LOP3.LUT R3, R2, 0xffff, RZ, 0xc0, !PT ;  /* 0x0000ffff02037812 */ /* 0x000fe400078ec0ff */
[----:B------:R-:W-:Y:S02]  /*17e00*/  @!P2 PRMT R187, R0, 0x5410, RZ ;  /* 0x0000541000bba816 */ /* 0x000fe400000000ff */
[----:B------:R-:W-:-:S04]  /*17e10*/  SHF.R.U32.HI R0, RZ, 0x8, R3 ;  /* 0x00000008ff007819 */ /* 0x000fc80000011603 */
[----:B------:R-:W-:Y:S02]  /*17e20*/  LOP3.LUT R0, R0, 0xffff, RZ, 0xc0, !PT ;  /* 0x0000ffff00007812 */ /* 0x000fe400078ec0ff */
[----:B------:R-:W-:Y:S02]  /*17e30*/  LOP3.LUT R4, R2, 0xff, RZ, 0xc0, !PT ;  /* 0x000000ff02047812 */ /* 0x000fe400078ec0ff */
[----:B------:R-:W-:Y:S02]  /*17e40*/  ISETP.LE.U32.AND P3, PT, R0, UR23, PT ;  /* 0x0000001700007c0c */ /* 0x000fe4000bf63070 */
[----:B------:R-:W-:Y:S02]  /*17e50*/  ISETP.LE.U32.AND P4, PT, R4, UR23, PT ;  /* 0x0000001704007c0c */ /* 0x000fe4000bf83070 */
[--C-:B------:R-:W-:Y:S02]  /*17e60*/  SHF.R.U32.HI R4, RZ, 0x10, R2.reuse ;  /* 0x00000010ff047819 */ /* 0x100fe40000011602 */
[----:B------:R-:W-:-:S02]  /*17e70*/  SHF.R.U32.HI R2, RZ, 0x18, R2 ;  /* 0x00000018ff027819 */ /* 0x000fc40000011602 */
[----:B------:R-:W-:Y:S02]  /*17e80*/  PRMT R183, R20, 0x7632, R183 ;  /* 0x0000763214b77816 */ /* 0x000fe400000000b7 */
[----:B------:R-:W-:Y:S02]  /*17e90*/  ISETP.LE.U32.AND P1, PT, R2, UR23, PT ;  /* 0x0000001702007c0c */ /* 0x000fe4000bf23070 */
[----:B------:R-:W-:-:S04]  /*17ea0*/  LOP3.LUT R2, R4, 0xff, RZ, 0xc0, !PT ;  /* 0x000000ff04027812 */ /* 0x000fc800078ec0ff */
[----:B------:R-:W-:Y:S02]  /*17eb0*/  ISETP.LE.U32.AND P2, PT, R2, UR23, PT ;  /* 0x0000001702007c0c */ /* 0x000fe4000bf43070 */
[----:B------:R-:W-:Y:S02]  /*17ec0*/  LOP3.LUT R2, R55, UR21, R140, 0x96, !PT ;  /* 0x0000001537027c12 */ /* 0x000fe4000f8e968c */
[----:B------:R1:W3:Y:S01]  /*17ed0*/  LDL.LU.S16 R55, [R1+0xc0] ;  /* 0x0000c00001377983 */ /* 0x0002e20000300600 */
[----:B------:R-:W-:Y:S02]  /*17ee0*/  PRMT R185, R67, 0x7632, R185 ;  /* 0x0000763243b97816 */ /* 0x000fe400000000b9 */
[C---:B------:R-:W-:Y:S02]  /*17ef0*/  PRMT R181, R65.reuse, 0x7632, R181 ;  /* 0x0000763241b57816 */ /* 0x040fe400000000b5 */
[----:B------:R-:W-:Y:S02]  /*17f00*/  PRMT R182, R65, 0x7610, R182 ;  /* 0x0000761041b67816 */ /* 0x000fe400000000b6 */
[----:B------:R-:W-:-:S02]  /*17f10*/  PRMT R186, R67, 0x7610, R186 ;  /* 0x0000761043ba7816 */ /* 0x000fc400000000ba */
[----:B------:R-:W-:Y:S02]  /*17f20*/  PRMT R77, R182, 0x5410, R181 ;  /* 0x00005410b64d7816 */ /* 0x000fe400000000b5 */
[----:B------:R-:W-:Y:S02]  /*17f30*/  PRMT R81, R186, 0x5410, R185 ;  /* 0x00005410ba517816 */ /* 0x000fe400000000b9 */
[----:B------:R-:W-:-:S04]  /*17f40*/  PRMT R184, R20, 0x7610, R184 ;  /* 0x0000761014b87816 */ /* 0x000fc800000000b8 */
[----:B------:R-:W-:Y:S01]  /*17f50*/  PRMT R76, R184, 0x5410, R183 ;  /* 0x00005410b84c7816 */ /* 0x000fe200000000b7 */
[----:B----4-:R-:W-:Y:S02]  /*17f60*/  @!P6 HFMA2.BF16_V2 R57, -RZ.H0_H0, RZ.H0_H0, -R186.H0_H0 ;  /* 0x200000ffff39e231 */ /* 0x010fe400003409ba */
[----:B------:R-:W-:-:S05]  /*17f70*/  @!P5 HFMA2.BF16_V2 R52, -RZ.H0_H0, RZ.H0_H0, -R185.H0_H0 ;  /* 0x200000ffff34d231 */ /* 0x000fca00003409b9 */
[----:B------:R-:W-:-:S04]  /*17f80*/  PRMT R0, R52, 0x7610, R0 ;  /* 0x0000761034007816 */ /* 0x000fc80000000000 */
[----:B------:R-:W-:Y:S01]  /*17f90*/  @!P5 PRMT R185, R0, 0x5410, RZ ;  /* 0x0000541000b9d816 */ /* 0x000fe200000000ff */
[----:B------:R-:W-:Y:S01]  /*17fa0*/  FADD.FTZ R0, R56, R7 ;  /* 0x0000000738007221 */ /* 0x000fe20000010000 */
[----:B--2---:R-:W-:-:S05]  /*17fb0*/  @!P3 HFMA2.BF16_V2 R23, -RZ.H0_H0, RZ.H0_H0, -R183.H0_H0 ;  /* 0x200000ffff17b231 */ /* 0x004fca00003409b7 */
[----:B------:R-:W-:Y:S02]  /*17fc0*/  PRMT R5, R23, 0x7610, R5 ;  /* 0x0000761017057816 */ /* 0x000fe40000000005 */
[----:B------:R1:W2:Y:S01]  /*17fd0*/  LDL.LU.S16 R23, [R1+0xc4] ;  /* 0x0000c40001177983 */ /* 0x0002a20000300600 */
[----:B------:R-:W-:Y:S02]  /*17fe0*/  PRMT R6, R57, 0x7610, R6 ;  /* 0x0000761039067816 */ /* 0x000fe40000000006 */
[----:B------:R-:W-:Y:S02]  /*17ff0*/  @!P3 PRMT R183, R5, 0x5410, RZ ;  /* 0x0000541005b7b816 */ /* 0x000fe400000000ff */
[----:B------:R-:W-:Y:S02]  /*18000*/  @!P6 PRMT R186, R6, 0x5410, RZ ;  /* 0x0000541006bae816 */ /* 0x000fe400000000ff */
[----:B------:R-:W-:Y:S01]  /*18010*/  LOP3.LUT R6, R131, UR19, R54, 0x96, !PT ;  /* 0x0000001383067c12 */ /* 0x000fe2000f8e9636 */
[----:B------:R-:W-:Y:S01]  /*18020*/  @!P4 HFMA2.BF16_V2 R28, -RZ.H0_H0, RZ.H0_H0, -R184.H0_H0 ;  /* 0x200000ffff1cc231 */ /* 0x000fe200003409b8 */
[----:B------:R1:W4:Y:S03]  /*18030*/  LDL.LU.S16 R54, [R1+0xc8] ;  /* 0x0000c80001367983 */ /* 0x0003260000300600 */
[----:B------:R-:W-:Y:S01]  /*18040*/  IMAD.WIDE.U32 R6, R6, -0x2daee0ad, RZ ;  /* 0xd2511f5306067825 */ /* 0x000fe200078e00ff */
[----:B------:R-:W-:Y:S01]  /*18050*/  PRMT R8, R28, 0x7610, R8 ;  /* 0x000076101c087816 */ /* 0x000fe20000000008 */
[----:B------:R1:W4:Y:S03]  /*18060*/  LDL.LU.S16 R52, [R1+0xcc] ;  /* 0x0000cc0001347983 */ /* 0x0003260000300600 */
[----:B------:R-:W-:Y:S01]  /*18070*/  @!P4 PRMT R184, R8, 0x5410, RZ ;  /* 0x0000541008b8c816 */ /* 0x000fe200000000ff */
[----:B---3--:R-:W-:-:S02]  /*18080*/  @!P1 HFMA2.BF16_V2 R10, -RZ.H0_H0, RZ.H0_H0, -R181.H0_H0 ;  /* 0x200000ffff0a9231 */ /* 0x008fc400003409b5 */
[----:B------:R-:W-:-:S03]  /*18090*/  @!P2 HFMA2.BF16_V2 R11, -RZ.H0_H0, RZ.H0_H0, -R182.H0_H0 ;  /* 0x200000ffff0ba231 */ /* 0x000fc600003409b6 */
[----:B------:R-:W-:-:S04]  /*180a0*/  PRMT R3, R10, 0x7610, R3 ;  /* 0x000076100a037816 */ /* 0x000fc80000000003 */
[----:B------:R-:W-:Y:S01]  /*180b0*/  @!P1 PRMT R181, R3, 0x5410, RZ ;  /* 0x0000541003b59816 */ /* 0x000fe200000000ff */
[----:B------:R-:W-:Y:S01]  /*180c0*/  IMAD.WIDE.U32 R2, R2, -0x2daee0ad, RZ ;  /* 0xd2511f5302027825 */ /* 0x000fe200078e00ff */
[----:B------:R-:W-:-:S03]  /*180d0*/  PRMT R4, R11, 0x7610, R4 ;  /* 0x000076100b047816 */ /* 0x000fc60000000004 */
[----:B------:R-:W-:Y:S01]  /*180e0*/  FADD.FTZ R11, R53, R0 ;  /* 0x00000000350b7221 */ /* 0x000fe20000010000 */
[----:B------:R-:W-:Y:S02]  /*180f0*/  LOP3.LUT R0, R3, UR18, R240, 0x96, !PT ;  /* 0x0000001203007c12 */ /* 0x000fe4000f8e96f0 */
[----:B------:R-:W-:-:S03]  /*18100*/  @!P2 PRMT R182, R4, 0x5410, RZ ;  /* 0x0000541004b6a816 */ /* 0x000fc600000000ff */
[----:B------:R-:W-:Y:S01]  /*18110*/  IMAD.WIDE.U32 R4, R0, -0x326172a9, RZ ;  /* 0xcd9e8d5700047825 */ /* 0x000fe200078e00ff */
[----:B------:R-:W-:-:S04]  /*18120*/  LOP3.LUT R0, R7, UR16, R2, 0x96, !PT ;  /* 0x0000001007007c12 */ /* 0x000fc8000f8e9602 */
[----:B------:R-:W-:-:S05]  /*18130*/  LOP3.LUT R3, R5, UR17, R130, 0x96, !PT ;  /* 0x0000001105037c12 */ /* 0x000fca000f8e9682 */
[----:B------:R-:W-:-:S05]  /*18140*/  IMAD.WIDE.U32 R2, R3, -0x2daee0ad, RZ ;  /* 0xd2511f5303027825 */ /* 0x000fca00078e00ff */
[----:B------:R-:W-:Y:S01]  /*18150*/  LOP3.LUT R3, R3, UR14, R6, 0x96, !PT ;  /* 0x0000000e03037c12 */ /* 0x000fe2000f8e9606 */
[----:B------:R-:W-:-:S04]  /*18160*/  IMAD.WIDE.U32 R6, R0, -0x326172a9, RZ ;  /* 0xcd9e8d5700067825 */ /* 0x000fc800078e00ff */
[----:B------:R-:W-:Y:S01]  /*18170*/  FADD.FTZ R10, R39, R9 ;  /* 0x00000009270a7221 */ /* 0x000fe20000010000 */
[----:B------:R-:W-:-:S05]  /*18180*/  LOP3.LUT R0, R7, UR15, R4, 0x96, !PT ;  /* 0x0000000f07007c12 */ /* 0x000fca000f8e9604 */
[----:B------:R-:W-:-:S05]  /*18190*/  IMAD.WIDE.U32 R8, R0, -0x2daee0ad, RZ ;  /* 0xd2511f5300087825 */ /* 0x000fca00078e00ff */
[----:B------:R-:W-:Y:S01]  /*181a0*/  LOP3.LUT R2, R9, UR12, R2, 0x96, !PT ;  /* 0x0000000c09027c12 */ /* 0x000fe2000f8e9602 */
[----:B------:R-:W-:-:S04]  /*181b0*/  IMAD.WIDE.U32 R4, R3, -0x326172a9, RZ ;  /* 0xcd9e8d5703047825 */ /* 0x000fc800078e00ff */
[----:B------:R-:W-:Y:S01]  /*181c0*/  IMAD.WIDE.U32 R2, R2, -0x326172a9, RZ ;  /* 0xcd9e8d5702027825 */ /* 0x000fe200078e00ff */
[----:B------:R-:W-:-:S04]  /*181d0*/  LOP3.LUT R7, R5, UR13, R6, 0x96, !PT ;  /* 0x0000000d05077c12 */ /* 0x000fc8000f8e9606 */
[----:B------:R-:W-:-:S04]  /*181e0*/  LOP3.LUT R0, R3, UR39, R4, 0x96, !PT ;  /* 0x0000002703007c12 */ /* 0x000fc8000f8e9604 */
[----:B------:R-:W-:-:S04]  /*181f0*/  SHF.R.U32.HI R5, RZ, 0x10, R0 ;  /* 0x00000010ff057819 */ /* 0x000fc80000011600 */
[----:B------:R-:W-:-:S04]  /*18200*/  LOP3.LUT R5, R5, 0xff, RZ, 0xc0, !PT ;  /* 0x000000ff05057812 */ /* 0x000fc800078ec0ff */
[----:B------:R-:W-:Y:S02]  /*18210*/  ISETP.LE.U32.AND P2, PT, R5, UR23, PT ;  /* 0x0000001705007c0c */ /* 0x000fe4000bf43070 */
[----:B------:R-:W-:-:S04]  /*18220*/  LOP3.LUT R5, R2, 0xff, RZ, 0xc0, !PT ;  /* 0x000000ff02057812 */ /* 0x000fc800078ec0ff */
[----:B------:R-:W-:Y:S02]  /*18230*/  ISETP.LE.U32.AND P3, PT, R5, UR23, PT ;  /* 0x0000001705007c0c */ /* 0x000fe4000bf63070 */
[----:B------:R-:W-:-:S04]  /*18240*/  SHF.R.U32.HI R5, RZ, 0x18, R2 ;  /* 0x00000018ff057819 */ /* 0x000fc80000011602 */
[----:B------:R-:W-:Y:S02]  /*18250*/  ISETP.LE.U32.AND P1, PT, R5, UR23, PT ;  /* 0x0000001705007c0c */ /* 0x000fe4000bf23070 */
[----:B------:R1:W3:Y:S01]  /*18260*/  LDL.LU.S16 R5, [R1+0xd0] ;  /* 0x0000d00001057983 */ /* 0x0002e20000300600 */
[----:B------:R-:W-:-:S04]  /*18270*/  LOP3.LUT R4, R0, 0xff, RZ, 0xc0, !PT ;  /* 0x000000ff00047812 */ /* 0x000fc800078ec0ff */
[----:B------:R-:W-:Y:S02]  /*18280*/  ISETP.LE.U32.AND P5, PT, R4, UR23, PT ;  /* 0x0000001704007c0c */ /* 0x000fe4000bfa3070 */
[----:B------:R-:W-:-:S04]  /*18290*/  LOP3.LUT R4, R0, 0xffff, RZ, 0xc0, !PT ;  /* 0x0000ffff00047812 */ /* 0x000fc800078ec0ff */
[----:B------:R-:W-:-:S04]  /*182a0*/  SHF.R.U32.HI R4, RZ, 0x8, R4 ;  /* 0x00000008ff047819 */ /* 0x000fc80000011604 */
[----:B------:R-:W-:Y:S02]  /*182b0*/  LOP3.LUT R4, R4, 0xffff, RZ, 0xc0, !PT ;  /* 0x0000ffff04047812 */ /* 0x000fe400078ec0ff */
[----:B------:R-:W-:Y:S02]  /*182c0*/  SHF.R.U32.HI R0, RZ, 0x18, R0 ;  /* 0x00000018ff007819 */ /* 0x000fe40000011600 */
[----:B------:R-:W-:Y:S02]  /*182d0*/  ISETP.LE.U32.AND P4, PT, R4, UR23, PT ;  /* 0x0000001704007c0c */ /* 0x000fe4000bf83070 */
[----:B------:R-:W1:Y:S01]  /*182e0*/  MUFU.EX2 R4, R99 ;  /* 0x0000006300047308 */ /* 0x000e620000000800 */
[----:B------:R-:W-:-:S07]  /*182f0*/  ISETP.LE.U32.AND P6, PT, R0, UR23, PT ;  /* 0x0000001700007c0c */ /* 0x000fce000bfc3070 */
[----:B------:R-:W1:Y:S01]  /*18300*/  MUFU.EX2 R0, R114 ;  /* 0x0000007200007308 */ /* 0x000e620000000800 */
[----:B------:R-:W-:Y:S02]  /*18310*/  PRMT R173, R21, 0x7632, R173 ;  /* 0x0000763215ad7816 */ /* 0x000fe400000000ad */
[----:B------:R-:W-:Y:S02]  /*18320*/  LOP3.LUT R6, R2, 0xffff, RZ, 0xc0, !PT ;  /* 0x0000ffff02067812 */ /* 0x000fe400078ec0ff */
[----:B------:R-:W-:Y:S01]  /*18330*/  SHF.R.U32.HI R3, RZ, 0x10, R2 ;  /* 0x00000010ff037819 */ /* 0x000fe20000011602 */
[----:B-1----:R-:W-:Y:S01]  /*18340*/  FADD.FTZ R2, R4, R12 ;  /* 0x0000000c04027221 */ /* 0x002fe20000010000 */
[----:B------:R-:W-:Y:S02]  /*18350*/  FADD.FTZ R10, R38, R10 ;  /* 0x0000000a260a7221 */ /* 0x000fe40000010000 */
[----:B------:R1:W3:Y:S01]  /*18360*/  LDL.LU.S16 R38, [R1+0xd4] ;  /* 0x0000d40001267983 */ /* 0x0002e20000300600 */
[----:B------:R-:W-:Y:S01]  /*18370*/  FADD.FTZ R28, R0, R2 ;  /* 0x00000002001c7221 */ /* 0x000fe20000010000 */
[----:B--2---:R-:W-:-:S05]  /*18380*/  @!P4 HFMA2.BF16_V2 R23, -RZ.H0_H0, RZ.H0_H0, -R173.H0_H0 ;  /* 0x200000ffff17c231 */ /* 0x004fca00003409ad */
[----:B------:R-:W-:Y:S02]  /*18390*/  PRMT R2, R23, 0x7610, R2 ;  /* 0x0000761017027816 */ /* 0x000fe40000000002 */
[----:B------:R1:W2:Y:S01]  /*183a0*/  LDL.LU.S16 R23, [R1+0xd8] ;  /* 0x0000d80001177983 */ /* 0x0002a20000300600 */
[C---:B------:R-:W-:Y:S02]  /*183b0*/  PRMT R129, R70.reuse, 0x7632, R129 ;  /* 0x0000763246817816 */ /* 0x040fe40000000081 */
[----:B------:R-:W-:-:S03]  /*183c0*/  PRMT R132, R70, 0x7610, R132 ;  /* 0x0000761046847816 */ /* 0x000fc60000000084 */
[----:B----4-:R-:W-:Y:S01]  /*183d0*/  @!P6 HFMA2.BF16_V2 R54, -RZ.H0_H0, RZ.H0_H0, -R129.H0_H0 ;  /* 0x200000ffff36e231 */ /* 0x010fe20000340981 */
[----:B------:R-:W-:Y:S01]  /*183e0*/  PRMT R179, R15, 0x7610, R179 ;  /* 0x000076100fb37816 */ /* 0x000fe200000000b3 */
[----:B------:R-:W-:Y:S01]  /*183f0*/  @!P2 HFMA2.BF16_V2 R52, -RZ.H0_H0, RZ.H0_H0, -R132.H0_H0 ;  /* 0x200000ffff34a231 */ /* 0x000fe20000340984 */
[----:B------:R-:W-:Y:S02]  /*18400*/  PRMT R176, R21, 0x7610, R176 ;  /* 0x0000761015b07816 */ /* 0x000fe400000000b0 */
[----:B------:R-:W-:Y:S02]  /*18410*/  PRMT R22, R54, 0x7610, R22 ;  /* 0x0000761036167816 */ /* 0x000fe40000000016 */
[----:B------:R-:W-:Y:S02]  /*18420*/  PRMT R21, R52, 0x7610, R21 ;  /* 0x0000761034157816 */ /* 0x000fe40000000015 */
[----:B------:R-:W-:Y:S02]  /*18430*/  PRMT R82, R132, 0x5410, R129 ;  /* 0x0000541084527816 */ /* 0x000fe40000000081 */
[----:B------:R-:W-:-:S02]  /*18440*/  @!P6 PRMT R129, R22, 0x5410, RZ ;  /* 0x000054101681e816 */ /* 0x000fc400000000ff */
[----:B------:R1:W4:Y:S01]  /*18450*/  LDL.LU.S16 R22, [R1+0xdc] ;  /* 0x0000dc0001167983 */ /* 0x0003220000300600 */
[----:B------:R-:W-:Y:S02]  /*18460*/  PRMT R174, R15, 0x7632, R174 ;  /* 0x000076320fae7816 */ /* 0x000fe400000000ae */
[----:B------:R-:W-:Y:S02]  /*18470*/  @!P2 PRMT R132, R21, 0x5410, RZ ;  /* 0x000054101584a816 */ /* 0x000fe400000000ff */
[----:B------:R1:W4:Y:S01]  /*18480*/  LDL.LU.S16 R21, [R1+0xe8] ;  /* 0x0000e80001157983 */ /* 0x0003220000300600 */
[----:B------:R-:W-:Y:S01]  /*18490*/  PRMT R39, R179, 0x5410, R174 ;  /* 0x00005410b3277816 */ /* 0x000fe200000000ae */
[----:B------:R-:W-:Y:S01]  /*184a0*/  @!P5 HFMA2.BF16_V2 R55, -RZ.H0_H0, RZ.H0_H0, -R176.H0_H0 ;  /* 0x200000ffff37d231 */ /* 0x000fe200003409b0 */
[----:B------:R-:W-:Y:S02]  /*184b0*/  F2FP.BF16.F32.PACK_AB R9, R0, R4 ;  /* 0x000000040009723e */ /* 0x000fe400000010ff */
[----:B------:R-:W-:-:S02]  /*184c0*/  LOP3.LUT R0, R3, 0xff, RZ, 0xc0, !PT ;  /* 0x000000ff03007812 */ /* 0x000fc400078ec0ff */
[----:B------:R-:W-:Y:S02]  /*184d0*/  PRMT R4, R55, 0x7610, R4 ;  /* 0x0000761037047816 */ /* 0x000fe40000000004 */
[----:B------:R-:W-:Y:S02]  /*184e0*/  PRMT R83, R176, 0x5410, R173 ;  /* 0x00005410b0537816 */ /* 0x000fe400000000ad */
[----:B------:R-:W-:Y:S02]  /*184f0*/  @!P5 PRMT R176, R4, 0x5410, RZ ;  /* 0x0000541004b0d816 */ /* 0x000fe400000000ff */
[----:B------:R-:W-:Y:S02]  /*18500*/  ISETP.LE.U32.AND P5, PT, R0, UR23, PT ;  /* 0x0000001700007c0c */ /* 0x000fe4000bfa3070 */
[----:B------:R-:W-:-:S04]  /*18510*/  SHF.R.U32.HI R0, RZ, 0x8, R6 ;  /* 0x00000008ff007819 */ /* 0x000fc80000011606 */
[----:B------:R-:W-:Y:S02]  /*18520*/  LOP3.LUT R0, R0, 0xffff, RZ, 0xc0, !PT ;  /* 0x0000ffff00007812 */ /* 0x000fe400078ec0ff */
[----:B------:R-:W-:Y:S01]  /*18530*/  @!P4 PRMT R173, R2, 0x5410, RZ ;  /* 0x0000541002adc816 */ /* 0x000fe200000000ff */
[----:B---3--:R-:W-:-:S05]  /*18540*/  @!P3 HFMA2.BF16_V2 R5, -RZ.H0_H0, RZ.H0_H0, -R179.H0_H0 ;  /* 0x200000ffff05b231 */ /* 0x008fca00003409b3 */
[----:B------:R-:W-:-:S04]  /*18550*/  PRMT R12, R5, 0x7610, R12 ;  /* 0x00007610050c7816 */ /* 0x000fc8000000000c */
[----:B------:R-:W-:Y:S02]  /*18560*/  @!P3 PRMT R179, R12, 0x5410, RZ ;  /* 0x000054100cb3b816 */ /* 0x000fe400000000ff */
[----:B------:R1:W3:Y:S01]  /*18570*/  LDL.LU.S16 R12, [R1+0xe4] ;  /* 0x0000e400010c7983 */ /* 0x0002e20000300600 */
[----:B------:R-:W-:Y:S02]  /*18580*/  ISETP.LE.U32.AND P4, PT, R0, UR23, PT ;  /* 0x0000001700007c0c */ /* 0x000fe4000bf83070 */
[C---:B------:R-:W-:Y:S02]  /*18590*/  PRMT R178, R71.reuse, 0x7610, R178 ;  /* 0x0000761047b27816 */ /* 0x040fe400000000b2 */
[----:B------:R-:W-:-:S09]  /*185a0*/  PRMT R175, R71, 0x7632, R175 ;  /* 0x0000763247af7816 */ /* 0x000fd200000000af */
[----:B------:R-:W-:-:S05]  /*185b0*/  @!P4 HFMA2.BF16_V2 R38, -RZ.H0_H0, RZ.H0_H0, -R174.H0_H0 ;  /* 0x200000ffff26c231 */ /* 0x000fca00003409ae */
[----:B------:R-:W-:Y:S02]  /*185c0*/  PRMT R20, R38, 0x7610, R20 ;  /* 0x0000761026147816 */ /* 0x000fe40000000014 */
[----:B------:R-:W-:Y:S02]  /*185d0*/  PRMT R38, R178, 0x5410, R175 ;  /* 0x00005410b2267816 */ /* 0x000fe400000000af */
[----:B------:R-:W-:Y:S02]  /*185e0*/  @!P4 PRMT R174, R20, 0x5410, RZ ;  /* 0x0000541014aec816 */ /* 0x000fe400000000ff */
[----:B------:R1:W3:Y:S01]  /*185f0*/  LDL.LU.S16 R20, [R1+0xec] ;  /* 0x0000ec0001147983 */ /* 0x0002e20000300600 */
[----:B--2---:R-:W-:-:S05]  /*18600*/  @!P5 HFMA2.BF16_V2 R23, -RZ.H0_H0, RZ.H0_H0, -R178.H0_H0 ;  /* 0x200000ffff17d231 */ /* 0x004fca00003409b2 */
[----:B------:R-:W-:-:S04]  /*18610*/  PRMT R15, R23, 0x7610, R15 ;  /* 0x00007610170f7816 */ /* 0x000fc8000000000f */
[----:B------:R-:W-:Y:S02]  /*18620*/  @!P5 PRMT R178, R15, 0x5410, RZ ;  /* 0x000054100fb2d816 */ /* 0x000fe400000000ff */
[----:B------:R1:W2:Y:S01]  /*18630*/  LDL.LU.S16 R15, [R1+0xf0] ;  /* 0x0000f000010f7983 */ /* 0x0002a20000300600 */
[----:B------:R-:W-:-:S05]  /*18640*/  IMAD.WIDE.U32 R2, R7, -0x2daee0ad, RZ ;  /* 0xd2511f5307027825 */ /* 0x000fca00078e00ff */
[----:B------:R-:W-:-:S04]  /*18650*/  LOP3.LUT R0, R3, UR40, R8, 0x96, !PT ;  /* 0x0000002803007c12 */ /* 0x000fc8000f8e9608 */
[----:B------:R-:W-:-:S04]  /*18660*/  SHF.R.U32.HI R4, RZ, 0x10, R0 ;  /* 0x00000010ff047819 */ /* 0x000fc80000011600 */
[----:B------:R-:W-:-:S04]  /*18670*/  LOP3.LUT R4, R4, 0xff, RZ, 0xc0, !PT ;  /* 0x000000ff04047812 */ /* 0x000fc800078ec0ff */
[----:B------:R-:W-:Y:S02]  /*18680*/  ISETP.LE.U32.AND P6, PT, R4, UR23, PT ;  /* 0x0000001704007c0c */ /* 0x000fe4000bfc3070 */
[----:B------:R-:W-:-:S04]  /*18690*/  LOP3.LUT R4, R0, 0xffff, RZ, 0xc0, !PT ;  /* 0x0000ffff00047812 */ /* 0x000fc800078ec0ff */
[----:B------:R-:W-:-:S04]  /*186a0*/  SHF.R.U32.HI R4, RZ, 0x8, R4 ;  /* 0x00000008ff047819 */ /* 0x000fc80000011604 */
[----:B------:R-:W-:-:S04]  /*186b0*/  LOP3.LUT R4, R4, 0xffff, RZ, 0xc0, !PT ;  /* 0x0000ffff04047812 */ /* 0x000fc800078ec0ff */
[----:B------:R-:W-:Y:S02]  /*186c0*/  ISETP.LE.U32.AND P2, PT, R4, UR23, PT ;  /* 0x0000001704007c0c */ /* 0x000fe4000bf43070 */
[----:B------:R-:W-:-:S04]  /*186d0*/  LOP3.LUT R4, R0, 0xff, RZ, 0xc0, !PT ;  /* 0x000000ff00047812 */ /* 0x000fc800078ec0ff */
[----:B------:R-:W-:Y:S02]  /*186e0*/  ISETP.LE.U32.AND P3, PT, R4, UR23, PT ;  /* 0x0000001704007c0c */ /* 0x000fe4000bf63070 */
[C---:B------:R-:W-:Y:S01]  /*186f0*/  PRMT R180, R13.reuse, 0x7610, R180 ;  /* 0x000076100db47816 */ /* 0x040fe200000000b4 */
[----:B----4-:R-:W-:Y:S01]  /*18700*/  @!P1 HFMA2.BF16_V2 R22, -RZ.H0_H0, RZ.H0_H0, -R175.H0_H0 ;  /* 0x200000ffff169231 */ /* 0x010fe200003409af */
[----:B------:R-:W-:Y:S01]  /*18710*/  PRMT R177, R13, 0x7632, R177 ;  /* 0x000076320db17816 */ /* 0x000fe200000000b1 */
[----:B------:R-:W-:Y:S01]  /*18720*/  FADD.FTZ R5, R32, R11 ;  /* 0x0000000b20057221 */ /* 0x000fe20000010000 */
[----:B------:R-:W-:Y:S02]  /*18730*/  SHF.R.U32.HI R0, RZ, 0x18, R0 ;  /* 0x00000018ff007819 */ /* 0x000fe40000011600 */
[----:B------:R-:W-:-:S05]  /*18740*/  PRMT R14, R22, 0x7610, R14 ;  /* 0x00007610160e7816 */ /* 0x000fca000000000e */
[----:B------:R-:W-:Y:S01]  /*18750*/  @!P3 HFMA2.BF16_V2 R21, -RZ.H0_H0, RZ.H0_H0, -R180.H0_H0 ;  /* 0x200000ffff15b231 */ /* 0x000fe200003409b4 */
[----:B------:R-:W-:Y:S02]  /*18760*/  @!P1 PRMT R175, R14, 0x5410, RZ ;  /* 0x000054100eaf9816 */ /* 0x000fe400000000ff */
[----:B------:R1:W4:Y:S02]  /*18770*/  LDL.LU.S16 R14, [R1+0x100] ;  /* 0x00010000010e7983 */ /* 0x0003240000300600 */
[----:B------:R-:W-:Y:S02]  /*18780*/  PRMT R11, R21, 0x7610, R11 ;  /* 0x00007610150b7816 */ /* 0x000fe4000000000b */
[----:B------:R-:W-:Y:S01]  /*18790*/  ISETP.LE.U32.AND P5, PT, R0, UR23, PT ;  /* 0x0000001700007c0c */ /* 0x000fe2000bfa3070 */
[----:B------:R1:W4:Y:S01]  /*187a0*/  LDL.LU.S16 R13, [R1+0xfc] ;  /* 0x0000fc00010d7983 */ /* 0x0003220000300600 */
[----:B------:R-:W-:Y:S02]  /*187b0*/  PRMT R87, R180, 0x5410, R177 ;  /* 0x00005410b4577816 */ /* 0x000fe400000000b1 */
[----:B------:R-:W-:Y:S01]  /*187c0*/  @!P3 PRMT R180, R11, 0x5410, RZ ;  /* 0x000054100bb4b816 */ /* 0x000fe200000000ff */
[----:B---3--:R-:W-:-:S05]  /*187d0*/  @!P2 HFMA2.BF16_V2 R12, -RZ.H0_H0, RZ.H0_H0, -R177.H0_H0 ;  /* 0x200000ffff0ca231 */ /* 0x008fca00003409b1 */
[----:B------:R-:W-:Y:S02]  /*187e0*/  PRMT R0, R12, 0x7610, R0 ;  /* 0x000076100c007816 */ /* 0x000fe40000000000 */
[----:B------:R1:W3:Y:S04]  /*187f0*/  LDL.LU.S16 R12, [R1+0xf8] ;  /* 0x0000f800010c7983 */ /* 0x0002e80000300600 */
[----:B------:R1:W3:Y:S01]  /*18800*/  LDL.LU.S16 R11, [R1+0xf4] ;  /* 0x0000f400010b7983 */ /* 0x0002e20000300600 */
[----:B------:R-:W-:-:S03]  /*18810*/  LOP3.LUT R3, R2, 0xffff, RZ, 0xc0, !PT ;  /* 0x0000ffff02037812 */ /* 0x000fc600078ec0ff */
[----:B------:R1:W3:Y:S01]  /*18820*/  LDL.LU.S16 R32, [R1+0xe0] ;  /* 0x0000e00001207983 */ /* 0x0002e20000300600 */
[----:B------:R-:W-:Y:S02]  /*18830*/  @!P2 PRMT R177, R0, 0x5410, RZ ;  /* 0x0000541000b1a816 */ /* 0x000fe400000000ff */
[----:B------:R-:W-:Y:S02]  /*18840*/  PRMT R137, R79, 0x7632, R137 ;  /* 0x000076324f897816 */ /* 0x000fe40000000089 */
[----:B------:R-:W-:-:S04]  /*18850*/  SHF.R.U32.HI R0, RZ, 0x8, R3 ;  /* 0x00000008ff007819 */ /* 0x000fc80000011603 */
[----:B------:R-:W-:Y:S02]  /*18860*/  LOP3.LUT R0, R0, 0xffff, RZ, 0xc0, !PT ;  /* 0x0000ffff00007812 */ /* 0x000fe400078ec0ff */
[----:B------:R-:W-:Y:S02]  /*18870*/  PRMT R172, R79, 0x7610, R172 ;  /* 0x000076104fac7816 */ /* 0x000fe400000000ac */
[----:B------:R-:W-:Y:S02]  /*18880*/  ISETP.LE.U32.AND P3, PT, R0, UR23, PT ;  /* 0x0000001700007c0c */ /* 0x000fe4000bf63070 */
[----:B------:R-:W-:Y:S01]  /*18890*/  PRMT R86, R172, 0x5410, R137 ;  /* 0x00005410ac567816 */ /* 0x000fe20000000089 */
[----:B--2---:R-:W-:-:S05]  /*188a0*/  @!P5 HFMA2.BF16_V2 R15, -RZ.H0_H0, RZ.H0_H0, -R137.H0_H0 ;  /* 0x200000ffff0fd231 */ /* 0x004fca0000340989 */
[----:B------:R-:W-:-:S04]  /*188b0*/  PRMT R0, R15, 0x7610, R0 ;  /* 0x000076100f007816 */ /* 0x000fc80000000000 */
[----:B------:R-:W-:Y:S01]  /*188c0*/  @!P5 PRMT R137, R0, 0x5410, RZ ;  /* 0x000054100089d816 */ /* 0x000fe200000000ff */
[----:B------:R-:W-:Y:S02]  /*188d0*/  FADD.FTZ R0, R30, R10 ;  /* 0x0000000a1e007221 */ /* 0x000fe40000010000 */
[----:B------:R1:W2:Y:S01]  /*188e0*/  LDL.LU.S16 R30, [R1+0x118] ;  /* 0x00011800011e7983 */ /* 0x0002a20000300600 */
[----:B------:R-:W-:-:S04]  /*188f0*/  LOP3.LUT R4, R2, 0xff, RZ, 0xc0, !PT ;  /* 0x000000ff02047812 */ /* 0x000fc800078ec0ff */
[----:B------:R-:W-:Y:S02]  /*18900*/  ISETP.LE.U32.AND P4, PT, R4, UR23, PT ;  /* 0x0000001704007c0c */ /* 0x000fe4000bf83070 */
[--C-:B------:R-:W-:Y:S02]  /*18910*/  SHF.R.U32.HI R4, RZ, 0x10, R2.reuse ;  /* 0x00000010ff047819 */ /* 0x100fe40000011602 */
[----:B------:R-:W-:-:S04]  /*18920*/  SHF.R.U32.HI R2, RZ, 0x18, R2 ;  /* 0x00000018ff027819 */ /* 0x000fc80000011602 */
[----:B------:R-:W-:Y:S02]  /*18930*/  ISETP.LE.U32.AND P1, PT, R2, UR23, PT ;  /* 0x0000001702007c0c */ /* 0x000fe4000bf23070 */
[----:B------:R-:W-:Y:S02]  /*18940*/  LOP3.LUT R2, R4, 0xff, RZ, 0xc0, !PT ;  /* 0x000000ff04027812 */ /* 0x000fe400078ec0ff */
[----:B------:R-:W-:Y:S02]  /*18950*/  PRMT R126, R78, 0x7632, R126 ;  /* 0x000076324e7e7816 */ /* 0x000fe4000000007e */
[----:B------:R-:W-:Y:S01]  /*18960*/  ISETP.LE.U32.AND P2, PT, R2, UR23, PT ;  /* 0x0000001702007c0c */ /* 0x000fe2000bf43070 */
[----:B------:R-:W-:Y:S01]  /*18970*/  @!P6 HFMA2.BF16_V2 R20, -RZ.H0_H0, RZ.H0_H0, -R172.H0_H0 ;  /* 0x200000ffff14e231 */ /* 0x000fe200003409ac */
[----:B------:R-:W-:Y:S02]  /*18980*/  PRMT R127, R78, 0x7610, R127 ;  /* 0x000076104e7f7816 */ /* 0x000fe4000000007f */
[----:B------:R-:W-:-:S02]  /*18990*/  LOP3.LUT R2, R19, UR21, R140, 0x96, !PT ;  /* 0x0000001513027c12 */ /* 0x000fc4000f8e968c */
[----:B------:R-:W-:Y:S01]  /*189a0*/  PRMT R6, R20, 0x7610, R6 ;  /* 0x0000761014067816 */ /* 0x000fe20000000006 */
[----:B------:R1:W2:Y:S01]  /*189b0*/  LDL.LU.S16 R19, [R1+0x114] ;  /* 0x0001140001137983 */ /* 0x0002a20000300600 */
[----:B------:R-:W-:Y:S02]  /*189c0*/  PRMT R125, R9, 0x7632, R125 ;  /* 0x00007632097d7816 */ /* 0x000fe4000000007d */
[----:B------:R-:W-:Y:S01]  /*189d0*/  PRMT R85, R127, 0x5410, R126 ;  /* 0x000054107f557816 */ /* 0x000fe2000000007e */
[----:B------:R-:W-:Y:S01]  /*189e0*/  IMAD.MOV.U32 R250, RZ, RZ, R133 ;  /* 0x000000fffffa7224 */ /* 0x000fe200078e0085 */
[----:B------:R-:W-:Y:S01]  /*189f0*/  @!P6 PRMT R172, R6, 0x5410, RZ ;  /* 0x0000541006ace816 */ /* 0x000fe200000000ff */
[----:B------:R-:W2:Y:S01]  /*18a00*/  LDL.LU R143, [R1+0x11c] ;  /* 0x00011c00018f7983 */ /* 0x000ea20000300800 */
[----:B------:R-:W-:Y:S01]  /*18a10*/  LOP3.LUT R6, R131, UR19, R18, 0x96, !PT ;  /* 0x0000001383067c12 */ /* 0x000fe2000f8e9612 */
[----:B------:R-:W-:Y:S01]  /*18a20*/  FADD.FTZ R18, R29, R0 ;  /* 0x000000001d127221 */ /* 0x000fe20000010000 */
[----:B------:R-:W-:Y:S01]  /*18a30*/  PRMT R128, R9, 0x7610, R128 ;  /* 0x0000761009807816 */ /* 0x000fe20000000080 */
[----:B----4-:R-:W-:-:S03]  /*18a40*/  @!P3 HFMA2.BF16_V2 R13, -RZ.H0_H0, RZ.H0_H0, -R125.H0_H0 ;  /* 0x200000ffff0db231 */ /* 0x010fc6000034097d */
[----:B------:R-:W-:Y:S01]  /*18a50*/  PRMT R84, R128, 0x5410, R125 ;  /* 0x0000541080547816 */ /* 0x000fe2000000007d */
[----:B---3--:R-:W-:Y:S02]  /*18a60*/  @!P1 HFMA2.BF16_V2 R11, -RZ.H0_H0, RZ.H0_H0, -R126.H0_H0 ;  /* 0x200000ffff0b9231 */ /* 0x008fe4000034097e */
[----:B------:R-:W-:Y:S02]  /*18a70*/  @!P2 HFMA2.BF16_V2 R12, -RZ.H0_H0, RZ.H0_H0, -R127.H0_H0 ;  /* 0x200000ffff0ca231 */ /* 0x000fe4000034097f */
[----:B------:R-:W-:Y:S01]  /*18a80*/  IMAD.MOV.U32 R133, RZ, RZ, R136 ;  /* 0x000000ffff857224 */ /* 0x000fe200078e0088 */
[----:B------:R-:W3:Y:S01]  /*18a90*/  LDL.LU R142, [R1+0x140] ;  /* 0x00014000018e7983 */ /* 0x000ee20000300800 */
[----:B------:R-:W-:-:S04]  /*18aa0*/  PRMT R3, R11, 0x7610, R3 ;  /* 0x000076100b037816 */ /* 0x000fc80000000003 */
[----:B------:R-:W-:Y:S01]  /*18ab0*/  @!P1 PRMT R126, R3, 0x5410, RZ ;  /* 0x00005410037e9816 */ /* 0x000fe200000000ff */
[----:B------:R-:W-:Y:S01]  /*18ac0*/  IMAD.WIDE.U32 R2, R2, -0x2daee0ad, RZ ;  /* 0xd2511f5302027825 */ /* 0x000fe200078e00ff */
[----:B------:R-:W-:-:S04]  /*18ad0*/  PRMT R4, R12, 0x7610, R4 ;  /* 0x000076100c047816 */ /* 0x000fc80000000004 */
[----:B------:R-:W-:Y:S02]  /*18ae0*/  LOP3.LUT R0, R3, UR18, R240, 0x96, !PT ;  /* 0x0000001203007c12 */ /* 0x000fe4000f8e96f0 */
[----:B------:R-:W-:Y:S01]  /*18af0*/  PRMT R7, R13, 0x7610, R7 ;  /* 0x000076100d077816 */ /* 0x000fe20000000007 */
[----:B------:R-:W-:Y:S01]  /*18b00*/  FADD.FTZ R13, R33, R5 ;  /* 0x00000005210d7221 */ /* 0x000fe20000010000 */
[----:B------:R-:W-:Y:S01]  /*18b10*/  @!P2 PRMT R127, R4, 0x5410, RZ ;  /* 0x00005410047fa816 */ /* 0x000fe200000000ff */
[----:B------:R-:W-:Y:S01]  /*18b20*/  IMAD.WIDE.U32 R4, R0, -0x326172a9, RZ ;  /* 0xcd9e8d5700047825 */ /* 0x000fe200078e00ff */
[----:B------:R-:W-:-:S03]  /*18b30*/  @!P3 PRMT R125, R7, 0x5410, RZ ;  /* 0x00005410077db816 */ /* 0x000fc600000000ff */
[----:B------:R-:W-:Y:S01]  /*18b40*/  IMAD.WIDE.U32 R6, R6, -0x2daee0ad, RZ ;  /* 0xd2511f5306067825 */ /* 0x000fe200078e00ff */
[----:B------:R-:W-:-:S04]  /*18b50*/  LOP3.LUT R3, R5, UR17, R130, 0x96, !PT ;  /* 0x0000001105037c12 */ /* 0x000fc8000f8e9682 */
[----:B------:R-:W-:Y:S01]  /*18b60*/  LOP3.LUT R0, R7, UR16, R2, 0x96, !PT ;  /* 0x0000001007007c12 */ /* 0x000fe2000f8e9602 */
[----:B------:R-:W-:-:S05]  /*18b70*/  IMAD.WIDE.U32 R2, R3, -0x2daee0ad, RZ ;  /* 0xd2511f5303027825 */ /* 0x000fca00078e00ff */
[----:B------:R-:W-:Y:S01]  /*18b80*/  LOP3.LUT R3, R3, UR14, R6, 0x96, !PT ;  /* 0x0000000e03037c12 */ /* 0x000fe2000f8e9606 */
[----:B------:R-:W-:-:S04]  /*18b90*/  IMAD.WIDE.U32 R6, R0, -0x326172a9, RZ ;  /* 0xcd9e8d5700067825 */ /* 0x000fc800078e00ff */
[----:B------:R-:W-:Y:S01]  /*18ba0*/  @!P4 HFMA2.BF16_V2 R14, -RZ.H0_H0, RZ.H0_H0, -R128.H0_H0 ;  /* 0x200000ffff0ec231 */ /* 0x000fe20000340980 */
[----:B------:R-:W-:-:S04]  /*18bb0*/  LOP3.LUT R0, R7, UR15, R4, 0x96, !PT ;  /* 0x0000000f07007c12 */ /* 0x000fc8000f8e9604 */
[----:B------:R-:W-:Y:S01]  /*18bc0*/  PRMT R8, R14, 0x7610, R8 ;  /* 0x000076100e087816 */ /* 0x000fe20000000008 */
[----:B------:R-:W-:-:S05]  /*18bd0*/  IMAD.WIDE.U32 R14, R0, -0x2daee0ad, RZ ;  /* 0xd2511f53000e7825 */ /* 0x000fca00078e00ff */
        /* <DEDUP_REMOVED lines=8> */
[----:B------:R-:W-:-:S04]  /*18c60*/  LOP3.LUT R2, R2, 0xffff, RZ, 0xc0, !PT ;  /* 0x0000ffff02027812 */ /* 0x000fc800078ec0ff */
[----:B------:R-:W-:Y:S02]  /*18c70*/  ISETP.LE.U32.AND P1, PT, R2, UR23, PT ;  /* 0x0000001702007c0c */ /* 0x000fe4000bf23070 */
[----:B------:R-:W-:Y:S02]  /*18c80*/  SHF.R.U32.HI R2, RZ, 0x10, R0 ;  /* 0x00000010ff027819 */ /* 0x000fe40000011600 */
[----:B------:R-:W-:Y:S02]  /*18c90*/  LOP3.LUT R15, R3, UR13, R6, 0x96, !PT ;  /* 0x0000000d030f7c12 */ /* 0x000fe4000f8e9606 */
[----:B------:R-:W-:Y:S02]  /*18ca0*/  LOP3.LUT R3, R17, UR21, R140, 0x96, !PT ;  /* 0x0000001511037c12 */ /* 0x000fe4000f8e968c */
[----:B------:R-:W-:Y:S02]  /*18cb0*/  LOP3.LUT R6, R131, UR19, R16, 0x96, !PT ;  /* 0x0000001383067c12 */ /* 0x000fe4000f8e9610 */
[----:B------:R-:W-:-:S02]  /*18cc0*/  LOP3.LUT R2, R2, 0xff, RZ, 0xc0, !PT ;  /* 0x000000ff02027812 */ /* 0x000fc400078ec0ff */
[----:B------:R-:W-:Y:S01]  /*18cd0*/  SHF.R.U32.HI R0, RZ, 0x18, R0 ;  /* 0x00000018ff007819 */ /* 0x000fe20000011600 */
[----:B------:R-:W-:Y:S01]  /*18ce0*/  IMAD.WIDE.U32 R6, R6, -0x2daee0ad, RZ ;  /* 0xd2511f5306067825 */ /* 0x000fe200078e00ff */
[----:B------:R-:W-:-:S03]  /*18cf0*/  ISETP.LE.U32.AND P2, PT, R2, UR23, PT ;  /* 0x0000001702007c0c */ /* 0x000fc6000bf43070 */
[----:B------:R-:W-:Y:S01]  /*18d00*/  IMAD.WIDE.U32 R2, R3, -0x2daee0ad, RZ ;  /* 0xd2511f5303027825 */ /* 0x000fe200078e00ff */
[----:B------:R-:W-:Y:S02]  /*18d10*/  @!P4 PRMT R128, R8, 0x5410, RZ ;  /* 0x000054100880c816 */ /* 0x000fe400000000ff */
[----:B------:R-:W-:Y:S02]  /*18d20*/  ISETP.LE.U32.AND P4, PT, R0, UR23, PT ;  /* 0x0000001700007c0c */ /* 0x000fe4000bf83070 */
[----:B------:R-:W-:Y:S02]  /*18d30*/  LOP3.LUT R3, R3, UR18, R240, 0x96, !PT ;  /* 0x0000001203037c12 */ /* 0x000fe4000f8e96f0 */
[----:B------:R-:W-:-:S03]  /*18d40*/  LOP3.LUT R0, R7, UR16, R2, 0x96, !PT ;  /* 0x0000001007007c12 */ /* 0x000fc6000f8e9602 */
[----:B------:R-:W-:-:S04]  /*18d50*/  IMAD.WIDE.U32 R2, R3, -0x326172a9, RZ ;  /* 0xcd9e8d5703027825 */ /* 0x000fc800078e00ff */
[----:B------:R-:W-:Y:S01]  /*18d60*/  IMAD.WIDE.U32 R8, R0, -0x326172a9, RZ ;  /* 0xcd9e8d5700087825 */ /* 0x000fe200078e00ff */
[----:B------:R-:W-:-:S04]  /*18d70*/  LOP3.LUT R3, R3, UR17, R130, 0x96, !PT ;  /* 0x0000001103037c12 */ /* 0x000fc8000f8e9682 */
[----:B------:R-:W-:Y:S01]  /*18d80*/  LOP3.LUT R0, R9, UR15, R2, 0x96, !PT ;  /* 0x0000000f09007c12 */ /* 0x000fe2000f8e9602 */
[----:B------:R-:W-:-:S04]  /*18d90*/  IMAD.WIDE.U32 R2, R3, -0x2daee0ad, RZ ;  /* 0xd2511f5303027825 */ /* 0x000fc800078e00ff */
[----:B------:R-:W-:Y:S01]  /*18da0*/  IMAD.WIDE.U32 R22, R0, -0x2daee0ad, RZ ;  /* 0xd2511f5300167825 */ /* 0x000fe200078e00ff */
[----:B------:R-:W-:Y:S02]  /*18db0*/  LOP3.LUT R0, R4, 0xff, RZ, 0xc0, !PT ;  /* 0x000000ff04007812 */ /* 0x000fe400078ec0ff */
[----:B------:R-:W-:Y:S02]  /*18dc0*/  LOP3.LUT R3, R3, UR14, R6, 0x96, !PT ;  /* 0x0000000e03037c12 */ /* 0x000fe4000f8e9606 */
[----:B------:R-:W-:Y:S01]  /*18dd0*/  ISETP.LE.U32.AND P6, PT, R0, UR23, PT ;  /* 0x0000001700007c0c */ /* 0x000fe2000bfc3070 */
[----:B------:R-:W-:Y:S01]  /*18de0*/  MUFU.EX2 R6, R117 ;  /* 0x0000007500067308 */ /* 0x000fe20000000800 */
[----:B------:R-:W-:-:S07]  /*18df0*/  LOP3.LUT R2, R23, UR12, R2, 0x96, !PT ;  /* 0x0000000c17027c12 */ /* 0x000fce000f8e9602 */
[----:B------:R-:W4:Y:S01]  /*18e00*/  MUFU.EX2 R0, R118 ;  /* 0x0000007600007308 */ /* 0x000f220000000800 */
[----:B------:R-:W-:Y:S02]  /*18e10*/  LOP3.LUT R11, R4, 0xffff, RZ, 0xc0, !PT ;  /* 0x0000ffff040b7812 */ /* 0x000fe400078ec0ff */
[--C-:B------:R-:W-:Y:S02]  /*18e20*/  SHF.R.U32.HI R12, RZ, 0x10, R4.reuse ;  /* 0x00000010ff0c7819 */ /* 0x100fe40000011604 */
[----:B------:R-:W-:Y:S01]  /*18e30*/  SHF.R.U32.HI R10, RZ, 0x18, R4 ;  /* 0x00000018ff0a7819 */ /* 0x000fe20000011604 */
[----:B------:R-:W-:-:S04]  /*18e40*/  IMAD.WIDE.U32 R4, R3, -0x326172a9, RZ ;  /* 0xcd9e8d5703047825 */ /* 0x000fc800078e00ff */
[----:B------:R-:W-:-:S05]  /*18e50*/  IMAD.WIDE.U32 R2, R2, -0x326172a9, RZ ;  /* 0xcd9e8d5702027825 */ /* 0x000fca00078e00ff */
[----:B------:R-:W-:Y:S02]  /*18e60*/  LOP3.LUT R7, R3, UR39, R4, 0x96, !PT ;  /* 0x0000002703077c12 */ /* 0x000fe4000f8e9604 */
[C---:B------:R-:W-:Y:S02]  /*18e70*/  LOP3.LUT R4, R2.reuse, 0xff, RZ, 0xc0, !PT ;  /* 0x000000ff02047812 */ /* 0x040fe400078ec0ff */
[----:B------:R-:W-:Y:S02]  /*18e80*/  LOP3.LUT R29, R2, 0xffff, RZ, 0xc0, !PT ;  /* 0x0000ffff021d7812 */ /* 0x000fe400078ec0ff */
[--C-:B------:R-:W-:Y:S02]  /*18e90*/  SHF.R.U32.HI R23, RZ, 0x10, R2.reuse ;  /* 0x00000010ff177819 */ /* 0x100fe40000011602 */
[----:B------:R-:W-:Y:S02]  /*18ea0*/  SHF.R.U32.HI R21, RZ, 0x18, R2 ;  /* 0x00000018ff157819 */ /* 0x000fe40000011602 */
[----:B----4-:R-:W-:Y:S01]  /*18eb0*/  F2FP.BF16.F32.PACK_AB R2, R0, R6 ;  /* 0x000000060002723e */ /* 0x010fe200000010ff */
[----:B------:R-:W-:Y:S01]  /*18ec0*/  FADD.FTZ R3, R6, R28 ;  /* 0x0000001c06037221 */ /* 0x000fe20000010000 */
[----:B------:R-:W-:-:S02]  /*18ed0*/  LOP3.LUT R20, R5, UR13, R8, 0x96, !PT ;  /* 0x0000000d05147c12 */ /* 0x000fc4000f8e9608 */
[----:B------:R-:W-:Y:S01]  /*18ee0*/  ISETP.LE.U32.AND P3, PT, R10, UR23, PT ;  /* 0x000000170a007c0c */ /* 0x000fe2000bf63070 */
[----:B------:R-:W-:Y:S01]  /*18ef0*/  MUFU.EX2 R5, R119 ;  /* 0x0000007700057308 */ /* 0x000fe20000000800 */
[----:B------:R-:W-:Y:S01]  /*18f00*/  PRMT R122, R2, 0x7632, R122 ;  /* 0x00007632027a7816 */ /* 0x000fe2000000007a */
[----:B------:R-:W-:Y:S01]  /*18f10*/  FADD.FTZ R9, R0, R3 ;  /* 0x0000000300097221 */ /* 0x000fe20000010000 */
[----:B------:R-:W-:-:S05]  /*18f20*/  SHF.R.U32.HI R0, RZ, 0x8, R11 ;  /* 0x00000008ff007819 */ /* 0x000fca000001160b */
[----:B------:R4:W1:Y:S01]  /*18f30*/  MUFU.EX2 R10, R120 ;  /* 0x00000078000a7308 */ /* 0x0008620000000800 */
[----:B------:R-:W-:Y:S01]  /*18f40*/  PRMT R123, R2, 0x7610, R123 ;  /* 0x00007610027b7816 */ /* 0x000fe2000000007b */
[----:B------:R-:W-:Y:S01]  /*18f50*/  @!P1 HFMA2.BF16_V2 R130, -RZ.H0_H0, RZ.H0_H0, -R122.H0_H0 ;  /* 0x200000ffff829231 */ /* 0x000fe2000034097a */
[----:B------:R-:W-:Y:S01]  /*18f60*/  LOP3.LUT R0, R0, 0xffff, RZ, 0xc0, !PT ;  /* 0x0000ffff00007812 */ /* 0x000fe200078ec0ff */
[----:B------:R-:W-:Y:S01]  /*18f70*/  FADD.FTZ R13, R36, R13 ;  /* 0x0000000d240d7221 */ /* 0x000fe20000010000 */
[----:B------:R-:W-:Y:S01]  /*18f80*/  PRMT R136, R123, 0x5410, R122 ;  /* 0x000054107b887816 */ /* 0x000fe2000000007a */
[----:B------:R1:W3:Y:S01]  /*18f90*/  LDL.LU.S16 R36, [R1+0x144] ;  /* 0x0001440001247983 */ /* 0x0002e20000300600 */
[----:B------:R-:W-:Y:S02]  /*18fa0*/  @!P1 PRMT R122, R130, 0x5410, RZ ;  /* 0x00005410827a9816 */ /* 0x000fe400000000ff */
[C---:B----4-:R-:W-:Y:S02]  /*18fb0*/  PRMT R120, R97.reuse, 0x7632, R120 ;  /* 0x0000763261787816 */ /* 0x050fe40000000078 */
[----:B------:R-:W-:Y:S01]  /*18fc0*/  PRMT R121, R97, 0x7610, R121 ;  /* 0x0000761061797816 */ /* 0x000fe20000000079 */
[----:B------:R-:W-:Y:S01]  /*18fd0*/  IMAD.MOV.U32 R140, RZ, RZ, R231 ;  /* 0x000000ffff8c7224 */ /* 0x000fe200078e00e7 */
[----:B------:R4:W4:Y:S01]  /*18fe0*/  LDL.LU.S16 R16, [R1+0x160] ;  /* 0x0001600001107983 */ /* 0x0009220000300600 */
[----:B------:R-:W-:Y:S01]  /*18ff0*/  @!P4 HFMA2.BF16_V2 R32, -RZ.H0_H0, RZ.H0_H0, -R120.H0_H0 ;  /* 0x200000ffff20c231 */ /* 0x000fe20000340978 */
[----:B------:R-:W-:Y:S01]  /*19000*/  ISETP.LE.U32.AND P1, PT, R0, UR23, PT ;  /* 0x0000001700007c0c */ /* 0x000fe2000bf23070 */
[----:B------:R-:W-:Y:S01]  /*19010*/  IMAD.MOV.U32 R231, RZ, RZ, R135 ;  /* 0x000000ffffe77224 */ /* 0x000fe200078e0087 */
[----:B------:R-:W-:-:S02]  /*19020*/  LOP3.LUT R0, R12, 0xff, RZ, 0xc0, !PT ;  /* 0x000000ff0c007812 */ /* 0x000fc400078ec0ff */
[----:B------:R-:W-:Y:S02]  /*19030*/  PRMT R2, R32, 0x7610, R2 ;  /* 0x0000761020027816 */ /* 0x000fe40000000002 */
[----:B------:R-:W-:Y:S01]  /*19040*/  PRMT R135, R121, 0x5410, R120 ;  /* 0x0000541079877816 */ /* 0x000fe20000000078 */
[----:B------:R-:W-:Y:S01]  /*19050*/  IMAD.MOV.U32 R141, RZ, RZ, R250 ;  /* 0x000000ffff8d7224 */ /* 0x000fe200078e00fa */
[----:B------:R-:W-:Y:S01]  /*19060*/  @!P4 PRMT R120, R2, 0x5410, RZ ;  /* 0x000054100278c816 */ /* 0x000fe200000000ff */
[----:B------:R3:W4:Y:S01]  /*19070*/  LDL.LU.S16 R32, [R1+0x180] ;  /* 0x0001800001207983 */ /* 0x0007220000300600 */
[----:B------:R-:W-:Y:S02]  /*19080*/  ISETP.LE.U32.AND P4, PT, R0, UR23, PT ;  /* 0x0000001700007c0c */ /* 0x000fe4000bf83070 */
[----:B-1----:R-:W-:-:S04]  /*19090*/  F2FP.BF16.F32.PACK_AB R0, R10, R5 ;  /* 0x000000050a00723e */ /* 0x002fc800000010ff */
[C---:B------:R-:W-:Y:S01]  /*190a0*/  PRMT R119, R0.reuse, 0x7610, R119 ;  /* 0x0000761000777816 */ /* 0x040fe20000000077 */
[----:B------:R-:W-:Y:S01]  /*190b0*/  IMAD.WIDE.U32 R2, R15, -0x2daee0ad, RZ ;  /* 0xd2511f530f027825 */ /* 0x000fe200078e00ff */
[----:B------:R-:W-:-:S03]  /*190c0*/  PRMT R118, R0, 0x7632, R118 ;  /* 0x0000763200767816 */ /* 0x000fc60000000076 */
[----:B--2---:R-:W-:Y:S01]  /*190d0*/  @!P6 HFMA2.BF16_V2 R30, -RZ.H0_H0, RZ.H0_H0, -R119.H0_H0 ;  /* 0x200000ffff1ee231 */ /* 0x004fe20000340977 */
[----:B------:R-:W-:Y:S01]  /*190e0*/  LOP3.LUT R0, R3, UR40, R14, 0x96, !PT ;  /* 0x0000002803007c12 */ /* 0x000fe2000f8e960e */
[----:B------:R-:W-:-:S03]  /*190f0*/  IMAD.MOV.U32 R250, RZ, RZ, R251 ;  /* 0x000000fffffa7224 */ /* 0x000fc600078e00fb */
[----:B------:R-:W-:Y:S01]  /*19100*/  PRMT R14, R30, 0x7610, R14 ;  /* 0x000076101e0e7816 */ /* 0x000fe2000000000e */
[----:B------:R-:W-:Y:S01]  /*19110*/  IMAD.MOV.U32 R251, RZ, RZ, R134 ;  /* 0x000000fffffb7224 */ /* 0x000fe200078e0086 */
[----:B------:R1:W2:Y:S01]  /*19120*/  LDL.LU.S16 R30, [R1+0x190] ;  /* 0x00019000011e7983 */ /* 0x0002a20000300600 */
[----:B------:R-:W-:Y:S01]  /*19130*/  PRMT R134, R119, 0x5410, R118 ;  /* 0x0000541077867816 */ /* 0x000fe20000000076 */
[----:B------:R-:W-:Y:S01]  /*19140*/  FADD.FTZ R11, R35, R18 ;  /* 0x00000012230b7221 */ /* 0x000fe20000010000 */
[----:B------:R-:W-:Y:S01]  /*19150*/  @!P6 PRMT R119, R14, 0x5410, RZ ;  /* 0x000054100e77e816 */ /* 0x000fe200000000ff */
[----:B------:R1:W4:Y:S01]  /*19160*/  LDL.LU.S16 R28, [R1+0x188] ;  /* 0x00018800011c7983 */ /* 0x0003220000300600 */
[----:B------:R1:W-:Y:S03]  /*19170*/  MUFU.EX2 R18, R247 ;  /* 0x000000f700127308 */ /* 0x0003e60000000800 */
[----:B------:R2:W4:Y:S04]  /*19180*/  LDL.LU.S16 R14, [R1+0x184] ;  /* 0x00018400010e7983 */ /* 0x0005280000300600 */
[----:B-1----:R-:W4:Y:S01]  /*19190*/  LDL.LU R247, [R1+0x408] ;  /* 0x0004080001f77983 */ /* 0x002f220000300800 */
[----:B------:R-:W-:Y:S01]  /*191a0*/  @!P5 HFMA2.BF16_V2 R131, -RZ.H0_H0, RZ.H0_H0, -R123.H0_H0 ;  /* 0x200000ffff83d231 */ /* 0x000fe2000034097b */
[----:B------:R-:W-:Y:S04]  /*191b0*/  MUFU.EX2 R8, R115 ;  /* 0x0000007300087308 */ /* 0x000fe80000000800 */
[----:B------:R-:W-:-:S02]  /*191c0*/  @!P5 PRMT R123, R131, 0x5410, RZ ;  /* 0x00005410837bd816 */ /* 0x000fc400000000ff */
[----:B------:R-:W-:Y:S02]  /*191d0*/  ISETP.LE.U32.AND P5, PT, R4, UR23, PT ;  /* 0x0000001704007c0c */ /* 0x000fe4000bfa3070 */
[----:B------:R-:W1:Y:S01]  /*191e0*/  MUFU.EX2 R4, R105 ;  /* 0x0000006900047308 */ /* 0x000e620000000800 */
[----:B------:R-:W-:Y:S02]  /*191f0*/  @!P1 HFMA2.BF16_V2 R19, -RZ.H0_H0, RZ.H0_H0, -R118.H0_H0 ;  /* 0x200000ffff139231 */ /* 0x000fe40000340976 */
[----:B------:R-:W-:Y:S01]  /*19200*/  FADD.FTZ R15, R5, R9 ;  /* 0x00000009050f7221 */ /* 0x000fe20000010000 */
[----:B------:R-:W-:Y:S02]  /*19210*/  LOP3.LUT R5, R0, 0xff, RZ, 0xc0, !PT ;  /* 0x000000ff00057812 */ /* 0x000fe400078ec0ff */
[----:B------:R-:W-:Y:S02]  /*19220*/  SHF.R.U32.HI R6, RZ, 0x10, R0 ;  /* 0x00000010ff067819 */ /* 0x000fe40000011600 */
[----:B------:R-:W-:Y:S01]  /*19230*/  PRMT R12, R19, 0x7610, R12 ;  /* 0x00007610130c7816 */ /* 0x000fe2000000000c */
[----:B------:R-:W-:Y:S01]  /*19240*/  MUFU.EX2 R9, R143 ;  /* 0x0000008f00097308 */ /* 0x000fe20000000800 */
[----:B------:R-:W-:Y:S01]  /*19250*/  ISETP.LE.U32.AND P6, PT, R5, UR23, PT ;  /* 0x0000001705007c0c */ /* 0x000fe2000bfc3070 */
[----:B-1----:R-:W-:Y:S01]  /*19260*/  FADD.FTZ R17, R4, R98 ;  /* 0x0000006204117221 */ /* 0x002fe20000010000 */
[----:B------:R-:W-:-:S02]  /*19270*/  F2FP.BF16.F32.PACK_AB R4, R8, R4 ;  /* 0x000000040804723e */ /* 0x000fc400000010ff */
[----:B------:R-:W-:Y:S02]  /*19280*/  SHF.R.U32.HI R5, RZ, 0x18, R0 ;  /* 0x00000018ff057819 */ /* 0x000fe40000011600 */
[----:B------:R-:W-:Y:S02]  /*19290*/  PRMT R117, R4, 0x7610, R117 ;  /* 0x0000761004757816 */ /* 0x000fe40000000075 */
[----:B------:R-:W-:Y:S02]  /*192a0*/  LOP3.LUT R0, R0, 0xffff, RZ, 0xc0, !PT ;  /* 0x0000ffff00007812 */ /* 0x000fe400078ec0ff */
[----:B------:R-:W-:Y:S02]  /*192b0*/  @!P1 PRMT R118, R12, 0x5410, RZ ;  /* 0x000054100c769816 */ /* 0x000fe400000000ff */
[----:B------:R-:W-:Y:S01]  /*192c0*/  SHF.R.U32.HI R0, RZ, 0x8, R0 ;  /* 0x00000008ff007819 */ /* 0x000fe20000011600 */
[----:B------:R1:W-:Y:S03]  /*192d0*/  MUFU.EX2 R12, R116 ;  /* 0x00000074000c7308 */ /* 0x0003e60000000800 */
[----:B------:R-:W-:-:S05]  /*192e0*/  LOP3.LUT R0, R0, 0xffff, RZ, 0xc0, !PT ;  /* 0x0000ffff00007812 */ /* 0x000fca00078ec0ff */
[----:B---3--:R3:W3:Y:S01]  /*192f0*/  MUFU.EX2 R19, R142 ;  /* 0x0000008e00137308 */ /* 0x0086e20000000800 */
[----:B-1----:R-:W-:Y:S01]  /*19300*/  PRMT R116, R4, 0x7632, R116 ;  /* 0x0000763204747816 */ /* 0x002fe20000000074 */
[----:B---3--:R-:W-:-:S03]  /*19310*/  IMAD.MOV.U32 R142, RZ, RZ, R133 ;  /* 0x000000ffff8e7224 */ /* 0x008fc600078e0085 */
[----:B------:R-:W-:Y:S02]  /*19320*/  PRMT R133, R117, 0x5410, R116 ;  /* 0x0000541075857816 */ /* 0x000fe40000000074 */
[----:B------:R-:W-:-:S04]  /*19330*/  F2FP.BF16.F32.PACK_AB R4, R19, R9 ;  /* 0x000000091304723e */ /* 0x000fc800000010ff */
[----:B------:R-:W-:Y:S01]  /*19340*/  PRMT R114, R4, 0x7632, R114 ;  /* 0x0000763204727816 */ /* 0x000fe20000000072 */
[----:B------:R-:W-:Y:S01]  /*19350*/  @!P2 HFMA2.BF16_V2 R240, -RZ.H0_H0, RZ.H0_H0, -R121.H0_H0 ;  /* 0x200000fffff0a231 */ /* 0x000fe20000340979 */
[----:B------:R-:W-:Y:S02]  /*19360*/  LOP3.LUT R6, R6, 0xff, RZ, 0xc0, !PT ;  /* 0x000000ff06067812 */ /* 0x000fe400078ec0ff */
[----:B------:R-:W-:Y:S02]  /*19370*/  ISETP.LE.U32.AND P1, PT, R5, UR23, PT ;  /* 0x0000001705007c0c */ /* 0x000fe4000bf23070 */
[----:B------:R-:W-:Y:S02]  /*19380*/  @!P2 PRMT R121, R240, 0x5410, RZ ;  /* 0x00005410f079a816 */ /* 0x000fe400000000ff */
[----:B------:R-:W-:Y:S02]  /*19390*/  ISETP.LE.U32.AND P2, PT, R6, UR23, PT ;  /* 0x0000001706007c0c */ /* 0x000fe4000bf43070 */
[----:B------:R-:W-:Y:S01]  /*193a0*/  PRMT R115, R4, 0x7610, R115 ;  /* 0x0000761004737816 */ /* 0x000fe20000000073 */
[----:B------:R-:W-:-:S05]  /*193b0*/  @!P4 HFMA2.BF16_V2 R36, -RZ.H0_H0, RZ.H0_H0, -R117.H0_H0 ;  /* 0x200000ffff24c231 */ /* 0x000fca0000340975 */
[----:B------:R-:W-:-:S04]  /*193c0*/  PRMT R35, R36, 0x7610, R35 ;  /* 0x0000761024237816 */ /* 0x000fc80000000023 */
[----:B------:R-:W-:Y:S02]  /*193d0*/  @!P4 PRMT R117, R35, 0x5410, RZ ;  /* 0x000054102375c816 */ /* 0x000fe400000000ff */
[----:B------:R-:W-:Y:S02]  /*193e0*/  ISETP.LE.U32.AND P4, PT, R0, UR23, PT ;  /* 0x0000001700007c0c */ /* 0x000fe4000bf83070 */
[----:B------:R-:W-:-:S04]  /*193f0*/  F2FP.BF16.F32.PACK_AB R0, R18, R12 ;  /* 0x0000000c1200723e */ /* 0x000fc800000010ff */
[----:B------:R-:W-:-:S07]  /*19400*/  PRMT R113, R0, 0x7610, R113 ;  /* 0x0000761000717816 */ /* 0x000fce0000000071 */
[----:B--2---:R-:W-:-:S05]  /*19410*/  @!P4 HFMA2.BF16_V2 R30, -RZ.H0_H0, RZ.H0_H0, -R114.H0_H0 ;  /* 0x200000ffff1ec231 */ /* 0x004fca0000340972 */
[----:B------:R-:W-:Y:S01]  /*19420*/  PRMT R5, R30, 0x7610, R5 ;  /* 0x000076101e057816 */ /* 0x000fe20000000005 */
[----:B----4-:R-:W-:Y:S01]  /*19430*/  @!P2 HFMA2.BF16_V2 R28, -RZ.H0_H0, RZ.H0_H0, -R113.H0_H0 ;  /* 0x200000ffff1ca231 */ /* 0x010fe20000340971 */
[----:B------:R1:W-:Y:S02]  /*19440*/  MUFU.EX2 R78, R247 ;  /* 0x000000f7004e7308 */ /* 0x0003e40000000800 */
[----:B-1----:R-:W2:Y:S04]  /*19450*/  LDL.LU R247, [R1+0x404] ;  /* 0x0004040001f77983 */ /* 0x002ea80000300800 */
[----:B------:R1:W3:Y:S01]  /*19460*/  LDL.LU.S16 R30, [R1+0x1d8] ;  /* 0x0001d800011e7983 */ /* 0x0002e20000300600 */
[----:B------:R-:W-:-:S03]  /*19470*/  PRMT R4, R28, 0x7610, R4 ;  /* 0x000076101c047816 */ /* 0x000fc60000000004 */
[----:B------:R1:W4:Y:S01]  /*19480*/  LDL.LU.S16 R28, [R1+0x1d4] ;  /* 0x0001d400011c7983 */ /* 0x0003220000300600 */
[----:B------:R-:W-:-:S05]  /*19490*/  PRMT R112, R0, 0x7632, R112 ;  /* 0x0000763200707816 */ /* 0x000fca0000000070 */
[----:B------:R-:W-:Y:S01]  /*194a0*/  @!P1 HFMA2.BF16_V2 R14, -RZ.H0_H0, RZ.H0_H0, -R112.H0_H0 ;  /* 0x200000ffff0e9231 */ /* 0x000fe20000340970 */
[----:B------:R-:W-:-:S04]  /*194b0*/  PRMT R143, R113, 0x5410, R112 ;  /* 0x00005410718f7816 */ /* 0x000fc80000000070 */
[----:B------:R-:W-:Y:S01]  /*194c0*/  PRMT R0, R14, 0x7610, R0 ;  /* 0x000076100e007816 */ /* 0x000fe20000000000 */
[----:B------:R1:W1:Y:S03]  /*194d0*/  MUFU.EX2 R88, R242 ;  /* 0x000000f200587308 */ /* 0x0002660000000800 */
[----:B------:R-:W-:Y:S02]  /*194e0*/  @!P1 PRMT R112, R0, 0x5410, RZ ;  /* 0x0000541000709816 */ /* 0x000fe400000000ff */
[----:B------:R-:W-:-:S04]  /*194f0*/  LOP3.LUT R0, R2, 0xff, RZ, 0xc0, !PT ;  /* 0x000000ff02007812 */ /* 0x000fc800078ec0ff */
[----:B------:R-:W-:Y:S02]  /*19500*/  ISETP.LE.U32.AND P1, PT, R0, UR23, PT ;  /* 0x0000001700007c0c */ /* 0x000fe4000bf23070 */
[----:B------:R-:W-:-:S04]  /*19510*/  LOP3.LUT R0, R2, 0xffff, RZ, 0xc0, !PT ;  /* 0x0000ffff02007812 */ /* 0x000fc800078ec0ff */
[----:B------:R-:W-:Y:S01]  /*19520*/  SHF.R.U32.HI R0, RZ, 0x8, R0 ;  /* 0x00000008ff007819 */ /* 0x000fe20000011600 */
[----:B------:R-:W-:Y:S02]  /*19530*/  @!P6 HFMA2.BF16_V2 R32, -RZ.H0_H0, RZ.H0_H0, -R115.H0_H0 ;  /* 0x200000ffff20e231 */ /* 0x000fe40000340973 */
[----:B------:R-:W-:Y:S02]  /*19540*/  IMAD.MOV.U32 R245, RZ, RZ, R142 ;  /* 0x000000fffff57224 */ /* 0x000fe400078e008e */
[----:B------:R-:W-:Y:S01]  /*19550*/  @!P3 HFMA2.BF16_V2 R16, -RZ.H0_H0, RZ.H0_H0, -R116.H0_H0 ;  /* 0x200000ffff10b231 */ /* 0x000fe20000340974 */
[----:B------:R-:W-:Y:S01]  /*19560*/  LOP3.LUT R0, R0, 0xffff, RZ, 0xc0, !PT ;  /* 0x0000ffff00007812 */ /* 0x000fe200078ec0ff */
[----:B-1----:R-:W2:Y:S01]  /*19570*/  LDL.LU R242, [R1+0x400] ;  /* 0x0004000001f27983 */ /* 0x002ea20000300800 */
[----:B------:R-:W-:Y:S02]  /*19580*/  PRMT R142, R115, 0x5410, R114 ;  /* 0x00005410738e7816 */ /* 0x000fe40000000072 */
[----:B------:R-:W-:-:S02]  /*19590*/  @!P4 PRMT R114, R5, 0x5410, RZ ;  /* 0x000054100572c816 */ /* 0x000fc400000000ff */
[----:B------:R-:W-:Y:S02]  /*195a0*/  ISETP.LE.U32.AND P4, PT, R0, UR23, PT ;  /* 0x0000001700007c0c */ /* 0x000fe4000bf83070 */
[----:B------:R-:W-:Y:S02]  /*195b0*/  PRMT R6, R32, 0x7610, R6 ;  /* 0x0000761020067816 */ /* 0x000fe40000000006 */
[----:B------:R-:W-:Y:S02]  /*195c0*/  F2FP.BF16.F32.PACK_AB R0, R88, R78 ;  /* 0x0000004e5800723e */ /* 0x000fe400000010ff */
[----:B------:R-:W-:Y:S02]  /*195d0*/  @!P6 PRMT R115, R6, 0x5410, RZ ;  /* 0x000054100673e816 */ /* 0x000fe400000000ff */
[----:B------:R-:W-:Y:S02]  /*195e0*/  @!P2 PRMT R113, R4, 0x5410, RZ ;  /* 0x000054100471a816 */ /* 0x000fe400000000ff */
[----:B------:R-:W-:Y:S01]  /*195f0*/  PRMT R111, R0, 0x7610, R111 ;  /* 0x00007610006f7816 */ /* 0x000fe2000000006f */
[----:B------:R-:W-:Y:S01]  /*19600*/  IMAD.MOV.U32 R244, RZ, RZ, R245 ;  /* 0x000000fffff47224 */ /* 0x000fe200078e00f5 */
[----:B------:R-:W-:-:S02]  /*19610*/  PRMT R33, R16, 0x7610, R33 ;  /* 0x0000761010217816 */ /* 0x000fc40000000021 */
[--C-:B------:R-:W-:Y:S02]  /*19620*/  SHF.R.U32.HI R6, RZ, 0x10, R2.reuse ;  /* 0x00000010ff067819 */ /* 0x100fe40000011602 */
[----:B------:R-:W-:Y:S01]  /*19630*/  SHF.R.U32.HI R4, RZ, 0x18, R2 ;  /* 0x00000018ff047819 */ /* 0x000fe20000011602 */
[----:B------:R-:W-:Y:S01]  /*19640*/  IMAD.WIDE.U32 R2, R20, -0x2daee0ad, RZ ;  /* 0xd2511f5314027825 */ /* 0x000fe200078e00ff */
[----:B------:R-:W-:-:S03]  /*19650*/  @!P3 PRMT R116, R33, 0x5410, RZ ;  /* 0x000054102174b816 */ /* 0x000fc600000000ff */
[----:B------:R-:W-:Y:S02]  /*19660*/  IMAD.MOV.U32 R245, RZ, RZ, R250 ;  /* 0x000000fffff57224 */ /* 0x000fe400078e00fa */
[----:B------:R-:W-:Y:S02]  /*19670*/  IMAD.MOV.U32 R250, RZ, RZ, R140 ;  /* 0x000000fffffa7224 */ /* 0x000fe400078e008c */
[----:B------:R-:W-:Y:S01]  /*19680*/  FADD.FTZ R16, R37, R11 ;  /* 0x0000000b25107221 */ /* 0x000fe20000010000 */
[----:B------:R-:W-:Y:S01]  /*19690*/  IMAD.MOV.U32 R140, RZ, RZ, R231 ;  /* 0x000000ffff8c7224 */ /* 0x000fe200078e00e7 */
[----:B------:R-:W-:Y:S01]  /*196a0*/  ISETP.LE.U32.AND P3, PT, R21, UR23, PT ;  /* 0x0000001715007c0c */ /* 0x000fe2000bf63070 */
[----:B------:R1:W-:Y:S01]  /*196b0*/  MUFU.EX2 R231, R237 ;  /* 0x000000ed00e77308 */ /* 0x0003e20000000800 */
[C---:B------:R-:W-:Y:S02]  /*196c0*/  LOP3.LUT R14, R2.reuse, 0xff, RZ, 0xc0, !PT ;  /* 0x000000ff020e7812 */ /* 0x040fe400078ec0ff */
[----:B------:R-:W-:-:S02]  /*196d0*/  LOP3.LUT R21, R2, 0xffff, RZ, 0xc0, !PT ;  /* 0x0000ffff02157812 */ /* 0x000fc400078ec0ff */
[--C-:B------:R-:W-:Y:S02]  /*196e0*/  SHF.R.U32.HI R20, RZ, 0x10, R2.reuse ;  /* 0x00000010ff147819 */ /* 0x100fe40000011602 */
[----:B------:R-:W-:Y:S01]  /*196f0*/  SHF.R.U32.HI R11, RZ, 0x18, R2 ;  /* 0x00000018ff0b7819 */ /* 0x000fe20000011602 */
[----:B------:R1:W4:Y:S01]  /*19700*/  MUFU.EX2 R233, R243 ;  /* 0x000000f300e97308 */ /* 0x0003220000000800 */
[----:B------:R-:W-:Y:S01]  /*19710*/  ISETP.LE.U32.AND P6, PT, R4, UR23, PT ;  /* 0x0000001704007c0c */ /* 0x000fe2000bfc3070 */
[----:B------:R-:W-:Y:S01]  /*19720*/  FADD.FTZ R4, R10, R15 ;  /* 0x0000000f0a047221 */ /* 0x000fe20000010000 */
[----:B-1----:R-:W2:Y:S04]  /*19730*/  LDL.LU R237, [R1+0x3fc] ;  /* 0x0003fc0001ed7983 */ /* 0x002ea80000300800 */
[----:B------:R1:W2:Y:S04]  /*19740*/  LDL.LU.S16 R2, [R1+0x210] ;  /* 0x0002100001027983 */ /* 0x0002a80000300600 */
[----:B------:R-:W2:Y:S01]  /*19750*/  LDL.LU R243, [R1+0x3f8] ;  /* 0x0003f80001f37983 */ /* 0x000ea20000300800 */
[----:B------:R-:W-:Y:S01]  /*19760*/  PRMT R110, R0, 0x7632, R110 ;  /* 0x00007632006e7816 */ /* 0x000fe2000000006e */
[----:B------:R1:W-:Y:S01]  /*19770*/  MUFU.EX2 R159, R246 ;  /* 0x000000f6009f7308 */ /* 0x0003e20000000800 */
[----:B------:R-:W-:-:S07]  /*19780*/  LOP3.LUT R5, R23, 0xff, RZ, 0xc0, !PT ;  /* 0x000000ff17057812 */ /* 0x000fce00078ec0ff */
[----:B------:R1:W2:Y:S01]  /*19790*/  MUFU.EX2 R79, R40 ;  /* 0x00000028004f7308 */ /* 0x0002a20000000800 */
[----:B---3--:R-:W-:-:S05]  /*197a0*/  @!P1 HFMA2.BF16_V2 R30, -RZ.H0_H0, RZ.H0_H0, -R111.H0_H0 ;  /* 0x200000ffff1e9231 */ /* 0x008fca000034096f */
[----:B------:R-:W-:Y:S02]  /*197b0*/  PRMT R15, R30, 0x7610, R15 ;  /* 0x000076101e0f7816 */ /* 0x000fe4000000000f */
[----:B------:R3:W3:Y:S01]  /*197c0*/  LDL.LU.S16 R30, [R1+0x21c] ;  /* 0x00021c00011e7983 */ /* 0x0006e20000300600 */
[----:B----4-:R-:W-:-:S03]  /*197d0*/  @!P4 HFMA2.BF16_V2 R28, -RZ.H0_H0, RZ.H0_H0, -R110.H0_H0 ;  /* 0x200000ffff1cc231 */ /* 0x010fc6000034096e */
[----:B-1----:R-:W4:Y:S02]  /*197e0*/  LDL.LU R246, [R1+0x3f4] ;  /* 0x0003f40001f67983 */ /* 0x002f240000300800 */
[----:B------:R-:W-:Y:S02]  /*197f0*/  PRMT R10, R28, 0x7610, R10 ;  /* 0x000076101c0a7816 */ /* 0x000fe4000000000a */
[----:B------:R-:W4:Y:S04]  /*19800*/  LDL.LU R40, [R1+0x3f0] ;  /* 0x0003f00001287983 */ /* 0x000f280000300800 */
[----:B------:R1:W4:Y:S04]  /*19810*/  LDL.LU.S16 R28, [R1+0x22c] ;  /* 0x00022c00011c7983 */ /* 0x0003280000300600 */
[----:B------:R1:W4:Y:S01]  /*19820*/  LDL.LU.S16 R23, [R1+0x228] ;  /* 0x0002280001177983 */ /* 0x0003220000300600 */
[----:B------:R-:W-:Y:S01]  /*19830*/  LOP3.LUT R0, R6, 0xff, RZ, 0xc0, !PT ;  /* 0x000000ff06007812 */ /* 0x000fe200078ec0ff */
[----:B------:R-:W-:Y:S01]  /*19840*/  IMAD.MOV.U32 R144, RZ, RZ, R141 ;  /* 0x000000ffff907224 */ /* 0x000fe200078e008d */
[----:B------:R-:W-:-:S02]  /*19850*/  PRMT R141, R111, 0x5410, R110 ;  /* 0x000054106f8d7816 */ /* 0x000fc4000000006e */
[----:B------:R-:W-:Y:S02]  /*19860*/  @!P1 PRMT R111, R15, 0x5410, RZ ;  /* 0x000054100f6f9816 */ /* 0x000fe400000000ff */
[----:B------:R-:W-:Y:S02]  /*19870*/  ISETP.LE.U32.AND P1, PT, R0, UR23, PT ;  /* 0x0000001700007c0c */ /* 0x000fe4000bf23070 */
[----:B------:R-:W-:Y:S02]  /*19880*/  ISETP.LE.U32.AND P2, PT, R5, UR23, PT ;  /* 0x0000001705007c0c */ /* 0x000fe4000bf43070 */
[----:B------:R-:W-:Y:S02]  /*19890*/  LOP3.LUT R5, R3, UR40, R22, 0x96, !PT ;  /* 0x0000002803057c12 */ /* 0x000fe4000f8e9616 */
[----:B------:R-:W-:-:S04]  /*198a0*/  F2FP.BF16.F32.PACK_AB R3, R233, R231 ;  /* 0x000000e7e903723e */ /* 0x000fc800000010ff */
[----:B------:R-:W-:Y:S02]  /*198b0*/  PRMT R109, R3, 0x7610, R109 ;  /* 0x00007610036d7816 */ /* 0x000fe4000000006d */
[----:B------:R-:W-:Y:S02]  /*198c0*/  LOP3.LUT R0, R7, 0xffff, RZ, 0xc0, !PT ;  /* 0x0000ffff07007812 */ /* 0x000fe400078ec0ff */
[----:B------:R-:W-:Y:S01]  /*198d0*/  PRMT R108, R3, 0x7632, R108 ;  /* 0x00007632036c7816 */ /* 0x000fe2000000006c */
[----:B------:R-:W-:Y:S01]  /*198e0*/  IMAD.MOV.U32 R145, RZ, RZ, R244 ;  /* 0x000000ffff917224 */ /* 0x000fe200078e00f4 */
[----:B------:R-:W-:Y:S01]  /*198f0*/  SHF.R.U32.HI R0, RZ, 0x8, R0 ;  /* 0x00000008ff007819 */ /* 0x000fe20000011600 */
[----:B------:R1:W-:Y:S01]  /*19900*/  MUFU.EX2 R244, R41 ;  /* 0x0000002900f47308 */ /* 0x0003e20000000800 */
[----:B------:R-:W-:Y:S02]  /*19910*/  IMAD.MOV.U32 R149, RZ, RZ, R144 ;  /* 0x000000ffff957224 */ /* 0x000fe400078e0090 */
[----:B------:R-:W-:Y:S01]  /*19920*/  FADD.FTZ R8, R8, R17 ;  /* 0x0000001108087221 */ /* 0x000fe20000010000 */
[----:B------:R-:W-:Y:S01]  /*19930*/  IMAD.MOV.U32 R144, RZ, RZ, R245 ;  /* 0x000000ffff907224 */ /* 0x000fe200078e00f5 */
[----:B------:R-:W-:Y:S01]  /*19940*/  LOP3.LUT R0, R0, 0xffff, RZ, 0xc0, !PT ;  /* 0x0000ffff00007812 */ /* 0x000fe200078ec0ff */
[----:B------:R-:W-:Y:S01]  /*19950*/  IMAD.MOV.U32 R245, RZ, RZ, R140 ;  /* 0x000000fffff57224 */ /* 0x000fe200078e008c */
[----:B------:R-:W-:Y:S01]  /*19960*/  PRMT R140, R109, 0x5410, R108 ;  /* 0x000054106d8c7816 */ /* 0x000fe2000000006c */
[----:B------:R-:W-:-:S02]  /*19970*/  IMAD.MOV.U32 R150, RZ, RZ, R250 ;  /* 0x000000ffff967224 */ /* 0x000fc400078e00fa */
[----:B------:R1:W4:Y:S02]  /*19980*/  MUFU.EX2 R250, R46 ;  /* 0x0000002e00fa7308 */ /* 0x0003240000000800 */
[----:B-1----:R-:W4:Y:S04]  /*19990*/  LDL.LU R41, [R1+0x3ec] ;  /* 0x0003ec0001297983 */ /* 0x002f280000300800 */
[----:B------:R1:W4:Y:S04]  /*199a0*/  LDL.LU.S16 R15, [R1+0x24c] ;  /* 0x00024c00010f7983 */ /* 0x0003280000300600 */
[----:B------:R-:W4:Y:S01]  /*199b0*/  LDL.LU R46, [R1+0x3e8] ;  /* 0x0003e800012e7983 */ /* 0x000f220000300800 */
[----:B--2---:R-:W-:-:S05]  /*199c0*/  @!P1 HFMA2.BF16_V2 R2, -RZ.H0_H0, RZ.H0_H0, -R109.H0_H0 ;  /* 0x200000ffff029231 */ /* 0x004fca000034096d */
[----:B------:R-:W-:-:S04]  /*199d0*/  PRMT R6, R2, 0x7610, R6 ;  /* 0x0000761002067816 */ /* 0x000fc80000000006 */
[----:B------:R-:W-:Y:S02]  /*199e0*/  @!P1 PRMT R109, R6, 0x5410, RZ ;  /* 0x00005410066d9816 */ /* 0x000fe400000000ff */
[----:B------:R-:W-:Y:S02]  /*199f0*/  ISETP.LE.U32.AND P1, PT, R0, UR23, PT ;  /* 0x0000001700007c0c */ /* 0x000fe4000bf23070 */
[----:B------:R-:W-:-:S04]  /*19a00*/  F2FP.BF16.F32.PACK_AB R0, R79, R159 ;  /* 0x0000009f4f00723e */ /* 0x000fc800000010ff */
[----:B------:R-:W-:Y:S01]  /*19a10*/  PRMT R106, R0, 0x7632, R106 ;  /* 0x00007632006a7816 */ /* 0x000fe2000000006a */
[----:B------:R-:W-:Y:S01]  /*19a20*/  FADD.FTZ R6, R58, R16 ;  /* 0x000000103a067221 */ /* 0x000fe20000010000 */
[----:B------:R-:W-:Y:S01]  /*19a30*/  IMAD.MOV.U32 R93, RZ, RZ, R149 ;  /* 0x000000ffff5d7224 */ /* 0x000fe200078e0095 */
[----:B------:R-:W-:Y:S01]  /*19a40*/  PRMT R107, R0, 0x7610, R107 ;  /* 0x00007610006b7816 */ /* 0x000fe2000000006b */
[----:B------:R-:W-:Y:S02]  /*19a50*/  IMAD.MOV.U32 R149, RZ, RZ, R150 ;  /* 0x000000ffff957224 */ /* 0x000fe400078e0096 */
[----:B------:R-:W-:Y:S02]  /*19a60*/  IMAD.MOV.U32 R150, RZ, RZ, R91 ;  /* 0x000000ffff967224 */ /* 0x000fe400078e005b */
[----:B------:R-:W-:Y:S01]  /*19a70*/  IMAD.MOV.U32 R91, RZ, RZ, R147 ;  /* 0x000000ffff5b7224 */ /* 0x000fe200078e0093 */
[----:B------:R-:W-:Y:S01]  /*19a80*/  PRMT R147, R107, 0x5410, R106 ;  /* 0x000054106b937816 */ /* 0x000fe2000000006a */
[----:B---3--:R-:W-:-:S05]  /*19a90*/  @!P6 HFMA2.BF16_V2 R30, -RZ.H0_H0, RZ.H0_H0, -R108.H0_H0 ;  /* 0x200000ffff1ee231 */ /* 0x008fca000034096c */
[----:B------:R-:W-:-:S04]  /*19aa0*/  PRMT R17, R30, 0x7610, R17 ;  /* 0x000076101e117816 */ /* 0x000fc80000000011 */
[----:B------:R-:W-:Y:S02]  /*19ab0*/  @!P6 PRMT R108, R17, 0x5410, RZ ;  /* 0x00005410116ce816 */ /* 0x000fe400000000ff */
[----:B------:R1:W2:Y:S01]  /*19ac0*/  LDL.LU.S16 R17, [R1+0x250] ;  /* 0x0002500001117983 */ /* 0x0002a20000300600 */
[----:B----4-:R-:W-:-:S05]  /*19ad0*/  @!P1 HFMA2.BF16_V2 R23, -RZ.H0_H0, RZ.H0_H0, -R106.H0_H0 ;  /* 0x200000ffff179231 */ /* 0x010fca000034096a */
[----:B------:R-:W-:-:S04]  /*19ae0*/  PRMT R16, R23, 0x7610, R16 ;  /* 0x0000761017107816 */ /* 0x000fc80000000010 */
[----:B------:R-:W-:Y:S02]  /*19af0*/  @!P1 PRMT R106, R16, 0x5410, RZ ;  /* 0x00005410106a9816 */ /* 0x000fe400000000ff */
[----:B------:R1:W3:Y:S01]  /*19b00*/  LDL.LU.S16 R16, [R1+0x254] ;  /* 0x0002540001107983 */ /* 0x0002e20000300600 */
[----:B------:R-:W-:Y:S02]  /*19b10*/  LOP3.LUT R2, R7, 0xff, RZ, 0xc0, !PT ;  /* 0x000000ff07027812 */ /* 0x000fe400078ec0ff */
[----:B------:R-:W-:Y:S02]  /*19b20*/  @!P4 PRMT R110, R10, 0x5410, RZ ;  /* 0x000054100a6ec816 */ /* 0x000fe400000000ff */
[----:B------:R-:W-:Y:S02]  /*19b30*/  ISETP.LE.U32.AND P4, PT, R2, UR23, PT ;  /* 0x0000001702007c0c */ /* 0x000fe4000bf83070 */
[----:B------:R-:W-:-:S04]  /*19b40*/  SHF.R.U32.HI R2, RZ, 0x8, R29 ;  /* 0x00000008ff027819 */ /* 0x000fc8000001161d */
[----:B------:R-:W-:-:S04]  /*19b50*/  LOP3.LUT R0, R2, 0xffff, RZ, 0xc0, !PT ;  /* 0x0000ffff02007812 */ /* 0x000fc800078ec0ff */
[----:B------:R-:W-:Y:S02]  /*19b60*/  ISETP.LE.U32.AND P6, PT, R0, UR23, PT ;  /* 0x0000001700007c0c */ /* 0x000fe4000bfc3070 */
[----:B------:R-:W-:Y:S01]  /*19b70*/  F2FP.BF16.F32.PACK_AB R0, R250, R244 ;  /* 0x000000f4fa00723e */ /* 0x000fe200000010ff */
[----:B------:R-:W-:-:S03]  /*19b80*/  @!P4 HFMA2.BF16_V2 R28, -RZ.H0_H0, RZ.H0_H0, -R107.H0_H0 ;  /* 0x200000ffff1cc231 */ /* 0x000fc6000034096b */
[----:B------:R-:W-:Y:S02]  /*19b90*/  PRMT R105, R0, 0x7610, R105 ;  /* 0x0000761000697816 */ /* 0x000fe40000000069 */
[----:B------:R-:W-:Y:S01]  /*19ba0*/  PRMT R22, R28, 0x7610, R22 ;  /* 0x000076101c167816 */ /* 0x000fe20000000016 */
[----:B------:R-:W-:Y:S02]  /*19bb0*/  IMAD.MOV.U32 R92, RZ, RZ, R148 ;  /* 0x000000ffff5c7224 */ /* 0x000fe400078e0094 */
[----:B------:R-:W-:Y:S01]  /*19bc0*/  IMAD.MOV.U32 R73, RZ, RZ, R245 ;  /* 0x000000ffff497224 */ /* 0x000fe200078e00f5 */
[----:B------:R-:W-:Y:S01]  /*19bd0*/  @!P4 PRMT R107, R22, 0x5410, RZ ;  /* 0x00005410166bc816 */ /* 0x000fe200000000ff */
[----:B------:R-:W-:Y:S01]  /*19be0*/  IMAD.MOV.U32 R148, RZ, RZ, R251 ;  /* 0x000000ffff947224 */ /* 0x000fe200078e00fb */
[----:B------:R4:W-:Y:S01]  /*19bf0*/  MUFU.EX2 R245, R47 ;  /* 0x0000002f00f57308 */ /* 0x0009e20000000800 */
[----:B------:R-:W-:Y:S01]  /*19c00*/  ISETP.LE.U32.AND P4, PT, R14, UR23, PT ;  /* 0x000000170e007c0c */ /* 0x000fe2000bf83070 */
[----:B------:R-:W-:Y:S01]  /*19c10*/  @!P5 HFMA2.BF16_V2 R15, -RZ.H0_H0, RZ.H0_H0, -R105.H0_H0 ;  /* 0x200000ffff0fd231 */ /* 0x000fe20000340969 */
[----:B------:R-:W-:-:S05]  /*19c20*/  PRMT R104, R0, 0x7632, R104 ;  /* 0x0000763200687816 */ /* 0x000fca0000000068 */
[----:B------:R1:W2:Y:S01]  /*19c30*/  MUFU.EX2 R251, R44 ;  /* 0x0000002c00fb7308 */ /* 0x0002a20000000800 */
[--C-:B------:R-:W-:Y:S02]  /*19c40*/  SHF.R.U32.HI R0, RZ, 0x18, R7.reuse ;  /* 0x00000018ff007819 */ /* 0x100fe40000011607 */
[----:B------:R-:W-:Y:S01]  /*19c50*/  PRMT R14, R15, 0x7610, R14 ;  /* 0x000076100f0e7816 */ /* 0x000fe2000000000e */
[----:B------:R-:W-:Y:S01]  /*19c60*/  IMAD.MOV.U32 R90, RZ, RZ, R146 ;  /* 0x000000ffff5a7224 */ /* 0x000fe200078e0092 */
[----:B------:R-:W-:Y:S02]  /*19c70*/  PRMT R146, R105, 0x5410, R104 ;  /* 0x0000541069927816 */ /* 0x000fe40000000068 */
[----:B------:R-:W-:Y:S02]  /*19c80*/  @!P5 PRMT R105, R14, 0x5410, RZ ;  /* 0x000054100e69d816 */ /* 0x000fe400000000ff */
[----:B------:R-:W-:Y:S01]  /*19c90*/  ISETP.LE.U32.AND P5, PT, R0, UR23, PT ;  /* 0x0000001700007c0c */ /* 0x000fe2000bfa3070 */
[----:B----4-:R-:W4:Y:S01]  /*19ca0*/  LDL.LU R47, [R1+0x3e4] ;  /* 0x0003e400012f7983 */ /* 0x010f220000300800 */
[----:B------:R-:W-:-:S04]  /*19cb0*/  SHF.R.U32.HI R0, RZ, 0x10, R7 ;  /* 0x00000010ff007819 */ /* 0x000fc80000011607 */
[----:B------:R-:W-:Y:S01]  /*19cc0*/  LOP3.LUT R0, R0, 0xff, RZ, 0xc0, !PT ;  /* 0x000000ff00007812 */ /* 0x000fe200078ec0ff */
[----:B-1----:R-:W4:Y:S04]  /*19cd0*/  LDL.LU R44, [R1+0x3e0] ;  /* 0x0003e000012c7983 */ /* 0x002f280000300800 */
[----:B------:R1:W4:Y:S01]  /*19ce0*/  LDL.LU.S16 R15, [R1+0x260] ;  /* 0x00026000010f7983 */ /* 0x0003220000300600 */
[----:B------:R-:W-:Y:S02]  /*19cf0*/  IMAD.MOV.U32 R60, RZ, RZ, R92 ;  /* 0x000000ffff3c7224 */ /* 0x000fe400078e005c */
[----:B------:R-:W-:Y:S01]  /*19d00*/  IMAD.MOV.U32 R92, RZ, RZ, R73 ;  /* 0x000000ffff5c7224 */ /* 0x000fe200078e0049 */
[----:B------:R1:W4:Y:S01]  /*19d10*/  LDL.LU.S16 R14, [R1+0x26c] ;  /* 0x00026c00010e7983 */ /* 0x0003220000300600 */
[----:B------:R-:W-:-:S02]  /*19d20*/  IMAD.MOV.U32 R73, RZ, RZ, R145 ;  /* 0x000000ffff497224 */ /* 0x000fc400078e0091 */
[----:B--2---:R-:W-:-:S05]  /*19d30*/  @!P6 HFMA2.BF16_V2 R17, -RZ.H0_H0, RZ.H0_H0, -R104.H0_H0 ;  /* 0x200000ffff11e231 */ /* 0x004fca0000340968 */
[----:B------:R-:W-:-:S04]  /*19d40*/  PRMT R2, R17, 0x7610, R2 ;  /* 0x0000761011027816 */ /* 0x000fc80000000002 */
[----:B------:R-:W-:Y:S02]  /*19d50*/  @!P6 PRMT R104, R2, 0x5410, RZ ;  /* 0x000054100268e816 */ /* 0x000fe400000000ff */
[----:B------:R-:W-:Y:S02]  /*19d60*/  ISETP.LE.U32.AND P6, PT, R0, UR23, PT ;  /* 0x0000001700007c0c */ /* 0x000fe4000bfc3070 */
[----:B------:R-:W-:-:S04]  /*19d70*/  F2FP.BF16.F32.PACK_AB R0, R251, R245 ;  /* 0x000000f5fb00723e */ /* 0x000fc800000010ff */
[----:B------:R-:W-:Y:S01]  /*19d80*/  PRMT R103, R0, 0x7610, R103 ;  /* 0x0000761000677816 */ /* 0x000fe20000000067 */
[----:B------:R-:W-:-:S04]  /*19d90*/  FADD.FTZ R2, R12, R8 ;  /* 0x000000080c027221 */ /* 0x000fc80000010000 */
[----:B---3--:R-:W-:Y:S01]  /*19da0*/  @!P2 HFMA2.BF16_V2 R16, -RZ.H0_H0, RZ.H0_H0, -R103.H0_H0 ;  /* 0x200000ffff10a231 */ /* 0x008fe20000340967 */
[----:B------:R-:W-:-:S04]  /*19db0*/  PRMT R102, R0, 0x7632, R102 ;  /* 0x0000763200667816 */ /* 0x000fc80000000066 */
[----:B------:R-:W-:Y:S02]  /*19dc0*/  PRMT R8, R16, 0x7610, R8 ;  /* 0x0000761010087816 */ /* 0x000fe40000000008 */
[----:B------:R-:W-:Y:S02]  /*19dd0*/  PRMT R145, R103, 0x5410, R102 ;  /* 0x0000541067917816 */ /* 0x000fe40000000066 */
[----:B------:R-:W-:Y:S02]  /*19de0*/  @!P2 PRMT R103, R8, 0x5410, RZ ;  /* 0x000054100867a816 */ /* 0x000fe400000000ff */
[----:B------:R1:W2:Y:S01]  /*19df0*/  LDL.LU.S16 R8, [R1+0x274] ;  /* 0x0002740001087983 */ /* 0x0002a20000300600 */
[----:B------:R-:W-:Y:S01]  /*19e00*/  LOP3.LUT R0, R5, 0xff, RZ, 0xc0, !PT ;  /* 0x000000ff05007812 */ /* 0x000fe200078ec0ff */
[----:B------:R-:W-:Y:S03]  /*19e10*/  MUFU.EX2 R238, R238 ;  /* 0x000000ee00ee7308 */ /* 0x000fe60000000800 */
[----:B------:R-:W-:-:S02]  /*19e20*/  ISETP.LE.U32.AND P2, PT, R0, UR23, PT ;  /* 0x0000001700007c0c */ /* 0x000fc4000bf43070 */
[----:B------:R-:W-:-:S03]  /*19e30*/  LOP3.LUT R0, R5, 0xffff, RZ, 0xc0, !PT ;  /* 0x0000ffff05007812 */ /* 0x000fc600078ec0ff */
[----:B------:R-:W3:Y:S01]  /*19e40*/  MUFU.EX2 R227, R227 ;  /* 0x000000e300e37308 */ /* 0x000ee20000000800 */
[----:B------:R-:W-:-:S04]  /*19e50*/  SHF.R.U32.HI R0, RZ, 0x8, R0 ;  /* 0x00000008ff007819 */ /* 0x000fc80000011600 */
[----:B------:R-:W-:Y:S01]  /*19e60*/  LOP3.LUT R0, R0, 0xffff, RZ, 0xc0, !PT ;  /* 0x0000ffff00007812 */ /* 0x000fe200078ec0ff */
[----:B------:R-:W-:-:S04]  /*19e70*/  FADD.FTZ R13, R48, R13 ;  /* 0x0000000d300d7221 */ /* 0x000fc80000010000 */
[----:B------:R-:W-:Y:S01]  /*19e80*/  FADD.FTZ R10, R51, R13 ;  /* 0x0000000d330a7221 */ /* 0x000fe20000010000 */
[----:B----4-:R-:W-:-:S05]  /*19e90*/  @!P3 HFMA2.BF16_V2 R15, -RZ.H0_H0, RZ.H0_H0, -R102.H0_H0 ;  /* 0x200000ffff0fb231 */ /* 0x010fca0000340966 */
[----:B------:R-:W-:-:S04]  /*19ea0*/  PRMT R3, R15, 0x7610, R3 ;  /* 0x000076100f037816 */ /* 0x000fc80000000003 */
[----:B------:R-:W-:Y:S02]  /*19eb0*/  @!P3 PRMT R102, R3, 0x5410, RZ ;  /* 0x000054100366b816 */ /* 0x000fe400000000ff */
[----:B------:R-:W-:Y:S02]  /*19ec0*/  ISETP.LE.U32.AND P3, PT, R0, UR23, PT ;  /* 0x0000001700007c0c */ /* 0x000fe4000bf63070 */
[----:B---3--:R-:W-:-:S04]  /*19ed0*/  F2FP.BF16.F32.PACK_AB R0, R227, R238 ;  /* 0x000000eee300723e */ /* 0x008fc800000010ff */
[----:B------:R-:W-:Y:S01]  /*19ee0*/  PRMT R100, R0, 0x7632, R100 ;  /* 0x0000763200647816 */ /* 0x000fe20000000064 */
[----:B------:R-:W-:Y:S02]  /*19ef0*/  FADD.FTZ R3, R59, R10 ;  /* 0x0000000a3b037221 */ /* 0x000fe40000010000 */
[----:B------:R1:W3:Y:S04]  /*19f00*/  LDL.LU.S16 R10, [R1+0x278] ;  /* 0x00027800010a7983 */ /* 0x0002e80000300600 */
[----:B--2---:R-:W-:-:S05]  /*19f10*/  @!P3 HFMA2.BF16_V2 R8, -RZ.H0_H0, RZ.H0_H0, -R100.H0_H0 ;  /* 0x200000ffff08b231 */ /* 0x004fca0000340964 */
[----:B------:R-:W-:Y:S02]  /*19f20*/  PRMT R12, R8, 0x7610, R12 ;  /* 0x00007610080c7816 */ /* 0x000fe4000000000c */
[----:B------:R1:W2:Y:S01]  /*19f30*/  LDL.LU.S16 R8, [R1+0x284] ;  /* 0x0002840001087983 */ /* 0x0002a20000300600 */
[----:B------:R-:W-:Y:S01]  /*19f40*/  PRMT R101, R0, 0x7610, R101 ;  /* 0x0000761000657816 */ /* 0x000fe20000000065 */
[----:B------:R-:W-:Y:S04]  /*19f50*/  MUFU.EX2 R223, R223 ;  /* 0x000000df00df7308 */ /* 0x000fe80000000800 */
[----:B------:R-:W-:Y:S02]  /*19f60*/  @!P2 HFMA2.BF16_V2 R14, -RZ.H0_H0, RZ.H0_H0, -R101.H0_H0 ;  /* 0x200000ffff0ea231 */ /* 0x000fe40000340965 */
[----:B------:R-:W-:-:S02]  /*19f70*/  IMAD.MOV.U32 R57, RZ, RZ, R60 ;  /* 0x000000ffff397224 */ /* 0x000fc400078e003c */
[----:B------:R-:W4:Y:S01]  /*19f80*/  MUFU.EX2 R219, R219 ;  /* 0x000000db00db7308 */ /* 0x000f220000000800 */
[----:B------:R-:W-:Y:S01]  /*19f90*/  PRMT R13, R14, 0x7610, R13 ;  /* 0x000076100e0d7816 */ /* 0x000fe2000000000d */
[----:B------:R-:W-:Y:S01]  /*19fa0*/  IMAD.MOV.U32 R60, RZ, RZ, R149 ;  /* 0x000000ffff3c7224 */ /* 0x000fe200078e0095 */
[----:B------:R-:W-:Y:S02]  /*19fb0*/  LOP3.LUT R0, R20, 0xff, RZ, 0xc0, !PT ;  /* 0x000000ff14007812 */ /* 0x000fe400078ec0ff */
[----:B------:R-:W-:Y:S02]  /*19fc0*/  PRMT R149, R101, 0x5410, R100 ;  /* 0x0000541065957816 */ /* 0x000fe40000000064 */
[----:B------:R-:W-:Y:S01]  /*19fd0*/  @!P2 PRMT R101, R13, 0x5410, RZ ;  /* 0x000054100d65a816 */ /* 0x000fe200000000ff */
[----:B------:R-:W-:Y:S01]  /*19fe0*/  MUFU.EX2 R222, R222 ;  /* 0x000000de00de7308 */ /* 0x000fe20000000800 */
[----:B------:R-:W-:Y:S02]  /*19ff0*/  ISETP.LE.U32.AND P2, PT, R0, UR23, PT ;  /* 0x0000001700007c0c */ /* 0x000fe4000bf43070 */
[----:B------:R-:W-:-:S05]  /*1a000*/  SHF.R.U32.HI R0, RZ, 0x8, R21 ;  /* 0x00000008ff007819 */ /* 0x000fca0000011615 */
[----:B------:R-:W1:Y:S01]  /*1a010*/  MUFU.EX2 R216, R216 ;  /* 0x000000d800d87308 */ /* 0x000e620000000800 */
[----:B------:R-:W-:Y:S02]  /*1a020*/  LOP3.LUT R0, R0, 0xffff, RZ, 0xc0, !PT ;  /* 0x0000ffff00007812 */ /* 0x000fe400078ec0ff */
[----:B------:R-:W-:Y:S02]  /*1a030*/  @!P3 PRMT R100, R12, 0x5410, RZ ;  /* 0x000054100c64b816 */ /* 0x000fe400000000ff */
[----:B------:R-:W-:Y:S02]  /*1a040*/  ISETP.LE.U32.AND P3, PT, R0, UR23, PT ;  /* 0x0000001700007c0c */ /* 0x000fe4000bf63070 */
[----:B----4-:R-:W-:-:S04]  /*1a050*/  F2FP.BF16.F32.PACK_AB R0, R219, R223 ;  /* 0x000000dfdb00723e */ /* 0x010fc800000010ff */
[----:B------:R-:W-:Y:S02]  /*1a060*/  PRMT R99, R0, 0x7610, R99 ;  /* 0x0000761000637816 */ /* 0x000fe40000000063 */
[----:B-1----:R-:W-:Y:S01]  /*1a070*/  F2FP.BF16.F32.PACK_AB R124, R216, R222 ;  /* 0x000000ded87c723e */ /* 0x002fe200000010ff */
[----:B------:R-:W-:Y:S01]  /*1a080*/  FADD.FTZ R4, R9, R4 ;  /* 0x0000000409047221 */ /* 0x000fe20000010000 */
[----:B------:R-:W-:Y:S01]  /*1a090*/  IMAD.MOV.U32 R61, RZ, RZ, R57 ;  /* 0x000000ffff3d7224 */ /* 0x000fe200078e0039 */
[----:B------:R-:W-:Y:S01]  /*1a0a0*/  PRMT R98, R0, 0x7632, R98 ;  /* 0x0000763200627816 */ /* 0x000fe20000000062 */
[----:B------:R1:W-:Y:S01]  /*1a0b0*/  MUFU.EX2 R130, R45 ;  /* 0x0000002d00827308 */ /* 0x0003e20000000800 */
[----:B------:R-:W-:Y:S02]  /*1a0c0*/  IMAD.MOV.U32 R57, RZ, RZ, R60 ;  /* 0x000000ffff397224 */ /* 0x000fe400078e003c */
[----:B---3--:R-:W-:Y:S02]  /*1a0d0*/  @!P4 HFMA2.BF16_V2 R10, -RZ.H0_H0, RZ.H0_H0, -R99.H0_H0 ;  /* 0x200000ffff0ac231 */ /* 0x008fe40000340963 */
[----:B------:R-:W-:Y:S01]  /*1a0e0*/  FADD.FTZ R163, R62, R6 ;  /* 0x000000063ea37221 */ /* 0x000fe20000010000 */
[----:B------:R-:W-:-:S02]  /*1a0f0*/  IMAD.MOV.U32 R60, RZ, RZ, R92 ;  /* 0x000000ffff3c7224 */ /* 0x000fc400078e005c */
[----:B------:R-:W-:Y:S01]  /*1a100*/  PRMT R9, R10, 0x7610, R9 ;  /* 0x000076100a097816 */ /* 0x000fe20000000009 */
[----:B------:R-:W-:Y:S01]  /*1a110*/  IMAD.MOV.U32 R92, RZ, RZ, R150 ;  /* 0x000000ffff5c7224 */ /* 0x000fe200078e0096 */
[----:B------:R3:W-:Y:S01]  /*1a120*/  MUFU.EX2 R131, R42 ;  /* 0x0000002a00837308 */ /* 0x0007e20000000800 */
[----:B------:R-:W-:Y:S01]  /*1a130*/  SHF.R.U32.HI R0, RZ, 0x18, R5 ;  /* 0x00000018ff007819 */ /* 0x000fe20000011605 */
[----:B-1----:R-:W4:Y:S01]  /*1a140*/  LDL.LU R45, [R1+0x3dc] ;  /* 0x0003dc00012d7983 */ /* 0x002f220000300800 */
[----:B------:R-:W-:-:S03]  /*1a150*/  PRMT R150, R99, 0x5410, R98 ;  /* 0x0000541063967816 */ /* 0x000fc60000000062 */
[----:B------:R1:W4:Y:S01]  /*1a160*/  LDL.LU.S16 R12, [R1+0x288] ;  /* 0x00028800010c7983 */ /* 0x0003220000300600 */
[----:B------:R-:W-:Y:S01]  /*1a170*/  @!P4 PRMT R99, R9, 0x5410, RZ ;  /* 0x000054100963c816 */ /* 0x000fe200000000ff */
[----:B------:R1:W-:Y:S01]  /*1a180*/  MUFU.EX2 R240, R43 ;  /* 0x0000002b00f07308 */ /* 0x0003e20000000800 */
[----:B------:R-:W-:Y:S02]  /*1a190*/  @P2 PRMT R229, R124, 0x7610, R229 ;  /* 0x000076107ce52816 */ /* 0x000fe400000000e5 */
[----:B------:R-:W-:Y:S01]  /*1a1a0*/  ISETP.LE.U32.AND P4, PT, R0, UR23, PT ;  /* 0x0000001700007c0c */ /* 0x000fe2000bf83070 */
[----:B---3--:R-:W3:Y:S04]  /*1a1b0*/  LDL.LU R42, [R1+0x3d8] ;  /* 0x0003d800012a7983 */ /* 0x008ee80000300800 */
[----:B------:R2:W3:Y:S01]  /*1a1c0*/  LDL.LU.S16 R10, [R1+0x28c] ;  /* 0x00028c00010a7983 */ /* 0x0004e20000300600 */
[----:B------:R-:W-:-:S03]  /*1a1d0*/  SHF.R.U32.HI R0, RZ, 0x10, R5 ;  /* 0x00000010ff007819 */ /* 0x000fc60000011605 */
[----:B------:R2:W3:Y:S04]  /*1a1e0*/  LDL.LU.S16 R9, [R1+0x290] ;  /* 0x0002900001097983 */ /* 0x0004e80000300600 */
[----:B-1----:R-:W3:Y:S01]  /*1a1f0*/  LDL.LU R43, [R1+0x3d4] ;  /* 0x0003d400012b7983 */ /* 0x002ee20000300800 */
        /* <DEDUP_REMOVED lines=13> */
[----:B--2---:R-:W-:-:S05]  /*1a2d0*/  @!P2 HFMA2.BF16_V2 R8, -RZ.H0_H0, RZ.H0_H0, -R124.H0_H0 ;  /* 0x200000ffff08a231 */ /* 0x004fca000034097c */
[----:B------:R-:W-:Y:S02]  /*1a2e0*/  PRMT R6, R8, 0x7610, R6 ;  /* 0x0000761008067816 */ /* 0x000fe40000000006 */
[----:B------:R1:W2:Y:S02]  /*1a2f0*/  LDL.LU.S16 R8, [R1+0x29c] ;  /* 0x00029c0001087983 */ /* 0x0002a40000300600 */
[----:B------:R-:W-:Y:S02]  /*1a300*/  @!P2 PRMT R229, R6, 0x5410, RZ ;  /* 0x0000541006e5a816 */ /* 0x000fe400000000ff */
[----:B------:R1:W2:Y:S04]  /*1a310*/  LDL.LU.S16 R6, [R1+0x298] ;  /* 0x0002980001067983 */ /* 0x0002a80000300600 */
[----:B------:R1:W2:Y:S04]  /*1a320*/  LDL.LU.S16 R5, [R1+0x294] ;  /* 0x0002940001057983 */ /* 0x0002a80000300600 */
[----:B------:R-:W2:Y:S04]  /*1a330*/  LDL.LU R52, [R1+0x2bc] ;  /* 0x0002bc0001347983 */ /* 0x000ea80000300800 */
[----:B------:R-:W2:Y:S04]  /*1a340*/  LDL.LU R63, [R1+0x2b4] ;  /* 0x0002b400013f7983 */ /* 0x000ea80000300800 */
[----:B------:R-:W2:Y:S04]  /*1a350*/  LDL.LU R61, [R1+0x2d8] ;  /* 0x0002d800013d7983 */ /* 0x000ea80000300800 */
[----:B------:R-:W2:Y:S04]  /*1a360*/  LDL.LU R92, [R1+0x2d0] ;  /* 0x0002d000015c7983 */ /* 0x000ea80000300800 */
[----:B------:R-:W2:Y:S04]  /*1a370*/  LDL R93, [R1+0x2a4] ;  /* 0x0002a400015d7983 */ /* 0x000ea80000100800 */
[----:B------:R-:W2:Y:S01]  /*1a380*/  LDL R57, [R1+0x2a0] ;  /* 0x0002a00001397983 */ /* 0x000ea20000100800 */
[----:B------:R-:W1:Y:S01]  /*1a390*/  MUFU.EX2 R226, R226 ;  /* 0x000000e200e27308 */ /* 0x000e620000000800 */
[----:B------:R-:W-:-:S04]  /*1a3a0*/  LOP3.LUT R0, R0, 0xff, RZ, 0xc0, !PT ;  /* 0x000000ff00007812 */ /* 0x000fc800078ec0ff */
[----:B------:R-:W-:Y:S02]  /*1a3b0*/  ISETP.LE.U32.AND P2, PT, R0, UR23, PT ;  /* 0x0000001700007c0c */ /* 0x000fe4000bf43070 */
[----:B------:R-:W-:Y:S02]  /*1a3c0*/  ISETP.LE.U32.AND P1, PT, R11, UR23, PT ;  /* 0x000000170b007c0c */ /* 0x000fe4000bf23070 */
[----:B-1----:R-:W-:-:S04]  /*1a3d0*/  F2FP.BF16.F32.PACK_AB R0, R226, R240 ;  /* 0x000000f0e200723e */ /* 0x002fc800000010ff */
[C---:B------:R-:W-:Y:S02]  /*1a3e0*/  PRMT R94, R0.reuse, 0x7632, R94 ;  /* 0x00007632005e7816 */ /* 0x040fe4000000005e */
[----:B------:R-:W-:Y:S01]  /*1a3f0*/  PRMT R95, R0, 0x7610, R95 ;  /* 0x00007610005f7816 */ /* 0x000fe2000000005f */
[----:B------:R-:W-:Y:S01]  /*1a400*/  USHF.L.U32 UR7, UR6, 0x2, URZ ;  /* 0x0000000206077899 */ /* 0x000fe2000800063f */
[----:B------:R-:W-:Y:S02]  /*1a410*/  FADD.FTZ R161, R18, R2 ;  /* 0x0000000212a17221 */ /* 0x000fe40000010000 */
[----:B------:R-:W-:Y:S01]  /*1a420*/  PRMT R148, R95, 0x5410, R94 ;  /* 0x000054105f947816 */ /* 0x000fe2000000005e */
[----:B----4-:R-:W-:Y:S01]  /*1a430*/  @!P1 HFMA2.BF16_V2 R12, -RZ.H0_H0, RZ.H0_H0, -R124.H1_H1 ;  /* 0x200000ffff0c9231 */ /* 0x010fe2000036097c */
[----:B------:R-:W-:-:S04]  /*1a440*/  F2FP.BF16.F32.PACK_AB R2, R131, R130 ;  /* 0x000000828302723e */ /* 0x000fc800000010ff */
[----:B------:R-:W-:Y:S02]  /*1a450*/  PRMT R11, R12, 0x7610, R11 ;  /* 0x000076100c0b7816 */ /* 0x000fe4000000000b */
[----:B------:R-:W-:Y:S02]  /*1a460*/  PRMT R96, R2, 0x7632, R96 ;  /* 0x0000763202607816 */ /* 0x000fe40000000060 */
[----:B------:R-:W-:Y:S01]  /*1a470*/  @P1 PRMT R212, R124, 0x7632, R212 ;  /* 0x000076327cd41816 */ /* 0x000fe200000000d4 */
[----:B---3--:R-:W-:Y:S01]  /*1a480*/  @!P3 HFMA2.BF16_V2 R10, -RZ.H0_H0, RZ.H0_H0, -R98.H0_H0 ;  /* 0x200000ffff0ab231 */ /* 0x008fe20000340962 */
[----:B------:R-:W-:Y:S02]  /*1a490*/  @!P1 PRMT R212, R11, 0x5410, RZ ;  /* 0x000054100bd49816 */ /* 0x000fe400000000ff */
[----:B------:R-:W-:Y:S02]  /*1a4a0*/  PRMT R97, R2, 0x7610, R97 ;  /* 0x0000761002617816 */ /* 0x000fe40000000061 */
[----:B------:R-:W-:Y:S01]  /*1a4b0*/  PRMT R7, R10, 0x7610, R7 ;  /* 0x000076100a077816 */ /* 0x000fe20000000007 */
[----:B------:R-:W-:Y:S01]  /*1a4c0*/  FADD.FTZ R158, R64, R3 ;  /* 0x00000003409e7221 */ /* 0x000fe20000010000 */
[----:B------:R-:W-:Y:S01]  /*1a4d0*/  PRMT R144, R97, 0x5410, R96 ;  /* 0x0000541061907816 */ /* 0x000fe20000000060 */
[----:B------:R-:W-:Y:S01]  /*1a4e0*/  STG.E.U16 desc[UR32][R40.64+-0x100], R246 ;  /* 0xffff00f628007986 */ /* 0x000fe2000c101520 */
[----:B------:R-:W-:-:S03]  /*1a4f0*/  @!P6 HFMA2.BF16_V2 R9, -RZ.H0_H0, RZ.H0_H0, -R97.H0_H0 ;  /* 0x200000ffff09e231 */ /* 0x000fc60000340961 */
[----:B------:R-:W-:Y:S04]  /*1a500*/  STG.E.U16 desc[UR32][R40.64+-0xfe], R243 ;  /* 0xffff02f328007986 */ /* 0x000fe8000c101520 */
[----:B------:R-:W-:Y:S04]  /*1a510*/  STG.E.U16 desc[UR32][R46.64+-0x100], R237 ;  /* 0xffff00ed2e007986 */ /* 0x000fe8000c101520 */
[----:B------:R-:W-:Y:S04]  /*1a520*/  STG.E.U16 desc[UR32][R46.64+-0xfe], R241 ;  /* 0xffff02f12e007986 */ /* 0x000fe8000c101520 */
[----:B------:R-:W-:Y:S04]  /*1a530*/  STG.E.U16 desc[UR32][R44.64+-0x100], R27 ;  /* 0xffff001b2c007986 */ /* 0x000fe8000c101520 */
[----:B------:R1:W-:Y:S01]  /*1a540*/  STG.E.U16 desc[UR32][R44.64+-0xfe], R26 ;  /* 0xffff021a2c007986 */ /* 0x0003e2000c101520 */
[--C-:B------:R-:W-:Y:S01]  /*1a550*/  FADD.FTZ R162, R19, R4.reuse ;  /* 0x0000000413a27221 */ /* 0x100fe20000010000 */
[----:B------:R-:W-:-:S04]  /*1a560*/  PRMT R4, R9, 0x7610, R4 ;  /* 0x0000761009047816 */ /* 0x000fc80000000004 */
[----:B------:R-:W-:Y:S02]  /*1a570*/  @!P6 PRMT R97, R4, 0x5410, RZ ;  /* 0x000054100461e816 */ /* 0x000fe400000000ff */
[----:B------:R-:W-:Y:S01]  /*1a580*/  @!P3 PRMT R98, R7, 0x5410, RZ ;  /* 0x000054100762b816 */ /* 0x000fe200000000ff */
[----:B------:R-:W-:Y:S02]  /*1a590*/  IMAD.MOV.U32 R55, RZ, RZ, R217 ;  /* 0x000000ffff377224 */ /* 0x000fe400078e00d9 */
[----:B--2---:R-:W-:-:S05]  /*1a5a0*/  @!P4 HFMA2.BF16_V2 R5, -RZ.H0_H0, RZ.H0_H0, -R94.H0_H0 ;  /* 0x200000ffff05c231 */ /* 0x004fca000034095e */
[----:B------:R-:W-:-:S04]  /*1a5b0*/  PRMT R0, R5, 0x7610, R0 ;  /* 0x0000761005007816 */ /* 0x000fc80000000000 */
[----:B------:R-:W-:Y:S01]  /*1a5c0*/  @!P4 PRMT R94, R0, 0x5410, RZ ;  /* 0x00005410005ec816 */ /* 0x000fe200000000ff */
[----:B------:R-:W-:Y:S02]  /*1a5d0*/  IMAD.U32 R0, RZ, RZ, UR35 ;  /* 0x00000023ff007e24 */ /* 0x000fe4000f8e00ff */
[----:B------:R-:W-:-:S03]  /*1a5e0*/  @!P2 HFMA2.BF16_V2 R6, -RZ.H0_H0, RZ.H0_H0, -R95.H0_H0 ;  /* 0x200000ffff06a231 */ /* 0x000fc6000034095f */
[----:B------:R-:W-:Y:S01]  /*1a5f0*/  LOP3.LUT R0, R139, UR7, R0, 0x96, !PT ;  /* 0x000000078b007c12 */ /* 0x000fe2000f8e9600 */
[----:B------:R-:W-:Y:S01]  /*1a600*/  @!P5 HFMA2.BF16_V2 R8, -RZ.H0_H0, RZ.H0_H0, -R96.H0_H0 ;  /* 0x200000ffff08d231 */ /* 0x000fe20000340960 */
[----:B------:R-:W-:-:S03]  /*1a610*/  PRMT R2, R6, 0x7610, R2 ;  /* 0x0000761006027816 */ /* 0x000fc60000000002 */
[----:B------:R-:W-:Y:S01]  /*1a620*/  IMAD.WIDE.U32 R10, R0, -0x326172a9, RZ ;  /* 0xcd9e8d57000a7825 */ /* 0x000fe200078e00ff */
[----:B------:R-:W-:Y:S02]  /*1a630*/  @!P2 PRMT R95, R2, 0x5410, RZ ;  /* 0x00005410025fa816 */ /* 0x000fe400000000ff */
[----:B------:R-:W-:Y:S02]  /*1a640*/  PRMT R3, R8, 0x7610, R3 ;  /* 0x0000761008037816 */ /* 0x000fe40000000003 */
[----:B------:R-:W-:Y:S02]  /*1a650*/  LOP3.LUT R2, R11, UR21, R90, 0x96, !PT ;  /* 0x000000150b027c12 */ /* 0x000fe4000f8e965a */
[----:B------:R-:W-:Y:S02]  /*1a660*/  LOP3.LUT R0, R205, UR20, R138, 0x96, !PT ;  /* 0x00000014cd007c12 */ /* 0x000fe4000f8e968a */
[----:B------:R-:W-:Y:S01]  /*1a670*/  @!P5 PRMT R96, R3, 0x5410, RZ ;  /* 0x000054100360d816 */ /* 0x000fe200000000ff */
[----:B------:R-:W-:-:S04]  /*1a680*/  IMAD.WIDE.U32 R2, R2, -0x2daee0ad, RZ ;  /* 0xd2511f5302027825 */ /* 0x000fc800078e00ff */
[----:B-1----:R-:W-:Y:S01]  /*1a690*/  IMAD.WIDE.U32 R26, R0, -0x326172a9, RZ ;  /* 0xcd9e8d57001a7825 */ /* 0x002fe200078e00ff */
[----:B------:R-:W-:-:S04]  /*1a6a0*/  LOP3.LUT R0, R3, UR18, R204, 0x96, !PT ;  /* 0x0000001203007c12 */ /* 0x000fc8000f8e96cc */
[----:B------:R-:W-:Y:S01]  /*1a6b0*/  LOP3.LUT R3, R27, UR19, R10, 0x96, !PT ;  /* 0x000000131b037c12 */ /* 0x000fe2000f8e960a */
[----:B------:R-:W-:-:S04]  /*1a6c0*/  IMAD.WIDE.U32 R8, R0, -0x326172a9, RZ ;  /* 0xcd9e8d5700087825 */ /* 0x000fc800078e00ff */
[----:B------:R-:W-:-:S05]  /*1a6d0*/  IMAD.WIDE.U32 R4, R3, -0x2daee0ad, RZ ;  /* 0xd2511f5303047825 */ /* 0x000fca00078e00ff */
        /* <DEDUP_REMOVED lines=12> */
[----:B------:R-:W-:Y:S02]  /*1a7a0*/  SHF.R.U32.HI R5, RZ, 0x10, R2 ;  /* 0x00000010ff057819 */ /* 0x000fe40000011602 */
[----:B------:R-:W-:Y:S02]  /*1a7b0*/  LOP3.LUT R4, R3, UR39, R4, 0x96, !PT ;  /* 0x0000002703047c12 */ /* 0x000fe4000f8e9604 */
[----:B------:R-:W-:Y:S02]  /*1a7c0*/  LOP3.LUT R6, R2, 0xff, RZ, 0xc0, !PT ;  /* 0x000000ff02067812 */ /* 0x000fe400078ec0ff */
[----:B------:R-:W-:-:S02]  /*1a7d0*/  SHF.R.U32.HI R3, RZ, 0x18, R2 ;  /* 0x00000018ff037819 */ /* 0x000fc40000011602 */
[----:B------:R-:W-:Y:S02]  /*1a7e0*/  SHF.R.U32.HI R2, RZ, 0x8, R0 ;  /* 0x00000008ff027819 */ /* 0x000fe40000011600 */
[----:B------:R-:W-:Y:S02]  /*1a7f0*/  LOP3.LUT R0, R5, 0xff, RZ, 0xc0, !PT ;  /* 0x000000ff05007812 */ /* 0x000fe400078ec0ff */
[----:B------:R-:W-:Y:S01]  /*1a800*/  PRMT R7, R6, 0x5410, R2 ;  /* 0x0000541006077816 */ /* 0x000fe20000000002 */
[----:B------:R-:W-:Y:S01]  /*1a810*/  IMAD.MOV.U32 R2, RZ, RZ, 0x7054 ;  /* 0x00007054ff027424 */ /* 0x000fe200078e00ff */
[----:B------:R-:W-:Y:S01]  /*1a820*/  PRMT R6, R0, 0x5410, R3 ;  /* 0x0000541000067816 */ /* 0x000fe20000000003 */
[----:B------:R-:W-:-:S05]  /*1a830*/  IMAD.U32 R0, RZ, RZ, UR23 ;  /* 0x00000017ff007e24 */ /* 0x000fca000f8e00ff */
[----:B------:R-:W-:Y:S02]  /*1a840*/  PRMT R0, R0, R2, UR23 ;  /* 0x0000001700007e16 */ /* 0x000fe40008000002 */
[----:B------:R-:W-:-:S04]  /*1a850*/  LOP3.LUT R2, R4, 0xffff, RZ, 0xc0, !PT ;  /* 0x0000ffff04027812 */ /* 0x000fc800078ec0ff */
[----:B------:R-:W-:Y:S02]  /*1a860*/  SHF.R.U32.HI R3, RZ, 0x8, R2 ;  /* 0x00000008ff037819 */ /* 0x000fe40000011602 */
[----:B------:R-:W-:-:S04]  /*1a870*/  LOP3.LUT R2, R4, 0xff, RZ, 0xc0, !PT ;  /* 0x000000ff04027812 */ /* 0x000fc800078ec0ff */
[----:B------:R-:W-:Y:S02]  /*1a880*/  PRMT R5, R2, 0x5410, R3 ;  /* 0x0000541002057816 */ /* 0x000fe40000000003 */
[--C-:B------:R-:W-:Y:S02]  /*1a890*/  SHF.R.U32.HI R3, RZ, 0x10, R4.reuse ;  /* 0x00000010ff037819 */ /* 0x100fe40000011604 */
[----:B------:R-:W-:Y:S02]  /*1a8a0*/  SHF.R.U32.HI R4, RZ, 0x18, R4 ;  /* 0x00000018ff047819 */ /* 0x000fe40000011604 */
[----:B------:R-:W-:-:S04]  /*1a8b0*/  LOP3.LUT R3, R3, 0xff, RZ, 0xc0, !PT ;  /* 0x000000ff03037812 */ /* 0x000fc800078ec0ff */
[----:B------:R-:W-:Y:S02]  /*1a8c0*/  PRMT R3, R3, 0x5410, R4 ;  /* 0x0000541003037816 */ /* 0x000fe40000000004 */
[----:B------:R-:W-:-:S03]  /*1a8d0*/  HSET2.LE.AND R2, R7, R0, PT ;  /* 0x0000000007027233 */ /* 0x000fc60003803000 */
[--C-:B------:R-:W-:Y:S02]  /*1a8e0*/  HSET2.LE.AND R3, R3, R0.reuse, PT ;  /* 0x0000000003037233 */ /* 0x100fe40003803000 */
[----:B------:R-:W-:Y:S02]  /*1a8f0*/  LOP3.LUT R14, R2, R52, RZ, 0xc0, !PT ;  /* 0x00000034020e7212 */ /* 0x000fe400078ec0ff */
[--C-:B------:R-:W-:Y:S02]  /*1a900*/  HSET2.LE.AND R2, R6, R0.reuse, PT ;  /* 0x0000000006027233 */ /* 0x100fe40003803000 */
[----:B------:R-:W-:Y:S01]  /*1a910*/  LOP3.LUT R13, R3, R92, RZ, 0xc0, !PT ;  /* 0x0000005c030d7212 */ /* 0x000fe200078ec0ff */
[----:B------:R-:W-:Y:S01]  /*1a920*/  IMAD.WIDE.U32 R92, R93, -0x326172a9, RZ ;  /* 0xcd9e8d575d5c7825 */ /* 0x000fe200078e00ff */
[----:B------:R-:W-:Y:S02]  /*1a930*/  HSET2.LE.AND R4, R5, R0, PT ;  /* 0x0000000005047233 */ /* 0x000fe40003803000 */
[----:B------:R-:W-:-:S02]  /*1a940*/  LOP3.LUT R15, R2, R63, RZ, 0xc0, !PT ;  /* 0x0000003f020f7212 */ /* 0x000fc400078ec0ff */
[----:B------:R-:W-:Y:S01]  /*1a950*/  LOP3.LUT R2, R93, R57, RZ, 0x3c, !PT ;  /* 0x000000395d027212 */ /* 0x000fe200078e3cff */
[----:B------:R-:W-:Y:S01]  /*1a960*/  IMAD.MOV.U32 R57, RZ, RZ, R60 ;  /* 0x000000ffff397224 */ /* 0x000fe200078e003c */
[----:B------:R-:W-:Y:S01]  /*1a970*/  LOP3.LUT R12, R4, R61, RZ, 0xc0, !PT ;  /* 0x0000003d040c7212 */ /* 0x000fe200078ec0ff */
[----:B------:R-:W2:Y:S04]  /*1a980*/  LDL.LU R60, [R1+0x130] ;  /* 0x00013000013c7983 */ /* 0x000ea80000300800 */
[----:B------:R-:W2:Y:S04]  /*1a990*/  LDL.LU R61, [R1+0x134] ;  /* 0x00013400013d7983 */ /* 0x000ea80000300800 */
[----:B------:R-:W2:Y:S04]  /*1a9a0*/  LDL.LU R62, [R1+0x138] ;  /* 0x00013800013e7983 */ /* 0x000ea80000300800 */
[----:B------:R-:W2:Y:S04]  /*1a9b0*/  LDL.LU R63, [R1+0x13c] ;  /* 0x00013c00013f7983 */ /* 0x000ea80000300800 */
[----:B------:R-:W3:Y:S04]  /*1a9c0*/  LDL.LU R52, [R1+0x120] ;  /* 0x0001200001347983 */ /* 0x000ee80000300800 */
[----:B------:R-:W3:Y:S04]  /*1a9d0*/  LDL.LU R53, [R1+0x124] ;  /* 0x0001240001357983 */ /* 0x000ee80000300800 */
[----:B------:R-:W3:Y:S04]  /*1a9e0*/  LDL.LU R54, [R1+0x128] ;  /* 0x0001280001367983 */ /* 0x000ee80000300800 */
[----:B------:R-:W4:Y:S01]  /*1a9f0*/  LDL.LU R217, [R1+0x3d0] ;  /* 0x0003d00001d97983 */ /* 0x000f220000300800 */
[----:B------:R-:W-:-:S02]  /*1aa00*/  IMAD.MOV.U32 R170, RZ, RZ, R168 ;  /* 0x000000ffffaa7224 */ /* 0x000fc400078e00a8 */
[----:B------:R-:W-:Y:S01]  /*1aa10*/  IMAD.MOV.U32 R169, RZ, RZ, R73 ;  /* 0x000000ffffa97224 */ /* 0x000fe200078e0049 */
[----:B------:R-:W-:Y:S01]  /*1aa20*/  LOP3.LUT R3, R11, UR21, R92, 0x96, !PT ;  /* 0x000000150b037c12 */ /* 0x000fe2000f8e965c */
[----:B------:R-:W-:Y:S01]  /*1aa30*/  IMAD.MOV.U32 R168, RZ, RZ, R72 ;  /* 0x000000ffffa87224 */ /* 0x000fe200078e0048 */
[----:B------:R-:W3:Y:S01]  /*1aa40*/  LDL.LU R68, [R1+0x1b0] ;  /* 0x0001b00001447983 */ /* 0x000ee20000300800 */
[----:B------:R-:W-:-:S03]  /*1aa50*/  IMAD.WIDE.U32 R72, R2, -0x2daee0ad, RZ ;  /* 0xd2511f5302487825 */ /* 0x000fc600078e00ff */
[----:B------:R-:W3:Y:S02]  /*1aa60*/  LDL.LU R69, [R1+0x1b4] ;  /* 0x0001b40001457983 */ /* 0x000ee40000300800 */
[----:B------:R-:W-:Y:S01]  /*1aa70*/  LOP3.LUT R2, R73, UR20, R138, 0x96, !PT ;  /* 0x0000001449027c12 */ /* 0x000fe2000f8e968a */
[----:B------:R-:W-:Y:S01]  /*1aa80*/  IMAD.WIDE.U32 R6, R3, -0x2daee0ad, RZ ;  /* 0xd2511f5303067825 */ /* 0x000fe200078e00ff */
[----:B------:R-:W3:Y:S03]  /*1aa90*/  LDL.LU R70, [R1+0x1b8] ;  /* 0x0001b80001467983 */ /* 0x000ee60000300800 */
[----:B------:R-:W-:-:S05]  /*1aaa0*/  IMAD.WIDE.U32 R36, R2, -0x326172a9, RZ ;  /* 0xcd9e8d5702247825 */ /* 0x000fca00078e00ff */
[----:B------:R-:W-:-:S05]  /*1aab0*/  LOP3.LUT R2, R37, UR19, R10, 0x96, !PT ;  /* 0x0000001325027c12 */ /* 0x000fca000f8e960a */
        /* <DEDUP_REMOVED lines=8> */
[----:B------:R-:W-:-:S05]  /*1ab40*/  LOP3.LUT R3, R21, UR15, R6, 0x96, !PT ;  /* 0x0000000f15037c12 */ /* 0x000fca000f8e9606 */
[----:B------:R-:W-:-:S05]  /*1ab50*/  IMAD.WIDE.U32 R18, R3, -0x2daee0ad, RZ ;  /* 0xd2511f5303127825 */ /* 0x000fca00078e00ff */
[----:B------:R-:W-:-:S05]  /*1ab60*/  LOP3.LUT R2, R19, UR12, R2, 0x96, !PT ;  /* 0x0000000c13027c12 */ /* 0x000fca000f8e9602 */
[----:B------:R-:W-:-:S03]  /*1ab70*/  IMAD.WIDE.U32 R2, R2, -0x326172a9, RZ ;  /* 0xcd9e8d5702027825 */ /* 0x000fc600078e00ff */
[C---:B------:R-:W-:Y:S02]  /*1ab80*/  LOP3.LUT R4, R2.reuse, 0xffff, RZ, 0xc0, !PT ;  /* 0x0000ffff02047812 */ /* 0x040fe400078ec0ff */
[----:B------:R-:W-:Y:S02]  /*1ab90*/  LOP3.LUT R6, R2, 0xff, RZ, 0xc0, !PT ;  /* 0x000000ff02067812 */ /* 0x000fe400078ec0ff */
[----:B------:R-:W-:Y:S02]  /*1aba0*/  SHF.R.U32.HI R4, RZ, 0x8, R4 ;  /* 0x00000008ff047819 */ /* 0x000fe40000011604 */
[----:B------:R-:W-:Y:S02]  /*1abb0*/  SHF.R.U32.HI R5, RZ, 0x10, R2 ;  /* 0x00000010ff057819 */ /* 0x000fe40000011602 */
[----:B------:R-:W-:Y:S02]  /*1abc0*/  PRMT R6, R6, 0x5410, R4 ;  /* 0x0000541006067816 */ /* 0x000fe40000000004 */
[----:B------:R-:W-:-:S02]  /*1abd0*/  SHF.R.U32.HI R4, RZ, 0x18, R2 ;  /* 0x00000018ff047819 */ /* 0x000fc40000011602 */
[----:B------:R-:W-:-:S04]  /*1abe0*/  LOP3.LUT R2, R5, 0xff, RZ, 0xc0, !PT ;  /* 0x000000ff05027812 */ /* 0x000fc800078ec0ff */
[----:B------:R-:W-:Y:S01]  /*1abf0*/  PRMT R2, R2, 0x5410, R4 ;  /* 0x0000541002027816 */ /* 0x000fe20000000004 */
[----:B------:R-:W-:-:S04]  /*1ac00*/  IMAD.WIDE.U32 R16, R7, -0x326172a9, RZ ;  /* 0xcd9e8d5707107825 */ /* 0x000fc800078e00ff */
[----:B------:R-:W-:Y:S01]  /*1ac10*/  HSET2.LE.AND R2, R2, R0, PT ;  /* 0x0000000002027233 */ /* 0x000fe20003803000 */
[----:B------:R-:W-:-:S04]  /*1ac20*/  IMAD.MOV.U32 R35, RZ, RZ, R218 ;  /* 0x000000ffff237224 */ /* 0x000fc800078e00da */
[----:B------:R-:W-:Y:S01]  /*1ac30*/  LOP3.LUT R7, R2, R34, RZ, 0xc0, !PT ;  /* 0x0000002202077212 */ /* 0x000fe200078ec0ff */
[----:B----4-:R-:W-:Y:S02]  /*1ac40*/  IMAD.MOV.U32 R71, RZ, RZ, R217 ;  /* 0x000000ffff477224 */ /* 0x010fe400078e00d9 */
[----:B------:R-:W4:Y:S04]  /*1ac50*/  LDL.LU R217, [R1+0x3cc] ;  /* 0x0003cc0001d97983 */ /* 0x000f280000300800 */
[----:B------:R-:W3:Y:S04]  /*1ac60*/  LDL.LU R32, [R1+0x150] ;  /* 0x0001500001207983 */ /* 0x000ee80000300800 */
[----:B------:R-:W3:Y:S04]  /*1ac70*/  LDL.LU R33, [R1+0x154] ;  /* 0x0001540001217983 */ /* 0x000ee80000300800 */
[----:B------:R-:W3:Y:S04]  /*1ac80*/  LDL.LU R34, [R1+0x158] ;  /* 0x0001580001227983 */ /* 0x000ee80000300800 */
[----:B------:R-:W2:Y:S01]  /*1ac90*/  LDL.LU R218, [R1+0x3c8] ;  /* 0x0003c80001da7983 */ /* 0x000ea20000300800 */
[----:B------:R-:W-:-:S04]  /*1aca0*/  LOP3.LUT R3, R3, UR39, R16, 0x96, !PT ;  /* 0x0000002703037c12 */ /* 0x000fc8000f8e9610 */
[----:B------:R-:W-:-:S04]  /*1acb0*/  LOP3.LUT R2, R3, 0xffff, RZ, 0xc0, !PT ;  /* 0x0000ffff03027812 */ /* 0x000fc800078ec0ff */
[----:B------:R-:W-:Y:S02]  /*1acc0*/  SHF.R.U32.HI R4, RZ, 0x8, R2 ;  /* 0x00000008ff047819 */ /* 0x000fe40000011602 */
[----:B------:R-:W-:-:S04]  /*1acd0*/  LOP3.LUT R2, R3, 0xff, RZ, 0xc0, !PT ;  /* 0x000000ff03027812 */ /* 0x000fc800078ec0ff */
[----:B------:R-:W-:-:S05]  /*1ace0*/  PRMT R2, R2, 0x5410, R4 ;  /* 0x0000541002027816 */ /* 0x000fca0000000004 */
[----:B------:R-:W-:-:S05]  /*1acf0*/  HSET2.LE.AND R2, R2, R0, PT ;  /* 0x0000000002027233 */ /* 0x000fca0003803000 */
[----:B------:R-:W-:Y:S02]  /*1ad00*/  LOP3.LUT R4, R2, R50, RZ, 0xc0, !PT ;  /* 0x0000003202047212 */ /* 0x000fe400078ec0ff */
[--C-:B------:R-:W-:Y:S02]  /*1ad10*/  SHF.R.U32.HI R2, RZ, 0x10, R3.reuse ;  /* 0x00000010ff027819 */ /* 0x100fe40000011603 */
[----:B------:R-:W-:Y:S02]  /*1ad20*/  SHF.R.U32.HI R3, RZ, 0x18, R3 ;  /* 0x00000018ff037819 */ /* 0x000fe40000011603 */
[----:B------:R-:W-:-:S04]  /*1ad30*/  LOP3.LUT R2, R2, 0xff, RZ, 0xc0, !PT ;  /* 0x000000ff02027812 */ /* 0x000fc800078ec0ff */
[----:B------:R-:W-:Y:S02]  /*1ad40*/  PRMT R2, R2, 0x5410, R3 ;  /* 0x0000541002027816 */ /* 0x000fe40000000003 */
[----:B------:R-:W-:-:S03]  /*1ad50*/  HSET2.LE.AND R6, R6, R0, PT ;  /* 0x0000000006067233 */ /* 0x000fc60003803000 */
[----:B------:R-:W-:Y:S02]  /*1ad60*/  HSET2.LE.AND R2, R2, R0, PT ;  /* 0x0000000002027233 */ /* 0x000fe40003803000 */
[----:B------:R-:W-:-:S03]  /*1ad70*/  LOP3.LUT R6, R6, R31, RZ, 0xc0, !PT ;  /* 0x0000001f06067212 */ /* 0x000fc600078ec0ff */
[----:B------:R-:W-:Y:S01]  /*1ad80*/  LOP3.LUT R5, R2, R49, RZ, 0xc0, !PT ;  /* 0x0000003102057212 */ /* 0x000fe200078ec0ff */
[----:B----4-:R-:W1:Y:S01]  /*1ad90*/  LDSM.16.MT88.4 R8, [R217+0x4000] ;  /* 0x00400000d908783b */ /* 0x010e620000004200 */
[----:B--2---:R-:W-:-:S05]  /*1ada0*/  IMAD.MOV.U32 R29, RZ, RZ, R218 ;  /* 0x000000ffff1d7224 */ /* 0x004fca00078e00da */
[----:B-1----:R-:W-:Y:S01]  /*1adb0*/  HMMA.16816.F32.BF16 R48, R4, R10, R60 ;  /* 0x0000000a0430723c */ /* 0x002fe2000004183c */
[----:B------:R-:W2:Y:S04]  /*1adc0*/  LDL.LU R60, [R1+0x200] ;  /* 0x00020000013c7983 */ /* 0x000ea80000300800 */
[----:B------:R-:W2:Y:S04]  /*1add0*/  LDL.LU R61, [R1+0x204] ;  /* 0x00020400013d7983 */ /* 0x000ea80000300800 */
[----:B------:R-:W2:Y:S04]  /*1ade0*/  LDL.LU R62, [R1+0x208] ;  /* 0x00020800013e7983 */ /* 0x000ea80000300800 */
[----:B------:R-:W2:Y:S04]  /*1adf0*/  LDL.LU R63, [R1+0x20c] ;  /* 0x00020c00013f7983 */ /* 0x000ea80000300800 */
[----:B------:R-:W4:Y:S04]  /*1ae00*/  LDL.LU R64, [R1+0x1e0] ;  /* 0x0001e00001407983 */ /* 0x000f280000300800 */
[----:B------:R-:W4:Y:S04]  /*1ae10*/  LDL.LU R65, [R1+0x1e4] ;  /* 0x0001e40001417983 */ /* 0x000f280000300800 */
[----:B------:R-:W4:Y:S04]  /*1ae20*/  LDL.LU R66, [R1+0x1e8] ;  /* 0x0001e80001427983 */ /* 0x000f280000300800 */
[----:B------:R-:W4:Y:S04]  /*1ae30*/  LDL.LU R67, [R1+0x1ec] ;  /* 0x0001ec0001437983 */ /* 0x000f280000300800 */
[----:B------:R-:W2:Y:S04]  /*1ae40*/  LDL.LU R28, [R1+0x170] ;  /* 0x00017000011c7983 */ /* 0x000ea80000300800 */
[----:B------:R-:W3:Y:S01]  /*1ae50*/  LDL.LU R218, [R1+0x3c4] ;  /* 0x0003c40001da7983 */ /* 0x000ee20000300800 */
[----:B------:R-:W-:-:S03]  /*1ae60*/  IMAD.MOV.U32 R3, RZ, RZ, R57 ;  /* 0x000000ffff037224 */ /* 0x000fc600078e0039 */
[----:B------:R-:W2:Y:S04]  /*1ae70*/  LDL.LU R30, [R1+0x178] ;  /* 0x00017800011e7983 */ /* 0x000ea80000300800 */
[----:B------:R-:W2:Y:S04]  /*1ae80*/  LDL.LU R31, [R1+0x17c] ;  /* 0x00017c00011f7983 */ /* 0x000ea80000300800 */
[----:B------:R-:W2:Y:S04]  /*1ae90*/  LDL.LU R56, [R1+0x230] ;  /* 0x0002300001387983 */ /* 0x000ea80000300800 */
[----:B------:R-:W2:Y:S04]  /*1aea0*/  LDL.LU R57, [R1+0x234] ;  /* 0x0002340001397983 */ /* 0x000ea80000300800 */
[----:B------:R-:W2:Y:S01]  /*1aeb0*/  LDL.LU R58, [R1+0x238] ;  /* 0x00023800013a7983 */ /* 0x000ea20000300800 */
[----:B---3--:R-:W-:-:S03]  /*1aec0*/  IMAD.MOV.U32 R59, RZ, RZ, R218 ;  /* 0x000000ffff3b7224 */ /* 0x008fc600078e00da */
[----:B------:R-:W3:Y:S01]  /*1aed0*/  LDL.LU R218, [R1+0x3c0] ;  /* 0x0003c00001da7983 */ /* 0x000ee20000300800 */
[----:B------:R-:W-:-:S03]  /*1aee0*/  IMAD.MOV.U32 R243, RZ, RZ, R235 ;  /* 0x000000fffff37224 */ /* 0x000fc600078e00eb */
[----:B------:R1:W-:Y:S04]  /*1aef0*/  STG.E.U16 desc[UR32][R42.64+-0x100], R25 ;  /* 0xffff00192a007986 */ /* 0x0003e8000c101520 */
[----:B------:R4:W-:Y:S01]  /*1af00*/  STG.E.U16 desc[UR32][R42.64+-0xfe], R24 ;  /* 0xffff02182a007986 */ /* 0x0009e2000c101520 */
[----:B------:R-:W-:-:S03]  /*1af10*/  IMAD.MOV.U32 R171, RZ, RZ, R167 ;  /* 0x000000ffffab7224 */ /* 0x000fc600078e00a7 */
[----:B------:R2:W-:Y:S01]  /*1af20*/  STG.E.U16 desc[UR32][R40.64+-0xf0], R242 ;  /* 0xffff10f228007986 */ /* 0x0005e2000c101520 */
[----:B------:R-:W-:Y:S02]  /*1af30*/  IMAD.MOV.U32 R167, RZ, RZ, R166 ;  /* 0x000000ffffa77224 */ /* 0x000fe400078e00a6 */
[----:B-1----:R-:W-:Y:S02]  /*1af40*/  IMAD.MOV.U32 R25, RZ, RZ, R165 ;  /* 0x000000ffff197224 */ /* 0x002fe400078e00a5 */
[----:B------:R-:W-:Y:S01]  /*1af50*/  IMAD.MOV.U32 R165, RZ, RZ, R164 ;  /* 0x000000ffffa57224 */ /* 0x000fe200078e00a4 */
[----:B----4-:R-:W4:Y:S01]  /*1af60*/  LDL.LU R24, [R1+0x98] ;  /* 0x0000980001187983 */ /* 0x010f220000300800 */
[----:B------:R-:W-:Y:S02]  /*1af70*/  IMAD.MOV.U32 R164, RZ, RZ, R215 ;  /* 0x000000ffffa47224 */ /* 0x000fe400078e00d7 */
[----:B--2---:R-:W-:Y:S01]  /*1af80*/  IMAD.MOV.U32 R242, RZ, RZ, R88 ;  /* 0x000000fffff27224 */ /* 0x004fe200078e0058 */
[----:B------:R-:W2:Y:S01]  /*1af90*/  LDL.LU R235, [R1+0x3bc] ;  /* 0x0003bc0001eb7983 */ /* 0x000ea20000300800 */
[----:B------:R-:W-:-:S03]  /*1afa0*/  IMAD.MOV.U32 R88, RZ, RZ, R89 ;  /* 0x000000ffff587224 */ /* 0x000fc600078e0059 */
[----:B------:R-:W2:Y:S04]  /*1afb0*/  LDL.LU R89, [R1+0x90] ;  /* 0x0000900001597983 */ /* 0x000ea80000300800 */
[----:B------:R-:W2:Y:S04]  /*1afc0*/  LDL.LU R215, [R1+0x3b8] ;  /* 0x0003b80001d77983 */ /* 0x000ea80000300800 */
[----:B------:R-:W2:Y:S01]  /*1afd0*/  LDL.LU R166, [R1+0x3c] ;  /* 0x00003c0001a67983 */ /* 0x000ea20000300800 */
[----:B---3--:R-:W-:-:S03]  /*1afe0*/  IMAD.MOV.U32 R237, RZ, RZ, R218 ;  /* 0x000000ffffed7224 */ /* 0x008fc600078e00da */
[----:B------:R-:W3:Y:S01]  /*1aff0*/  LDL.LU R218, [R1+0x3b4] ;  /* 0x0003b40001da7983 */ /* 0x000ee20000300800 */
[-C--:B------:R-:W-:Y:S06]  /*1b000*/  HMMA.16816.F32.BF16 R68, R12, R8.reuse, R68 ;  /* 0x000000080c44723c */ /* 0x080fec0000041844 */
[----:B------:R-:W-:Y:S06]  /*1b010*/  HMMA.16816.F32.BF16 R52, R4, R8, R52 ;  /* 0x000000080434723c */ /* 0x000fec0000041834 */
[----:B------:R-:W-:Y:S01]  /*1b020*/  HMMA.16816.F32.BF16 R64, R12, R10, R64 ;  /* 0x0000000a0c40723c */ /* 0x000fe20000041840 */
[----:B------:R-:W-:Y:S01]  /*1b030*/  IMAD.MOV.U32 R246, RZ, RZ, R159 ;  /* 0x000000fffff67224 */ /* 0x000fe200078e009f */
[----:B------:R1:W-:Y:S01]  /*1b040*/  STG.E.U16 desc[UR32][R40.64+-0xee], R247 ;  /* 0xffff12f728007986 */ /* 0x0003e2000c101520 */
[----:B------:R-:W-:-:S03]  /*1b050*/  IMAD.MOV.U32 R241, RZ, RZ, R160 ;  /* 0x000000fffff17224 */ /* 0x000fc600078e00a0 */
[----:B------:R-:W2:Y:S01]  /*1b060*/  LDL.LU R159, [R1+0x94] ;  /* 0x00009400019f7983 */ /* 0x000ea20000300800 */
[----:B------:R-:W-:-:S03]  /*1b070*/  IMAD.MOV.U32 R2, RZ, RZ, R232 ;  /* 0x000000ffff027224 */ /* 0x000fc600078e00e8 */
[----:B-1----:R-:W2:Y:S04]  /*1b080*/  LDL.LU R247, [R1+0x25c] ;  /* 0x00025c0001f77983 */ /* 0x002ea80000300800 */
[----:B------:R-:W2:Y:S04]  /*1b090*/  LDL.LU R160, [R1+0x304] ;  /* 0x0003040001a07983 */ /* 0x000ea80000300800 */
[----:B------:R-:W2:Y:S04]  /*1b0a0*/  LDL.LU R232, [R1+0x3b0] ;  /* 0x0003b00001e87983 */ /* 0x000ea80000300800 */
[----:B---3--:R-:W1:Y:S02]  /*1b0b0*/  LDSM.16.MT88.4 R8, [R218+0x4000] ;  /* 0x00400000da08783b */ /* 0x008e640000004200 */
[-C--:B-1----:R-:W-:Y:S06]  /*1b0c0*/  HMMA.16816.F32.BF16 R60, R12, R8.reuse, R60 ;  /* 0x000000080c3c723c */ /* 0x082fec000004183c */
[C---:B------:R-:W-:Y:S01]  /*1b0d0*/  HMMA.16816.F32.BF16 R32, R4.reuse, R8, R32 ;  /* 0x000000080420723c */ /* 0x040fe20000041820 */
[----:B------:R-:W3:Y:S04]  /*1b0e0*/  LDL.LU R8, [R1+0x300] ;  /* 0x0003000001087983 */ /* 0x000ee80000300800 */
[----:B------:R-:W4:Y:S01]  /*1b0f0*/  LDL.LU R9, [R1+0x54] ;  /* 0x0000540001097983 */ /* 0x000f220000300800 */
[-C--:B------:R-:W-:Y:S03]  /*1b100*/  HMMA.16816.F32.BF16 R28, R4, R10.reuse, R28 ;  /* 0x0000000a041c723c */ /* 0x080fe6000004181c */
[----:B------:R-:W2:Y:S03]  /*1b110*/  LDL.LU R7, [R1+0x9c] ;  /* 0x00009c0001077983 */ /* 0x000ea60000300800 */
[----:B------:R-:W-:Y:S07]  /*1b120*/  HMMA.16816.F32.BF16 R56, R12, R10, R56 ;  /* 0x0000000a0c38723c */ /* 0x000fee0000041838 */
[----:B------:R-:W-:Y:S01]  /*1b130*/  IMAD.MOV.U32 R10, RZ, RZ, R2 ;  /* 0x000000ffff0a7224 */ /* 0x000fe200078e0002 */
[----:B------:R-:W-:Y:S01]  /*1b140*/  LOP3.LUT R2, R17, UR13, R20, 0x96, !PT ;  /* 0x0000000d11027c12 */ /* 0x000fe2000f8e9614 */
[----:B------:R-:W-:-:S04]  /*1b150*/  IMAD.MOV.U32 R20, RZ, RZ, R3 ;  /* 0x000000ffff147224 */ /* 0x000fc800078e0003 */
[----:B------:R-:W-:-:S05]  /*1b160*/  IMAD.WIDE.U32 R2, R2, -0x2daee0ad, RZ ;  /* 0xd2511f5302027825 */ /* 0x000fca00078e00ff */
[----:B------:R-:W-:Y:S02]  /*1b170*/  LOP3.LUT R4, R3, UR40, R18, 0x96, !PT ;  /* 0x0000002803047c12 */ /* 0x000fe4000f8e9612 */
[----:B------:R-:W1:Y:S01]  /*1b180*/  LDSM.16.MT88.4 R16, [R217+0x4400] ;  /* 0x00440000d910783b */ /* 0x000e620000004200 */
[C---:B------:R-:W-:Y:S02]  /*1b190*/  LOP3.LUT R3, R2.reuse, 0xffff, RZ, 0xc0, !PT ;  /* 0x0000ffff02037812 */ /* 0x040fe400078ec0ff */
[----:B------:R-:W-:Y:S02]  /*1b1a0*/  LOP3.LUT R5, R2, 0xff, RZ, 0xc0, !PT ;  /* 0x000000ff02057812 */ /* 0x000fe400078ec0ff */
[----:B------:R-:W-:Y:S02]  /*1b1b0*/  SHF.R.U32.HI R6, RZ, 0x8, R3 ;  /* 0x00000008ff067819 */ /* 0x000fe40000011603 */
[----:B------:R-:W-:Y:S01]  /*1b1c0*/  SHF.R.U32.HI R3, RZ, 0x10, R2 ;  /* 0x00000010ff037819 */ /* 0x000fe20000011602 */
[----:B---3--:R-:W-:Y:S01]  /*1b1d0*/  IMAD.MOV.U32 R15, RZ, RZ, R8 ;  /* 0x000000ffff0f7224 */ /* 0x008fe200078e0008 */
[----:B------:R-:W-:Y:S01]  /*1b1e0*/  SHF.R.U32.HI R8, RZ, 0x18, R2 ;  /* 0x00000018ff087819 */ /* 0x000fe20000011602 */
[----:B----4-:R-:W-:Y:S01]  /*1b1f0*/  IMAD.MOV.U32 R21, RZ, RZ, R9 ;  /* 0x000000ffff157224 */ /* 0x010fe200078e0009 */
[----:B------:R-:W-:-:S02]  /*1b200*/  PRMT R9, R5, 0x5410, R6 ;  /* 0x0000541005097816 */ /* 0x000fc40000000006 */
[----:B------:R-:W-:Y:S02]  /*1b210*/  LOP3.LUT R5, R3, 0xff, RZ, 0xc0, !PT ;  /* 0x000000ff03057812 */ /* 0x000fe400078ec0ff */
[C---:B------:R-:W-:Y:S01]  /*1b220*/  LOP3.LUT R2, R4.reuse, 0xffff, RZ, 0xc0, !PT ;  /* 0x0000ffff04027812 */ /* 0x040fe200078ec0ff */
[----:B--2---:R-:W-:Y:S01]  /*1b230*/  IMAD.MOV.U32 R11, RZ, RZ, R7 ;  /* 0x000000ffff0b7224 */ /* 0x004fe200078e0007 */
[--C-:B------:R-:W-:Y:S02]  /*1b240*/  SHF.R.U32.HI R3, RZ, 0x10, R4.reuse ;  /* 0x00000010ff037819 */ /* 0x100fe40000011604 */
[----:B------:R-:W-:Y:S02]  /*1b250*/  LOP3.LUT R7, R4, 0xff, RZ, 0xc0, !PT ;  /* 0x000000ff04077812 */ /* 0x000fe400078ec0ff */
[----:B------:R-:W-:Y:S02]  /*1b260*/  SHF.R.U32.HI R6, RZ, 0x18, R4 ;  /* 0x00000018ff067819 */ /* 0x000fe40000011604 */
[----:B------:R-:W-:-:S02]  /*1b270*/  SHF.R.U32.HI R4, RZ, 0x8, R2 ;  /* 0x00000008ff047819 */ /* 0x000fc40000011602 */
[----:B------:R-:W-:Y:S02]  /*1b280*/  LOP3.LUT R2, R3, 0xff, RZ, 0xc0, !PT ;  /* 0x000000ff03027812 */ /* 0x000fe400078ec0ff */
[----:B------:R-:W-:Y:S02]  /*1b290*/  PRMT R3, R5, 0x5410, R8 ;  /* 0x0000541005037816 */ /* 0x000fe40000000008 */
[----:B------:R-:W-:Y:S02]  /*1b2a0*/  PRMT R5, R2, 0x5410, R6 ;  /* 0x0000541002057816 */ /* 0x000fe40000000006 */
[--C-:B------:R-:W-:Y:S02]  /*1b2b0*/  HSET2.LE.AND R2, R9, R0.reuse, PT ;  /* 0x0000000009027233 */ /* 0x100fe40003803000 */
[----:B------:R-:W-:Y:S02]  /*1b2c0*/  PRMT R4, R7, 0x5410, R4 ;  /* 0x0000541007047816 */ /* 0x000fe40000000004 */
[----:B------:R-:W-:-:S02]  /*1b2d0*/  HSET2.LE.AND R3, R3, R0, PT ;  /* 0x0000000003037233 */ /* 0x000fc40003803000 */
[----:B------:R-:W-:Y:S02]  /*1b2e0*/  LOP3.LUT R6, R2, R76, RZ, 0xc0, !PT ;  /* 0x0000004c02067212 */ /* 0x000fe400078ec0ff */
[--C-:B------:R-:W-:Y:S02]  /*1b2f0*/  HSET2.LE.AND R4, R4, R0.reuse, PT ;  /* 0x0000000004047233 */ /* 0x100fe40003803000 */
[----:B------:R-:W-:Y:S02]  /*1b300*/  HSET2.LE.AND R2, R5, R0, PT ;  /* 0x0000000005027233 */ /* 0x000fe40003803000 */
[----:B------:R-:W-:Y:S02]  /*1b310*/  LOP3.LUT R7, R3, R77, RZ, 0xc0, !PT ;  /* 0x0000004d03077212 */ /* 0x000fe400078ec0ff */
[----:B------:R-:W-:Y:S02]  /*1b320*/  LOP3.LUT R4, R4, R80, RZ, 0xc0, !PT ;  /* 0x0000005004047212 */ /* 0x000fe400078ec0ff */
[----:B------:R-:W-:Y:S01]  /*1b330*/  LOP3.LUT R5, R2, R81, RZ, 0xc0, !PT ;  /* 0x0000005102057212 */ /* 0x000fe200078ec0ff */
[----:B------:R-:W-:-:S02]  /*1b340*/  IMAD.MOV.U32 R80, RZ, RZ, R79 ;  /* 0x000000ffff507224 */ /* 0x000fc400078e004f */
[----:B------:R-:W-:-:S04]  /*1b350*/  IMAD.MOV.U32 R81, RZ, RZ, R78 ;  /* 0x000000ffff517224 */ /* 0x000fc800078e004e */
[C---:B-1----:R-:W-:Y:S06]  /*1b360*/  HMMA.16816.F32.BF16 R76, R4.reuse, R16, R52 ;  /* 0x00000010044c723c */ /* 0x042fec0000041834 */
[----:B------:R-:W-:Y:S01]  /*1b370*/  HMMA.16816.F32.BF16 R52, R4, R18, R48 ;  /* 0x000000120434723c */ /* 0x000fe20000041830 */
[----:B------:R-:W2:Y:S01]  /*1b380*/  LDL.LU R51, [R1+0x2dc] ;  /* 0x0002dc0001337983 */ /* 0x000ea20000300800 */
[----:B------:R-:W-:-:S03]  /*1b390*/  IMAD.MOV.U32 R9, RZ, RZ, R15 ;  /* 0x000000ffff097224 */ /* 0x000fc600078e000f */
[----:B------:R-:W1:Y:S01]  /*1b3a0*/  LDSM.16.MT88.4 R12, [R218+0x4400] ;  /* 0x00440000da0c783b */ /* 0x000e620000004200 */
[----:B------:R-:W-:-:S04]  /*1b3b0*/  IMAD.WIDE.U32 R2, R23, -0x2daee0ad, RZ ;  /* 0xd2511f5317027825 */ /* 0x000fc800078e00ff */
[----:B------:R-:W-:Y:S02]  /*1b3c0*/  IMAD.MOV.U32 R48, RZ, RZ, R80 ;  /* 0x000000ffff307224 */ /* 0x000fe400078e0050 */
        /* <DEDUP_REMOVED lines=9> */
[----:B------:R-:W-:-:S02]  /*1b460*/  LOP3.LUT R4, R3, UR40, R22, 0x96, !PT ;  /* 0x0000002803047c12 */ /* 0x000fc4000f8e9616 */
[--C-:B------:R-:W-:Y:S02]  /*1b470*/  SHF.R.U32.HI R6, RZ, 0x10, R2.reuse ;  /* 0x00000010ff067819 */ /* 0x100fe40000011602 */
[C---:B------:R-:W-:Y:S02]  /*1b480*/  LOP3.LUT R3, R2.reuse, 0xffff, RZ, 0xc0, !PT ;  /* 0x0000ffff02037812 */ /* 0x040fe400078ec0ff */
[----:B------:R-:W-:Y:S02]  /*1b490*/  LOP3.LUT R7, R2, 0xff, RZ, 0xc0, !PT ;  /* 0x000000ff02077812 */ /* 0x000fe400078ec0ff */
[----:B------:R-:W-:Y:S02]  /*1b4a0*/  SHF.R.U32.HI R5, RZ, 0x18, R2 ;  /* 0x00000018ff057819 */ /* 0x000fe40000011602 */
[----:B------:R-:W-:Y:S02]  /*1b4b0*/  LOP3.LUT R2, R6, 0xff, RZ, 0xc0, !PT ;  /* 0x000000ff06027812 */ /* 0x000fe400078ec0ff */
[----:B------:R-:W-:-:S02]  /*1b4c0*/  SHF.R.U32.HI R3, RZ, 0x8, R3 ;  /* 0x00000008ff037819 */ /* 0x000fc40000011603 */
[----:B------:R-:W-:Y:S02]  /*1b4d0*/  PRMT R8, R2, 0x5410, R5 ;  /* 0x0000541002087816 */ /* 0x000fe40000000005 */
[----:B------:R-:W-:Y:S02]  /*1b4e0*/  PRMT R7, R7, 0x5410, R3 ;  /* 0x0000541007077816 */ /* 0x000fe40000000003 */
[C---:B------:R-:W-:Y:S02]  /*1b4f0*/  LOP3.LUT R2, R4.reuse, 0xffff, RZ, 0xc0, !PT ;  /* 0x0000ffff04027812 */ /* 0x040fe400078ec0ff */
[--C-:B------:R-:W-:Y:S02]  /*1b500*/  SHF.R.U32.HI R3, RZ, 0x10, R4.reuse ;  /* 0x00000010ff037819 */ /* 0x100fe40000011604 */
[----:B------:R-:W-:Y:S02]  /*1b510*/  LOP3.LUT R6, R4, 0xff, RZ, 0xc0, !PT ;  /* 0x000000ff04067812 */ /* 0x000fe400078ec0ff */
[----:B------:R-:W-:-:S02]  /*1b520*/  SHF.R.U32.HI R5, RZ, 0x18, R4 ;  /* 0x00000018ff057819 */ /* 0x000fc40000011604 */
[----:B------:R-:W-:Y:S02]  /*1b530*/  SHF.R.U32.HI R4, RZ, 0x8, R2 ;  /* 0x00000008ff047819 */ /* 0x000fe40000011602 */
[----:B------:R-:W-:Y:S01]  /*1b540*/  HSET2.LE.AND R2, R7, R0, PT ;  /* 0x0000000007027233 */ /* 0x000fe20003803000 */
[----:B------:R-:W-:Y:S01]  /*1b550*/  IMAD.MOV.U32 R25, RZ, RZ, R171 ;  /* 0x000000ffff197224 */ /* 0x000fe200078e00ab */
[----:B------:R-:W-:Y:S01]  /*1b560*/  PRMT R4, R6, 0x5410, R4 ;  /* 0x0000541006047816 */ /* 0x000fe20000000004 */
[----:B------:R-:W-:Y:S02]  /*1b570*/  IMAD.MOV.U32 R81, RZ, RZ, R9 ;  /* 0x000000ffff517224 */ /* 0x000fe400078e0009 */
[----:B------:R-:W-:Y:S02]  /*1b580*/  IMAD.MOV.U32 R171, RZ, RZ, R170 ;  /* 0x000000ffffab7224 */ /* 0x000fe400078e00aa */
[----:B------:R-:W-:Y:S01]  /*1b590*/  IMAD.MOV.U32 R170, RZ, RZ, R169 ;  /* 0x000000ffffaa7224 */ /* 0x000fe200078e00a9 */
[----:B--2---:R-:W-:-:S02]  /*1b5a0*/  LOP3.LUT R6, R2, R51, RZ, 0xc0, !PT ;  /* 0x0000003302067212 */ /* 0x004fc400078ec0ff */
[----:B------:R-:W2:Y:S04]  /*1b5b0*/  LDL.LU R51, [R1+0x2a8] ;  /* 0x0002a80001337983 */ /* 0x000ea80000300800 */
[----:B------:R-:W3:Y:S04]  /*1b5c0*/  LDL.LU R9, [R1+0x30c] ;  /* 0x00030c0001097983 */ /* 0x000ee80000300800 */
[----:B------:R-:W4:Y:S01]  /*1b5d0*/  LDL.LU R169, [R1+0x308] ;  /* 0x0003080001a97983 */ /* 0x000f220000300800 */
[----:B------:R-:W-:-:S04]  /*1b5e0*/  LOP3.LUT R3, R3, 0xff, RZ, 0xc0, !PT ;  /* 0x000000ff03037812 */ /* 0x000fc800078ec0ff */
[----:B------:R-:W-:Y:S02]  /*1b5f0*/  PRMT R5, R3, 0x5410, R5 ;  /* 0x0000541003057816 */ /* 0x000fe40000000005 */
[--C-:B------:R-:W-:Y:S02]  /*1b600*/  HSET2.LE.AND R2, R8, R0.reuse, PT ;  /* 0x0000000008027233 */ /* 0x100fe40003803000 */
[--C-:B------:R-:W-:Y:S02]  /*1b610*/  HSET2.LE.AND R3, R4, R0.reuse, PT ;  /* 0x0000000004037233 */ /* 0x100fe40003803000 */
[----:B------:R-:W-:Y:S01]  /*1b620*/  HSET2.LE.AND R5, R5, R0, PT ;  /* 0x0000000005057233 */ /* 0x000fe20003803000 */
[----:B------:R-:W-:Y:S02]  /*1b630*/  IMAD.MOV.U32 R50, RZ, RZ, R81 ;  /* 0x000000ffff327224 */ /* 0x000fe400078e0051 */
[----:B------:R-:W-:Y:S02]  /*1b640*/  IMAD.MOV.U32 R81, RZ, RZ, R20 ;  /* 0x000000ffff517224 */ /* 0x000fe400078e0014 */
[----:B------:R-:W-:-:S02]  /*1b650*/  IMAD.MOV.U32 R20, RZ, RZ, R11 ;  /* 0x000000ffff147224 */ /* 0x000fc400078e000b */
[----:B------:R-:W-:Y:S01]  /*1b660*/  IMAD.MOV.U32 R11, RZ, RZ, R171 ;  /* 0x000000ffff0b7224 */ /* 0x000fe200078e00ab */
[----:B--2---:R-:W-:Y:S01]  /*1b670*/  LOP3.LUT R7, R2, R51, RZ, 0xc0, !PT ;  /* 0x0000003302077212 */ /* 0x004fe200078ec0ff */
[----:B------:R-:W-:Y:S01]  /*1b680*/  IMAD.MOV.U32 R51, RZ, RZ, R80 ;  /* 0x000000ffff337224 */ /* 0x000fe200078e0050 */
[----:B---3--:R-:W-:Y:S02]  /*1b690*/  LOP3.LUT R4, R3, R9, RZ, 0xc0, !PT ;  /* 0x0000000903047212 */ /* 0x008fe400078ec0ff */
[----:B----4-:R-:W-:Y:S01]  /*1b6a0*/  LOP3.LUT R5, R5, R169, RZ, 0xc0, !PT ;  /* 0x000000a905057212 */ /* 0x010fe200078ec0ff */
[----:B------:R-:W-:Y:S02]  /*1b6b0*/  IMAD.MOV.U32 R80, RZ, RZ, R21 ;  /* 0x000000ffff507224 */ /* 0x000fe400078e0015 */
[----:B------:R-:W-:Y:S02]  /*1b6c0*/  IMAD.MOV.U32 R9, RZ, RZ, R10 ;  /* 0x000000ffff097224 */ /* 0x000fe400078e000a */
[----:B------:R-:W-:-:S02]  /*1b6d0*/  IMAD.MOV.U32 R21, RZ, RZ, R24 ;  /* 0x000000ffff157224 */ /* 0x000fc400078e0018 */
[----:B------:R-:W-:Y:S01]  /*1b6e0*/  IMAD.MOV.U32 R10, RZ, RZ, R25 ;  /* 0x000000ffff0a7224 */ /* 0x000fe200078e0019 */
[----:B------:R-:W-:Y:S01]  /*1b6f0*/  LOP3.LUT R2, R139, UR4, RZ, 0x3c, !PT ;  /* 0x000000048b027c12 */ /* 0x000fe2000f8e3cff */
[----:B------:R-:W-:Y:S02]  /*1b700*/  IMAD.MOV.U32 R24, RZ, RZ, R170 ;  /* 0x000000ffff187224 */ /* 0x000fe400078e00aa */
[----:B------:R-:W-:Y:S02]  /*1b710*/  IMAD.MOV.U32 R25, RZ, RZ, R168 ;  /* 0x000000ffff197224 */ /* 0x000fe400078e00a8 */
[C---:B------:R-:W-:Y:S06]  /*1b720*/  HMMA.16816.F32.BF16 R168, R4.reuse, R16, R68 ;  /* 0x0000001004a8723c */ /* 0x040fec0000041844 */
[C---:B------:R-:W-:Y:S06]  /*1b730*/  HMMA.16816.F32.BF16 R68, R4.reuse, R18, R64 ;  /* 0x000000120444723c */ /* 0x040fec0000041840 */
[----:B------:R-:W-:Y:S01]  /*1b740*/  HMMA.16816.F32.BF16 R64, R4, R12, R60 ;  /* 0x0000000c0440723c */ /* 0x000fe2000004183c */
[----:B------:R-:W-:-:S06]  /*1b750*/  IMAD.MOV.U32 R17, RZ, RZ, R48 ;  /* 0x000000ffff117224 */ /* 0x000fcc00078e0030 */
[----:B------:R-:W-:Y:S02]  /*1b760*/  IMAD.MOV.U32 R62, RZ, RZ, R81 ;  /* 0x000000ffff3e7224 */ /* 0x000fe400078e0051 */
[----:B------:R-:W-:Y:S02]  /*1b770*/  IMAD.MOV.U32 R81, RZ, RZ, R20 ;  /* 0x000000ffff517224 */ /* 0x000fe400078e0014 */
[----:B------:R-:W-:Y:S02]  /*1b780*/  IMAD.MOV.U32 R61, RZ, RZ, R21 ;  /* 0x000000ffff3d7224 */ /* 0x000fe400078e0015 */
[----:B------:R-:W-:-:S04]  /*1b790*/  IMAD.WIDE.U32 R20, R2, -0x326172a9, RZ ;  /* 0xcd9e8d5702147825 */ /* 0x000fc800078e00ff */
[----:B------:R-:W-:Y:S02]  /*1b7a0*/  IMAD.MOV.U32 R16, RZ, RZ, R49 ;  /* 0x000000ffff107224 */ /* 0x000fe400078e0031 */
[----:B------:R-:W-:Y:S02]  /*1b7b0*/  IMAD.MOV.U32 R19, RZ, RZ, R50 ;  /* 0x000000ffff137224 */ /* 0x000fe400078e0032 */
[----:B------:R-:W-:Y:S01]  /*1b7c0*/  IMAD.MOV.U32 R18, RZ, RZ, R51 ;  /* 0x000000ffff127224 */ /* 0x000fe200078e0033 */
[----:B------:R-:W-:Y:S01]  /*1b7d0*/  LOP3.LUT R2, R21, UR21, R92, 0x96, !PT ;  /* 0x0000001515027c12 */ /* 0x000fe2000f8e965c */
[----:B------:R-:W-:Y:S07]  /*1b7e0*/  HMMA.16816.F32.BF16 R48, R4, R14, R56 ;  /* 0x0000000e0430723c */ /* 0x000fee0000041838 */
        /* <DEDUP_REMOVED lines=9> */
[----:B------:R-:W-:Y:S02]  /*1b880*/  IMAD.MOV.U32 R12, RZ, RZ, R24 ;  /* 0x000000ffff0c7224 */ /* 0x000fe400078e0018 */
[----:B------:R-:W-:Y:S02]  /*1b890*/  IMAD.MOV.U32 R59, RZ, RZ, R25 ;  /* 0x000000ffff3b7224 */ /* 0x000fe400078e0019 */
[----:B------:R-:W-:-:S04]  /*1b8a0*/  IMAD.WIDE.U32 R2, R3, -0x2daee0ad, RZ ;  /* 0xd2511f5303027825 */ /* 0x000fc800078e00ff */
[----:B------:R-:W-:Y:S01]  /*1b8b0*/  IMAD.WIDE.U32 R24, R5, -0x2daee0ad, RZ ;  /* 0xd2511f5305187825 */ /* 0x000fe200078e00ff */
[----:B------:R-:W-:-:S04]  /*1b8c0*/  LOP3.LUT R5, R3, UR14, R4, 0x96, !PT ;  /* 0x0000000e03057c12 */ /* 0x000fc8000f8e9604 */
[----:B------:R-:W-:Y:S01]  /*1b8d0*/  LOP3.LUT R2, R25, UR12, R2, 0x96, !PT ;  /* 0x0000000c19027c12 */ /* 0x000fe2000f8e9602 */
[----:B------:R-:W-:-:S04]  /*1b8e0*/  IMAD.MOV.U32 R60, RZ, RZ, R10 ;  /* 0x000000ffff3c7224 */ /* 0x000fc800078e000a */
[----:B------:R-:W-:-:S04]  /*1b8f0*/  IMAD.WIDE.U32 R2, R2, -0x326172a9, RZ ;  /* 0xcd9e8d5702027825 */ /* 0x000fc800078e00ff */
[----:B------:R-:W-:Y:S01]  /*1b900*/  IMAD.MOV.U32 R13, RZ, RZ, R11 ;  /* 0x000000ffff0d7224 */ /* 0x000fe200078e000b */
[C---:B------:R-:W-:Y:S01]  /*1b910*/  LOP3.LUT R4, R2.reuse, 0xffff, RZ, 0xc0, !PT ;  /* 0x0000ffff02047812 */ /* 0x040fe200078ec0ff */
[----:B------:R-:W-:Y:S01]  /*1b920*/  IMAD.WIDE.U32 R10, R5, -0x326172a9, RZ ;  /* 0xcd9e8d57050a7825 */ /* 0x000fe200078e00ff */
[----:B------:R-:W-:Y:S02]  /*1b930*/  LOP3.LUT R5, R2, 0xff, RZ, 0xc0, !PT ;  /* 0x000000ff02057812 */ /* 0x000fe400078ec0ff */
[----:B------:R-:W-:Y:S01]  /*1b940*/  SHF.R.U32.HI R6, RZ, 0x8, R4 ;  /* 0x00000008ff067819 */ /* 0x000fe20000011604 */
[----:B------:R-:W-:Y:S01]  /*1b950*/  IMAD.MOV.U32 R63, RZ, RZ, R80 ;  /* 0x000000ffff3f7224 */ /* 0x000fe200078e0050 */
[----:B------:R-:W-:Y:S02]  /*1b960*/  SHF.R.U32.HI R4, RZ, 0x10, R2 ;  /* 0x00000010ff047819 */ /* 0x000fe40000011602 */
[----:B------:R-:W-:Y:S01]  /*1b970*/  LOP3.LUT R3, R3, UR39, R10, 0x96, !PT ;  /* 0x0000002703037c12 */ /* 0x000fe2000f8e960a */
[----:B------:R-:W-:Y:S01]  /*1b980*/  IMAD.MOV.U32 R80, RZ, RZ, R9 ;  /* 0x000000ffff507224 */ /* 0x000fe200078e0009 */
[----:B------:R-:W-:-:S02]  /*1b990*/  SHF.R.U32.HI R8, RZ, 0x18, R2 ;  /* 0x00000018ff087819 */ /* 0x000fc40000011602 */
[----:B------:R-:W-:Y:S02]  /*1b9a0*/  PRMT R9, R5, 0x5410, R6 ;  /* 0x0000541005097816 */ /* 0x000fe40000000006 */
[----:B------:R-:W-:Y:S02]  /*1b9b0*/  LOP3.LUT R5, R4, 0xff, RZ, 0xc0, !PT ;  /* 0x000000ff04057812 */ /* 0x000fe400078ec0ff */
[C---:B------:R-:W-:Y:S02]  /*1b9c0*/  LOP3.LUT R2, R3.reuse, 0xffff, RZ, 0xc0, !PT ;  /* 0x0000ffff03027812 */ /* 0x040fe400078ec0ff */
[--C-:B------:R-:W-:Y:S02]  /*1b9d0*/  SHF.R.U32.HI R4, RZ, 0x10, R3.reuse ;  /* 0x00000010ff047819 */ /* 0x100fe40000011603 */
[----:B------:R-:W-:Y:S02]  /*1b9e0*/  LOP3.LUT R7, R3, 0xff, RZ, 0xc0, !PT ;  /* 0x000000ff03077812 */ /* 0x000fe400078ec0ff */
[----:B------:R-:W-:-:S02]  /*1b9f0*/  SHF.R.U32.HI R6, RZ, 0x18, R3 ;  /* 0x00000018ff067819 */ /* 0x000fc40000011603 */
[----:B------:R-:W-:Y:S02]  /*1ba00*/  SHF.R.U32.HI R3, RZ, 0x8, R2 ;  /* 0x00000008ff037819 */ /* 0x000fe40000011602 */
[----:B------:R-:W-:Y:S01]  /*1ba10*/  LOP3.LUT R2, R4, 0xff, RZ, 0xc0, !PT ;  /* 0x000000ff04027812 */ /* 0x000fe200078ec0ff */
[----:B------:R-:W-:Y:S01]  /*1ba20*/  IMAD.MOV.U32 R56, RZ, RZ, R12 ;  /* 0x000000ffff387224 */ /* 0x000fe200078e000c */
[----:B------:R-:W-:Y:S01]  /*1ba30*/  PRMT R4, R5, 0x5410, R8 ;  /* 0x0000541005047816 */ /* 0x000fe20000000008 */
[----:B------:R-:W-:Y:S01]  /*1ba40*/  IMAD.MOV.U32 R57, RZ, RZ, R13 ;  /* 0x000000ffff397224 */ /* 0x000fe200078e000d */
[----:B------:R-:W-:Y:S01]  /*1ba50*/  PRMT R3, R7, 0x5410, R3 ;  /* 0x0000541007037816 */ /* 0x000fe20000000003 */
[----:B------:R-:W-:Y:S01]  /*1ba60*/  IMAD.MOV.U32 R8, RZ, RZ, R59 ;  /* 0x000000ffff087224 */ /* 0x000fe200078e003b */
[----:B------:R-:W1:Y:S01]  /*1ba70*/  LDSM.16.MT88.4 R12, [R217+0x4800] ;  /* 0x00480000d90c783b */ /* 0x000e620000004200 */
[----:B------:R-:W-:Y:S01]  /*1ba80*/  IMAD.MOV.U32 R58, RZ, RZ, R60 ;  /* 0x000000ffff3a7224 */ /* 0x000fe200078e003c */
[----:B------:R-:W-:Y:S01]  /*1ba90*/  PRMT R5, R2, 0x5410, R6 ;  /* 0x0000541002057816 */ /* 0x000fe20000000006 */
[----:B------:R-:W-:-:S02]  /*1baa0*/  IMAD.MOV.U32 R59, RZ, RZ, R61 ;  /* 0x000000ffff3b7224 */ /* 0x000fc400078e003d */
[----:B------:R-:W-:Y:S02]  /*1bab0*/  IMAD.MOV.U32 R61, RZ, RZ, R18 ;  /* 0x000000ffff3d7224 */ /* 0x000fe400078e0012 */
[----:B------:R-:W-:Y:S02]  /*1bac0*/  IMAD.MOV.U32 R60, RZ, RZ, R19 ;  /* 0x000000ffff3c7224 */ /* 0x000fe400078e0013 */
[----:B------:R-:W-:Y:S02]  /*1bad0*/  IMAD.MOV.U32 R7, RZ, RZ, R16 ;  /* 0x000000ffff077224 */ /* 0x000fe400078e0010 */
[----:B------:R-:W-:Y:S02]  /*1bae0*/  IMAD.MOV.U32 R6, RZ, RZ, R17 ;  /* 0x000000ffff067224 */ /* 0x000fe400078e0011 */
[----:B------:R-:W2:Y:S01]  /*1baf0*/  LDSM.16.MT88.4 R16, [R218+0x4800] ;  /* 0x00480000da10783b */ /* 0x000ea20000004200 */
[--C-:B------:R-:W-:Y:S01]  /*1bb00*/  HSET2.LE.AND R2, R9, R0.reuse, PT ;  /* 0x0000000009027233 */ /* 0x100fe20003803000 */
[----:B------:R-:W-:Y:S01]  /*1bb10*/  IMAD.MOV.U32 R9, RZ, RZ, R6 ;  /* 0x000000ffff097224 */ /* 0x000fe200078e0006 */
[----:B------:R-:W-:-:S03]  /*1bb20*/  HSET2.LE.AND R3, R3, R0, PT ;  /* 0x0000000003037233 */ /* 0x000fc60003803000 */
[----:B------:R-:W-:Y:S02]  /*1bb30*/  LOP3.LUT R6, R2, R39, RZ, 0xc0, !PT ;  /* 0x0000002702067212 */ /* 0x000fe400078ec0ff */
[--C-:B------:R-:W-:Y:S01]  /*1bb40*/  HSET2.LE.AND R2, R4, R0.reuse, PT ;  /* 0x0000000004027233 */ /* 0x100fe20003803000 */
[----:B------:R-:W-:Y:S01]  /*1bb50*/  IMAD.MOV.U32 R4, RZ, RZ, R7 ;  /* 0x000000ffff047224 */ /* 0x000fe200078e0007 */
[----:B------:R-:W-:Y:S01]  /*1bb60*/  HSET2.LE.AND R5, R5, R0, PT ;  /* 0x0000000005057233 */ /* 0x000fe20003803000 */
[----:B------:R-:W3:Y:S02]  /*1bb70*/  LDL.LU R39, [R1+0x40] ;  /* 0x0000400001277983 */ /* 0x000ee40000300800 */
[----:B------:R-:W-:Y:S01]  /*1bb80*/  LOP3.LUT R7, R2, R38, RZ, 0xc0, !PT ;  /* 0x0000002602077212 */ /* 0x000fe200078ec0ff */
[----:B------:R-:W-:Y:S01]  /*1bb90*/  IMAD.MOV.U32 R2, RZ, RZ, R4 ;  /* 0x000000ffff027224 */ /* 0x000fe200078e0004 */
[----:B------:R-:W-:Y:S02]  /*1bba0*/  LOP3.LUT R4, R3, R83, RZ, 0xc0, !PT ;  /* 0x0000005303047212 */ /* 0x000fe400078ec0ff */
[----:B------:R-:W-:Y:S01]  /*1bbb0*/  LOP3.LUT R5, R5, R82, RZ, 0xc0, !PT ;  /* 0x0000005205057212 */ /* 0x000fe200078ec0ff */
[----:B------:R-:W-:-:S02]  /*1bbc0*/  IMAD.MOV.U32 R38, RZ, RZ, R60 ;  /* 0x000000ffff267224 */ /* 0x000fc400078e003c */
[----:B------:R-:W-:Y:S02]  /*1bbd0*/  IMAD.MOV.U32 R3, RZ, RZ, R61 ;  /* 0x000000ffff037224 */ /* 0x000fe400078e003d */
[----:B------:R-:W-:Y:S02]  /*1bbe0*/  IMAD.MOV.U32 R83, RZ, RZ, R62 ;  /* 0x000000ffff537224 */ /* 0x000fe400078e003e */
[----:B------:R-:W-:Y:S02]  /*1bbf0*/  IMAD.MOV.U32 R82, RZ, RZ, R63 ;  /* 0x000000ffff527224 */ /* 0x000fe400078e003f */
[----:B-1----:R-:W-:Y:S07]  /*1bc00*/  HMMA.16816.F32.BF16 R60, R4, R12, R76 ;  /* 0x0000000c043c723c */ /* 0x002fee000004184c */
[----:B------:R-:W-:-:S02]  /*1bc10*/  IMAD.MOV.U32 R76, RZ, RZ, R56 ;  /* 0x000000ffff4c7224 */ /* 0x000fc400078e0038 */
[----:B------:R-:W-:Y:S02]  /*1bc20*/  IMAD.MOV.U32 R79, RZ, RZ, R57 ;  /* 0x000000ffff4f7224 */ /* 0x000fe400078e0039 */
[----:B------:R-:W-:Y:S02]  /*1bc30*/  IMAD.MOV.U32 R77, RZ, RZ, R58 ;  /* 0x000000ffff4d7224 */ /* 0x000fe400078e003a */
[----:B------:R-:W-:Y:S02]  /*1bc40*/  IMAD.MOV.U32 R78, RZ, RZ, R59 ;  /* 0x000000ffff4e7224 */ /* 0x000fe400078e003b */
[C---:B------:R-:W-:Y:S06]  /*1bc50*/  HMMA.16816.F32.BF16 R56, R4.reuse, R14, R52 ;  /* 0x0000000e0438723c */ /* 0x040fec0000041834 */
[C---:B--2---:R-:W-:Y:S06]  /*1bc60*/  HMMA.16816.F32.BF16 R52, R4.reuse, R16, R32 ;  /* 0x000000100434723c */ /* 0x044fec0000041820 */
[----:B------:R-:W-:Y:S01]  /*1bc70*/  HMMA.16816.F32.BF16 R32, R4, R18, R28 ;  /* 0x000000120420723c */ /* 0x000fe2000004181c */
[----:B------:R-:W2:Y:S04]  /*1bc80*/  LDL.LU R31, [R1+0x44] ;  /* 0x00004400011f7983 */ /* 0x000ea80000300800 */
[----:B------:R-:W4:Y:S02]  /*1bc90*/  LDL.LU R28, [R1+0x1c] ;  /* 0x00001c00011c7983 */ /* 0x000f240000300800 */
[----:B------:R-:W-:Y:S01]  /*1bca0*/  IMAD.MOV.U32 R30, RZ, RZ, R3 ;  /* 0x000000ffff1e7224 */ /* 0x000fe200078e0003 */
[----:B------:R-:W-:-:S05]  /*1bcb0*/  LOP3.LUT R3, R27, UR19, R20, 0x96, !PT ;  /* 0x000000131b037c12 */ /* 0x000fca000f8e9614 */
[----:B------:R-:W-:-:S04]  /*1bcc0*/  IMAD.WIDE.U32 R6, R3, -0x2daee0ad, RZ ;  /* 0xd2511f5303067825 */ /* 0x000fc800078e00ff */
[----:B--2---:R-:W-:Y:S02]  /*1bcd0*/  IMAD.MOV.U32 R29, RZ, RZ, R31 ;  /* 0x000000ffff1d7224 */ /* 0x004fe400078e001f */
[----:B------:R-:W-:Y:S01]  /*1bce0*/  IMAD.MOV.U32 R31, RZ, RZ, R2 ;  /* 0x000000ffff1f7224 */ /* 0x000fe200078e0002 */
[----:B------:R-:W-:Y:S01]  /*1bcf0*/  LOP3.LUT R2, R21, UR21, R90, 0x96, !PT ;  /* 0x0000001515027c12 */ /* 0x000fe2000f8e965a */
[----:B----4-:R1:W-:Y:S02]  /*1bd00*/  STG.E.U16 desc[UR32][R46.64+-0xf0], R28 ;  /* 0xffff101c2e007986 */ /* 0x0103e4000c101520 */
[----:B------:R-:W-:Y:S02]  /*1bd10*/  IMAD.MOV.U32 R21, RZ, RZ, R31 ;  /* 0x000000ffff157224 */ /* 0x000fe400078e001f */
[----:B------:R-:W-:Y:S02]  /*1bd20*/  IMAD.MOV.U32 R31, RZ, RZ, R8 ;  /* 0x000000ffff1f7224 */ /* 0x000fe400078e0008 */
[----:B-1----:R-:W-:-:S02]  /*1bd30*/  IMAD.MOV.U32 R28, RZ, RZ, R30 ;  /* 0x000000ffff1c7224 */ /* 0x002fc400078e001e */
[----:B------:R-:W-:Y:S02]  /*1bd40*/  IMAD.MOV.U32 R30, RZ, RZ, R76 ;  /* 0x000000ffff1e7224 */ /* 0x000fe400078e004c */
[----:B------:R-:W-:Y:S02]  /*1bd50*/  IMAD.MOV.U32 R76, RZ, RZ, R78 ;  /* 0x000000ffff4c7224 */ /* 0x000fe400078e004e */
[----:B------:R-:W-:Y:S02]  /*1bd60*/  IMAD.MOV.U32 R78, RZ, RZ, R9 ;  /* 0x000000ffff4e7224 */ /* 0x000fe400078e0009 */
[----:B------:R-:W-:-:S03]  /*1bd70*/  IMAD.WIDE.U32 R8, R2, -0x2daee0ad, RZ ;  /* 0xd2511f5302087825 */ /* 0x000fc600078e00ff */
[----:B------:R-:W-:-:S03]  /*1bd80*/  LOP3.LUT R7, R7, UR16, R8, 0x96, !PT ;  /* 0x0000001007077c12 */ /* 0x000fc6000f8e9608 */
[----:B------:R-:W2:Y:S01]  /*1bd90*/  LDL.LU R8, [R1+0x20] ;  /* 0x0000200001087983 */ /* 0x000ea20000300800 */
[----:B------:R-:W-:-:S05]  /*1bda0*/  LOP3.LUT R2, R9, UR18, R204, 0x96, !PT ;  /* 0x0000001209027c12 */ /* 0x000fca000f8e96cc */
[----:B------:R-:W-:-:S05]  /*1bdb0*/  IMAD.WIDE.U32 R4, R2, -0x326172a9, RZ ;  /* 0xcd9e8d5702047825 */ /* 0x000fca00078e00ff */
[----:B------:R-:W-:-:S05]  /*1bdc0*/  LOP3.LUT R2, R5, UR17, R26, 0x96, !PT ;  /* 0x0000001105027c12 */ /* 0x000fca000f8e961a */
[----:B------:R-:W-:-:S05]  /*1bdd0*/  IMAD.WIDE.U32 R2, R2, -0x2daee0ad, RZ ;  /* 0xd2511f5302027825 */ /* 0x000fca00078e00ff */
[----:B------:R-:W-:Y:S01]  /*1bde0*/  LOP3.LUT R5, R3, UR14, R6, 0x96, !PT ;  /* 0x0000000e03057c12 */ /* 0x000fe2000f8e9606 */
[----:B------:R-:W-:-:S05]  /*1bdf0*/  IMAD.WIDE.U32 R6, R7, -0x326172a9, RZ ;  /* 0xcd9e8d5707067825 */ /* 0x000fca00078e00ff */
[----:B------:R-:W-:Y:S01]  /*1be00*/  LOP3.LUT R3, R7, UR15, R4, 0x96, !PT ;  /* 0x0000000f07037c12 */ /* 0x000fe2000f8e9604 */
[----:B------:R-:W-:-:S04]  /*1be10*/  IMAD.MOV.U32 R9, RZ, RZ, R21 ;  /* 0x000000ffff097224 */ /* 0x000fc800078e0015 */
[----:B------:R-:W-:-:S05]  /*1be20*/  IMAD.WIDE.U32 R20, R3, -0x2daee0ad, RZ ;  /* 0xd2511f5303147825 */ /* 0x000fca00078e00ff */
[----:B------:R-:W-:Y:S01]  /*1be30*/  LOP3.LUT R2, R21, UR12, R2, 0x96, !PT ;  /* 0x0000000c15027c12 */ /* 0x000fe2000f8e9602 */
[----:B------:R-:W-:-:S04]  /*1be40*/  IMAD.WIDE.U32 R4, R5, -0x326172a9, RZ ;  /* 0xcd9e8d5705047825 */ /* 0x000fc800078e00ff */
[----:B------:R-:W-:Y:S01]  /*1be50*/  IMAD.WIDE.U32 R2, R2, -0x326172a9, RZ ;  /* 0xcd9e8d5702027825 */ /* 0x000fe200078e00ff */
[----:B------:R-:W-:-:S04]  /*1be60*/  LOP3.LUT R21, R5, UR13, R6, 0x96, !PT ;  /* 0x0000000d05157c12 */ /* 0x000fc8000f8e9606 */
[----:B------:R-:W-:Y:S02]  /*1be70*/  LOP3.LUT R4, R3, UR39, R4, 0x96, !PT ;  /* 0x0000002703047c12 */ /* 0x000fe4000f8e9604 */
[--C-:B------:R-:W-:Y:S02]  /*1be80*/  SHF.R.U32.HI R6, RZ, 0x10, R2.reuse ;  /* 0x00000010ff067819 */ /* 0x100fe40000011602 */
[C---:B------:R-:W-:Y:S02]  /*1be90*/  LOP3.LUT R3, R2.reuse, 0xffff, RZ, 0xc0, !PT ;  /* 0x0000ffff02037812 */ /* 0x040fe400078ec0ff */
[----:B------:R-:W-:Y:S02]  /*1bea0*/  LOP3.LUT R7, R2, 0xff, RZ, 0xc0, !PT ;  /* 0x000000ff02077812 */ /* 0x000fe400078ec0ff */
[----:B------:R-:W-:Y:S02]  /*1beb0*/  SHF.R.U32.HI R5, RZ, 0x18, R2 ;  /* 0x00000018ff057819 */ /* 0x000fe40000011602 */
[----:B------:R-:W-:-:S02]  /*1bec0*/  LOP3.LUT R2, R6, 0xff, RZ, 0xc0, !PT ;  /* 0x000000ff06027812 */ /* 0x000fc400078ec0ff */
[----:B------:R-:W-:-:S04]  /*1bed0*/  SHF.R.U32.HI R3, RZ, 0x8, R3 ;  /* 0x00000008ff037819 */ /* 0x000fc80000011603 */
[----:B------:R-:W-:Y:S02]  /*1bee0*/  PRMT R7, R7, 0x5410, R3 ;  /* 0x0000541007077816 */ /* 0x000fe40000000003 */
[--C-:B------:R-:W-:Y:S02]  /*1bef0*/  SHF.R.U32.HI R3, RZ, 0x10, R4.reuse ;  /* 0x00000010ff037819 */ /* 0x100fe40000011604 */
[----:B------:R-:W-:Y:S01]  /*1bf00*/  LOP3.LUT R6, R4, 0xff, RZ, 0xc0, !PT ;  /* 0x000000ff04067812 */ /* 0x000fe200078ec0ff */
[----:B--2---:R1:W-:Y:S02]  /*1bf10*/  STG.E.U16 desc[UR32][R46.64+-0xee], R8 ;  /* 0xffff12082e007986 */ /* 0x0043e4000c101520 */
[----:B-1----:R-:W-:Y:S02]  /*1bf20*/  PRMT R8, R2, 0x5410, R5 ;  /* 0x0000541002087816 */ /* 0x002fe40000000005 */
[----:B------:R-:W-:Y:S02]  /*1bf30*/  LOP3.LUT R2, R4, 0xffff, RZ, 0xc0, !PT ;  /* 0x0000ffff04027812 */ /* 0x000fe400078ec0ff */
[----:B------:R-:W-:-:S02]  /*1bf40*/  SHF.R.U32.HI R5, RZ, 0x18, R4 ;  /* 0x00000018ff057819 */ /* 0x000fc40000011604 */
[----:B------:R-:W-:Y:S02]  /*1bf50*/  SHF.R.U32.HI R4, RZ, 0x8, R2 ;  /* 0x00000008ff047819 */ /* 0x000fe40000011602 */
[----:B------:R-:W-:Y:S02]  /*1bf60*/  HSET2.LE.AND R2, R7, R0, PT ;  /* 0x0000000007027233 */ /* 0x000fe40003803000 */
[----:B------:R-:W2:Y:S01]  /*1bf70*/  LDL.LU R7, [R1+0x2d4] ;  /* 0x0002d40001077983 */ /* 0x000ea20000300800 */
[----:B------:R-:W-:Y:S02]  /*1bf80*/  PRMT R4, R6, 0x5410, R4 ;  /* 0x0000541006047816 */ /* 0x000fe40000000004 */
[----:B------:R-:W-:Y:S01]  /*1bf90*/  LOP3.LUT R3, R3, 0xff, RZ, 0xc0, !PT ;  /* 0x000000ff03037812 */ /* 0x000fe200078ec0ff */
[----:B------:R-:W4:Y:S03]  /*1bfa0*/  LDL.LU R6, [R1+0x2b0] ;  /* 0x0002b00001067983 */ /* 0x000f260000300800 */
[----:B------:R-:W-:Y:S01]  /*1bfb0*/  PRMT R5, R3, 0x5410, R5 ;  /* 0x0000541003057816 */ /* 0x000fe20000000005 */
[----:B--2---:R-:W-:-:S02]  /*1bfc0*/  IMAD.MOV.U32 R3, RZ, RZ, R7 ;  /* 0x000000ffff037224 */ /* 0x004fc400078e0007 */
[----:B------:R-:W2:Y:S01]  /*1bfd0*/  LDL.LU R7, [R1+0x2ac] ;  /* 0x0002ac0001077983 */ /* 0x000ea20000300800 */
[----:B----4-:R-:W-:Y:S02]  /*1bfe0*/  LOP3.LUT R6, R2, R6, RZ, 0xc0, !PT ;  /* 0x0000000602067212 */ /* 0x010fe400078ec0ff */
[--C-:B------:R-:W-:Y:S01]  /*1bff0*/  HSET2.LE.AND R2, R8, R0.reuse, PT ;  /* 0x0000000008027233 */ /* 0x100fe20003803000 */
[----:B------:R-:W-:Y:S01]  /*1c000*/  IMAD.MOV.U32 R8, RZ, RZ, R3 ;  /* 0x000000ffff087224 */ /* 0x000fe200078e0003 */
[----:B------:R-:W-:Y:S02]  /*1c010*/  HSET2.LE.AND R3, R4, R0, PT ;  /* 0x0000000004037233 */ /* 0x000fe40003803000 */
[----:B------:R-:W4:Y:S01]  /*1c020*/  LDL.LU R4, [R1+0x2cc] ;  /* 0x0002cc0001047983 */ /* 0x000f220000300800 */
[----:B--2---:R-:W-:-:S03]  /*1c030*/  LOP3.LUT R7, R2, R7, RZ, 0xc0, !PT ;  /* 0x0000000702077212 */ /* 0x004fc600078ec0ff */
[----:B------:R-:W2:Y:S01]  /*1c040*/  LDL.LU R2, [R1+0x2b8] ;  /* 0x0002b80001027983 */ /* 0x000ea20000300800 */
[----:B------:R-:W-:Y:S02]  /*1c050*/  HSET2.LE.AND R5, R5, R0, PT ;  /* 0x0000000005057233 */ /* 0x000fe40003803000 */
[----:B----4-:R-:W-:Y:S01]  /*1c060*/  LOP3.LUT R4, R3, R4, RZ, 0xc0, !PT ;  /* 0x0000000403047212 */ /* 0x010fe200078ec0ff */
[----:B------:R-:W-:Y:S02]  /*1c070*/  IMAD.MOV.U32 R23, RZ, RZ, R82 ;  /* 0x000000ffff177224 */ /* 0x000fe400078e0052 */
[----:B------:R-:W-:Y:S01]  /*1c080*/  IMAD.MOV.U32 R25, RZ, RZ, R28 ;  /* 0x000000ffff197224 */ /* 0x000fe200078e001c */
[----:B--2---:R-:W-:Y:S02]  /*1c090*/  LOP3.LUT R5, R5, R2, RZ, 0xc0, !PT ;  /* 0x0000000205057212 */ /* 0x004fe400078ec0ff */
[----:B------:R-:W-:Y:S01]  /*1c0a0*/  LOP3.LUT R2, R11, UR13, R22, 0x96, !PT ;  /* 0x0000000d0b027c12 */ /* 0x000fe2000f8e9616 */
[----:B------:R-:W-:-:S04]  /*1c0b0*/  IMAD.MOV.U32 R11, RZ, RZ, R83 ;  /* 0x000000ffff0b7224 */ /* 0x000fc800078e0053 */
[----:B------:R-:W-:Y:S01]  /*1c0c0*/  HMMA.16816.F32.BF16 R64, R4, R16, R64 ;  /* 0x000000100440723c */ /* 0x000fe20000041840 */
[----:B------:R-:W-:-:S06]  /*1c0d0*/  IMAD.WIDE.U32 R2, R2, -0x2daee0ad, RZ ;  /* 0xd2511f5302027825 */ /* 0x000fcc00078e00ff */
[----:B------:R-:W-:Y:S02]  /*1c0e0*/  IMAD.MOV.U32 R17, RZ, RZ, R76 ;  /* 0x000000ffff117224 */ /* 0x000fe400078e004c */
[----:B------:R-:W-:Y:S02]  /*1c0f0*/  IMAD.MOV.U32 R16, RZ, RZ, R77 ;  /* 0x000000ffff107224 */ /* 0x000fe400078e004d */
[----:B------:R-:W-:Y:S02]  /*1c100*/  IMAD.MOV.U32 R77, RZ, RZ, R81 ;  /* 0x000000ffff4d7224 */ /* 0x000fe400078e0051 */
[----:B------:R-:W-:Y:S02]  /*1c110*/  IMAD.MOV.U32 R76, RZ, RZ, R80 ;  /* 0x000000ffff4c7224 */ /* 0x000fe400078e0050 */
[C---:B------:R-:W-:Y:S01]  /*1c120*/  HMMA.16816.F32.BF16 R80, R4.reuse, R18, R48 ;  /* 0x000000120450723c */ /* 0x040fe20000041830 */
[----:B------:R-:W1:Y:S05]  /*1c130*/  LDSM.16.MT88.4 R48, [R218+0x4c00] ;  /* 0x004c0000da30783b */ /* 0x000e6a0000004200 */
[C---:B------:R-:W-:Y:S06]  /*1c140*/  HMMA.16816.F32.BF16 R168, R4.reuse, R12, R168 ;  /* 0x0000000c04a8723c */ /* 0x040fec00000418a8 */
[----:B------:R-:W-:Y:S07]  /*1c150*/  HMMA.16816.F32.BF16 R68, R4, R14, R68 ;  /* 0x0000000e0444723c */ /* 0x000fee0000041844 */
[----:B------:R-:W-:-:S02]  /*1c160*/  LOP3.LUT R4, R2, 0xffff, RZ, 0xc0, !PT ;  /* 0x0000ffff02047812 */ /* 0x000fc400078ec0ff */
[----:B------:R-:W-:Y:S02]  /*1c170*/  SHF.R.U32.HI R5, RZ, 0x10, R2 ;  /* 0x00000010ff057819 */ /* 0x000fe40000011602 */
[----:B------:R-:W-:Y:S02]  /*1c180*/  SHF.R.U32.HI R6, RZ, 0x8, R4 ;  /* 0x00000008ff067819 */ /* 0x000fe40000011604 */
[----:B------:R-:W-:Y:S02]  /*1c190*/  LOP3.LUT R7, R2, 0xff, RZ, 0xc0, !PT ;  /* 0x000000ff02077812 */ /* 0x000fe400078ec0ff */
[----:B------:R-:W-:Y:S02]  /*1c1a0*/  SHF.R.U32.HI R4, RZ, 0x18, R2 ;  /* 0x00000018ff047819 */ /* 0x000fe40000011602 */
[----:B------:R-:W-:Y:S02]  /*1c1b0*/  LOP3.LUT R2, R5, 0xff, RZ, 0xc0, !PT ;  /* 0x000000ff05027812 */ /* 0x000fe400078ec0ff */
[----:B------:R-:W-:Y:S01]  /*1c1c0*/  LOP3.LUT R3, R3, UR40, R24, 0x96, !PT ;  /* 0x0000002803037c12 */ /* 0x000fe2000f8e9618 */
[----:B------:R-:W-:Y:S01]  /*1c1d0*/  IMAD.MOV.U32 R18, RZ, RZ, R9 ;  /* 0x000000ffff127224 */ /* 0x000fe200078e0009 */
[----:B------:R-:W-:-:S02]  /*1c1e0*/  PRMT R9, R2, 0x5410, R4 ;  /* 0x0000541002097816 */ /* 0x000fc40000000004 */
[----:B------:R-:W-:Y:S01]  /*1c1f0*/  LOP3.LUT R2, R3, 0xffff, RZ, 0xc0, !PT ;  /* 0x0000ffff03027812 */ /* 0x000fe200078ec0ff */
[----:B------:R-:W-:Y:S01]  /*1c200*/  IMAD.MOV.U32 R13, RZ, RZ, R8 ;  /* 0x000000ffff0d7224 */ /* 0x000fe200078e0008 */
[--C-:B------:R-:W-:Y:S02]  /*1c210*/  SHF.R.U32.HI R4, RZ, 0x10, R3.reuse ;  /* 0x00000010ff047819 */ /* 0x100fe40000011603 */
[----:B------:R-:W-:Y:S02]  /*1c220*/  PRMT R8, R7, 0x5410, R6 ;  /* 0x0000541007087816 */ /* 0x000fe40000000006 */
[----:B------:R-:W-:Y:S02]  /*1c230*/  LOP3.LUT R7, R3, 0xff, RZ, 0xc0, !PT ;  /* 0x000000ff03077812 */ /* 0x000fe400078ec0ff */
[----:B------:R-:W-:Y:S02]  /*1c240*/  SHF.R.U32.HI R6, RZ, 0x18, R3 ;  /* 0x00000018ff067819 */ /* 0x000fe40000011603 */
[----:B------:R-:W-:-:S02]  /*1c250*/  SHF.R.U32.HI R5, RZ, 0x8, R2 ;  /* 0x00000008ff057819 */ /* 0x000fc40000011602 */
[----:B------:R-:W-:Y:S02]  /*1c260*/  LOP3.LUT R3, R4, 0xff, RZ, 0xc0, !PT ;  /* 0x000000ff04037812 */ /* 0x000fe400078ec0ff */
[--C-:B------:R-:W-:Y:S02]  /*1c270*/  HSET2.LE.AND R2, R8, R0.reuse, PT ;  /* 0x0000000008027233 */ /* 0x100fe40003803000 */
[----:B------:R-:W-:Y:S02]  /*1c280*/  PRMT R4, R7, 0x5410, R5 ;  /* 0x0000541007047816 */ /* 0x000fe40000000005 */
[----:B------:R-:W-:Y:S02]  /*1c290*/  PRMT R5, R3, 0x5410, R6 ;  /* 0x0000541003057816 */ /* 0x000fe40000000006 */
[----:B------:R-:W-:Y:S02]  /*1c2a0*/  LOP3.LUT R6, R2, R84, RZ, 0xc0, !PT ;  /* 0x0000005402067212 */ /* 0x000fe400078ec0ff */
[----:B------:R-:W-:-:S02]  /*1c2b0*/  HSET2.LE.AND R2, R9, R0, PT ;  /* 0x0000000009027233 */ /* 0x000fc40003803000 */
[--C-:B------:R-:W-:Y:S02]  /*1c2c0*/  HSET2.LE.AND R3, R4, R0.reuse, PT ;  /* 0x0000000004037233 */ /* 0x100fe40003803000 */
[----:B------:R-:W-:Y:S02]  /*1c2d0*/  HSET2.LE.AND R5, R5, R0, PT ;  /* 0x0000000005057233 */ /* 0x000fe40003803000 */
[----:B------:R-:W-:Y:S02]  /*1c2e0*/  LOP3.LUT R7, R2, R85, RZ, 0xc0, !PT ;  /* 0x0000005502077212 */ /* 0x000fe400078ec0ff */
[----:B------:R-:W-:Y:S02]  /*1c2f0*/  LOP3.LUT R4, R3, R87, RZ, 0xc0, !PT ;  /* 0x0000005703047212 */ /* 0x000fe400078ec0ff */
[----:B------:R-:W-:-:S07]  /*1c300*/  LOP3.LUT R5, R5, R86, RZ, 0xc0, !PT ;  /* 0x0000005605057212 */ /* 0x000fce00078ec0ff */
[----:B-1----:R-:W-:Y:S01]  /*1c310*/  HMMA.16816.F32.BF16 R84, R4, R50, R32 ;  /* 0x000000320454723c */ /* 0x002fe20000041820 */
[----:B------:R-:W2:Y:S04]  /*1c320*/  LDL.LU R34, [R1+0x2c4] ;  /* 0x0002c40001227983 */ /* 0x000ea80000300800 */
[----:B------:R-:W4:Y:S01]  /*1c330*/  LDL.LU R33, [R1+0x2c0] ;  /* 0x0002c00001217983 */ /* 0x000f220000300800 */
[----:B------:R-:W-:Y:S02]  /*1c340*/  IMAD.MOV.U32 R22, RZ, RZ, R29 ;  /* 0x000000ffff167224 */ /* 0x000fe400078e001d */
[----:B------:R-:W-:Y:S02]  /*1c350*/  IMAD.MOV.U32 R19, RZ, RZ, R30 ;  /* 0x000000ffff137224 */ /* 0x000fe400078e001e */
[----:B------:R-:W-:-:S02]  /*1c360*/  IMAD.MOV.U32 R24, RZ, RZ, R31 ;  /* 0x000000ffff187224 */ /* 0x000fc400078e001f */
[----:B------:R-:W1:Y:S01]  /*1c370*/  LDSM.16.MT88.4 R28, [R217+0x4c00] ;  /* 0x004c0000d91c783b */ /* 0x000e620000004200 */
[C---:B------:R-:W-:Y:S01]  /*1c380*/  LOP3.LUT R3, R139.reuse, UR5, RZ, 0x3c, !PT ;  /* 0x000000058b037c12 */ /* 0x040fe2000f8e3cff */
[----:B------:R-:W-:Y:S01]  /*1c390*/  IMAD.MOV.U32 R15, RZ, RZ, R241 ;  /* 0x000000ffff0f7224 */ /* 0x000fe200078e00f1 */
[----:B------:R-:W-:Y:S01]  /*1c3a0*/  LOP3.LUT R2, R139, UR36, RZ, 0x3c, !PT ;  /* 0x000000248b027c12 */ /* 0x000fe2000f8e3cff */
[----:B------:R-:W-:Y:S02]  /*1c3b0*/  IMAD.MOV.U32 R241, RZ, RZ, R160 ;  /* 0x000000fffff17224 */ /* 0x000fe400078e00a0 */
        /* <DEDUP_REMOVED lines=11> */
[----:B------:R-:W-:Y:S07]  /*1c470*/  HMMA.16816.F32.BF16 R56, R4, R30, R56 ;  /* 0x0000001e0438723c */ /* 0x000fee0000041838 */
[----:B------:R-:W-:-:S04]  /*1c480*/  IMAD.WIDE.U32 R6, R3, -0x326172a9, RZ ;  /* 0xcd9e8d5703067825 */ /* 0x000fc800078e00ff */
[----:B------:R-:W-:-:S04]  /*1c490*/  IMAD.WIDE.U32 R4, R2, -0x326172a9, RZ ;  /* 0xcd9e8d5702047825 */ /* 0x000fc800078e00ff */
[----:B------:R-:W-:Y:S01]  /*1c4a0*/  IMAD.WIDE.U32 R2, R21, -0x2daee0ad, RZ ;  /* 0xd2511f5315027825 */ /* 0x000fe200078e00ff */
[--C-:B------:R-:W-:Y:S02]  /*1c4b0*/  LOP3.LUT R13, R27, UR19, R4.reuse, 0x96, !PT ;  /* 0x000000131b0d7c12 */ /* 0x100fe4000f8e9604 */
[----:B------:R-:W-:Y:S02]  /*1c4c0*/  LOP3.LUT R35, R37, UR19, R4, 0x96, !PT ;  /* 0x0000001325237c12 */ /* 0x000fe4000f8e9604 */
[----:B------:R-:W-:Y:S02]  /*1c4d0*/  LOP3.LUT R4, R2, 0xffff, RZ, 0xc0, !PT ;  /* 0x0000ffff02047812 */ /* 0x000fe400078ec0ff */
[C---:B------:R-:W-:Y:S02]  /*1c4e0*/  LOP3.LUT R14, R5.reuse, UR21, R8, 0x96, !PT ;  /* 0x00000015050e7c12 */ /* 0x040fe4000f8e9608 */
[----:B------:R-:W-:Y:S02]  /*1c4f0*/  LOP3.LUT R52, R5, UR21, R92, 0x96, !PT ;  /* 0x0000001505347c12 */ /* 0x000fe4000f8e965c */
[----:B------:R-:W-:-:S02]  /*1c500*/  LOP3.LUT R11, R27, UR19, R6, 0x96, !PT ;  /* 0x000000131b0b7c12 */ /* 0x000fc4000f8e9606 */
[----:B------:R-:W-:Y:S02]  /*1c510*/  LOP3.LUT R23, R37, UR19, R6, 0x96, !PT ;  /* 0x0000001325177c12 */ /* 0x000fe4000f8e9606 */
[----:B------:R-:W-:Y:S02]  /*1c520*/  LOP3.LUT R3, R3, UR40, R20, 0x96, !PT ;  /* 0x0000002803037c12 */ /* 0x000fe4000f8e9614 */
[----:B------:R-:W-:Y:S02]  /*1c530*/  SHF.R.U32.HI R6, RZ, 0x8, R4 ;  /* 0x00000008ff067819 */ /* 0x000fe40000011604 */
[----:B------:R-:W-:Y:S02]  /*1c540*/  LOP3.LUT R5, R2, 0xff, RZ, 0xc0, !PT ;  /* 0x000000ff02057812 */ /* 0x000fe400078ec0ff */
[----:B------:R-:W-:Y:S02]  /*1c550*/  LOP3.LUT R10, R7, UR21, R8, 0x96, !PT ;  /* 0x00000015070a7c12 */ /* 0x000fe4000f8e9608 */
[----:B------:R-:W-:-:S02]  /*1c560*/  SHF.R.U32.HI R4, RZ, 0x10, R2 ;  /* 0x00000010ff047819 */ /* 0x000fc40000011602 */
[----:B------:R-:W-:Y:S02]  /*1c570*/  SHF.R.U32.HI R8, RZ, 0x18, R2 ;  /* 0x00000018ff087819 */ /* 0x000fe40000011602 */
[----:B------:R-:W-:Y:S02]  /*1c580*/  LOP3.LUT R2, R3, 0xffff, RZ, 0xc0, !PT ;  /* 0x0000ffff03027812 */ /* 0x000fe400078ec0ff */
[----:B------:R-:W-:Y:S02]  /*1c590*/  PRMT R9, R5, 0x5410, R6 ;  /* 0x0000541005097816 */ /* 0x000fe40000000006 */
[----:B------:R-:W-:Y:S02]  /*1c5a0*/  LOP3.LUT R32, R7, UR21, R92, 0x96, !PT ;  /* 0x0000001507207c12 */ /* 0x000fe4000f8e965c */
[----:B------:R-:W-:Y:S02]  /*1c5b0*/  LOP3.LUT R6, R4, 0xff, RZ, 0xc0, !PT ;  /* 0x000000ff04067812 */ /* 0x000fe400078ec0ff */
[----:B------:R-:W-:-:S02]  /*1c5c0*/  SHF.R.U32.HI R5, RZ, 0x10, R3 ;  /* 0x00000010ff057819 */ /* 0x000fc40000011603 */
[----:B------:R-:W-:Y:S02]  /*1c5d0*/  LOP3.LUT R7, R3, 0xff, RZ, 0xc0, !PT ;  /* 0x000000ff03077812 */ /* 0x000fe400078ec0ff */
[----:B------:R-:W-:Y:S02]  /*1c5e0*/  SHF.R.U32.HI R4, RZ, 0x18, R3 ;  /* 0x00000018ff047819 */ /* 0x000fe40000011603 */
[----:B------:R-:W-:Y:S01]  /*1c5f0*/  SHF.R.U32.HI R3, RZ, 0x8, R2 ;  /* 0x00000008ff037819 */ /* 0x000fe20000011602 */
[----:B------:R-:W-:Y:S01]  /*1c600*/  IMAD.MOV.U32 R54, RZ, RZ, R24 ;  /* 0x000000ffff367224 */ /* 0x000fe200078e0018 */
[----:B------:R-:W-:Y:S01]  /*1c610*/  LOP3.LUT R2, R5, 0xff, RZ, 0xc0, !PT ;  /* 0x000000ff05027812 */ /* 0x000fe200078ec0ff */
[----:B------:R-:W-:Y:S01]  /*1c620*/  IMAD.MOV.U32 R24, RZ, RZ, R16 ;  /* 0x000000ffff187224 */ /* 0x000fe200078e0010 */
[----:B------:R-:W-:Y:S01]  /*1c630*/  PRMT R8, R6, 0x5410, R8 ;  /* 0x0000541006087816 */ /* 0x000fe20000000008 */
[----:B------:R-:W-:Y:S01]  /*1c640*/  IMAD.MOV.U32 R138, RZ, RZ, R18 ;  /* 0x000000ffff8a7224 */ /* 0x000fe200078e0012 */
[----:B------:R-:W-:Y:S01]  /*1c650*/  PRMT R16, R7, 0x5410, R3 ;  /* 0x0000541007107816 */ /* 0x000fe20000000003 */
[----:B------:R-:W-:Y:S01]  /*1c660*/  IMAD.WIDE.U32 R6, R10, -0x2daee0ad, RZ ;  /* 0xd2511f530a067825 */ /* 0x000fe200078e00ff */
[----:B------:R-:W-:-:S03]  /*1c670*/  PRMT R18, R2, 0x5410, R4 ;  /* 0x0000541002127816 */ /* 0x000fc60000000004 */
[----:B------:R-:W-:Y:S01]  /*1c680*/  IMAD.WIDE.U32 R4, R11, -0x2daee0ad, RZ ;  /* 0xd2511f530b047825 */ /* 0x000fe200078e00ff */
[----:B------:R-:W-:Y:S02]  /*1c690*/  LOP3.LUT R7, R7, UR18, R204, 0x96, !PT ;  /* 0x0000001207077c12 */ /* 0x000fe4000f8e96cc */
[--C-:B------:R-:W-:Y:S02]  /*1c6a0*/  HSET2.LE.AND R2, R9, R0.reuse, PT ;  /* 0x0000000009027233 */ /* 0x100fe40003803000 */
[----:B------:R-:W-:Y:S02]  /*1c6b0*/  HSET2.LE.AND R3, R8, R0, PT ;  /* 0x0000000008037233 */ /* 0x000fe40003803000 */
[----:B------:R-:W-:Y:S01]  /*1c6c0*/  LOP3.LUT R5, R5, UR16, R6, 0x96, !PT ;  /* 0x0000001005057c12 */ /* 0x000fe2000f8e9606 */
[----:B------:R-:W-:Y:S01]  /*1c6d0*/  IMAD.WIDE.U32 R8, R7, -0x326172a9, RZ ;  /* 0xcd9e8d5707087825 */ /* 0x000fe200078e00ff */
[----:B--2---:R-:W-:-:S03]  /*1c6e0*/  LOP3.LUT R6, R2, R34, RZ, 0xc0, !PT ;  /* 0x0000002202067212 */ /* 0x004fc600078ec0ff */
[----:B------:R-:W-:Y:S01]  /*1c6f0*/  IMAD.MOV.U32 R34, RZ, RZ, R138 ;  /* 0x000000ffff227224 */ /* 0x000fe200078e008a */
[----:B----4-:R-:W-:Y:S01]  /*1c700*/  LOP3.LUT R7, R3, R33, RZ, 0xc0, !PT ;  /* 0x0000002103077212 */ /* 0x010fe200078ec0ff */
[----:B------:R-:W-:Y:S01]  /*1c710*/  IMAD.WIDE.U32 R2, R5, -0x326172a9, RZ ;  /* 0xcd9e8d5705027825 */ /* 0x000fe200078e00ff */
[----:B------:R-:W-:-:S03]  /*1c720*/  LOP3.LUT R5, R9, UR17, R26, 0x96, !PT ;  /* 0x0000001109057c12 */ /* 0x000fc6000f8e961a */
[----:B------:R-:W-:Y:S01]  /*1c730*/  IMAD.MOV.U32 R138, RZ, RZ, R53 ;  /* 0x000000ffff8a7224 */ /* 0x000fe200078e0035 */
[----:B------:R-:W-:Y:S01]  /*1c740*/  LOP3.LUT R3, R3, UR15, R8, 0x96, !PT ;  /* 0x0000000f03037c12 */ /* 0x000fe2000f8e9608 */
[----:B------:R-:W-:Y:S02]  /*1c750*/  IMAD.MOV.U32 R53, RZ, RZ, R54 ;  /* 0x000000ffff357224 */ /* 0x000fe400078e0036 */
[----:B------:R-:W-:Y:S02]  /*1c760*/  IMAD.MOV.U32 R54, RZ, RZ, R15 ;  /* 0x000000ffff367224 */ /* 0x000fe400078e000f */
[----:B------:R-:W-:-:S04]  /*1c770*/  IMAD.WIDE.U32 R14, R14, -0x2daee0ad, RZ ;  /* 0xd2511f530e0e7825 */ /* 0x000fc800078e00ff */
[----:B------:R-:W-:-:S04]  /*1c780*/  IMAD.WIDE.U32 R8, R13, -0x2daee0ad, RZ ;  /* 0xd2511f530d087825 */ /* 0x000fc800078e00ff */
[----:B------:R-:W-:Y:S01]  /*1c790*/  IMAD.MOV.U32 R33, RZ, RZ, R54 ;  /* 0x000000ffff217224 */ /* 0x000fe200078e0036 */
[----:B------:R-:W-:Y:S01]  /*1c7a0*/  LOP3.LUT R9, R9, UR16, R14, 0x96, !PT ;  /* 0x0000001009097c12 */ /* 0x000fe2000f8e960e */
[----:B------:R-:W-:Y:S01]  /*1c7b0*/  IMAD.MOV.U32 R54, RZ, RZ, R12 ;  /* 0x000000ffff367224 */ /* 0x000fe200078e000c */
[----:B------:R-:W-:Y:S01]  /*1c7c0*/  LOP3.LUT R12, R15, UR18, R204, 0x96, !PT ;  /* 0x000000120f0c7c12 */ /* 0x000fe2000f8e96cc */
[----:B------:R-:W-:-:S04]  /*1c7d0*/  IMAD.WIDE.U32 R10, R5, -0x2daee0ad, RZ ;  /* 0xd2511f53050a7825 */ /* 0x000fc800078e00ff */
[----:B------:R-:W-:Y:S01]  /*1c7e0*/  IMAD.WIDE.U32 R14, R3, -0x2daee0ad, RZ ;  /* 0xd2511f53030e7825 */ /* 0x000fe200078e00ff */
[----:B------:R-:W-:Y:S02]  /*1c7f0*/  LOP3.LUT R13, R11, UR14, R4, 0x96, !PT ;  /* 0x0000000e0b0d7c12 */ /* 0x000fe4000f8e9604 */
[----:B------:R-:W-:Y:S01]  /*1c800*/  HSET2.LE.AND R3, R16, R0, PT ;  /* 0x0000000010037233 */ /* 0x000fe20003803000 */
[----:B------:R-:W-:Y:S01]  /*1c810*/  IMAD.WIDE.U32 R4, R12, -0x326172a9, RZ ;  /* 0xcd9e8d570c047825 */ /* 0x000fe200078e00ff */
[----:B------:R-:W-:-:S03]  /*1c820*/  LOP3.LUT R15, R15, UR12, R10, 0x96, !PT ;  /* 0x0000000c0f0f7c12 */ /* 0x000fc6000f8e960a */
[----:B------:R-:W-:-:S04]  /*1c830*/  IMAD.WIDE.U32 R10, R9, -0x326172a9, RZ ;  /* 0xcd9e8d57090a7825 */ /* 0x000fc800078e00ff */
[----:B------:R-:W-:Y:S01]  /*1c840*/  IMAD.MOV.U32 R93, RZ, RZ, R138 ;  /* 0x000000ffff5d7224 */ /* 0x000fe200078e008a */
[----:B------:R-:W-:Y:S01]  /*1c850*/  LOP3.LUT R9, R11, UR15, R4, 0x96, !PT ;  /* 0x0000000f0b097c12 */ /* 0x000fe2000f8e9604 */
[----:B------:R-:W-:Y:S02]  /*1c860*/  IMAD.MOV.U32 R138, RZ, RZ, R53 ;  /* 0x000000ffff8a7224 */ /* 0x000fe400078e0035 */
[----:B------:R-:W-:Y:S01]  /*1c870*/  IMAD.MOV.U32 R53, RZ, RZ, R160 ;  /* 0x000000ffff357224 */ /* 0x000fe200078e00a0 */
[----:B------:R-:W-:Y:S01]  /*1c880*/  LOP3.LUT R4, R3, R93, RZ, 0xc0, !PT ;  /* 0x0000005d03047212 */ /* 0x000fe200078ec0ff */
[----:B------:R-:W-:Y:S01]  /*1c890*/  IMAD.MOV.U32 R93, RZ, RZ, R139 ;  /* 0x000000ffff5d7224 */ /* 0x000fe200078e008b */
[----:B------:R-:W2:Y:S01]  /*1c8a0*/  LDL.LU R160, [R1+0x264] ;  /* 0x0002640001a07983 */ /* 0x000ea20000300800 */
[----:B------:R-:W-:-:S03]  /*1c8b0*/  IMAD.MOV.U32 R139, RZ, RZ, R78 ;  /* 0x000000ffff8b7224 */ /* 0x000fc600078e004e */
[----:B------:R-:W4:Y:S01]  /*1c8c0*/  LDL.LU R78, [R1+0x2c8] ;  /* 0x0002c800014e7983 */ /* 0x000f220000300800 */
[----:B------:R-:W-:Y:S01]  /*1c8d0*/  LOP3.LUT R5, R5, UR17, R26, 0x96, !PT ;  /* 0x0000001105057c12 */ /* 0x000fe2000f8e961a */
[----:B------:R-:W-:Y:S02]  /*1c8e0*/  IMAD.WIDE.U32 R12, R13, -0x326172a9, RZ ;  /* 0xcd9e8d570d0c7825 */ /* 0x000fe400078e00ff */
[----:B------:R1:W-:Y:S02]  /*1c8f0*/  STG.E.U16 desc[UR32][R44.64+-0xf0], R75 ;  /* 0xffff104b2c007986 */ /* 0x0003e4000c101520 */
[----:B------:R-:W-:Y:S02]  /*1c900*/  IMAD.MOV.U32 R21, RZ, RZ, R34 ;  /* 0x000000ffff157224 */ /* 0x000fe400078e0022 */
[----:B------:R-:W-:Y:S02]  /*1c910*/  IMAD.MOV.U32 R92, RZ, RZ, R55 ;  /* 0x000000ffff5c7224 */ /* 0x000fe400078e0037 */
[----:B------:R-:W-:-:S02]  /*1c920*/  IMAD.MOV.U32 R34, RZ, RZ, R25 ;  /* 0x000000ffff227224 */ /* 0x000fc400078e0019 */
[----:B------:R-:W-:Y:S02]  /*1c930*/  IMAD.MOV.U32 R55, RZ, RZ, R17 ;  /* 0x000000ffff377224 */ /* 0x000fe400078e0011 */
[----:B------:R-:W-:Y:S01]  /*1c940*/  IMAD.WIDE.U32 R16, R5, -0x2daee0ad, RZ ;  /* 0xd2511f5305107825 */ /* 0x000fe200078e00ff */
[----:B------:R-:W-:-:S03]  /*1c950*/  LOP3.LUT R20, R13, UR13, R2, 0x96, !PT ;  /* 0x0000000d0d147c12 */ /* 0x000fc6000f8e9602 */
[----:B------:R-:W-:Y:S01]  /*1c960*/  IMAD.WIDE.U32 R2, R15, -0x326172a9, RZ ;  /* 0xcd9e8d570f027825 */ /* 0x000fe200078e00ff */
[----:B------:R-:W-:Y:S02]  /*1c970*/  LOP3.LUT R13, R17, UR14, R8, 0x96, !PT ;  /* 0x0000000e110d7c12 */ /* 0x000fe4000f8e9608 */
[----:B------:R-:W-:Y:S01]  /*1c980*/  HSET2.LE.AND R5, R18, R0, PT ;  /* 0x0000000012057233 */ /* 0x000fe20003803000 */
[----:B-1----:R-:W-:Y:S02]  /*1c990*/  IMAD.MOV.U32 R75, RZ, RZ, R33 ;  /* 0x000000ffff4b7224 */ /* 0x002fe400078e0021 */
[----:B------:R-:W-:Y:S02]  /*1c9a0*/  IMAD.MOV.U32 R33, RZ, RZ, R24 ;  /* 0x000000ffff217224 */ /* 0x000fe400078e0018 */
[----:B------:R-:W-:Y:S01]  /*1c9b0*/  IMAD.WIDE.U32 R24, R9, -0x2daee0ad, RZ ;  /* 0xd2511f5309187825 */ /* 0x000fe200078e00ff */
[----:B------:R-:W-:-:S04]  /*1c9c0*/  LOP3.LUT R8, R3, UR39, R12, 0x96, !PT ;  /* 0x0000002703087c12 */ /* 0x000fc8000f8e960c */
[----:B------:R-:W-:Y:S01]  /*1c9d0*/  LOP3.LUT R11, R25, UR12, R16, 0x96, !PT ;  /* 0x0000000c190b7c12 */ /* 0x000fe2000f8e9610 */
[----:B------:R-:W-:Y:S01]  /*1c9e0*/  IMAD.WIDE.U32 R12, R13, -0x326172a9, RZ ;  /* 0xcd9e8d570d0c7825 */ /* 0x000fe200078e00ff */
[C---:B------:R-:W-:Y:S02]  /*1c9f0*/  LOP3.LUT R9, R2.reuse, 0xffff, RZ, 0xc0, !PT ;  /* 0x0000ffff02097812 */ /* 0x040fe400078ec0ff */
[----:B------:R-:W-:Y:S02]  /*1ca00*/  LOP3.LUT R18, R2, 0xff, RZ, 0xc0, !PT ;  /* 0x000000ff02127812 */ /* 0x000fe400078ec0ff */
[--C-:B------:R-:W-:Y:S02]  /*1ca10*/  SHF.R.U32.HI R15, RZ, 0x10, R2.reuse ;  /* 0x00000010ff0f7819 */ /* 0x100fe40000011602 */
[----:B------:R-:W-:Y:S01]  /*1ca20*/  SHF.R.U32.HI R17, RZ, 0x18, R2 ;  /* 0x00000018ff117819 */ /* 0x000fe20000011602 */
[----:B------:R-:W-:Y:S01]  /*1ca30*/  IMAD.WIDE.U32 R2, R11, -0x326172a9, RZ ;  /* 0xcd9e8d570b027825 */ /* 0x000fe200078e00ff */
[----:B------:R1:W-:Y:S01]  /*1ca40*/  STG.E.U16 desc[UR32][R44.64+-0xee], R74 ;  /* 0xffff124a2c007986 */ /* 0x0003e2000c101520 */
[----:B------:R-:W-:-:S02]  /*1ca50*/  LOP3.LUT R25, R13, UR13, R10, 0x96, !PT ;  /* 0x0000000d0d197c12 */ /* 0x000fc4000f8e960a */
[----:B------:R-:W-:Y:S01]  /*1ca60*/  LOP3.LUT R5, R5, R75, RZ, 0xc0, !PT ;  /* 0x0000004b05057212 */ /* 0x000fe200078ec0ff */
[----:B------:R-:W-:Y:S01]  /*1ca70*/  IMAD.WIDE.U32 R10, R23, -0x2daee0ad, RZ ;  /* 0xd2511f53170a7825 */ /* 0x000fe200078e00ff */
[C---:B------:R-:W-:Y:S01]  /*1ca80*/  LOP3.LUT R16, R2.reuse, 0xffff, RZ, 0xc0, !PT ;  /* 0x0000ffff02107812 */ /* 0x040fe200078ec0ff */
[----:B------:R-:W2:Y:S01]  /*1ca90*/  LDL.LU R75, [R1+0x4c] ;  /* 0x00004c00014b7983 */ /* 0x000ea20000300800 */
[----:B------:R-:W-:Y:S01]  /*1caa0*/  SHF.R.U32.HI R9, RZ, 0x8, R9 ;  /* 0x00000008ff097819 */ /* 0x000fe20000011609 */
[----:B------:R-:W-:Y:S02]  /*1cab0*/  IMAD.MOV.U32 R27, RZ, RZ, R33 ;  /* 0x000000ffff1b7224 */ /* 0x000fe400078e0021 */
[----:B------:R-:W-:Y:S01]  /*1cac0*/  IMAD.MOV.U32 R205, RZ, RZ, R21 ;  /* 0x000000ffffcd7224 */ /* 0x000fe200078e0015 */
[--C-:B------:R-:W-:Y:S01]  /*1cad0*/  SHF.R.U32.HI R21, RZ, 0x18, R2.reuse ;  /* 0x00000018ff157819 */ /* 0x100fe20000011602 */
[----:B------:R-:W-:Y:S01]  /*1cae0*/  IMAD.MOV.U32 R33, RZ, RZ, R19 ;  /* 0x000000ffff217224 */ /* 0x000fe200078e0013 */
[----:B------:R-:W-:Y:S01]  /*1caf0*/  SHF.R.U32.HI R19, RZ, 0x10, R2 ;  /* 0x00000010ff137819 */ /* 0x000fe20000011602 */
[----:B------:R-:W-:Y:S01]  /*1cb00*/  IMAD.MOV.U32 R204, RZ, RZ, R22 ;  /* 0x000000ffffcc7224 */ /* 0x000fe200078e0016 */
[----:B------:R-:W-:Y:S01]  /*1cb10*/  LOP3.LUT R22, R2, 0xff, RZ, 0xc0, !PT ;  /* 0x000000ff02167812 */ /* 0x000fe200078ec0ff */
[----:B------:R-:W-:Y:S01]  /*1cb20*/  IMAD.MOV.U32 R26, RZ, RZ, R34 ;  /* 0x000000ffff1a7224 */ /* 0x000fe200078e0022 */
[----:B------:R-:W-:Y:S01]  /*1cb30*/  HMMA.16816.F32.BF16 R168, R4, R28, R168 ;  /* 0x0000001c04a8723c */ /* 0x000fe200000418a8 */
[----:B------:R-:W-:Y:S01]  /*1cb40*/  PRMT R23, R18, 0x5410, R9 ;  /* 0x0000541012177816 */ /* 0x000fe20000000009 */
[----:B-1----:R-:W-:Y:S01]  /*1cb50*/  IMAD.MOV.U32 R74, RZ, RZ, R38 ;  /* 0x000000ffff4a7224 */ /* 0x002fe200078e0026 */
[----:B------:R-:W-:Y:S01]  /*1cb60*/  LOP3.LUT R38, R3, UR39, R12, 0x96, !PT ;  /* 0x0000002703267c12 */ /* 0x000fe2000f8e960c */
[----:B------:R-:W-:Y:S01]  /*1cb70*/  IMAD.WIDE.U32 R12, R32, -0x2daee0ad, RZ ;  /* 0xd2511f53200c7825 */ /* 0x000fe200078e00ff */
[----:B------:R-:W-:-:S04]  /*1cb80*/  LOP3.LUT R3, R15, 0xff, RZ, 0xc0, !PT ;  /* 0x000000ff0f037812 */ /* 0x000fc800078ec0ff */
[----:B------:R-:W-:Y:S02]  /*1cb90*/  LOP3.LUT R2, R13, UR18, R72, 0x96, !PT ;  /* 0x000000120d027c12 */ /* 0x000fe4000f8e9648 */
[----:B------:R-:W-:Y:S01]  /*1cba0*/  LOP3.LUT R11, R11, UR16, R12, 0x96, !PT ;  /* 0x000000100b0b7c12 */ /* 0x000fe2000f8e960c */
[----:B------:R-:W-:Y:S01]  /*1cbb0*/  IMAD.MOV.U32 R28, RZ, RZ, R76 ;  /* 0x000000ffff1c7224 */ /* 0x000fe200078e004c */
[----:B------:R-:W-:Y:S01]  /*1cbc0*/  PRMT R34, R3, 0x5410, R17 ;  /* 0x0000541003227816 */ /* 0x000fe20000000011 */
[----:B------:R-:W-:Y:S02]  /*1cbd0*/  IMAD.MOV.U32 R29, RZ, RZ, R77 ;  /* 0x000000ffff1d7224 */ /* 0x000fe400078e004d */
[----:B------:R-:W-:Y:S02]  /*1cbe0*/  IMAD.MOV.U32 R17, RZ, RZ, R79 ;  /* 0x000000ffff117224 */ /* 0x000fe400078e004f */
[----:B------:R-:W-:-:S04]  /*1cbf0*/  IMAD.WIDE.U32 R12, R2, -0x326172a9, RZ ;  /* 0xcd9e8d57020c7825 */ /* 0x000fc800078e00ff */
[----:B------:R-:W-:Y:S01]  /*1cc00*/  IMAD.WIDE.U32 R2, R20, -0x2daee0ad, RZ ;  /* 0xd2511f5314027825 */ /* 0x000fe200078e00ff */
[----:B------:R-:W-:-:S03]  /*1cc10*/  LOP3.LUT R13, R13, UR17, R36, 0x96, !PT ;  /* 0x000000110d0d7c12 */ /* 0x000fc6000f8e9624 */
[----:B---3--:R-:W-:Y:S01]  /*1cc20*/  IMAD.MOV.U32 R15, RZ, RZ, R39 ;  /* 0x000000ffff0f7224 */ /* 0x008fe200078e0027 */
[----:B------:R-:W-:Y:S02]  /*1cc30*/  LOP3.LUT R20, R3, UR40, R14, 0x96, !PT ;  /* 0x0000002803147c12 */ /* 0x000fe4000f8e960e */
[----:B------:R-:W-:Y:S01]  /*1cc40*/  LOP3.LUT R39, R2, 0xffff, RZ, 0xc0, !PT ;  /* 0x0000ffff02277812 */ /* 0x000fe200078ec0ff */
[----:B------:R-:W-:Y:S01]  /*1cc50*/  IMAD.MOV.U32 R14, RZ, RZ, R92 ;  /* 0x000000ffff0e7224 */ /* 0x000fe200078e005c */
[----:B------:R-:W-:Y:S07]  /*1cc60*/  HMMA.16816.F32.BF16 R80, R4, R50, R80 ;  /* 0x000000320450723c */ /* 0x000fee0000041850 */
[----:B------:R-:W-:-:S02]  /*1cc70*/  IMAD.MOV.U32 R50, RZ, RZ, R14 ;  /* 0x000000ffff327224 */ /* 0x000fc400078e000e */
[----:B----4-:R-:W-:Y:S02]  /*1cc80*/  IMAD.MOV.U32 R18, RZ, RZ, R78 ;  /* 0x000000ffff127224 */ /* 0x010fe400078e004e */
[----:B------:R-:W-:Y:S07]  /*1cc90*/  HMMA.16816.F32.BF16 R76, R4, R30, R68 ;  /* 0x0000001e044c723c */ /* 0x000fee0000041844 */
[----:B------:R-:W-:Y:S02]  /*1cca0*/  IMAD.MOV.U32 R71, RZ, RZ, R33 ;  /* 0x000000ffff477224 */ /* 0x000fe400078e0021 */
[----:B------:R-:W-:-:S05]  /*1ccb0*/  IMAD.WIDE.U32 R32, R11, -0x326172a9, RZ ;  /* 0xcd9e8d570b207825 */ /* 0x000fca00078e00ff */
[----:B------:R-:W-:Y:S01]  /*1ccc0*/  LOP3.LUT R9, R33, UR15, R12, 0x96, !PT ;  /* 0x0000000f21097c12 */ /* 0x000fe2000f8e960c */
[----:B------:R-:W-:Y:S02]  /*1ccd0*/  IMAD.MOV.U32 R12, RZ, RZ, R71 ;  /* 0x000000ffff0c7224 */ /* 0x000fe400078e0047 */
[----:B------:R-:W-:Y:S01]  /*1cce0*/  HMMA.16816.F32.BF16 R68, R4, R48, R64 ;  /* 0x000000300444723c */ /* 0x000fe20000041840 */
[----:B------:R-:W-:Y:S02]  /*1ccf0*/  IMAD.MOV.U32 R30, RZ, RZ, R17 ;  /* 0x000000ffff1e7224 */ /* 0x000fe400078e0011 */
[----:B------:R-:W-:Y:S02]  /*1cd00*/  IMAD.MOV.U32 R31, RZ, RZ, R26 ;  /* 0x000000ffff1f7224 */ /* 0x000fe400078e001a */
[----:B------:R-:W-:Y:S02]  /*1cd10*/  IMAD.MOV.U32 R17, RZ, RZ, R27 ;  /* 0x000000ffff117224 */ /* 0x000fe400078e001b */
[----:B------:R-:W-:-:S02]  /*1cd20*/  LOP3.LUT R64, R2, 0xff, RZ, 0xc0, !PT ;  /* 0x000000ff02407812 */ /* 0x000fc400078ec0ff */
[--C-:B------:R-:W-:Y:S02]  /*1cd30*/  SHF.R.U32.HI R48, RZ, 0x10, R2.reuse ;  /* 0x00000010ff307819 */ /* 0x100fe40000011602 */
[----:B------:R-:W-:Y:S01]  /*1cd40*/  SHF.R.U32.HI R49, RZ, 0x18, R2 ;  /* 0x00000018ff317819 */ /* 0x000fe20000011602 */
[----:B------:R-:W-:-:S04]  /*1cd50*/  IMAD.WIDE.U32 R2, R13, -0x2daee0ad, RZ ;  /* 0xd2511f530d027825 */ /* 0x000fc800078e00ff */
[----:B------:R-:W-:Y:S01]  /*1cd60*/  IMAD.WIDE.U32 R26, R9, -0x2daee0ad, RZ ;  /* 0xd2511f53091a7825 */ /* 0x000fe200078e00ff */
[----:B------:R-:W-:-:S04]  /*1cd70*/  LOP3.LUT R3, R3, UR14, R10, 0x96, !PT ;  /* 0x0000000e03037c12 */ /* 0x000fc8000f8e960a */
[----:B------:R-:W-:Y:S01]  /*1cd80*/  LOP3.LUT R2, R27, UR12, R2, 0x96, !PT ;  /* 0x0000000c1b027c12 */ /* 0x000fe2000f8e9602 */
[----:B------:R-:W-:Y:S01]  /*1cd90*/  IMAD.MOV.U32 R67, RZ, RZ, R15 ;  /* 0x000000ffff437224 */ /* 0x000fe200078e000f */
[----:B------:R-:W-:Y:S01]  /*1cda0*/  SHF.R.U32.HI R11, RZ, 0x8, R16 ;  /* 0x00000008ff0b7819 */ /* 0x000fe20000011610 */
[----:B------:R-:W-:Y:S01]  /*1cdb0*/  IMAD.WIDE.U32 R14, R3, -0x326172a9, RZ ;  /* 0xcd9e8d57030e7825 */ /* 0x000fe200078e00ff */
[----:B------:R-:W-:Y:S02]  /*1cdc0*/  LOP3.LUT R4, R8, 0xffff, RZ, 0xc0, !PT ;  /* 0x0000ffff08047812 */ /* 0x000fe400078ec0ff */
[----:B------:R-:W-:Y:S01]  /*1cdd0*/  LOP3.LUT R9, R19, 0xff, RZ, 0xc0, !PT ;  /* 0x000000ff13097812 */ /* 0x000fe200078ec0ff */
[----:B------:R-:W-:Y:S01]  /*1cde0*/  IMAD.WIDE.U32 R2, R2, -0x326172a9, RZ ;  /* 0xcd9e8d5702027825 */ /* 0x000fe200078e00ff */
[----:B------:R-:W-:Y:S02]  /*1cdf0*/  SHF.R.U32.HI R5, RZ, 0x10, R8 ;  /* 0x00000010ff057819 */ /* 0x000fe40000011608 */
[----:B------:R-:W-:Y:S01]  /*1ce00*/  SHF.R.U32.HI R6, RZ, 0x8, R4 ;  /* 0x00000008ff067819 */ /* 0x000fe20000011604 */
[----:B------:R-:W-:Y:S01]  /*1ce10*/  IMAD.MOV.U32 R13, RZ, RZ, R93 ;  /* 0x000000ffff0d7224 */ /* 0x000fe200078e005d */
[----:B------:R-:W-:-:S02]  /*1ce20*/  PRMT R93, R22, 0x5410, R11 ;  /* 0x00005410165d7816 */ /* 0x000fc4000000000b */
[----:B------:R-:W-:Y:S02]  /*1ce30*/  PRMT R92, R9, 0x5410, R21 ;  /* 0x00005410095c7816 */ /* 0x000fe40000000015 */
[C---:B------:R-:W-:Y:S02]  /*1ce40*/  LOP3.LUT R7, R2.reuse, 0xffff, RZ, 0xc0, !PT ;  /* 0x0000ffff02077812 */ /* 0x040fe400078ec0ff */
[----:B------:R-:W-:Y:S02]  /*1ce50*/  LOP3.LUT R11, R2, 0xff, RZ, 0xc0, !PT ;  /* 0x000000ff020b7812 */ /* 0x000fe400078ec0ff */
[--C-:B------:R-:W-:Y:S02]  /*1ce60*/  SHF.R.U32.HI R4, RZ, 0x10, R2.reuse ;  /* 0x00000010ff047819 */ /* 0x100fe40000011602 */
[----:B------:R-:W-:Y:S02]  /*1ce70*/  SHF.R.U32.HI R10, RZ, 0x18, R2 ;  /* 0x00000018ff0a7819 */ /* 0x000fe40000011602 */
[----:B------:R-:W-:-:S02]  /*1ce80*/  LOP3.LUT R9, R8, 0xff, RZ, 0xc0, !PT ;  /* 0x000000ff08097812 */ /* 0x000fc400078ec0ff */
[----:B------:R-:W-:Y:S02]  /*1ce90*/  LOP3.LUT R2, R3, UR39, R14, 0x96, !PT ;  /* 0x0000002703027c12 */ /* 0x000fe4000f8e960e */
[----:B------:R-:W-:Y:S02]  /*1cea0*/  SHF.R.U32.HI R8, RZ, 0x18, R8 ;  /* 0x00000018ff087819 */ /* 0x000fe40000011608 */
[----:B------:R-:W-:Y:S02]  /*1ceb0*/  LOP3.LUT R5, R5, 0xff, RZ, 0xc0, !PT ;  /* 0x000000ff05057812 */ /* 0x000fe400078ec0ff */
[----:B------:R-:W-:Y:S02]  /*1cec0*/  PRMT R27, R9, 0x5410, R6 ;  /* 0x00005410091b7816 */ /* 0x000fe40000000006 */
[----:B------:R-:W-:Y:S02]  /*1ced0*/  SHF.R.U32.HI R7, RZ, 0x8, R7 ;  /* 0x00000008ff077819 */ /* 0x000fe40000011607 */
[----:B------:R-:W-:-:S02]  /*1cee0*/  LOP3.LUT R3, R2, 0xffff, RZ, 0xc0, !PT ;  /* 0x0000ffff02037812 */ /* 0x000fc400078ec0ff */
[----:B------:R-:W-:Y:S02]  /*1cef0*/  LOP3.LUT R6, R4, 0xff, RZ, 0xc0, !PT ;  /* 0x000000ff04067812 */ /* 0x000fe400078ec0ff */
[----:B------:R-:W-:Y:S02]  /*1cf00*/  PRMT R21, R5, 0x5410, R8 ;  /* 0x0000541005157816 */ /* 0x000fe40000000008 */
[--C-:B------:R-:W-:Y:S02]  /*1cf10*/  SHF.R.U32.HI R4, RZ, 0x10, R2.reuse ;  /* 0x00000010ff047819 */ /* 0x100fe40000011602 */
[----:B------:R-:W-:Y:S02]  /*1cf20*/  LOP3.LUT R9, R2, 0xff, RZ, 0xc0, !PT ;  /* 0x000000ff02097812 */ /* 0x000fe400078ec0ff */
[----:B------:R-:W-:Y:S02]  /*1cf30*/  SHF.R.U32.HI R8, RZ, 0x18, R2 ;  /* 0x00000018ff087819 */ /* 0x000fe40000011602 */
[----:B------:R-:W-:-:S02]  /*1cf40*/  SHF.R.U32.HI R5, RZ, 0x8, R3 ;  /* 0x00000008ff057819 */ /* 0x000fc40000011603 */
[----:B------:R-:W-:Y:S02]  /*1cf50*/  PRMT R2, R11, 0x5410, R7 ;  /* 0x000054100b027816 */ /* 0x000fe40000000007 */
[----:B------:R-:W-:Y:S02]  /*1cf60*/  LOP3.LUT R3, R4, 0xff, RZ, 0xc0, !PT ;  /* 0x000000ff04037812 */ /* 0x000fe400078ec0ff */
[----:B------:R-:W-:Y:S02]  /*1cf70*/  PRMT R4, R6, 0x5410, R10 ;  /* 0x0000541006047816 */ /* 0x000fe4000000000a */
[----:B------:R-:W-:Y:S01]  /*1cf80*/  PRMT R6, R9, 0x5410, R5 ;  /* 0x0000541009067816 */ /* 0x000fe20000000005 */
[----:B------:R-:W-:Y:S01]  /*1cf90*/  IMAD.WIDE.U32 R10, R52, -0x2daee0ad, RZ ;  /* 0xd2511f53340a7825 */ /* 0x000fe200078e00ff */
[----:B------:R-:W-:Y:S02]  /*1cfa0*/  HSET2.LE.AND R2, R2, R0, PT ;  /* 0x0000000002027233 */ /* 0x000fe40003803000 */
[----:B------:R-:W-:-:S02]  /*1cfb0*/  PRMT R5, R3, 0x5410, R8 ;  /* 0x0000541003057816 */ /* 0x000fc40000000008 */
[--C-:B------:R-:W-:Y:S01]  /*1cfc0*/  HSET2.LE.AND R3, R4, R0.reuse, PT ;  /* 0x0000000004037233 */ /* 0x100fe20003803000 */
[----:B------:R-:W-:Y:S01]  /*1cfd0*/  IMAD.WIDE.U32 R8, R35, -0x2daee0ad, RZ ;  /* 0xd2511f5323087825 */ /* 0x000fe200078e00ff */
[----:B------:R-:W-:Y:S02]  /*1cfe0*/  HSET2.LE.AND R4, R6, R0, PT ;  /* 0x0000000006047233 */ /* 0x000fe40003803000 */
[----:B------:R-:W-:Y:S02]  /*1cff0*/  LOP3.LUT R6, R2, R134, RZ, 0xc0, !PT ;  /* 0x0000008602067212 */ /* 0x000fe400078ec0ff */
[----:B------:R-:W-:Y:S02]  /*1d000*/  LOP3.LUT R2, R11, UR18, R72, 0x96, !PT ;  /* 0x000000120b027c12 */ /* 0x000fe4000f8e9648 */
[----:B------:R-:W-:Y:S02]  /*1d010*/  LOP3.LUT R7, R3, R133, RZ, 0xc0, !PT ;  /* 0x0000008503077212 */ /* 0x000fe400078ec0ff */
[----:B------:R-:W-:Y:S01]  /*1d020*/  LOP3.LUT R3, R9, UR16, R10, 0x96, !PT ;  /* 0x0000001009037c12 */ /* 0x000fe2000f8e960a */
[----:B------:R-:W-:Y:S01]  /*1d030*/  IMAD.WIDE.U32 R10, R2, -0x326172a9, RZ ;  /* 0xcd9e8d57020a7825 */ /* 0x000fe200078e00ff */
[----:B------:R-:W-:-:S04]  /*1d040*/  LOP3.LUT R4, R4, R136, RZ, 0xc0, !PT ;  /* 0x0000008804047212 */ /* 0x000fc800078ec0ff */
[----:B------:R-:W-:Y:S01]  /*1d050*/  LOP3.LUT R9, R11, UR17, R36, 0x96, !PT ;  /* 0x000000110b097c12 */ /* 0x000fe2000f8e9624 */
[----:B------:R-:W-:Y:S02]  /*1d060*/  IMAD.MOV.U32 R73, RZ, RZ, R13 ;  /* 0x000000ffff497224 */ /* 0x000fe400078e000d */
[----:B------:R-:W-:Y:S02]  /*1d070*/  IMAD.MOV.U32 R136, RZ, RZ, R12 ;  /* 0x000000ffff887224 */ /* 0x000fe400078e000c */
[----:B------:R-:W-:-:S05]  /*1d080*/  IMAD.WIDE.U32 R12, R9, -0x2daee0ad, RZ ;  /* 0xd2511f53090c7825 */ /* 0x000fca00078e00ff */
[----:B------:R-:W-:Y:S02]  /*1d090*/  LOP3.LUT R37, R13, UR14, R8, 0x96, !PT ;  /* 0x0000000e0d257c12 */ /* 0x000fe4000f8e9608 */
[--C-:B------:R-:W-:Y:S01]  /*1d0a0*/  HSET2.LE.AND R8, R34, R0.reuse, PT ;  /* 0x0000000022087233 */ /* 0x100fe20003803000 */
[----:B------:R-:W-:Y:S02]  /*1d0b0*/  IMAD.MOV.U32 R34, RZ, RZ, R55 ;  /* 0x000000ffff227224 */ /* 0x000fe400078e0037 */
[----:B------:R-:W-:Y:S01]  /*1d0c0*/  IMAD.MOV.U32 R72, RZ, RZ, R50 ;  /* 0x000000ffff487224 */ /* 0x000fe200078e0032 */
[----:B------:R-:W-:Y:S01]  /*1d0d0*/  LOP3.LUT R11, R15, UR13, R32, 0x96, !PT ;  /* 0x0000000d0f0b7c12 */ /* 0x000fe2000f8e9620 */
[----:B------:R-:W-:Y:S01]  /*1d0e0*/  IMAD.MOV.U32 R50, RZ, RZ, R241 ;  /* 0x000000ffff327224 */ /* 0x000fe200078e00f1 */
[----:B------:R-:W-:Y:S01]  /*1d0f0*/  LOP3.LUT R15, R8, R34, RZ, 0xc0, !PT ;  /* 0x00000022080f7212 */ /* 0x000fe200078ec0ff */
[----:B------:R-:W-:Y:S02]  /*1d100*/  IMAD.MOV.U32 R241, RZ, RZ, R233 ;  /* 0x000000fffff17224 */ /* 0x000fe400078e00e9 */
[----:B------:R-:W3:Y:S04]  /*1d110*/  LDL.LU R233, [R1+0x3ac] ;  /* 0x0003ac0001e97983 */ /* 0x000ee80000300800 */
[----:B------:R-:W4:Y:S01]  /*1d120*/  LDL.LU R34, [R1+0x2f4] ;  /* 0x0002f40001227983 */ /* 0x000f220000300800 */
[----:B------:R-:W-:Y:S01]  /*1d130*/  IMAD.MOV.U32 R14, RZ, RZ, R18 ;  /* 0x000000ffff0e7224 */ /* 0x000fe200078e0012 */
[----:B------:R-:W-:Y:S01]  /*1d140*/  HSET2.LE.AND R2, R23, R0, PT ;  /* 0x0000000017027233 */ /* 0x000fe20003803000 */
[----:B------:R-:W-:-:S04]  /*1d150*/  IMAD.WIDE.U32 R22, R3, -0x326172a9, RZ ;  /* 0xcd9e8d5703167825 */ /* 0x000fc800078e00ff */
[----:B------:R-:W-:Y:S01]  /*1d160*/  LOP3.LUT R14, R2, R14, RZ, 0xc0, !PT ;  /* 0x0000000e020e7212 */ /* 0x000fe200078ec0ff */
[----:B------:R-:W-:Y:S01]  /*1d170*/  IMAD.WIDE.U32 R2, R25, -0x2daee0ad, RZ ;  /* 0xd2511f5319027825 */ /* 0x000fe200078e00ff */
[----:B------:R-:W-:Y:S02]  /*1d180*/  LOP3.LUT R10, R23, UR15, R10, 0x96, !PT ;  /* 0x0000000f170a7c12 */ /* 0x000fe4000f8e960a */
[----:B------:R-:W-:Y:S02]  /*1d190*/  HSET2.LE.AND R9, R27, R0, PT ;  /* 0x000000001b097233 */ /* 0x000fe40003803000 */
[----:B------:R-:W-:Y:S01]  /*1d1a0*/  LOP3.LUT R36, R3, UR40, R24, 0x96, !PT ;  /* 0x0000002803247c12 */ /* 0x000fe2000f8e9618 */
[----:B------:R-:W-:-:S05]  /*1d1b0*/  IMAD.WIDE.U32 R24, R10, -0x2daee0ad, RZ ;  /* 0xd2511f530a187825 */ /* 0x000fca00078e00ff */
[----:B------:R-:W-:Y:S01]  /*1d1c0*/  LOP3.LUT R23, R25, UR12, R12, 0x96, !PT ;  /* 0x0000000c19177c12 */ /* 0x000fe2000f8e960c */
[----:B------:R-:W-:Y:S02]  /*1d1d0*/  IMAD.MOV.U32 R66, RZ, RZ, R30 ;  /* 0x000000ffff427224 */ /* 0x000fe400078e001e */
[----:B------:R-:W-:Y:S02]  /*1d1e0*/  IMAD.MOV.U32 R65, RZ, RZ, R31 ;  /* 0x000000ffff417224 */ /* 0x000fe400078e001f */
[----:B------:R-:W-:Y:S02]  /*1d1f0*/  IMAD.MOV.U32 R134, RZ, RZ, R28 ;  /* 0x000000ffff867224 */ /* 0x000fe400078e001c */
[----:B------:R-:W-:Y:S02]  /*1d200*/  IMAD.MOV.U32 R133, RZ, RZ, R29 ;  /* 0x000000ffff857224 */ /* 0x000fe400078e001d */
[----:B------:R-:W1:Y:S01]  /*1d210*/  LDSM.16.MT88.4 R28, [R218+0x5000] ;  /* 0x00500000da1c783b */ /* 0x000e620000004200 */
[----:B------:R-:W-:-:S03]  /*1d220*/  IMAD.MOV.U32 R51, RZ, RZ, R17 ;  /* 0x000000ffff337224 */ /* 0x000fc600078e0011 */
[----:B------:R-:W2:Y:S01]  /*1d230*/  LDSM.16.MT88.4 R16, [R217+0x5000] ;  /* 0x00500000d910783b */ /* 0x000ea20000004200 */
[----:B----4-:R-:W-:-:S03]  /*1d240*/  LOP3.LUT R12, R9, R34, RZ, 0xc0, !PT ;  /* 0x00000022090c7212 */ /* 0x010fc600078ec0ff */
[----:B------:R-:W4:Y:S01]  /*1d250*/  LDL.LU R34, [R1+0x2e0] ;  /* 0x0002e00001227983 */ /* 0x000f220000300800 */
[--C-:B------:R-:W-:Y:S01]  /*1d260*/  HSET2.LE.AND R5, R5, R0.reuse, PT ;  /* 0x0000000005057233 */ /* 0x100fe20003803000 */
[----:B------:R-:W-:Y:S01]  /*1d270*/  IMAD.MOV.U32 R35, RZ, RZ, R134 ;  /* 0x000000ffff237224 */ /* 0x000fe200078e0086 */
[----:B------:R-:W-:-:S03]  /*1d280*/  HSET2.LE.AND R10, R21, R0, PT ;  /* 0x00000000150a7233 */ /* 0x000fc60003803000 */
[----:B------:R-:W-:Y:S01]  /*1d290*/  LOP3.LUT R5, R5, R135, RZ, 0xc0, !PT ;  /* 0x0000008705057212 */ /* 0x000fe200078ec0ff */
[----:B------:R-:W-:Y:S02]  /*1d2a0*/  IMAD.MOV.U32 R135, RZ, RZ, R133 ;  /* 0x000000ffff877224 */ /* 0x000fe400078e0085 */
[----:B------:R-:W-:Y:S02]  /*1d2b0*/  IMAD.MOV.U32 R133, RZ, RZ, R205 ;  /* 0x000000ffff857224 */ /* 0x000fe400078e00cd */
[----:B------:R-:W-:Y:S02]  /*1d2c0*/  IMAD.MOV.U32 R134, RZ, RZ, R53 ;  /* 0x000000ffff867224 */ /* 0x000fe400078e0035 */
[----:B------:R-:W-:Y:S02]  /*1d2d0*/  IMAD.MOV.U32 R205, RZ, RZ, R54 ;  /* 0x000000ffffcd7224 */ /* 0x000fe400078e0036 */
[----:B-1----:R-:W-:Y:S07]  /*1d2e0*/  HMMA.16816.F32.BF16 R52, R4, R28, R88 ;  /* 0x0000001c0434723c */ /* 0x002fee0000041858 */
[----:B------:R-:W-:-:S02]  /*1d2f0*/  IMAD.MOV.U32 R91, RZ, RZ, R35 ;  /* 0x000000ffff5b7224 */ /* 0x000fc400078e0023 */
[----:B------:R-:W-:Y:S02]  /*1d300*/  IMAD.MOV.U32 R35, RZ, RZ, R134 ;  /* 0x000000ffff237224 */ /* 0x000fe400078e0086 */
[----:B------:R-:W-:Y:S01]  /*1d310*/  IMAD.MOV.U32 R134, RZ, RZ, R204 ;  /* 0x000000ffff867224 */ /* 0x000fe200078e00cc */
[C---:B--2---:R-:W-:Y:S01]  /*1d320*/  HMMA.16816.F32.BF16 R60, R4.reuse, R16, R60 ;  /* 0x00000010043c723c */ /* 0x044fe2000004183c */
[----:B------:R-:W-:Y:S02]  /*1d330*/  IMAD.MOV.U32 R90, RZ, RZ, R72 ;  /* 0x000000ffff5a7224 */ /* 0x000fe400078e0048 */
[----:B------:R-:W-:Y:S02]  /*1d340*/  IMAD.MOV.U32 R89, RZ, RZ, R73 ;  /* 0x000000ffff597224 */ /* 0x000fe400078e0049 */
[----:B------:R-:W-:Y:S01]  /*1d350*/  IMAD.MOV.U32 R204, RZ, RZ, R75 ;  /* 0x000000ffffcc7224 */ /* 0x000fe200078e004b */
[----:B------:R-:W-:Y:S01]  /*1d360*/  HMMA.16816.F32.BF16 R56, R4, R18, R56 ;  /* 0x000000120438723c */ /* 0x000fe20000041838 */
[----:B------:R-:W-:-:S02]  /*1d370*/  IMAD.MOV.U32 R27, RZ, RZ, R35 ;  /* 0x000000ffff1b7224 */ /* 0x000fc400078e0023 */
[----:B------:R-:W-:Y:S02]  /*1d380*/  IMAD.MOV.U32 R88, RZ, RZ, R136 ;  /* 0x000000ffff587224 */ /* 0x000fe400078e0088 */
[----:B------:R-:W-:Y:S02]  /*1d390*/  IMAD.MOV.U32 R136, RZ, RZ, R234 ;  /* 0x000000ffff887224 */ /* 0x000fe400078e00ea */
[----:B------:R-:W2:Y:S04]  /*1d3a0*/  LDL.LU R234, [R1+0x3a8] ;  /* 0x0003a80001ea7983 */ /* 0x000ea80000300800 */
[----:B------:R-:W-:Y:S04]  /*1d3b0*/  STG.E.U16 desc[UR32][R42.64+-0xf0], R190 ;  /* 0xffff10be2a007986 */ /* 0x000fe8000c101520 */
[----:B------:R-:W-:Y:S01]  /*1d3c0*/  STG.E.U16 desc[UR32][R42.64+-0xee], R189 ;  /* 0xffff12bd2a007986 */ /* 0x000fe2000c101520 */
[----:B----4-:R-:W-:Y:S01]  /*1d3d0*/  LOP3.LUT R13, R10, R34, RZ, 0xc0, !PT ;  /* 0x000000220a0d7212 */ /* 0x010fe200078ec0ff */
[----:B------:R-:W-:-:S02]  /*1d3e0*/  IMAD.MOV.U32 R34, RZ, RZ, R133 ;  /* 0x000000ffff227224 */ /* 0x000fc400078e0085 */
[----:B------:R-:W-:Y:S02]  /*1d3f0*/  IMAD.MOV.U32 R133, RZ, RZ, R51 ;  /* 0x000000ffff857224 */ /* 0x000fe400078e0033 */
[----:B------:R-:W-:Y:S02]  /*1d400*/  IMAD.MOV.U32 R51, RZ, RZ, R74 ;  /* 0x000000ffff337224 */ /* 0x000fe400078e004a */
[----:B------:R-:W-:Y:S07]  /*1d410*/  HMMA.16816.F32.BF16 R72, R4, R30, R84 ;  /* 0x0000001e0448723c */ /* 0x000fee0000041854 */
[----:B------:R-:W-:Y:S01]  /*1d420*/  IMAD.WIDE.U32 R4, R11, -0x2daee0ad, RZ ;  /* 0xd2511f530b047825 */ /* 0x000fe200078e00ff */
[----:B------:R-:W-:-:S02]  /*1d430*/  LOP3.LUT R84, R2, 0xffff, RZ, 0xc0, !PT ;  /* 0x0000ffff02547812 */ /* 0x000fc400078ec0ff */
[----:B------:R-:W-:Y:S02]  /*1d440*/  LOP3.LUT R87, R2, 0xff, RZ, 0xc0, !PT ;  /* 0x000000ff02577812 */ /* 0x000fe400078ec0ff */
[--C-:B------:R-:W-:Y:S02]  /*1d450*/  SHF.R.U32.HI R85, RZ, 0x10, R2.reuse ;  /* 0x00000010ff557819 */ /* 0x100fe40000011602 */
[----:B------:R-:W-:Y:S02]  /*1d460*/  SHF.R.U32.HI R86, RZ, 0x18, R2 ;  /* 0x00000018ff567819 */ /* 0x000fe40000011602 */
[----:B------:R-:W-:Y:S02]  /*1d470*/  LOP3.LUT R2, R5, UR40, R26, 0x96, !PT ;  /* 0x0000002805027c12 */ /* 0x000fe4000f8e961a */
[----:B------:R-:W-:Y:S02]  /*1d480*/  LOP3.LUT R6, R48, 0xff, RZ, 0xc0, !PT ;  /* 0x000000ff30067812 */ /* 0x000fe400078ec0ff */
[----:B------:R-:W-:-:S02]  /*1d490*/  LOP3.LUT R3, R2, 0xffff, RZ, 0xc0, !PT ;  /* 0x0000ffff02037812 */ /* 0x000fc400078ec0ff */
[----:B------:R-:W-:Y:S01]  /*1d4a0*/  LOP3.LUT R8, R4, 0xffff, RZ, 0xc0, !PT ;  /* 0x0000ffff04087812 */ /* 0x000fe200078ec0ff */
[C---:B------:R-:W-:Y:S01]  /*1d4b0*/  HMMA.16816.F32.BF16 R168, R12.reuse, R16, R168 ;  /* 0x000000100ca8723c */ /* 0x040fe200000418a8 */
[----:B------:R-:W-:Y:S02]  /*1d4c0*/  LOP3.LUT R5, R2, 0xff, RZ, 0xc0, !PT ;  /* 0x000000ff02057812 */ /* 0x000fe400078ec0ff */
[----:B------:R-:W-:Y:S01]  /*1d4d0*/  SHF.R.U32.HI R3, RZ, 0x8, R3 ;  /* 0x00000008ff037819 */ /* 0x000fe20000011603 */
[----:B------:R-:W-:Y:S01]  /*1d4e0*/  IMAD.MOV.U32 R26, RZ, RZ, R34 ;  /* 0x000000ffff1a7224 */ /* 0x000fe200078e0022 */
[----:B------:R-:W-:Y:S01]  /*1d4f0*/  SHF.R.U32.HI R7, RZ, 0x8, R39 ;  /* 0x00000008ff077819 */ /* 0x000fe20000011627 */
[----:B------:R-:W-:Y:S01]  /*1d500*/  HMMA.16816.F32.BF16 R76, R12, R18, R76 ;  /* 0x000000120c4c723c */ /* 0x000fe2000004184c */
[----:B------:R-:W-:Y:S01]  /*1d510*/  IMAD.MOV.U32 R16, RZ, RZ, R50 ;  /* 0x000000ffff107224 */ /* 0x000fe200078e0032 */
[----:B------:R-:W-:Y:S01]  /*1d520*/  PRMT R17, R6, 0x5410, R49 ;  /* 0x0000541006117816 */ /* 0x000fe20000000031 */
[----:B------:R-:W1:Y:S01]  /*1d530*/  LDSM.16.MT88.4 R32, [R217+0x5400] ;  /* 0x00540000d920783b */ /* 0x000e620000004200 */
[----:B------:R-:W-:-:S03]  /*1d540*/  PRMT R5, R5, 0x5410, R3 ;  /* 0x0000541005057816 */ /* 0x000fc60000000003 */
[----:B------:R-:W-:Y:S02]  /*1d550*/  IMAD.MOV.U32 R18, RZ, RZ, R51 ;  /* 0x000000ffff127224 */ /* 0x000fe400078e0033 */
[----:B------:R-:W4:Y:S01]  /*1d560*/  LDSM.16.MT88.4 R48, [R218+0x5400] ;  /* 0x00540000da30783b */ /* 0x000f220000004200 */
[----:B------:R-:W-:Y:S02]  /*1d570*/  PRMT R21, R64, 0x5410, R7 ;  /* 0x0000541040157816 */ /* 0x000fe40000000007 */
[--C-:B------:R-:W-:Y:S02]  /*1d580*/  SHF.R.U32.HI R3, RZ, 0x10, R2.reuse ;  /* 0x00000010ff037819 */ /* 0x100fe40000011602 */
[----:B------:R-:W-:Y:S02]  /*1d590*/  SHF.R.U32.HI R7, RZ, 0x18, R2 ;  /* 0x00000018ff077819 */ /* 0x000fe40000011602 */
[----:B------:R-:W-:Y:S02]  /*1d5a0*/  LOP3.LUT R2, R20, 0xffff, RZ, 0xc0, !PT ;  /* 0x0000ffff14027812 */ /* 0x000fe400078ec0ff */
[----:B------:R-:W-:-:S02]  /*1d5b0*/  SHF.R.U32.HI R9, RZ, 0x10, R4 ;  /* 0x00000010ff097819 */ /* 0x000fc40000011604 */
[----:B------:R-:W-:Y:S02]  /*1d5c0*/  LOP3.LUT R3, R3, 0xff, RZ, 0xc0, !PT ;  /* 0x000000ff03037812 */ /* 0x000fe400078ec0ff */
[----:B------:R-:W-:Y:S02]  /*1d5d0*/  LOP3.LUT R11, R4, 0xff, RZ, 0xc0, !PT ;  /* 0x000000ff040b7812 */ /* 0x000fe400078ec0ff */
[----:B------:R-:W-:Y:S02]  /*1d5e0*/  SHF.R.U32.HI R10, RZ, 0x18, R4 ;  /* 0x00000018ff0a7819 */ /* 0x000fe40000011604 */
[----:B------:R-:W-:Y:S02]  /*1d5f0*/  SHF.R.U32.HI R6, RZ, 0x8, R8 ;  /* 0x00000008ff067819 */ /* 0x000fe40000011608 */
[----:B------:R-:W-:Y:S02]  /*1d600*/  SHF.R.U32.HI R4, RZ, 0x8, R2 ;  /* 0x00000008ff047819 */ /* 0x000fe40000011602 */
[----:B------:R-:W-:-:S02]  /*1d610*/  LOP3.LUT R8, R20, 0xff, RZ, 0xc0, !PT ;  /* 0x000000ff14087812 */ /* 0x000fc400078ec0ff */
[----:B------:R-:W-:Y:S02]  /*1d620*/  HSET2.LE.AND R2, R5, R0, PT ;  /* 0x0000000005027233 */ /* 0x000fe40003803000 */
[----:B------:R-:W-:Y:S02]  /*1d630*/  LOP3.LUT R9, R9, 0xff, RZ, 0xc0, !PT ;  /* 0x000000ff09097812 */ /* 0x000fe400078ec0ff */
[----:B------:R-:W-:Y:S02]  /*1d640*/  PRMT R3, R3, 0x5410, R7 ;  /* 0x0000541003037816 */ /* 0x000fe40000000007 */
[----:B------:R-:W-:Y:S02]  /*1d650*/  PRMT R19, R8, 0x5410, R4 ;  /* 0x0000541008137816 */ /* 0x000fe40000000004 */
[----:B------:R-:W-:Y:S02]  /*1d660*/  PRMT R9, R9, 0x5410, R10 ;  /* 0x0000541009097816 */ /* 0x000fe4000000000a */
[----:B------:R-:W-:-:S02]  /*1d670*/  LOP3.LUT R8, R2, R142, RZ, 0xc0, !PT ;  /* 0x0000008e02087212 */ /* 0x000fc400078ec0ff */
[----:B------:R-:W-:Y:S02]  /*1d680*/  PRMT R6, R11, 0x5410, R6 ;  /* 0x000054100b067816 */ /* 0x000fe40000000006 */
[--C-:B------:R-:W-:Y:S01]  /*1d690*/  HSET2.LE.AND R2, R3, R0.reuse, PT ;  /* 0x0000000003027233 */ /* 0x100fe20003803000 */
[----:B------:R-:W-:Y:S01]  /*1d6a0*/  IMAD.MOV.U32 R39, RZ, RZ, R136 ;  /* 0x000000ffff277224 */ /* 0x000fe200078e0088 */
[----:B------:R-:W-:Y:S01]  /*1d6b0*/  SHF.R.U32.HI R5, RZ, 0x10, R20 ;  /* 0x00000010ff057819 */ /* 0x000fe20000011614 */
[----:B------:R-:W-:Y:S01]  /*1d6c0*/  HMMA.16816.F32.BF16 R68, R12, R28, R68 ;  /* 0x0000001c0c44723c */ /* 0x000fe20000041844 */
[----:B------:R-:W-:Y:S01]  /*1d6d0*/  IMAD.MOV.U32 R136, RZ, RZ, R65 ;  /* 0x000000ffff887224 */ /* 0x000fe200078e0041 */
[--C-:B------:R-:W-:Y:S01]  /*1d6e0*/  HSET2.LE.AND R4, R9, R0.reuse, PT ;  /* 0x0000000009047233 */ /* 0x100fe20003803000 */
[----:B------:R-:W-:Y:S01]  /*1d6f0*/  IMAD.MOV.U32 R142, RZ, RZ, R16 ;  /* 0x000000ffff8e7224 */ /* 0x000fe200078e0010 */
[----:B------:R-:W-:Y:S01]  /*1d700*/  HSET2.LE.AND R3, R6, R0, PT ;  /* 0x0000000006037233 */ /* 0x000fe20003803000 */
[----:B------:R-:W-:Y:S01]  /*1d710*/  IMAD.WIDE.U32 R6, R37, -0x326172a9, RZ ;  /* 0xcd9e8d5725067825 */ /* 0x000fe200078e00ff */
[----:B------:R-:W-:-:S03]  /*1d720*/  LOP3.LUT R9, R2, R143, RZ, 0xc0, !PT ;  /* 0x0000008f02097212 */ /* 0x000fc600078ec0ff */
[----:B------:R-:W-:Y:S02]  /*1d730*/  IMAD.MOV.U32 R28, RZ, RZ, R66 ;  /* 0x000000ffff1c7224 */ /* 0x000fe400078e0042 */
[----:B------:R-:W-:Y:S01]  /*1d740*/  IMAD.MOV.U32 R29, RZ, RZ, R67 ;  /* 0x000000ffff1d7224 */ /* 0x000fe200078e0043 */
[----:B------:R-:W-:Y:S01]  /*1d750*/  SHF.R.U32.HI R16, RZ, 0x18, R20 ;  /* 0x00000018ff107819 */ /* 0x000fe20000011614 */
[----:B------:R-:W-:Y:S01]  /*1d760*/  HMMA.16816.F32.BF16 R64, R12, R30, R80 ;  /* 0x0000001e0c40723c */ /* 0x000fe20000041850 */
[----:B------:R-:W-:Y:S02]  /*1d770*/  LOP3.LUT R2, R5, 0xff, RZ, 0xc0, !PT ;  /* 0x000000ff05027812 */ /* 0x000fe400078ec0ff */
[----:B------:R-:W-:Y:S02]  /*1d780*/  LOP3.LUT R11, R4, R140, RZ, 0xc0, !PT ;  /* 0x0000008c040b7212 */ /* 0x000fe400078ec0ff */
[----:B------:R-:W-:Y:S02]  /*1d790*/  LOP3.LUT R10, R3, R141, RZ, 0xc0, !PT ;  /* 0x0000008d030a7212 */ /* 0x000fe400078ec0ff */
[----:B------:R-:W-:Y:S01]  /*1d7a0*/  PRMT R12, R2, 0x5410, R16 ;  /* 0x00005410020c7816 */ /* 0x000fe20000000010 */
[----:B------:R-:W-:Y:S01]  /*1d7b0*/  IMAD.WIDE.U32 R2, R23, -0x326172a9, RZ ;  /* 0xcd9e8d5717027825 */ /* 0x000fe200078e00ff */
[----:B------:R-:W-:-:S02]  /*1d7c0*/  HSET2.LE.AND R4, R21, R0, PT ;  /* 0x0000000015047233 */ /* 0x000fc40003803000 */
[--C-:B------:R-:W-:Y:S02]  /*1d7d0*/  HSET2.LE.AND R5, R17, R0.reuse, PT ;  /* 0x0000000011057233 */ /* 0x100fe40003803000 */
[----:B------:R-:W-:Y:S02]  /*1d7e0*/  LOP3.LUT R7, R7, UR13, R22, 0x96, !PT ;  /* 0x0000000d07077c12 */ /* 0x000fe4000f8e9616 */
[----:B------:R-:W-:Y:S02]  /*1d7f0*/  LOP3.LUT R14, R4, R28, RZ, 0xc0, !PT ;  /* 0x0000001c040e7212 */ /* 0x000fe400078ec0ff */
[----:B------:R-:W-:Y:S01]  /*1d800*/  LOP3.LUT R15, R5, R152, RZ, 0xc0, !PT ;  /* 0x00000098050f7212 */ /* 0x000fe200078ec0ff */
[----:B------:R-:W-:Y:S01]  /*1d810*/  IMAD.WIDE.U32 R4, R7, -0x2daee0ad, RZ ;  /* 0xd2511f5307047825 */ /* 0x000fe200078e00ff */
[----:B------:R-:W-:Y:S02]  /*1d820*/  LOP3.LUT R6, R3, UR39, R6, 0x96, !PT ;  /* 0x0000002703067c12 */ /* 0x000fe4000f8e9606 */
[----:B------:R-:W-:Y:S01]  /*1d830*/  LOP3.LUT R17, R2, 0xffff, RZ, 0xc0, !PT ;  /* 0x0000ffff02117812 */ /* 0x000fe200078ec0ff */
[----:B------:R-:W-:Y:S01]  /*1d840*/  IMAD.MOV.U32 R143, RZ, RZ, R142 ;  /* 0x000000ffff8f7224 */ /* 0x000fe200078e008e */
[--C-:B------:R-:W-:Y:S01]  /*1d850*/  HSET2.LE.AND R3, R19, R0.reuse, PT ;  /* 0x0000000013037233 */ /* 0x100fe20003803000 */
[----:B------:R-:W-:Y:S01]  /*1d860*/  IMAD.MOV.U32 R28, RZ, RZ, R18 ;  /* 0x000000ffff1c7224 */ /* 0x000fe200078e0012 */
[----:B------:R-:W-:Y:S01]  /*1d870*/  HSET2.LE.AND R7, R12, R0, PT ;  /* 0x000000000c077233 */ /* 0x000fe20003803000 */
[----:B------:R-:W-:-:S02]  /*1d880*/  IMAD.MOV.U32 R142, RZ, RZ, R88 ;  /* 0x000000ffff8e7224 */ /* 0x000fc400078e0058 */
[----:B------:R-:W-:Y:S01]  /*1d890*/  LOP3.LUT R12, R3, R143, RZ, 0xc0, !PT ;  /* 0x0000008f030c7212 */ /* 0x000fe200078ec0ff */
[----:B------:R-:W-:Y:S01]  /*1d8a0*/  IMAD.MOV.U32 R143, RZ, RZ, R29 ;  /* 0x000000ffff8f7224 */ /* 0x000fe200078e001d */
[----:B------:R-:W-:Y:S01]  /*1d8b0*/  LOP3.LUT R13, R7, R28, RZ, 0xc0, !PT ;  /* 0x0000001c070d7212 */ /* 0x000fe200078ec0ff */
[----:B-1----:R-:W-:Y:S01]  /*1d8c0*/  HMMA.16816.F32.BF16 R60, R8, R32, R60 ;  /* 0x00000020083c723c */ /* 0x002fe2000004183c */
[----:B------:R-:W-:-:S05]  /*1d8d0*/  IMAD.MOV.U32 R83, RZ, RZ, R142 ;  /* 0x000000ffff537224 */ /* 0x000fca00078e008e */
[----:B------:R-:W-:Y:S01]  /*1d8e0*/  HMMA.16816.F32.BF16 R56, R8, R34, R56 ;  /* 0x000000220838723c */ /* 0x000fe20000041838 */
[----:B------:R-:W-:-:S05]  /*1d8f0*/  IMAD.MOV.U32 R82, RZ, RZ, R143 ;  /* 0x000000ffff527224 */ /* 0x000fca00078e008f */
[C---:B----4-:R-:W-:Y:S06]  /*1d900*/  HMMA.16816.F32.BF16 R52, R8.reuse, R48, R52 ;  /* 0x000000300834723c */ /* 0x050fec0000041834 */
[----:B------:R-:W-:Y:S01]  /*1d910*/  HMMA.16816.F32.BF16 R72, R8, R50, R72 ;  /* 0x000000320848723c */ /* 0x000fe20000041848 */
[----:B------:R-:W-:Y:S01]  /*1d920*/  IMAD.MOV.U32 R88, RZ, RZ, R89 ;  /* 0x000000ffff587224 */ /* 0x000fe200078e0059 */
[----:B------:R-:W-:Y:S01]  /*1d930*/  SHF.R.U32.HI R18, RZ, 0x10, R2 ;  /* 0x00000010ff127819 */ /* 0x000fe20000011602 */
[----:B------:R-:W-:Y:S01]  /*1d940*/  IMAD.MOV.U32 R141, RZ, RZ, R39 ;  /* 0x000000ffff8d7224 */ /* 0x000fe200078e0027 */
[----:B------:R-:W-:Y:S01]  /*1d950*/  LOP3.LUT R22, R4, 0xff, RZ, 0xc0, !PT ;  /* 0x000000ff04167812 */ /* 0x000fe200078ec0ff */
[----:B------:R-:W-:Y:S01]  /*1d960*/  IMAD.MOV.U32 R140, RZ, RZ, R27 ;  /* 0x000000ffff8c7224 */ /* 0x000fe200078e001b */
[----:B------:R-:W-:Y:S01]  /*1d970*/  SHF.R.U32.HI R23, RZ, 0x10, R4 ;  /* 0x00000010ff177819 */ /* 0x000fe20000011604 */
[----:B------:R-:W-:Y:S01]  /*1d980*/  LDSM.16.MT88.4 R28, [R218+0x5800] ;  /* 0x00580000da1c783b */ /* 0x000fe20000004200 */
[----:B------:R-:W-:Y:S01]  /*1d990*/  LOP3.LUT R9, R85, 0xff, RZ, 0xc0, !PT ;  /* 0x000000ff55097812 */ /* 0x000fe200078ec0ff */
[----:B------:R-:W-:Y:S01]  /*1d9a0*/  HMMA.16816.F32.BF16 R168, R12, R32, R168 ;  /* 0x000000200ca8723c */ /* 0x000fe200000418a8 */
[----:B------:R-:W-:Y:S01]  /*1d9b0*/  SHF.R.U32.HI R10, RZ, 0x8, R84 ;  /* 0x00000008ff0a7819 */ /* 0x000fe20000011654 */
[----:B------:R-:W-:-:S04]  /*1d9c0*/  IMAD.MOV.U32 R89, RZ, RZ, R90 ;  /* 0x000000ffff597224 */ /* 0x000fc800078e005a */
[----:B------:R-:W-:Y:S01]  /*1d9d0*/  HMMA.16816.F32.BF16 R76, R12, R34, R76 ;  /* 0x000000220c4c723c */ /* 0x000fe2000004184c */
[----:B------:R-:W-:-:S05]  /*1d9e0*/  IMAD.MOV.U32 R90, RZ, RZ, R91 ;  /* 0x000000ffff5a7224 */ /* 0x000fca00078e005b */
[----:B------:R-:W-:Y:S01]  /*1d9f0*/  HMMA.16816.F32.BF16 R68, R12, R48, R68 ;  /* 0x000000300c44723c */ /* 0x000fe20000041844 */
[----:B------:R-:W-:-:S05]  /*1da00*/  IMAD.MOV.U32 R91, RZ, RZ, R135 ;  /* 0x000000ffff5b7224 */ /* 0x000fca00078e0087 */
[----:B------:R-:W-:Y:S07]  /*1da10*/  HMMA.16816.F32.BF16 R64, R12, R50, R64 ;  /* 0x000000320c40723c */ /* 0x000fee0000041840 */
[----:B------:R-:W-:Y:S01]  /*1da20*/  PRMT R15, R9, 0x5410, R86 ;  /* 0x00005410090f7816 */ /* 0x000fe20000000056 */
[----:B------:R-:W-:Y:S02]  /*1da30*/  IMAD.MOV.U32 R86, RZ, RZ, R82 ;  /* 0x000000ffff567224 */ /* 0x000fe400078e0052 */
[----:B------:R-:W-:Y:S01]  /*1da40*/  IMAD.MOV.U32 R82, RZ, RZ, R83 ;  /* 0x000000ffff527224 */ /* 0x000fe200078e0053 */
[----:B------:R-:W-:Y:S01]  /*1da50*/  PRMT R14, R87, 0x5410, R10 ;  /* 0x00005410570e7816 */ /* 0x000fe2000000000a */
[----:B------:R-:W-:Y:S01]  /*1da60*/  IMAD.MOV.U32 R85, RZ, RZ, R90 ;  /* 0x000000ffff557224 */ /* 0x000fe200078e005a */
[----:B------:R-:W-:Y:S01]  /*1da70*/  LOP3.LUT R8, R4, 0xffff, RZ, 0xc0, !PT ;  /* 0x0000ffff04087812 */ /* 0x000fe200078ec0ff */
[----:B------:R-:W-:Y:S01]  /*1da80*/  IMAD.MOV.U32 R87, RZ, RZ, R82 ;  /* 0x000000ffff577224 */ /* 0x000fe200078e0052 */
[----:B------:R-:W-:Y:S01]  /*1da90*/  SHF.R.U32.HI R37, RZ, 0x18, R4 ;  /* 0x00000018ff257819 */ /* 0x000fe20000011604 */
[----:B------:R-:W-:Y:S01]  /*1daa0*/  IMAD.MOV.U32 R50, RZ, RZ, R136 ;  /* 0x000000ffff327224 */ /* 0x000fe200078e0088 */
[----:B------:R-:W-:Y:S01]  /*1dab0*/  LOP3.LUT R4, R18, 0xff, RZ, 0xc0, !PT ;  /* 0x000000ff12047812 */ /* 0x000fe200078ec0ff */
[----:B------:R-:W-:-:S02]  /*1dac0*/  IMAD.MOV.U32 R84, RZ, RZ, R91 ;  /* 0x000000ffff547224 */ /* 0x000fc400078e005b */
[--C-:B------:R-:W-:Y:S02]  /*1dad0*/  IMAD.MOV.U32 R136, RZ, RZ, R86.reuse ;  /* 0x000000ffff887224 */ /* 0x100fe400078e0056 */
[----:B------:R-:W-:Y:S02]  /*1dae0*/  IMAD.MOV.U32 R18, RZ, RZ, R247 ;  /* 0x000000ffff127224 */ /* 0x000fe400078e00f7 */
[----:B------:R-:W-:Y:S02]  /*1daf0*/  IMAD.MOV.U32 R83, RZ, RZ, R159 ;  /* 0x000000ffff537224 */ /* 0x000fe400078e009f */
[----:B------:R-:W-:Y:S02]  /*1db00*/  @P0 IMAD.MOV.U32 R136, RZ, RZ, R86 ;  /* 0x000000ffff880224 */ /* 0x000fe400078e0056 */
[----:B------:R-:W-:Y:S02]  /*1db10*/  IMAD.MOV.U32 R247, RZ, RZ, R158 ;  /* 0x000000fffff77224 */ /* 0x000fe400078e009e */
[----:B------:R-:W-:-:S02]  /*1db20*/  IMAD.MOV.U32 R86, RZ, RZ, R87 ;  /* 0x000000ffff567224 */ /* 0x000fc400078e0057 */
[----:B------:R-:W-:Y:S02]  /*1db30*/  IMAD.MOV.U32 R87, RZ, RZ, R85 ;  /* 0x000000ffff577224 */ /* 0x000fe400078e0055 */
[----:B------:R-:W-:Y:S02]  /*1db40*/  IMAD.MOV.U32 R85, RZ, RZ, R84 ;  /* 0x000000ffff557224 */ /* 0x000fe400078e0054 */
[----:B------:R-:W-:Y:S02]  /*1db50*/  IMAD.MOV.U32 R135, RZ, RZ, R231 ;  /* 0x000000ffff877224 */ /* 0x000fe400078e00e7 */
[----:B------:R-:W-:Y:S01]  /*1db60*/  IMAD.MOV.U32 R91, RZ, RZ, R204 ;  /* 0x000000ffff5b7224 */ /* 0x000fe200078e00cc */
[----:B------:R-:W4:Y:S01]  /*1db70*/  LDL.LU R231, [R1+0x3a4] ;  /* 0x0003a40001e77983 */ /* 0x000f220000300800 */
[----:B------:R-:W-:Y:S02]  /*1db80*/  IMAD.MOV.U32 R84, RZ, RZ, R83 ;  /* 0x000000ffff547224 */ /* 0x000fe400078e0053 */
[----:B------:R-:W-:-:S02]  /*1db90*/  IMAD.MOV.U32 R204, RZ, RZ, R207 ;  /* 0x000000ffffcc7224 */ /* 0x000fc400078e00cf */
[----:B------:R-:W-:Y:S01]  /*1dba0*/  IMAD.MOV.U32 R83, RZ, RZ, R247 ;  /* 0x000000ffff537224 */ /* 0x000fe200078e00f7 */
[----:B------:R-:W3:Y:S01]  /*1dbb0*/  LDL.LU R207, [R1+0x3a0] ;  /* 0x0003a00001cf7983 */ /* 0x000ee20000300800 */
[----:B------:R-:W-:-:S03]  /*1dbc0*/  IMAD.MOV.U32 R247, RZ, RZ, R235 ;  /* 0x000000fffff77224 */ /* 0x000fc600078e00eb */
[----:B------:R-:W2:Y:S04]  /*1dbd0*/  LDL.LU R235, [R1+0x39c] ;  /* 0x00039c0001eb7983 */ /* 0x000ea80000300800 */
[----:B------:R1:W-:Y:S04]  /*1dbe0*/  STG.E.U16 desc[UR32][R40.64+-0xe0], R86 ;  /* 0xffff205628007986 */ /* 0x0003e8000c101520 */
[----:B-1----:R-:W4:Y:S04]  /*1dbf0*/  LDL.LU R86, [R1+0xa8] ;  /* 0x0000a80001567983 */ /* 0x002f280000300800 */
[----:B----4-:R1:W-:Y:S04]  /*1dc00*/  STG.E.U16 desc[UR32][R40.64+-0xde], R86 ;  /* 0xffff225628007986 */ /* 0x0103e8000c101520 */
[----:B-1----:R-:W4:Y:S01]  /*1dc10*/  LDL.LU R86, [R1+0xa4] ;  /* 0x0000a40001567983 */ /* 0x002f220000300800 */
[----:B------:R-:W-:-:S02]  /*1dc20*/  LOP3.LUT R3, R38, 0xffff, RZ, 0xc0, !PT ;  /* 0x0000ffff26037812 */ /* 0x000fc400078ec0ff */
[----:B------:R-:W-:Y:S02]  /*1dc30*/  LOP3.LUT R20, R2, 0xff, RZ, 0xc0, !PT ;  /* 0x000000ff02147812 */ /* 0x000fe400078ec0ff */
[----:B------:R-:W-:Y:S02]  /*1dc40*/  SHF.R.U32.HI R19, RZ, 0x18, R2 ;  /* 0x00000018ff137819 */ /* 0x000fe40000011602 */
[----:B------:R-:W-:Y:S02]  /*1dc50*/  LOP3.LUT R2, R38, 0xff, RZ, 0xc0, !PT ;  /* 0x000000ff26027812 */ /* 0x000fe400078ec0ff */
[----:B------:R-:W-:Y:S01]  /*1dc60*/  SHF.R.U32.HI R3, RZ, 0x8, R3 ;  /* 0x00000008ff037819 */ /* 0x000fe20000011603 */
[----:B------:R-:W-:Y:S01]  /*1dc70*/  IMAD.MOV.U32 R39, RZ, RZ, R26 ;  /* 0x000000ffff277224 */ /* 0x000fe200078e001a */
[----:B------:R-:W-:Y:S02]  /*1dc80*/  LOP3.LUT R16, R5, UR40, R24, 0x96, !PT ;  /* 0x0000002805107c12 */ /* 0x000fe4000f8e9618 */
[----:B------:R-:W-:Y:S01]  /*1dc90*/  PRMT R21, R2, 0x5410, R3 ;  /* 0x0000541002157816 */ /* 0x000fe20000000003 */
[----:B------:R-:W1:Y:S01]  /*1dca0*/  LDSM.16.MT88.4 R24, [R217+0x5800] ;  /* 0x00580000d918783b */ /* 0x000e620000004200 */
[----:B------:R-:W-:-:S02]  /*1dcb0*/  LOP3.LUT R2, R6, 0xffff, RZ, 0xc0, !PT ;  /* 0x0000ffff06027812 */ /* 0x000fc400078ec0ff */
[----:B------:R-:W-:Y:S02]  /*1dcc0*/  SHF.R.U32.HI R3, RZ, 0x10, R6 ;  /* 0x00000010ff037819 */ /* 0x000fe40000011606 */
[----:B------:R-:W-:Y:S02]  /*1dcd0*/  LOP3.LUT R7, R6, 0xff, RZ, 0xc0, !PT ;  /* 0x000000ff06077812 */ /* 0x000fe400078ec0ff */
[----:B------:R-:W-:Y:S02]  /*1dce0*/  SHF.R.U32.HI R2, RZ, 0x8, R2 ;  /* 0x00000008ff027819 */ /* 0x000fe40000011602 */
[----:B------:R-:W-:Y:S02]  /*1dcf0*/  SHF.R.U32.HI R6, RZ, 0x18, R6 ;  /* 0x00000018ff067819 */ /* 0x000fe40000011606 */
[----:B------:R-:W-:Y:S02]  /*1dd00*/  LOP3.LUT R3, R3, 0xff, RZ, 0xc0, !PT ;  /* 0x000000ff03037812 */ /* 0x000fe400078ec0ff */
[----:B------:R-:W-:-:S02]  /*1dd10*/  PRMT R2, R7, 0x5410, R2 ;  /* 0x0000541007027816 */ /* 0x000fc40000000002 */
[----:B------:R-:W-:Y:S02]  /*1dd20*/  SHF.R.U32.HI R5, RZ, 0x8, R17 ;  /* 0x00000008ff057819 */ /* 0x000fe40000011611 */
[----:B------:R-:W-:Y:S02]  /*1dd30*/  PRMT R4, R4, 0x5410, R19 ;  /* 0x0000541004047816 */ /* 0x000fe40000000013 */
[----:B------:R-:W-:Y:S02]  /*1dd40*/  PRMT R3, R3, 0x5410, R6 ;  /* 0x0000541003037816 */ /* 0x000fe40000000006 */
[--C-:B------:R-:W-:Y:S02]  /*1dd50*/  HSET2.LE.AND R2, R2, R0.reuse, PT ;  /* 0x0000000002027233 */ /* 0x100fe40003803000 */
[----:B------:R-:W-:Y:S02]  /*1dd60*/  PRMT R5, R20, 0x5410, R5 ;  /* 0x0000541014057816 */ /* 0x000fe40000000005 */
[----:B------:R-:W-:-:S02]  /*1dd70*/  HSET2.LE.AND R3, R3, R0, PT ;  /* 0x0000000003037233 */ /* 0x000fc40003803000 */
[--C-:B------:R-:W-:Y:S02]  /*1dd80*/  HSET2.LE.AND R7, R4, R0.reuse, PT ;  /* 0x0000000004077233 */ /* 0x100fe40003803000 */
[----:B------:R-:W-:Y:S02]  /*1dd90*/  LOP3.LUT R4, R2, R147, RZ, 0xc0, !PT ;  /* 0x0000009302047212 */ /* 0x000fe400078ec0ff */
[--C-:B------:R-:W-:Y:S02]  /*1dda0*/  SHF.R.U32.HI R2, RZ, 0x10, R38.reuse ;  /* 0x00000010ff027819 */ /* 0x100fe40000011626 */
[----:B------:R-:W-:Y:S02]  /*1ddb0*/  HSET2.LE.AND R6, R5, R0, PT ;  /* 0x0000000005067233 */ /* 0x000fe40003803000 */
[----:B------:R-:W-:Y:S02]  /*1ddc0*/  LOP3.LUT R5, R3, R144, RZ, 0xc0, !PT ;  /* 0x0000009003057212 */ /* 0x000fe400078ec0ff */
[----:B------:R-:W-:-:S02]  /*1ddd0*/  SHF.R.U32.HI R3, RZ, 0x18, R38 ;  /* 0x00000018ff037819 */ /* 0x000fc40000011626 */
[----:B------:R-:W-:Y:S01]  /*1dde0*/  LOP3.LUT R2, R2, 0xff, RZ, 0xc0, !PT ;  /* 0x000000ff02027812 */ /* 0x000fe200078ec0ff */
[----:B----4-:R4:W-:Y:S04]  /*1ddf0*/  STG.E.U16 desc[UR32][R46.64+-0xe0], R86 ;  /* 0xffff20562e007986 */ /* 0x0109e8000c101520 */
[----:B----4-:R-:W4:Y:S01]  /*1de00*/  LDL.LU R86, [R1+0xa0] ;  /* 0x0000a00001567983 */ /* 0x010f220000300800 */
[----:B------:R-:W-:Y:S02]  /*1de10*/  PRMT R11, R2, 0x5410, R3 ;  /* 0x00005410020b7816 */ /* 0x000fe40000000003 */
[----:B------:R-:W-:Y:S02]  /*1de20*/  SHF.R.U32.HI R8, RZ, 0x8, R8 ;  /* 0x00000008ff087819 */ /* 0x000fe40000011608 */
[----:B------:R-:W-:-:S02]  /*1de30*/  HSET2.LE.AND R2, R21, R0, PT ;  /* 0x0000000015027233 */ /* 0x000fc40003803000 */
[----:B------:R-:W-:Y:S01]  /*1de40*/  PRMT R13, R22, 0x5410, R8 ;  /* 0x00005410160d7816 */ /* 0x000fe20000000008 */
[----:B------:R-:W-:Y:S01]  /*1de50*/  IMAD.MOV.U32 R81, RZ, RZ, R141 ;  /* 0x000000ffff517224 */ /* 0x000fe200078e008d */
[--C-:B------:R-:W-:Y:S02]  /*1de60*/  HSET2.LE.AND R3, R93, R0.reuse, PT ;  /* 0x000000005d037233 */ /* 0x100fe40003803000 */
[----:B------:R-:W-:Y:S02]  /*1de70*/  LOP3.LUT R8, R2, R140, RZ, 0xc0, !PT ;  /* 0x0000008c02087212 */ /* 0x000fe400078ec0ff */
[----:B------:R-:W-:Y:S02]  /*1de80*/  LOP3.LUT R9, R23, 0xff, RZ, 0xc0, !PT ;  /* 0x000000ff17097812 */ /* 0x000fe400078ec0ff */
[----:B------:R-:W-:Y:S02]  /*1de90*/  HSET2.LE.AND R2, R11, R0, PT ;  /* 0x000000000b027233 */ /* 0x000fe40003803000 */
[----:B------:R-:W-:-:S02]  /*1dea0*/  LOP3.LUT R6, R6, R146, RZ, 0xc0, !PT ;  /* 0x0000009206067212 */ /* 0x000fc400078ec0ff */
[----:B------:R-:W-:Y:S02]  /*1deb0*/  LOP3.LUT R7, R7, R145, RZ, 0xc0, !PT ;  /* 0x0000009107077212 */ /* 0x000fe400078ec0ff */
[----:B------:R-:W-:Y:S01]  /*1dec0*/  LOP3.LUT R10, R3, R153, RZ, 0xc0, !PT ;  /* 0x00000099030a7212 */ /* 0x000fe200078ec0ff */
[----:B------:R-:W-:Y:S01]  /*1ded0*/  IMAD.MOV.U32 R143, RZ, RZ, R165 ;  /* 0x000000ffff8f7224 */ /* 0x000fe200078e00a5 */
[----:B------:R-:W-:Y:S01]  /*1dee0*/  PRMT R12, R9, 0x5410, R37 ;  /* 0x00005410090c7816 */ /* 0x000fe20000000025 */
[----:B------:R-:W-:Y:S01]  /*1def0*/  IMAD.MOV.U32 R140, RZ, RZ, R205 ;  /* 0x000000ffff8c7224 */ /* 0x000fe200078e00cd */
[----:B------:R-:W-:Y:S01]  /*1df00*/  LOP3.LUT R9, R2, R81, RZ, 0xc0, !PT ;  /* 0x0000005102097212 */ /* 0x000fe200078ec0ff */
[----:B------:R-:W-:Y:S01]  /*1df10*/  IMAD.MOV.U32 R141, RZ, RZ, R167 ;  /* 0x000000ffff8d7224 */ /* 0x000fe200078e00a7 */
[----:B------:R-:W-:Y:S01]  /*1df20*/  LOP3.LUT R3, R36, 0xffff, RZ, 0xc0, !PT ;  /* 0x0000ffff24037812 */ /* 0x000fe200078ec0ff */
[----:B------:R-:W-:Y:S01]  /*1df30*/  IMAD.MOV.U32 R142, RZ, RZ, R166 ;  /* 0x000000ffff8e7224 */ /* 0x000fe200078e00a6 */
[----:B------:R-:W-:Y:S01]  /*1df40*/  LOP3.LUT R2, R16, 0xffff, RZ, 0xc0, !PT ;  /* 0x0000ffff10027812 */ /* 0x000fe200078ec0ff */
[C---:B-1----:R-:W-:Y:S01]  /*1df50*/  HMMA.16816.F32.BF16 R60, R4.reuse, R24, R60 ;  /* 0x00000018043c723c */ /* 0x042fe2000004183c */
[----:B------:R-:W-:Y:S01]  /*1df60*/  SHF.R.U32.HI R3, RZ, 0x8, R3 ;  /* 0x00000008ff037819 */ /* 0x000fe20000011603 */
[----:B------:R-:W-:Y:S01]  /*1df70*/  IMAD.MOV.U32 R19, RZ, RZ, R163 ;  /* 0x000000ffff137224 */ /* 0x000fe200078e00a3 */
[----:B------:R-:W-:Y:S01]  /*1df80*/  SHF.R.U32.HI R2, RZ, 0x8, R2 ;  /* 0x00000008ff027819 */ /* 0x000fe20000011602 */
[----:B------:R-:W-:Y:S01]  /*1df90*/  IMAD.MOV.U32 R80, RZ, RZ, R39 ;  /* 0x000000ffff507224 */ /* 0x000fe200078e0027 */
[----:B------:R-:W-:Y:S01]  /*1dfa0*/  LDSM.16.MT88.4 R20, [R218+0x5c00] ;  /* 0x005c0000da14783b */ /* 0x000fe20000004200 */
[C---:B------:R-:W-:Y:S06]  /*1dfb0*/  HMMA.16816.F32.BF16 R56, R4.reuse, R26, R56 ;  /* 0x0000001a0438723c */ /* 0x040fec0000041838 */
[C---:B------:R-:W-:Y:S06]  /*1dfc0*/  HMMA.16816.F32.BF16 R52, R4.reuse, R28, R52 ;  /* 0x0000001c0434723c */ /* 0x040fec0000041834 */
[----:B------:R-:W-:Y:S07]  /*1dfd0*/  HMMA.16816.F32.BF16 R32, R4, R30, R72 ;  /* 0x0000001e0420723c */ /* 0x000fee0000041848 */
[----:B------:R-:W-:-:S02]  /*1dfe0*/  LOP3.LUT R6, R36, 0xff, RZ, 0xc0, !PT ;  /* 0x000000ff24067812 */ /* 0x000fc400078ec0ff */
[----:B------:R-:W-:Y:S02]  /*1dff0*/  LOP3.LUT R5, R16, 0xff, RZ, 0xc0, !PT ;  /* 0x000000ff10057812 */ /* 0x000fe400078ec0ff */
[----:B------:R-:W-:Y:S02]  /*1e000*/  SHF.R.U32.HI R4, RZ, 0x10, R16 ;  /* 0x00000010ff047819 */ /* 0x000fe40000011610 */
[----:B------:R-:W-:Y:S02]  /*1e010*/  PRMT R6, R6, 0x5410, R3 ;  /* 0x0000541006067816 */ /* 0x000fe40000000003 */
[----:B------:R-:W-:Y:S02]  /*1e020*/  PRMT R3, R5, 0x5410, R2 ;  /* 0x0000541005037816 */ /* 0x000fe40000000002 */
[----:B------:R-:W-:Y:S02]  /*1e030*/  SHF.R.U32.HI R7, RZ, 0x18, R16 ;  /* 0x00000018ff077819 */ /* 0x000fe40000011610 */
[----:B------:R-:W-:Y:S01]  /*1e040*/  LOP3.LUT R4, R4, 0xff, RZ, 0xc0, !PT ;  /* 0x000000ff04047812 */ /* 0x000fe200078ec0ff */
[----:B------:R-:W-:Y:S01]  /*1e050*/  IMAD.MOV.U32 R5, RZ, RZ, R124 ;  /* 0x000000ffff057224 */ /* 0x000fe200078e007c */
[----:B------:R-:W-:-:S02]  /*1e060*/  HSET2.LE.AND R2, R12, R0, PT ;  /* 0x000000000c027233 */ /* 0x000fc40003803000 */
[--C-:B------:R-:W-:Y:S02]  /*1e070*/  HSET2.LE.AND R3, R3, R0.reuse, PT ;  /* 0x0000000003037233 */ /* 0x100fe40003803000 */
[----:B------:R-:W-:Y:S01]  /*1e080*/  PRMT R4, R4, 0x5410, R7 ;  /* 0x0000541004047816 */ /* 0x000fe20000000007 */
[----:B------:R-:W-:Y:S01]  /*1e090*/  IMAD.MOV.U32 R49, RZ, RZ, R143 ;  /* 0x000000ffff317224 */ /* 0x000fe200078e008f */
[----:B------:R-:W-:Y:S01]  /*1e0a0*/  LOP3.LUT R143, R2, R5, RZ, 0xc0, !PT ;  /* 0x00000005028f7212 */ /* 0x000fe200078ec0ff */
[----:B------:R-:W-:Y:S01]  /*1e0b0*/  IMAD.MOV.U32 R147, RZ, RZ, R140 ;  /* 0x000000ffff937224 */ /* 0x000fe200078e008c */
[----:B------:R-:W-:Y:S02]  /*1e0c0*/  SHF.R.U32.HI R5, RZ, 0x10, R36 ;  /* 0x00000010ff057819 */ /* 0x000fe40000011624 */
[----:B------:R-:W-:Y:S02]  /*1e0d0*/  LOP3.LUT R140, R3, R149, RZ, 0xc0, !PT ;  /* 0x00000095038c7212 */ /* 0x000fe400078ec0ff */
[----:B------:R-:W-:-:S02]  /*1e0e0*/  HSET2.LE.AND R2, R4, R0, PT ;  /* 0x0000000004027233 */ /* 0x000fc40003803000 */
[--C-:B------:R-:W-:Y:S01]  /*1e0f0*/  HSET2.LE.AND R3, R13, R0.reuse, PT ;  /* 0x000000000d037233 */ /* 0x100fe20003803000 */
[----:B------:R-:W-:Y:S01]  /*1e100*/  IMAD.MOV.U32 R48, RZ, RZ, R141 ;  /* 0x000000ffff307224 */ /* 0x000fe200078e008d */
[----:B------:R-:W-:Y:S02]  /*1e110*/  SHF.R.U32.HI R4, RZ, 0x18, R36 ;  /* 0x00000018ff047819 */ /* 0x000fe40000011624 */
[----:B------:R-:W-:Y:S01]  /*1e120*/  LOP3.LUT R5, R5, 0xff, RZ, 0xc0, !PT ;  /* 0x000000ff05057812 */ /* 0x000fe200078ec0ff */
[----:B------:R-:W-:Y:S01]  /*1e130*/  IMAD.MOV.U32 R144, RZ, RZ, R142 ;  /* 0x000000ffff907224 */ /* 0x000fe200078e008e */
[----:B------:R-:W-:Y:S02]  /*1e140*/  LOP3.LUT R141, R2, R148, RZ, 0xc0, !PT ;  /* 0x00000094028d7212 */ /* 0x000fe400078ec0ff */
[----:B------:R-:W-:Y:S02]  /*1e150*/  LOP3.LUT R142, R3, R150, RZ, 0xc0, !PT ;  /* 0x00000096038e7212 */ /* 0x000fe400078ec0ff */
[----:B------:R-:W-:-:S02]  /*1e160*/  HSET2.LE.AND R2, R6, R0, PT ;  /* 0x0000000006027233 */ /* 0x000fc40003803000 */
[----:B------:R-:W-:Y:S02]  /*1e170*/  PRMT R3, R5, 0x5410, R4 ;  /* 0x0000541005037816 */ /* 0x000fe40000000004 */
[--C-:B------:R-:W-:Y:S02]  /*1e180*/  HSET2.LE.AND R11, R92, R0.reuse, PT ;  /* 0x000000005c0b7233 */ /* 0x100fe40003803000 */
[----:B------:R-:W-:Y:S02]  /*1e190*/  LOP3.LUT R152, R2, R156, RZ, 0xc0, !PT ;  /* 0x0000009c02987212 */ /* 0x000fe400078ec0ff */
[--C-:B------:R-:W-:Y:S02]  /*1e1a0*/  HSET2.LE.AND R3, R3, R0.reuse, PT ;  /* 0x0000000003037233 */ /* 0x100fe40003803000 */
[--C-:B------:R-:W-:Y:S01]  /*1e1b0*/  HSET2.LE.AND R2, R14, R0.reuse, PT ;  /* 0x000000000e027233 */ /* 0x100fe20003803000 */
[----:B------:R-:W-:Y:S01]  /*1e1c0*/  IMAD.MOV.U32 R146, RZ, RZ, R157 ;  /* 0x000000ffff927224 */ /* 0x000fe200078e009d */
[----:B------:R-:W-:Y:S01]  /*1e1d0*/  HSET2.LE.AND R0, R15, R0, PT ;  /* 0x000000000f007233 */ /* 0x000fe20003803000 */
[----:B------:R-:W-:-:S02]  /*1e1e0*/  IMAD.MOV.U32 R17, RZ, RZ, R162 ;  /* 0x000000ffff117224 */ /* 0x000fc400078e00a2 */
[----:B------:R-:W-:Y:S01]  /*1e1f0*/  IMAD.MOV.U32 R81, RZ, RZ, R161 ;  /* 0x000000ffff517224 */ /* 0x000fe200078e00a1 */
[----:B------:R-:W-:Y:S01]  /*1e200*/  LOP3.LUT R154, R2, R154, RZ, 0xc0, !PT ;  /* 0x0000009a029a7212 */ /* 0x000fe200078ec0ff */
[----:B------:R-:W-:Y:S01]  /*1e210*/  IMAD.MOV.U32 R82, RZ, RZ, R135 ;  /* 0x000000ffff527224 */ /* 0x000fe200078e0087 */
[----:B------:R-:W-:Y:S01]  /*1e220*/  LOP3.LUT R155, R0, R155, RZ, 0xc0, !PT ;  /* 0x0000009b009b7212 */ /* 0x000fe200078ec0ff */
[----:B------:R-:W-:Y:S02]  /*1e230*/  IMAD.MOV.U32 R39, RZ, RZ, R160 ;  /* 0x000000ffff277224 */ /* 0x000fe400078e00a0 */
[----:B------:R-:W-:Y:S01]  /*1e240*/  FADD.FTZ R2, R18, R19 ;  /* 0x0000001312027221 */ /* 0x000fe20000010000 */
[----:B------:R-:W-:Y:S01]  /*1e250*/  LOP3.LUT R153, R3, R146, RZ, 0xc0, !PT ;  /* 0x0000009203997212 */ /* 0x000fe200078ec0ff */
        /* <DEDUP_REMOVED lines=13> */
[----:B------:R-:W-:Y:S01]  /*1e330*/  FADD.FTZ R0, R130, R0 ;  /* 0x0000000082007221 */ /* 0x000fe20000010000 */
[----:B------:R-:W-:Y:S01]  /*1e340*/  IMAD.MOV.U32 R139, RZ, RZ, R164 ;  /* 0x000000ffff8b7224 */ /* 0x000fe200078e00a4 */
[----:B------:R-:W3:Y:S01]  /*1e350*/  LDL.LU R247, [R1+0x50] ;  /* 0x0000500001f77983 */ /* 0x000ee20000300800 */
[----:B------:R-:W-:Y:S01]  /*1e360*/  FADD.FTZ R4, R204, R5 ;  /* 0x00000005cc047221 */ /* 0x000fe20000010000 */
[----:B------:R-:W-:Y:S01]  /*1e370*/  FADD.FTZ R3, R205, R3 ;  /* 0x00000003cd037221 */ /* 0x000fe20000010000 */
[----:B------:R-:W-:Y:S01]  /*1e380*/  FADD.FTZ R2, R138, R2 ;  /* 0x000000028a027221 */ /* 0x000fe20000010000 */
[----:B------:R-:W2:Y:S01]  /*1e390*/  LDL.LU R242, [R1+0x48] ;  /* 0x0000480001f27983 */ /* 0x000ea20000300800 */
[----:B------:R-:W-:Y:S01]  /*1e3a0*/  FADD.FTZ R0, R131, R0 ;  /* 0x0000000083007221 */ /* 0x000fe20000010000 */
[----:B------:R-:W-:-:S02]  /*1e3b0*/  FADD.FTZ R4, R139, R4 ;  /* 0x000000048b047221 */ /* 0x000fc40000010000 */
[----:B------:R-:W2:Y:S01]  /*1e3c0*/  LDL.LU R241, [R1+0x10] ;  /* 0x0000100001f17983 */ /* 0x000ea20000300800 */
        /* <DEDUP_REMOVED lines=10> */
[----:B------:R-:W1:Y:S04]  /*1e470*/  LDSM.16.MT88.4 R164, [R217+0x5c00] ;  /* 0x005c0000d9a4783b */ /* 0x000e680000004200 */
[----:B----4-:R-:W-:Y:S04]  /*1e480*/  STG.E.U16 desc[UR32][R46.64+-0xde], R86 ;  /* 0xffff22562e007986 */ /* 0x010fe8000c101520 */
        /* <DEDUP_REMOVED lines=21> */
[----:B----4-:R-:W4:Y:S04]  /*1e5e0*/  LDL.LU R237, [R1+0xc] ;  /* 0x00000c0001ed7983 */ /* 0x010f280000300800 */
        /* <DEDUP_REMOVED lines=11> */
[----:B------:R-:W-:Y:S04]  /*1e6a0*/  STG.E.U16 desc[UR32][R40.64+-0xae], R88 ;  /* 0xffff525828007986 */ /* 0x000fe8000c101520 */
[----:B------:R-:W-:Y:S04]  /*1e6b0*/  STG.E.U16 desc[UR32][R46.64+-0xb0], R90 ;  /* 0xffff505a2e007986 */ /* 0x000fe8000c101520 */
[----:B------:R-:W-:Y:S04]  /*1e6c0*/  STG.E.U16 desc[UR32][R46.64+-0xae], R91 ;  /* 0xffff525b2e007986 */ /* 0x000fe8000c101520 */
[----:B------:R-:W-:Y:S04]  /*1e6d0*/  STG.E.U16 desc[UR32][R44.64+-0xb0], R179 ;  /* 0xffff50b32c007986 */ /* 0x000fe8000c101520 */
[----:B------:R-:W-:Y:S04]  /*1e6e0*/  STG.E.U16 desc[UR32][R44.64+-0xae], R174 ;  /* 0xffff52ae2c007986 */ /* 0x000fe8000c101520 */
[----:B------:R-:W-:Y:S04]  /*1e6f0*/  STG.E.U16 desc[UR32][R42.64+-0xb0], R178 ;  /* 0xffff50b22a007986 */ /* 0x000fe8000c101520 */
[----:B------:R-:W-:Y:S04]  /*1e700*/  STG.E.U16 desc[UR32][R42.64+-0xae], R175 ;  /* 0xffff52af2a007986 */ /* 0x000fe8000c101520 */
[----:B---3--:R-:W-:Y:S04]  /*1e710*/  STG.E.U16 desc[UR32][R40.64+-0xa0], R247 ;  /* 0xffff60f728007986 */ /* 0x008fe8000c101520 */
[----:B--2---:R-:W-:Y:S04]  /*1e720*/  STG.E.U16 desc[UR32][R40.64+-0x9e], R242 ;  /* 0xffff62f228007986 */ /* 0x004fe8000c101520 */
[----:B------:R-:W-:Y:S01]  /*1e730*/  STG.E.U16 desc[UR32][R46.64+-0xa0], R241 ;  /* 0xffff60f12e007986 */ /* 0x000fe2000c101520 */
        /* <DEDUP_REMOVED lines=8> */
[----:B------:R-:W-:Y:S01]  /*1e7c0*/  IADD3 R5, P1, R40, -0x200, RZ ;  /* 0xfffffe0028057810 */ /* 0x000fe20007f3e0ff */
[----:B------:R-:W-:Y:S01]  /*1e7d0*/  FADD.FTZ R3, R224, R3 ;  /* 0x00000003e0037221 */ /* 0x000fe20000010000 */
[----:B------:R-:W-:Y:S01]  /*1e7e0*/  FADD.FTZ R2, R223, R2 ;  /* 0x00000002df027221 */ /* 0x000fe20000010000 */
[----:B------:R-:W-:Y:S01]  /*1e7f0*/  FADD.FTZ R0, R222, R0 ;  /* 0x00000000de007221 */ /* 0x000fe20000010000 */
[----:B------:R-:W-:Y:S01]  /*1e800*/  HMMA.16816.F32.BF16 R168, R8, R24, R168 ;  /* 0x0000001808a8723c */ /* 0x000fe200000418a8 */
[----:B------:R-:W-:Y:S01]  /*1e810*/  FADD.FTZ R4, R221, R4 ;  /* 0x00000004dd047221 */ /* 0x000fe20000010000 */
[----:B------:R-:W-:-:S04]  /*1e820*/  FADD.FTZ R3, R220, R3 ;  /* 0x00000003dc037221 */ /* 0x000fc80000010000 */
[C---:B------:R-:W-:Y:S06]  /*1e830*/  HMMA.16816.F32.BF16 R24, R8.reuse, R26, R76 ;  /* 0x0000001a0818723c */ /* 0x040fec000004184c */
[C---:B------:R-:W-:Y:S06]  /*1e840*/  HMMA.16816.F32.BF16 R160, R8.reuse, R28, R68 ;  /* 0x0000001c08a0723c */ /* 0x040fec0000041844 */
[----:B------:R-:W-:Y:S01]  /*1e850*/  HMMA.16816.F32.BF16 R8, R8, R30, R64 ;  /* 0x0000001e0808723c */ /* 0x000fe20000041840 */
[----:B------:R-:W-:Y:S01]  /*1e860*/  IMAD.MOV.U32 R93, RZ, RZ, R144 ;  /* 0x000000ffff5d7224 */ /* 0x000fe200078e0090 */
[----:B------:R-:W-:Y:S01]  /*1e870*/  @UP0 UIADD3 UR7, UR31, -0x3, URZ ;  /* 0xfffffffd1f070890 */ /* 0x000fe2000fffe03f */
[----:B------:R-:W-:-:S03]  /*1e880*/  UMOV UR5, UR6 ;  /* 0x0000000600057c82 */ /* 0x000fc60008000000 */
[----:B-1----:R-:W-:Y:S01]  /*1e890*/  HMMA.16816.F32.BF16 R156, R140, R164, R60 ;  /* 0x000000a48c9c723c */ /* 0x002fe2000004183c */
[----:B------:R-:W-:-:S05]  /*1e8a0*/  IMAD.MOV.U32 R135, RZ, RZ, R93 ;  /* 0x000000ffff877224 */ /* 0x000fca00078e005d */
[----:B------:R-:W-:Y:S01]  /*1e8b0*/  HMMA.16816.F32.BF16 R148, R140, R166, R56 ;  /* 0x000000a68c94723c */ /* 0x000fe20000041838 */
[----:B------:R-:W-:-:S05]  /*1e8c0*/  IMAD.MOV.U32 R133, RZ, RZ, R207 ;  /* 0x000000ffff857224 */ /* 0x000fca00078e00cf */
[----:B------:R-:W-:Y:S01]  /*1e8d0*/  HMMA.16816.F32.BF16 R168, R152, R164, R168 ;  /* 0x000000a498a8723c */ /* 0x000fe200000418a8 */
[----:B------:R-:W-:-:S05]  /*1e8e0*/  IMAD.MOV.U32 R134, RZ, RZ, R231 ;  /* 0x000000ffff867224 */ /* 0x000fca00078e00e7 */
[----:B------:R-:W-:Y:S01]  /*1e8f0*/  HMMA.16816.F32.BF16 R144, R140, R20, R52 ;  /* 0x000000148c90723c */ /* 0x000fe20000041834 */
[----:B------:R-:W-:-:S05]  /*1e900*/  @P0 IMAD.MOV.U32 R135, RZ, RZ, R93 ;  /* 0x000000ffff870224 */ /* 0x000fca00078e005d */
[----:B------:R-:W-:Y:S01]  /*1e910*/  HMMA.16816.F32.BF16 R164, R152, R166, R24 ;  /* 0x000000a698a4723c */ /* 0x000fe20000041818 */
[----:B------:R-:W-:-:S05]  /*1e920*/  @P0 IMAD.MOV.U32 R133, RZ, RZ, R207 ;  /* 0x000000ffff850224 */ /* 0x000fca00078e00cf */
[----:B------:R-:W-:Y:S01]  /*1e930*/  HMMA.16816.F32.BF16 R160, R152, R20, R160 ;  /* 0x0000001498a0723c */ /* 0x000fe200000418a0 */
[----:B------:R-:W-:-:S05]  /*1e940*/  @P0 IMAD.MOV.U32 R134, RZ, RZ, R231 ;  /* 0x000000ffff860224 */ /* 0x000fca00078e00e7 */
[-C--:B------:R-:W-:Y:S06]  /*1e950*/  HMMA.16816.F32.BF16 R140, R140, R22.reuse, R32 ;  /* 0x000000168c8c723c */ /* 0x080fec0000041820 */
[----:B------:R-:W-:Y:S01]  /*1e960*/  HMMA.16816.F32.BF16 R152, R152, R22, R8 ;  /* 0x000000169898723c */ /* 0x000fe20000041808 */
[----:B----4-:R-:W-:Y:S04]  /*1e970*/  STG.E.U16 desc[UR32][R46.64+-0x9e], R237 ;  /* 0xffff62ed2e007986 */ /* 0x010fe8000c101520 */
        /* <DEDUP_REMOVED lines=40> */
[----:B-1----:R4:W5:Y:S04]  /*1ec00*/  LDL.LU R239, [R1+0x374] ;  /* 0x0003740001ef7983 */ /* 0x0029680000300800 */
        /* <DEDUP_REMOVED lines=22> */
[----:B------:R4:W5:Y:S01]  /*1ed70*/  LDL.LU R224, [R1+0x358] ;  /* 0x0003580001e07983 */ /* 0x0009620000300800 */
[----:B--2---:R-:W-:-:S03]  /*1ed80*/  FADD.FTZ R245, R216, R0 ;  /* 0x00000000d8f57221 */ /* 0x004fc60000010000 */
[----:B------:R4:W-:Y:S04]  /*1ed90*/  STG.E.U16 desc[UR32][R44.64+-0x30], R105 ;  /* 0xffffd0692c007986 */ /* 0x0009e8000c101520 */
[----:B------:R4:W-:Y:S04]  /*1eda0*/  STG.E.U16 desc[UR32][R44.64+-0x2e], R104 ;  /* 0xffffd2682c007986 */ /* 0x0009e8000c101520 */
[----:B------:R4:W5:Y:S01]  /*1edb0*/  LDL.LU R223, [R1+0x354] ;  /* 0x0003540001df7983 */ /* 0x0009620000300800 */
[----:B------:R-:W-:-:S03]  /*1edc0*/  IADD3.X R0, R41, -0x1, RZ, P1, !PT ;  /* 0xffffffff29007810 */ /* 0x000fc60000ffe4ff */
[----:B------:R4:W-:Y:S04]  /*1edd0*/  STG.E.U16 desc[UR32][R42.64+-0x30], R103 ;  /* 0xffffd0672a007986 */ /* 0x0009e8000c101520 */
[----:B------:R4:W-:Y:S04]  /*1ede0*/  STG.E.U16 desc[UR32][R42.64+-0x2e], R102 ;  /* 0xffffd2662a007986 */ /* 0x0009e8000c101520 */
[----:B------:R4:W5:Y:S01]  /*1edf0*/  LDL.LU R222, [R1+0x350] ;  /* 0x0003500001de7983 */ /* 0x0009620000300800 */
[----:B---3--:R-:W-:-:S03]  /*1ee00*/  FADD.FTZ R244, R219, R2 ;  /* 0x00000002dbf47221 */ /* 0x008fc60000010000 */
[----:B------:R4:W-:Y:S04]  /*1ee10*/  STG.E.U16 desc[UR32][R40.64+-0x20], R198 ;  /* 0xffffe0c628007986 */ /* 0x0009e8000c101520 */
[----:B------:R4:W-:Y:S04]  /*1ee20*/  STG.E.U16 desc[UR32][R40.64+-0x1e], R197 ;  /* 0xffffe2c528007986 */ /* 0x0009e8000c101520 */
[----:B------:R4:W-:Y:S04]  /*1ee30*/  STL [R1+0x2c], R5 ;  /* 0x00002c0501007387 */ /* 0x0009e80000100800 */
        /* <DEDUP_REMOVED lines=20> */
[----:B------:R4:W-:Y:S01]  /*1ef80*/  STL [R1+0x28], R0 ;  /* 0x0000280001007387 */ /* 0x0009e20000100800 */
[----:B------:R-:W-:Y:S05]  /*1ef90*/  @P0 BRA `(.L_x_462) ;  /* 0x0000000000040947 */ /* 0x000fea0003800000 */
.L_x_458:
[----:B------:R-:W-:-:S12]  /*1efa0*/  UIADD3 UR7, UR5, -0x1, URZ ;  /* 0xffffffff05077890 */ /* 0x000fd8000fffe03f */
.L_x_462:
[----:B------:R-:W-:-:S13]  /*1efb0*/  ISETP.LE.AND P0, PT, RZ, UR7, PT ;  /* 0x00000007ff007c0c */ /* 0x000fda000bf03270 */
[----:B------:R-:W-:Y:S05]  /*1efc0*/  @!P0 BRA `(.L_x_463) ;  /* 0x000000c000848947 */ /* 0x000fea0003800000 */
[----:B----4-:R-:W2:Y:S01]  /*1efd0*/  LDL.LU R0, [R1+0x2a4] ;  /* 0x0002a40001007983 */ /* 0x010ea20000300800 */
[----:B------:R-:W-:-:S03]  /*1efe0*/  ULDC UR4, c[0x0][0x2d0] ;  /* 0x0000b40000047ab9 */ /* 0x000fc60000000800 */
[----:B------:R-:W3:Y:S04]  /*1eff0*/  LDL.LU R4, [R1+0x2a0] ;  /* 0x0002a00001047983 */ /* 0x000ee80000300800 */
[----:B------:R-:W4:Y:S01]  /*1f000*/  LDL.LU R5, [R1+0x334] ;  /* 0x0003340001057983 */ /* 0x000f220000300800 */
[----:B-----5:R-:W-:Y:S01]  /*1f010*/  ISETP.GE.AND P0, PT, R238, UR4, PT ;  /* 0x00000004ee007c0c */ /* 0x020fe2000bf06270 */
[----:B------:R-:W-:Y:S01]  /*1f020*/  UIMAD UR44, UR50, 0x38, UR41 ;  /* 0x00000038322c78a4 */ /* 0x000fe2000f8e0229 */
[----:B------:R-:W-:Y:S01]  /*1f030*/  IMAD.MOV.U32 R137, RZ, RZ, R135 ;  /* 0x000000ffff897224 */ /* 0x000fe200078e0087 */
[----:B------:R-:W1:Y:S01]  /*1f040*/  S2R R2, SR_TID.X ;  /* 0x0000000000027919 */ /* 0x000e620000002100 */
[----:B------:R-:W-:Y:S01]  /*1f050*/  USHF.R.S32.HI UR4, URZ, 0x1f, UR46 ;  /* 0x0000001f3f047899 */ /* 0x000fe2000801142e */
[----:B------:R-:W-:Y:S01]  /*1f060*/  IMAD.MOV.U32 R132, RZ, RZ, R136 ;  /* 0x000000ffff847224 */ /* 0x000fe200078e0088 */
[----:B------:R-:W-:Y:S01]  /*1f070*/  UIADD3 UR44, UR44, 0x1, URZ ;  /* 0x000000012c2c7890 */ /* 0x000fe2000fffe03f */
[----:B------:R-:W-:Y:S01]  /*1f080*/  MOV R3, R133 ;  /* 0x0000008500037202 */ /* 0x000fe20000000f00 */
[----:B------:R-:W-:-:S02]  /*1f090*/  USHF.L.U64.HI UR5, UR8, 0x6, UR9 ;  /* 0x0000000608057899 */ /* 0x000fc40008010209 */
[----:B------:R-:W-:Y:S02]  /*1f0a0*/  USHF.L.U32 UR6, UR8, 0x6, URZ ;  /* 0x0000000608067899 */ /* 0x000fe4000800063f */
[----:B------:R-:W-:Y:S01]  /*1f0b0*/  UIMAD.WIDE.U32 UR38, UR8, 0x60, URZ ;  /* 0x00000060082678a5 */ /* 0x000fe2000f8e003f */
[----:B------:R-:W1:Y:S01]  /*1f0c0*/  @!P0 LDC.64 R6, c[0x0][0x220] ;  /* 0x00008800ff068b82 */ /* 0x000e620000000a00 */
[----:B------:R-:W-:Y:S02]  /*1f0d0*/  UIMAD UR37, UR9, 0x60, URZ ;  /* 0x00000060092578a4 */ /* 0x000fe4000f8e023f */
[----:B------:R-:W-:Y:S02]  /*1f0e0*/  USHF.L.U64.HI UR8, UR10, 0x6, UR11 ;  /* 0x000000060a087899 */ /* 0x000fe4000801020b */
[----:B------:R-:W-:Y:S02]  /*1f0f0*/  USHF.L.U32 UR9, UR10, 0x6, URZ ;  /* 0x000000060a097899 */ /* 0x000fe4000800063f */
[----:B------:R-:W-:Y:S01]  /*1f100*/  UIMAD.WIDE.U32 UR48, UR10, 0x60, URZ ;  /* 0x000000600a3078a5 */ /* 0x000fe2000f8e003f */
[----:B------:R-:W1:Y:S01]  /*1f110*/  @!P0 LDC.64 R10, c[0x0][0x220] ;  /* 0x00008800ff0a8b82 */ /* 0x000e620000000a00 */
[----:B------:R-:W-:-:S02]  /*1f120*/  USHF.L.U32 UR47, UR46, 0x1, URZ ;  /* 0x000000012e2f7899 */ /* 0x000fc4000800063f */
[----:B------:R-:W-:Y:S02]  /*1f130*/  USHF.R.S32.HI UR10, URZ, 0x1f, UR50 ;  /* 0x0000001f3f0a7899 */ /* 0x000fe40008011432 */
[----:B------:R-:W-:Y:S02]  /*1f140*/  USHF.L.U64.HI UR46, UR46, 0x1, UR4 ;  /* 0x000000012e2e7899 */ /* 0x000fe40008010204 */
[----:B------:R-:W-:Y:S01]  /*1f150*/  USHF.R.S32.HI UR4, URZ, 0x1f, UR44 ;  /* 0x0000001f3f047899 */ /* 0x000fe2000801142c */
[----:B------:R-:W1:Y:S01]  /*1f160*/  @!P0 LDC.64 R8, c[0x0][0x220] ;  /* 0x00008800ff088b82 */ /* 0x000e620000000a00 */
[----:B------:R-:W-:Y:S02]  /*1f170*/  UIMAD UR40, UR11, 0x60, URZ ;  /* 0x000000600b2878a4 */ /* 0x000fe4000f8e023f */
[----:B------:R-:W-:Y:S02]  /*1f180*/  USHF.R.S32.HI UR11, URZ, 0x1f, UR41 ;  /* 0x0000001f3f0b7899 */ /* 0x000fe40008011429 */
[----:B------:R-:W-:-:S02]  /*1f190*/  UIMAD.WIDE.U32 UR50, UR50, 0x70, URZ ;  /* 0x00000070323278a5 */ /* 0x000fc4000f8e003f */
[----:B------:R-:W-:Y:S01]  /*1f1a0*/  UIMAD UR10, UR10, 0x70, URZ ;  /* 0x000000700a0a78a4 */ /* 0x000fe2000f8e023f */
[----:B-1----:R1:W-:Y:S01]  /*1f1b0*/  @!P0 STL.64 [R1+0x310], R6 ;  /* 0x0003100601008387 */ /* 0x0023e20000100a00 */
[----:B------:R-:W-:Y:S02]  /*1f1c0*/  USHF.L.U32 UR45, UR44, 0x1, URZ ;  /* 0x000000012c2d7899 */ /* 0x000fe4000800063f */
[----:B------:R-:W-:Y:S02]  /*1f1d0*/  USHF.L.U32 UR42, UR41, 0x1, URZ ;  /* 0x00000001292a7899 */ /* 0x000fe4000800063f */
[----:B------:R-:W-:Y:S02]  /*1f1e0*/  USHF.L.U64.HI UR44, UR44, 0x1, UR4 ;  /* 0x000000012c2c7899 */ /* 0x000fe40008010204 */
[----:B------:R-:W-:Y:S01]  /*1f1f0*/  UIADD3 UR37, UR37, UR39, URZ ;  /* 0x0000002725257290 */ /* 0x000fe2000fffe03f */
[----:B------:R-:W-:Y:S01]  /*1f200*/  @!P0 STL.64 [R1+0x308], R10 ;  /* 0x0003080a01008387 */ /* 0x000fe20000100a00 */
[----:B------:R-:W-:-:S02]  /*1f210*/  UIADD3 UR40, UR40, UR49, URZ ;  /* 0x0000003128287290 */ /* 0x000fc4000fffe03f */
[----:B------:R-:W-:Y:S02]  /*1f220*/  USHF.L.U64.HI UR41, UR41, 0x1, UR11 ;  /* 0x0000000129297899 */ /* 0x000fe4000801020b */
[----:B------:R-:W-:Y:S01]  /*1f230*/  UIADD3 UR43, UR51, UR10, URZ ;  /* 0x0000000a332b7290 */ /* 0x000fe2000fffe03f */
[----:B------:R-:W-:Y:S01]  /*1f240*/  ULDC UR4, c[0x0][0x2ec] ;  /* 0x0000bb0000047ab9 */ /* 0x000fe20000000800 */
[----:B------:R1:W-:Y:S02]  /*1f250*/  @!P0 STL.64 [R1+0x300], R8 ;  /* 0x0003000801008387 */ /* 0x0003e40000100a00 */
[----:B-1----:R-:W-:-:S04]  /*1f260*/  SHF.R.S32.HI R6, RZ, 0x1f, R2 ;  /* 0x0000001fff067819 */ /* 0x002fc80000011402 */
[----:B------:R-:W-:Y:S02]  /*1f270*/  LEA.HI R6, R6, R2, RZ, 0x5 ;  /* 0x0000000206067211 */ /* 0x000fe400078f28ff */
[----:B------:R-:W-:Y:S02]  /*1f280*/  MOV R2, UR29 ;  /* 0x0000001d00027c02 */ /* 0x000fe40008000f00 */
[----:B------:R-:W-:-:S05]  /*1f290*/  SHF.R.S32.HI R6, RZ, 0x5, R6 ;  /* 0x00000005ff067819 */ /* 0x000fca0000011406 */
[----:B------:R-:W-:Y:S02]  /*1f2a0*/  IMAD R2, R2, 0x8, R6 ;  /* 0x0000000802027824 */ /* 0x000fe400078e0206 */
[----:B------:R-:W1:Y:S02]  /*1f2b0*/  @!P0 LDC.64 R6, c[0x0][0x220] ;  /* 0x00008800ff068b82 */ /* 0x000e640000000a00 */
[----:B------:R-:W-:Y:S01]  /*1f2c0*/  IMAD.WIDE.U32 R8, R2, -0x326172a9, RZ ;  /* 0xcd9e8d5702087825 */ /* 0x000fe200078e00ff */
[----:B-1----:R2:W-:Y:S04]  /*1f2d0*/  @!P0 STL.64 [R1+0x2f8], R6 ;  /* 0x0002f80601008387 */ /* 0x0025e80000100a00 */
[----:B------:R-:W-:Y:S01]  /*1f2e0*/  STL.64 [R1+0xc0], R8 ;  /* 0x0000c00801007387 */ /* 0x000fe20000100a00 */
[----:B--2---:R-:W-:Y:S01]  /*1f2f0*/  IMAD.WIDE.U32 R6, R0, -0x326172a9, RZ ;  /* 0xcd9e8d5700067825 */ /* 0x004fe200078e00ff */
[----:B---3--:R-:W-:-:S04]  /*1f300*/  LOP3.LUT R2, R9, R4, RZ, 0x3c, !PT ;  /* 0x0000000409027212 */ /* 0x008fc800078e3cff */
[----:B------:R4:W-:Y:S01]  /*1f310*/  STL.64 [R1+0xb8], R6 ;  /* 0x0000b80601007387 */ /* 0x0009e20000100a00 */
[----:B------:R-:W-:Y:S01]  /*1f320*/  LOP3.LUT R4, R7, R4, RZ, 0x3c, !PT ;  /* 0x0000000407047212 */ /* 0x000fe200078e3cff */
[----:B------:R-:W-:Y:S02]  /*1f330*/  IMAD.MOV.U32 R0, RZ, RZ, R134 ;  /* 0x000000ffff007224 */ /* 0x000fe400078e0086 */
[----:B----4-:R-:W-:-:S05]  /*1f340*/  IMAD.WIDE.U32 R6, R5, -0x2daee0ad, RZ ;  /* 0xd2511f5305067825 */ /* 0x010fca00078e00ff */
[----:B------:R1:W-:Y:S04]  /*1f350*/  STL.64 [R1+0x10], R6 ;  /* 0x0000100601007387 */ /* 0x0003e80000100a00 */
[----:B------:R-:W2:Y:S04]  /*1f360*/  LDL.LU.64 R8, [R1+0x328] ;  /* 0x0003280001087983 */ /* 0x000ea80000300a00 */
[----:B-1----:R-:W3:Y:S01]  /*1f370*/  LDL.LU.64 R6, [R1+0x338] ;  /* 0x0003380001067983 */ /* 0x002ee20000300a00 */
[----:B------:R-:W-:-:S04]  /*1f380*/  IMAD.WIDE.U32 R12, R2, -0x2daee0ad, RZ ;  /* 0xd2511f53020c7825 */ /* 0x000fc800078e00ff */
[----:B------:R-:W-:Y:S01]  /*1f390*/  IMAD.WIDE.U32 R10, R4, -0x2daee0ad, RZ ;  /* 0xd2511f53040a7825 */ /* 0x000fe200078e00ff */
[----:B------:R1:W-:Y:S04]  /*1f3a0*/  STL.64 [R1+0x78], R12 ;  /* 0x0000780c01007387 */ /* 0x0003e80000100a00 */
[----:B------:R1:W-:Y:S01]  /*1f3b0*/  STL.64 [R1+0x70], R10 ;  /* 0x0000700a01007387 */ /* 0x0003e20000100a00 */
[----:B--2---:R-:W-:Y:S02]  /*1f3c0*/  MOV R5, R9 ;  /* 0x0000000900057202 */ /* 0x004fe40000000f00 */
[----:B---3--:R-:W-:-:S05]  /*1f3d0*/  MOV R4, R6 ;  /* 0x0000000600047202 */ /* 0x008fca0000000f00 */
[----:B------:R1:W-:Y:S01]  /*1f3e0*/  STL.64 [R1+0x2f0], R4 ;  /* 0x0002f00401007387 */ /* 0x0003e20000100a00 */
[----:B------:R-:W-:Y:S05]  /*1f3f0*/  BRA `(.L_x_464) ;  /* 0x0000000000d47947 */ /* 0x000fea0003800000 */
.L_x_466:
[----:B------:R-:W2:Y:S01]  /*1f400*/  LDL.64 R184, [R1+0x320] ;  /* 0x0003200001b87983 */ /* 0x000ea20000100a00 */
[----:B------:R-:W1:Y:S01]  /*1f410*/  LDC.64 R138, c[0x0][0x248] ;  /* 0x00009200ff8a7b82 */ /* 0x000e620000000a00 */
[----:B------:R-:W-:Y:S02]  /*1f420*/  UIADD3 UR31, UR7, -0x1, URZ ;  /* 0xffffffff071f7890 */ /* 0x000fe4000fffe03f */
[----:B------:R-:W3:Y:S02]  /*1f430*/  LDL.64 R182, [R1+0x318] ;  /* 0x0003180001b67983 */ /* 0x000ee40000100a00 */
[----:B------:R-:W-:Y:S02]  /*1f440*/  USHF.R.S32.HI UR10, URZ, 0x1f, UR31 ;  /* 0x0000001f3f0a7899 */ /* 0x000fe4000801141f */
[----:B------:R4:W-:Y:S04]  /*1f450*/  @P0 STS [R230+0x2000], RZ ;  /* 0x002000ffe6000388 */ /* 0x0009e80000000800 */
[----:B------:R4:W-:Y:S04]  /*1f460*/  @P0 STS [R230+0x2004], RZ ;  /* 0x002004ffe6000388 */ /* 0x0009e80000000800 */
[----:B------:R4:W-:Y:S01]  /*1f470*/  @P0 STS.64 [R230+0x2008], RZ ;  /* 0x002008ffe6000388 */ /* 0x0009e20000000a00 */
[C---:B-1----:R-:W-:Y:S02]  /*1f480*/  IMAD R133, R138.reuse, UR10, RZ ;  /* 0x0000000a8a857c24 */ /* 0x042fe4000f8e02ff */
[----:B------:R-:W-:Y:S04]  /*1f490*/  IMAD.WIDE.U32 R172, R138, UR31, RZ ;  /* 0x0000001f8aac7c25 */ /* 0x000fe8000f8e00ff */
[----:B------:R-:W-:Y:S04]  /*1f4a0*/  IMAD R133, R139, UR31, R133 ;  /* 0x0000001f8b857c24 */ /* 0x000fe8000f8e0285 */
[----:B------:R-:W-:Y:S01]  /*1f4b0*/  IMAD.IADD R133, R173, 0x1, R133 ;  /* 0x00000001ad857824 */ /* 0x000fe200078e0285 */
[C---:B--2---:R-:W-:Y:S04]  /*1f4c0*/  LEA R2, P1, R172.reuse, R184, 0x7 ;  /* 0x000000b8ac027211 */ /* 0x044fe800078238ff */
[----:B---3--:R-:W-:Y:S02]  /*1f4d0*/  LEA.HI.X R133, R172, R183, R133, 0x7, P1 ;  /* 0x000000b7ac857211 */ /* 0x008fe400008f3c85 */
[----:B------:R-:W1:Y:S02]  /*1f4e0*/  @!P0 LDC.64 R172, c[0x0][0x218] ;  /* 0x00008600ffac8b82 */ /* 0x000e640000000a00 */
[C---:B-1----:R-:W-:Y:S04]  /*1f4f0*/  @!P0 LEA R172, P1, R2.reuse, R172, 0x1 ;  /* 0x000000ac02ac8211 */ /* 0x042fe800078208ff */
[----:B------:R-:W-:Y:S02]  /*1f500*/  @!P0 LEA.HI.X R173, R2, R173, R133, 0x1, P1 ;  /* 0x000000ad02ad8211 */ /* 0x000fe400008f0c85 */
[C---:B------:R-:W-:Y:S03]  /*1f510*/  @!P0 LEA R136, P1, R138.reuse, R2, 0x5 ;  /* 0x000000028a888211 */ /* 0x040fe600078228ff */
[----:B------:R-:W-:Y:S01]  /*1f520*/  @!PT LDS RZ, [RZ] ;  /* 0x00000000fffff984 */ /* 0x000fe20000000800 */
[----:B------:R-:W-:Y:S01]  /*1f530*/  @!PT LDS RZ, [RZ] ;  /* 0x00000000fffff984 */ /* 0x000fe20000000800 */
[----:B------:R-:W-:Y:S01]  /*1f540*/  @!PT LDS RZ, [RZ] ;  /* 0x00000000fffff984 */ /* 0x000fe20000000800 */
[----:B------:R1:W-:Y:S04]  /*1f550*/  @!P0 LDGSTS.E.BYPASS.LTC128B.128 [R230+0x2000], desc[UR32][R172.64] ;  /* 0x02000000ace68fae */ /* 0x0003e8000b901d60 */
[----:B------:R4:W-:Y:S01]  /*1f560*/  @P0 STS.128 [R230+0x2800], RZ ;  /* 0x002800ffe6000388 */ /* 0x0009e20000000c00 */
[----:B-1----:R-:W-:Y:S02]  /*1f570*/  @!P0 LEA.HI.X R172, R138, R133, R139, 0x5, P1 ;  /* 0x000000858aac8211 */ /* 0x002fe400008f2c8b */
[----:B------:R-:W1:Y:S02]  /*1f580*/  @!P0 LDC.64 R138, c[0x0][0x218] ;  /* 0x00008600ff8a8b82 */ /* 0x000e640000000a00 */
[C---:B-1----:R-:W-:Y:S04]  /*1f590*/  @!P0 LEA R138, P1, R136.reuse, R138, 0x1 ;  /* 0x0000008a888a8211 */ /* 0x042fe800078208ff */
[----:B------:R-:W-:Y:S02]  /*1f5a0*/  @!P0 LEA.HI.X R139, R136, R139, R172, 0x1, P1 ;  /* 0x0000008b888b8211 */ /* 0x000fe400008f0cac */
[C---:B------:R-:W-:Y:S03]  /*1f5b0*/  @!P0 IADD3 R136, P2, R2.reuse, UR9, RZ ;  /* 0x0000000902888c10 */ /* 0x040fe6000ff5e0ff */
[----:B------:R-:W-:Y:S01]  /*1f5c0*/  @!PT LDS RZ, [RZ] ;  /* 0x00000000fffff984 */ /* 0x000fe20000000800 */
[----:B------:R-:W-:Y:S01]  /*1f5d0*/  @!PT LDS RZ, [RZ] ;  /* 0x00000000fffff984 */ /* 0x000fe20000000800 */
[----:B------:R-:W-:Y:S01]  /*1f5e0*/  @!PT LDS RZ, [RZ] ;  /* 0x00000000fffff984 */ /* 0x000fe20000000800 */
[----:B------:R1:W-:Y:S01]  /*1f5f0*/  @!P0 LDGSTS.E.BYPASS.LTC128B.128 [R230+0x2800], desc[UR32][R138.64] ;  /* 0x028000008ae68fae */ /* 0x0003e2000b901d60 */
[C---:B------:R-:W-:Y:S02]  /*1f600*/  @!P0 IADD3.X R172, R133.reuse, UR8, RZ, P2, !PT ;  /* 0x0000000885ac8c10 */ /* 0x040fe400097fe4ff */
[----:B------:R-:W-:Y:S01]  /*1f610*/  @!P0 IADD3 R2, P2, R2, UR48, RZ ;  /* 0x0000003002028c10 */ /* 0x000fe2000ff5e0ff */
[----:B------:R4:W-:Y:S03]  /*1f620*/  @P0 STS.128 [R230+0x3000], RZ ;  /* 0x003000ffe6000388 */ /* 0x0009e60000000c00 */
[----:B------:R-:W-:Y:S01]  /*1f630*/  @!P0 IADD3.X R133, R133, UR40, RZ, P2, !PT ;  /* 0x0000002885858c10 */ /* 0x000fe200097fe4ff */
[----:B-1----:R-:W1:Y:S02]  /*1f640*/  @!P0 LDC.64 R138, c[0x0][0x218] ;  /* 0x00008600ff8a8b82 */ /* 0x002e640000000a00 */
[C---:B-1----:R-:W-:Y:S04]  /*1f650*/  @!P0 LEA R138, P1, R136.reuse, R138, 0x1 ;  /* 0x0000008a888a8211 */ /* 0x042fe800078208ff */
[----:B------:R-:W-:Y:S05]  /*1f660*/  @!P0 LEA.HI.X R139, R136, R139, R172, 0x1, P1 ;  /* 0x0000008b888b8211 */ /* 0x000fea00008f0cac */
[----:B------:R-:W-:Y:S01]  /*1f670*/  @!PT LDS RZ, [RZ] ;  /* 0x00000000fffff984 */ /* 0x000fe20000000800 */
[----:B------:R-:W-:Y:S01]  /*1f680*/  @!PT LDS RZ, [RZ] ;  /* 0x00000000fffff984 */ /* 0x000fe20000000800 */
[----:B------:R-:W-:Y:S01]  /*1f690*/  @!PT LDS RZ, [RZ] ;  /* 0x00000000fffff984 */ /* 0x000fe20000000800 */
[----:B------:R1:W-:Y:S04]  /*1f6a0*/  @!P0 LDGSTS.E.BYPASS.LTC128B.128 [R230+0x3000], desc[UR32][R138.64] ;  /* 0x030000008ae68fae */ /* 0x0003e8000b901d60 */
[----:B------:R4:W-:Y:S01]  /*1f6b0*/  @P0 STS.128 [R230+0x3800], RZ ;  /* 0x003800ffe6000388 */ /* 0x0009e20000000c00 */
[----:B-1----:R-:W1:Y:S02]  /*1f6c0*/  @!P0 LDC.64 R138, c[0x0][0x218] ;  /* 0x00008600ff8a8b82 */ /* 0x002e640000000a00 */
        /* <DEDUP_REMOVED lines=8> */
.L_x_464:
[----:B-1----:R-:W2:Y:S01]  /*1f750*/  LDL.64 R12, [R1+0x2f0] ;  /* 0x0002f000010c7983 */ /* 0x002ea20000100a00 */
[----:B------:R-:W-:Y:S04]  /*1f760*/  DEPBAR.LE SB0, 0x0 ;  /* 0x000080000000791a */ /* 0x000fe80000000000 */
[----:B------:R-:W3:Y:S01]  /*1f770*/  LDL R9, [R1+0x310] ;  /* 0x0003100001097983 */ /* 0x000ee20000100800 */
[----:B------:R-:W-:Y:S01]  /*1f780*/  USHF.R.S32.HI UR11, URZ, 0x1f, UR7 ;  /* 0x0000001f3f0b7899 */ /* 0x000fe20008011407 */
[----:B------:R-:W-:Y:S01]  /*1f790*/  IMAD.U32 R4, RZ, RZ, UR7 ;  /* 0x00000007ff047e24 */ /* 0x000fe2000f8e00ff */
[----:B------:R-:W-:Y:S02]  /*1f7a0*/  UIMAD UR10, UR24, UR7, URZ ;  /* 0x00000007180a72a4 */ /* 0x000fe4000f8e023f */
[----:B------:R-:W4:Y:S01]  /*1f7b0*/  LDL R20, [R1+0x314] ;  /* 0x0003140001147983 */ /* 0x000f220000100800 */
[----:B------:R-:W-:Y:S02]  /*1f7c0*/  UISETP.GE.AND UP0, UPT, UR7, 0x1, UPT ;  /* 0x000000010700788c */ /* 0x000fe4000bf06270 */
[----:B------:R-:W-:Y:S02]  /*1f7d0*/  UIMAD UR10, UR11, UR25, UR10 ;  /* 0x000000190b0a72a4 */ /* 0x000fe4000f8e020a */
        /* <DEDUP_REMOVED lines=12> */
[----:B------:R-:W5:Y:S05]  /*1f8a0*/  LDL.64 R138, [R1+0xc0] ;  /* 0x0000c000018a7983 */ /* 0x000f6a0000100a00 */
[----:B------:R-:W5:Y:S05]  /*1f8b0*/  LDL.64 R234, [R1+0x78] ;  /* 0x0000780001ea7983 */ /* 0x000f6a0000100a00 */
[----:B------:R-:W5:Y:S01]  /*1f8c0*/  LDL.64 R232, [R1+0x70] ;  /* 0x0000700001e87983 */ /* 0x000f620000100a00 */
[----:B--2---:R-:W-:Y:S04]  /*1f8d0*/  IMAD.WIDE.U32 R4, R4, UR25, R12 ;  /* 0x0000001904047c25 */ /* 0x004fe8000f8e000c */
[----:B------:R-:W-:Y:S01]  /*1f8e0*/  VIADD R2, R5, UR10 ;  /* 0x0000000a05027c36 */ /* 0x000fe20008000000 */
[C---:B---3--:R-:W-:Y:S01]  /*1f8f0*/  @!P0 LEA R12, P4, R4.reuse, R9, 0x1 ;  /* 0x00000009040c8211 */ /* 0x048fe200078808ff */
[----:B------:R-:W-:Y:S01]  /*1f900*/  ULOP3.LUT UR10, UR11, UR35, URZ, 0x3c, !UPT ;  /* 0x000000230b0a7292 */ /* 0x000fe2000f8e3c3f */
        /* <DEDUP_REMOVED lines=25> */
[----:B------:R-:W-:Y:S02]  /*1faa0*/  @!P0 LDGSTS.E.BYPASS.LTC128B.128 [R230+0x5000], desc[UR32][R8.64] ;  /* 0x0500000008e68fae */ /* 0x000fe4000b901d60 */
[----:B------:R-:W-:Y:S03]  /*1fab0*/  @!P0 LEA.HI.X R7, R14, R17, R16, 0x1, P1 ;  /* 0x000000110e078211 */ /* 0x000fe600008f0c10 */
[----:B------:R-:W-:Y:S01]  /*1fac0*/  @P0 STS.128 [R230+0x5800], RZ ;  /* 0x005800ffe6000388 */ /* 0x000fe20000000c00 */
[----:B------:R-:W-:Y:S04]  /*1fad0*/  PLOP3.LUT P1, PT, PT, PT, UP0, 0x80, 0x0 ;  /* 0x000000000000781c */ /* 0x000fe80003f2f008 */
        /* <DEDUP_REMOVED lines=10> */
[----:B------:R-:W5:Y:S01]  /*1fb80*/  LDSM.16.M88.4 R64, [R216+0x2c00] ;  /* 0x002c0000d840783b */ /* 0x000f620000000200 */
[----:B------:R-:W-:Y:S04]  /*1fb90*/  LOP3.LUT R134, R237, UR10, RZ, 0x3c, !PT ;  /* 0x0000000aed867c12 */ /* 0x000fe8000f8e3cff */
[----:B------:R-:W5:Y:S01]  /*1fba0*/  LDSM.16.M88.4 R80, [R216+0x3000] ;  /* 0x00300000d850783b */ /* 0x000f620000000200 */
[----:B------:R-:W-:Y:S04]  /*1fbb0*/  IMAD.WIDE.U32 R134, R134, -0x326172a9, RZ ;  /* 0xcd9e8d5786867825 */ /* 0x000fe800078e00ff */
        /* <DEDUP_REMOVED lines=20> */
[C---:B------:R-:W-:Y:S01]  /*1fd00*/  HMMA.16816.F32.BF16 R40, R124.reuse, R48, RZ ;  /* 0x000000307c28723c */ /* 0x040fe200000418ff */
[----:B------:R-:W4:Y:S05]  /*1fd10*/  LDSM.16.M88.4 R208, [R223] ;  /* 0x00000000dfd0783b */ /* 0x000f2a0000000200 */
[-C--:B------:R-:W-:Y:S01]  /*1fd20*/  HMMA.16816.F32.BF16 R44, R124, R50.reuse, RZ ;  /* 0x000000327c2c723c */ /* 0x080fe200000418ff */
[----:B------:R-:W4:Y:S01]  /*1fd30*/  LDSM.16.M88.4 R212, [R222] ;  /* 0x00000000ded4783b */ /* 0x000f220000000200 */
[----:B------:R-:W-:Y:S04]  /*1fd40*/  DEPBAR.LE SB0, 0x0 ;  /* 0x000080000000791a */ /* 0x000fe80000000000 */
[C---:B------:R-:W-:Y:S01]  /*1fd50*/  HMMA.16816.F32.BF16 R48, R128.reuse, R50, RZ ;  /* 0x000000328030723c */ /* 0x040fe200000418ff */
[----:B------:R-:W-:Y:S05]  /*1fd60*/  BAR.SYNC.DEFER_BLOCKING 0x0 ;  /* 0x0000000000007b1d */ /* 0x000fea0000010000 */
        /* <DEDUP_REMOVED lines=19> */
[----:B------:R-:W-:Y:S06]  /*1fea0*/  HMMA.16816.F32.BF16 R128, R128, R174, RZ ;  /* 0x000000ae8080723c */ /* 0x000fec00000418ff */
[-C--:B--2---:R-:W-:Y:S06]  /*1feb0*/  HMMA.16816.F32.BF16 R4, R176, R180.reuse, R4 ;  /* 0x000000b4b004723c */ /* 0x084fec0000041804 */
[C---:B------:R-:W-:Y:S06]  /*1fec0*/  HMMA.16816.F32.BF16 R8, R184.reuse, R180, R8 ;  /* 0x000000b4b808723c */ /* 0x040fec0000041808 */
[-C--:B------:R-:W-:Y:S05]  /*1fed0*/  HMMA.16816.F32.BF16 R12, R184, R182.reuse, R12 ;  /* 0x000000b6b80c723c */ /* 0x080fea000004180c */
[----:B------:R-:W-:Y:S01]  /*1fee0*/  LOP3.LUT R180, R135, UR21, R138, 0x96, !PT ;  /* 0x0000001587b47c12 */ /* 0x000fe2000f8e968a */
[C---:B------:R-:W-:Y:S06]  /*1fef0*/  HMMA.16816.F32.BF16 R16, R176.reuse, R182, R16 ;  /* 0x000000b6b010723c */ /* 0x040fec0000041810 */
[----:B------:R-:W-:Y:S01]  /*1ff00*/  FMNMX.FTZ R2, R4, R132, !PT ;  /* 0x0000008404027209 */ /* 0x000fe20007810000 */
[-C--:B---3--:R-:W-:Y:S04]  /*1ff10*/  HMMA.16816.F32.BF16 R20, R176, R188.reuse, R20 ;  /* 0x000000bcb014723c */ /* 0x088fe80000041814 */
[----:B------:R-:W-:Y:S02]  /*1ff20*/  FMNMX.FTZ R2, R5, R2, !PT ;  /* 0x0000000205027209 */ /* 0x000fe40007810000 */
[C---:B------:R-:W-:Y:S06]  /*1ff30*/  HMMA.16816.F32.BF16 R24, R184.reuse, R188, R24 ;  /* 0x000000bcb818723c */ /* 0x040fec0000041818 */
        /* <DEDUP_REMOVED lines=28> */
[-C--:B----4-:R-:W-:Y:S05]  /*20100*/  HMMA.16816.F32.BF16 R84, R176, R204.reuse, R84 ;  /* 0x000000ccb054723c */ /* 0x090fea0000041854 */
        /* <DEDUP_REMOVED lines=90> */
[--C-:B------:R-:W-:Y:S02]  /*206b0*/  LOP3.LUT R188, R235, UR20, R236.reuse, 0x96, !PT ;  /* 0x00000014ebbc7c12 */ /* 0x100fe4000f8e96ec */
[----:B------:R-:W-:Y:S02]  /*206c0*/  FMNMX.FTZ R2, R79, R2, !PT ;  /* 0x000000024f027209 */ /* 0x000fe40007810000 */
[----:B------:R-:W-:Y:S01]  /*206d0*/  FMNMX.FTZ R133, R89, R133, !PT ;  /* 0x0000008559857209 */ /* 0x000fe20007810000 */
[----:B------:R-:W-:Y:S01]  /*206e0*/  IMAD.WIDE.U32 R188, R188, -0x326172a9, RZ ;  /* 0xcd9e8d57bcbc7825 */ /* 0x000fe200078e00ff */
[----:B------:R-:W-:Y:S02]  /*206f0*/  FMNMX.FTZ R136, R114, R136, !PT ;  /* 0x0000008872887209 */ /* 0x000fe40007810000 */
[----:B------:R-:W-:Y:S02]  /*20700*/  FMNMX.FTZ R174, R117, R174, !PT ;  /* 0x000000ae75ae7209 */ /* 0x000fe40007810000 */
[----:B------:R-:W-:Y:S02]  /*20710*/  FMNMX.FTZ R138, R90, R2, !PT ;  /* 0x000000025a8a7209 */ /* 0x000fe40007810000 */
[----:B------:R-:W-:Y:S02]  /*20720*/  LOP3.LUT R190, R233, UR20, R236, 0x96, !PT ;  /* 0x00000014e9be7c12 */ /* 0x000fe4000f8e96ec */
[----:B------:R-:W-:Y:S02]  /*20730*/  FMNMX.FTZ R2, R92, R133, !PT ;  /* 0x000000855c027209 */ /* 0x000fe40007810000 */
[----:B------:R-:W-:Y:S01]  /*20740*/  FMNMX.FTZ R133, R115, R136, !PT ;  /* 0x0000008873857209 */ /* 0x000fe20007810000 */
[----:B------:R-:W-:Y:S01]  /*20750*/  IMAD.WIDE.U32 R190, R190, -0x326172a9, RZ ;  /* 0xcd9e8d57bebe7825 */ /* 0x000fe200078e00ff */
[----:B------:R-:W-:Y:S02]  /*20760*/  FMNMX.FTZ R174, R128, R174, !PT ;  /* 0x000000ae80ae7209 */ /* 0x000fe40007810000 */
[----:B------:R-:W-:Y:S02]  /*20770*/  LOP3.LUT R181, R189, UR19, R134, 0x96, !PT ;  /* 0x00000013bdb57c12 */ /* 0x000fe4000f8e9686 */
[----:B------:R-:W-:Y:S02]  /*20780*/  FMNMX.FTZ R176, R91, R138, !PT ;  /* 0x0000008a5bb07209 */ /* 0x000fe40007810000 */
[----:B------:R-:W-:Y:S02]  /*20790*/  FMNMX.FTZ R178, R93, R2, !PT ;  /* 0x000000025db27209 */ /* 0x000fe40007810000 */
[----:B------:R-:W-:Y:S02]  /*207a0*/  FMNMX.FTZ R179, R118, R133, !PT ;  /* 0x0000008576b37209 */ /* 0x000fe40007810000 */
[----:B------:R-:W-:Y:S01]  /*207b0*/  FMNMX.FTZ R174, R129, R174, !PT ;  /* 0x000000ae81ae7209 */ /* 0x000fe20007810000 */
[----:B------:R-:W-:Y:S06]  /*207c0*/  @P1 BRA `(.L_x_466) ;  /* 0xffffffec000c1947 */ /* 0x000fec000383ffff */
.L_x_465:
[----:B------:R-:W-:Y:S01]  /*207d0*/  FMNMX.FTZ R2, R94, R176, !PT ;  /* 0x000000b05e027209 */ /* 0x000fe20007810000 */
[----:B----4-:R-:W2:Y:S01]  /*207e0*/  LDL.64 R138, [R1+0xb8] ;  /* 0x0000b800018a7983 */ /* 0x010ea20000100a00 */
[----:B------:R-:W-:Y:S01]  /*207f0*/  FMNMX.FTZ R133, R104, R178, !PT ;  /* 0x000000b268857209 */ /* 0x000fe20007810000 */
[----:B------:R-:W-:Y:S01]  /*20800*/  UIADD3 UR31, UR35, 0x646e171e, URZ ;  /* 0x646e171e231f7890 */ /* 0x000fe2000fffe03f */
[----:B------:R-:W-:Y:S01]  /*20810*/  LOP3.LUT R173, R191, UR19, R134, 0x96, !PT ;  /* 0x00000013bfad7c12 */ /* 0x000fe2000f8e9686 */
[----:B------:R-:W-:Y:S01]  /*20820*/  STL [R1+0x384], R217 ;  /* 0x000384d901007387 */ /* 0x000fe20000100800 */
[----:B------:R-:W-:Y:S01]  /*20830*/  FMNMX.FTZ R134, R95, R2, !PT ;  /* 0x000000025f867209 */ /* 0x000fe20007810000 */
[----:B------:R-:W-:Y:S01]  /*20840*/  UIADD3 UR36, UR34, -0x4ab325aa, URZ ;  /* 0xb54cda5622247890 */ /* 0x000fe2000fffe03f */
[----:B------:R-:W-:Y:S01]  /*20850*/  FMNMX.FTZ R2, R105, R133, !PT ;  /* 0x0000008569027209 */ /* 0x000fe20007810000 */
[----:B------:R-:W-:Y:S01]  /*20860*/  STL [R1+0x404], R217 ;  /* 0x000404d901007387 */ /* 0x000fe20000100800 */
[----:B------:R-:W-:Y:S01]  /*20870*/  FMNMX.FTZ R136, R106, R134, !PT ;  /* 0x000000866a887209 */ /* 0x000fe20007810000 */
[----:B------:R-:W-:Y:S01]  /*20880*/  IMAD.WIDE.U32 R184, R173, -0x2daee0ad, RZ ;  /* 0xd2511f53adb87825 */ /* 0x000fe200078e00ff */
[----:B------:R-:W-:Y:S01]  /*20890*/  FMNMX.FTZ R172, R108, R2, !PT ;  /* 0x000000026cac7209 */ /* 0x000fe20007810000 */
[----:B------:R-:W-:Y:S01]  /*208a0*/  STL [R1+0x380], R218 ;  /* 0x000380da01007387 */ /* 0x000fe20000100800 */
[----:B------:R-:W-:Y:S01]  /*208b0*/  FMNMX.FTZ R2, R107, R136, !PT ;  /* 0x000000886b027209 */ /* 0x000fe20007810000 */
[----:B------:R-:W-:Y:S01]  /*208c0*/  UIADD3 UR10, UR11, 0x1, URZ ;  /* 0x000000010b0a7890 */ /* 0x000fe2000fffe03f */
[----:B------:R-:W-:Y:S01]  /*208d0*/  FMNMX.FTZ R136, R109, R172, !PT ;  /* 0x000000ac6d887209 */ /* 0x000fe20007810000 */
[----:B------:R-:W-:Y:S01]  /*208e0*/  STL [R1+0x408], R218 ;  /* 0x000408da01007387 */ /* 0x000fe20000100800 */
[----:B------:R-:W-:Y:S01]  /*208f0*/  LOP3.LUT R229, R229, 0xfffffffe, RZ, 0xc0, !PT ;  /* 0xfffffffee5e57812 */ /* 0x000fe200078ec0ff */
[----:B------:R-:W-:Y:S01]  /*20900*/  ULOP3.LUT UR10, UR10, UR35, URZ, 0x3c, !UPT ;  /* 0x000000230a0a7292 */ /* 0x000fe2000f8e3c3f */
[----:B------:R-:W-:Y:S01]  /*20910*/  FMNMX.FTZ R2, R110, R2, !PT ;  /* 0x000000026e027209 */ /* 0x000fe20007810000 */
[----:B------:R-:W-:Y:S01]  /*20920*/  STL [R1+0x36c], R230 ;  /* 0x00036ce601007387 */ /* 0x000fe20000100800 */
[----:B------:R-:W-:Y:S02]  /*20930*/  @P0 LOP3.LUT R229, R229, 0x1, RZ, 0xfc, !PT ;  /* 0x00000001e5e50812 */ /* 0x000fe400078efcff */
[----:B------:R-:W-:Y:S01]  /*20940*/  FMNMX.FTZ R2, R111, R2, !PT ;  /* 0x000000026f027209 */ /* 0x000fe20007810000 */
[----:B------:R-:W-:Y:S03]  /*20950*/  STL [R1+0x368], R228 ;  /* 0x000368e401007387 */ /* 0x000fe60000100800 */
[----:B------:R-:W-:Y:S01]  /*20960*/  FMNMX.FTZ R2, R122, R2, !PT ;  /* 0x000000027a027209 */ /* 0x000fe20007810000 */
        /* <DEDUP_REMOVED lines=11> */
[----:B------:R-:W1:Y:S01]  /*20a20*/  SHFL.BFLY PT, R177, R174, 0x2, 0x1f ;  /* 0x0c401f00aeb17f89 */ /* 0x000e6200000e0000 */
[----:B--2---:R-:W-:Y:S01]  /*20a30*/  LOP3.LUT R175, R135, UR21, R138, 0x96, !PT ;  /* 0x0000001587af7c12 */ /* 0x004fe2000f8e968a */
[----:B------:R-:W-:Y:S01]  /*20a40*/  IMAD.WIDE.U32 R138, R180, -0x2daee0ad, RZ ;  /* 0xd2511f53b48a7825 */ /* 0x000fe200078e00ff */
[----:B------:R-:W-:Y:S04]  /*20a50*/  FMNMX.FTZ R135, R119, R179, !PT ;  /* 0x000000b377877209 */ /* 0x000fe80007810000 */
[----:B------:R-:W-:Y:S01]  /*20a60*/  FMNMX.FTZ R133, R130, R135, !PT ;  /* 0x0000008782857209 */ /* 0x000fe20007810000 */
[----:B------:R-:W-:Y:S01]  /*20a70*/  IMAD.WIDE.U32 R134, R181, -0x2daee0ad, RZ ;  /* 0xd2511f53b5867825 */ /* 0x000fe200078e00ff */
[----:B------:R-:W-:Y:S02]  /*20a80*/  LOP3.LUT R176, R139, UR18, R234, 0x96, !PT ;  /* 0x000000128bb07c12 */ /* 0x000fe4000f8e96ea */
[----:B------:R-:W-:Y:S02]  /*20a90*/  FMNMX.FTZ R133, R131, R133, !PT ;  /* 0x0000008583857209 */ /* 0x000fe40007810000 */
[----:B------:R-:W-:Y:S01]  /*20aa0*/  LOP3.LUT R172, R135, UR16, R138, 0x96, !PT ;  /* 0x0000001087ac7c12 */ /* 0x000fe2000f8e968a */
[----:B------:R-:W-:Y:S01]  /*20ab0*/  IMAD.WIDE.U32 R180, R176, -0x326172a9, RZ ;  /* 0xcd9e8d57b0b47825 */ /* 0x000fe200078e00ff */
[----:B------:R-:W-:Y:S01]  /*20ac0*/  FMNMX.FTZ R135, R120, R136, !PT ;  /* 0x0000008878877209 */ /* 0x000fe20007810000 */
[----:B------:R-:W2:Y:S01]  /*20ad0*/  SHFL.BFLY PT, R178, R133, 0x2, 0x1f ;  /* 0x0c401f0085b27f89 */ /* 0x000ea200000e0000 */
[----:B-1----:R-:W-:Y:S01]  /*20ae0*/  FMNMX.FTZ R136, R174, R177, !PT ;  /* 0x000000b1ae887209 */ /* 0x002fe20007810000 */
[----:B------:R-:W-:Y:S01]  /*20af0*/  IMAD.WIDE.U32 R192, R172, -0x326172a9, RZ ;  /* 0xcd9e8d57acc07825 */ /* 0x000fe200078e00ff */
[----:B------:R-:W-:Y:S03]  /*20b00*/  FMNMX.FTZ R135, R121, R135, !PT ;  /* 0x0000008779877209 */ /* 0x000fe60007810000 */
[----:B------:R-:W-:Y:S01]  /*20b10*/  IMAD.WIDE.U32 R138, R175, -0x2daee0ad, RZ ;  /* 0xd2511f53af8a7825 */ /* 0x000fe200078e00ff */
[----:B------:R-:W-:Y:S01]  /*20b20*/  LOP3.LUT R172, R193, UR15, R180, 0x96, !PT ;  /* 0x0000000fc1ac7c12 */ /* 0x000fe2000f8e96b4 */
[----:B------:R-:W1:Y:S01]  /*20b30*/  SHFL.BFLY PT, R177, R136, 0x1, 0x1f ;  /* 0x0c201f0088b17f89 */ /* 0x000e6200000e0000 */
[----:B------:R-:W-:Y:S02]  /*20b40*/  FMNMX.FTZ R135, R124, R135, !PT ;  /* 0x000000877c877209 */ /* 0x000fe40007810000 */
[----:B------:R-:W-:Y:S01]  /*20b50*/  LOP3.LUT R139, R139, UR18, R232, 0x96, !PT ;  /* 0x000000128b8b7c12 */ /* 0x000fe2000f8e96e8 */
[----:B------:R-:W-:Y:S01]  /*20b60*/  IMAD.WIDE.U32 R194, R172, -0x2daee0ad, RZ ;  /* 0xd2511f53acc27825 */ /* 0x000fe200078e00ff */
[----:B------:R-:W-:Y:S02]  /*20b70*/  LOP3.LUT R173, R185, UR16, R138, 0x96, !PT ;  /* 0x00000010b9ad7c12 */ /* 0x000fe4000f8e968a */
[----:B------:R-:W-:Y:S01]  /*20b80*/  FMNMX.FTZ R138, R123, R2, !PT ;  /* 0x000000027b8a7209 */ /* 0x000fe20007810000 */
[----:B------:R-:W-:Y:S01]  /*20b90*/  IMAD.WIDE.U32 R182, R139, -0x326172a9, RZ ;  /* 0xcd9e8d578bb67825 */ /* 0x000fe200078e00ff */
[----:B------:R-:W-:Y:S01]  /*20ba0*/  LOP3.LUT R139, R181, UR17, R188, 0x96, !PT ;  /* 0x00000011b58b7c12 */ /* 0x000fe2000f8e96bc */
[----:B------:R3:W-:Y:S01]  /*20bb0*/  STL.64 [R1+0xb0], R194 ;  /* 0x0000b0c201007387 */ /* 0x0007e20000100a00 */
[----:B------:R-:W-:Y:S01]  /*20bc0*/  FMNMX.FTZ R138, R126, R138, !PT ;  /* 0x0000008a7e8a7209 */ /* 0x000fe20007810000 */
[----:B------:R-:W-:Y:S01]  /*20bd0*/  IMAD.WIDE.U32 R186, R173, -0x326172a9, RZ ;  /* 0xcd9e8d57adba7825 */ /* 0x000fe200078e00ff */
[----:B------:R-:W-:Y:S02]  /*20be0*/  FMNMX.FTZ R2, R125, R135, !PT ;  /* 0x000000877d027209 */ /* 0x000fe40007810000 */
[----:B------:R-:W-:Y:S01]  /*20bf0*/  FMNMX.FTZ R138, R127, R138, !PT ;  /* 0x0000008a7f8a7209 */ /* 0x000fe20007810000 */
[----:B------:R-:W-:Y:S01]  /*20c00*/  IMAD.WIDE.U32 R180, R139, -0x2daee0ad, RZ ;  /* 0xd2511f538bb47825 */ /* 0x000fe200078e00ff */
[----:B------:R-:W-:Y:S01]  /*20c10*/  LOP3.LUT R139, R187, UR15, R182, 0x96, !PT ;  /* 0x0000000fbb8b7c12 */ /* 0x000fe2000f8e96b6 */
[----:B------:R-:W4:Y:S01]  /*20c20*/  SHFL.BFLY PT, R174, R2, 0x2, 0x1f ;  /* 0x0c401f0002ae7f89 */ /* 0x000f2200000e0000 */
[----:B--2---:R-:W-:Y:S02]  /*20c30*/  FMNMX.FTZ R135, R133, R178, !PT ;  /* 0x000000b285877209 */ /* 0x004fe40007810000 */
[----:B------:R-:W-:Y:S01]  /*20c40*/  LOP3.LUT R133, R183, UR17, R190, 0x96, !PT ;  /* 0x00000011b7857c12 */ /* 0x000fe2000f8e96be */
[----:B------:R-:W2:Y:S01]  /*20c50*/  LDL.LU R182, [R1+0x28] ;  /* 0x0000280001b67983 */ /* 0x000ea20000300800 */
[----:B------:R-:W-:Y:S01]  /*20c60*/  LOP3.LUT R134, R181, UR14, R134, 0x96, !PT ;  /* 0x0000000eb5867c12 */ /* 0x000fe2000f8e9686 */
[----:B------:R-:W-:Y:S01]  /*20c70*/  IMAD.WIDE.U32 R226, R139, -0x2daee0ad, RZ ;  /* 0xd2511f538be27825 */ /* 0x000fe200078e00ff */
[----:B------:R-:W-:Y:S01]  /*20c80*/  LOP3.LUT R139, R195, UR12, R180, 0x96, !PT ;  /* 0x0000000cc38b7c12 */ /* 0x000fe2000f8e96b4 */
[----:B------:R-:W2:Y:S01]  /*20c90*/  LDL.LU R176, [R1+0x2c] ;  /* 0x00002c0001b07983 */ /* 0x000ea20000300800 */
[----:B-1----:R-:W-:Y:S01]  /*20ca0*/  FMNMX.FTZ R136, R136, R177, !PT ;  /* 0x000000b188887209 */ /* 0x002fe20007810000 */
[----:B------:R-:W-:Y:S02]  /*20cb0*/  IMAD.WIDE.U32 R178, R133, -0x2daee0ad, RZ ;  /* 0xd2511f5385b27825 */ /* 0x000fe400078e00ff */
[----:B------:R-:W1:Y:S01]  /*20cc0*/  SHFL.BFLY PT, R173, R138, 0x2, 0x1f ;  /* 0x0c401f008aad7f89 */ /* 0x000e6200000e0000 */
[----:B------:R-:W-:Y:S01]  /*20cd0*/  FSETP.NEU.FTZ.AND P1, PT, R136, -INF , PT ;  /* 0xff8000008800780b */ /* 0x000fe20003f3d000 */
[----:B------:R-:W-:Y:S01]  /*20ce0*/  IMAD.WIDE.U32 R200, R134, -0x326172a9, RZ ;  /* 0xcd9e8d5786c87825 */ /* 0x000fe200078e00ff */
[----:B------:R-:W-:Y:S01]  /*20cf0*/  LOP3.LUT R133, R179, UR14, R184, 0x96, !PT ;  /* 0x0000000eb3857c12 */ /* 0x000fe2000f8e96b8 */
[----:B------:R-:W1:Y:S01]  /*20d00*/  SHFL.BFLY PT, R175, R135, 0x1, 0x1f ;  /* 0x0c201f0087af7f89 */ /* 0x000e6200000e0000 */
[----:B------:R-:W-:Y:S01]  /*20d10*/  LOP3.LUT R184, R227, UR12, R178, 0x96, !PT ;  /* 0x0000000ce3b87c12 */ /* 0x000fe2000f8e96b2 */
[----:B------:R-:W-:Y:S01]  /*20d20*/  IMAD.WIDE.U32 R198, R139, -0x326172a9, RZ ;  /* 0xcd9e8d578bc67825 */ /* 0x000fe200078e00ff */
[----:B---3--:R-:W-:Y:S01]  /*20d30*/  LOP3.LUT R194, R201, UR13, R192, 0x96, !PT ;  /* 0x0000000dc9c27c12 */ /* 0x008fe2000f8e96c0 */
[----:B------:R3:W-:Y:S02]  /*20d40*/  STL.64 [R1+0x50], R200 ;  /* 0x000050c801007387 */ /* 0x0007e40000100a00 */
[----:B------:R-:W-:Y:S01]  /*20d50*/  FMUL.FTZ R178, R136, UR4 ;  /* 0x0000000488b27c20 */ /* 0x000fe20008410000 */
[----:B------:R-:W-:Y:S01]  /*20d60*/  IMAD.WIDE.U32 R224, R133, -0x326172a9, RZ ;  /* 0xcd9e8d5785e07825 */ /* 0x000fe200078e00ff */
[----:B------:R2:W2:Y:S02]  /*20d70*/  LDL.S16 R193, [R1+0x128] ;  /* 0x0001280001c17983 */ /* 0x0004a40000100600 */
[----:B----4-:R-:W-:Y:S01]  /*20d80*/  FMNMX.FTZ R134, R2, R174, !PT ;  /* 0x000000ae02867209 */ /* 0x010fe20007810000 */
[----:B------:R-:W-:Y:S01]  /*20d90*/  IMAD.WIDE.U32 R202, R184, -0x326172a9, RZ ;  /* 0xcd9e8d57b8ca7825 */ /* 0x000fe200078e00ff */
[----:B------:R-:W-:Y:S01]  /*20da0*/  LOP3.LUT R197, R225, UR13, R186, 0x96, !PT ;  /* 0x0000000de1c57c12 */ /* 0x000fe2000f8e96ba */
[----:B------:R4:W4:Y:S01]  /*20db0*/  LDL.S16 R192, [R1+0x124] ;  /* 0x0001240001c07983 */ /* 0x0009220000100600 */
[----:B------:R-:W-:Y:S02]  /*20dc0*/  FSEL R178, R178, RZ, P1 ;  /* 0x000000ffb2b27208 */ /* 0x000fe40000800000 */
[----:B------:R-:W-:Y:S01]  /*20dd0*/  LOP3.LUT R2, R199, UR36, R200, 0x96, !PT ;  /* 0x00000024c7027c12 */ /* 0x000fe2000f8e96c8 */
[----:B------:R2:W4:Y:S02]  /*20de0*/  LDL.S16 R186, [R1+0x140] ;  /* 0x0001400001ba7983 */ /* 0x0005240000100600 */
[--C-:B------:R-:W-:Y:S01]  /*20df0*/  FFMA.FTZ R223, R116, UR4, -R178.reuse ;  /* 0x0000000474df7c23 */ /* 0x100fe200080108b2 */
[--C-:B------:R-:W-:Y:S01]  /*20e00*/  FFMA.FTZ R216, R117, UR4, -R178.reuse ;  /* 0x0000000475d87c23 */ /* 0x100fe200080108b2 */
[----:B-1----:R-:W-:Y:S01]  /*20e10*/  FMNMX.FTZ R133, R138, R173, !PT ;  /* 0x000000ad8a857209 */ /* 0x002fe20007810000 */
[----:B------:R1:W4:Y:S01]  /*20e20*/  LDL.S16 R185, [R1+0x13c] ;  /* 0x00013c0001b97983 */ /* 0x0003220000100600 */
[----:B------:R-:W-:Y:S01]  /*20e30*/  LOP3.LUT R173, R198, 0xff, RZ, 0xc0, !PT ;  /* 0x000000ffc6ad7812 */ /* 0x000fe200078ec0ff */
[--C-:B------:R-:W-:Y:S01]  /*20e40*/  FFMA.FTZ R222, R128, UR4, -R178.reuse ;  /* 0x0000000480de7c23 */ /* 0x100fe200080108b2 */
[----:B------:R-:W-:Y:S01]  /*20e50*/  FMNMX.FTZ R135, R135, R175, !PT ;  /* 0x000000af87877209 */ /* 0x000fe20007810000 */
[--C-:B------:R-:W-:Y:S01]  /*20e60*/  FFMA.FTZ R16, R16, UR4, -R178.reuse ;  /* 0x0000000410107c23 */ /* 0x100fe200080108b2 */
[----:B------:R-:W-:Y:S01]  /*20e70*/  ISETP.LE.U32.AND P2, PT, R173, UR23, PT ;  /* 0x00000017ad007c0c */ /* 0x000fe2000bf43070 */
[----:B------:R1:W4:Y:S01]  /*20e80*/  LDL.S16 R175, [R1+0x138] ;  /* 0x0001380001af7983 */ /* 0x0003220000100600 */
[----:B------:R-:W-:Y:S01]  /*20e90*/  FSETP.NEU.FTZ.AND P1, PT, R135, -INF , PT ;  /* 0xff8000008700780b */ /* 0x000fe20003f3d000 */
[----:B------:R-:W-:Y:S01]  /*20ea0*/  FFMA.FTZ R4, R4, UR4, -R178 ;  /* 0x0000000404047c23 */ /* 0x000fe200080108b2 */
[----:B------:R-:W-:Y:S01]  /*20eb0*/  SHF.R.U32.HI R138, RZ, 0x18, R198 ;  /* 0x00000018ff8a7819 */ /* 0x000fe200000116c6 */
[----:B------:R1:W4:Y:S01]  /*20ec0*/  LDL.S16 R173, [R1+0x134] ;  /* 0x0001340001ad7983 */ /* 0x0003220000100600 */
[--C-:B------:R-:W-:Y:S01]  /*20ed0*/  FFMA.FTZ R5, R5, UR4, -R178.reuse ;  /* 0x0000000405057c23 */ /* 0x100fe200080108b2 */
[----:B------:R1:W-:Y:S01]  /*20ee0*/  MUFU.EX2 R215, R4 ;  /* 0x0000000400d77308 */ /* 0x0003e20000000800 */
[----:B------:R-:W-:Y:S01]  /*20ef0*/  ISETP.LE.U32.AND P4, PT, R138, UR23, PT ;  /* 0x000000178a007c0c */ /* 0x000fe2000bf83070 */
[----:B------:R-:W1:Y:S01]  /*20f00*/  SHFL.BFLY PT, R139, R133, 0x1, 0x1f ;  /* 0x0c201f00858b7f89 */ /* 0x000e6200000e0000 */
[----:B------:R-:W-:Y:S04]  /*20f10*/  IMAD.WIDE.U32 R116, R194, -0x2daee0ad, RZ ;  /* 0xd2511f53c2747825 */ /* 0x000fe800078e00ff */
[----:B------:R-:W-:Y:S01]  /*20f20*/  FMUL.FTZ R177, R135, UR4 ;  /* 0x0000000487b17c20 */ /* 0x000fe20008410000 */
[----:B------:R-:W1:Y:S01]  /*20f30*/  SHFL.BFLY PT, R172, R134, 0x1, 0x1f ;  /* 0x0c201f0086ac7f89 */ /* 0x000e6200000e0000 */
[--C-:B------:R-:W-:Y:S01]  /*20f40*/  FFMA.FTZ R17, R17, UR4, -R178.reuse ;  /* 0x0000000411117c23 */ /* 0x100fe200080108b2 */
[----:B------:R1:W-:Y:S02]  /*20f50*/  MUFU.EX2 R241, R5 ;  /* 0x0000000500f17308 */ /* 0x0003e40000000800 */
[----:B------:R-:W-:Y:S01]  /*20f60*/  FSEL R177, R177, RZ, P1 ;  /* 0x000000ffb1b17208 */ /* 0x000fe20000800000 */
[----:B------:R-:W-:Y:S01]  /*20f70*/  STL [R1+0x414], R224 ;  /* 0x000414e001007387 */ /* 0x000fe20000100800 */
[--C-:B------:R-:W-:Y:S01]  /*20f80*/  FFMA.FTZ R195, R32, UR4, -R178.reuse ;  /* 0x0000000420c37c23 */ /* 0x100fe200080108b2 */
[--C-:B------:R-:W-:Y:S01]  /*20f90*/  FFMA.FTZ R196, R33, UR4, -R178.reuse ;  /* 0x0000000421c47c23 */ /* 0x100fe200080108b2 */
[--C-:B---3--:R-:W-:Y:S01]  /*20fa0*/  FFMA.FTZ R200, R36, UR4, -R178.reuse ;  /* 0x0000000424c87c23 */ /* 0x108fe200080108b2 */
[----:B------:R3:W-:Y:S01]  /*20fb0*/  STL [R1+0x410], R225 ;  /* 0x000410e101007387 */ /* 0x0007e20000100800 */
[--C-:B------:R-:W-:Y:S01]  /*20fc0*/  FFMA.FTZ R221, R130, UR4, -R177.reuse ;  /* 0x0000000482dd7c23 */ /* 0x100fe200080108b1 */
[--C-:B------:R-:W-:Y:S01]  /*20fd0*/  FFMA.FTZ R19, R19, UR4, -R177.reuse ;  /* 0x0000000413137c23 */ /* 0x100fe200080108b1 */
[----:B-1----:R-:W-:Y:S01]  /*20fe0*/  LOP3.LUT R4, R2, 0xff, RZ, 0xc0, !PT ;  /* 0x000000ff02047812 */ /* 0x002fe200078ec0ff */
[--C-:B------:R-:W-:Y:S01]  /*20ff0*/  FFMA.FTZ R218, R115, UR4, -R177.reuse ;  /* 0x0000000473da7c23 */ /* 0x100fe200080108b1 */
[--C-:B------:R-:W-:Y:S01]  /*21000*/  FFMA.FTZ R6, R6, UR4, -R177.reuse ;  /* 0x0000000406067c23 */ /* 0x100fe200080108b1 */
[--C-:B------:R-:W-:Y:S01]  /*21010*/  FFMA.FTZ R7, R7, UR4, -R177.reuse ;  /* 0x0000000407077c23 */ /* 0x100fe200080108b1 */
[----:B------:R-:W-:Y:S01]  /*21020*/  ISETP.LE.U32.AND P6, PT, R4, UR23, PT ;  /* 0x0000001704007c0c */ /* 0x000fe2000bfc3070 */
[----:B------:R-:W-:Y:S01]  /*21030*/  FFMA.FTZ R201, R37, UR4, -R178 ;  /* 0x0000000425c97c23 */ /* 0x000fe200080108b2 */
[----:B------:R-:W-:Y:S01]  /*21040*/  SHF.R.U32.HI R4, RZ, 0x18, R2 ;  /* 0x00000018ff047819 */ /* 0x000fe20000011602 */
[----:B------:R-:W-:Y:S01]  /*21050*/  FFMA.FTZ R206, R48, UR4, -R178 ;  /* 0x0000000430ce7c23 */ /* 0x000fe200080108b2 */
[----:B------:R-:W-:Y:S01]  /*21060*/  SHF.R.U32.HI R5, RZ, 0x10, R2 ;  /* 0x00000010ff057819 */ /* 0x000fe20000011602 */
[--C-:B------:R-:W-:Y:S01]  /*21070*/  FFMA.FTZ R207, R49, UR4, -R178.reuse ;  /* 0x0000000431cf7c23 */ /* 0x100fe200080108b2 */
[----:B------:R-:W-:Y:S01]  /*21080*/  ISETP.LE.U32.AND P1, PT, R4, UR23, PT ;  /* 0x0000001704007c0c */ /* 0x000fe2000bf23070 */
[--C-:B------:R-:W-:Y:S01]  /*21090*/  FFMA.FTZ R210, R52, UR4, -R178.reuse ;  /* 0x0000000434d27c23 */ /* 0x100fe200080108b2 */
[----:B------:R-:W-:Y:S01]  /*210a0*/  LOP3.LUT R4, R2, 0xffff, RZ, 0xc0, !PT ;  /* 0x0000ffff02047812 */ /* 0x000fe200078ec0ff */
[--C-:B------:R-:W-:Y:S01]  /*210b0*/  FFMA.FTZ R211, R53, UR4, -R178.reuse ;  /* 0x0000000435d37c23 */ /* 0x100fe200080108b2 */
[----:B------:R-:W-:Y:S01]  /*210c0*/  FMNMX.FTZ R133, R133, R139, !PT ;  /* 0x0000008b85857209 */ /* 0x000fe20007810000 */
[----:B------:R-:W-:Y:S01]  /*210d0*/  FFMA.FTZ R233, R64, UR4, -R178 ;  /* 0x0000000440e97c23 */ /* 0x000fe200080108b2 */
[----:B------:R-:W-:Y:S01]  /*210e0*/  FMNMX.FTZ R134, R134, R172, !PT ;  /* 0x000000ac86867209 */ /* 0x000fe20007810000 */
[--C-:B------:R-:W-:Y:S01]  /*210f0*/  FFMA.FTZ R64, R22, UR4, -R177.reuse ;  /* 0x0000000416407c23 */ /* 0x100fe200080108b1 */
[----:B------:R-:W-:Y:S01]  /*21100*/  SHF.R.U32.HI R2, RZ, 0x8, R4 ;  /* 0x00000008ff027819 */ /* 0x000fe20000011604 */
[----:B------:R-:W-:Y:S01]  /*21110*/  FMUL.FTZ R179, R133, UR4 ;  /* 0x0000000485b37c20 */ /* 0x000fe20008410000 */
[----:B------:R-:W-:Y:S01]  /*21120*/  FSETP.NEU.FTZ.AND P5, PT, R134, -INF , PT ;  /* 0xff8000008600780b */ /* 0x000fe20003fbd000 */
[----:B------:R-:W-:Y:S01]  /*21130*/  MUFU.EX2 R231, R6 ;  /* 0x0000000600e77308 */ /* 0x000fe20000000800 */
[----:B------:R-:W-:Y:S01]  /*21140*/  LOP3.LUT R2, R2, 0xffff, RZ, 0xc0, !PT ;  /* 0x0000ffff02027812 */ /* 0x000fe200078ec0ff */
[--C-:B---3--:R-:W-:Y:S01]  /*21150*/  FFMA.FTZ R225, R114, UR4, -R177.reuse ;  /* 0x0000000472e17c23 */ /* 0x108fe200080108b1 */
[----:B------:R-:W-:Y:S01]  /*21160*/  LOP3.LUT R4, R5, 0xff, RZ, 0xc0, !PT ;  /* 0x000000ff05047812 */ /* 0x000fe200078ec0ff */
[--C-:B------:R-:W-:Y:S01]  /*21170*/  FFMA.FTZ R234, R65, UR4, -R178.reuse ;  /* 0x0000000441ea7c23 */ /* 0x100fe200080108b2 */
[--C-:B------:R-:W-:Y:S01]  /*21180*/  FFMA.FTZ R246, R68, UR4, -R178.reuse ;  /* 0x0000000444f67c23 */ /* 0x100fe200080108b2 */
[--C-:B------:R-:W-:Y:S01]  /*21190*/  FFMA.FTZ R247, R69, UR4, -R178.reuse ;  /* 0x0000000445f77c23 */ /* 0x100fe200080108b2 */
[----:B------:R-:W-:Y:S03]  /*211a0*/  FFMA.FTZ R252, R80, UR4, -R178 ;  /* 0x0000000450fc7c23 */ /* 0x000fe600080108b2 */
[----:B------:R-:W1:Y:S01]  /*211b0*/  MUFU.EX2 R238, R7 ;  /* 0x0000000700ee7308 */ /* 0x000e620000000800 */
        /* <DEDUP_REMOVED lines=10> */
[----:B------:R-:W-:Y:S01]  /*21260*/  FADD.FTZ R0, -R134, R0 ;  /* 0x0000000086007221 */ /* 0x000fe20000010100 */
[----:B-1----:R-:W-:Y:S04]  /*21270*/  F2FP.BF16.F32.PACK_AB R7, R238, R231 ;  /* 0x000000e7ee07723e */ /* 0x002fe800000010ff */
[----:B------:R-:W-:Y:S01]  /*21280*/  PRMT R6, R7, 0x7632, R6 ;  /* 0x0000763207067816 */ /* 0x000fe20000000006 */
[----:B--2---:R-:W-:Y:S02]  /*21290*/  IMAD.MOV.U32 R181, RZ, RZ, R182 ;  /* 0x000000ffffb57224 */ /* 0x004fe400078e00b6 */
[----:B------:R-:W-:Y:S02]  /*212a0*/  IMAD.MOV.U32 R180, RZ, RZ, R176 ;  /* 0x000000ffffb47224 */ /* 0x000fe400078e00b0 */
[----:B------:R-:W-:Y:S03]  /*212b0*/  FMUL.FTZ R176, R134, UR4 ;  /* 0x0000000486b07c20 */ /* 0x000fe60008410000 */
[----:B------:R-:W-:Y:S02]  /*212c0*/  IADD3 R182, P3, R180, UR42, RZ ;  /* 0x0000002ab4b67c10 */ /* 0x000fe4000ff7e0ff */
[----:B------:R-:W-:Y:S02]  /*212d0*/  FSEL R176, R176, RZ, P5 ;  /* 0x000000ffb0b07208 */ /* 0x000fe40002800000 */
[----:B------:R-:W-:Y:S02]  /*212e0*/  IADD3.X R183, R181, UR41, RZ, P3, !PT ;  /* 0x00000029b5b77c10 */ /* 0x000fe40009ffe4ff */
[----:B------:R-:W-:Y:S01]  /*212f0*/  IADD3 R138, P3, R182, UR50, RZ ;  /* 0x00000032b68a7c10 */ /* 0x000fe2000ff7e0ff */
[--C-:B------:R-:W-:Y:S01]  /*21300*/  FFMA.FTZ R220, R124, UR4, -R176.reuse ;  /* 0x000000047cdc7c23 */ /* 0x100fe200080108b0 */
[----:B------:R-:W-:Y:S01]  /*21310*/  ISETP.LE.U32.AND P5, PT, R4, UR23, PT ;  /* 0x0000001704007c0c */ /* 0x000fe2000bfa3070 */
[--C-:B------:R-:W-:Y:S01]  /*21320*/  FFMA.FTZ R82, R40, UR4, -R176.reuse ;  /* 0x0000000428527c23 */ /* 0x100fe200080108b0 */
[----:B------:R-:W-:Y:S01]  /*21330*/  IADD3.X R139, R183, UR43, RZ, P3, !PT ;  /* 0x0000002bb78b7c10 */ /* 0x000fe20009ffe4ff */
[--C-:B------:R-:W-:Y:S01]  /*21340*/  FFMA.FTZ R242, R76, UR4, -R176.reuse ;  /* 0x000000044cf27c23 */ /* 0x100fe200080108b0 */
[----:B------:R-:W-:Y:S01]  /*21350*/  FSETP.NEU.FTZ.AND P3, PT, R133, -INF , PT ;  /* 0xff8000008500780b */ /* 0x000fe20003f7d000 */
[--C-:B------:R-:W-:Y:S01]  /*21360*/  FFMA.FTZ R229, R108, UR4, -R176.reuse ;  /* 0x000000046ce57c23 */ /* 0x100fe200080108b0 */
[----:B------:R-:W-:Y:S01]  /*21370*/  F2FP.BF16.F32.PACK_AB R4, R241, R215 ;  /* 0x000000d7f104723e */ /* 0x000fe200000010ff */
[--C-:B------:R-:W-:Y:S01]  /*21380*/  FFMA.FTZ R217, R109, UR4, -R176.reuse ;  /* 0x000000046dd97c23 */ /* 0x100fe200080108b0 */
[----:B------:R-:W-:Y:S01]  /*21390*/  FSEL R179, R179, RZ, P3 ;  /* 0x000000ffb3b37208 */ /* 0x000fe20001800000 */
[----:B------:R-:W-:Y:S01]  /*213a0*/  FFMA.FTZ R9, R9, UR4, -R176 ;  /* 0x0000000409097c23 */ /* 0x000fe200080108b0 */
[----:B------:R-:W-:Y:S01]  /*213b0*/  ISETP.LE.U32.AND P3, PT, R2, UR23, PT ;  /* 0x0000001702007c0c */ /* 0x000fe2000bf63070 */
[----:B------:R-:W-:Y:S01]  /*213c0*/  @!P6 HFMA2.BF16_V2 R193, -RZ.H0_H0, RZ.H0_H0, -R4.H0_H0 ;  /* 0x200000ffffc1e231 */ /* 0x000fe20000340904 */
[----:B------:R-:W-:Y:S01]  /*213d0*/  PRMT R5, R4, 0x7632, R5 ;  /* 0x0000763204057816 */ /* 0x000fe20000000005 */
[----:B------:R1:W-:Y:S01]  /*213e0*/  MUFU.EX2 R236, R9 ;  /* 0x0000000900ec7308 */ /* 0x0003e20000000800 */
[----:B------:R-:W-:Y:S01]  /*213f0*/  LOP3.LUT R2, R203, UR36, R224, 0x96, !PT ;  /* 0x00000024cb027c12 */ /* 0x000fe2000f8e96e0 */
[----:B----4-:R-:W-:Y:S01]  /*21400*/  @!P1 HFMA2.BF16_V2 R186, -RZ.H0_H0, RZ.H0_H0, -R6.H0_H0 ;  /* 0x200000ffffba9231 */ /* 0x010fe20000340906 */
[----:B------:R-:W-:Y:S01]  /*21410*/  PRMT R187, R193, 0x7610, R187 ;  /* 0x00007610c1bb7816 */ /* 0x000fe200000000bb */
[----:B------:R2:W-:Y:S01]  /*21420*/  @!P6 STL.S16 [R1+0x128], R193 ;  /* 0x000128c10100e387 */ /* 0x0005e20000100600 */
[----:B------:R-:W-:Y:S01]  /*21430*/  SHF.R.U32.HI R172, RZ, 0x18, R2 ;  /* 0x00000018ffac7819 */ /* 0x000fe20000011602 */
[----:B------:R-:W-:Y:S01]  /*21440*/  FFMA.FTZ R224, R113, UR4, -R178 ;  /* 0x0000000471e07c23 */ /* 0x000fe200080108b2 */
[--C-:B------:R-:W-:Y:S01]  /*21450*/  FFMA.FTZ R219, R126, UR4, -R179.reuse ;  /* 0x000000047edb7c23 */ /* 0x100fe200080108b3 */
[--C-:B------:R-:W-:Y:S01]  /*21460*/  FFMA.FTZ R108, R62, UR4, -R179.reuse ;  /* 0x000000043e6c7c23 */ /* 0x100fe200080108b3 */
[--C-:B------:R-:W-:Y:S01]  /*21470*/  FFMA.FTZ R109, R63, UR4, -R179.reuse ;  /* 0x000000043f6d7c23 */ /* 0x100fe200080108b3 */
[----:B------:R-:W-:Y:S02]  /*21480*/  @!P3 HFMA2.BF16_V2 R192, -RZ.H0_H0, RZ.H0_H0, -R5.H0_H0 ;  /* 0x200000ffffc0b231 */ /* 0x000fe40000340905 */
[--C-:B------:R-:W-:Y:S01]  /*21490*/  FFMA.FTZ R251, R91, UR4, -R179.reuse ;  /* 0x000000045bfb7c23 */ /* 0x100fe200080108b3 */
[--C-:B------:R-:W-:Y:S01]  /*214a0*/  FFMA.FTZ R230, R110, UR4, -R179.reuse ;  /* 0x000000046ee67c23 */ /* 0x100fe200080108b3 */
[----:B------:R-:W-:Y:S02]  /*214b0*/  @!P5 HFMA2.BF16_V2 R173, -RZ.H0_H0, RZ.H0_H0, -R7.H0_H0 ;  /* 0x200000ffffadd231 */ /* 0x000fe40000340907 */
[--C-:B------:R-:W-:Y:S01]  /*214c0*/  FFMA.FTZ R228, R111, UR4, -R179.reuse ;  /* 0x000000046fe47c23 */ /* 0x100fe200080108b3 */
[----:B------:R-:W-:Y:S01]  /*214d0*/  PRMT R174, R192, 0x7610, R174 ;  /* 0x00007610c0ae7816 */ /* 0x000fe200000000ae */
[----:B------:R3:W-:Y:S01]  /*214e0*/  @!P3 STL.S16 [R1+0x124], R192 ;  /* 0x000124c00100b387 */ /* 0x0007e20000100600 */
[----:B-1----:R-:W-:Y:S01]  /*214f0*/  LOP3.LUT R9, R2, 0xff, RZ, 0xc0, !PT ;  /* 0x000000ff02097812 */ /* 0x002fe200078ec0ff */
[----:B------:R-:W-:Y:S01]  /*21500*/  FFMA.FTZ R8, R8, UR4, -R176 ;  /* 0x0000000408087c23 */ /* 0x000fe200080108b0 */
[----:B------:R-:W-:Y:S01]  /*21510*/  PRMT R184, R173, 0x7610, R184 ;  /* 0x00007610adb87816 */ /* 0x000fe200000000b8 */
[----:B------:R1:W-:Y:S01]  /*21520*/  @!P5 STL.S16 [R1+0x134], R173 ;  /* 0x000134ad0100d387 */ /* 0x0003e20000100600 */
[--C-:B------:R-:W-:Y:S01]  /*21530*/  FFMA.FTZ R10, R10, UR4, -R179.reuse ;  /* 0x000000040a0a7c23 */ /* 0x100fe200080108b3 */
[----:B------:R4:W1:Y:S01]  /*21540*/  MUFU.EX2 R204, R8 ;  /* 0x0000000800cc7308 */ /* 0x0008620000000800 */
[--C-:B------:R-:W-:Y:S01]  /*21550*/  FFMA.FTZ R11, R11, UR4, -R179.reuse ;  /* 0x000000040b0b7c23 */ /* 0x100fe200080108b3 */
[--C-:B------:R-:W-:Y:S01]  /*21560*/  FFMA.FTZ R55, R24, UR4, -R176.reuse ;  /* 0x0000000418377c23 */ /* 0x100fe200080108b0 */
[--C-:B------:R-:W-:Y:S01]  /*21570*/  FFMA.FTZ R67, R28, UR4, -R176.reuse ;  /* 0x000000041c437c23 */ /* 0x100fe200080108b0 */
[--C-:B------:R-:W-:Y:S01]  /*21580*/  FFMA.FTZ R69, R29, UR4, -R176.reuse ;  /* 0x000000041d457c23 */ /* 0x100fe200080108b0 */
[--C-:B------:R-:W-:Y:S01]  /*21590*/  FFMA.FTZ R83, R41, UR4, -R176.reuse ;  /* 0x0000000429537c23 */ /* 0x100fe200080108b0 */
[----:B------:R-:W-:Y:S01]  /*215a0*/  FFMA.FTZ R113, R56, UR4, -R176 ;  /* 0x0000000438717c23 */ /* 0x000fe200080108b0 */
[----:B--2---:R-:W-:Y:S03]  /*215b0*/  FFMA.FTZ R193, R21, UR4, -R178 ;  /* 0x0000000415c17c23 */ /* 0x004fe600080108b2 */
[----:B------:R-:W-:Y:S01]  /*215c0*/  MUFU.EX2 R205, R10 ;  /* 0x0000000a00cd7308 */ /* 0x000fe20000000800 */
[--C-:B------:R-:W-:Y:S01]  /*215d0*/  FFMA.FTZ R114, R57, UR4, -R176.reuse ;  /* 0x0000000439727c23 */ /* 0x100fe200080108b0 */
[--C-:B------:R-:W-:Y:S01]  /*215e0*/  FFMA.FTZ R57, R27, UR4, -R179.reuse ;  /* 0x000000041b397c23 */ /* 0x100fe200080108b3 */
[--C-:B------:R-:W-:Y:S01]  /*215f0*/  FFMA.FTZ R115, R60, UR4, -R176.reuse ;  /* 0x000000043c737c23 */ /* 0x100fe200080108b0 */
[--C-:B------:R-:W-:Y:S01]  /*21600*/  FFMA.FTZ R232, R72, UR4, -R176.reuse ;  /* 0x0000000448e87c23 */ /* 0x100fe200080108b0 */
[--C-:B------:R-:W-:Y:S01]  /*21610*/  FFMA.FTZ R235, R73, UR4, -R176.reuse ;  /* 0x0000000449eb7c23 */ /* 0x100fe200080108b0 */
[----:B------:R-:W-:Y:S01]  /*21620*/  FFMA.FTZ R243, R77, UR4, -R176 ;  /* 0x000000044df37c23 */ /* 0x000fe200080108b0 */
[--C-:B------:R-:W-:Y:S03]  /*21630*/  FFMA.FTZ R49, R26, UR4, -R179.reuse ;  /* 0x000000041a317c23 */ /* 0x100fe600080108b3 */
[----:B------:R-:W-:Y:S01]  /*21640*/  MUFU.EX2 R60, R19 ;  /* 0x00000013003c7308 */ /* 0x000fe20000000800 */
[----:B----4-:R-:W-:Y:S01]  /*21650*/  LOP3.LUT R8, R2, 0xffff, RZ, 0xc0, !PT ;  /* 0x0000ffff02087812 */ /* 0x010fe200078ec0ff */
[--C-:B------:R-:W-:Y:S01]  /*21660*/  FFMA.FTZ R68, R30, UR4, -R179.reuse ;  /* 0x000000041e447c23 */ /* 0x100fe200080108b3 */
[----:B---3--:R-:W-:Y:S01]  /*21670*/  FFMA.FTZ R192, R20, UR4, -R178 ;  /* 0x0000000414c07c23 */ /* 0x008fe200080108b2 */
[--C-:B------:R-:W-:Y:S01]  /*21680*/  FFMA.FTZ R66, R31, UR4, -R179.reuse ;  /* 0x000000041f427c23 */ /* 0x100fe200080108b3 */
[----:B------:R-:W-:Y:S01]  /*21690*/  SHF.R.U32.HI R8, RZ, 0x8, R8 ;  /* 0x00000008ff087819 */ /* 0x000fe20000011608 */
[----:B------:R-:W-:Y:S01]  /*216a0*/  FFMA.FTZ R71, R42, UR4, -R179 ;  /* 0x000000042a477c23 */ /* 0x000fe200080108b3 */
[----:B-1----:R-:W-:Y:S03]  /*216b0*/  PRMT R173, R4, 0x5410, R5 ;  /* 0x0000541004ad7816 */ /* 0x002fe60000000005 */
[----:B------:R1:W2:Y:S01]  /*216c0*/  MUFU.EX2 R214, R11 ;  /* 0x0000000b00d67308 */ /* 0x0002a20000000800 */
[----:B------:R-:W-:Y:S01]  /*216d0*/  @!P3 PRMT R5, R174, 0x5410, RZ ;  /* 0x00005410ae05b816 */ /* 0x000fe200000000ff */
[--C-:B------:R-:W-:Y:S01]  /*216e0*/  FFMA.FTZ R72, R43, UR4, -R179.reuse ;  /* 0x000000042b487c23 */ /* 0x100fe200080108b3 */
[----:B------:R-:W-:Y:S01]  /*216f0*/  PRMT R174, R7, 0x5410, R6 ;  /* 0x0000541007ae7816 */ /* 0x000fe20000000006 */
[----:B------:R3:W-:Y:S01]  /*21700*/  STL [R1+0x418], R173 ;  /* 0x000418ad01007387 */ /* 0x0007e20000100800 */
[----:B------:R-:W-:Y:S01]  /*21710*/  @!P6 PRMT R4, R187, 0x5410, RZ ;  /* 0x00005410bb04e816 */ /* 0x000fe200000000ff */
[----:B------:R-:W-:Y:S01]  /*21720*/  FFMA.FTZ R237, R79, UR4, -R179 ;  /* 0x000000044fed7c23 */ /* 0x000fe200080108b3 */
[----:B------:R-:W-:Y:S01]  /*21730*/  ISETP.LE.U32.AND P6, PT, R9, UR23, PT ;  /* 0x0000001709007c0c */ /* 0x000fe2000bfc3070 */
[----:B------:R4:W-:Y:S01]  /*21740*/  STL [R1+0x41c], R174 ;  /* 0x00041cae01007387 */ /* 0x0009e20000100800 */
[----:B------:R-:W-:Y:S01]  /*21750*/  PRMT R9, R186, 0x7610, R9 ;  /* 0x00007610ba097816 */ /* 0x000fe20000000009 */
[----:B------:R-:W-:Y:S01]  /*21760*/  FFMA.FTZ R248, R90, UR4, -R179 ;  /* 0x000000045af87c23 */ /* 0x000fe200080108b3 */
[----:B------:R-:W-:Y:S01]  /*21770*/  LOP3.LUT R8, R8, 0xffff, RZ, 0xc0, !PT ;  /* 0x0000ffff08087812 */ /* 0x000fe200078ec0ff */
[----:B------:R-:W-:Y:S01]  /*21780*/  @!P1 STL.S16 [R1+0x140], R186 ;  /* 0x000140ba01009387 */ /* 0x000fe20000100600 */
[----:B------:R-:W-:Y:S01]  /*21790*/  @!P1 PRMT R6, R9, 0x5410, RZ ;  /* 0x0000541009069816 */ /* 0x000fe200000000ff */
[----:B------:R-:W-:Y:S01]  /*217a0*/  MUFU.EX2 R56, R192 ;  /* 0x000000c000387308 */ /* 0x000fe20000000800 */
[----:B------:R-:W-:Y:S01]  /*217b0*/  @!P5 PRMT R7, R184, 0x5410, RZ ;  /* 0x00005410b807d816 */ /* 0x000fe200000000ff */
[----:B------:R2:W2:Y:S01]  /*217c0*/  LDL.S16 R9, [R1+0x158] ;  /* 0x0001580001097983 */ /* 0x0004a20000100600 */
[----:B------:R-:W-:Y:S01]  /*217d0*/  ISETP.LE.U32.AND P5, PT, R8, UR23, PT ;  /* 0x0000001708007c0c */ /* 0x000fe2000bfa3070 */
[----:B-1----:R-:W-:Y:S01]  /*217e0*/  FFMA.FTZ R11, R84, UR4, -R178 ;  /* 0x00000004540b7c23 */ /* 0x002fe200080108b2 */
[----:B------:R-:W-:Y:S01]  /*217f0*/  SHF.R.U32.HI R8, RZ, 0x10, R2 ;  /* 0x00000010ff087819 */ /* 0x000fe20000011602 */
[----:B------:R-:W-:Y:S01]  /*21800*/  STG.E.U16 desc[UR32][R180.64+0x2], R5 ;  /* 0x00000205b4007986 */ /* 0x000fe2000c101520 */
[----:B------:R-:W-:Y:S01]  /*21810*/  F2FP.BF16.F32.PACK_AB R2, R236, R204 ;  /* 0x000000ccec02723e */ /* 0x000fe200000010ff */
[----:B------:R-:W-:Y:S01]  /*21820*/  FFMA.FTZ R84, R38, UR4, -R177 ;  /* 0x0000000426547c23 */ /* 0x000fe200080108b1 */
[----:B------:R-:W-:Y:S01]  /*21830*/  ISETP.LE.U32.AND P3, PT, R172, UR23, PT ;  /* 0x00000017ac007c0c */ /* 0x000fe2000bf63070 */
[----:B------:R1:W-:Y:S01]  /*21840*/  STG.E.U16 desc[UR32][R180.64], R4 ;  /* 0x00000004b4007986 */ /* 0x0003e2000c101520 */
[----:B------:R-:W-:Y:S01]  /*21850*/  PRMT R172, R2, 0x7632, R172 ;  /* 0x0000763202ac7816 */ /* 0x000fe200000000ac */
[----:B------:R-:W-:Y:S01]  /*21860*/  @!P6 HFMA2.BF16_V2 R185, -RZ.H0_H0, RZ.H0_H0, -R2.H0_H0 ;  /* 0x200000ffffb9e231 */ /* 0x000fe20000340902 */
[----:B------:R-:W-:Y:S01]  /*21870*/  LOP3.LUT R8, R8, 0xff, RZ, 0xc0, !PT ;  /* 0x000000ff08087812 */ /* 0x000fe200078ec0ff */
[----:B------:R-:W-:Y:S01]  /*21880*/  STG.E.U16 desc[UR32][R182.64], R7 ;  /* 0x00000007b6007986 */ /* 0x000fe2000c101520 */
[----:B---3--:R-:W-:Y:S01]  /*21890*/  FFMA.FTZ R173, R112, UR4, -R178 ;  /* 0x0000000470ad7c23 */ /* 0x008fe200080108b2 */
[----:B------:R-:W-:Y:S01]  /*218a0*/  @!P5 HFMA2.BF16_V2 R175, -RZ.H0_H0, RZ.H0_H0, -R172.H0_H0 ;  /* 0x200000ffffafd231 */ /* 0x000fe200003409ac */
[----:B------:R-:W-:Y:S01]  /*218b0*/  ISETP.LE.U32.AND P1, PT, R8, UR23, PT ;  /* 0x0000001708007c0c */ /* 0x000fe2000bf23070 */
[----:B------:R-:W-:Y:S01]  /*218c0*/  @!P6 STL.S16 [R1+0x13c], R185 ;  /* 0x00013cb90100e387 */ /* 0x000fe20000100600 */
[----:B----4-:R-:W-:Y:S01]  /*218d0*/  FFMA.FTZ R174, R107, UR4, -R179 ;  /* 0x000000046bae7c23 */ /* 0x010fe200080108b3 */
[----:B------:R-:W-:Y:S01]  /*218e0*/  FFMA.FTZ R112, R51, UR4, -R177 ;  /* 0x0000000433707c23 */ /* 0x000fe200080108b1 */
[----:B------:R-:W-:Y:S01]  /*218f0*/  PRMT R10, R175, 0x7610, R10 ;  /* 0x00007610af0a7816 */ /* 0x000fe2000000000a */
[----:B------:R3:W-:Y:S01]  /*21900*/  @!P5 STL.S16 [R1+0x138], R175 ;  /* 0x000138af0100d387 */ /* 0x0007e20000100600 */
[----:B------:R-:W-:Y:S01]  /*21910*/  FFMA.FTZ R51, R25, UR4, -R176 ;  /* 0x0000000419337c23 */ /* 0x000fe200080108b0 */
[----:B------:R-:W-:Y:S02]  /*21920*/  MUFU.EX2 R55, R55 ;  /* 0x0000003700377308 */ /* 0x000fe40000000800 */
[----:B------:R-:W-:Y:S08]  /*21930*/  STG.E.U16 desc[UR32][R182.64+0x2], R6 ;  /* 0x00000206b6007986 */ /* 0x000ff0000c101520 */
[----:B------:R-:W-:Y:S01]  /*21940*/  MUFU.EX2 R49, R49 ;  /* 0x0000003100317308 */ /* 0x000fe20000000800 */
[----:B-1----:R-:W-:Y:S09]  /*21950*/  PRMT R4, R185, 0x7610, R4 ;  /* 0x00007610b9047816 */ /* 0x002ff20000000004 */
[----:B------:R-:W-:Y:S01]  /*21960*/  MUFU.EX2 R68, R68 ;  /* 0x0000004400447308 */ /* 0x000fe20000000800 */
[----:B---3--:R-:W-:Y:S09]  /*21970*/  PRMT R175, R2, 0x5410, R172 ;  /* 0x0000541002af7816 */ /* 0x008ff200000000ac */
[----:B------:R-:W-:Y:S01]  /*21980*/  MUFU.EX2 R66, R66 ;  /* 0x0000004200427308 */ /* 0x000fe20000000800 */
[----:B------:R-:W-:Y:S02]  /*21990*/  @!P6 PRMT R2, R4, 0x5410, RZ ;  /* 0x000054100402e816 */ /* 0x000fe400000000ff */
[----:B------:R-:W-:Y:S01]  /*219a0*/  @!P5 PRMT R172, R10, 0x5410, RZ ;  /* 0x000054100aacd816 */ /* 0x000fe200000000ff */
[----:B------:R-:W-:Y:S01]  /*219b0*/  STL [R1+0x388], R175 ;  /* 0x000388af01007387 */ /* 0x000fe20000100800 */
[----:B------:R-:W-:Y:S01]  /*219c0*/  IADD3 R186, P6, R180, UR45, RZ ;  /* 0x0000002db4ba7c10 */ /* 0x000fe2000ffde0ff */
[----:B------:R-:W-:Y:S01]  /*219d0*/  FFMA.FTZ R10, R85, UR4, -R178 ;  /* 0x00000004550a7c23 */ /* 0x000fe200080108b2 */
[----:B------:R-:W-:Y:S01]  /*219e0*/  LOP3.LUT R4, R198, 0xffff, RZ, 0xc0, !PT ;  /* 0x0000ffffc6047812 */ /* 0x000fe200078ec0ff */
[----:B------:R1:W-:Y:S01]  /*219f0*/  STL [R1+0x420], R175 ;  /* 0x000420af01007387 */ /* 0x0003e20000100800 */
[C---:B------:R-:W-:Y:S02]  /*21a00*/  IADD3.X R187, R181.reuse, UR44, RZ, P6, !PT ;  /* 0x0000002cb5bb7c10 */ /* 0x040fe4000b7fe4ff */
[----:B------:R-:W-:Y:S01]  /*21a10*/  IADD3 R184, P6, R180, UR47, RZ ;  /* 0x0000002fb4b87c10 */ /* 0x000fe2000ffde0ff */
[----:B------:R-:W-:Y:S01]  /*21a20*/  STL [R1+0x428], R198 ;  /* 0x000428c601007387 */ /* 0x000fe20000100800 */
[----:B------:R-:W-:Y:S02]  /*21a30*/  SHF.R.U32.HI R4, RZ, 0x8, R4 ;  /* 0x00000008ff047819 */ /* 0x000fe40000011604 */
[----:B------:R-:W-:Y:S01]  /*21a40*/  IADD3.X R185, R181, UR46, RZ, P6, !PT ;  /* 0x0000002eb5b97c10 */ /* 0x000fe2000b7fe4ff */
[----:B------:R3:W-:Y:S04]  /*21a50*/  STL [R1+0x424], R199 ;  /* 0x000424c701007387 */ /* 0x0007e80000100800 */
[----:B------:R4:W4:Y:S04]  /*21a60*/  LDL.S16 R5, [R1+0x154] ;  /* 0x0001540001057983 */ /* 0x0009280000100600 */
[----:B------:R2:W-:Y:S04]  /*21a70*/  STG.E.U16 desc[UR32][R138.64], R2 ;  /* 0x000000028a007986 */ /* 0x0005e8000c101520 */
[----:B------:R-:W-:Y:S01]  /*21a80*/  STG.E.U16 desc[UR32][R186.64], R172 ;  /* 0x000000acba007986 */ /* 0x000fe2000c101520 */
[----:B-1----:R-:W-:Y:S01]  /*21a90*/  FFMA.FTZ R175, R106, UR4, -R179 ;  /* 0x000000046aaf7c23 */ /* 0x002fe200080108b3 */
[----:B---3--:R-:W-:Y:S01]  /*21aa0*/  FFMA.FTZ R199, R105, UR4, -R176 ;  /* 0x0000000469c77c23 */ /* 0x008fe200080108b0 */
[----:B--2---:R-:W-:Y:S02]  /*21ab0*/  F2FP.BF16.F32.PACK_AB R138, R214, R205 ;  /* 0x000000cdd68a723e */ /* 0x004fe400000010ff */
[----:B------:R-:W-:Y:S01]  /*21ac0*/  SHF.R.U32.HI R2, RZ, 0x10, R198 ;  /* 0x00000010ff027819 */ /* 0x000fe200000116c6 */
[----:B------:R-:W-:Y:S01]  /*21ad0*/  FFMA.FTZ R198, R104, UR4, -R176 ;  /* 0x0000000468c67c23 */ /* 0x000fe200080108b0 */
[----:B------:R-:W-:Y:S02]  /*21ae0*/  PRMT R139, R138, 0x7632, R139 ;  /* 0x000076328a8b7816 */ /* 0x000fe4000000008b */
[----:B------:R-:W-:Y:S02]  /*21af0*/  LOP3.LUT R2, R2, 0xff, RZ, 0xc0, !PT ;  /* 0x000000ff02027812 */ /* 0x000fe400078ec0ff */
[----:B------:R-:W-:Y:S02]  /*21b00*/  PRMT R85, R138, 0x5410, R139 ;  /* 0x000054108a557816 */ /* 0x000fe4000000008b */
[----:B------:R-:W-:Y:S02]  /*21b10*/  ISETP.LE.U32.AND P6, PT, R2, UR23, PT ;  /* 0x0000001702007c0c */ /* 0x000fe4000bfc3070 */
[----:B------:R-:W-:Y:S04]  /*21b20*/  LOP3.LUT R2, R4, 0xffff, RZ, 0xc0, !PT ;  /* 0x0000ffff04027812 */ /* 0x000fe800078ec0ff */
[----:B------:R-:W-:Y:S02]  /*21b30*/  ISETP.LE.U32.AND P5, PT, R2, UR23, PT ;  /* 0x0000001702007c0c */ /* 0x000fe4000bfa3070 */
[----:B------:R-:W-:Y:S01]  /*21b40*/  LOP3.LUT R2, R202, 0xff, RZ, 0xc0, !PT ;  /* 0x000000ffca027812 */ /* 0x000fe200078ec0ff */
[----:B------:R-:W-:Y:S05]  /*21b50*/  @!P1 HFMA2.BF16_V2 R9, -RZ.H0_H0, RZ.H0_H0, -R138.H0_H0 ;  /* 0x200000ffff099231 */ /* 0x000fea000034098a */
[----:B------:R-:W-:Y:S01]  /*21b60*/  PRMT R7, R9, 0x7610, R7 ;  /* 0x0000761009077816 */ /* 0x000fe20000000007 */
[----:B------:R1:W-:Y:S03]  /*21b70*/  @!P1 STL.S16 [R1+0x158], R9 ;  /* 0x0001580901009387 */ /* 0x0003e60000100600 */
[----:B------:R-:W-:Y:S01]  /*21b80*/  @!P1 PRMT R138, R7, 0x5410, RZ ;  /* 0x00005410078a9816 */ /* 0x000fe200000000ff */
[----:B------:R-:W-:Y:S01]  /*21b90*/  FFMA.FTZ R7, R87, UR4, -R177 ;  /* 0x0000000457077c23 */ /* 0x000fe200080108b1 */
[----:B------:R-:W-:Y:S01]  /*21ba0*/  ISETP.LE.U32.AND P1, PT, R2, UR23, PT ;  /* 0x0000001702007c0c */ /* 0x000fe2000bf23070 */
[----:B------:R-:W-:Y:S01]  /*21bb0*/  FFMA.FTZ R87, R46, UR4, -R179 ;  /* 0x000000042e577c23 */ /* 0x000fe200080108b3 */
[----:B------:R-:W-:Y:S01]  /*21bc0*/  LOP3.LUT R2, R202, 0xffff, RZ, 0xc0, !PT ;  /* 0x0000ffffca027812 */ /* 0x000fe200078ec0ff */
[----:B------:R-:W-:Y:S03]  /*21bd0*/  STG.E.U16 desc[UR32][R184.64], R138 ;  /* 0x0000008ab8007986 */ /* 0x000fe6000c101520 */
[----:B------:R-:W-:Y:S04]  /*21be0*/  SHF.R.U32.HI R2, RZ, 0x8, R2 ;  /* 0x00000008ff027819 */ /* 0x000fe80000011602 */
[----:B------:R-:W-:Y:S01]  /*21bf0*/  LOP3.LUT R2, R2, 0xffff, RZ, 0xc0, !PT ;  /* 0x0000ffff02027812 */ /* 0x000fe200078ec0ff */
[--C-:B-1----:R-:W-:Y:S01]  /*21c00*/  FFMA.FTZ R9, R81, UR4, -R178.reuse ;  /* 0x0000000451097c23 */ /* 0x102fe200080108b2 */
[--C-:B------:R-:W-:Y:S04]  /*21c10*/  FFMA.FTZ R81, R35, UR4, -R177.reuse ;  /* 0x0000000423517c23 */ /* 0x100fe800080108b1 */
[----:B------:R1:W-:Y:S04]  /*21c20*/  STL [R1+0x4], R9 ;  /* 0x0000040901007387 */ /* 0x0003e80000100800 */
[----:B------:R2:W-:Y:S04]  /*21c30*/  STL [R1+0x24], R11 ;  /* 0x0000240b01007387 */ /* 0x0005e80000100800 */
[----:B------:R3:W-:Y:S01]  /*21c40*/  STL [R1+0x2c], R10 ;  /* 0x00002c0a01007387 */ /* 0x0007e20000100800 */
[--C-:B-1----:R-:W-:Y:S01]  /*21c50*/  FFMA.FTZ R9, R96, UR4, -R178.reuse ;  /* 0x0000000460097c23 */ /* 0x102fe200080108b2 */
[--C-:B------:R-:W-:Y:S01]  /*21c60*/  FFMA.FTZ R96, R39, UR4, -R177.reuse ;  /* 0x0000000427607c23 */ /* 0x100fe200080108b1 */
[--C-:B--2---:R-:W-:Y:S03]  /*21c70*/  FFMA.FTZ R11, R97, UR4, -R178.reuse ;  /* 0x00000004610b7c23 */ /* 0x104fe600080108b2 */
[----:B------:R1:W-:Y:S01]  /*21c80*/  STL [R1+0x54], R9 ;  /* 0x0000540901007387 */ /* 0x0003e20000100800 */
[----:B----4-:R-:W-:Y:S02]  /*21c90*/  @!P3 HFMA2.BF16_V2 R5, -RZ.H0_H0, RZ.H0_H0, -R139.H0_H0 ;  /* 0x200000ffff05b231 */ /* 0x010fe4000034098b */
[----:B---3--:R-:W-:Y:S01]  /*21ca0*/  FFMA.FTZ R10, R100, UR4, -R178 ;  /* 0x00000004640a7c23 */ /* 0x008fe200080108b2 */
[----:B------:R-:W-:Y:S01]  /*21cb0*/  STL [R1+0x58], R11 ;  /* 0x0000580b01007387 */ /* 0x000fe20000100800 */
[----:B------:R-:W-:Y:S01]  /*21cc0*/  FFMA.FTZ R100, R45, UR4, -R176 ;  /* 0x000000042d647c23 */ /* 0x000fe200080108b0 */
[----:B------:R-:W-:Y:S01]  /*21cd0*/  PRMT R4, R5, 0x7610, R4 ;  /* 0x0000761005047816 */ /* 0x000fe20000000004 */
[----:B------:R-:W-:Y:S01]  /*21ce0*/  MUFU.EX2 R45, R16 ;  /* 0x00000010002d7308 */ /* 0x000fe20000000800 */
[----:B------:R2:W-:Y:S02]  /*21cf0*/  STL [R1+0x6c], R10 ;  /* 0x00006c0a01007387 */ /* 0x0005e40000100800 */
[----:B------:R-:W-:Y:S01]  /*21d00*/  @!P3 PRMT R139, R4, 0x5410, RZ ;  /* 0x00005410048bb816 */ /* 0x000fe200000000ff */
[----:B------:R-:W-:Y:S01]  /*21d10*/  FFMA.FTZ R4, R18, UR4, -R177 ;  /* 0x0000000412047c23 */ /* 0x000fe200080108b1 */
[----:B------:R3:W-:Y:S01]  /*21d20*/  STL [R1+0x42c], R173 ;  /* 0x00042cad01007387 */ /* 0x0007e20000100800 */
[----:B------:R-:W-:Y:S03]  /*21d30*/  FFMA.FTZ R18, R15, UR4, -R179 ;  /* 0x000000040f127c23 */ /* 0x000fe600080108b3 */
[----:B------:R-:W-:Y:S01]  /*21d40*/  STG.E.U16 desc[UR32][R184.64+0x2], R139 ;  /* 0x0000028bb8007986 */ /* 0x000fe2000c101520 */
[--C-:B-1----:R-:W-:Y:S01]  /*21d50*/  FFMA.FTZ R9, R101, UR4, -R178.reuse ;  /* 0x0000000465097c23 */ /* 0x102fe200080108b2 */
[----:B------:R-:W-:Y:S01]  /*21d60*/  FFMA.FTZ R178, R129, UR4, -R178 ;  /* 0x0000000481b27c23 */ /* 0x000fe200080108b2 */
[--C-:B------:R-:W-:Y:S01]  /*21d70*/  FFMA.FTZ R101, R50, UR4, -R177.reuse ;  /* 0x0000000432657c23 */ /* 0x100fe200080108b1 */
[----:B------:R-:W-:Y:S02]  /*21d80*/  IMAD.WIDE.U32 R128, R197, -0x2daee0ad, RZ ;  /* 0xd2511f53c5807825 */ /* 0x000fe400078e00ff */
[----:B------:R-:W-:Y:S02]  /*21d90*/  STL [R1+0x80], R9 ;  /* 0x0000800901007387 */ /* 0x000fe40000100800 */
[----:B--2---:R-:W-:Y:S02]  /*21da0*/  FFMA.FTZ R10, R13, UR4, -R176 ;  /* 0x000000040d0a7c23 */ /* 0x004fe400080108b0 */
[----:B------:R1:W-:Y:S01]  /*21db0*/  STL [R1+0x430], R224 ;  /* 0x000430e001007387 */ /* 0x0003e20000100800 */
[----:B---3--:R-:W-:Y:S03]  /*21dc0*/  FFMA.FTZ R173, R103, UR4, -R177 ;  /* 0x0000000467ad7c23 */ /* 0x008fe600080108b1 */
[----:B------:R-:W-:Y:S01]  /*21dd0*/  STL [R1+0x434], R223 ;  /* 0x000434df01007387 */ /* 0x000fe20000100800 */
[----:B------:R-:W-:Y:S02]  /*21de0*/  FFMA.FTZ R103, R59, UR4, -R179 ;  /* 0x000000043b677c23 */ /* 0x000fe400080108b3 */
[----:B------:R-:W2:Y:S01]  /*21df0*/  MUFU.EX2 R59, R4 ;  /* 0x00000004003b7308 */ /* 0x000ea20000000800 */
[----:B------:R3:W-:Y:S04]  /*21e00*/  STL [R1+0x438], R216 ;  /* 0x000438d801007387 */ /* 0x0007e80000100800 */
[----:B------:R4:W-:Y:S04]  /*21e10*/  STL [R1+0x370], R222 ;  /* 0x000370de01007387 */ /* 0x0009e80000100800 */
[----:B------:R4:W-:Y:S04]  /*21e20*/  STL [R1+0x374], R178 ;  /* 0x000374b201007387 */ /* 0x0009e80000100800 */
[----:B------:R-:W-:Y:S01]  /*21e30*/  STL [R1+0x38c], R85 ;  /* 0x00038c5501007387 */ /* 0x000fe20000100800 */
[----:B--2---:R-:W-:Y:S03]  /*21e40*/  F2FP.BF16.F32.PACK_AB R50, R60, R59 ;  /* 0x0000003b3c32723e */ /* 0x004fe600000010ff */
[----:B------:R2:W-:Y:S01]  /*21e50*/  STL [R1+0x43c], R85 ;  /* 0x00043c5501007387 */ /* 0x0005e20000100800 */
[----:B------:R-:W-:Y:S01]  /*21e60*/  SHF.R.U32.HI R4, RZ, 0x10, R202 ;  /* 0x00000010ff047819 */ /* 0x000fe200000116ca */
[----:B-1----:R-:W-:Y:S01]  /*21e70*/  FFMA.FTZ R224, R102, UR4, -R177 ;  /* 0x0000000466e07c23 */ /* 0x002fe200080108b1 */
[----:B------:R-:W-:Y:S01]  /*21e80*/  FFMA.FTZ R102, R58, UR4, -R179 ;  /* 0x000000043a667c23 */ /* 0x000fe200080108b3 */
[----:B------:R1:W-:Y:S01]  /*21e90*/  @!P3 STL.S16 [R1+0x154], R5 ;  /* 0x000154050100b387 */ /* 0x0003e20000100600 */
[----:B------:R-:W-:Y:S01]  /*21ea0*/  ISETP.LE.U32.AND P3, PT, R2, UR23, PT ;  /* 0x0000001702007c0c */ /* 0x000fe2000bf63070 */
[----:B------:R-:W-:Y:S01]  /*21eb0*/  FFMA.FTZ R2, R86, UR4, -R177 ;  /* 0x0000000456027c23 */ /* 0x000fe200080108b1 */
[----:B------:R-:W-:Y:S01]  /*21ec0*/  LOP3.LUT R4, R4, 0xff, RZ, 0xc0, !PT ;  /* 0x000000ff04047812 */ /* 0x000fe200078ec0ff */
[--C-:B---3--:R-:W-:Y:S01]  /*21ed0*/  FFMA.FTZ R216, R94, UR4, -R179.reuse ;  /* 0x000000045ed87c23 */ /* 0x108fe200080108b3 */
[--C-:B------:R-:W-:Y:S01]  /*21ee0*/  FFMA.FTZ R223, R95, UR4, -R179.reuse ;  /* 0x000000045fdf7c23 */ /* 0x100fe200080108b3 */
[----:B------:R-:W-:Y:S01]  /*21ef0*/  MUFU.EX2 R58, R18 ;  /* 0x00000012003a7308 */ /* 0x000fe20000000800 */
[----:B------:R3:W-:Y:S01]  /*21f00*/  STL [R1+0xc], R2 ;  /* 0x00000c0201007387 */ /* 0x0007e20000100800 */
[--C-:B----4-:R-:W-:Y:S03]  /*21f10*/  FFMA.FTZ R222, R123, UR4, -R179.reuse ;  /* 0x000000047bde7c23 */ /* 0x110fe600080108b3 */
[----:B------:R4:W-:Y:S01]  /*21f20*/  STL [R1+0x18], R7 ;  /* 0x0000180701007387 */ /* 0x0009e20000100800 */
[----:B------:R-:W-:Y:S01]  /*21f30*/  FFMA.FTZ R178, R122, UR4, -R179 ;  /* 0x000000047ab27c23 */ /* 0x000fe200080108b3 */
[--C-:B--2---:R-:W-:Y:S01]  /*21f40*/  FFMA.FTZ R85, R93, UR4, -R176.reuse ;  /* 0x000000045d557c23 */ /* 0x104fe200080108b0 */
[----:B-1----:R-:W-:Y:S01]  /*21f50*/  FFMA.FTZ R5, R98, UR4, -R177 ;  /* 0x0000000462057c23 */ /* 0x002fe200080108b1 */
[----:B------:R-:W-:Y:S01]  /*21f60*/  FFMA.FTZ R98, R47, UR4, -R179 ;  /* 0x000000042f627c23 */ /* 0x000fe200080108b3 */
[----:B------:R-:W-:Y:S03]  /*21f70*/  PRMT R47, R50, 0x7632, R47 ;  /* 0x00007632322f7816 */ /* 0x000fe6000000002f */
[----:B------:R1:W-:Y:S01]  /*21f80*/  STL [R1+0x3c], R5 ;  /* 0x00003c0501007387 */ /* 0x0003e20000100800 */
[----:B---3--:R-:W-:Y:S01]  /*21f90*/  FFMA.FTZ R2, R99, UR4, -R177 ;  /* 0x0000000463027c23 */ /* 0x008fe200080108b1 */
[--C-:B------:R-:W-:Y:S02]  /*21fa0*/  FFMA.FTZ R99, R44, UR4, -R176.reuse ;  /* 0x000000042c637c23 */ /* 0x100fe400080108b0 */
[----:B------:R2:W-:Y:S01]  /*21fb0*/  STL [R1+0x440], R224 ;  /* 0x000440e001007387 */ /* 0x0005e20000100800 */
[----:B------:R-:W-:Y:S01]  /*21fc0*/  MUFU.EX2 R44, R10 ;  /* 0x0000000a002c7308 */ /* 0x000fe20000000800 */
[----:B----4-:R-:W-:Y:S02]  /*21fd0*/  FFMA.FTZ R7, R14, UR4, -R179 ;  /* 0x000000040e077c23 */ /* 0x010fe400080108b3 */
[----:B------:R3:W-:Y:S04]  /*21fe0*/  STL [R1+0x40], R2 ;  /* 0x0000400201007387 */ /* 0x0007e80000100800 */
[----:B------:R4:W-:Y:S03]  /*21ff0*/  STL [R1+0x444], R173 ;  /* 0x000444ad01007387 */ /* 0x0009e60000100800 */
[----:B------:R-:W-:Y:S01]  /*22000*/  MUFU.EX2 R41, R7 ;  /* 0x0000000700297308 */ /* 0x000fe20000000800 */
[----:B------:R4:W-:Y:S04]  /*22010*/  STL [R1+0x448], R225 ;  /* 0x000448e101007387 */ /* 0x0009e80000100800 */
[----:B------:R4:W4:Y:S01]  /*22020*/  LDL.S16 R11, [R1+0x180] ;  /* 0x00018000010b7983 */ /* 0x0009220000100600 */
[--C-:B-1----:R-:W-:Y:S01]  /*22030*/  FFMA.FTZ R5, R118, UR4, -R177.reuse ;  /* 0x0000000476057c23 */ /* 0x102fe200080108b1 */
[--C-:B------:R-:W-:Y:S03]  /*22040*/  FFMA.FTZ R118, R61, UR4, -R176.reuse ;  /* 0x000000043d767c23 */ /* 0x100fe600080108b0 */
[----:B------:R-:W1:Y:S01]  /*22050*/  MUFU.EX2 R61, R17 ;  /* 0x00000011003d7308 */ /* 0x000e620000000800 */
[--C-:B--2---:R-:W-:Y:S01]  /*22060*/  FFMA.FTZ R224, R92, UR4, -R176.reuse ;  /* 0x000000045ce07c23 */ /* 0x104fe200080108b0 */
[----:B------:R2:W-:Y:S01]  /*22070*/  STL [R1+0xb4], R5 ;  /* 0x0000b40501007387 */ /* 0x0005e20000100800 */
[--C-:B---3--:R-:W-:Y:S03]  /*22080*/  FFMA.FTZ R2, R119, UR4, -R177.reuse ;  /* 0x0000000477027c23 */ /* 0x108fe600080108b1 */
[----:B------:R3:W3:Y:S01]  /*22090*/  LDL.S16 R9, [R1+0x17c] ;  /* 0x00017c0001097983 */ /* 0x0006e20000100600 */
[----:B------:R-:W-:Y:S01]  /*220a0*/  FFMA.FTZ R177, R131, UR4, -R177 ;  /* 0x0000000483b17c23 */ /* 0x000fe200080108b1 */
[----:B------:R-:W-:Y:S01]  /*220b0*/  FFMA.FTZ R119, R74, UR4, -R179 ;  /* 0x000000044a777c23 */ /* 0x000fe200080108b3 */
[--C-:B----4-:R-:W-:Y:S01]  /*220c0*/  FFMA.FTZ R173, R89, UR4, -R176.reuse ;  /* 0x0000000459ad7c23 */ /* 0x110fe200080108b0 */
[----:B------:R4:W-:Y:S01]  /*220d0*/  STL [R1+0xc8], R2 ;  /* 0x0000c80201007387 */ /* 0x0009e20000100800 */
[----:B------:R-:W-:Y:S03]  /*220e0*/  FFMA.FTZ R225, R88, UR4, -R176 ;  /* 0x0000000458e17c23 */ /* 0x000fe600080108b0 */
[----:B------:R4:W-:Y:S01]  /*220f0*/  STL [R1+0x378], R221 ;  /* 0x000378dd01007387 */ /* 0x0009e20000100800 */
[----:B-1----:R-:W-:Y:S03]  /*22100*/  F2FP.BF16.F32.PACK_AB R54, R61, R45 ;  /* 0x0000002d3d36723e */ /* 0x002fe600000010ff */
[----:B------:R1:W-:Y:S01]  /*22110*/  STL [R1+0x37c], R177 ;  /* 0x00037cb101007387 */ /* 0x0003e20000100800 */
[C---:B------:R-:W-:Y:S04]  /*22120*/  PRMT R52, R54.reuse, 0x7632, R52 ;  /* 0x0000763236347816 */ /* 0x040fe80000000034 */
[----:B------:R-:W-:Y:S01]  /*22130*/  PRMT R77, R54, 0x5410, R52 ;  /* 0x00005410364d7816 */ /* 0x000fe20000000034 */
[--C-:B--2---:R-:W-:Y:S04]  /*22140*/  FFMA.FTZ R5, R12, UR4, -R176.reuse ;  /* 0x000000040c057c23 */ /* 0x104fe800080108b0 */
[----:B------:R-:W2:Y:S01]  /*22150*/  MUFU.EX2 R42, R5 ;  /* 0x00000005002a7308 */ /* 0x000ea20000000800 */
[----:B----4-:R-:W-:Y:S01]  /*22160*/  FMUL.FTZ R2, R0, UR4 ;  /* 0x0000000400027c20 */ /* 0x010fe20008410000 */
[----:B------:R-:W-:Y:S01]  /*22170*/  FADD.FTZ R0, -R133, R3 ;  /* 0x0000000385007221 */ /* 0x000fe20000010100 */
[--C-:B------:R-:W-:Y:S01]  /*22180*/  FFMA.FTZ R221, R121, UR4, -R176.reuse ;  /* 0x0000000479dd7c23 */ /* 0x100fe200080108b0 */
[--C-:B------:R-:W-:Y:S06]  /*22190*/  FFMA.FTZ R121, R78, UR4, -R179.reuse ;  /* 0x000000044e797c23 */ /* 0x100fec00080108b3 */
[----:B------:R-:W4:Y:S01]  /*221a0*/  MUFU.EX2 R2, R2 ;  /* 0x0000000200027308 */ /* 0x000f220000000800 */
[----:B------:R-:W-:Y:S01]  /*221b0*/  FMUL.FTZ R0, R0, UR4 ;  /* 0x0000000400007c20 */ /* 0x000fe20008410000 */
[--C-:B-1----:R-:W-:Y:S01]  /*221c0*/  FFMA.FTZ R177, R120, UR4, -R176.reuse ;  /* 0x0000000478b17c23 */ /* 0x102fe200080108b0 */
[----:B------:R-:W-:Y:S01]  /*221d0*/  FFMA.FTZ R176, R125, UR4, -R176 ;  /* 0x000000047db07c23 */ /* 0x000fe200080108b0 */
[----:B------:R-:W-:Y:S01]  /*221e0*/  FFMA.FTZ R120, R75, UR4, -R179 ;  /* 0x000000044b787c23 */ /* 0x000fe200080108b3 */
[----:B------:R-:W-:Y:S01]  /*221f0*/  PRMT R75, R50, 0x5410, R47 ;  /* 0x00005410324b7816 */ /* 0x000fe2000000002f */
[----:B------:R-:W-:Y:S01]  /*22200*/  FFMA.FTZ R179, R127, UR4, -R179 ;  /* 0x000000047fb37c23 */ /* 0x000fe200080108b3 */
[----:B--2---:R-:W-:Y:S01]  /*22210*/  F2FP.BF16.F32.PACK_AB R40, R44, R42 ;  /* 0x0000002a2c28723e */ /* 0x004fe200000010ff */
[----:B------:R-:W-:Y:S02]  /*22220*/  STL [R1+0x390], R177 ;  /* 0x000390b101007387 */ /* 0x000fe40000100800 */
[----:B------:R-:W1:Y:S01]  /*22230*/  MUFU.EX2 R3, R0 ;  /* 0x0000000000037308 */ /* 0x000e620000000800 */
[C---:B------:R-:W-:Y:S01]  /*22240*/  PRMT R38, R40.reuse, 0x7632, R38 ;  /* 0x0000763228267816 */ /* 0x040fe20000000026 */
[----:B------:R-:W-:Y:S03]  /*22250*/  STL [R1+0x394], R221 ;  /* 0x000394dd01007387 */ /* 0x000fe60000100800 */
[----:B------:R-:W-:Y:S01]  /*22260*/  PRMT R73, R40, 0x5410, R38 ;  /* 0x0000541028497816 */ /* 0x000fe20000000026 */
[----:B------:R-:W-:Y:S01]  /*22270*/  STL [R1+0x398], R220 ;  /* 0x000398dc01007387 */ /* 0x000fe20000100800 */
[C---:B----4-:R-:W-:Y:S01]  /*22280*/  FMUL.FTZ R12, R2.reuse, R148 ;  /* 0x00000094020c7220 */ /* 0x050fe20000410000 */
[C---:B------:R-:W-:Y:S01]  /*22290*/  FMUL.FTZ R13, R2.reuse, R149 ;  /* 0x00000095020d7220 */ /* 0x040fe20000410000 */
[C---:B------:R-:W-:Y:S01]  /*222a0*/  FMUL.FTZ R24, R2.reuse, R144 ;  /* 0x0000009002187220 */ /* 0x040fe20000410000 */
[----:B------:R-:W-:Y:S01]  /*222b0*/  STL [R1+0x39c], R176 ;  /* 0x00039cb001007387 */ /* 0x000fe20000100800 */
[C---:B------:R-:W-:Y:S01]  /*222c0*/  FMUL.FTZ R25, R2.reuse, R145 ;  /* 0x0000009102197220 */ /* 0x040fe20000410000 */
[C---:B------:R-:W-:Y:S01]  /*222d0*/  FMUL.FTZ R28, R2.reuse, R140 ;  /* 0x0000008c021c7220 */ /* 0x040fe20000410000 */
[C---:B------:R-:W-:Y:S01]  /*222e0*/  FMUL.FTZ R29, R2.reuse, R141 ;  /* 0x0000008d021d7220 */ /* 0x040fe20000410000 */
[----:B------:R-:W-:Y:S01]  /*222f0*/  STL [R1+0x3a0], R134 ;  /* 0x0003a08601007387 */ /* 0x000fe20000100800 */
[----:B------:R-:W-:Y:S01]  /*22300*/  FFMA.FTZ R43, R2, R244, R204 ;  /* 0x000000f4022b7223 */ /* 0x000fe200000100cc */
[C---:B-1----:R-:W-:Y:S01]  /*22310*/  FMUL.FTZ R10, R3.reuse, R158 ;  /* 0x0000009e030a7220 */ /* 0x042fe20000410000 */
[C---:B------:R-:W-:Y:S01]  /*22320*/  FMUL.FTZ R14, R3.reuse, R150 ;  /* 0x00000096030e7220 */ /* 0x040fe20000410000 */
[----:B------:R-:W-:Y:S01]  /*22330*/  STL [R1+0x3a4], R133 ;  /* 0x0003a48501007387 */ /* 0x000fe20000100800 */
[C---:B------:R-:W-:Y:S01]  /*22340*/  FMUL.FTZ R15, R3.reuse, R151 ;  /* 0x00000097030f7220 */ /* 0x040fe20000410000 */
[C---:B------:R-:W-:Y:S01]  /*22350*/  FMUL.FTZ R26, R3.reuse, R146 ;  /* 0x00000092031a7220 */ /* 0x040fe20000410000 */
[C---:B------:R-:W-:Y:S01]  /*22360*/  FMUL.FTZ R27, R3.reuse, R147 ;  /* 0x00000093031b7220 */ /* 0x040fe20000410000 */
[----:B------:R-:W-:Y:S01]  /*22370*/  STL [R1+0x3a8], R178 ;  /* 0x0003a8b201007387 */ /* 0x000fe20000100800 */
[C---:B------:R-:W-:Y:S01]  /*22380*/  FMUL.FTZ R30, R3.reuse, R142 ;  /* 0x0000008e031e7220 */ /* 0x040fe20000410000 */
[C---:B------:R-:W-:Y:S01]  /*22390*/  FMUL.FTZ R31, R3.reuse, R143 ;  /* 0x0000008f031f7220 */ /* 0x040fe20000410000 */
[----:B------:R-:W-:Y:S01]  /*223a0*/  FADD.FTZ R0, -R136, R132 ;  /* 0x0000008488007221 */ /* 0x000fe20000010100 */
[----:B------:R-:W-:Y:S01]  /*223b0*/  STL [R1+0x3ac], R222 ;  /* 0x0003acde01007387 */ /* 0x000fe20000100800 */
[----:B------:R-:W-:Y:S01]  /*223c0*/  FFMA.FTZ R53, R3, R245, R205 ;  /* 0x000000f503357223 */ /* 0x000fe200000100cd */
[----:B------:R-:W-:Y:S01]  /*223d0*/  FADD.FTZ R43, R236, R43 ;  /* 0x0000002bec2b7221 */ /* 0x000fe20000010000 */
[----:B------:R-:W-:Y:S01]  /*223e0*/  FMUL.FTZ R0, R0, UR4 ;  /* 0x0000000400007c20 */ /* 0x000fe20008410000 */
[----:B------:R-:W-:Y:S01]  /*223f0*/  STL [R1+0x3b0], R219 ;  /* 0x0003b0db01007387 */ /* 0x000fe20000100800 */
[----:B------:R-:W-:Y:S01]  /*22400*/  FADD.FTZ R53, R214, R53 ;  /* 0x00000035d6357221 */ /* 0x000fe20000010000 */
[----:B------:R-:W-:Y:S02]  /*22410*/  FADD.FTZ R43, R42, R43 ;  /* 0x0000002b2a2b7221 */ /* 0x000fe40000010000 */
[----:B------:R-:W-:Y:S01]  /*22420*/  STL [R1+0x3b4], R179 ;  /* 0x0003b4b301007387 */ /* 0x000fe20000100800 */
[----:B------:R-:W-:Y:S04]  /*22430*/  FADD.FTZ R53, R41, R53 ;  /* 0x0000003529357221 */ /* 0x000fe80000010000 */
[----:B------:R-:W-:Y:S04]  /*22440*/  FADD.FTZ R53, R58, R53 ;  /* 0x000000353a357221 */ /* 0x000fe80000010000 */
[----:B------:R-:W-:Y:S01]  /*22450*/  FADD.FTZ R53, R49, R53 ;  /* 0x0000003531357221 */ /* 0x000fe20000010000 */
[----:B------:R-:W-:Y:S05]  /*22460*/  @!P2 HFMA2.BF16_V2 R11, -RZ.H0_H0, RZ.H0_H0, -R54.H0_H0 ;  /* 0x200000ffff0ba231 */ /* 0x000fea0000340936 */
[----:B------:R-:W-:Y:S01]  /*22470*/  PRMT R8, R11, 0x7610, R8 ;  /* 0x000076100b087816 */ /* 0x000fe20000000008 */
[----:B------:R1:W-:Y:S03]  /*22480*/  @!P2 STL.S16 [R1+0x180], R11 ;  /* 0x0001800b0100a387 */ /* 0x0003e60000100600 */
[----:B------:R-:W-:Y:S01]  /*22490*/  @!P2 PRMT R54, R8, 0x5410, RZ ;  /* 0x000054100836a816 */ /* 0x000fe200000000ff */
[----:B------:R-:W-:Y:S01]  /*224a0*/  FMUL.FTZ R8, R2, R156 ;  /* 0x0000009c02087220 */ /* 0x000fe20000410000 */
[----:B------:R-:W-:Y:S02]  /*224b0*/  ISETP.LE.U32.AND P2, PT, R4, UR23, PT ;  /* 0x0000001704007c0c */ /* 0x000fe4000bf43070 */
[----:B------:R-:W-:Y:S01]  /*224c0*/  SHF.R.U32.HI R4, RZ, 0x18, R202 ;  /* 0x00000018ff047819 */ /* 0x000fe200000116ca */
[----:B---3--:R-:W-:Y:S01]  /*224d0*/  @!P5 HFMA2.BF16_V2 R9, -RZ.H0_H0, RZ.H0_H0, -R52.H0_H0 ;  /* 0x200000ffff09d231 */ /* 0x008fe20000340934 */
[----:B------:R-:W-:Y:S04]  /*224e0*/  STG.E.U16 desc[UR32][R180.64+0x10], R54 ;  /* 0x00001036b4007986 */ /* 0x000fe8000c101520 */
[----:B------:R-:W-:Y:S01]  /*224f0*/  PRMT R6, R9, 0x7610, R6 ;  /* 0x0000761009067816 */ /* 0x000fe20000000006 */
[----:B------:R2:W-:Y:S03]  /*22500*/  @!P5 STL.S16 [R1+0x17c], R9 ;  /* 0x00017c090100d387 */ /* 0x0005e60000100600 */
[----:B------:R-:W-:Y:S01]  /*22510*/  @!P5 PRMT R52, R6, 0x5410, RZ ;  /* 0x000054100634d816 */ /* 0x000fe200000000ff */
[----:B------:R-:W-:Y:S01]  /*22520*/  STL [R1+0x3b8], R136 ;  /* 0x0003b88801007387 */ /* 0x000fe20000100800 */
[----:B------:R-:W-:Y:S01]  /*22530*/  ISETP.LE.U32.AND P5, PT, R4, UR23, PT ;  /* 0x0000001704007c0c */ /* 0x000fe2000bfa3070 */
[----:B------:R3:W4:Y:S02]  /*22540*/  MUFU.EX2 R6, R0 ;  /* 0x0000000000067308 */ /* 0x0007240000000800 */
[----:B------:R-:W-:Y:S04]  /*22550*/  STL [R1+0x3bc], R77 ;  /* 0x0003bc4d01007387 */ /* 0x000fe80000100800 */
[----:B-1----:R1:W4:Y:S04]  /*22560*/  LDL.S16 R11, [R1+0x178] ;  /* 0x00017800010b7983 */ /* 0x0023280000100600 */
[----:B------:R-:W4:Y:S04]  /*22570*/  LDL.LU R16, [R1+0x5c] ;  /* 0x00005c0001107983 */ /* 0x000f280000300800 */
[----:B------:R1:W4:Y:S01]  /*22580*/  LDL.S16 R23, [R1+0x174] ;  /* 0x0001740001177983 */ /* 0x0003220000100600 */
[----:B---3--:R-:W-:Y:S03]  /*22590*/  FADD.FTZ R0, -R135, R137 ;  /* 0x0000008987007221 */ /* 0x008fe60000010100 */
[----:B------:R-:W3:Y:S01]  /*225a0*/  LDL.LU R22, [R1+0x68] ;  /* 0x0000680001167983 */ /* 0x000ee20000300800 */
[----:B--2---:R-:W-:Y:S01]  /*225b0*/  FMUL.FTZ R9, R2, R157 ;  /* 0x0000009d02097220 */ /* 0x004fe20000410000 */
[----:B----4-:R-:W-:Y:S01]  /*225c0*/  FMUL.FTZ R5, R6, R169 ;  /* 0x000000a906057220 */ /* 0x010fe20000410000 */
[----:B------:R-:W-:Y:S01]  /*225d0*/  FMUL.FTZ R0, R0, UR4 ;  /* 0x0000000400007c20 */ /* 0x000fe20008410000 */
[----:B------:R1:W2:Y:S01]  /*225e0*/  LDL.S16 R19, [R1+0x150] ;  /* 0x0001500001137983 */ /* 0x0002a20000100600 */
[C---:B------:R-:W-:Y:S01]  /*225f0*/  FMUL.FTZ R17, R6.reuse, R165 ;  /* 0x000000a506117220 */ /* 0x040fe20000410000 */
[C---:B------:R-:W-:Y:S01]  /*22600*/  FMUL.FTZ R21, R6.reuse, R161 ;  /* 0x000000a106157220 */ /* 0x040fe20000410000 */
[C---:B------:R-:W-:Y:S01]  /*22610*/  FMUL.FTZ R20, R6.reuse, R160 ;  /* 0x000000a006147220 */ /* 0x040fe20000410000 */
[----:B------:R-:W-:Y:S01]  /*22620*/  STL [R1+0x3c0], R8 ;  /* 0x0003c00801007387 */ /* 0x000fe20000100800 */
[----:B------:R-:W4:Y:S01]  /*22630*/  MUFU.EX2 R0, R0 ;  /* 0x0000000000007308 */ /* 0x000f220000000800 */
[C---:B------:R-:W-:Y:S01]  /*22640*/  FMUL.FTZ R32, R6.reuse, R152 ;  /* 0x0000009806207220 */ /* 0x040fe20000410000 */
[----:B------:R-:W-:Y:S01]  /*22650*/  FMUL.FTZ R33, R6, R153 ;  /* 0x0000009906217220 */ /* 0x000fe20000410000 */
[----:B------:R-:W2:Y:S04]  /*22660*/  LDL.64 R156, [R1+0xb0] ;  /* 0x0000b000019c7983 */ /* 0x000ea80000100a00 */
[----:B------:R-:W-:Y:S04]  /*22670*/  STL [R1+0x3c4], R9 ;  /* 0x0003c40901007387 */ /* 0x000fe80000100800 */
[----:B------:R-:W-:Y:S04]  /*22680*/  STL [R1+0x3c8], R12 ;  /* 0x0003c80c01007387 */ /* 0x000fe80000100800 */
[----:B------:R-:W-:Y:S01]  /*22690*/  STL [R1+0x3cc], R13 ;  /* 0x0003cc0d01007387 */ /* 0x000fe20000100800 */
[C---:B----4-:R-:W-:Y:S01]  /*226a0*/  FMUL.FTZ R7, R0.reuse, R171 ;  /* 0x000000ab00077220 */ /* 0x050fe20000410000 */
[C---:B------:R-:W-:Y:S02]  /*226b0*/  FMUL.FTZ R18, R0.reuse, R166 ;  /* 0x000000a600127220 */ /* 0x040fe40000410000 */
[----:B------:R-:W-:Y:S01]  /*226c0*/  STL [R1+0x3d0], R24 ;  /* 0x0003d01801007387 */ /* 0x000fe20000100800 */
[C---:B------:R-:W-:Y:S01]  /*226d0*/  FMUL.FTZ R34, R0.reuse, R154 ;  /* 0x0000009a00227220 */ /* 0x040fe20000410000 */
[----:B------:R-:W-:Y:S02]  /*226e0*/  FMUL.FTZ R35, R0, R155 ;  /* 0x0000009b00237220 */ /* 0x000fe40000410000 */
[----:B------:R-:W-:Y:S04]  /*226f0*/  STL [R1+0x3d4], R25 ;  /* 0x0003d41901007387 */ /* 0x000fe80000100800 */
[----:B------:R-:W-:Y:S04]  /*22700*/  STL [R1+0x3d8], R28 ;  /* 0x0003d81c01007387 */ /* 0x000fe80000100800 */
[----:B------:R-:W-:Y:S04]  /*22710*/  STL [R1+0x3dc], R29 ;  /* 0x0003dc1d01007387 */ /* 0x000fe80000100800 */
[----:B------:R-:W-:Y:S04]  /*22720*/  STL [R1+0x3e0], R135 ;  /* 0x0003e08701007387 */ /* 0x000fe80000100800 */
[----:B------:R-:W-:Y:S01]  /*22730*/  STG.E.U16 desc[UR32][R180.64+0x12], R52 ;  /* 0x00001234b4007986 */ /* 0x000fe2000c101520 */
[----:B------:R-:W-:Y:S02]  /*22740*/  @!P6 HFMA2.BF16_V2 R11, -RZ.H0_H0, RZ.H0_H0, -R50.H0_H0 ;  /* 0x200000ffff0be231 */ /* 0x000fe40000340932 */
[C---:B------:R-:W-:Y:S03]  /*22750*/  FFMA.FTZ R37, R6.reuse, R16, R215 ;  /* 0x0000001006257223 */ /* 0x040fe600000100d7 */
[----:B------:R-:W-:Y:S01]  /*22760*/  PRMT R4, R11, 0x7610, R4 ;  /* 0x000076100b047816 */ /* 0x000fe20000000004 */
[----:B------:R4:W-:Y:S01]  /*22770*/  @!P6 STL.S16 [R1+0x178], R11 ;  /* 0x0001780b0100e387 */ /* 0x0009e20000100600 */
[----:B------:R-:W-:Y:S01]  /*22780*/  FMUL.FTZ R16, R6, R164 ;  /* 0x000000a406107220 */ /* 0x000fe20000410000 */
[----:B------:R-:W-:Y:S01]  /*22790*/  @!P4 HFMA2.BF16_V2 R23, -RZ.H0_H0, RZ.H0_H0, -R47.H0_H0 ;  /* 0x200000ffff17c231 */ /* 0x000fe2000034092f */
[----:B------:R-:W-:Y:S01]  /*227a0*/  @!P6 PRMT R50, R4, 0x5410, RZ ;  /* 0x000054100432e816 */ /* 0x000fe200000000ff */
[----:B------:R-:W-:Y:S01]  /*227b0*/  STL [R1+0x3e4], R10 ;  /* 0x0003e40a01007387 */ /* 0x000fe20000100800 */
[----:B------:R-:W-:Y:S01]  /*227c0*/  FMUL.FTZ R4, R6, R168 ;  /* 0x000000a806047220 */ /* 0x000fe20000410000 */
[C---:B---3--:R-:W-:Y:S01]  /*227d0*/  FFMA.FTZ R36, R0.reuse, R22, R231 ;  /* 0x0000001600247223 */ /* 0x048fe200000100e7 */
[----:B------:R-:W-:Y:S01]  /*227e0*/  PRMT R6, R23, 0x7610, R6 ;  /* 0x0000761017067816 */ /* 0x000fe20000000006 */
[----:B------:R-:W-:Y:S01]  /*227f0*/  STG.E.U16 desc[UR32][R182.64+0x10], R50 ;  /* 0x00001032b6007986 */ /* 0x000fe2000c101520 */
[----:B------:R-:W-:Y:S01]  /*22800*/  FMUL.FTZ R22, R0, R162 ;  /* 0x000000a200167220 */ /* 0x000fe20000410000 */
[----:B--2---:R-:W-:Y:S01]  /*22810*/  @!P1 HFMA2.BF16_V2 R19, -RZ.H0_H0, RZ.H0_H0, -R40.H0_H0 ;  /* 0x200000ffff139231 */ /* 0x004fe20000340928 */
[----:B------:R-:W-:Y:S01]  /*22820*/  @!P4 PRMT R47, R6, 0x5410, RZ ;  /* 0x00005410062fc816 */ /* 0x000fe200000000ff */
[----:B------:R-:W-:Y:S01]  /*22830*/  FMUL.FTZ R6, R0, R170 ;  /* 0x000000aa00067220 */ /* 0x000fe20000410000 */
[----:B------:R-:W-:Y:S02]  /*22840*/  FADD.FTZ R37, R241, R37 ;  /* 0x00000025f1257221 */ /* 0x000fe40000010000 */
[----:B------:R-:W-:Y:S01]  /*22850*/  PRMT R48, R19, 0x7610, R48 ;  /* 0x0000761013307816 */ /* 0x000fe20000000030 */
[----:B------:R-:W-:Y:S01]  /*22860*/  STG.E.U16 desc[UR32][R182.64+0x12], R47 ;  /* 0x0000122fb6007986 */ /* 0x000fe2000c101520 */
[----:B------:R-:W-:Y:S01]  /*22870*/  FADD.FTZ R45, R45, R37 ;  /* 0x000000252d2d7221 */ /* 0x000fe20000010000 */
[----:B------:R-:W-:Y:S02]  /*22880*/  LOP3.LUT R2, R117, UR31, R156, 0x96, !PT ;  /* 0x0000001f75027c12 */ /* 0x000fe4000f8e969c */
[----:B------:R-:W-:Y:S01]  /*22890*/  @!P1 PRMT R40, R48, 0x5410, RZ ;  /* 0x0000541030289816 */ /* 0x000fe200000000ff */
[----:B------:R-:W-:Y:S01]  /*228a0*/  FADD.FTZ R48, R238, R36 ;  /* 0x00000024ee307221 */ /* 0x000fe20000010000 */
[----:B------:R-:W-:Y:S01]  /*228b0*/  F2FP.BF16.F32.PACK_AB R36, R58, R41 ;  /* 0x000000293a24723e */ /* 0x000fe200000010ff */
[----:B------:R-:W-:Y:S01]  /*228c0*/  FADD.FTZ R45, R61, R45 ;  /* 0x0000002d3d2d7221 */ /* 0x000fe20000010000 */
[----:B----4-:R-:W-:Y:S01]  /*228d0*/  FMUL.FTZ R11, R3, R159 ;  /* 0x0000009f030b7220 */ /* 0x010fe20000410000 */
[C---:B------:R-:W-:Y:S01]  /*228e0*/  LOP3.LUT R3, R2.reuse, 0xff, RZ, 0xc0, !PT ;  /* 0x000000ff02037812 */ /* 0x040fe200078ec0ff */
[----:B------:R-:W-:Y:S01]  /*228f0*/  STG.E.U16 desc[UR32][R186.64+0xe], R40 ;  /* 0x00000e28ba007986 */ /* 0x000fe2000c101520 */
[----:B------:R-:W2:Y:S01]  /*22900*/  MUFU.EX2 R61, R57 ;  /* 0x00000039003d7308 */ /* 0x000ea20000000800 */
[----:B------:R-:W-:Y:S01]  /*22910*/  FADD.FTZ R48, R59, R48 ;  /* 0x000000303b307221 */ /* 0x000fe20000010000 */
[----:B------:R-:W-:Y:S01]  /*22920*/  ISETP.LE.U32.AND P6, PT, R3, UR23, PT ;  /* 0x0000001703007c0c */ /* 0x000fe2000bfc3070 */
[----:B------:R-:W-:Y:S01]  /*22930*/  STL [R1+0x3e8], R11 ;  /* 0x0003e80b01007387 */ /* 0x000fe20000100800 */
[----:B------:R-:W-:Y:S01]  /*22940*/  LOP3.LUT R3, R2, 0xffff, RZ, 0xc0, !PT ;  /* 0x0000ffff02037812 */ /* 0x000fe200078ec0ff */
[----:B------:R-:W-:Y:S01]  /*22950*/  FADD.FTZ R48, R60, R48 ;  /* 0x000000303c307221 */ /* 0x000fe20000010000 */
[----:B------:R-:W-:Y:S01]  /*22960*/  FADD.FTZ R45, R56, R45 ;  /* 0x0000002d382d7221 */ /* 0x000fe20000010000 */
[----:B------:R-:W-:Y:S01]  /*22970*/  STL [R1+0x3ec], R14 ;  /* 0x0003ec0e01007387 */ /* 0x000fe20000100800 */
[----:B------:R-:W-:Y:S02]  /*22980*/  SHF.R.U32.HI R3, RZ, 0x8, R3 ;  /* 0x00000008ff037819 */ /* 0x000fe40000011603 */
[----:B------:R-:W-:Y:S01]  /*22990*/  MUFU.EX2 R60, R195 ;  /* 0x000000c3003c7308 */ /* 0x000fe20000000800 */
[----:B------:R-:W-:Y:S01]  /*229a0*/  STL [R1+0x3f0], R15 ;  /* 0x0003f00f01007387 */ /* 0x000fe20000100800 */
[----:B------:R-:W-:Y:S03]  /*229b0*/  LOP3.LUT R3, R3, 0xffff, RZ, 0xc0, !PT ;  /* 0x0000ffff03037812 */ /* 0x000fe600078ec0ff */
[----:B------:R-:W-:Y:S01]  /*229c0*/  STL [R1+0x3f4], R26 ;  /* 0x0003f41a01007387 */ /* 0x000fe20000100800 */
[----:B--2---:R-:W-:Y:S03]  /*229d0*/  FADD.FTZ R53, R61, R53 ;  /* 0x000000353d357221 */ /* 0x004fe60000010000 */
[----:B------:R-:W-:Y:S04]  /*229e0*/  STL [R1+0x3f8], R27 ;  /* 0x0003f81b01007387 */ /* 0x000fe80000100800 */
[----:B------:R-:W-:Y:S04]  /*229f0*/  STL [R1+0x3fc], R30 ;  /* 0x0003fc1e01007387 */ /* 0x000fe80000100800 */
[----:B------:R-:W-:Y:S04]  /*22a00*/  STL [R1+0x400], R31 ;  /* 0x0004001f01007387 */ /* 0x000fe80000100800 */
[----:B------:R1:W2:Y:S04]  /*22a10*/  LDL.S16 R63, [R1+0x14c] ;  /* 0x00014c00013f7983 */ /* 0x0002a80000100600 */
[----:B------:R3:W-:Y:S01]  /*22a20*/  @!P4 STL.S16 [R1+0x174], R23 ;  /* 0x000174170100c387 */ /* 0x0007e20000100600 */
[----:B------:R-:W-:Y:S02]  /*22a30*/  ISETP.LE.U32.AND P4, PT, R3, UR23, PT ;  /* 0x0000001703007c0c */ /* 0x000fe4000bf83070 */
[--C-:B------:R-:W-:Y:S01]  /*22a40*/  SHF.R.U32.HI R3, RZ, 0x18, R2.reuse ;  /* 0x00000018ff037819 */ /* 0x100fe20000011602 */
[----:B------:R1:W4:Y:S01]  /*22a50*/  LDL.S16 R46, [R1+0x148] ;  /* 0x00014800012e7983 */ /* 0x0003220000100600 */
[----:B------:R-:W-:Y:S03]  /*22a60*/  SHF.R.U32.HI R2, RZ, 0x10, R2 ;  /* 0x00000010ff027819 */ /* 0x000fe60000011602 */
[----:B------:R1:W-:Y:S01]  /*22a70*/  @!P1 STL.S16 [R1+0x150], R19 ;  /* 0x0001501301009387 */ /* 0x0003e20000100600 */
[----:B------:R-:W-:Y:S02]  /*22a80*/  ISETP.LE.U32.AND P1, PT, R3, UR23, PT ;  /* 0x0000001703007c0c */ /* 0x000fe4000bf23070 */
[----:B------:R-:W-:Y:S01]  /*22a90*/  PRMT R3, R36, 0x7632, R3 ;  /* 0x0000763224037816 */ /* 0x000fe20000000003 */
[----:B------:R2:W4:Y:S01]  /*22aa0*/  LDL.S16 R78, [R1+0x190] ;  /* 0x00019000014e7983 */ /* 0x0005220000100600 */
[----:B------:R-:W-:Y:S02]  /*22ab0*/  LOP3.LUT R2, R2, 0xff, RZ, 0xc0, !PT ;  /* 0x000000ff02027812 */ /* 0x000fe400078ec0ff */
[----:B------:R-:W-:Y:S01]  /*22ac0*/  PRMT R74, R36, 0x5410, R3 ;  /* 0x00005410244a7816 */ /* 0x000fe20000000003 */
[----:B------:R2:W4:Y:S01]  /*22ad0*/  LDL.S16 R76, [R1+0x198] ;  /* 0x00019800014c7983 */ /* 0x0005220000100600 */
[C---:B---3--:R-:W-:Y:S01]  /*22ae0*/  FMUL.FTZ R23, R0.reuse, R163 ;  /* 0x000000a300177220 */ /* 0x048fe20000410000 */
[----:B-1----:R-:W-:Y:S01]  /*22af0*/  FMUL.FTZ R19, R0, R167 ;  /* 0x000000a700137220 */ /* 0x002fe20000410000 */
[----:B--2---:R-:W-:Y:S05]  /*22b00*/  @!P3 HFMA2.BF16_V2 R63, -RZ.H0_H0, RZ.H0_H0, -R38.H0_H0 ;  /* 0x200000ffff3fb231 */ /* 0x004fea0000340926 */
[----:B------:R-:W-:Y:S01]  /*22b10*/  PRMT R0, R63, 0x7610, R0 ;  /* 0x000076103f007816 */ /* 0x000fe20000000000 */
[----:B------:R1:W-:Y:S01]  /*22b20*/  @!P3 STL.S16 [R1+0x14c], R63 ;  /* 0x00014c3f0100b387 */ /* 0x0003e20000100600 */
[----:B----4-:R-:W-:Y:S02]  /*22b30*/  @!P2 HFMA2.BF16_V2 R46, -RZ.H0_H0, RZ.H0_H0, -R36.H0_H0 ;  /* 0x200000ffff2ea231 */ /* 0x010fe40000340924 */
[----:B------:R-:W-:Y:S01]  /*22b40*/  @!P3 PRMT R38, R0, 0x5410, RZ ;  /* 0x000054100026b816 */ /* 0x000fe200000000ff */
[----:B------:R2:W3:Y:S01]  /*22b50*/  LDL.S16 R86, [R1+0x194] ;  /* 0x0001940001567983 */ /* 0x0004e20000100600 */
[----:B------:R-:W-:Y:S02]  /*22b60*/  LOP3.LUT R0, R129, UR31, R226, 0x96, !PT ;  /* 0x0000001f81007c12 */ /* 0x000fe4000f8e96e2 */
[----:B------:R-:W-:Y:S01]  /*22b70*/  PRMT R62, R46, 0x7610, R62 ;  /* 0x000076102e3e7816 */ /* 0x000fe2000000003e */
[----:B------:R4:W-:Y:S01]  /*22b80*/  @!P2 STL.S16 [R1+0x148], R46 ;  /* 0x0001482e0100a387 */ /* 0x0009e20000100600 */
[----:B------:R-:W-:Y:S01]  /*22b90*/  ISETP.LE.U32.AND P3, PT, R2, UR23, PT ;  /* 0x0000001702007c0c */ /* 0x000fe2000bf63070 */
[----:B------:R-:W-:Y:S01]  /*22ba0*/  @!P5 HFMA2.BF16_V2 R78, -RZ.H0_H0, RZ.H0_H0, -R3.H0_H0 ;  /* 0x200000ffff4ed231 */ /* 0x000fe20000340903 */
[----:B------:R-:W-:Y:S01]  /*22bb0*/  @!P2 PRMT R36, R62, 0x5410, RZ ;  /* 0x000054103e24a816 */ /* 0x000fe200000000ff */
[----:B------:R2:W2:Y:S01]  /*22bc0*/  LDL.S16 R92, [R1+0x170] ;  /* 0x00017000015c7983 */ /* 0x0004a20000100600 */
[----:B------:R-:W-:Y:S01]  /*22bd0*/  LOP3.LUT R2, R0, 0xff, RZ, 0xc0, !PT ;  /* 0x000000ff00027812 */ /* 0x000fe200078ec0ff */
[----:B------:R-:W-:Y:S02]  /*22be0*/  MUFU.EX2 R62, R65 ;  /* 0x00000041003e7308 */ /* 0x000fe40000000800 */
[----:B------:R2:W2:Y:S01]  /*22bf0*/  LDL.S16 R91, [R1+0x16c] ;  /* 0x00016c00015b7983 */ /* 0x0004a20000100600 */
[----:B------:R-:W-:Y:S02]  /*22c00*/  ISETP.LE.U32.AND P2, PT, R2, UR23, PT ;  /* 0x0000001702007c0c */ /* 0x000fe4000bf43070 */
[----:B------:R-:W-:Y:S01]  /*22c10*/  LOP3.LUT R2, R0, 0xffff, RZ, 0xc0, !PT ;  /* 0x0000ffff00027812 */ /* 0x000fe200078ec0ff */
[----:B------:R4:W-:Y:S03]  /*22c20*/  @!P5 STL.S16 [R1+0x190], R78 ;  /* 0x0001904e0100d387 */ /* 0x0009e60000100600 */
[----:B------:R-:W-:Y:S01]  /*22c30*/  SHF.R.U32.HI R2, RZ, 0x8, R2 ;  /* 0x00000008ff027819 */ /* 0x000fe20000011602 */
[----:B------:R-:W-:Y:S01]  /*22c40*/  STG.E.U16 desc[UR32][R186.64+0x10], R38 ;  /* 0x00001026ba007986 */ /* 0x000fe2000c101520 */
[----:B-1----:R-:W1:Y:S02]  /*22c50*/  MUFU.EX2 R63, R193 ;  /* 0x000000c1003f7308 */ /* 0x002e640000000800 */
[----:B------:R-:W-:Y:S01]  /*22c60*/  LOP3.LUT R2, R2, 0xffff, RZ, 0xc0, !PT ;  /* 0x0000ffff02027812 */ /* 0x000fe200078ec0ff */
[----:B------:R-:W-:Y:S07]  /*22c70*/  STG.E.U16 desc[UR32][R184.64+0x10], R36 ;  /* 0x00001024b8007986 */ /* 0x000fee000c101520 */
[----:B----4-:R4:W4:Y:S01]  /*22c80*/  MUFU.EX2 R46, R64 ;  /* 0x00000040002e7308 */ /* 0x0109220000000800 */
[----:B-1----:R-:W-:Y:S04]  /*22c90*/  F2FP.BF16.F32.PACK_AB R39, R63, R56 ;  /* 0x000000383f27723e */ /* 0x002fe800000010ff */
[C---:B------:R-:W-:Y:S01]  /*22ca0*/  PRMT R37, R39.reuse, 0x7632, R37 ;  /* 0x0000763227257816 */ /* 0x040fe20000000025 */
[----:B------:R-:W-:Y:S01]  /*22cb0*/  @!P6 HFMA2.BF16_V2 R76, -RZ.H0_H0, RZ.H0_H0, -R39.H0_H0 ;  /* 0x200000ffff4ce231 */ /* 0x000fe20000340927 */
[----:B----4-:R-:W-:Y:S01]  /*22cc0*/  PRMT R64, R78, 0x7610, R64 ;  /* 0x000076104e407816 */ /* 0x010fe20000000040 */
[----:B------:R-:W-:Y:S03]  /*22cd0*/  FADD.FTZ R48, R46, R48 ;  /* 0x000000302e307221 */ /* 0x000fe60000010000 */
[----:B------:R-:W-:Y:S01]  /*22ce0*/  PRMT R70, R76, 0x7610, R70 ;  /* 0x000076104c467816 */ /* 0x000fe20000000046 */
[----:B------:R1:W-:Y:S01]  /*22cf0*/  @!P6 STL.S16 [R1+0x198], R76 ;  /* 0x0001984c0100e387 */ /* 0x0003e20000100600 */
[----:B------:R-:W-:Y:S01]  /*22d00*/  @!P5 PRMT R3, R64, 0x5410, RZ ;  /* 0x000054104003d816 */ /* 0x000fe200000000ff */
[C---:B------:R-:W-:Y:S01]  /*22d10*/  FADD.FTZ R48, R62.reuse, R48 ;  /* 0x000000303e307221 */ /* 0x040fe20000010000 */
[----:B------:R-:W-:Y:S01]  /*22d20*/  F2FP.BF16.F32.PACK_AB R42, R62, R46 ;  /* 0x0000002e3e2a723e */ /* 0x000fe200000010ff */
[----:B------:R4:W4:Y:S01]  /*22d30*/  LDL.S16 R78, [R1+0x130] ;  /* 0x00013000014e7983 */ /* 0x0009220000100600 */
[----:B------:R-:W-:Y:S01]  /*22d40*/  ISETP.LE.U32.AND P5, PT, R2, UR23, PT ;  /* 0x0000001702007c0c */ /* 0x000fe2000bfa3070 */
[----:B------:R3:W2:Y:S01]  /*22d50*/  MUFU.EX2 R64, R51 ;  /* 0x0000003300407308 */ /* 0x0006a20000000800 */
[----:B------:R-:W-:Y:S01]  /*22d60*/  SHF.R.U32.HI R2, RZ, 0x18, R0 ;  /* 0x00000018ff027819 */ /* 0x000fe20000011600 */
[----:B------:R-:W-:Y:S01]  /*22d70*/  STG.E.U16 desc[UR32][R184.64+0x12], R3 ;  /* 0x00001203b8007986 */ /* 0x000fe2000c101520 */
[----:B------:R-:W-:Y:S02]  /*22d80*/  PRMT R41, R42, 0x7632, R41 ;  /* 0x000076322a297816 */ /* 0x000fe40000000029 */
[----:B------:R-:W-:Y:S02]  /*22d90*/  SHF.R.U32.HI R46, RZ, 0x18, R116 ;  /* 0x00000018ff2e7819 */ /* 0x000fe40000011674 */
[----:B-1----:R-:W-:Y:S02]  /*22da0*/  PRMT R76, R39, 0x5410, R37 ;  /* 0x00005410274c7816 */ /* 0x002fe40000000025 */
[----:B------:R-:W-:Y:S02]  /*22db0*/  @!P6 PRMT R39, R70, 0x5410, RZ ;  /* 0x000054104627e816 */ /* 0x000fe400000000ff */
[----:B------:R-:W-:Y:S01]  /*22dc0*/  ISETP.LE.U32.AND P6, PT, R2, UR23, PT ;  /* 0x0000001702007c0c */ /* 0x000fe2000bfc3070 */
[----:B------:R1:W4:Y:S01]  /*22dd0*/  LDL.S16 R70, [R1+0x12c] ;  /* 0x00012c0001467983 */ /* 0x0003220000100600 */
[----:B------:R-:W-:Y:S03]  /*22de0*/  LOP3.LUT R2, R116, 0xff, RZ, 0xc0, !PT ;  /* 0x000000ff74027812 */ /* 0x000fe600078ec0ff */
[----:B------:R-:W-:Y:S01]  /*22df0*/  STG.E.U16 desc[UR32][R180.64+0x20], R39 ;  /* 0x00002027b4007986 */ /* 0x000fe2000c101520 */
[----:B---3--:R-:W-:Y:S05]  /*22e00*/  @!P4 HFMA2.BF16_V2 R86, -RZ.H0_H0, RZ.H0_H0, -R37.H0_H0 ;  /* 0x200000ffff56c231 */ /* 0x008fea0000340925 */
[----:B------:R-:W-:Y:S01]  /*22e10*/  PRMT R51, R86, 0x7610, R51 ;  /* 0x0000761056337816 */ /* 0x000fe20000000033 */
[----:B------:R3:W-:Y:S01]  /*22e20*/  @!P4 STL.S16 [R1+0x194], R86 ;  /* 0x000194560100c387 */ /* 0x0007e20000100600 */
[----:B--2---:R-:W-:Y:S02]  /*22e30*/  @!P3 HFMA2.BF16_V2 R92, -RZ.H0_H0, RZ.H0_H0, -R42.H0_H0 ;  /* 0x200000ffff5cb231 */ /* 0x004fe4000034092a */
[----:B------:R-:W-:Y:S01]  /*22e40*/  @!P4 PRMT R37, R51, 0x5410, RZ ;  /* 0x000054103325c816 */ /* 0x000fe200000000ff */
[----:B------:R-:W-:Y:S01]  /*22e50*/  FADD.FTZ R51, R44, R43 ;  /* 0x0000002b2c337221 */ /* 0x000fe20000010000 */
[----:B------:R-:W-:Y:S01]  /*22e60*/  ISETP.LE.U32.AND P4, PT, R2, UR23, PT ;  /* 0x0000001702007c0c */ /* 0x000fe2000bf83070 */
[----:B------:R-:W-:Y:S01]  /*22e70*/  @!P1 HFMA2.BF16_V2 R91, -RZ.H0_H0, RZ.H0_H0, -R41.H0_H0 ;  /* 0x200000ffff5b9231 */ /* 0x000fe20000340929 */
[----:B------:R-:W-:Y:S01]  /*22e80*/  F2FP.BF16.F32.PACK_AB R2, R64, R55 ;  /* 0x000000374002723e */ /* 0x000fe200000010ff */
[----:B------:R-:W-:Y:S01]  /*22e90*/  STG.E.U16 desc[UR32][R180.64+0x22], R37 ;  /* 0x00002225b4007986 */ /* 0x000fe2000c101520 */
[--C-:B------:R-:W-:Y:S01]  /*22ea0*/  SHF.R.U32.HI R43, RZ, 0x10, R0.reuse ;  /* 0x00000010ff2b7819 */ /* 0x100fe20000011600 */
[----:B------:R-:W-:Y:S01]  /*22eb0*/  FADD.FTZ R51, R55, R51 ;  /* 0x0000003337337221 */ /* 0x000fe20000010000 */
[----:B------:R-:W-:Y:S02]  /*22ec0*/  PRMT R0, R2, 0x7632, R0 ;  /* 0x0000763202007816 */ /* 0x000fe40000000000 */
[----:B------:R-:W-:Y:S02]  /*22ed0*/  PRMT R89, R92, 0x7610, R89 ;  /* 0x000076105c597816 */ /* 0x000fe40000000059 */
[----:B------:R-:W-:Y:S02]  /*22ee0*/  LOP3.LUT R44, R116, 0xffff, RZ, 0xc0, !PT ;  /* 0x0000ffff742c7812 */ /* 0x000fe400078ec0ff */
[----:B------:R-:W-:Y:S02]  /*22ef0*/  LOP3.LUT R43, R43, 0xff, RZ, 0xc0, !PT ;  /* 0x000000ff2b2b7812 */ /* 0x000fe400078ec0ff */
[----:B------:R-:W-:Y:S02]  /*22f00*/  SHF.R.U32.HI R44, RZ, 0x8, R44 ;  /* 0x00000008ff2c7819 */ /* 0x000fe4000001162c */
[----:B------:R-:W-:Y:S02]  /*22f10*/  PRMT R88, R91, 0x7610, R88 ;  /* 0x000076105b587816 */ /* 0x000fe40000000058 */
[----:B------:R-:W-:Y:S02]  /*22f20*/  LOP3.LUT R44, R44, 0xffff, RZ, 0xc0, !PT ;  /* 0x0000ffff2c2c7812 */ /* 0x000fe400078ec0ff */
[----:B------:R-:W-:Y:S01]  /*22f30*/  PRMT R94, R2, 0x5410, R0 ;  /* 0x00005410025e7816 */ /* 0x000fe20000000000 */
[----:B---3--:R1:W2:Y:S04]  /*22f40*/  LDL.S16 R86, [R1+0x18c] ;  /* 0x00018c0001567983 */ /* 0x0082a80000100600 */
[----:B------:R3:W-:Y:S04]  /*22f50*/  @!P3 STL.S16 [R1+0x170], R92 ;  /* 0x0001705c0100b387 */ /* 0x0007e80000100600 */
[----:B------:R-:W-:Y:S04]  /*22f60*/  @!P1 STL.S16 [R1+0x16c], R91 ;  /* 0x00016c5b01009387 */ /* 0x000fe80000100600 */
[----:B------:R1:W2:Y:S01]  /*22f70*/  LDL.S16 R57, [R1+0x144] ;  /* 0x0001440001397983 */ /* 0x0002a20000100600 */
[----:B----4-:R-:W-:Y:S05]  /*22f80*/  @!P2 HFMA2.BF16_V2 R78, -RZ.H0_H0, RZ.H0_H0, -R2.H0_H0 ;  /* 0x200000ffff4ea231 */ /* 0x010fea0000340902 */
[----:B------:R-:W-:Y:S01]  /*22f90*/  PRMT R59, R78, 0x7610, R59 ;  /* 0x000076104e3b7816 */ /* 0x000fe2000000003b */
[----:B------:R4:W-:Y:S01]  /*22fa0*/  @!P2 STL.S16 [R1+0x130], R78 ;  /* 0x0001304e0100a387 */ /* 0x0009e20000100600 */
[----:B---3--:R-:W-:Y:S02]  /*22fb0*/  PRMT R92, R42, 0x5410, R41 ;  /* 0x000054102a5c7816 */ /* 0x008fe40000000029 */
[----:B------:R-:W-:Y:S02]  /*22fc0*/  @!P3 PRMT R42, R89, 0x5410, RZ ;  /* 0x00005410592ab816 */ /* 0x000fe400000000ff */
[----:B------:R-:W-:Y:S02]  /*22fd0*/  ISETP.LE.U32.AND P3, PT, R43, UR23, PT ;  /* 0x000000172b007c0c */ /* 0x000fe4000bf63070 */
[----:B------:R-:W-:Y:S01]  /*22fe0*/  @!P1 PRMT R41, R88, 0x5410, RZ ;  /* 0x0000541058299816 */ /* 0x000fe200000000ff */
[----:B------:R-:W-:Y:S01]  /*22ff0*/  STG.E.U16 desc[UR32][R182.64+0x20], R42 ;  /* 0x0000202ab6007986 */ /* 0x000fe2000c101520 */
[----:B------:R-:W-:Y:S02]  /*23000*/  ISETP.LE.U32.AND P1, PT, R44, UR23, PT ;  /* 0x000000172c007c0c */ /* 0x000fe4000bf23070 */
[----:B------:R-:W-:Y:S01]  /*23010*/  F2FP.BF16.F32.PACK_AB R44, R61, R49 ;  /* 0x000000313d2c723e */ /* 0x000fe200000010ff */
[----:B------:R-:W-:Y:S01]  /*23020*/  STG.E.U16 desc[UR32][R182.64+0x22], R41 ;  /* 0x00002229b6007986 */ /* 0x000fe2000c101520 */
[----:B------:R-:W-:Y:S01]  /*23030*/  @!P2 PRMT R2, R59, 0x5410, RZ ;  /* 0x000054103b02a816 */ /* 0x000fe200000000ff */
[----:B------:R-:W-:Y:S01]  /*23040*/  FADD.FTZ R49, R63, R45 ;  /* 0x0000002d3f317221 */ /* 0x000fe20000010000 */
[----:B------:R-:W-:Y:S01]  /*23050*/  SHF.R.U32.HI R43, RZ, 0x10, R116 ;  /* 0x00000010ff2b7819 */ /* 0x000fe20000011674 */
[----:B------:R-:W3:Y:S02]  /*23060*/  MUFU.EX2 R59, R196 ;  /* 0x000000c4003b7308 */ /* 0x000ee40000000800 */
[----:B------:R-:W-:Y:S01]  /*23070*/  STG.E.U16 desc[UR32][R186.64+0x1e], R2 ;  /* 0x00001e02ba007986 */ /* 0x000fe2000c101520 */
[----:B------:R-:W-:Y:S01]  /*23080*/  LOP3.LUT R43, R43, 0xff, RZ, 0xc0, !PT ;  /* 0x000000ff2b2b7812 */ /* 0x000fe200078ec0ff */
[----:B------:R-:W-:Y:S02]  /*23090*/  @!P5 HFMA2.BF16_V2 R70, -RZ.H0_H0, RZ.H0_H0, -R0.H0_H0 ;  /* 0x200000ffff46d231 */ /* 0x000fe40000340900 */
[----:B------:R-:W-:Y:S01]  /*230a0*/  FADD.FTZ R49, R60, R49 ;  /* 0x000000313c317221 */ /* 0x000fe20000010000 */
[----:B------:R-:W-:Y:S02]  /*230b0*/  ISETP.LE.U32.AND P2, PT, R43, UR23, PT ;  /* 0x000000172b007c0c */ /* 0x000fe4000bf43070 */
[----:B------:R-:W-:Y:S01]  /*230c0*/  PRMT R79, R70, 0x7610, R79 ;  /* 0x00007610464f7816 */ /* 0x000fe2000000004f */
[----:B------:R1:W-:Y:S01]  /*230d0*/  @!P5 STL.S16 [R1+0x12c], R70 ;  /* 0x00012c460100d387 */ /* 0x0003e20000100600 */
[----:B------:R-:W-:Y:S02]  /*230e0*/  PRMT R43, R44, 0x7632, R43 ;  /* 0x000076322c2b7816 */ /* 0x000fe4000000002b */
[----:B------:R-:W-:Y:S01]  /*230f0*/  @!P5 PRMT R0, R79, 0x5410, RZ ;  /* 0x000054104f00d816 */ /* 0x000fe200000000ff */
[----:B----4-:R4:W4:Y:S01]  /*23100*/  LDL.S16 R78, [R1+0x168] ;  /* 0x00016800014e7983 */ /* 0x0109220000100600 */
[----:B------:R-:W-:Y:S02]  /*23110*/  ISETP.LE.U32.AND P5, PT, R46, UR23, PT ;  /* 0x000000172e007c0c */ /* 0x000fe4000bfa3070 */
[C---:B---3--:R-:W-:Y:S01]  /*23120*/  F2FP.BF16.F32.PACK_AB R56, R59.reuse, R60 ;  /* 0x0000003c3b38723e */ /* 0x048fe200000010ff */
[----:B------:R-:W-:Y:S01]  /*23130*/  STG.E.U16 desc[UR32][R186.64+0x20], R0 ;  /* 0x00002000ba007986 */ /* 0x000fe2000c101520 */
[----:B------:R-:W-:Y:S01]  /*23140*/  LOP3.LUT R46, R128, 0xff, RZ, 0xc0, !PT ;  /* 0x000000ff802e7812 */ /* 0x000fe200078ec0ff */
[----:B------:R-:W-:Y:S01]  /*23150*/  FADD.FTZ R59, R59, R49 ;  /* 0x000000313b3b7221 */ /* 0x000fe20000010000 */
[----:B------:R-:W-:Y:S02]  /*23160*/  PRMT R45, R56, 0x7632, R45 ;  /* 0x00007632382d7816 */ /* 0x000fe4000000002d */
[----:B------:R-:W-:Y:S02]  /*23170*/  PRMT R97, R44, 0x5410, R43 ;  /* 0x000054102c617816 */ /* 0x000fe4000000002b */
[----:B------:R-:W-:Y:S01]  /*23180*/  PRMT R93, R56, 0x5410, R45 ;  /* 0x00005410385d7816 */ /* 0x000fe2000000002d */
[----:B-1----:R3:W3:Y:S01]  /*23190*/  LDL.S16 R70, [R1+0x164] ;  /* 0x0001640001467983 */ /* 0x0026e20000100600 */
[----:B--2---:R-:W-:Y:S05]  /*231a0*/  @!P3 HFMA2.BF16_V2 R86, -RZ.H0_H0, RZ.H0_H0, -R44.H0_H0 ;  /* 0x200000ffff56b231 */ /* 0x004fea000034092c */
[----:B------:R-:W-:Y:S01]  /*231b0*/  PRMT R58, R86, 0x7610, R58 ;  /* 0x00007610563a7816 */ /* 0x000fe2000000003a */
[----:B------:R-:W-:Y:S03]  /*231c0*/  @!P3 STL.S16 [R1+0x18c], R86 ;  /* 0x00018c560100b387 */ /* 0x000fe60000100600 */
[----:B------:R-:W-:Y:S01]  /*231d0*/  @!P3 PRMT R44, R58, 0x5410, RZ ;  /* 0x000054103a2cb816 */ /* 0x000fe200000000ff */
[----:B------:R-:W2:Y:S01]  /*231e0*/  LDL.64 R166, [R1+0x10] ;  /* 0x0000100001a67983 */ /* 0x000ea20000100a00 */
[----:B------:R-:W-:Y:S01]  /*231f0*/  ISETP.LE.U32.AND P3, PT, R46, UR23, PT ;  /* 0x000000172e007c0c */ /* 0x000fe2000bf63070 */
[----:B------:R-:W-:Y:S01]  /*23200*/  @!P6 HFMA2.BF16_V2 R57, -RZ.H0_H0, RZ.H0_H0, -R43.H0_H0 ;  /* 0x200000ffff39e231 */ /* 0x000fe2000034092b */
[----:B------:R-:W-:Y:S01]  /*23210*/  LOP3.LUT R46, R128, 0xffff, RZ, 0xc0, !PT ;  /* 0x0000ffff802e7812 */ /* 0x000fe200078ec0ff */
[----:B------:R-:W2:Y:S01]  /*23220*/  LDL.64 R168, [R1+0xc0] ;  /* 0x0000c00001a87983 */ /* 0x000ea20000100a00 */
[----:B------:R-:W1:Y:S02]  /*23230*/  MUFU.EX2 R58, R80 ;  /* 0x00000050003a7308 */ /* 0x000e640000000800 */
[----:B------:R-:W-:Y:S01]  /*23240*/  SHF.R.U32.HI R46, RZ, 0x8, R46 ;  /* 0x00000008ff2e7819 */ /* 0x000fe2000001162e */
[----:B------:R1:W-:Y:S01]  /*23250*/  @!P6 STL.S16 [R1+0x144], R57 ;  /* 0x000144390100e387 */ /* 0x0003e20000100600 */
[----:B------:R-:W-:Y:S02]  /*23260*/  PRMT R55, R57, 0x7610, R55 ;  /* 0x0000761039377816 */ /* 0x000fe40000000037 */
[----:B------:R-:W-:Y:S01]  /*23270*/  LOP3.LUT R46, R46, 0xffff, RZ, 0xc0, !PT ;  /* 0x0000ffff2e2e7812 */ /* 0x000fe200078ec0ff */
[----:B------:R-:W2:Y:S01]  /*23280*/  LDL.64 R158, [R1+0x78] ;  /* 0x00007800019e7983 */ /* 0x000ea20000100a00 */
[----:B------:R-:W-:Y:S02]  /*23290*/  @!P6 PRMT R43, R55, 0x5410, RZ ;  /* 0x00005410372be816 */ /* 0x000fe400000000ff */
[----:B------:R-:W-:Y:S01]  /*232a0*/  ISETP.LE.U32.AND P6, PT, R46, UR23, PT ;  /* 0x000000172e007c0c */ /* 0x000fe2000bfc3070 */
[----:B------:R-:W-:Y:S01]  /*232b0*/  STG.E.U16 desc[UR32][R184.64+0x20], R44 ;  /* 0x0000202cb8007986 */ /* 0x000fe2000c101520 */
[----:B------:R-:W-:Y:S01]  /*232c0*/  SHF.R.U32.HI R46, RZ, 0x10, R128 ;  /* 0x00000010ff2e7819 */ /* 0x000fe20000011680 */
[----:B------:R-:W1:Y:S02]  /*232d0*/  MUFU.EX2 R55, R81 ;  /* 0x0000005100377308 */ /* 0x000e640000000800 */
[----:B------:R-:W-:Y:S01]  /*232e0*/  STG.E.U16 desc[UR32][R184.64+0x22], R43 ;  /* 0x0000222bb8007986 */ /* 0x000fe2000c101520 */
[----:B------:R-:W-:Y:S01]  /*232f0*/  LOP3.LUT R46, R46, 0xff, RZ, 0xc0, !PT ;  /* 0x000000ff2e2e7812 */ /* 0x000fe200078ec0ff */
[----:B-1----:R-:W-:Y:S06]  /*23300*/  FADD.FTZ R48, R58, R48 ;  /* 0x000000303a307221 */ /* 0x002fec0000010000 */
[----:B------:R-:W-:Y:S01]  /*23310*/  MUFU.EX2 R57, R67 ;  /* 0x0000004300397308 */ /* 0x000fe20000000800 */
[C---:B------:R-:W-:Y:S01]  /*23320*/  F2FP.BF16.F32.PACK_AB R58, R55.reuse, R58 ;  /* 0x0000003a373a723e */ /* 0x040fe200000010ff */
[----:B------:R-:W-:Y:S08]  /*23330*/  FADD.FTZ R55, R55, R48 ;  /* 0x0000003037377221 */ /* 0x000ff00000010000 */
[----:B------:R-:W1:Y:S01]  /*23340*/  MUFU.EX2 R67, R69 ;  /* 0x0000004500437308 */ /* 0x000e620000000800 */
[----:B----4-:R-:W-:Y:S09]  /*23350*/  @!P4 HFMA2.BF16_V2 R78, -RZ.H0_H0, RZ.H0_H0, -R56.H0_H0 ;  /* 0x200000ffff4ec231 */ /* 0x010ff20000340938 */
[----:B------:R-:W-:Y:S01]  /*23360*/  MUFU.EX2 R69, R83 ;  /* 0x0000005300457308 */ /* 0x000fe20000000800 */
[----:B------:R-:W-:Y:S01]  /*23370*/  PRMT R65, R78, 0x7610, R65 ;  /* 0x000076104e417816 */ /* 0x000fe20000000041 */
[----:B------:R-:W-:Y:S03]  /*23380*/  @!P4 STL.S16 [R1+0x168], R78 ;  /* 0x0001684e0100c387 */ /* 0x000fe60000100600 */
[----:B------:R-:W-:Y:S02]  /*23390*/  @!P4 PRMT R56, R65, 0x5410, RZ ;  /* 0x000054104138c816 */ /* 0x000fe400000000ff */
[----:B------:R-:W-:Y:S02]  /*233a0*/  ISETP.LE.U32.AND P4, PT, R46, UR23, PT ;  /* 0x000000172e007c0c */ /* 0x000fe4000bf83070 */
[----:B------:R-:W-:Y:S01]  /*233b0*/  SHF.R.U32.HI R46, RZ, 0x18, R128 ;  /* 0x00000018ff2e7819 */ /* 0x000fe20000011680 */
[----:B------:R-:W-:Y:S01]  /*233c0*/  STG.E.U16 desc[UR32][R180.64+0x30], R56 ;  /* 0x00003038b4007986 */ /* 0x000fe2000c101520 */
[----:B-1----:R-:W-:Y:S01]  /*233d0*/  F2FP.BF16.F32.PACK_AB R49, R67, R57 ;  /* 0x000000394331723e */ /* 0x002fe200000010ff */
[----:B---3--:R-:W-:Y:S05]  /*233e0*/  @!P1 HFMA2.BF16_V2 R70, -RZ.H0_H0, RZ.H0_H0, -R45.H0_H0 ;  /* 0x200000ffff469231 */ /* 0x008fea000034092d */
[----:B------:R-:W-:Y:S01]  /*233f0*/  PRMT R63, R70, 0x7610, R63 ;  /* 0x00007610463f7816 */ /* 0x000fe2000000003f */
[----:B------:R1:W-:Y:S03]  /*23400*/  @!P1 STL.S16 [R1+0x164], R70 ;  /* 0x0001644601009387 */ /* 0x0003e60000100600 */
[----:B------:R-:W-:Y:S01]  /*23410*/  @!P1 PRMT R45, R63, 0x5410, RZ ;  /* 0x000054103f2d9816 */ /* 0x000fe200000000ff */
[----:B------:R3:W4:Y:S01]  /*23420*/  LDL.S16 R89, [R1+0x1a0] ;  /* 0x0001a00001597983 */ /* 0x0007220000100600 */
[----:B------:R-:W-:Y:S03]  /*23430*/  ISETP.LE.U32.AND P1, PT, R46, UR23, PT ;  /* 0x000000172e007c0c */ /* 0x000fe6000bf23070 */
[----:B------:R3:W3:Y:S04]  /*23440*/  LDL.S16 R105, [R1+0x1cc] ;  /* 0x0001cc0001697983 */ /* 0x0006e80000100600 */
[----:B------:R2:W3:Y:S04]  /*23450*/  LDL.S16 R104, [R1+0x1c0] ;  /* 0x0001c00001687983 */ /* 0x0004e80000100600 */
[----:B------:R2:W3:Y:S04]  /*23460*/  LDL.S16 R95, [R1+0x1bc] ;  /* 0x0001bc00015f7983 */ /* 0x0004e80000100600 */
[----:B------:R-:W3:Y:S04]  /*23470*/  LDL.64 R170, [R1+0xb8] ;  /* 0x0000b80001aa7983 */ /* 0x000ee80000100a00 */
[----:B------:R-:W-:Y:S01]  /*23480*/  STG.E.U16 desc[UR32][R180.64+0x32], R45 ;  /* 0x0000322db4007986 */ /* 0x000fe2000c101520 */
[----:B-1----:R-:W-:Y:S01]  /*23490*/  MUFU.EX2 R70, R96 ;  /* 0x0000006000467308 */ /* 0x002fe20000000800 */
[----:B--2---:R-:W-:Y:S01]  /*234a0*/  LOP3.LUT R46, R167, UR10, RZ, 0x3c, !PT ;  /* 0x0000000aa72e7c12 */ /* 0x004fe2000f8e3cff */
[----:B------:R-:W-:Y:S04]  /*234b0*/  UIADD3 UR10, UR11, 0x2, URZ ;  /* 0x000000020b0a7890 */ /* 0x000fe8000fffe03f */
[----:B------:R-:W-:Y:S04]  /*234c0*/  IMAD.WIDE.U32 R78, R46, -0x326172a9, RZ ;  /* 0xcd9e8d572e4e7825 */ /* 0x000fe800078e00ff */
[----:B------:R-:W-:Y:S01]  /*234d0*/  FADD.FTZ R46, R64, R51 ;  /* 0x00000033402e7221 */ /* 0x000fe20000010000 */
[----:B------:R-:W-:Y:S01]  /*234e0*/  ULOP3.LUT UR10, UR10, UR35, URZ, 0x3c, !UPT ;  /* 0x000000230a0a7292 */ /* 0x000fe2000f8e3c3f */
[----:B------:R-:W-:Y:S02]  /*234f0*/  F2FP.BF16.F32.PACK_AB R51, R66, R68 ;  /* 0x000000444233723e */ /* 0x000fe400000010ff */
[----:B------:R-:W-:Y:S01]  /*23500*/  LOP3.LUT R60, R79, UR21, R168, 0x96, !PT ;  /* 0x000000154f3c7c12 */ /* 0x000fe2000f8e96a8 */
[----:B------:R-:W-:Y:S01]  /*23510*/  FADD.FTZ R46, R57, R46 ;  /* 0x0000002e392e7221 */ /* 0x000fe20000010000 */
[----:B------:R-:W-:Y:S02]  /*23520*/  LOP3.LUT R62, R189, UR19, R78, 0x96, !PT ;  /* 0x00000013bd3e7c12 */ /* 0x000fe4000f8e964e */
[----:B------:R-:W-:Y:S01]  /*23530*/  PRMT R57, R58, 0x7632, R57 ;  /* 0x000076323a397816 */ /* 0x000fe20000000039 */
[----:B------:R-:W-:Y:S04]  /*23540*/  IMAD.WIDE.U32 R60, R60, -0x2daee0ad, RZ ;  /* 0xd2511f533c3c7825 */ /* 0x000fe800078e00ff */
[----:B------:R-:W-:Y:S01]  /*23550*/  FADD.FTZ R67, R67, R46 ;  /* 0x0000002e43437221 */ /* 0x000fe20000010000 */
[----:B------:R-:W-:Y:S01]  /*23560*/  PRMT R91, R58, 0x5410, R57 ;  /* 0x000054103a5b7816 */ /* 0x000fe20000000039 */
[----:B------:R-:W-:Y:S01]  /*23570*/  IMAD.WIDE.U32 R62, R62, -0x2daee0ad, RZ ;  /* 0xd2511f533e3e7825 */ /* 0x000fe200078e00ff */
[----:B------:R-:W-:Y:S03]  /*23580*/  LOP3.LUT R64, R61, UR18, R158, 0x96, !PT ;  /* 0x000000123d407c12 */ /* 0x000fe6000f8e969e */
[----:B------:R-:W-:Y:S01]  /*23590*/  FADD.FTZ R46, R68, R53 ;  /* 0x00000035442e7221 */ /* 0x000fe20000010000 */
[----:B------:R-:W-:Y:S01]  /*235a0*/  LOP3.LUT R63, R63, UR16, R60, 0x96, !PT ;  /* 0x000000103f3f7c12 */ /* 0x000fe2000f8e963c */
[----:B------:R-:W-:Y:S04]  /*235b0*/  IMAD.WIDE.U32 R64, R64, -0x326172a9, RZ ;  /* 0xcd9e8d5740407825 */ /* 0x000fe800078e00ff */
[----:B------:R-:W-:Y:S01]  /*235c0*/  FADD.FTZ R66, R66, R46 ;  /* 0x0000002e42427221 */ /* 0x000fe20000010000 */
[----:B------:R-:W1:Y:S01]  /*235d0*/  MUFU.EX2 R68, R84 ;  /* 0x0000005400447308 */ /* 0x000e620000000800 */
[----:B------:R-:W-:Y:S05]  /*235e0*/  LOP3.LUT R60, R65, UR17, R188, 0x96, !PT ;  /* 0x00000011413c7c12 */ /* 0x000fea000f8e96bc */
[----:B------:R-:W-:Y:S04]  /*235f0*/  IMAD.WIDE.U32 R60, R60, -0x2daee0ad, RZ ;  /* 0xd2511f533c3c7825 */ /* 0x000fe800078e00ff */
[----:B------:R-:W2:Y:S01]  /*23600*/  MUFU.EX2 R65, R200 ;  /* 0x000000c800417308 */ /* 0x000ea20000000800 */
[----:B------:R-:W-:Y:S01]  /*23610*/  LOP3.LUT R46, R61, UR14, R62, 0x96, !PT ;  /* 0x0000000e3d2e7c12 */ /* 0x000fe2000f8e963e */
[----:B------:R-:W-:Y:S08]  /*23620*/  IMAD.WIDE.U32 R62, R63, -0x326172a9, RZ ;  /* 0xcd9e8d573f3e7825 */ /* 0x000ff000078e00ff */
[----:B------:R-:W-:Y:S01]  /*23630*/  MUFU.EX2 R61, R82 ;  /* 0x00000052003d7308 */ /* 0x000fe20000000800 */
[----:B------:R-:W-:Y:S01]  /*23640*/  IMAD.WIDE.U32 R140, R46, -0x326172a9, RZ ;  /* 0xcd9e8d572e8c7825 */ /* 0x000fe200078e00ff */
[----:B------:R-:W-:Y:S03]  /*23650*/  LOP3.LUT R64, R63, UR15, R64, 0x96, !PT ;  /* 0x0000000f3f407c12 */ /* 0x000fe6000f8e9640 */
[----:B-1----:R-:W-:Y:S01]  /*23660*/  FADD.FTZ R46, R68, R55 ;  /* 0x00000037442e7221 */ /* 0x002fe20000010000 */
[----:B------:R-:W-:Y:S01]  /*23670*/  LOP3.LUT R86, R141, UR13, R62, 0x96, !PT ;  /* 0x0000000d8d567c12 */ /* 0x000fe2000f8e963e */
[----:B------:R-:W-:Y:S03]  /*23680*/  IMAD.WIDE.U32 R144, R64, -0x2daee0ad, RZ ;  /* 0xd2511f5340907825 */ /* 0x000fe600078e00ff */
[----:B------:R-:W1:Y:S01]  /*23690*/  MUFU.EX2 R53, R201 ;  /* 0x000000c900357308 */ /* 0x000e620000000800 */
[----:B--2---:R-:W-:Y:S01]  /*236a0*/  FADD.FTZ R48, R65, R59 ;  /* 0x0000003b41307221 */ /* 0x004fe20000010000 */
[----:B------:R-:W-:Y:S01]  /*236b0*/  IMAD.U32 R141, RZ, RZ, UR23 ;  /* 0x00000017ff8d7e24 */ /* 0x000fe2000f8e00ff */
[----:B------:R-:W-:Y:S07]  /*236c0*/  LOP3.LUT R88, R145, UR12, R60, 0x96, !PT ;  /* 0x0000000c91587c12 */ /* 0x000fee000f8e963c */
[----:B------:R-:W2:Y:S10]  /*236d0*/  MUFU.EX2 R63, R71 ;  /* 0x00000047003f7308 */ /* 0x000eb40000000800 */
[----:B------:R-:W-:Y:S01]  /*236e0*/  MUFU.EX2 R71, R100 ;  /* 0x0000006400477308 */ /* 0x000fe20000000800 */
[C---:B-1----:R-:W-:Y:S01]  /*236f0*/  F2FP.BF16.F32.PACK_AB R55, R53.reuse, R65 ;  /* 0x000000413537723e */ /* 0x042fe200000010ff */
[----:B------:R-:W-:Y:S01]  /*23700*/  FADD.FTZ R62, R53, R48 ;  /* 0x00000030353e7221 */ /* 0x000fe20000010000 */
[C---:B------:R-:W-:Y:S01]  /*23710*/  F2FP.BF16.F32.PACK_AB R53, R70.reuse, R68 ;  /* 0x000000444635723e */ /* 0x040fe200000010ff */
[----:B------:R-:W-:Y:S06]  /*23720*/  FADD.FTZ R70, R70, R46 ;  /* 0x0000002e46467221 */ /* 0x000fec0000010000 */
[----:B------:R-:W1:Y:S01]  /*23730*/  MUFU.EX2 R68, R72 ;  /* 0x0000004800447308 */ /* 0x000e620000000800 */
[----:B----4-:R-:W-:Y:S02]  /*23740*/  @!P2 HFMA2.BF16_V2 R89, -RZ.H0_H0, RZ.H0_H0, -R58.H0_H0 ;  /* 0x200000ffff59a231 */ /* 0x010fe4000034093a */
[----:B---3--:R-:W-:Y:S03]  /*23750*/  @!P5 HFMA2.BF16_V2 R105, -RZ.H0_H0, RZ.H0_H0, -R57.H0_H0 ;  /* 0x200000ffff69d231 */ /* 0x008fe60000340939 */
[----:B------:R-:W-:Y:S01]  /*23760*/  PRMT R60, R89, 0x7610, R60 ;  /* 0x00007610593c7816 */ /* 0x000fe2000000003c */
[----:B------:R3:W-:Y:S03]  /*23770*/  @!P2 STL.S16 [R1+0x1a0], R89 ;  /* 0x0001a0590100a387 */ /* 0x0007e60000100600 */
[----:B------:R-:W-:Y:S01]  /*23780*/  MUFU.EX2 R72, R112 ;  /* 0x0000007000487308 */ /* 0x000fe20000000800 */
[----:B------:R-:W-:Y:S01]  /*23790*/  @!P3 HFMA2.BF16_V2 R104, -RZ.H0_H0, RZ.H0_H0, -R49.H0_H0 ;  /* 0x200000ffff68b231 */ /* 0x000fe20000340931 */
[----:B------:R-:W-:Y:S01]  /*237a0*/  @!P2 PRMT R58, R60, 0x5410, RZ ;  /* 0x000054103c3aa816 */ /* 0x000fe200000000ff */
[----:B------:R-:W-:Y:S01]  /*237b0*/  FADD.FTZ R60, R61, R67 ;  /* 0x000000433d3c7221 */ /* 0x000fe20000010000 */
[----:B------:R-:W4:Y:S02]  /*237c0*/  LDL.64 R164, [R1+0x70] ;  /* 0x0000700001a47983 */ /* 0x000f240000100a00 */
[----:B------:R-:W-:Y:S02]  /*237d0*/  PRMT R64, R104, 0x7610, R64 ;  /* 0x0000761068407816 */ /* 0x000fe40000000040 */
[----:B------:R1:W-:Y:S04]  /*237e0*/  @!P5 STL.S16 [R1+0x1cc], R105 ;  /* 0x0001cc690100d387 */ /* 0x0003e80000100600 */
[----:B------:R1:W-:Y:S04]  /*237f0*/  @!P3 STL.S16 [R1+0x1c0], R104 ;  /* 0x0001c0680100b387 */ /* 0x0003e80000100600 */
[----:B------:R-:W-:Y:S01]  /*23800*/  STG.E.U16 desc[UR32][R182.64+0x30], R58 ;  /* 0x0000303ab6007986 */ /* 0x000fe2000c101520 */
[----:B---3--:R-:W-:Y:S05]  /*23810*/  IMAD.WIDE.U32 R88, R88, -0x326172a9, RZ ;  /* 0xcd9e8d5758587825 */ /* 0x008fea00078e00ff */
[----:B------:R-:W-:Y:S02]  /*23820*/  LOP3.LUT R59, R89, UR36, R140, 0x96, !PT ;  /* 0x00000024593b7c12 */ /* 0x000fe4000f8e968c */
[----:B------:R-:W-:Y:S02]  /*23830*/  LOP3.LUT R3, R88, 0xffff, RZ, 0xc0, !PT ;  /* 0x0000ffff58037812 */ /* 0x000fe400078ec0ff */
[C---:B------:R-:W-:Y:S02]  /*23840*/  LOP3.LUT R48, R59.reuse, 0xffff, RZ, 0xc0, !PT ;  /* 0x0000ffff3b307812 */ /* 0x040fe400078ec0ff */
[----:B------:R-:W-:Y:S02]  /*23850*/  LOP3.LUT R46, R59, 0xff, RZ, 0xc0, !PT ;  /* 0x000000ff3b2e7812 */ /* 0x000fe400078ec0ff */
[----:B------:R-:W-:Y:S02]  /*23860*/  SHF.R.U32.HI R48, RZ, 0x8, R48 ;  /* 0x00000008ff307819 */ /* 0x000fe40000011630 */
[----:B------:R-:W-:Y:S02]  /*23870*/  ISETP.LE.U32.AND P2, PT, R46, UR23, PT ;  /* 0x000000172e007c0c */ /* 0x000fe4000bf43070 */
[C---:B------:R-:W-:Y:S01]  /*23880*/  F2FP.BF16.F32.PACK_AB R46, R69.reuse, R61 ;  /* 0x0000003d452e723e */ /* 0x040fe200000010ff */
[----:B------:R-:W-:Y:S01]  /*23890*/  FADD.FTZ R69, R69, R60 ;  /* 0x0000003c45457221 */ /* 0x000fe20000010000 */
[----:B------:R-:W-:Y:S02]  /*238a0*/  LOP3.LUT R60, R48, 0xffff, RZ, 0xc0, !PT ;  /* 0x0000ffff303c7812 */ /* 0x000fe400078ec0ff */
[----:B------:R-:W-:Y:S02]  /*238b0*/  PRMT R48, R49, 0x7632, R48 ;  /* 0x0000763231307816 */ /* 0x000fe40000000030 */
[----:B------:R-:W-:Y:S02]  /*238c0*/  PRMT R61, R105, 0x7610, R61 ;  /* 0x00007610693d7816 */ /* 0x000fe4000000003d */
[----:B------:R-:W-:Y:S01]  /*238d0*/  PRMT R96, R49, 0x5410, R48 ;  /* 0x0000541031607816 */ /* 0x000fe20000000030 */
[----:B------:R-:W-:Y:S01]  /*238e0*/  @!P6 HFMA2.BF16_V2 R95, -RZ.H0_H0, RZ.H0_H0, -R48.H0_H0 ;  /* 0x200000ffff5fe231 */ /* 0x000fe20000340930 */
[----:B------:R-:W-:Y:S01]  /*238f0*/  @!P5 PRMT R57, R61, 0x5410, RZ ;  /* 0x000054103d39d816 */ /* 0x000fe200000000ff */
[--C-:B--2---:R-:W-:Y:S01]  /*23900*/  FADD.FTZ R61, R63, R66.reuse ;  /* 0x000000423f3d7221 */ /* 0x104fe20000010000 */
[----:B-1----:R-:W-:Y:S02]  /*23910*/  F2FP.BF16.F32.PACK_AB R63, R68, R63 ;  /* 0x0000003f443f723e */ /* 0x002fe400000010ff */
[----:B------:R-:W-:Y:S01]  /*23920*/  PRMT R66, R95, 0x7610, R66 ;  /* 0x000076105f427816 */ /* 0x000fe20000000042 */
[----:B------:R1:W-:Y:S01]  /*23930*/  @!P6 STL.S16 [R1+0x1bc], R95 ;  /* 0x0001bc5f0100e387 */ /* 0x0003e20000100600 */
[----:B------:R-:W-:Y:S01]  /*23940*/  ISETP.LE.U32.AND P5, PT, R60, UR23, PT ;  /* 0x000000173c007c0c */ /* 0x000fe2000bfa3070 */
[----:B------:R-:W-:Y:S01]  /*23950*/  FADD.FTZ R68, R68, R61 ;  /* 0x0000003d44447221 */ /* 0x000fe20000010000 */
[----:B------:R-:W-:Y:S01]  /*23960*/  LOP3.LUT R61, R79, UR21, R170, 0x96, !PT ;  /* 0x000000154f3d7c12 */ /* 0x000fe2000f8e96aa */
[----:B------:R2:W3:Y:S01]  /*23970*/  LDL.S16 R105, [R1+0x21c] ;  /* 0x00021c0001697983 */ /* 0x0004e20000100600 */
[--C-:B------:R-:W-:Y:S02]  /*23980*/  SHF.R.U32.HI R60, RZ, 0x18, R59.reuse ;  /* 0x00000018ff3c7819 */ /* 0x100fe4000001163b */
[----:B------:R-:W-:Y:S01]  /*23990*/  SHF.R.U32.HI R59, RZ, 0x10, R59 ;  /* 0x00000010ff3b7819 */ /* 0x000fe2000001163b */
[----:B------:R2:W2:Y:S01]  /*239a0*/  LDL.S16 R79, [R1+0x204] ;  /* 0x00020400014f7983 */ /* 0x0004a20000100600 */
[----:B------:R-:W-:Y:S01]  /*239b0*/  @!P3 PRMT R49, R64, 0x5410, RZ ;  /* 0x000054104031b816 */ /* 0x000fe200000000ff */
[----:B------:R-:W-:Y:S01]  /*239c0*/  IMAD.WIDE.U32 R64, R61, -0x2daee0ad, RZ ;  /* 0xd2511f533d407825 */ /* 0x000fe200078e00ff */
[----:B------:R-:W-:Y:S01]  /*239d0*/  ISETP.LE.U32.AND P3, PT, R60, UR23, PT ;  /* 0x000000173c007c0c */ /* 0x000fe2000bf63070 */
[----:B------:R2:W2:Y:S01]  /*239e0*/  LDL.S16 R104, [R1+0x1f0] ;  /* 0x0001f00001687983 */ /* 0x0004a20000100600 */
[----:B------:R-:W-:Y:S02]  /*239f0*/  LOP3.LUT R60, R59, 0xff, RZ, 0xc0, !PT ;  /* 0x000000ff3b3c7812 */ /* 0x000fe400078ec0ff */
[----:B------:R-:W-:Y:S01]  /*23a00*/  LOP3.LUT R59, R191, UR19, R78, 0x96, !PT ;  /* 0x00000013bf3b7c12 */ /* 0x000fe2000f8e964e */
[----:B------:R2:W2:Y:S01]  /*23a10*/  LDL.S16 R82, [R1+0x1ec] ;  /* 0x0001ec0001527983 */ /* 0x0004a20000100600 */
[----:B------:R-:W-:Y:S01]  /*23a20*/  @!P6 PRMT R48, R66, 0x5410, RZ ;  /* 0x000054104230e816 */ /* 0x000fe200000000ff */
[----:B------:R-:W4:Y:S01]  /*23a30*/  MUFU.EX2 R78, R101 ;  /* 0x00000065004e7308 */ /* 0x000f220000000800 */
[----:B------:R-:W-:Y:S01]  /*23a40*/  ISETP.LE.U32.AND P6, PT, R60, UR23, PT ;  /* 0x000000173c007c0c */ /* 0x000fe2000bfc3070 */
[----:B------:R-:W-:Y:S01]  /*23a50*/  IMAD.WIDE.U32 R66, R59, -0x2daee0ad, RZ ;  /* 0xd2511f533b427825 */ /* 0x000fe200078e00ff */
[----:B------:R-:W-:Y:S01]  /*23a60*/  SHF.R.U32.HI R3, RZ, 0x8, R3 ;  /* 0x00000008ff037819 */ /* 0x000fe20000011603 */
[----:B------:R-:W-:Y:S03]  /*23a70*/  STG.E.U16 desc[UR32][R182.64+0x32], R57 ;  /* 0x00003239b6007986 */ /* 0x000fe6000c101520 */
[----:B------:R-:W-:Y:S01]  /*23a80*/  LOP3.LUT R59, R67, UR16, R64, 0x96, !PT ;  /* 0x00000010433b7c12 */ /* 0x000fe2000f8e9640 */
[----:B-1----:R1:W2:Y:S01]  /*23a90*/  LDL.S16 R95, [R1+0x1b8] ;  /* 0x0001b800015f7983 */ /* 0x0022a20000100600 */
[----:B------:R-:W-:Y:S03]  /*23aa0*/  LOP3.LUT R3, R3, 0xffff, RZ, 0xc0, !PT ;  /* 0x0000ffff03037812 */ /* 0x000fe600078ec0ff */
[----:B------:R-:W-:Y:S04]  /*23ab0*/  STG.E.U16 desc[UR32][R186.64+0x2e], R49 ;  /* 0x00002e31ba007986 */ /* 0x000fe8000c101520 */
[----:B------:R-:W-:Y:S01]  /*23ac0*/  STG.E.U16 desc[UR32][R186.64+0x30], R48 ;  /* 0x00003030ba007986 */ /* 0x000fe2000c101520 */
[----:B----4-:R-:W-:Y:S05]  /*23ad0*/  LOP3.LUT R54, R65, UR18, R164, 0x96, !PT ;  /* 0x0000001241367c12 */ /* 0x010fea000f8e96a4 */
[----:B------:R-:W-:Y:S02]  /*23ae0*/  IMAD.WIDE.U32 R64, R54, -0x326172a9, RZ ;  /* 0xcd9e8d5736407825 */ /* 0x000fe400078e00ff */
[----:B------:R-:W-:Y:S03]  /*23af0*/  MUFU.EX2 R54, R206 ;  /* 0x000000ce00367308 */ /* 0x000fe60000000800 */
[----:B------:R-:W-:Y:S05]  /*23b00*/  LOP3.LUT R60, R65, UR17, R190, 0x96, !PT ;  /* 0x00000011413c7c12 */ /* 0x000fea000f8e96be */
[----:B------:R-:W-:Y:S02]  /*23b10*/  IMAD.WIDE.U32 R60, R60, -0x2daee0ad, RZ ;  /* 0xd2511f533c3c7825 */ /* 0x000fe400078e00ff */
[----:B------:R-:W4:Y:S03]  /*23b20*/  MUFU.EX2 R65, R207 ;  /* 0x000000cf00417308 */ /* 0x000f260000000800 */
[----:B------:R-:W-:Y:S01]  /*23b30*/  LOP3.LUT R52, R61, UR14, R66, 0x96, !PT ;  /* 0x0000000e3d347c12 */ /* 0x000fe2000f8e9642 */
[----:B------:R-:W-:Y:S06]  /*23b40*/  IMAD.WIDE.U32 R66, R59, -0x326172a9, RZ ;  /* 0xcd9e8d573b427825 */ /* 0x000fec00078e00ff */
[----:B------:R-:W1:Y:S01]  /*23b50*/  MUFU.EX2 R59, R99 ;  /* 0x00000063003b7308 */ /* 0x000e620000000800 */
[----:B------:R-:W-:Y:S01]  /*23b60*/  IMAD.WIDE.U32 R200, R52, -0x326172a9, RZ ;  /* 0xcd9e8d5734c87825 */ /* 0x000fe200078e00ff */
[----:B------:R-:W-:Y:S02]  /*23b70*/  LOP3.LUT R50, R67, UR15, R64, 0x96, !PT ;  /* 0x0000000f43327c12 */ /* 0x000fe4000f8e9640 */
[----:B------:R-:W-:Y:S01]  /*23b80*/  F2FP.BF16.F32.PACK_AB R64, R72, R78 ;  /* 0x0000004e4840723e */ /* 0x000fe200000010ff */
[----:B------:R-:W-:Y:S01]  /*23b90*/  FADD.FTZ R52, R78, R70 ;  /* 0x000000464e347221 */ /* 0x000fe20000010000 */
[----:B------:R-:W-:Y:S01]  /*23ba0*/  LOP3.LUT R122, R201, UR13, R66, 0x96, !PT ;  /* 0x0000000dc97a7c12 */ /* 0x000fe2000f8e9642 */
[----:B------:R-:W-:Y:S01]  /*23bb0*/  IMAD.WIDE.U32 R244, R50, -0x2daee0ad, RZ ;  /* 0xd2511f5332f47825 */ /* 0x000fe200078e00ff */
[----:B------:R-:W-:Y:S02]  /*23bc0*/  PRMT R50, R51, 0x7632, R50 ;  /* 0x0000763233327816 */ /* 0x000fe40000000032 */
[----:B------:R-:W3:Y:S01]  /*23bd0*/  MUFU.EX2 R61, R87 ;  /* 0x00000057003d7308 */ /* 0x000ee20000000800 */
[----:B----4-:R-:W-:Y:S01]  /*23be0*/  F2FP.BF16.F32.PACK_AB R67, R65, R54 ;  /* 0x000000364143723e */ /* 0x010fe200000010ff */
[----:B------:R-:W-:Y:S01]  /*23bf0*/  FADD.FTZ R47, R54, R62 ;  /* 0x0000003e362f7221 */ /* 0x000fe20000010000 */
[----:B------:R-:W-:Y:S01]  /*23c00*/  LOP3.LUT R130, R245, UR12, R60, 0x96, !PT ;  /* 0x0000000cf5827c12 */ /* 0x000fe2000f8e963c */
[----:B------:R-:W-:Y:S01]  /*23c10*/  FADD.FTZ R62, R72, R52 ;  /* 0x00000034483e7221 */ /* 0x000fe20000010000 */
[----:B------:R-:W-:Y:S01]  /*23c20*/  PRMT R37, R64, 0x7632, R37 ;  /* 0x0000763240257816 */ /* 0x000fe20000000025 */
[----:B------:R-:W-:Y:S01]  /*23c30*/  FADD.FTZ R60, R65, R47 ;  /* 0x0000002f413c7221 */ /* 0x000fe20000010000 */
[----:B------:R-:W-:Y:S03]  /*23c40*/  LOP3.LUT R201, R116, 0xff, RZ, 0xc0, !PT ;  /* 0x000000ff74c97812 */ /* 0x000fe600078ec0ff */
[----:B------:R-:W4:Y:S01]  /*23c50*/  MUFU.EX2 R66, R98 ;  /* 0x0000006200427308 */ /* 0x000f220000000800 */
[----:B-1----:R-:W-:Y:S01]  /*23c60*/  FADD.FTZ R54, R59, R69 ;  /* 0x000000453b367221 */ /* 0x002fe20000010000 */
[----:B------:R-:W-:Y:S01]  /*23c70*/  F2FP.BF16.F32.PACK_AB R59, R71, R59 ;  /* 0x0000003b473b723e */ /* 0x000fe200000010ff */
[----:B------:R-:W-:Y:S03]  /*23c80*/  IMAD.WIDE.U32 R130, R130, -0x326172a9, RZ ;  /* 0xcd9e8d5782827825 */ /* 0x000fe600078e00ff */
[----:B------:R-:W-:Y:S01]  /*23c90*/  PRMT R42, R59, 0x7632, R42 ;  /* 0x000076323b2a7816 */ /* 0x000fe2000000002a */
[----:B------:R-:W-:Y:S01]  /*23ca0*/  FADD.FTZ R65, R71, R54 ;  /* 0x0000003647417221 */ /* 0x000fe20000010000 */
[----:B------:R-:W-:Y:S01]  /*23cb0*/  LOP3.LUT R47, R131, UR36, R200, 0x96, !PT ;  /* 0x00000024832f7c12 */ /* 0x000fe2000f8e96c8 */
[----:B---3--:R-:W-:Y:S01]  /*23cc0*/  FADD.FTZ R54, R61, R68 ;  /* 0x000000443d367221 */ /* 0x008fe20000010000 */
[----:B------:R-:W-:Y:S03]  /*23cd0*/  IMAD.WIDE.U32 R122, R122, -0x2daee0ad, RZ ;  /* 0xd2511f537a7a7825 */ /* 0x000fe600078e00ff */
[----:B------:R-:W-:Y:S02]  /*23ce0*/  LOP3.LUT R52, R47, 0xff, RZ, 0xc0, !PT ;  /* 0x000000ff2f347812 */ /* 0x000fe400078ec0ff */
[----:B------:R-:W-:Y:S01]  /*23cf0*/  SHF.R.U32.HI R38, RZ, 0x18, R47 ;  /* 0x00000018ff267819 */ /* 0x000fe2000001162f */
[----:B------:R-:W-:Y:S01]  /*23d00*/  @!P2 HFMA2.BF16_V2 R105, -RZ.H0_H0, RZ.H0_H0, -R55.H0_H0 ;  /* 0x200000ffff69a231 */ /* 0x000fe20000340937 */
[C---:B----4-:R-:W-:Y:S01]  /*23d10*/  F2FP.BF16.F32.PACK_AB R61, R66.reuse, R61 ;  /* 0x0000003d423d723e */ /* 0x050fe200000010ff */
[--C-:B------:R-:W-:Y:S01]  /*23d20*/  FADD.FTZ R69, R66, R54.reuse ;  /* 0x0000003642457221 */ /* 0x100fe20000010000 */
[----:B------:R-:W-:Y:S01]  /*23d30*/  PRMT R54, R55, 0x7632, R54 ;  /* 0x0000763237367816 */ /* 0x000fe20000000036 */
[----:B--2---:R-:W-:Y:S01]  /*23d40*/  @!P1 HFMA2.BF16_V2 R79, -RZ.H0_H0, RZ.H0_H0, -R50.H0_H0 ;  /* 0x200000ffff4f9231 */ /* 0x004fe20000340932 */
[----:B------:R-:W-:Y:S02]  /*23d50*/  PRMT R68, R105, 0x7610, R68 ;  /* 0x0000761069447816 */ /* 0x000fe40000000044 */
[----:B------:R-:W-:Y:S01]  /*23d60*/  PRMT R100, R55, 0x5410, R54 ;  /* 0x0000541037647816 */ /* 0x000fe20000000036 */
[----:B------:R-:W-:Y:S01]  /*23d70*/  @!P5 HFMA2.BF16_V2 R104, -RZ.H0_H0, RZ.H0_H0, -R54.H0_H0 ;  /* 0x200000ffff68d231 */ /* 0x000fe20000340936 */
[----:B------:R-:W-:Y:S02]  /*23d80*/  PRMT R70, R79, 0x7610, R70 ;  /* 0x000076104f467816 */ /* 0x000fe40000000046 */
[----:B------:R-:W-:Y:S01]  /*23d90*/  @!P2 PRMT R55, R68, 0x5410, RZ ;  /* 0x000054104437a816 */ /* 0x000fe200000000ff */
[----:B------:R-:W-:Y:S01]  /*23da0*/  @!P6 HFMA2.BF16_V2 R82, -RZ.H0_H0, RZ.H0_H0, -R53.H0_H0 ;  /* 0x200000ffff52e231 */ /* 0x000fe20000340935 */
[----:B------:R-:W-:Y:S01]  /*23db0*/  PRMT R71, R104, 0x7610, R71 ;  /* 0x0000761068477816 */ /* 0x000fe20000000047 */
[----:B------:R1:W-:Y:S03]  /*23dc0*/  MUFU.EX2 R68, R211 ;  /* 0x000000d300447308 */ /* 0x0003e60000000800 */
[----:B------:R-:W-:Y:S02]  /*23dd0*/  PRMT R66, R82, 0x7610, R66 ;  /* 0x0000761052427816 */ /* 0x000fe40000000042 */
[----:B------:R-:W-:Y:S01]  /*23de0*/  @!P5 PRMT R54, R71, 0x5410, RZ ;  /* 0x000054104736d816 */ /* 0x000fe200000000ff */
[----:B------:R-:W-:Y:S04]  /*23df0*/  @!P4 HFMA2.BF16_V2 R95, -RZ.H0_H0, RZ.H0_H0, -R51.H0_H0 ;  /* 0x200000ffff5fc231 */ /* 0x000fe80000340933 */
[----:B------:R-:W-:Y:S01]  /*23e00*/  MUFU.EX2 R71, R208 ;  /* 0x000000d000477308 */ /* 0x000fe20000000800 */
[----:B------:R-:W-:Y:S01]  /*23e10*/  PRMT R81, R95, 0x7610, R81 ;  /* 0x000076105f517816 */ /* 0x000fe20000000051 */
[----:B------:R2:W-:Y:S01]  /*23e20*/  @!P4 STL.S16 [R1+0x1b8], R95 ;  /* 0x0001b85f0100c387 */ /* 0x0005e20000100600 */
[----:B-1----:R-:W-:Y:S02]  /*23e30*/  SHF.R.U32.HI R211, RZ, 0x18, R122 ;  /* 0x00000018ffd37819 */ /* 0x002fe4000001167a */
[----:B--2---:R-:W-:Y:S02]  /*23e40*/  PRMT R95, R51, 0x5410, R50 ;  /* 0x00005410335f7816 */ /* 0x004fe40000000032 */
[----:B------:R-:W-:Y:S02]  /*23e50*/  @!P4 PRMT R51, R81, 0x5410, RZ ;  /* 0x000054105133c816 */ /* 0x000fe400000000ff */
[----:B------:R-:W-:Y:S01]  /*23e60*/  ISETP.LE.U32.AND P4, PT, R52, UR23, PT ;  /* 0x0000001734007c0c */ /* 0x000fe2000bf83070 */
[----:B------:R2:W3:Y:S01]  /*23e70*/  LDL.S16 R81, [R1+0x1c8] ;  /* 0x0001c80001517983 */ /* 0x0004e20000100600 */
[----:B------:R-:W-:Y:S02]  /*23e80*/  LOP3.LUT R52, R47, 0xffff, RZ, 0xc0, !PT ;  /* 0x0000ffff2f347812 */ /* 0x000fe400078ec0ff */
[----:B------:R-:W-:Y:S01]  /*23e90*/  @!P1 PRMT R50, R70, 0x5410, RZ ;  /* 0x0000541046329816 */ /* 0x000fe200000000ff */
[----:B------:R1:W-:Y:S01]  /*23ea0*/  @!P1 STL.S16 [R1+0x204], R79 ;  /* 0x0002044f01009387 */ /* 0x0003e20000100600 */
[----:B------:R-:W-:Y:S01]  /*23eb0*/  SHF.R.U32.HI R52, RZ, 0x8, R52 ;  /* 0x00000008ff347819 */ /* 0x000fe20000011634 */
[----:B------:R4:W2:Y:S01]  /*23ec0*/  MUFU.EX2 R70, R210 ;  /* 0x000000d200467308 */ /* 0x0008a20000000800 */
[----:B------:R-:W-:Y:S01]  /*23ed0*/  SHF.R.U32.HI R47, RZ, 0x10, R47 ;  /* 0x00000010ff2f7819 */ /* 0x000fe2000001162f */
[----:B------:R2:W-:Y:S01]  /*23ee0*/  STG.E.U16 desc[UR32][R184.64+0x30], R51 ;  /* 0x00003033b8007986 */ /* 0x0005e2000c101520 */
[----:B------:R-:W-:Y:S02]  /*23ef0*/  LOP3.LUT R52, R52, 0xffff, RZ, 0xc0, !PT ;  /* 0x0000ffff34347812 */ /* 0x000fe400078ec0ff */
[----:B------:R-:W-:Y:S01]  /*23f00*/  LOP3.LUT R36, R47, 0xff, RZ, 0xc0, !PT ;  /* 0x000000ff2f247812 */ /* 0x000fe200078ec0ff */
[----:B------:R-:W-:Y:S01]  /*23f10*/  STG.E.U16 desc[UR32][R184.64+0x32], R50 ;  /* 0x00003232b8007986 */ /* 0x000fe2000c101520 */
[----:B------:R-:W-:Y:S02]  /*23f20*/  ISETP.LE.U32.AND P1, PT, R52, UR23, PT ;  /* 0x0000001734007c0c */ /* 0x000fe4000bf23070 */
[C---:B------:R-:W-:Y:S01]  /*23f30*/  PRMT R52, R53.reuse, 0x7632, R52 ;  /* 0x0000763235347816 */ /* 0x040fe20000000034 */
[----:B------:R-:W-:Y:S03]  /*23f40*/  STG.E.U16 desc[UR32][R180.64+0x40], R55 ;  /* 0x00004037b4007986 */ /* 0x000fe6000c101520 */
[----:B------:R-:W-:Y:S01]  /*23f50*/  PRMT R99, R53, 0x5410, R52 ;  /* 0x0000541035637816 */ /* 0x000fe20000000034 */
[----:B------:R-:W-:Y:S01]  /*23f60*/  STG.E.U16 desc[UR32][R180.64+0x42], R54 ;  /* 0x00004236b4007986 */ /* 0x000fe2000c101520 */
[----:B------:R-:W-:Y:S02]  /*23f70*/  @!P6 PRMT R53, R66, 0x5410, RZ ;  /* 0x000054104235e816 */ /* 0x000fe400000000ff */
[----:B----4-:R-:W-:Y:S01]  /*23f80*/  SHF.R.U32.HI R210, RZ, 0x10, R122 ;  /* 0x00000010ffd27819 */ /* 0x010fe2000001167a */
[----:B------:R4:W3:Y:S02]  /*23f90*/  MUFU.EX2 R66, R209 ;  /* 0x000000d100427308 */ /* 0x0008e40000000800 */
[----:B------:R-:W-:Y:S04]  /*23fa0*/  STG.E.U16 desc[UR32][R182.64+0x40], R53 ;  /* 0x00004035b6007986 */ /* 0x000fe8000c101520 */
[----:B-1----:R1:W3:Y:S04]  /*23fb0*/  LDL.S16 R79, [R1+0x1b4] ;  /* 0x0001b400014f7983 */ /* 0x0022e80000100600 */
[----:B------:R-:W-:Y:S01]  /*23fc0*/  @!P2 STL.S16 [R1+0x21c], R105 ;  /* 0x00021c690100a387 */ /* 0x000fe20000100600 */
[----:B------:R-:W-:Y:S01]  /*23fd0*/  ISETP.LE.U32.AND P2, PT, R38, UR23, PT ;  /* 0x0000001726007c0c */ /* 0x000fe2000bf43070 */
[----:B--2---:R-:W-:Y:S01]  /*23fe0*/  MUFU.EX2 R51, R173 ;  /* 0x000000ad00337308 */ /* 0x004fe20000000800 */
[----:B------:R-:W-:Y:S01]  /*23ff0*/  LOP3.LUT R38, R88, 0xff, RZ, 0xc0, !PT ;  /* 0x000000ff58267812 */ /* 0x000fe200078ec0ff */
[----:B------:R1:W2:Y:S01]  /*24000*/  LDL.S16 R40, [R1+0x1b0] ;  /* 0x0001b00001287983 */ /* 0x0002a20000100600 */
[----:B----4-:R-:W-:Y:S03]  /*24010*/  LOP3.LUT R209, R122, 0xffff, RZ, 0xc0, !PT ;  /* 0x0000ffff7ad17812 */ /* 0x010fe600078ec0ff */
[----:B------:R4:W-:Y:S01]  /*24020*/  @!P5 STL.S16 [R1+0x1f0], R104 ;  /* 0x0001f0680100d387 */ /* 0x0009e20000100600 */
[----:B------:R-:W-:Y:S02]  /*24030*/  ISETP.LE.U32.AND P5, PT, R38, UR23, PT ;  /* 0x0000001726007c0c */ /* 0x000fe4000bfa3070 */
[----:B------:R-:W-:Y:S01]  /*24040*/  SHF.R.U32.HI R38, RZ, 0x10, R88 ;  /* 0x00000010ff267819 */ /* 0x000fe20000011658 */
[----:B------:R1:W-:Y:S01]  /*24050*/  @!P6 STL.S16 [R1+0x1ec], R82 ;  /* 0x0001ec520100e387 */ /* 0x0003e20000100600 */
[----:B------:R-:W-:Y:S02]  /*24060*/  ISETP.LE.U32.AND P6, PT, R36, UR23, PT ;  /* 0x0000001724007c0c */ /* 0x000fe4000bfc3070 */
[----:B------:R-:W-:Y:S02]  /*24070*/  PRMT R36, R46, 0x7632, R36 ;  /* 0x000076322e247816 */ /* 0x000fe40000000024 */
[----:B------:R-:W-:Y:S02]  /*24080*/  LOP3.LUT R38, R38, 0xff, RZ, 0xc0, !PT ;  /* 0x000000ff26267812 */ /* 0x000fe400078ec0ff */
[----:B----4-:R-:W-:Y:S01]  /*24090*/  PRMT R104, R46, 0x5410, R36 ;  /* 0x000054102e687816 */ /* 0x010fe20000000024 */
[----:B-1----:R1:W4:Y:S01]  /*240a0*/  LDL.S16 R82, [R1+0x1ac] ;  /* 0x0001ac0001527983 */ /* 0x0023220000100600 */
[----:B---3--:R-:W-:Y:S05]  /*240b0*/  @!P3 HFMA2.BF16_V2 R81, -RZ.H0_H0, RZ.H0_H0, -R52.H0_H0 ;  /* 0x200000ffff51b231 */ /* 0x008fea0000340934 */
[----:B------:R-:W-:Y:S01]  /*240c0*/  PRMT R47, R81, 0x7610, R47 ;  /* 0x00007610512f7816 */ /* 0x000fe2000000002f */
[----:B------:R3:W-:Y:S03]  /*240d0*/  @!P3 STL.S16 [R1+0x1c8], R81 ;  /* 0x0001c8510100b387 */ /* 0x0007e60000100600 */
[----:B------:R-:W-:Y:S02]  /*240e0*/  @!P3 PRMT R52, R47, 0x5410, RZ ;  /* 0x000054102f34b816 */ /* 0x000fe400000000ff */
[----:B------:R-:W-:Y:S02]  /*240f0*/  ISETP.LE.U32.AND P3, PT, R38, UR23, PT ;  /* 0x0000001726007c0c */ /* 0x000fe4000bf63070 */
[----:B------:R-:W-:Y:S01]  /*24100*/  F2FP.BF16.F32.PACK_AB R38, R68, R70 ;  /* 0x000000464426723e */ /* 0x000fe200000010ff */
[----:B------:R-:W-:Y:S01]  /*24110*/  STG.E.U16 desc[UR32][R182.64+0x42], R52 ;  /* 0x00004234b6007986 */ /* 0x000fe2000c101520 */
[----:B------:R-:W-:Y:S03]  /*24120*/  @!P4 HFMA2.BF16_V2 R79, -RZ.H0_H0, RZ.H0_H0, -R46.H0_H0 ;  /* 0x200000ffff4fc231 */ /* 0x000fe6000034092e */
[----:B---3--:R1:W3:Y:S02]  /*24130*/  LDL.S16 R81, [R1+0x1d8] ;  /* 0x0001d80001517983 */ /* 0x0082e40000100600 */
[----:B------:R-:W-:Y:S02]  /*24140*/  PRMT R78, R79, 0x7610, R78 ;  /* 0x000076104f4e7816 */ /* 0x000fe4000000004e */
[----:B------:R1:W-:Y:S01]  /*24150*/  @!P4 STL.S16 [R1+0x1b4], R79 ;  /* 0x0001b44f0100c387 */ /* 0x0003e20000100600 */
[----:B--2---:R-:W-:Y:S01]  /*24160*/  @!P1 HFMA2.BF16_V2 R40, -RZ.H0_H0, RZ.H0_H0, -R36.H0_H0 ;  /* 0x200000ffff289231 */ /* 0x004fe20000340924 */
[----:B------:R-:W-:Y:S02]  /*24170*/  @!P4 PRMT R46, R78, 0x5410, RZ ;  /* 0x000054104e2ec816 */ /* 0x000fe400000000ff */
[----:B------:R-:W-:Y:S02]  /*24180*/  ISETP.LE.U32.AND P4, PT, R3, UR23, PT ;  /* 0x0000001703007c0c */ /* 0x000fe4000bf83070 */
[----:B------:R-:W-:Y:S01]  /*24190*/  PRMT R101, R40, 0x7610, R101 ;  /* 0x0000761028657816 */ /* 0x000fe20000000065 */
[----:B------:R2:W-:Y:S01]  /*241a0*/  @!P1 STL.S16 [R1+0x1b0], R40 ;  /* 0x0001b02801009387 */ /* 0x0005e20000100600 */
[----:B------:R-:W-:Y:S02]  /*241b0*/  SHF.R.U32.HI R3, RZ, 0x18, R88 ;  /* 0x00000018ff037819 */ /* 0x000fe40000011658 */
[----:B------:R-:W-:Y:S01]  /*241c0*/  @!P1 PRMT R36, R101, 0x5410, RZ ;  /* 0x0000541065249816 */ /* 0x000fe200000000ff */
[----:B------:R3:W3:Y:S01]  /*241d0*/  LDL.S16 R98, [R1+0x1e8] ;  /* 0x0001e80001627983 */ /* 0x0006e20000100600 */
[----:B------:R-:W-:Y:S01]  /*241e0*/  ISETP.LE.U32.AND P1, PT, R3, UR23, PT ;  /* 0x0000001703007c0c */ /* 0x000fe2000bf23070 */
[--C-:B------:R-:W-:Y:S01]  /*241f0*/  FADD.FTZ R3, R71, R62.reuse ;  /* 0x0000003e47037221 */ /* 0x100fe20000010000 */
[C---:B------:R-:W-:Y:S01]  /*24200*/  PRMT R62, R63.reuse, 0x7632, R62 ;  /* 0x000076323f3e7816 */ /* 0x040fe2000000003e */
[----:B------:R3:W3:Y:S01]  /*24210*/  LDL.S16 R78, [R1+0x1e4] ;  /* 0x0001e400014e7983 */ /* 0x0006e20000100600 */
[----:B------:R-:W-:Y:S02]  /*24220*/  PRMT R101, R64, 0x5410, R37 ;  /* 0x0000541040657816 */ /* 0x000fe40000000025 */
[----:B------:R-:W-:Y:S01]  /*24230*/  PRMT R105, R63, 0x5410, R62 ;  /* 0x000054103f697816 */ /* 0x000fe2000000003e */
[----:B------:R-:W-:Y:S04]  /*24240*/  STG.E.U16 desc[UR32][R186.64+0x3e], R46 ;  /* 0x00003e2eba007986 */ /* 0x000fe8000c101520 */
[----:B------:R-:W-:Y:S01]  /*24250*/  STG.E.U16 desc[UR32][R186.64+0x40], R36 ;  /* 0x00004024ba007986 */ /* 0x000fe2000c101520 */
[----:B-1----:R-:W1:Y:S01]  /*24260*/  MUFU.EX2 R79, R113 ;  /* 0x00000071004f7308 */ /* 0x002e620000000800 */
[----:B--2---:R-:W-:Y:S01]  /*24270*/  FADD.FTZ R40, R70, R60 ;  /* 0x0000003c46287221 */ /* 0x004fe20000010000 */
[----:B------:R-:W-:Y:S01]  /*24280*/  FADD.FTZ R60, R66, R3 ;  /* 0x00000003423c7221 */ /* 0x000fe20000010000 */
[----:B------:R-:W-:Y:S01]  /*24290*/  LOP3.LUT R3, R130, 0xff, RZ, 0xc0, !PT ;  /* 0x000000ff82037812 */ /* 0x000fe200078ec0ff */
[----:B----4-:R-:W-:Y:S02]  /*242a0*/  @!P6 HFMA2.BF16_V2 R82, -RZ.H0_H0, RZ.H0_H0, -R63.H0_H0 ;  /* 0x200000ffff52e231 */ /* 0x010fe4000034093f */
[----:B------:R-:W-:Y:S01]  /*242b0*/  FADD.FTZ R47, R68, R40 ;  /* 0x00000028442f7221 */ /* 0x000fe20000010000 */
[----:B------:R-:W-:Y:S03]  /*242c0*/  F2FP.BF16.F32.PACK_AB R40, R66, R71 ;  /* 0x000000474228723e */ /* 0x000fe600000010ff */
[----:B------:R-:W2:Y:S01]  /*242d0*/  MUFU.EX2 R68, R114 ;  /* 0x0000007200447308 */ /* 0x000ea20000000800 */
[----:B------:R-:W-:Y:S01]  /*242e0*/  LOP3.LUT R66, R130, 0xffff, RZ, 0xc0, !PT ;  /* 0x0000ffff82427812 */ /* 0x000fe200078ec0ff */
[----:B------:R4:W-:Y:S01]  /*242f0*/  @!P6 STL.S16 [R1+0x1ac], R82 ;  /* 0x0001ac520100e387 */ /* 0x0009e20000100600 */
[----:B------:R-:W-:Y:S04]  /*24300*/  PRMT R70, R82, 0x7610, R70 ;  /* 0x0000761052467816 */ /* 0x000fe80000000046 */
[----:B------:R-:W-:Y:S03]  /*24310*/  @!P6 PRMT R63, R70, 0x5410, RZ ;  /* 0x00005410463fe816 */ /* 0x000fe600000000ff */
[----:B------:R-:W3:Y:S01]  /*24320*/  MUFU.EX2 R71, R102 ;  /* 0x0000006600477308 */ /* 0x000ee20000000800 */
[----:B------:R-:W-:Y:S01]  /*24330*/  ISETP.LE.U32.AND P6, PT, R3, UR23, PT ;  /* 0x0000001703007c0c */ /* 0x000fe2000bfc3070 */
[----:B-1----:R-:W-:Y:S01]  /*24340*/  FADD.FTZ R3, R79, R65 ;  /* 0x000000414f037221 */ /* 0x002fe20000010000 */
[--C-:B------:R-:W-:Y:S01]  /*24350*/  SHF.R.U32.HI R65, RZ, 0x8, R66.reuse ;  /* 0x00000008ff417819 */ /* 0x100fe20000011642 */
[----:B------:R1:W-:Y:S01]  /*24360*/  STG.E.U16 desc[UR32][R184.64+0x40], R63 ;  /* 0x0000403fb8007986 */ /* 0x0003e2000c101520 */
[----:B------:R-:W-:Y:S05]  /*24370*/  PRMT R66, R67, 0x7632, R66 ;  /* 0x0000763243427816 */ /* 0x000fea0000000042 */
[----:B------:R-:W3:Y:S01]  /*24380*/  MUFU.EX2 R70, R103 ;  /* 0x0000006700467308 */ /* 0x000ee20000000800 */
[C---:B--2---:R-:W-:Y:S01]  /*24390*/  F2FP.BF16.F32.PACK_AB R79, R68.reuse, R79 ;  /* 0x0000004f444f723e */ /* 0x044fe200000010ff */
[----:B------:R-:W-:Y:S01]  /*243a0*/  FADD.FTZ R68, R68, R3 ;  /* 0x0000000344447221 */ /* 0x000fe20000010000 */
[----:B------:R-:W-:Y:S02]  /*243b0*/  LOP3.LUT R3, R65, 0xffff, RZ, 0xc0, !PT ;  /* 0x0000ffff41037812 */ /* 0x000fe400078ec0ff */
[----:B------:R-:W-:Y:S02]  /*243c0*/  SHF.R.U32.HI R65, RZ, 0x10, R130 ;  /* 0x00000010ff417819 */ /* 0x000fe40000011682 */
[----:B------:R-:W-:Y:S01]  /*243d0*/  PRMT R44, R79, 0x7632, R44 ;  /* 0x000076324f2c7816 */ /* 0x000fe2000000002c */
[----:B----4-:R2:W4:Y:S02]  /*243e0*/  LDL.S16 R82, [R1+0x218] ;  /* 0x0002180001527983 */ /* 0x0105240000100600 */
[----:B-1----:R-:W-:Y:S01]  /*243f0*/  MUFU.EX2 R63, R198 ;  /* 0x000000c6003f7308 */ /* 0x002fe20000000800 */
[----:B---3--:R-:W-:Y:S05]  /*24400*/  @!P2 HFMA2.BF16_V2 R81, -RZ.H0_H0, RZ.H0_H0, -R62.H0_H0 ;  /* 0x200000ffff51a231 */ /* 0x008fea000034093e */
[----:B------:R-:W-:Y:S01]  /*24410*/  PRMT R80, R81, 0x7610, R80 ;  /* 0x0000761051507816 */ /* 0x000fe20000000050 */
[----:B------:R1:W-:Y:S03]  /*24420*/  @!P2 STL.S16 [R1+0x1d8], R81 ;  /* 0x0001d8510100a387 */ /* 0x0003e60000100600 */
[----:B------:R-:W-:Y:S02]  /*24430*/  @!P2 PRMT R62, R80, 0x5410, RZ ;  /* 0x00005410503ea816 */ /* 0x000fe400000000ff */
[----:B------:R-:W-:Y:S01]  /*24440*/  ISETP.LE.U32.AND P2, PT, R3, UR23, PT ;  /* 0x0000001703007c0c */ /* 0x000fe2000bf43070 */
[----:B------:R-:W3:Y:S01]  /*24450*/  MUFU.EX2 R80, R233 ;  /* 0x000000e900507308 */ /* 0x000ee20000000800 */
[----:B------:R-:W-:Y:S01]  /*24460*/  FADD.FTZ R3, R71, R69 ;  /* 0x0000004547037221 */ /* 0x000fe20000010000 */
[----:B------:R-:W-:Y:S01]  /*24470*/  LOP3.LUT R69, R65, 0xff, RZ, 0xc0, !PT ;  /* 0x000000ff41457812 */ /* 0x000fe200078ec0ff */
[----:B------:R-:W-:Y:S01]  /*24480*/  STG.E.U16 desc[UR32][R184.64+0x42], R62 ;  /* 0x0000423eb8007986 */ /* 0x000fe2000c101520 */
[C---:B------:R-:W-:Y:S01]  /*24490*/  F2FP.BF16.F32.PACK_AB R65, R70.reuse, R71 ;  /* 0x000000474641723e */ /* 0x040fe200000010ff */
[----:B------:R-:W-:Y:S02]  /*244a0*/  @!P5 HFMA2.BF16_V2 R98, -RZ.H0_H0, RZ.H0_H0, -R67.H0_H0 ;  /* 0x200000ffff62d231 */ /* 0x000fe40000340943 */
[----:B------:R-:W-:Y:S01]  /*244b0*/  FADD.FTZ R70, R70, R3 ;  /* 0x0000000346467221 */ /* 0x000fe20000010000 */
[----:B------:R-:W-:Y:S01]  /*244c0*/  SHF.R.U32.HI R3, RZ, 0x18, R130 ;  /* 0x00000018ff037819 */ /* 0x000fe20000011682 */
[----:B------:R-:W-:Y:S01]  /*244d0*/  @!P4 HFMA2.BF16_V2 R78, -RZ.H0_H0, RZ.H0_H0, -R66.H0_H0 ;  /* 0x200000ffff4ec231 */ /* 0x000fe20000340942 */
[----:B------:R-:W-:Y:S04]  /*244e0*/  PRMT R87, R98, 0x7610, R87 ;  /* 0x0000761062577816 */ /* 0x000fe80000000057 */
[----:B------:R-:W-:Y:S01]  /*244f0*/  PRMT R72, R78, 0x7610, R72 ;  /* 0x000076104e487816 */ /* 0x000fe20000000048 */
[----:B---3--:R-:W-:Y:S01]  /*24500*/  FADD.FTZ R41, R80, R47 ;  /* 0x0000002f50297221 */ /* 0x008fe20000010000 */
[----:B-1----:R2:W3:Y:S04]  /*24510*/  LDL.S16 R81, [R1+0x1e0] ;  /* 0x0001e00001517983 */ /* 0x0024e80000100600 */
[----:B------:R1:W-:Y:S04]  /*24520*/  @!P5 STL.S16 [R1+0x1e8], R98 ;  /* 0x0001e8620100d387 */ /* 0x0003e80000100600 */
[----:B------:R2:W-:Y:S04]  /*24530*/  @!P4 STL.S16 [R1+0x1e4], R78 ;  /* 0x0001e44e0100c387 */ /* 0x0005e80000100600 */
[----:B------:R3:W3:Y:S01]  /*24540*/  LDL.S16 R103, [R1+0x1d4] ;  /* 0x0001d40001677983 */ /* 0x0006e20000100600 */
[----:B-1----:R-:W-:Y:S02]  /*24550*/  PRMT R98, R67, 0x5410, R66 ;  /* 0x0000541043627816 */ /* 0x002fe40000000042 */
[----:B------:R-:W-:Y:S01]  /*24560*/  @!P5 PRMT R67, R87, 0x5410, RZ ;  /* 0x000054105743d816 */ /* 0x000fe200000000ff */
[----:B------:R-:W-:Y:S01]  /*24570*/  IMAD.WIDE.U32 R86, R86, -0x2daee0ad, RZ ;  /* 0xd2511f5356567825 */ /* 0x000fe200078e00ff */
[----:B------:R-:W-:Y:S01]  /*24580*/  ISETP.LE.U32.AND P5, PT, R69, UR23, PT ;  /* 0x0000001745007c0c */ /* 0x000fe2000bfa3070 */
[----:B--2---:R-:W1:Y:S01]  /*24590*/  MUFU.EX2 R78, R234 ;  /* 0x000000ea004e7308 */ /* 0x004e620000000800 */
[----:B------:R-:W-:Y:S01]  /*245a0*/  @!P4 PRMT R66, R72, 0x5410, RZ ;  /* 0x000054104842c816 */ /* 0x000fe200000000ff */
[----:B------:R-:W-:Y:S01]  /*245b0*/  STG.E.U16 desc[UR32][R180.64+0x50], R67 ;  /* 0x00005043b4007986 */ /* 0x000fe2000c101520 */
[----:B------:R-:W-:Y:S02]  /*245c0*/  ISETP.LE.U32.AND P4, PT, R3, UR23, PT ;  /* 0x0000001703007c0c */ /* 0x000fe4000bf83070 */
[----:B------:R-:W-:Y:S01]  /*245d0*/  LOP3.LUT R3, R87, UR31, R144, 0x96, !PT ;  /* 0x0000001f57037c12 */ /* 0x000fe2000f8e9690 */
[----:B----4-:R-:W-:Y:S01]  /*245e0*/  @!P3 HFMA2.BF16_V2 R82, -RZ.H0_H0, RZ.H0_H0, -R64.H0_H0 ;  /* 0x200000ffff52b231 */ /* 0x010fe20000340940 */
[----:B------:R-:W-:Y:S01]  /*245f0*/  SHF.R.U32.HI R245, RZ, 0x18, R86 ;  /* 0x00000018fff57819 */ /* 0x000fe20000011656 */
[----:B------:R-:W-:Y:S01]  /*24600*/  STG.E.U16 desc[UR32][R180.64+0x52], R66 ;  /* 0x00005242b4007986 */ /* 0x000fe2000c101520 */
[----:B------:R-:W-:Y:S01]  /*24610*/  LOP3.LUT R39, R3, 0xff, RZ, 0xc0, !PT ;  /* 0x000000ff03277812 */ /* 0x000fe200078ec0ff */
[----:B------:R2:W-:Y:S01]  /*24620*/  MUFU.EX2 R69, R212 ;  /* 0x000000d400457308 */ /* 0x0005e20000000800 */
[----:B------:R-:W-:Y:S01]  /*24630*/  PRMT R102, R82, 0x7610, R102 ;  /* 0x0000761052667816 */ /* 0x000fe20000000066 */
[----:B------:R4:W-:Y:S03]  /*24640*/  @!P3 STL.S16 [R1+0x218], R82 ;  /* 0x000218520100b387 */ /* 0x0009e60000100600 */
[----:B------:R-:W-:Y:S01]  /*24650*/  @!P3 PRMT R64, R102, 0x5410, RZ ;  /* 0x000054106640b816 */ /* 0x000fe200000000ff */
[----:B------:R3:W3:Y:S01]  /*24660*/  LDL.S16 R110, [R1+0x200] ;  /* 0x00020000016e7983 */ /* 0x0006e20000100600 */
[C---:B-1----:R-:W-:Y:S01]  /*24670*/  F2FP.BF16.F32.PACK_AB R71, R78.reuse, R80 ;  /* 0x000000504e47723e */ /* 0x042fe200000010ff */
[----:B------:R-:W-:Y:S01]  /*24680*/  FADD.FTZ R47, R78, R41 ;  /* 0x000000294e2f7221 */ /* 0x000fe20000010000 */
[----:B------:R-:W-:Y:S01]  /*24690*/  ISETP.LE.U32.AND P3, PT, R39, UR23, PT ;  /* 0x0000001727007c0c */ /* 0x000fe2000bf63070 */
[----:B------:R1:W3:Y:S01]  /*246a0*/  LDL.S16 R102, [R1+0x1fc] ;  /* 0x0001fc0001667983 */ /* 0x0002e20000100600 */
[----:B------:R-:W-:Y:S01]  /*246b0*/  LOP3.LUT R39, R3, 0xffff, RZ, 0xc0, !PT ;  /* 0x0000ffff03277812 */ /* 0x000fe200078ec0ff */
[----:B------:R-:W-:Y:S02]  /*246c0*/  MUFU.EX2 R78, R108 ;  /* 0x0000006c004e7308 */ /* 0x000fe40000000800 */
[----:B------:R1:W-:Y:S01]  /*246d0*/  STG.E.U16 desc[UR32][R182.64+0x50], R64 ;  /* 0x00005040b6007986 */ /* 0x0003e2000c101520 */
[----:B------:R-:W-:Y:S02]  /*246e0*/  SHF.R.U32.HI R39, RZ, 0x8, R39 ;  /* 0x00000008ff277819 */ /* 0x000fe40000011627 */
[----:B--2---:R-:W-:Y:S02]  /*246f0*/  LOP3.LUT R212, R122, 0xff, RZ, 0xc0, !PT ;  /* 0x000000ff7ad47812 */ /* 0x004fe400078ec0ff */
[----:B------:R-:W-:Y:S03]  /*24700*/  LOP3.LUT R39, R39, 0xffff, RZ, 0xc0, !PT ;  /* 0x0000ffff27277812 */ /* 0x000fe600078ec0ff */
[----:B------:R-:W-:Y:S10]  /*24710*/  MUFU.EX2 R72, R213 ;  /* 0x000000d500487308 */ /* 0x000ff40000000800 */
[----:B----4-:R-:W-:Y:S10]  /*24720*/  MUFU.EX2 R82, R115 ;  /* 0x0000007300527308 */ /* 0x010ff40000000800 */
[----:B------:R-:W2:Y:S10]  /*24730*/  MUFU.EX2 R80, R109 ;  /* 0x0000006d00507308 */ /* 0x000eb40000000800 */
[----:B-1----:R-:W-:Y:S01]  /*24740*/  MUFU.EX2 R64, R229 ;  /* 0x000000e500407308 */ /* 0x002fe20000000800 */
[----:B--2---:R-:W-:Y:S04]  /*24750*/  F2FP.BF16.F32.PACK_AB R127, R80, R78 ;  /* 0x0000004e507f723e */ /* 0x004fe800000010ff */
[C---:B------:R-:W-:Y:S02]  /*24760*/  PRMT R53, R127.reuse, 0x7610, R53 ;  /* 0x000076107f357816 */ /* 0x040fe40000000035 */
[----:B------:R-:W-:Y:S01]  /*24770*/  PRMT R52, R127, 0x7632, R52 ;  /* 0x000076327f347816 */ /* 0x000fe20000000034 */
[----:B---3--:R-:W-:Y:S05]  /*24780*/  @!P1 HFMA2.BF16_V2 R81, -RZ.H0_H0, RZ.H0_H0, -R37.H0_H0 ;  /* 0x200000ffff519231 */ /* 0x008fea0000340925 */
[----:B------:R-:W-:Y:S01]  /*24790*/  PRMT R107, R81, 0x7610, R107 ;  /* 0x00007610516b7816 */ /* 0x000fe2000000006b */
[----:B------:R1:W-:Y:S03]  /*247a0*/  @!P1 STL.S16 [R1+0x1e0], R81 ;  /* 0x0001e05101009387 */ /* 0x0003e60000100600 */
[----:B------:R-:W-:Y:S02]  /*247b0*/  @!P1 PRMT R37, R107, 0x5410, RZ ;  /* 0x000054106b259816 */ /* 0x000fe400000000ff */
[----:B------:R-:W-:Y:S01]  /*247c0*/  ISETP.LE.U32.AND P1, PT, R39, UR23, PT ;  /* 0x0000001727007c0c */ /* 0x000fe2000bf23070 */
[----:B------:R-:W-:Y:S02]  /*247d0*/  @!P6 HFMA2.BF16_V2 R103, -RZ.H0_H0, RZ.H0_H0, -R59.H0_H0 ;  /* 0x200000ffff67e231 */ /* 0x000fe4000034093b */
[--C-:B------:R-:W-:Y:S01]  /*247e0*/  FADD.FTZ R39, R69, R60.reuse ;  /* 0x0000003c45277221 */ /* 0x100fe20000010000 */
[----:B------:R-:W-:Y:S01]  /*247f0*/  PRMT R60, R61, 0x7632, R60 ;  /* 0x000076323d3c7816 */ /* 0x000fe2000000003c */
[----:B------:R-:W-:Y:S01]  /*24800*/  STG.E.U16 desc[UR32][R182.64+0x52], R37 ;  /* 0x00005225b6007986 */ /* 0x000fe2000c101520 */
[C---:B------:R-:W-:Y:S01]  /*24810*/  F2FP.BF16.F32.PACK_AB R69, R72.reuse, R69 ;  /* 0x000000454845723e */ /* 0x040fe200000010ff */
[----:B------:R-:W-:Y:S01]  /*24820*/  FADD.FTZ R72, R72, R39 ;  /* 0x0000002748487221 */ /* 0x000fe20000010000 */
[----:B------:R-:W-:Y:S01]  /*24830*/  PRMT R83, R103, 0x7610, R83 ;  /* 0x0000761067537816 */ /* 0x000fe20000000053 */
[----:B------:R2:W-:Y:S01]  /*24840*/  @!P6 STL.S16 [R1+0x1d4], R103 ;  /* 0x0001d4670100e387 */ /* 0x0005e20000100600 */
[--C-:B------:R-:W-:Y:S02]  /*24850*/  SHF.R.U32.HI R39, RZ, 0x18, R3.reuse ;  /* 0x00000018ff277819 */ /* 0x100fe40000011603 */
[----:B------:R-:W-:Y:S01]  /*24860*/  SHF.R.U32.HI R3, RZ, 0x10, R3 ;  /* 0x00000010ff037819 */ /* 0x000fe20000011603 */
[----:B------:R3:W4:Y:S03]  /*24870*/  LDL.S16 R108, [R1+0x224] ;  /* 0x00022400016c7983 */ /* 0x0007260000100600 */
[----:B------:R-:W-:Y:S01]  /*24880*/  LOP3.LUT R3, R3, 0xff, RZ, 0xc0, !PT ;  /* 0x000000ff03037812 */ /* 0x000fe200078ec0ff */
[----:B------:R3:W3:Y:S01]  /*24890*/  LDL.S16 R107, [R1+0x214] ;  /* 0x00021400016b7983 */ /* 0x0006e20000100600 */
[----:B-1----:R-:W1:Y:S01]  /*248a0*/  MUFU.EX2 R81, R118 ;  /* 0x0000007600517308 */ /* 0x002e620000000800 */
[----:B--2---:R-:W-:Y:S02]  /*248b0*/  PRMT R103, R59, 0x5410, R42 ;  /* 0x000054103b677816 */ /* 0x004fe4000000002a */
[----:B------:R-:W-:Y:S02]  /*248c0*/  @!P6 PRMT R59, R83, 0x5410, RZ ;  /* 0x00005410533be816 */ /* 0x000fe400000000ff */
[----:B------:R-:W-:Y:S01]  /*248d0*/  ISETP.LE.U32.AND P6, PT, R39, UR23, PT ;  /* 0x0000001727007c0c */ /* 0x000fe2000bfc3070 */
[----:B------:R2:W2:Y:S01]  /*248e0*/  LDL.S16 R83, [R1+0x228] ;  /* 0x0002280001537983 */ /* 0x0004a20000100600 */
[C---:B-1----:R-:W-:Y:S01]  /*248f0*/  F2FP.BF16.F32.PACK_AB R115, R81.reuse, R82 ;  /* 0x000000525173723e */ /* 0x042fe200000010ff */
[----:B------:R-:W-:Y:S02]  /*24900*/  @!P2 HFMA2.BF16_V2 R110, -RZ.H0_H0, RZ.H0_H0, -R42.H0_H0 ;  /* 0x200000ffff6ea231 */ /* 0x000fe4000034092a */
[----:B------:R-:W-:Y:S01]  /*24910*/  FADD.FTZ R39, R82, R68 ;  /* 0x0000004452277221 */ /* 0x000fe20000010000 */
[----:B------:R-:W-:Y:S01]  /*24920*/  STG.E.U16 desc[UR32][R186.64+0x4e], R59 ;  /* 0x00004e3bba007986 */ /* 0x000fe2000c101520 */
[----:B------:R-:W-:Y:S01]  /*24930*/  @!P5 HFMA2.BF16_V2 R102, -RZ.H0_H0, RZ.H0_H0, -R61.H0_H0 ;  /* 0x200000ffff66d231 */ /* 0x000fe2000034093d */
[----:B------:R-:W-:Y:S02]  /*24940*/  PRMT R41, R110, 0x7610, R41 ;  /* 0x000076106e297816 */ /* 0x000fe40000000029 */
[----:B------:R-:W-:Y:S01]  /*24950*/  @!P2 STL.S16 [R1+0x200], R110 ;  /* 0x0002006e0100a387 */ /* 0x000fe20000100600 */
[--C-:B------:R-:W-:Y:S01]  /*24960*/  FADD.FTZ R68, R81, R39.reuse ;  /* 0x0000002751447221 */ /* 0x100fe20000010000 */
[----:B------:R-:W-:Y:S02]  /*24970*/  PRMT R106, R102, 0x7610, R106 ;  /* 0x00007610666a7816 */ /* 0x000fe4000000006a */
[----:B------:R-:W-:Y:S01]  /*24980*/  @!P2 PRMT R42, R41, 0x5410, RZ ;  /* 0x00005410292aa816 */ /* 0x000fe200000000ff */
[----:B------:R1:W-:Y:S01]  /*24990*/  @!P5 STL.S16 [R1+0x1fc], R102 ;  /* 0x0001fc660100d387 */ /* 0x0003e20000100600 */
[----:B------:R-:W-:Y:S01]  /*249a0*/  ISETP.LE.U32.AND P2, PT, R3, UR23, PT ;  /* 0x0000001703007c0c */ /* 0x000fe2000bf43070 */
[----:B------:R-:W-:Y:S01]  /*249b0*/  FADD.FTZ R3, R78, R70 ;  /* 0x000000464e037221 */ /* 0x000fe20000010000 */
[----:B------:R-:W-:Y:S01]  /*249c0*/  PRMT R39, R40, 0x7632, R39 ;  /* 0x0000763228277816 */ /* 0x000fe20000000027 */
[----:B------:R-:W-:Y:S01]  /*249d0*/  STG.E.U16 desc[UR32][R186.64+0x50], R42 ;  /* 0x0000502aba007986 */ /* 0x000fe2000c101520 */
[----:B------:R-:W-:Y:S01]  /*249e0*/  LOP3.LUT R41, R123, UR31, R244, 0x96, !PT ;  /* 0x0000001f7b297c12 */ /* 0x000fe2000f8e96f4 */
[--C-:B------:R-:W-:Y:S01]  /*249f0*/  FADD.FTZ R80, R80, R3.reuse ;  /* 0x0000000350507221 */ /* 0x100fe20000010000 */
[----:B------:R-:W-:Y:S01]  /*24a00*/  PRMT R3, R38, 0x7632, R3 ;  /* 0x0000763226037816 */ /* 0x000fe20000000003 */
[----:B------:R1:W-:Y:S01]  /*24a10*/  MUFU.EX2 R70, R246 ;  /* 0x000000f600467308 */ /* 0x0003e20000000800 */
[C---:B------:R-:W-:Y:S02]  /*24a20*/  LOP3.LUT R0, R41.reuse, 0xffff, RZ, 0xc0, !PT ;  /* 0x0000ffff29007812 */ /* 0x040fe400078ec0ff */
[----:B------:R-:W-:Y:S02]  /*24a30*/  LOP3.LUT R2, R41, 0xff, RZ, 0xc0, !PT ;  /* 0x000000ff29027812 */ /* 0x000fe400078ec0ff */
[----:B------:R-:W-:Y:S04]  /*24a40*/  SHF.R.U32.HI R0, RZ, 0x8, R0 ;  /* 0x00000008ff007819 */ /* 0x000fe80000011600 */
[----:B------:R-:W-:Y:S02]  /*24a50*/  LOP3.LUT R0, R0, 0xffff, RZ, 0xc0, !PT ;  /* 0x0000ffff00007812 */ /* 0x000fe400078ec0ff */
[----:B-1----:R-:W-:Y:S02]  /*24a60*/  PRMT R102, R61, 0x5410, R60 ;  /* 0x000054103d667816 */ /* 0x002fe4000000003c */
[----:B------:R-:W-:Y:S02]  /*24a70*/  @!P5 PRMT R61, R106, 0x5410, RZ ;  /* 0x000054106a3dd816 */ /* 0x000fe400000000ff */
[----:B------:R-:W-:Y:S01]  /*24a80*/  ISETP.LE.U32.AND P5, PT, R2, UR23, PT ;  /* 0x0000001702007c0c */ /* 0x000fe2000bfa3070 */
[----:B------:R1:W2:Y:S01]  /*24a90*/  LDL.S16 R106, [R1+0x1dc] ;  /* 0x0001dc00016a7983 */ /* 0x0002a20000100600 */
[----:B------:R-:W-:Y:S01]  /*24aa0*/  LOP3.LUT R246, R86, 0xff, RZ, 0xc0, !PT ;  /* 0x000000ff56f67812 */ /* 0x000fe200078ec0ff */
[----:B------:R-:W1:Y:S02]  /*24ab0*/  MUFU.EX2 R2, R247 ;  /* 0x000000f700027308 */ /* 0x000e640000000800 */
[----:B------:R-:W-:Y:S01]  /*24ac0*/  STG.E.U16 desc[UR32][R184.64+0x50], R61 ;  /* 0x0000503db8007986 */ /* 0x000fe2000c101520 */
[----:B-1----:R-:W-:Y:S01]  /*24ad0*/  F2FP.BF16.F32.PACK_AB R125, R2, R70 ;  /* 0x00000046027d723e */ /* 0x002fe200000010ff */
[----:B----4-:R-:W-:Y:S02]  /*24ae0*/  @!P4 HFMA2.BF16_V2 R108, -RZ.H0_H0, RZ.H0_H0, -R60.H0_H0 ;  /* 0x200000ffff6cc231 */ /* 0x010fe4000034093c */
[----:B---3--:R-:W-:Y:S03]  /*24af0*/  @!P1 HFMA2.BF16_V2 R107, -RZ.H0_H0, RZ.H0_H0, -R3.H0_H0 ;  /* 0x200000ffff6b9231 */ /* 0x008fe60000340903 */
[----:B------:R-:W-:Y:S01]  /*24b00*/  PRMT R81, R108, 0x7610, R81 ;  /* 0x000076106c517816 */ /* 0x000fe20000000051 */
[----:B------:R1:W-:Y:S03]  /*24b10*/  @!P4 STL.S16 [R1+0x224], R108 ;  /* 0x0002246c0100c387 */ /* 0x0003e60000100600 */
[----:B------:R-:W-:Y:S02]  /*24b20*/  @!P4 PRMT R60, R81, 0x5410, RZ ;  /* 0x00005410513cc816 */ /* 0x000fe400000000ff */
[----:B------:R-:W-:Y:S02]  /*24b30*/  ISETP.LE.U32.AND P4, PT, R0, UR23, PT ;  /* 0x0000001700007c0c */ /* 0x000fe4000bf83070 */
[--C-:B------:R-:W-:Y:S01]  /*24b40*/  SHF.R.U32.HI R0, RZ, 0x18, R41.reuse ;  /* 0x00000018ff007819 */ /* 0x100fe20000011629 */
[----:B------:R-:W-:Y:S01]  /*24b50*/  STG.E.U16 desc[UR32][R184.64+0x52], R60 ;  /* 0x0000523cb8007986 */ /* 0x000fe2000c101520 */
[----:B------:R-:W-:Y:S02]  /*24b60*/  PRMT R82, R107, 0x7610, R82 ;  /* 0x000076106b527816 */ /* 0x000fe40000000052 */
[----:B------:R-:W-:Y:S04]  /*24b70*/  SHF.R.U32.HI R41, RZ, 0x10, R41 ;  /* 0x00000010ff297819 */ /* 0x000fe80000011629 */
[----:B------:R-:W-:Y:S01]  /*24b80*/  LOP3.LUT R41, R41, 0xff, RZ, 0xc0, !PT ;  /* 0x000000ff29297812 */ /* 0x000fe200078ec0ff */
[----:B--2---:R-:W-:Y:S05]  /*24b90*/  @!P3 HFMA2.BF16_V2 R83, -RZ.H0_H0, RZ.H0_H0, -R38.H0_H0 ;  /* 0x200000ffff53b231 */ /* 0x004fea0000340926 */
[----:B------:R-:W-:Y:S01]  /*24ba0*/  PRMT R78, R83, 0x7610, R78 ;  /* 0x00007610534e7816 */ /* 0x000fe2000000004e */
[----:B------:R2:W-:Y:S04]  /*24bb0*/  @!P3 STL.S16 [R1+0x228], R83 ;  /* 0x000228530100b387 */ /* 0x0005e80000100600 */
[----:B------:R3:W4:Y:S04]  /*24bc0*/  LDL.S16 R81, [R1+0x210] ;  /* 0x0002100001517983 */ /* 0x0007280000100600 */
[----:B------:R3:W-:Y:S04]  /*24bd0*/  @!P1 STL.S16 [R1+0x214], R107 ;  /* 0x0002146b01009387 */ /* 0x0007e80000100600 */
[----:B------:R4:W4:Y:S04]  /*24be0*/  LDL.S16 R110, [R1+0x1d0] ;  /* 0x0001d000016e7983 */ /* 0x0009280000100600 */
[----:B-1----:R1:W4:Y:S01]  /*24bf0*/  LDL.S16 R108, [R1+0x1f8] ;  /* 0x0001f800016c7983 */ /* 0x0023220000100600 */
[----:B--2---:R-:W-:Y:S01]  /*24c00*/  MUFU.EX2 R83, R239 ;  /* 0x000000ef00537308 */ /* 0x004fe20000000800 */
[----:B---3--:R-:W-:Y:S02]  /*24c10*/  PRMT R107, R38, 0x5410, R3 ;  /* 0x00005410266b7816 */ /* 0x008fe40000000003 */
[----:B------:R-:W-:Y:S02]  /*24c20*/  @!P3 PRMT R38, R78, 0x5410, RZ ;  /* 0x000054104e26b816 */ /* 0x000fe400000000ff */
[----:B------:R-:W-:Y:S01]  /*24c30*/  ISETP.LE.U32.AND P3, PT, R0, UR23, PT ;  /* 0x0000001700007c0c */ /* 0x000fe2000bf63070 */
[----:B------:R-:W-:Y:S01]  /*24c40*/  @!P2 HFMA2.BF16_V2 R106, -RZ.H0_H0, RZ.H0_H0, -R40.H0_H0 ;  /* 0x200000ffff6aa231 */ /* 0x000fe20000340928 */
[----:B------:R-:W-:Y:S01]  /*24c50*/  LOP3.LUT R0, R86, 0xff, RZ, 0xc0, !PT ;  /* 0x000000ff56007812 */ /* 0x000fe200078ec0ff */
[----:B------:R-:W-:Y:S01]  /*24c60*/  STG.E.U16 desc[UR32][R180.64+0x60], R38 ;  /* 0x00006026b4007986 */ /* 0x000fe2000c101520 */
[----:B------:R-:W-:Y:S01]  /*24c70*/  @!P1 PRMT R3, R82, 0x5410, RZ ;  /* 0x0000541052039816 */ /* 0x000fe200000000ff */
[----:B------:R-:W2:Y:S01]  /*24c80*/  MUFU.EX2 R78, R240 ;  /* 0x000000f0004e7308 */ /* 0x000ea20000000800 */
[----:B------:R-:W-:Y:S01]  /*24c90*/  PRMT R84, R106, 0x7610, R84 ;  /* 0x000076106a547816 */ /* 0x000fe20000000054 */
[----:B------:R3:W-:Y:S01]  /*24ca0*/  @!P2 STL.S16 [R1+0x1dc], R106 ;  /* 0x0001dc6a0100a387 */ /* 0x0007e20000100600 */
[----:B------:R-:W-:Y:S01]  /*24cb0*/  ISETP.LE.U32.AND P1, PT, R0, UR23, PT ;  /* 0x0000001700007c0c */ /* 0x000fe2000bf23070 */
[----:B------:R-:W-:Y:S01]  /*24cc0*/  FADD.FTZ R0, R70, R47 ;  /* 0x0000002f46007221 */ /* 0x000fe20000010000 */
[C---:B------:R-:W-:Y:S01]  /*24cd0*/  PRMT R70, R65.reuse, 0x7632, R70 ;  /* 0x0000763241467816 */ /* 0x040fe20000000046 */
[----:B------:R-:W-:Y:S04]  /*24ce0*/  STG.E.U16 desc[UR32][R180.64+0x62], R3 ;  /* 0x00006203b4007986 */ /* 0x000fe8000c101520 */
[----:B------:R-:W-:Y:S01]  /*24cf0*/  MUFU.EX2 R82, R232 ;  /* 0x000000e800527308 */ /* 0x000fe20000000800 */
[----:B------:R-:W-:Y:S01]  /*24d00*/  PRMT R114, R65, 0x5410, R70 ;  /* 0x0000541041727816 */ /* 0x000fe20000000046 */
[----:B------:R-:W-:Y:S01]  /*24d10*/  FADD.FTZ R43, R2, R0 ;  /* 0x00000000022b7221 */ /* 0x000fe20000010000 */
[----:B------:R-:W-:Y:S04]  /*24d20*/  LOP3.LUT R0, R86, 0xffff, RZ, 0xc0, !PT ;  /* 0x0000ffff56007812 */ /* 0x000fe800078ec0ff */
[----:B------:R-:W-:Y:S03]  /*24d30*/  SHF.R.U32.HI R0, RZ, 0x8, R0 ;  /* 0x00000008ff007819 */ /* 0x000fe60000011600 */
[----:B------:R-:W1:Y:S01]  /*24d40*/  MUFU.EX2 R47, R235 ;  /* 0x000000eb002f7308 */ /* 0x000e620000000800 */
[----:B--2---:R-:W-:Y:S02]  /*24d50*/  F2FP.BF16.F32.PACK_AB R124, R78, R83 ;  /* 0x000000534e7c723e */ /* 0x004fe400000010ff */
[----:B------:R-:W-:Y:S02]  /*24d60*/  LOP3.LUT R2, R0, 0xffff, RZ, 0xc0, !PT ;  /* 0x0000ffff00027812 */ /* 0x000fe400078ec0ff */
[----:B------:R-:W-:Y:S02]  /*24d70*/  PRMT R0, R79, 0x7610, R0 ;  /* 0x000076104f007816 */ /* 0x000fe40000000000 */
[----:B---3--:R-:W-:Y:S02]  /*24d80*/  PRMT R106, R40, 0x5410, R39 ;  /* 0x00005410286a7816 */ /* 0x008fe40000000027 */
[----:B------:R-:W-:Y:S02]  /*24d90*/  @!P2 PRMT R40, R84, 0x5410, RZ ;  /* 0x000054105428a816 */ /* 0x000fe400000000ff */
[----:B------:R-:W-:Y:S01]  /*24da0*/  ISETP.LE.U32.AND P2, PT, R41, UR23, PT ;  /* 0x0000001729007c0c */ /* 0x000fe2000bf43070 */
[----:B------:R2:W3:Y:S01]  /*24db0*/  LDL.S16 R84, [R1+0x1f4] ;  /* 0x0001f40001547983 */ /* 0x0004e20000100600 */
[----:B-1----:R-:W-:Y:S01]  /*24dc0*/  F2FP.BF16.F32.PACK_AB R138, R47, R82 ;  /* 0x000000522f8a723e */ /* 0x002fe200000010ff */
[----:B------:R-:W-:Y:S02]  /*24dd0*/  FADD.FTZ R41, R83, R72 ;  /* 0x0000004853297221 */ /* 0x000fe40000010000 */
[----:B------:R-:W2:Y:S01]  /*24de0*/  LDL.LU R126, [R1+0x4] ;  /* 0x00000400017e7983 */ /* 0x000ea20000300800 */
[----:B------:R-:W-:Y:S01]  /*24df0*/  MUFU.EX2 R72, R120 ;  /* 0x0000007800487308 */ /* 0x000fe20000000800 */
[----:B------:R-:W-:Y:S01]  /*24e00*/  FADD.FTZ R78, R78, R41 ;  /* 0x000000294e4e7221 */ /* 0x000fe20000010000 */
[----:B------:R-:W-:Y:S01]  /*24e10*/  FADD.FTZ R41, R82, R68 ;  /* 0x0000004452297221 */ /* 0x000fe20000010000 */
[----:B------:R-:W-:Y:S03]  /*24e20*/  STG.E.U16 desc[UR32][R182.64+0x60], R40 ;  /* 0x00006028b6007986 */ /* 0x000fe6000c101520 */
[----:B------:R-:W-:Y:S04]  /*24e30*/  FADD.FTZ R79, R47, R41 ;  /* 0x000000292f4f7221 */ /* 0x000fe80000010000 */
[----:B------:R-:W1:Y:S02]  /*24e40*/  MUFU.EX2 R120, R225 ;  /* 0x000000e100787308 */ /* 0x000e640000000800 */
[----:B-1----:R-:W-:Y:S01]  /*24e50*/  F2FP.BF16.F32.PACK_AB R148, R51, R120 ;  /* 0x000000783394723e */ /* 0x002fe200000010ff */
[----:B----4-:R-:W-:Y:S05]  /*24e60*/  @!P6 HFMA2.BF16_V2 R81, -RZ.H0_H0, RZ.H0_H0, -R39.H0_H0 ;  /* 0x200000ffff51e231 */ /* 0x010fea0000340927 */
[----:B------:R-:W-:Y:S01]  /*24e70*/  PRMT R90, R81, 0x7610, R90 ;  /* 0x00007610515a7816 */ /* 0x000fe2000000005a */
[----:B------:R1:W-:Y:S01]  /*24e80*/  @!P6 STL.S16 [R1+0x210], R81 ;  /* 0x000210510100e387 */ /* 0x0003e20000100600 */
[----:B------:R-:W-:Y:S02]  /*24e90*/  @!P5 HFMA2.BF16_V2 R110, -RZ.H0_H0, RZ.H0_H0, -R0.H0_H0 ;  /* 0x200000ffff6ed231 */ /* 0x000fe40000340900 */
[----:B------:R-:W-:Y:S01]  /*24ea0*/  @!P6 PRMT R39, R90, 0x5410, RZ ;  /* 0x000054105a27e816 */ /* 0x000fe200000000ff */
[----:B------:R4:W4:Y:S01]  /*24eb0*/  LDL.S16 R111, [R1+0x20c] ;  /* 0x00020c00016f7983 */ /* 0x0009220000100600 */
[----:B------:R-:W-:Y:S01]  /*24ec0*/  ISETP.LE.U32.AND P6, PT, R2, UR23, PT ;  /* 0x0000001702007c0c */ /* 0x000fe2000bfc3070 */
[----:B------:R-:W-:Y:S01]  /*24ed0*/  @!P4 HFMA2.BF16_V2 R108, -RZ.H0_H0, RZ.H0_H0, -R44.H0_H0 ;  /* 0x200000ffff6cc231 */ /* 0x000fe2000034092c */
[----:B------:R-:W-:Y:S01]  /*24ee0*/  PRMT R83, R110, 0x7610, R83 ;  /* 0x000076106e537816 */ /* 0x000fe20000000053 */
[----:B------:R2:W4:Y:S01]  /*24ef0*/  LDL.S16 R90, [R1+0x220] ;  /* 0x00022000015a7983 */ /* 0x0005220000100600 */
[----:B------:R-:W-:Y:S02]  /*24f00*/  SHF.R.U32.HI R2, RZ, 0x10, R86 ;  /* 0x00000010ff027819 */ /* 0x000fe40000011656 */
[----:B------:R-:W-:Y:S01]  /*24f10*/  PRMT R68, R108, 0x7610, R68 ;  /* 0x000076106c447816 */ /* 0x000fe20000000044 */
[----:B------:R2:W4:Y:S01]  /*24f20*/  LDL.S16 R109, [R1+0x208] ;  /* 0x00020800016d7983 */ /* 0x0005220000100600 */
[----:B------:R-:W-:Y:S03]  /*24f30*/  LOP3.LUT R2, R2, 0xff, RZ, 0xc0, !PT ;  /* 0x000000ff02027812 */ /* 0x000fe600078ec0ff */
[----:B------:R1:W-:Y:S04]  /*24f40*/  @!P5 STL.S16 [R1+0x1d0], R110 ;  /* 0x0001d06e0100d387 */ /* 0x0003e80000100600 */
[----:B------:R3:W-:Y:S04]  /*24f50*/  @!P4 STL.S16 [R1+0x1f8], R108 ;  /* 0x0001f86c0100c387 */ /* 0x0007e80000100600 */
[----:B------:R-:W-:Y:S01]  /*24f60*/  STG.E.U16 desc[UR32][R182.64+0x62], R39 ;  /* 0x00006227b6007986 */ /* 0x000fe2000c101520 */
[----:B-1----:R-:W1:Y:S01]  /*24f70*/  MUFU.EX2 R81, R119 ;  /* 0x0000007700517308 */ /* 0x002e620000000800 */
[----:B------:R-:W-:Y:S01]  /*24f80*/  PRMT R110, R0, 0x5410, R44 ;  /* 0x00005410006e7816 */ /* 0x000fe2000000002c */
[----:B-1----:R-:W-:Y:S01]  /*24f90*/  FADD.FTZ R41, R81, R80 ;  /* 0x0000005051297221 */ /* 0x002fe20000010000 */
[----:B------:R-:W-:Y:S02]  /*24fa0*/  @!P4 PRMT R44, R68, 0x5410, RZ ;  /* 0x00005410442cc816 */ /* 0x000fe400000000ff */
[C---:B------:R-:W-:Y:S01]  /*24fb0*/  F2FP.BF16.F32.PACK_AB R47, R72.reuse, R81 ;  /* 0x00000051482f723e */ /* 0x040fe200000010ff */
[----:B------:R-:W-:Y:S01]  /*24fc0*/  FADD.FTZ R68, R72, R41 ;  /* 0x0000002948447221 */ /* 0x000fe20000010000 */
[----:B------:R-:W-:Y:S01]  /*24fd0*/  PRMT R72, R71, 0x7632, R72 ;  /* 0x0000763247487816 */ /* 0x000fe20000000048 */
[----:B------:R-:W-:Y:S01]  /*24fe0*/  STG.E.U16 desc[UR32][R186.64+0x60], R44 ;  /* 0x0000602cba007986 */ /* 0x000fe2000c101520 */
[----:B------:R-:W-:Y:S01]  /*24ff0*/  @!P5 PRMT R0, R83, 0x5410, RZ ;  /* 0x000054105300d816 */ /* 0x000fe200000000ff */
[----:B---3--:R-:W-:Y:S01]  /*25000*/  MUFU.EX2 R108, R252 ;  /* 0x000000fc006c7308 */ /* 0x008fe20000000800 */
[----:B------:R-:W-:Y:S02]  /*25010*/  ISETP.LE.U32.AND P5, PT, R2, UR23, PT ;  /* 0x0000001702007c0c */ /* 0x000fe4000bfa3070 */
[----:B------:R-:W-:Y:S01]  /*25020*/  SHF.R.U32.HI R2, RZ, 0x18, R86 ;  /* 0x00000018ff027819 */ /* 0x000fe20000011656 */
[----:B------:R-:W-:Y:S03]  /*25030*/  STG.E.U16 desc[UR32][R186.64+0x5e], R0 ;  /* 0x00005e00ba007986 */ /* 0x000fe6000c101520 */
[----:B------:R-:W-:Y:S03]  /*25040*/  ISETP.LE.U32.AND P4, PT, R2, UR23, PT ;  /* 0x0000001702007c0c */ /* 0x000fe6000bf83070 */
[----:B------:R-:W-:Y:S01]  /*25050*/  MUFU.EX2 R81, R121 ;  /* 0x0000007900517308 */ /* 0x000fe20000000800 */
[----:B------:R-:W-:Y:S01]  /*25060*/  LOP3.LUT R2, R122, 0xff, RZ, 0xc0, !PT ;  /* 0x000000ff7a027812 */ /* 0x000fe200078ec0ff */
[----:B------:R-:W-:Y:S08]  /*25070*/  @!P2 HFMA2.BF16_V2 R84, -RZ.H0_H0, RZ.H0_H0, -R65.H0_H0 ;  /* 0x200000ffff54a231 */ /* 0x000ff00000340941 */
[----:B------:R-:W-:Y:S01]  /*25080*/  MUFU.EX2 R83, R249 ;  /* 0x000000f900537308 */ /* 0x000fe20000000800 */
[----:B------:R-:W-:Y:S01]  /*25090*/  PRMT R82, R84, 0x7610, R82 ;  /* 0x0000761054527816 */ /* 0x000fe20000000052 */
[----:B------:R2:W-:Y:S03]  /*250a0*/  @!P2 STL.S16 [R1+0x1f4], R84 ;  /* 0x0001f4540100a387 */ /* 0x0005e60000100600 */
[----:B------:R-:W-:Y:S02]  /*250b0*/  @!P2 PRMT R65, R82, 0x5410, RZ ;  /* 0x000054105241a816 */ /* 0x000fe400000000ff */
[----:B------:R-:W-:Y:S03]  /*250c0*/  ISETP.LE.U32.AND P2, PT, R2, UR23, PT ;  /* 0x0000001702007c0c */ /* 0x000fe6000bf43070 */
[----:B------:R1:W3:Y:S01]  /*250d0*/  MUFU.EX2 R82, R242 ;  /* 0x000000f200527308 */ /* 0x0002e20000000800 */
[----:B------:R-:W-:Y:S01]  /*250e0*/  LOP3.LUT R2, R122, 0xffff, RZ, 0xc0, !PT ;  /* 0x0000ffff7a027812 */ /* 0x000fe200078ec0ff */
[----:B------:R-:W-:Y:S03]  /*250f0*/  STG.E.U16 desc[UR32][R184.64+0x60], R65 ;  /* 0x00006041b8007986 */ /* 0x000fe6000c101520 */
[----:B------:R-:W-:Y:S04]  /*25100*/  SHF.R.U32.HI R2, RZ, 0x8, R2 ;  /* 0x00000008ff027819 */ /* 0x000fe80000011602 */
[----:B------:R-:W-:Y:S02]  /*25110*/  LOP3.LUT R2, R2, 0xffff, RZ, 0xc0, !PT ;  /* 0x0000ffff02027812 */ /* 0x000fe400078ec0ff */
[----:B-1----:R-:W-:Y:S01]  /*25120*/  LOP3.LUT R242, R86, 0xffff, RZ, 0xc0, !PT ;  /* 0x0000ffff56f27812 */ /* 0x002fe200078ec0ff */
[----:B---3--:R-:W-:Y:S01]  /*25130*/  FADD.FTZ R58, R82, R79 ;  /* 0x0000004f523a7221 */ /* 0x008fe20000010000 */
[----:B--2---:R-:W-:Y:S01]  /*25140*/  MUFU.EX2 R84, R126 ;  /* 0x0000007e00547308 */ /* 0x004fe20000000800 */
[----:B----4-:R-:W-:Y:S02]  /*25150*/  @!P1 HFMA2.BF16_V2 R111, -RZ.H0_H0, RZ.H0_H0, -R71.H0_H0 ;  /* 0x200000ffff6f9231 */ /* 0x010fe40000340947 */
[----:B------:R-:W-:Y:S03]  /*25160*/  @!P3 HFMA2.BF16_V2 R90, -RZ.H0_H0, RZ.H0_H0, -R70.H0_H0 ;  /* 0x200000ffff5ab231 */ /* 0x000fe60000340946 */
[----:B------:R-:W-:Y:S01]  /*25170*/  PRMT R56, R111, 0x7610, R56 ;  /* 0x000076106f387816 */ /* 0x000fe20000000038 */
[----:B------:R-:W-:Y:S01]  /*25180*/  @!P6 HFMA2.BF16_V2 R109, -RZ.H0_H0, RZ.H0_H0, -R72.H0_H0 ;  /* 0x200000ffff6de231 */ /* 0x000fe20000340948 */
[----:B------:R-:W-:Y:S01]  /*25190*/  PRMT R80, R90, 0x7610, R80 ;  /* 0x000076105a507816 */ /* 0x000fe20000000050 */
[----:B------:R1:W-:Y:S03]  /*251a0*/  @!P3 STL.S16 [R1+0x220], R90 ;  /* 0x0002205a0100b387 */ /* 0x0003e60000100600 */
[----:B------:R-:W-:Y:S01]  /*251b0*/  @!P3 PRMT R70, R80, 0x5410, RZ ;  /* 0x000054105046b816 */ /* 0x000fe200000000ff */
[----:B------:R-:W-:Y:S01]  /*251c0*/  @!P1 STL.S16 [R1+0x20c], R111 ;  /* 0x00020c6f01009387 */ /* 0x000fe20000100600 */
[----:B------:R-:W-:Y:S01]  /*251d0*/  ISETP.LE.U32.AND P3, PT, R2, UR23, PT ;  /* 0x0000001702007c0c */ /* 0x000fe2000bf63070 */
[----:B------:R2:W3:Y:S01]  /*251e0*/  MUFU.EX2 R80, R243 ;  /* 0x000000f300507308 */ /* 0x0004e20000000800 */
[----:B------:R-:W-:Y:S01]  /*251f0*/  SHF.R.U32.HI R2, RZ, 0x10, R122 ;  /* 0x00000010ff027819 */ /* 0x000fe2000001167a */
[----:B------:R4:W-:Y:S01]  /*25200*/  @!P6 STL.S16 [R1+0x208], R109 ;  /* 0x0002086d0100e387 */ /* 0x0009e20000100600 */
[----:B------:R-:W-:Y:S02]  /*25210*/  PRMT R41, R109, 0x7610, R41 ;  /* 0x000076106d297816 */ /* 0x000fe40000000029 */
[----:B------:R-:W-:Y:S01]  /*25220*/  LOP3.LUT R2, R2, 0xff, RZ, 0xc0, !PT ;  /* 0x000000ff02027812 */ /* 0x000fe200078ec0ff */
[----:B------:R-:W4:Y:S04]  /*25230*/  LDL.LU R194, [R1+0x24] ;  /* 0x0000240001c27983 */ /* 0x000f280000300800 */
[----:B------:R-:W4:Y:S04]  /*25240*/  LDL.LU R204, [R1+0xc] ;  /* 0x00000c0001cc7983 */ /* 0x000f280000300800 */
[----:B------:R-:W4:Y:S01]  /*25250*/  LDL.LU R132, [R1+0x2c] ;  /* 0x00002c0001847983 */ /* 0x000f220000300800 */
[----:B--2---:R-:W-:Y:S03]  /*25260*/  SHF.R.U32.HI R243, RZ, 0x10, R86 ;  /* 0x00000010fff37819 */ /* 0x004fe60000011656 */
[----:B------:R-:W2:Y:S01]  /*25270*/  LDL.LU R126, [R1+0x18] ;  /* 0x00001800017e7983 */ /* 0x000ea20000300800 */
[----:B---3--:R-:W-:Y:S01]  /*25280*/  FADD.FTZ R58, R80, R58 ;  /* 0x0000003a503a7221 */ /* 0x008fe20000010000 */
[----:B-1----:R-:W1:Y:S02]  /*25290*/  MUFU.EX2 R90, R250 ;  /* 0x000000fa005a7308 */ /* 0x002e640000000800 */
[----:B------:R3:W3:Y:S01]  /*252a0*/  LDL.S16 R139, [R1+0x22c] ;  /* 0x00022c00018b7983 */ /* 0x0006e20000100600 */
[----:B------:R-:W-:Y:S03]  /*252b0*/  FADD.FTZ R50, R120, R58 ;  /* 0x0000003a78327221 */ /* 0x000fe60000010000 */
[----:B------:R-:W3:Y:S01]  /*252c0*/  LDL.LU R225, [R1+0x448] ;  /* 0x0004480001e17983 */ /* 0x000ee20000300800 */
[----:B----4-:R-:W-:Y:S03]  /*252d0*/  PRMT R109, R71, 0x5410, R72 ;  /* 0x00005410476d7816 */ /* 0x010fe60000000048 */
[----:B------:R-:W4:Y:S01]  /*252e0*/  MUFU.EX2 R111, R237 ;  /* 0x000000ed006f7308 */ /* 0x000f220000000800 */
[----:B------:R-:W-:Y:S01]  /*252f0*/  @!P1 PRMT R71, R56, 0x5410, RZ ;  /* 0x0000541038479816 */ /* 0x000fe200000000ff */
[----:B------:R2:W3:Y:S01]  /*25300*/  LDL.S16 R137, [R1+0x23c] ;  /* 0x00023c0001897983 */ /* 0x0004e20000100600 */
[----:B------:R-:W-:Y:S02]  /*25310*/  ISETP.LE.U32.AND P1, PT, R2, UR23, PT ;  /* 0x0000001702007c0c */ /* 0x000fe4000bf23070 */
[----:B------:R-:W-:Y:S01]  /*25320*/  SHF.R.U32.HI R2, RZ, 0x18, R122 ;  /* 0x00000018ff027819 */ /* 0x000fe2000001167a */
[----:B------:R-:W3:Y:S01]  /*25330*/  LDL.LU R173, [R1+0x444] ;  /* 0x0004440001ad7983 */ /* 0x000ee20000300800 */
[----:B------:R-:W-:Y:S01]  /*25340*/  @!P6 PRMT R72, R41, 0x5410, RZ ;  /* 0x000054102948e816 */ /* 0x000fe200000000ff */
[----:B------:R-:W-:Y:S01]  /*25350*/  FADD.FTZ R41, R108, R43 ;  /* 0x0000002b6c297221 */ /* 0x000fe20000010000 */
[----:B------:R-:W-:Y:S01]  /*25360*/  ISETP.LE.U32.AND P6, PT, R2, UR23, PT ;  /* 0x0000001702007c0c */ /* 0x000fe2000bfc3070 */
[----:B------:R-:W-:Y:S01]  /*25370*/  STG.E.U16 desc[UR32][R184.64+0x62], R70 ;  /* 0x00006246b8007986 */ /* 0x000fe2000c101520 */
[----:B------:R-:W-:Y:S01]  /*25380*/  LOP3.LUT R2, R167, UR10, RZ, 0x3c, !PT ;  /* 0x0000000aa7027c12 */ /* 0x000fe2000f8e3cff */
[----:B------:R-:W-:Y:S01]  /*25390*/  UIADD3 UR10, UR11, 0x3, URZ ;  /* 0x000000030b0a7890 */ /* 0x000fe2000fffe03f */
[----:B-1----:R-:W-:Y:S01]  /*253a0*/  F2FP.BF16.F32.PACK_AB R45, R90, R83 ;  /* 0x000000535a2d723e */ /* 0x002fe200000010ff */
[----:B------:R-:W-:Y:S01]  /*253b0*/  STG.E.U16 desc[UR32][R180.64+0x72], R72 ;  /* 0x00007248b4007986 */ /* 0x000fe2000c101520 */
[----:B------:R-:W-:Y:S01]  /*253c0*/  F2FP.BF16.F32.PACK_AB R43, R84, R108 ;  /* 0x0000006c542b723e */ /* 0x000fe200000010ff */
[----:B------:R-:W-:Y:S01]  /*253d0*/  IMAD.WIDE.U32 R118, R2, -0x326172a9, RZ ;  /* 0xcd9e8d5702767825 */ /* 0x000fe200078e00ff */
[----:B----4-:R-:W-:Y:S01]  /*253e0*/  F2FP.BF16.F32.PACK_AB R162, R111, R81 ;  /* 0x000000516fa2723e */ /* 0x010fe200000010ff */
[----:B------:R-:W-:Y:S01]  /*253f0*/  STG.E.U16 desc[UR32][R180.64+0x70], R71 ;  /* 0x00007047b4007986 */ /* 0x000fe2000c101520 */
[----:B------:R-:W-:Y:S01]  /*25400*/  PRMT R44, R45, 0x7632, R44 ;  /* 0x000076322d2c7816 */ /* 0x000fe2000000002c */
[----:B------:R-:W-:Y:S01]  /*25410*/  FADD.FTZ R2, R83, R78 ;  /* 0x0000004e53027221 */ /* 0x000fe20000010000 */
[----:B------:R-:W-:Y:S01]  /*25420*/  LOP3.LUT R56, R119, UR21, R168, 0x96, !PT ;  /* 0x0000001577387c12 */ /* 0x000fe2000f8e96a8 */
[----:B------:R-:W-:Y:S01]  /*25430*/  UIADD3 UR11, UR35, 0x646e171e, URZ ;  /* 0x646e171e230b7890 */ /* 0x000fe2000fffe03f */
[----:B------:R-:W-:Y:S01]  /*25440*/  LOP3.LUT R78, R189, UR19, R118, 0x96, !PT ;  /* 0x00000013bd4e7c12 */ /* 0x000fe2000f8e9676 */
[----:B------:R-:W-:Y:S01]  /*25450*/  FADD.FTZ R90, R90, R2 ;  /* 0x000000025a5a7221 */ /* 0x000fe20000010000 */
[----:B------:R-:W-:Y:S01]  /*25460*/  F2FP.BF16.F32.PACK_AB R2, R80, R82 ;  /* 0x000000525002723e */ /* 0x000fe200000010ff */
[----:B------:R-:W-:Y:S01]  /*25470*/  IMAD.WIDE.U32 R56, R56, -0x2daee0ad, RZ ;  /* 0xd2511f5338387825 */ /* 0x000fe200078e00ff */
[----:B------:R-:W-:Y:S01]  /*25480*/  PRMT R38, R162, 0x7610, R38 ;  /* 0x00007610a2267816 */ /* 0x000fe20000000026 */
[----:B------:R-:W-:Y:S01]  /*25490*/  ULOP3.LUT UR10, UR10, UR35, URZ, 0x3c, !UPT ;  /* 0x000000230a0a7292 */ /* 0x000fe2000f8e3c3f */
[----:B------:R-:W-:Y:S01]  /*254a0*/  LOP3.LUT R163, R87, UR11, R144, 0x96, !PT ;  /* 0x0000000b57a37c12 */ /* 0x000fe2000f8e9690 */
[----:B------:R-:W-:Y:S01]  /*254b0*/  IMAD.WIDE.U32 R78, R78, -0x2daee0ad, RZ ;  /* 0xd2511f534e4e7825 */ /* 0x000fe200078e00ff */
[----:B------:R-:W-:Y:S02]  /*254c0*/  LOP3.LUT R57, R57, UR18, R158, 0x96, !PT ;  /* 0x0000001239397c12 */ /* 0x000fe4000f8e969e */
[----:B------:R-:W-:Y:S01]  /*254d0*/  PRMT R0, R2, 0x7632, R0 ;  /* 0x0000763202007816 */ /* 0x000fe20000000000 */
[----:B------:R-:W-:Y:S01]  /*254e0*/  FADD.FTZ R84, R84, R41 ;  /* 0x0000002954547221 */ /* 0x000fe20000010000 */
[----:B------:R-:W-:Y:S01]  /*254f0*/  LOP3.LUT R80, R79, UR16, R56, 0x96, !PT ;  /* 0x000000104f507c12 */ /* 0x000fe2000f8e9638 */
[--C-:B------:R-:W-:Y:S01]  /*25500*/  FADD.FTZ R41, R81, R68.reuse ;  /* 0x0000004451297221 */ /* 0x100fe20000010000 */
[----:B------:R-:W-:Y:S01]  /*25510*/  PRMT R68, R69, 0x7632, R68 ;  /* 0x0000763245447816 */ /* 0x000fe20000000044 */
[----:B------:R-:W-:Y:S01]  /*25520*/  IMAD.WIDE.U32 R56, R57, -0x326172a9, RZ ;  /* 0xcd9e8d5739387825 */ /* 0x000fe200078e00ff */
[----:B------:R-:W-:Y:S03]  /*25530*/  PRMT R3, R162, 0x7632, R3 ;  /* 0x00007632a2037816 */ /* 0x000fe60000000003 */
[----:B------:R-:W-:Y:S01]  /*25540*/  FADD.FTZ R111, R111, R41 ;  /* 0x000000296f6f7221 */ /* 0x000fe20000010000 */
[----:B------:R-:W-:Y:S01]  /*25550*/  IMAD.WIDE.U32 R80, R80, -0x326172a9, RZ ;  /* 0xcd9e8d5750507825 */ /* 0x000fe200078e00ff */
[----:B------:R-:W-:Y:S04]  /*25560*/  LOP3.LUT R49, R57, UR17, R188, 0x96, !PT ;  /* 0x0000001139317c12 */ /* 0x000fe8000f8e96bc */
[----:B------:R-:W-:Y:S01]  /*25570*/  LOP3.LUT R112, R81, UR15, R56, 0x96, !PT ;  /* 0x0000000f51707c12 */ /* 0x000fe2000f8e9638 */
[----:B------:R-:W-:Y:S01]  /*25580*/  IMAD.WIDE.U32 R48, R49, -0x2daee0ad, RZ ;  /* 0xd2511f5331307825 */ /* 0x000fe200078e00ff */
[----:B------:R-:W-:Y:S03]  /*25590*/  MUFU.EX2 R81, R251 ;  /* 0x000000fb00517308 */ /* 0x000fe60000000800 */
[----:B------:R-:W-:Y:S01]  /*255a0*/  IMAD.WIDE.U32 R112, R112, -0x2daee0ad, RZ ;  /* 0xd2511f5370707825 */ /* 0x000fe200078e00ff */
[----:B------:R-:W-:Y:S04]  /*255b0*/  LOP3.LUT R78, R49, UR14, R78, 0x96, !PT ;  /* 0x0000000e314e7c12 */ /* 0x000fe8000f8e964e */
[----:B------:R-:W-:Y:S01]  /*255c0*/  LOP3.LUT R82, R113, UR12, R48, 0x96, !PT ;  /* 0x0000000c71527c12 */ /* 0x000fe2000f8e9630 */
[----:B------:R-:W-:Y:S01]  /*255d0*/  IMAD.WIDE.U32 R78, R78, -0x326172a9, RZ ;  /* 0xcd9e8d574e4e7825 */ /* 0x000fe200078e00ff */
[----:B------:R-:W1:Y:S03]  /*255e0*/  MUFU.EX2 R113, R248 ;  /* 0x000000f800717308 */ /* 0x000e660000000800 */
[----:B------:R-:W-:Y:S01]  /*255f0*/  IMAD.WIDE.U32 R82, R82, -0x326172a9, RZ ;  /* 0xcd9e8d5752527825 */ /* 0x000fe200078e00ff */
[----:B------:R-:W-:Y:S04]  /*25600*/  LOP3.LUT R143, R79, UR13, R80, 0x96, !PT ;  /* 0x0000000d4f8f7c12 */ /* 0x000fe8000f8e9650 */
[----:B------:R-:W-:Y:S02]  /*25610*/  LOP3.LUT R48, R83, UR36, R78, 0x96, !PT ;  /* 0x0000002453307c12 */ /* 0x000fe4000f8e964e */
[----:B------:R-:W-:Y:S02]  /*25620*/  SHF.R.U32.HI R36, RZ, 0x10, R82 ;  /* 0x00000010ff247819 */ /* 0x000fe40000011652 */
[----:B------:R-:W-:Y:S02]  /*25630*/  LOP3.LUT R195, R82, 0xff, RZ, 0xc0, !PT ;  /* 0x000000ff52c37812 */ /* 0x000fe400078ec0ff */
[----:B-1----:R-:W-:Y:S01]  /*25640*/  F2FP.BF16.F32.PACK_AB R161, R81, R113 ;  /* 0x0000007151a1723e */ /* 0x002fe200000010ff */
[----:B------:R-:W1:Y:S10]  /*25650*/  MUFU.EX2 R121, R194 ;  /* 0x000000c200797308 */ /* 0x000e740000000800 */
[----:B------:R-:W4:Y:S10]  /*25660*/  MUFU.EX2 R57, R132 ;  /* 0x0000008400397308 */ /* 0x000f340000000800 */
[----:B--2---:R2:W-:Y:S01]  /*25670*/  MUFU.EX2 R56, R126 ;  /* 0x0000007e00387308 */ /* 0x0045e20000000800 */
[----:B---3--:R-:W-:Y:S02]  /*25680*/  @!P5 HFMA2.BF16_V2 R139, -RZ.H0_H0, RZ.H0_H0, -R69.H0_H0 ;  /* 0x200000ffff8bd231 */ /* 0x008fe40000340945 */
[----:B-1----:R-:W-:Y:S03]  /*25690*/  FADD.FTZ R41, R121, R84 ;  /* 0x0000005479297221 */ /* 0x002fe60000010000 */
[----:B------:R-:W-:Y:S04]  /*256a0*/  PRMT R80, R139, 0x7610, R80 ;  /* 0x000076108b507816 */ /* 0x000fe80000000050 */
[----:B------:R-:W1:Y:S01]  /*256b0*/  MUFU.EX2 R108, R204 ;  /* 0x000000cc006c7308 */ /* 0x000e620000000800 */
[C---:B----4-:R-:W-:Y:S01]  /*256c0*/  F2FP.BF16.F32.PACK_AB R160, R57.reuse, R121 ;  /* 0x0000007939a0723e */ /* 0x050fe200000010ff */
[----:B------:R3:W4:Y:S01]  /*256d0*/  LDL.S16 R132, [R1+0x234] ;  /* 0x0002340001847983 */ /* 0x0007220000100600 */
[----:B------:R-:W-:Y:S01]  /*256e0*/  FADD.FTZ R79, R57, R41 ;  /* 0x00000029394f7221 */ /* 0x000fe20000010000 */
[----:B------:R-:W-:Y:S01]  /*256f0*/  PRMT R57, R115, 0x7610, R57 ;  /* 0x0000761073397816 */ /* 0x000fe20000000039 */
[----:B------:R-:W-:Y:S01]  /*25700*/  @!P4 HFMA2.BF16_V2 R137, -RZ.H0_H0, RZ.H0_H0, -R68.H0_H0 ;  /* 0x200000ffff89c231 */ /* 0x000fe20000340944 */
[C---:B------:R-:W-:Y:S02]  /*25710*/  PRMT R40, R160.reuse, 0x7610, R40 ;  /* 0x00007610a0287816 */ /* 0x040fe40000000028 */
[----:B------:R-:W-:Y:S01]  /*25720*/  PRMT R39, R160, 0x7632, R39 ;  /* 0x00007632a0277816 */ /* 0x000fe20000000027 */
[----:B--2---:R3:W2:Y:S04]  /*25730*/  LDL.S16 R126, [R1+0x238] ;  /* 0x00023800017e7983 */ /* 0x0046a80000100600 */
[----:B------:R-:W-:Y:S01]  /*25740*/  @!P5 STL.S16 [R1+0x22c], R139 ;  /* 0x00022c8b0100d387 */ /* 0x000fe20000100600 */
[----:B-1----:R-:W-:Y:S03]  /*25750*/  F2FP.BF16.F32.PACK_AB R41, R56, R108 ;  /* 0x0000006c3829723e */ /* 0x002fe600000010ff */
[----:B------:R-:W3:Y:S01]  /*25760*/  LDL R205, [R1+0x54] ;  /* 0x0000540001cd7983 */ /* 0x000ee20000100800 */
[----:B------:R-:W-:Y:S01]  /*25770*/  FADD.FTZ R49, R108, R90 ;  /* 0x0000005a6c317221 */ /* 0x000fe20000010000 */
[----:B------:R-:W-:Y:S01]  /*25780*/  PRMT R108, R69, 0x5410, R68 ;  /* 0x00005410456c7816 */ /* 0x000fe20000000044 */
[----:B------:R-:W-:Y:S01]  /*25790*/  MUFU.EX2 R90, R85 ;  /* 0x00000055005a7308 */ /* 0x000fe20000000800 */
[----:B------:R-:W-:Y:S01]  /*257a0*/  @!P5 PRMT R69, R80, 0x5410, RZ ;  /* 0x000054105045d816 */ /* 0x000fe200000000ff */
[----:B------:R-:W3:Y:S01]  /*257b0*/  LDL.LU R194, [R1+0x58] ;  /* 0x0000580001c27983 */ /* 0x000ee20000300800 */
[----:B------:R-:W-:Y:S01]  /*257c0*/  FADD.FTZ R84, R56, R49 ;  /* 0x0000003138547221 */ /* 0x000fe20000010000 */
[----:B------:R-:W-:Y:S01]  /*257d0*/  PRMT R56, R115, 0x7632, R56 ;  /* 0x0000763273387816 */ /* 0x000fe20000000038 */
[--C-:B------:R-:W-:Y:S01]  /*257e0*/  FADD.FTZ R80, R51, R50.reuse ;  /* 0x0000003233507221 */ /* 0x100fe20000010000 */
[C---:B------:R-:W-:Y:S01]  /*257f0*/  LOP3.LUT R49, R48.reuse, 0xff, RZ, 0xc0, !PT ;  /* 0x000000ff30317812 */ /* 0x040fe200078ec0ff */
[----:B------:R-:W3:Y:S01]  /*25800*/  LDL.LU R204, [R1+0x3c] ;  /* 0x00003c0001cc7983 */ /* 0x000ee20000300800 */
[----:B------:R-:W-:Y:S02]  /*25810*/  PRMT R50, R137, 0x7610, R50 ;  /* 0x0000761089327816 */ /* 0x000fe40000000032 */
[----:B------:R-:W-:Y:S01]  /*25820*/  ISETP.LE.U32.AND P5, PT, R49, UR23, PT ;  /* 0x0000001731007c0c */ /* 0x000fe2000bfa3070 */
[----:B------:R-:W-:Y:S01]  /*25830*/  @!P4 STL.S16 [R1+0x23c], R137 ;  /* 0x00023c890100c387 */ /* 0x000fe20000100600 */
[----:B------:R-:W-:Y:S02]  /*25840*/  LOP3.LUT R49, R48, 0xffff, RZ, 0xc0, !PT ;  /* 0x0000ffff30317812 */ /* 0x000fe400078ec0ff */
[----:B------:R-:W-:Y:S01]  /*25850*/  @!P4 PRMT R68, R50, 0x5410, RZ ;  /* 0x000054103244c816 */ /* 0x000fe200000000ff */
[----:B------:R-:W-:Y:S01]  /*25860*/  STG.E.U16 desc[UR32][R182.64+0x70], R69 ;  /* 0x00007045b6007986 */ /* 0x000fe2000c101520 */
[----:B------:R-:W-:Y:S01]  /*25870*/  SHF.R.U32.HI R49, RZ, 0x8, R49 ;  /* 0x00000008ff317819 */ /* 0x000fe20000011631 */
[----:B------:R-:W-:Y:S01]  /*25880*/  FADD.FTZ R50, R113, R111 ;  /* 0x0000006f71327221 */ /* 0x000fe20000010000 */
[----:B------:R-:W-:Y:S01]  /*25890*/  PRMT R111, R57, 0x5410, R56 ;  /* 0x00005410396f7816 */ /* 0x000fe20000000038 */
[----:B------:R-:W-:Y:S01]  /*258a0*/  STG.E.U16 desc[UR32][R182.64+0x72], R68 ;  /* 0x00007244b6007986 */ /* 0x000fe2000c101520 */
[----:B------:R-:W-:Y:S01]  /*258b0*/  LOP3.LUT R49, R49, 0xffff, RZ, 0xc0, !PT ;  /* 0x0000ffff31317812 */ /* 0x000fe200078ec0ff */
[----:B------:R-:W1:Y:S01]  /*258c0*/  MUFU.EX2 R113, R224 ;  /* 0x000000e000717308 */ /* 0x000e620000000800 */
[----:B------:R-:W-:Y:S01]  /*258d0*/  FADD.FTZ R81, R81, R50 ;  /* 0x0000003251517221 */ /* 0x000fe20000010000 */
[----:B------:R-:W-:Y:S02]  /*258e0*/  LOP3.LUT R50, R119, UR21, R170, 0x96, !PT ;  /* 0x0000001577327c12 */ /* 0x000fe4000f8e96aa */
[----:B------:R-:W-:Y:S02]  /*258f0*/  ISETP.LE.U32.AND P4, PT, R49, UR23, PT ;  /* 0x0000001731007c0c */ /* 0x000fe4000bf83070 */
[--C-:B------:R-:W-:Y:S02]  /*25900*/  SHF.R.U32.HI R49, RZ, 0x18, R48.reuse ;  /* 0x00000018ff317819 */ /* 0x100fe40000011630 */
[----:B------:R-:W-:Y:S02]  /*25910*/  SHF.R.U32.HI R48, RZ, 0x10, R48 ;  /* 0x00000010ff307819 */ /* 0x000fe40000011630 */
[----:B-1----:R-:W-:Y:S01]  /*25920*/  F2FP.BF16.F32.PACK_AB R153, R90, R113 ;  /* 0x000000715a99723e */ /* 0x002fe200000010ff */
[----:B----4-:R-:W-:Y:S05]  /*25930*/  @!P3 HFMA2.BF16_V2 R132, -RZ.H0_H0, RZ.H0_H0, -R56.H0_H0 ;  /* 0x200000ffff84b231 */ /* 0x010fea0000340938 */
[----:B------:R-:W-:Y:S01]  /*25940*/  PRMT R58, R132, 0x7610, R58 ;  /* 0x00007610843a7816 */ /* 0x000fe2000000003a */
[----:B--2---:R-:W-:Y:S03]  /*25950*/  @!P2 HFMA2.BF16_V2 R126, -RZ.H0_H0, RZ.H0_H0, -R57.H0_H0 ;  /* 0x200000ffff7ea231 */ /* 0x004fe60000340939 */
[----:B------:R-:W-:Y:S02]  /*25960*/  @!P3 PRMT R56, R58, 0x5410, RZ ;  /* 0x000054103a38b816 */ /* 0x000fe400000000ff */
[----:B------:R-:W-:Y:S01]  /*25970*/  PRMT R51, R126, 0x7610, R51 ;  /* 0x000076107e337816 */ /* 0x000fe20000000033 */
[----:B------:R1:W-:Y:S03]  /*25980*/  @!P2 STL.S16 [R1+0x238], R126 ;  /* 0x0002387e0100a387 */ /* 0x0003e60000100600 */
[----:B------:R-:W-:Y:S01]  /*25990*/  @!P2 PRMT R57, R51, 0x5410, RZ ;  /* 0x000054103339a816 */ /* 0x000fe200000000ff */
[----:B------:R-:W-:Y:S01]  /*259a0*/  STG.E.U16 desc[UR32][R186.64+0x70], R56 ;  /* 0x00007038ba007986 */ /* 0x000fe2000c101520 */
[----:B------:R-:W-:Y:S01]  /*259b0*/  ISETP.LE.U32.AND P2, PT, R49, UR23, PT ;  /* 0x0000001731007c0c */ /* 0x000fe2000bf43070 */
[----:B---3--:R-:W-:Y:S01]  /*259c0*/  MUFU.EX2 R121, R205 ;  /* 0x000000cd00797308 */ /* 0x008fe20000000800 */
[----:B------:R-:W-:Y:S01]  /*259d0*/  LOP3.LUT R49, R48, 0xff, RZ, 0xc0, !PT ;  /* 0x000000ff30317812 */ /* 0x000fe200078ec0ff */
[----:B------:R2:W-:Y:S01]  /*259e0*/  STG.E.U16 desc[UR32][R186.64+0x6e], R57 ;  /* 0x00006e39ba007986 */ /* 0x0005e2000c101520 */
[----:B------:R-:W-:Y:S01]  /*259f0*/  LOP3.LUT R48, R191, UR19, R118, 0x96, !PT ;  /* 0x00000013bf307c12 */ /* 0x000fe2000f8e9676 */
[----:B------:R-:W-:Y:S04]  /*25a00*/  IMAD.WIDE.U32 R50, R50, -0x2daee0ad, RZ ;  /* 0xd2511f5332327825 */ /* 0x000fe800078e00ff */
[----:B------:R-:W-:Y:S01]  /*25a10*/  IMAD.WIDE.U32 R118, R48, -0x2daee0ad, RZ ;  /* 0xd2511f5330767825 */ /* 0x000fe200078e00ff */
[----:B------:R-:W-:Y:S01]  /*25a20*/  LOP3.LUT R48, R51, UR18, R164, 0x96, !PT ;  /* 0x0000001233307c12 */ /* 0x000fe2000f8e96a4 */
[----:B------:R-:W3:Y:S03]  /*25a30*/  MUFU.EX2 R58, R194 ;  /* 0x000000c2003a7308 */ /* 0x000ee60000000800 */
[----:B------:R-:W-:Y:S01]  /*25a40*/  LOP3.LUT R55, R119, UR16, R50, 0x96, !PT ;  /* 0x0000001077377c12 */ /* 0x000fe2000f8e9632 */
[----:B------:R-:W-:Y:S04]  /*25a50*/  IMAD.WIDE.U32 R50, R48, -0x326172a9, RZ ;  /* 0xcd9e8d5730327825 */ /* 0x000fe800078e00ff */
[----:B------:R-:W-:Y:S01]  /*25a60*/  IMAD.WIDE.U32 R54, R55, -0x326172a9, RZ ;  /* 0xcd9e8d5737367825 */ /* 0x000fe200078e00ff */
[----:B------:R-:W-:Y:S01]  /*25a70*/  LOP3.LUT R48, R51, UR17, R190, 0x96, !PT ;  /* 0x0000001133307c12 */ /* 0x000fe2000f8e96be */
[----:B-1----:R-:W4:Y:S01]  /*25a80*/  LDL.LU R126, [R1+0x40] ;  /* 0x00004000017e7983 */ /* 0x002f220000300800 */
[----:B------:R-:W-:Y:S03]  /*25a90*/  MUFU.EX2 R51, R223 ;  /* 0x000000df00337308 */ /* 0x000fe60000000800 */
[----:B------:R1:W-:Y:S01]  /*25aa0*/  @!P3 STL.S16 [R1+0x234], R132 ;  /* 0x000234840100b387 */ /* 0x0003e20000100600 */
[----:B------:R-:W-:Y:S01]  /*25ab0*/  ISETP.LE.U32.AND P3, PT, R49, UR23, PT ;  /* 0x0000001731007c0c */ /* 0x000fe2000bf63070 */
[----:B------:R-:W-:Y:S01]  /*25ac0*/  IMAD.WIDE.U32 R48, R48, -0x2daee0ad, RZ ;  /* 0xd2511f5330307825 */ /* 0x000fe200078e00ff */
[----:B---3--:R-:W-:Y:S02]  /*25ad0*/  F2FP.BF16.F32.PACK_AB R155, R58, R121 ;  /* 0x000000793a9b723e */ /* 0x008fe400000010ff */
[----:B--2---:R-:W-:Y:S02]  /*25ae0*/  PRMT R57, R161, 0x7632, R57 ;  /* 0x00007632a1397816 */ /* 0x004fe40000000039 */
[----:B------:R2:W3:Y:S01]  /*25af0*/  MUFU.EX2 R120, R204 ;  /* 0x000000cc00787308 */ /* 0x0004e20000000800 */
[----:B------:R-:W-:Y:S02]  /*25b00*/  LOP3.LUT R118, R49, UR14, R118, 0x96, !PT ;  /* 0x0000000e31767c12 */ /* 0x000fe4000f8e9676 */
[----:B------:R-:W-:Y:S01]  /*25b10*/  LOP3.LUT R49, R55, UR15, R50, 0x96, !PT ;  /* 0x0000000f37317c12 */ /* 0x000fe2000f8e9632 */
[----:B------:R-:W-:Y:S01]  /*25b20*/  FADD.FTZ R50, R113, R80 ;  /* 0x0000005071327221 */ /* 0x000fe20000010000 */
[----:B------:R-:W-:Y:S01]  /*25b30*/  PRMT R113, R53, 0x5410, R52 ;  /* 0x0000541035717816 */ /* 0x000fe20000000034 */
[----:B------:R-:W-:Y:S04]  /*25b40*/  IMAD.WIDE.U32 R118, R118, -0x326172a9, RZ ;  /* 0xcd9e8d5776767825 */ /* 0x000fe800078e00ff */
[----:B------:R-:W1:Y:S01]  /*25b50*/  MUFU.EX2 R55, R216 ;  /* 0x000000d800377308 */ /* 0x000e620000000800 */
[----:B------:R-:W-:Y:S01]  /*25b60*/  FADD.FTZ R80, R90, R50 ;  /* 0x000000325a507221 */ /* 0x000fe20000010000 */
[--C-:B------:R-:W-:Y:S02]  /*25b70*/  LOP3.LUT R147, R119, UR13, R54.reuse, 0x96, !PT ;  /* 0x0000000d77937c12 */ /* 0x100fe4000f8e9636 */
[----:B------:R-:W-:Y:S01]  /*25b80*/  PRMT R54, R125, 0x7632, R54 ;  /* 0x000076327d367816 */ /* 0x000fe20000000036 */
[----:B--2---:R-:W-:Y:S04]  /*25b90*/  IMAD.WIDE.U32 R204, R49, -0x2daee0ad, RZ ;  /* 0xd2511f5331cc7825 */ /* 0x004fe800078e00ff */
[----:B---3--:R-:W-:Y:S01]  /*25ba0*/  FADD.FTZ R49, R120, R84 ;  /* 0x0000005478317221 */ /* 0x008fe20000010000 */
[----:B-1----:R2:W3:Y:S04]  /*25bb0*/  LDL.S16 R132, [R1+0x230] ;  /* 0x0002300001847983 */ /* 0x0024e80000100600 */
[----:B------:R-:W2:Y:S01]  /*25bc0*/  LDL.LU R224, [R1+0x440] ;  /* 0x0004400001e07983 */ /* 0x000ea20000300800 */
[----:B------:R-:W-:Y:S01]  /*25bd0*/  F2FP.BF16.F32.PACK_AB R152, R51, R55 ;  /* 0x000000373398723e */ /* 0x000fe200000010ff */
[----:B------:R-:W-:Y:S01]  /*25be0*/  FADD.FTZ R50, R55, R81 ;  /* 0x0000005137327221 */ /* 0x000fe20000010000 */
[----:B------:R-:W-:Y:S01]  /*25bf0*/  PRMT R55, R125, 0x7610, R55 ;  /* 0x000076107d377816 */ /* 0x000fe20000000037 */
[----:B------:R-:W2:Y:S01]  /*25c00*/  LDL.LU R85, [R1+0x43c] ;  /* 0x00043c0001557983 */ /* 0x000ea20000300800 */
[----:B------:R-:W-:Y:S01]  /*25c10*/  PRMT R68, R152, 0x7610, R68 ;  /* 0x0000761098447816 */ /* 0x000fe20000000044 */
[--C-:B------:R-:W-:Y:S01]  /*25c20*/  FADD.FTZ R84, R51, R50.reuse ;  /* 0x0000003233547221 */ /* 0x100fe20000010000 */
[C---:B------:R-:W-:Y:S01]  /*25c30*/  PRMT R51, R124.reuse, 0x7610, R51 ;  /* 0x000076107c337816 */ /* 0x040fe20000000033 */
[----:B------:R-:W2:Y:S01]  /*25c40*/  LDL.LU R216, [R1+0x438] ;  /* 0x0004380001d87983 */ /* 0x000ea20000300800 */
[----:B------:R-:W-:Y:S02]  /*25c50*/  PRMT R50, R124, 0x7632, R50 ;  /* 0x000076327c327816 */ /* 0x000fe40000000032 */
[----:B------:R-:W-:Y:S01]  /*25c60*/  PRMT R69, R152, 0x7632, R69 ;  /* 0x0000763298457816 */ /* 0x000fe20000000045 */
[----:B------:R1:W2:Y:S04]  /*25c70*/  LDL.S16 R142, [R1+0x240] ;  /* 0x00024000018e7983 */ /* 0x0002a80000100600 */
[----:B------:R-:W2:Y:S04]  /*25c80*/  LDL.LU R151, [R1+0x6c] ;  /* 0x00006c0001977983 */ /* 0x000ea80000300800 */
[----:B------:R1:W2:Y:S04]  /*25c90*/  LDL.S16 R137, [R1+0x244] ;  /* 0x0002440001897983 */ /* 0x0002a80000100600 */
[----:B------:R-:W2:Y:S01]  /*25ca0*/  LDL.LU R194, [R1+0x80] ;  /* 0x0000800001c27983 */ /* 0x000ea20000300800 */
[----:B----4-:R4:W1:Y:S02]  /*25cb0*/  MUFU.EX2 R115, R126 ;  /* 0x0000007e00737308 */ /* 0x0108640000000800 */
[----:B----4-:R-:W-:Y:S01]  /*25cc0*/  LOP3.LUT R126, R205, UR12, R48, 0x96, !PT ;  /* 0x0000000ccd7e7c12 */ /* 0x010fe2000f8e9630 */
[----:B------:R-:W-:Y:S01]  /*25cd0*/  FADD.FTZ R48, R121, R79 ;  /* 0x0000004f79307221 */ /* 0x000fe20000010000 */
[C---:B-1----:R-:W-:Y:S01]  /*25ce0*/  F2FP.BF16.F32.PACK_AB R154, R115.reuse, R120 ;  /* 0x00000078739a723e */ /* 0x042fe200000010ff */
[----:B------:R-:W-:Y:S02]  /*25cf0*/  FADD.FTZ R79, R115, R49 ;  /* 0x00000031734f7221 */ /* 0x000fe40000010000 */
[----:B------:R-:W-:Y:S01]  /*25d00*/  IMAD.WIDE.U32 R126, R126, -0x326172a9, RZ ;  /* 0xcd9e8d577e7e7825 */ /* 0x000fe200078e00ff */
[----:B------:R-:W-:Y:S03]  /*25d10*/  PRMT R65, R154, 0x7632, R65 ;  /* 0x000076329a417816 */ /* 0x000fe60000000041 */
[----:B------:R-:W-:Y:S01]  /*25d20*/  FADD.FTZ R58, R58, R48 ;  /* 0x000000303a3a7221 */ /* 0x000fe20000010000 */
[----:B------:R-:W-:Y:S02]  /*25d30*/  LOP3.LUT R48, R127, UR36, R118, 0x96, !PT ;  /* 0x000000247f307c12 */ /* 0x000fe4000f8e9676 */
[----:B------:R-:W-:Y:S01]  /*25d40*/  LOP3.LUT R166, R126, 0xff, RZ, 0xc0, !PT ;  /* 0x000000ff7ea67812 */ /* 0x000fe200078ec0ff */
[----:B---3--:R-:W-:Y:S01]  /*25d50*/  @!P1 HFMA2.BF16_V2 R132, -RZ.H0_H0, RZ.H0_H0, -R53.H0_H0 ;  /* 0x200000ffff849231 */ /* 0x008fe20000340935 */
[----:B------:R-:W-:Y:S02]  /*25d60*/  LOP3.LUT R49, R48, 0xff, RZ, 0xc0, !PT ;  /* 0x000000ff30317812 */ /* 0x000fe400078ec0ff */
[--C-:B------:R-:W-:Y:S02]  /*25d70*/  SHF.R.U32.HI R197, RZ, 0x18, R48.reuse ;  /* 0x00000018ffc57819 */ /* 0x100fe40000011630 */
[----:B------:R-:W-:Y:S01]  /*25d80*/  PRMT R145, R132, 0x7610, R145 ;  /* 0x0000761084917816 */ /* 0x000fe20000000091 */
[----:B------:R1:W-:Y:S01]  /*25d90*/  @!P1 STL.S16 [R1+0x230], R132 ;  /* 0x0002308401009387 */ /* 0x0003e20000100600 */
[----:B------:R-:W-:Y:S02]  /*25da0*/  LOP3.LUT R61, R126, 0xffff, RZ, 0xc0, !PT ;  /* 0x0000ffff7e3d7812 */ /* 0x000fe400078ec0ff */
[----:B------:R-:W-:Y:S01]  /*25db0*/  @!P1 PRMT R53, R145, 0x5410, RZ ;  /* 0x0000541091359816 */ /* 0x000fe200000000ff */
[----:B------:R-:W3:Y:S01]  /*25dc0*/  LDL.LU R223, [R1+0x434] ;  /* 0x0004340001df7983 */ /* 0x000ee20000300800 */
[----:B------:R-:W-:Y:S02]  /*25dd0*/  ISETP.LE.U32.AND P1, PT, R49, UR23, PT ;  /* 0x0000001731007c0c */ /* 0x000fe4000bf23070 */
[----:B------:R-:W-:Y:S01]  /*25de0*/  LOP3.LUT R49, R48, 0xffff, RZ, 0xc0, !PT ;  /* 0x0000ffff30317812 */ /* 0x000fe200078ec0ff */
[----:B------:R4:W4:Y:S01]  /*25df0*/  LDL.S16 R139, [R1+0x250] ;  /* 0x00025000018b7983 */ /* 0x0009220000100600 */
[----:B------:R-:W-:Y:S01]  /*25e00*/  SHF.R.U32.HI R48, RZ, 0x10, R48 ;  /* 0x00000010ff307819 */ /* 0x000fe20000011630 */
[----:B--2---:R-:W-:Y:S01]  /*25e10*/  @!P6 HFMA2.BF16_V2 R142, -RZ.H0_H0, RZ.H0_H0, -R52.H0_H0 ;  /* 0x200000ffff8ee231 */ /* 0x004fe20000340934 */
[----:B------:R-:W-:Y:S01]  /*25e20*/  SHF.R.U32.HI R49, RZ, 0x8, R49 ;  /* 0x00000008ff317819 */ /* 0x000fe20000011631 */
[----:B------:R2:W2:Y:S01]  /*25e30*/  LDL.S16 R119, [R1+0x248] ;  /* 0x0002480001777983 */ /* 0x0004a20000100600 */
[----:B------:R-:W-:Y:S01]  /*25e40*/  LOP3.LUT R193, R48, 0xff, RZ, 0xc0, !PT ;  /* 0x000000ff30c17812 */ /* 0x000fe200078ec0ff */
[----:B------:R-:W-:Y:S01]  /*25e50*/  MUFU.EX2 R81, R151 ;  /* 0x0000009700517308 */ /* 0x000fe20000000800 */
[----:B------:R-:W-:Y:S01]  /*25e60*/  PRMT R120, R142, 0x7610, R120 ;  /* 0x000076108e787816 */ /* 0x000fe20000000078 */
[----:B------:R-:W-:Y:S01]  /*25e70*/  STG.E.U16 desc[UR32][R184.64+0x70], R53 ;  /* 0x00007035b8007986 */ /* 0x000fe2000c101520 */
[----:B------:R-:W-:Y:S01]  /*25e80*/  LOP3.LUT R196, R49, 0xffff, RZ, 0xc0, !PT ;  /* 0x0000ffff31c47812 */ /* 0x000fe200078ec0ff */
[----:B------:R-:W-:Y:S01]  /*25e90*/  @!P5 HFMA2.BF16_V2 R137, -RZ.H0_H0, RZ.H0_H0, -R55.H0_H0 ;  /* 0x200000ffff89d231 */ /* 0x000fe20000340937 */
[----:B------:R-:W-:Y:S02]  /*25ea0*/  @!P6 PRMT R52, R120, 0x5410, RZ ;  /* 0x000054107834e816 */ /* 0x000fe400000000ff */
[----:B------:R-:W-:Y:S02]  /*25eb0*/  PRMT R120, R55, 0x5410, R54 ;  /* 0x0000541037787816 */ /* 0x000fe40000000036 */
[----:B------:R-:W-:Y:S01]  /*25ec0*/  PRMT R90, R137, 0x7610, R90 ;  /* 0x00007610895a7816 */ /* 0x000fe2000000005a */
[----:B------:R-:W-:Y:S01]  /*25ed0*/  STG.E.U16 desc[UR32][R184.64+0x72], R52 ;  /* 0x00007234b8007986 */ /* 0x000fe2000c101520 */
[----:B------:R-:W-:Y:S02]  /*25ee0*/  PRMT R49, R138, 0x7610, R49 ;  /* 0x000076108a317816 */ /* 0x000fe40000000031 */
[----:B------:R-:W-:Y:S01]  /*25ef0*/  @!P5 PRMT R55, R90, 0x5410, RZ ;  /* 0x000054105a37d816 */ /* 0x000fe200000000ff */
[----:B-1----:R1:W3:Y:S01]  /*25f00*/  LDL.S16 R132, [R1+0x24c] ;  /* 0x00024c0001847983 */ /* 0x0022e20000100600 */
[----:B------:R-:W-:Y:S01]  /*25f10*/  PRMT R48, R138, 0x7632, R48 ;  /* 0x000076328a307816 */ /* 0x000fe20000000030 */
[----:B------:R-:W-:Y:S01]  /*25f20*/  MUFU.EX2 R90, R224 ;  /* 0x000000e0005a7308 */ /* 0x000fe20000000800 */
[----:B------:R-:W-:Y:S01]  /*25f30*/  SHF.R.U32.HI R61, RZ, 0x8, R61 ;  /* 0x00000008ff3d7819 */ /* 0x000fe2000001163d */
[----:B------:R1:W-:Y:S01]  /*25f40*/  @!P6 STL.S16 [R1+0x240], R142 ;  /* 0x0002408e0100e387 */ /* 0x0003e20000100600 */
[--C-:B------:R-:W-:Y:S02]  /*25f50*/  SHF.R.U32.HI R165, RZ, 0x18, R126.reuse ;  /* 0x00000018ffa57819 */ /* 0x100fe4000001167e */
[----:B------:R-:W-:Y:S01]  /*25f60*/  LOP3.LUT R160, R61, 0xffff, RZ, 0xc0, !PT ;  /* 0x0000ffff3da07812 */ /* 0x000fe200078ec0ff */
[----:B------:R1:W-:Y:S01]  /*25f70*/  @!P5 STL.S16 [R1+0x244], R137 ;  /* 0x000244890100d387 */ /* 0x0003e20000100600 */
[----:B------:R-:W-:Y:S02]  /*25f80*/  ISETP.LE.U32.AND P5, PT, R195, UR23, PT ;  /* 0x00000017c3007c0c */ /* 0x000fe4000bfa3070 */
[----:B------:R-:W-:Y:S01]  /*25f90*/  SHF.R.U32.HI R61, RZ, 0x10, R126 ;  /* 0x00000010ff3d7819 */ /* 0x000fe2000001167e */
[----:B------:R2:W3:Y:S03]  /*25fa0*/  LDL.S16 R121, [R1+0x254] ;  /* 0x0002540001797983 */ /* 0x0004e60000100600 */
[----:B------:R-:W-:Y:S01]  /*25fb0*/  LOP3.LUT R162, R61, 0xff, RZ, 0xc0, !PT ;  /* 0x000000ff3da27812 */ /* 0x000fe200078ec0ff */
[----:B------:R-:W-:Y:S01]  /*25fc0*/  STG.E.U16 desc[UR32][R180.64+0x80], R55 ;  /* 0x00008037b4007986 */ /* 0x000fe2000c101520 */
[----:B-1----:R-:W-:Y:S10]  /*25fd0*/  MUFU.EX2 R142, R174 ;  /* 0x000000ae008e7308 */ /* 0x002ff40000000800 */
[----:B------:R1:W1:Y:S02]  /*25fe0*/  MUFU.EX2 R137, R194 ;  /* 0x000000c200897308 */ /* 0x0002640000000800 */
[----:B-1----:R-:W-:Y:S02]  /*25ff0*/  LOP3.LUT R194, R36, 0xff, RZ, 0xc0, !PT ;  /* 0x000000ff24c27812 */ /* 0x002fe400078ec0ff */
[----:B------:R-:W-:Y:S02]  /*26000*/  LOP3.LUT R36, R82, 0xffff, RZ, 0xc0, !PT ;  /* 0x0000ffff52247812 */ /* 0x000fe400078ec0ff */
[----:B------:R-:W-:Y:S02]  /*26010*/  F2FP.BF16.F32.PACK_AB R150, R137, R81 ;  /* 0x000000518996723e */ /* 0x000fe400000010ff */
[----:B------:R-:W-:Y:S02]  /*26020*/  SHF.R.U32.HI R36, RZ, 0x8, R36 ;  /* 0x00000008ff247819 */ /* 0x000fe40000011624 */
[----:B------:R-:W-:Y:S02]  /*26030*/  ISETP.LE.U32.AND P0, PT, R194, UR23, PT ;  /* 0x00000017c2007c0c */ /* 0x000fe4000bf03070 */
[----:B------:R-:W-:Y:S02]  /*26040*/  LOP3.LUT R192, R36, 0xffff, RZ, 0xc0, !PT ;  /* 0x0000ffff24c07812 */ /* 0x000fe400078ec0ff */
[----:B------:R-:W-:Y:S01]  /*26050*/  LOP3.LUT R36, R167, UR10, RZ, 0x3c, !PT ;  /* 0x0000000aa7247c12 */ /* 0x000fe2000f8e3cff */
[----:B------:R-:W-:Y:S01]  /*26060*/  UIADD3 UR10, UR34, -0x4ab325aa, URZ ;  /* 0xb54cda56220a7890 */ /* 0x000fe2000fffe03f */
[----:B------:R-:W-:Y:S02]  /*26070*/  ISETP.LE.U32.AND P6, PT, R192, UR23, PT ;  /* 0x00000017c0007c0c */ /* 0x000fe4000bfc3070 */
[C---:B------:R-:W-:Y:S02]  /*26080*/  PRMT R70, R150.reuse, 0x7610, R70 ;  /* 0x0000761096467816 */ /* 0x040fe40000000046 */
[----:B------:R-:W-:Y:S01]  /*26090*/  PRMT R71, R150, 0x7632, R71 ;  /* 0x0000763296477816 */ /* 0x000fe20000000047 */
[----:B----4-:R-:W-:Y:S02]  /*260a0*/  @!P4 HFMA2.BF16_V2 R139, -RZ.H0_H0, RZ.H0_H0, -R54.H0_H0 ;  /* 0x200000ffff8bc231 */ /* 0x010fe40000340936 */
[----:B--2---:R-:W-:Y:S03]  /*260b0*/  @!P2 HFMA2.BF16_V2 R119, -RZ.H0_H0, RZ.H0_H0, -R50.H0_H0 ;  /* 0x200000ffff77a231 */ /* 0x004fe60000340932 */
[----:B------:R-:W-:Y:S01]  /*260c0*/  PRMT R125, R139, 0x7610, R125 ;  /* 0x000076108b7d7816 */ /* 0x000fe2000000007d */
[----:B------:R1:W-:Y:S01]  /*260d0*/  @!P4 STL.S16 [R1+0x250], R139 ;  /* 0x0002508b0100c387 */ /* 0x0003e20000100600 */
[----:B------:R-:W-:Y:S03]  /*260e0*/  PRMT R46, R119, 0x7610, R46 ;  /* 0x00007610772e7816 */ /* 0x000fe6000000002e */
[----:B------:R-:W2:Y:S01]  /*260f0*/  LDL.LU R224, [R1+0x430] ;  /* 0x0004300001e07983 */ /* 0x000ea20000300800 */
[----:B------:R-:W-:Y:S02]  /*26100*/  @!P4 PRMT R54, R125, 0x5410, RZ ;  /* 0x000054107d36c816 */ /* 0x000fe400000000ff */
[----:B------:R-:W-:Y:S03]  /*26110*/  ISETP.LE.U32.AND P4, PT, R197, UR23, PT ;  /* 0x00000017c5007c0c */ /* 0x000fe6000bf83070 */
[----:B------:R-:W-:Y:S01]  /*26120*/  STG.E.U16 desc[UR32][R180.64+0x82], R54 ;  /* 0x00008236b4007986 */ /* 0x000fe2000c101520 */
[----:B---3--:R-:W-:Y:S05]  /*26130*/  @!P3 HFMA2.BF16_V2 R132, -RZ.H0_H0, RZ.H0_H0, -R51.H0_H0 ;  /* 0x200000ffff84b231 */ /* 0x008fea0000340933 */
[----:B------:R-:W-:Y:S01]  /*26140*/  PRMT R115, R132, 0x7610, R115 ;  /* 0x0000761084737816 */ /* 0x000fe20000000073 */
[----:B------:R3:W-:Y:S01]  /*26150*/  @!P3 STL.S16 [R1+0x24c], R132 ;  /* 0x00024c840100b387 */ /* 0x0007e20000100600 */
[----:B-1----:R-:W-:Y:S04]  /*26160*/  IMAD.WIDE.U32 R138, R36, -0x326172a9, RZ ;  /* 0xcd9e8d57248a7825 */ /* 0x002fe800078e00ff */
[----:B------:R-:W-:Y:S02]  /*26170*/  @!P1 HFMA2.BF16_V2 R121, -RZ.H0_H0, RZ.H0_H0, -R49.H0_H0 ;  /* 0x200000ffff799231 */ /* 0x000fe40000340931 */
[----:B------:R-:W-:Y:S01]  /*26180*/  FADD.FTZ R36, R90, R79 ;  /* 0x0000004f5a247221 */ /* 0x000fe20000010000 */
[----:B------:R-:W-:Y:S02]  /*26190*/  LOP3.LUT R62, R139, UR21, R168, 0x96, !PT ;  /* 0x000000158b3e7c12 */ /* 0x000fe4000f8e96a8 */
[----:B------:R-:W-:Y:S01]  /*261a0*/  PRMT R27, R121, 0x7610, R27 ;  /* 0x00007610791b7816 */ /* 0x000fe2000000001b */
[----:B---3--:R-:W1:Y:S02]  /*261b0*/  MUFU.EX2 R132, R173 ;  /* 0x000000ad00847308 */ /* 0x008e640000000800 */
[C---:B-1----:R-:W-:Y:S01]  /*261c0*/  F2FP.BF16.F32.PACK_AB R149, R132.reuse, R90 ;  /* 0x0000005a8495723e */ /* 0x042fe200000010ff */
[----:B------:R-:W3:Y:S01]  /*261d0*/  LDL.LU R173, [R1+0x42c] ;  /* 0x00042c0001ad7983 */ /* 0x000ee20000300800 */
[----:B------:R-:W-:Y:S01]  /*261e0*/  FADD.FTZ R132, R132, R36 ;  /* 0x0000002484847221 */ /* 0x000fe20000010000 */
[----:B------:R-:W-:Y:S02]  /*261f0*/  FADD.FTZ R36, R63, R80 ;  /* 0x000000503f247221 */ /* 0x000fe40000010000 */
[----:B------:R1:W-:Y:S04]  /*26200*/  @!P2 STL.S16 [R1+0x248], R119 ;  /* 0x000248770100a387 */ /* 0x0003e80000100600 */
[----:B------:R-:W4:Y:S01]  /*26210*/  LDL.LU R198, [R1+0x428] ;  /* 0x0004280001c67983 */ /* 0x000f220000300800 */
[----:B-1----:R-:W-:Y:S02]  /*26220*/  PRMT R119, R51, 0x5410, R50 ;  /* 0x0000541033777816 */ /* 0x002fe40000000032 */
[----:B------:R-:W-:Y:S02]  /*26230*/  @!P3 PRMT R51, R115, 0x5410, RZ ;  /* 0x000054107333b816 */ /* 0x000fe400000000ff */
[----:B------:R-:W-:Y:S01]  /*26240*/  @!P2 PRMT R50, R46, 0x5410, RZ ;  /* 0x000054102e32a816 */ /* 0x000fe200000000ff */
[----:B------:R-:W1:Y:S01]  /*26250*/  MUFU.EX2 R115, R199 ;  /* 0x000000c700737308 */ /* 0x000e620000000800 */
[----:B------:R-:W-:Y:S01]  /*26260*/  ISETP.LE.U32.AND P2, PT, R196, UR23, PT ;  /* 0x00000017c4007c0c */ /* 0x000fe2000bf43070 */
[----:B------:R-:W-:Y:S01]  /*26270*/  FADD.FTZ R46, R81, R58 ;  /* 0x0000003a512e7221 */ /* 0x000fe20000010000 */
[----:B------:R-:W-:Y:S01]  /*26280*/  ISETP.LE.U32.AND P3, PT, R193, UR23, PT ;  /* 0x00000017c1007c0c */ /* 0x000fe2000bf63070 */
[----:B------:R-:W-:Y:S02]  /*26290*/  STG.E.U16 desc[UR32][R182.64+0x82], R50 ;  /* 0x00008232b6007986 */ /* 0x000fe4000c101520 */
[----:B------:R-:W-:Y:S01]  /*262a0*/  FADD.FTZ R137, R137, R46 ;  /* 0x0000002e89897221 */ /* 0x000fe20000010000 */
[----:B------:R-:W-:Y:S03]  /*262b0*/  LOP3.LUT R46, R191, UR19, R138, 0x96, !PT ;  /* 0x00000013bf2e7c12 */ /* 0x000fe6000f8e968a */
[----:B------:R-:W1:Y:S01]  /*262c0*/  MUFU.EX2 R58, R175 ;  /* 0x000000af003a7308 */ /* 0x000e620000000800 */
[----:B------:R-:W-:Y:S01]  /*262d0*/  SHF.R.U32.HI R191, RZ, 0x18, R116 ;  /* 0x00000018ffbf7819 */ /* 0x000fe20000011674 */
[----:B------:R-:W-:Y:S01]  /*262e0*/  STG.E.U16 desc[UR32][R182.64+0x80], R51 ;  /* 0x00008033b6007986 */ /* 0x000fe2000c101520 */
[C---:B-1----:R-:W-:Y:S03]  /*262f0*/  F2FP.BF16.F32.PACK_AB R81, R115.reuse, R63 ;  /* 0x0000003f7351723e */ /* 0x042fe600000010ff */
[----:B------:R-:W2:Y:S01]  /*26300*/  LDL.LU R199, [R1+0x424] ;  /* 0x0004240001c77983 */ /* 0x000ea20000300800 */
[----:B------:R-:W-:Y:S01]  /*26310*/  FADD.FTZ R115, R115, R36 ;  /* 0x0000002473737221 */ /* 0x000fe20000010000 */
[----:B------:R-:W-:Y:S02]  /*26320*/  IMAD.WIDE.U32 R62, R62, -0x2daee0ad, RZ ;  /* 0xd2511f533e3e7825 */ /* 0x000fe400078e00ff */
[----:B------:R1:W-:Y:S01]  /*26330*/  @!P1 STL.S16 [R1+0x254], R121 ;  /* 0x0002547901009387 */ /* 0x0003e20000100600 */
[----:B------:R-:W-:Y:S03]  /*26340*/  F2FP.BF16.F32.PACK_AB R79, R142, R58 ;  /* 0x0000003a8e4f723e */ /* 0x000fe600000010ff */
[----:B------:R-:W2:Y:S01]  /*26350*/  LDL.LU R175, [R1+0x420] ;  /* 0x0004200001af7983 */ /* 0x000ea20000300800 */
[----:B------:R-:W-:Y:S01]  /*26360*/  FADD.FTZ R36, R58, R84 ;  /* 0x000000543a247221 */ /* 0x000fe20000010000 */
[----:B------:R-:W-:Y:S02]  /*26370*/  LOP3.LUT R84, R117, UR11, R156, 0x96, !PT ;  /* 0x0000000b75547c12 */ /* 0x000fe4000f8e969c */
[----:B------:R-:W2:Y:S01]  /*26380*/  LDL.LU R174, [R1+0x41c] ;  /* 0x00041c0001ae7983 */ /* 0x000ea20000300800 */
[----:B------:R-:W-:Y:S01]  /*26390*/  FADD.FTZ R142, R142, R36 ;  /* 0x000000248e8e7221 */ /* 0x000fe20000010000 */
[----:B------:R-:W-:Y:S02]  /*263a0*/  LOP3.LUT R36, R63, UR18, R158, 0x96, !PT ;  /* 0x000000123f247c12 */ /* 0x000fe4000f8e969e */
[----:B------:R-:W2:Y:S03]  /*263b0*/  LDL.LU.64 R168, [R1+0x50] ;  /* 0x0000500001a87983 */ /* 0x000ea60000300a00 */
[----:B------:R-:W-:Y:S01]  /*263c0*/  IMAD.WIDE.U32 R66, R36, -0x326172a9, RZ ;  /* 0xcd9e8d5724427825 */ /* 0x000fe200078e00ff */
[----:B------:R-:W-:Y:S04]  /*263d0*/  LOP3.LUT R36, R189, UR19, R138, 0x96, !PT ;  /* 0x00000013bd247c12 */ /* 0x000fe8000f8e968a */
[----:B------:R-:W-:Y:S01]  /*263e0*/  LOP3.LUT R63, R67, UR17, R188, 0x96, !PT ;  /* 0x00000011433f7c12 */ /* 0x000fe2000f8e96bc */
[----:B------:R-:W-:Y:S01]  /*263f0*/  IMAD.WIDE.U32 R124, R36, -0x2daee0ad, RZ ;  /* 0xd2511f53247c7825 */ /* 0x000fe200078e00ff */
[----:B------:R-:W-:Y:S01]  /*26400*/  LOP3.LUT R188, R116, 0xffff, RZ, 0xc0, !PT ;  /* 0x0000ffff74bc7812 */ /* 0x000fe200078ec0ff */
[----:B------:R-:W-:Y:S01]  /*26410*/  MUFU.EX2 R117, R230 ;  /* 0x000000e600757308 */ /* 0x000fe20000000800 */
[----:B-1----:R-:W-:Y:S02]  /*26420*/  PRMT R121, R49, 0x5410, R48 ;  /* 0x0000541031797816 */ /* 0x002fe40000000030 */
[----:B------:R-:W-:Y:S01]  /*26430*/  LOP3.LUT R36, R125, UR16, R62, 0x96, !PT ;  /* 0x000000107d247c12 */ /* 0x000fe2000f8e963e */
[----:B------:R-:W-:Y:S01]  /*26440*/  IMAD.WIDE.U32 R62, R63, -0x2daee0ad, RZ ;  /* 0xd2511f533f3e7825 */ /* 0x000fe200078e00ff */
[----:B------:R-:W-:Y:S03]  /*26450*/  @!P1 PRMT R49, R27, 0x5410, RZ ;  /* 0x000054101b319816 */ /* 0x000fe600000000ff */
[----:B------:R-:W-:Y:S01]  /*26460*/  IMAD.MOV.U32 R27, RZ, RZ, 0x7054 ;  /* 0x00007054ff1b7424 */ /* 0x000fe200078e00ff */
[----:B------:R-:W-:Y:S01]  /*26470*/  LOP3.LUT R67, R63, UR14, R124, 0x96, !PT ;  /* 0x0000000e3f437c12 */ /* 0x000fe2000f8e967c */
[----:B------:R-:W-:Y:S01]  /*26480*/  IMAD.WIDE.U32 R124, R36, -0x326172a9, RZ ;  /* 0xcd9e8d57247c7825 */ /* 0x000fe200078e00ff */
[----:B------:R-:W-:Y:S01]  /*26490*/  LOP3.LUT R36, R139, UR21, R170, 0x96, !PT ;  /* 0x000000158b247c12 */ /* 0x000fe2000f8e96aa */
[----:B------:R-:W-:Y:S01]  /*264a0*/  STG.E.U16 desc[UR32][R186.64+0x7e], R49 ;  /* 0x00007e31ba007986 */ /* 0x000fe2000c101520 */
[----:B------:R-:W-:Y:S01]  /*264b0*/  PRMT R141, R141, R27, UR23 ;  /* 0x000000178d8d7e16 */ /* 0x000fe2000800001b */
[----:B------:R-:W-:Y:S01]  /*264c0*/  IMAD.WIDE.U32 R138, R46, -0x2daee0ad, RZ ;  /* 0xd2511f532e8a7825 */ /* 0x000fe200078e00ff */
[----:B------:R-:W-:Y:S05]  /*264d0*/  LOP3.LUT R66, R125, UR15, R66, 0x96, !PT ;  /* 0x0000000f7d427c12 */ /* 0x000fea000f8e9642 */
[----:B------:R-:W-:Y:S04]  /*264e0*/  IMAD.WIDE.U32 R158, R66, -0x2daee0ad, RZ ;  /* 0xd2511f53429e7825 */ /* 0x000fe800078e00ff */
[----:B------:R-:W-:Y:S01]  /*264f0*/  IMAD.WIDE.U32 R66, R67, -0x326172a9, RZ ;  /* 0xcd9e8d5743427825 */ /* 0x000fe200078e00ff */
[----:B------:R-:W-:Y:S02]  /*26500*/  LOP3.LUT R90, R159, UR12, R62, 0x96, !PT ;  /* 0x0000000c9f5a7c12 */ /* 0x000fe4000f8e963e */
[----:B------:R-:W-:Y:S02]  /*26510*/  LOP3.LUT R159, R89, UR10, R140, 0x96, !PT ;  /* 0x0000000a599f7c12 */ /* 0x000fe4000f8e968c */
[----:B------:R-:W-:Y:S01]  /*26520*/  LOP3.LUT R145, R67, UR13, R124, 0x96, !PT ;  /* 0x0000000d43917c12 */ /* 0x000fe2000f8e967c */
[----:B------:R-:W-:Y:S01]  /*26530*/  IMAD.WIDE.U32 R124, R36, -0x2daee0ad, RZ ;  /* 0xd2511f53247c7825 */ /* 0x000fe200078e00ff */
[----:B------:R-:W-:Y:S04]  /*26540*/  MUFU.EX2 R67, R225 ;  /* 0x000000e100437308 */ /* 0x000fe80000000800 */
[----:B------:R-:W-:Y:S02]  /*26550*/  LOP3.LUT R62, R125, UR18, R164, 0x96, !PT ;  /* 0x000000127d3e7c12 */ /* 0x000fe4000f8e96a4 */
[----:B------:R-:W-:Y:S02]  /*26560*/  LOP3.LUT R46, R139, UR16, R124, 0x96, !PT ;  /* 0x000000108b2e7c12 */ /* 0x000fe4000f8e967c */
[----:B------:R-:W-:Y:S01]  /*26570*/  LOP3.LUT R164, R128, 0xff, RZ, 0xc0, !PT ;  /* 0x000000ff80a47812 */ /* 0x000fe200078ec0ff */
[----:B------:R-:W-:Y:S04]  /*26580*/  IMAD.WIDE.U32 R62, R62, -0x326172a9, RZ ;  /* 0xcd9e8d573e3e7825 */ /* 0x000fe800078e00ff */
[----:B------:R-:W-:Y:S01]  /*26590*/  IMAD.WIDE.U32 R124, R46, -0x326172a9, RZ ;  /* 0xcd9e8d572e7c7825 */ /* 0x000fe200078e00ff */
[----:B------:R-:W-:Y:S02]  /*265a0*/  LOP3.LUT R36, R63, UR17, R190, 0x96, !PT ;  /* 0x000000113f247c12 */ /* 0x000fe4000f8e96be */
[----:B------:R-:W-:Y:S02]  /*265b0*/  SHF.R.U32.HI R190, RZ, 0x10, R116 ;  /* 0x00000010ffbe7819 */ /* 0x000fe40000011674 */
[----:B------:R-:W-:Y:S01]  /*265c0*/  LOP3.LUT R62, R125, UR15, R62, 0x96, !PT ;  /* 0x0000000f7d3e7c12 */ /* 0x000fe2000f8e963e */
[----:B------:R-:W-:Y:S01]  /*265d0*/  IMAD.WIDE.U32 R36, R36, -0x2daee0ad, RZ ;  /* 0xd2511f5324247825 */ /* 0x000fe200078e00ff */
[----:B------:R-:W1:Y:S03]  /*265e0*/  MUFU.EX2 R116, R228 ;  /* 0x000000e400747308 */ /* 0x000e660000000800 */
[----:B------:R-:W-:Y:S01]  /*265f0*/  IMAD.WIDE.U32 R248, R62, -0x2daee0ad, RZ ;  /* 0xd2511f533ef87825 */ /* 0x000fe200078e00ff */
[----:B------:R-:W-:Y:S04]  /*26600*/  LOP3.LUT R138, R37, UR14, R138, 0x96, !PT ;  /* 0x0000000e258a7c12 */ /* 0x000fe8000f8e968a */
[----:B------:R-:W-:Y:S01]  /*26610*/  LOP3.LUT R125, R249, UR12, R36, 0x96, !PT ;  /* 0x0000000cf97d7c12 */ /* 0x000fe2000f8e9624 */
[----:B------:R-:W-:Y:S05]  /*26620*/  IMAD.WIDE.U32 R138, R138, -0x326172a9, RZ ;  /* 0xcd9e8d578a8a7825 */ /* 0x000fea00078e00ff */
[----:B------:R-:W-:Y:S02]  /*26630*/  LOP3.LUT R231, R139, UR13, R124, 0x96, !PT ;  /* 0x0000000d8be77c12 */ /* 0x000fe4000f8e967c */
[----:B-1----:R-:W-:Y:S01]  /*26640*/  F2FP.BF16.F32.PACK_AB R207, R116, R117 ;  /* 0x0000007574cf723e */ /* 0x002fe200000010ff */
[----:B---3--:R1:W-:Y:S01]  /*26650*/  MUFU.EX2 R124, R173 ;  /* 0x000000ad007c7308 */ /* 0x0083e20000000800 */
[----:B----4-:R-:W-:Y:S02]  /*26660*/  LOP3.LUT R58, R198, 0xff, RZ, 0xc0, !PT ;  /* 0x000000ffc63a7812 */ /* 0x010fe400078ec0ff */
[--C-:B------:R-:W-:Y:S02]  /*26670*/  SHF.R.U32.HI R62, RZ, 0x10, R198.reuse ;  /* 0x00000010ff3e7819 */ /* 0x100fe400000116c6 */
[----:B------:R-:W-:Y:S02]  /*26680*/  SHF.R.U32.HI R63, RZ, 0x18, R198 ;  /* 0x00000018ff3f7819 */ /* 0x000fe400000116c6 */
[----:B------:R-:W-:Y:S01]  /*26690*/  LOP3.LUT R62, R62, 0xff, RZ, 0xc0, !PT ;  /* 0x000000ff3e3e7812 */ /* 0x000fe200078ec0ff */
[----:B-1----:R-:W3:Y:S03]  /*266a0*/  LDL.LU R173, [R1+0x418] ;  /* 0x0004180001ad7983 */ /* 0x002ee60000300800 */
[----:B------:R-:W-:Y:S02]  /*266b0*/  PRMT R205, R62, 0x5410, R63 ;  /* 0x000054103ecd7816 */ /* 0x000fe4000000003f */
[----:B------:R-:W1:Y:S10]  /*266c0*/  MUFU.EX2 R63, R218 ;  /* 0x000000da003f7308 */ /* 0x000e740000000800 */
[----:B------:R-:W4:Y:S01]  /*266d0*/  MUFU.EX2 R62, R217 ;  /* 0x000000d9003e7308 */ /* 0x000f220000000800 */
[----:B-1----:R-:W-:Y:S02]  /*266e0*/  F2FP.BF16.F32.PACK_AB R87, R63, R67 ;  /* 0x000000433f57723e */ /* 0x002fe400000010ff */
[----:B----4-:R-:W-:Y:S02]  /*266f0*/  F2FP.BF16.F32.PACK_AB R86, R62, R64 ;  /* 0x000000403e56723e */ /* 0x010fe400000010ff */
[----:B------:R-:W-:Y:S04]  /*26700*/  LOP3.LUT R46, R198, 0xffff, RZ, 0xc0, !PT ;  /* 0x0000ffffc62e7812 */ /* 0x000fe800078ec0ff */
[----:B------:R-:W-:Y:S04]  /*26710*/  SHF.R.U32.HI R46, RZ, 0x8, R46 ;  /* 0x00000008ff2e7819 */ /* 0x000fe8000001162e */
[----:B------:R-:W-:Y:S02]  /*26720*/  PRMT R206, R58, 0x5410, R46 ;  /* 0x000054103ace7816 */ /* 0x000fe4000000002e */
[----:B--2---:R-:W-:Y:S02]  /*26730*/  LOP3.LUT R36, R199, UR10, R168, 0x96, !PT ;  /* 0x0000000ac7247c12 */ /* 0x004fe4000f8e96a8 */
[----:B------:R-:W-:Y:S02]  /*26740*/  LOP3.LUT R168, R83, UR10, R78, 0x96, !PT ;  /* 0x0000000a53a87c12 */ /* 0x000fe4000f8e964e */
[C---:B------:R-:W-:Y:S02]  /*26750*/  LOP3.LUT R37, R36.reuse, 0xffff, RZ, 0xc0, !PT ;  /* 0x0000ffff24257812 */ /* 0x040fe400078ec0ff */
[----:B------:R-:W-:Y:S02]  /*26760*/  LOP3.LUT R58, R36, 0xff, RZ, 0xc0, !PT ;  /* 0x000000ff243a7812 */ /* 0x000fe400078ec0ff */
[----:B------:R-:W-:Y:S02]  /*26770*/  SHF.R.U32.HI R37, RZ, 0x8, R37 ;  /* 0x00000008ff257819 */ /* 0x000fe40000011625 */
[--C-:B------:R-:W-:Y:S02]  /*26780*/  SHF.R.U32.HI R46, RZ, 0x10, R36.reuse ;  /* 0x00000010ff2e7819 */ /* 0x100fe40000011624 */
[----:B------:R-:W-:Y:S02]  /*26790*/  PRMT R58, R58, 0x5410, R37 ;  /* 0x000054103a3a7816 */ /* 0x000fe40000000025 */
[----:B------:R-:W-:Y:S02]  /*267a0*/  SHF.R.U32.HI R37, RZ, 0x18, R36 ;  /* 0x00000018ff257819 */ /* 0x000fe40000011624 */
[----:B------:R-:W-:Y:S02]  /*267b0*/  LOP3.LUT R36, R46, 0xff, RZ, 0xc0, !PT ;  /* 0x000000ff2e247812 */ /* 0x000fe400078ec0ff */
[----:B------:R1:W2:Y:S02]  /*267c0*/  MUFU.EX2 R46, R224 ;  /* 0x000000e0002e7308 */ /* 0x0002a40000000800 */
[----:B------:R-:W-:Y:S02]  /*267d0*/  PRMT R80, R36, 0x5410, R37 ;  /* 0x0000541024507816 */ /* 0x000fe40000000025 */
[C---:B------:R-:W-:Y:S02]  /*267e0*/  LOP3.LUT R36, R88.reuse, 0xffff, RZ, 0xc0, !PT ;  /* 0x0000ffff58247812 */ /* 0x040fe400078ec0ff */
[----:B------:R-:W-:Y:S02]  /*267f0*/  LOP3.LUT R37, R88, 0xff, RZ, 0xc0, !PT ;  /* 0x000000ff58257812 */ /* 0x000fe400078ec0ff */
[----:B------:R-:W-:Y:S02]  /*26800*/  SHF.R.U32.HI R36, RZ, 0x8, R36 ;  /* 0x00000008ff247819 */ /* 0x000fe40000011624 */
[----:B------:R-:W4:Y:S02]  /*26810*/  MUFU.EX2 R89, R223 ;  /* 0x000000df00597308 */ /* 0x000f240000000800 */
[----:B------:R-:W-:Y:S01]  /*26820*/  PRMT R235, R37, 0x5410, R36 ;  /* 0x0000541025eb7816 */ /* 0x000fe20000000024 */
[----:B------:R-:W-:Y:S01]  /*26830*/  FADD.FTZ R37, R124, R137 ;  /* 0x000000897c257221 */ /* 0x000fe20000010000 */
[--C-:B------:R-:W-:Y:S02]  /*26840*/  SHF.R.U32.HI R36, RZ, 0x10, R88.reuse ;  /* 0x00000010ff247819 */ /* 0x100fe40000011658 */
[----:B------:R-:W-:Y:S01]  /*26850*/  SHF.R.U32.HI R88, RZ, 0x18, R88 ;  /* 0x00000018ff587819 */ /* 0x000fe20000011658 */
[----:B-1----:R-:W3:Y:S01]  /*26860*/  LDL.LU R224, [R1+0x414] ;  /* 0x0004140001e07983 */ /* 0x002ee20000300800 */
[----:B------:R-:W-:Y:S01]  /*26870*/  LOP3.LUT R36, R36, 0xff, RZ, 0xc0, !PT ;  /* 0x000000ff24247812 */ /* 0x000fe200078ec0ff */
[----:B--2---:R-:W-:Y:S01]  /*26880*/  FADD.FTZ R78, R46, R37 ;  /* 0x000000252e4e7221 */ /* 0x004fe20000010000 */
[----:B------:R-:W-:Y:S01]  /*26890*/  FADD.FTZ R37, R64, R115 ;  /* 0x0000007340257221 */ /* 0x000fe20000010000 */
[----:B------:R-:W-:Y:S01]  /*268a0*/  SHF.R.U32.HI R64, RZ, 0x10, R82 ;  /* 0x00000010ff407819 */ /* 0x000fe20000011652 */
[----:B------:R2:W2:Y:S01]  /*268b0*/  LDL.LU R225, [R1+0x410] ;  /* 0x0004100001e17983 */ /* 0x0004a20000300800 */
[----:B------:R-:W-:Y:S01]  /*268c0*/  PRMT R239, R36, 0x5410, R88 ;  /* 0x0000541024ef7816 */ /* 0x000fe20000000058 */
[----:B------:R-:W-:Y:S01]  /*268d0*/  FADD.FTZ R250, R62, R37 ;  /* 0x000000253efa7221 */ /* 0x000fe20000010000 */
[----:B------:R-:W-:Y:S01]  /*268e0*/  F2FP.BF16.F32.PACK_AB R88, R46, R124 ;  /* 0x0000007c2e58723e */ /* 0x000fe200000010ff */
[----:B------:R-:W2:Y:S01]  /*268f0*/  LDL.LU R229, [R1+0x40c] ;  /* 0x00040c0001e57983 */ /* 0x000ea20000300800 */
[----:B------:R-:W-:Y:S01]  /*26900*/  LOP3.LUT R42, R64, 0xff, RZ, 0xc0, !PT ;  /* 0x000000ff402a7812 */ /* 0x000fe200078ec0ff */
[----:B------:R-:W-:Y:S01]  /*26910*/  FADD.FTZ R46, R67, R132 ;  /* 0x00000084432e7221 */ /* 0x000fe20000010000 */
[--C-:B------:R-:W-:Y:S01]  /*26920*/  HSET2.LE.AND R37, R80, R141.reuse, PT ;  /* 0x0000008d50257233 */ /* 0x100fe20003803000 */
[----:B------:R-:W2:Y:S01]  /*26930*/  LDL.LU R218, [R1+0x408] ;  /* 0x0004080001da7983 */ /* 0x000ea20000300800 */
[----:B------:R-:W-:Y:S01]  /*26940*/  HSET2.LE.AND R36, R58, R141, PT ;  /* 0x0000008d3a247233 */ /* 0x000fe20003803000 */
[----:B------:R-:W-:Y:S01]  /*26950*/  FADD.FTZ R215, R63, R46 ;  /* 0x0000002e3fd77221 */ /* 0x000fe20000010000 */
[C---:B------:R-:W-:Y:S01]  /*26960*/  LOP3.LUT R58, R82.reuse, 0xffff, RZ, 0xc0, !PT ;  /* 0x0000ffff523a7812 */ /* 0x040fe200078ec0ff */
[----:B------:R-:W2:Y:S01]  /*26970*/  LDL.LU R217, [R1+0x404] ;  /* 0x0004040001d97983 */ /* 0x000ea20000300800 */
[----:B------:R-:W-:Y:S01]  /*26980*/  LOP3.LUT R67, R82, 0xff, RZ, 0xc0, !PT ;  /* 0x000000ff52437812 */ /* 0x000fe200078ec0ff */
[----:B------:R-:W-:Y:S01]  /*26990*/  FADD.FTZ R46, R117, R142 ;  /* 0x0000008e752e7221 */ /* 0x000fe20000010000 */
[--C-:B------:R-:W-:Y:S01]  /*269a0*/  SHF.R.U32.HI R115, RZ, 0x18, R82.reuse ;  /* 0x00000018ff737819 */ /* 0x100fe20000011652 */
[----:B------:R1:W2:Y:S01]  /*269b0*/  LDL.S16 R137, [R1+0x260] ;  /* 0x0002600001897983 */ /* 0x0002a20000100600 */
[----:B------:R-:W-:Y:S01]  /*269c0*/  SHF.R.U32.HI R82, RZ, 0x18, R82 ;  /* 0x00000018ff527819 */ /* 0x000fe20000011652 */
[----:B------:R-:W-:Y:S01]  /*269d0*/  FADD.FTZ R230, R116, R46 ;  /* 0x0000002e74e67221 */ /* 0x000fe20000010000 */
[----:B------:R-:W-:Y:S01]  /*269e0*/  SHF.R.U32.HI R46, RZ, 0x8, R58 ;  /* 0x00000008ff2e7819 */ /* 0x000fe2000001163a */
[----:B------:R1:W2:Y:S01]  /*269f0*/  LDL.S16 R132, [R1+0x25c] ;  /* 0x00025c0001847983 */ /* 0x0002a20000100600 */
[----:B------:R-:W-:Y:S01]  /*26a00*/  PRMT R227, R42, 0x5410, R82 ;  /* 0x000054102ae37816 */ /* 0x000fe20000000052 */
[----:B------:R-:W-:Y:S01]  /*26a10*/  IMAD.WIDE.U32 R62, R90, -0x326172a9, RZ ;  /* 0xcd9e8d575a3e7825 */ /* 0x000fe200078e00ff */
[--C-:B------:R-:W-:Y:S01]  /*26a20*/  PRMT R228, R67, 0x5410, R46.reuse ;  /* 0x0000541043e47816 */ /* 0x100fe2000000002e */
[----:B------:R1:W2:Y:S01]  /*26a30*/  LDL.S16 R124, [R1+0x258] ;  /* 0x00025800017c7983 */ /* 0x0002a20000100600 */
[----:B------:R-:W-:Y:S01]  /*26a40*/  PRMT R46, R47, 0x7632, R46 ;  /* 0x000076322f2e7816 */ /* 0x000fe2000000002e */
[----:B----4-:R-:W-:Y:S01]  /*26a50*/  FADD.FTZ R42, R89, R78 ;  /* 0x0000004e592a7221 */ /* 0x010fe20000010000 */
[C-C-:B------:R-:W-:Y:S01]  /*26a60*/  LOP3.LUT R80, R63.reuse, UR36, R66.reuse, 0x96, !PT ;  /* 0x000000243f507c12 */ /* 0x140fe2000f8e9642 */
[----:B------:R1:W4:Y:S01]  /*26a70*/  LDL.S16 R117, [R1+0x26c] ;  /* 0x00026c0001757983 */ /* 0x0003220000100600 */
[----:B------:R-:W-:Y:S01]  /*26a80*/  LOP3.LUT R199, R63, UR10, R66, 0x96, !PT ;  /* 0x0000000a3fc77c12 */ /* 0x000fe2000f8e9642 */
[----:B------:R-:W-:Y:S01]  /*26a90*/  IMAD.WIDE.U32 R58, R143, -0x2daee0ad, RZ ;  /* 0xd2511f538f3a7825 */ /* 0x000fe200078e00ff */
[----:B------:R-:W-:Y:S01]  /*26aa0*/  LOP3.LUT R37, R37, R174, RZ, 0xc0, !PT ;  /* 0x000000ae25257212 */ /* 0x000fe200078ec0ff */
[----:B------:R1:W4:Y:S01]  /*26ab0*/  LDL.S16 R116, [R1+0x268] ;  /* 0x0002680001747983 */ /* 0x0003220000100600 */
[----:B------:R-:W-:Y:S01]  /*26ac0*/  LOP3.LUT R142, R129, UR11, R226, 0x96, !PT ;  /* 0x0000000b818e7c12 */ /* 0x000fe2000f8e96e2 */
[----:B------:R-:W1:Y:S01]  /*26ad0*/  MUFU.EX2 R66, R216 ;  /* 0x000000d800427308 */ /* 0x000e620000000800 */
[C-C-:B------:R-:W-:Y:S01]  /*26ae0*/  LOP3.LUT R60, R59.reuse, UR31, R112.reuse, 0x96, !PT ;  /* 0x0000001f3b3c7c12 */ /* 0x140fe2000f8e9670 */
[----:B------:R2:W4:Y:S01]  /*26af0*/  LDL.S16 R64, [R1+0x264] ;  /* 0x0002640001407983 */ /* 0x0005220000100600 */
[----:B------:R-:W-:Y:S02]  /*26b00*/  LOP3.LUT R174, R59, UR11, R112, 0x96, !PT ;  /* 0x0000000b3bae7c12 */ /* 0x000fe4000f8e9670 */
[C---:B------:R-:W-:Y:S01]  /*26b10*/  LOP3.LUT R143, R60.reuse, 0xff, RZ, 0xc0, !PT ;  /* 0x000000ff3c8f7812 */ /* 0x040fe200078ec0ff */
[----:B------:R2:W4:Y:S01]  /*26b20*/  LDL.S16 R27, [R1+0x274] ;  /* 0x00027400011b7983 */ /* 0x0005220000100600 */
[----:B------:R-:W-:Y:S02]  /*26b30*/  LOP3.LUT R61, R60, 0xffff, RZ, 0xc0, !PT ;  /* 0x0000ffff3c3d7812 */ /* 0x000fe400078ec0ff */
[C---:B------:R-:W-:Y:S01]  /*26b40*/  LOP3.LUT R208, R62.reuse, 0xffff, RZ, 0xc0, !PT ;  /* 0x0000ffff3ed07812 */ /* 0x040fe200078ec0ff */
[----:B------:R2:W4:Y:S01]  /*26b50*/  LDL.S16 R90, [R1+0x270] ;  /* 0x00027000015a7983 */ /* 0x0005220000100600 */
[----:B------:R-:W-:Y:S02]  /*26b60*/  SHF.R.U32.HI R61, RZ, 0x8, R61 ;  /* 0x00000008ff3d7819 */ /* 0x000fe4000001163d */
[----:B------:R-:W-:Y:S02]  /*26b70*/  LOP3.LUT R247, R62, 0xffff, RZ, 0xc0, !PT ;  /* 0x0000ffff3ef77812 */ /* 0x000fe400078ec0ff */
[----:B------:R-:W-:Y:S02]  /*26b80*/  LOP3.LUT R146, R58, 0xffff, RZ, 0xc0, !PT ;  /* 0x0000ffff3a927812 */ /* 0x000fe400078ec0ff */
[C---:B-1----:R-:W-:Y:S01]  /*26b90*/  F2FP.BF16.F32.PACK_AB R82, R66.reuse, R89 ;  /* 0x000000594252723e */ /* 0x042fe200000010ff */
[--C-:B------:R-:W-:Y:S01]  /*26ba0*/  FADD.FTZ R216, R66, R42.reuse ;  /* 0x0000002a42d87221 */ /* 0x100fe20000010000 */
[----:B------:R-:W-:Y:S02]  /*26bb0*/  PRMT R42, R43, 0x7632, R42 ;  /* 0x000076322b2a7816 */ /* 0x000fe4000000002a */
[----:B------:R-:W-:Y:S02]  /*26bc0*/  LOP3.LUT R226, R58, 0xffff, RZ, 0xc0, !PT ;  /* 0x0000ffff3ae27812 */ /* 0x000fe400078ec0ff */
[C---:B------:R-:W-:Y:S02]  /*26bd0*/  PRMT R59, R148.reuse, 0x7610, R59 ;  /* 0x00007610943b7816 */ /* 0x040fe4000000003b */
[----:B------:R-:W-:Y:S02]  /*26be0*/  PRMT R63, R148, 0x7632, R63 ;  /* 0x00007632943f7816 */ /* 0x000fe4000000003f */
[--C-:B------:R-:W-:Y:S02]  /*26bf0*/  SHF.R.U32.HI R148, RZ, 0x10, R60.reuse ;  /* 0x00000010ff947819 */ /* 0x100fe4000001163c */
[----:B------:R-:W-:Y:S02]  /*26c00*/  SHF.R.U32.HI R140, RZ, 0x18, R60 ;  /* 0x00000018ff8c7819 */ /* 0x000fe4000001163c */
[----:B------:R-:W-:Y:S02]  /*26c10*/  LOP3.LUT R148, R148, 0xff, RZ, 0xc0, !PT ;  /* 0x000000ff94947812 */ /* 0x000fe400078ec0ff */
[----:B------:R-:W-:Y:S02]  /*26c20*/  LOP3.LUT R156, R58, 0xff, RZ, 0xc0, !PT ;  /* 0x000000ff3a9c7812 */ /* 0x000fe400078ec0ff */
[--C-:B------:R-:W-:Y:S02]  /*26c30*/  SHF.R.U32.HI R151, RZ, 0x10, R58.reuse ;  /* 0x00000010ff977819 */ /* 0x100fe4000001163a */
[--C-:B------:R-:W-:Y:S02]  /*26c40*/  SHF.R.U32.HI R157, RZ, 0x18, R58.reuse ;  /* 0x00000018ff9d7819 */ /* 0x100fe4000001163a */
[----:B------:R-:W-:Y:S02]  /*26c50*/  SHF.R.U32.HI R223, RZ, 0x18, R58 ;  /* 0x00000018ffdf7819 */ /* 0x000fe4000001163a */
[C---:B------:R-:W-:Y:S02]  /*26c60*/  LOP3.LUT R189, R62.reuse, 0xff, RZ, 0xc0, !PT ;  /* 0x000000ff3ebd7812 */ /* 0x040fe400078ec0ff */
[--C-:B------:R-:W-:Y:S02]  /*26c70*/  SHF.R.U32.HI R213, RZ, 0x18, R62.reuse ;  /* 0x00000018ffd57819 */ /* 0x100fe4000001163e */
[--C-:B------:R-:W-:Y:S02]  /*26c80*/  SHF.R.U32.HI R214, RZ, 0x10, R62.reuse ;  /* 0x00000010ffd67819 */ /* 0x100fe4000001163e */
[--C-:B------:R-:W-:Y:S02]  /*26c90*/  SHF.R.U32.HI R249, RZ, 0x10, R62.reuse ;  /* 0x00000010fff97819 */ /* 0x100fe4000001163e */
[----:B------:R-:W-:Y:S02]  /*26ca0*/  LOP3.LUT R252, R62, 0xff, RZ, 0xc0, !PT ;  /* 0x000000ff3efc7812 */ /* 0x000fe400078ec0ff */
[--C-:B------:R-:W-:Y:S02]  /*26cb0*/  SHF.R.U32.HI R251, RZ, 0x18, R62.reuse ;  /* 0x00000018fffb7819 */ /* 0x100fe4000001163e */
[----:B------:R-:W-:Y:S02]  /*26cc0*/  PRMT R62, R155, 0x7610, R62 ;  /* 0x000076109b3e7816 */ /* 0x000fe4000000003e */
[----:B------:R-:W-:Y:S02]  /*26cd0*/  SHF.R.U32.HI R146, RZ, 0x8, R146 ;  /* 0x00000008ff927819 */ /* 0x000fe40000011692 */
[----:B------:R-:W-:Y:S02]  /*26ce0*/  LOP3.LUT R151, R151, 0xff, RZ, 0xc0, !PT ;  /* 0x000000ff97977812 */ /* 0x000fe400078ec0ff */
[----:B------:R-:W-:Y:S02]  /*26cf0*/  LOP3.LUT R146, R146, 0xffff, RZ, 0xc0, !PT ;  /* 0x0000ffff92927812 */ /* 0x000fe400078ec0ff */
[C---:B------:R-:W-:Y:S02]  /*26d00*/  PRMT R66, R153.reuse, 0x7610, R66 ;  /* 0x0000761099427816 */ /* 0x040fe40000000042 */
[----:B------:R-:W-:Y:S02]  /*26d10*/  PRMT R67, R153, 0x7632, R67 ;  /* 0x0000763299437816 */ /* 0x000fe40000000043 */
[----:B------:R-:W-:Y:S02]  /*26d20*/  PRMT R78, R149, 0x7632, R78 ;  /* 0x00007632954e7816 */ /* 0x000fe4000000004e */
[----:B------:R-:W-:Y:S02]  /*26d30*/  LOP3.LUT R53, R80, 0xffff, RZ, 0xc0, !PT ;  /* 0x0000ffff50357812 */ /* 0x000fe400078ec0ff */
[----:B------:R-:W-:Y:S02]  /*26d40*/  ISETP.LE.U32.AND P1, PT, R189, UR23, PT ;  /* 0x00000017bd007c0c */ /* 0x000fe4000bf23070 */
[----:B------:R-:W-:Y:S02]  /*26d50*/  SHF.R.U32.HI R53, RZ, 0x8, R53 ;  /* 0x00000008ff357819 */ /* 0x000fe40000011635 */
[----:B------:R-:W-:Y:S02]  /*26d60*/  SHF.R.U32.HI R50, RZ, 0x8, R208 ;  /* 0x00000008ff327819 */ /* 0x000fe400000116d0 */
[----:B------:R-:W-:Y:S02]  /*26d70*/  LOP3.LUT R152, R53, 0xffff, RZ, 0xc0, !PT ;  /* 0x0000ffff35987812 */ /* 0x000fe400078ec0ff */
[----:B------:R-:W-:Y:S02]  /*26d80*/  LOP3.LUT R50, R50, 0xffff, RZ, 0xc0, !PT ;  /* 0x0000ffff32327812 */ /* 0x000fe400078ec0ff */
[----:B---3--:R-:W-:Y:S02]  /*26d90*/  LOP3.LUT R36, R36, R173, RZ, 0xc0, !PT ;  /* 0x000000ad24247212 */ /* 0x008fe400078ec0ff */
[----:B------:R-:W-:Y:S02]  /*26da0*/  LOP3.LUT R83, R203, UR10, R224, 0x96, !PT ;  /* 0x0000000acb537c12 */ /* 0x000fe4000f8e96e0 */
[----:B------:R-:W-:Y:S02]  /*26db0*/  LOP3.LUT R224, R58, 0xff, RZ, 0xc0, !PT ;  /* 0x000000ff3ae07812 */ /* 0x000fe400078ec0ff */
[----:B------:R-:W-:Y:S02]  /*26dc0*/  LOP3.LUT R55, R83, 0xffff, RZ, 0xc0, !PT ;  /* 0x0000ffff53377812 */ /* 0x000fe400078ec0ff */
[--C-:B--2---:R-:W-:Y:S02]  /*26dd0*/  SHF.R.U32.HI R225, RZ, 0x10, R58.reuse ;  /* 0x00000010ffe17819 */ /* 0x104fe4000001163a */
[----:B------:R-:W-:Y:S02]  /*26de0*/  PRMT R58, R41, 0x7632, R58 ;  /* 0x00007632293a7816 */ /* 0x000fe4000000003a */
[----:B------:R-:W-:Y:S02]  /*26df0*/  SHF.R.U32.HI R55, RZ, 0x8, R55 ;  /* 0x00000008ff377819 */ /* 0x000fe40000011637 */
[----:B------:R-:W-:Y:S01]  /*26e00*/  LOP3.LUT R229, R229, 0xfffffffd, RZ, 0xc0, !PT ;  /* 0xfffffffde5e57812 */ /* 0x000fe200078ec0ff */
[----:B------:R-:W-:Y:S02]  /*26e10*/  @!P2 HFMA2.BF16_V2 R137, -RZ.H0_H0, RZ.H0_H0, -R48.H0_H0 ;  /* 0x200000ffff89a231 */ /* 0x000fe40000340930 */
[----:B------:R-:W-:Y:S03]  /*26e20*/  @!P3 HFMA2.BF16_V2 R132, -RZ.H0_H0, RZ.H0_H0, -R47.H0_H0 ;  /* 0x200000ffff84b231 */ /* 0x000fe6000034092f */
[----:B------:R-:W-:Y:S01]  /*26e30*/  PRMT R30, R137, 0x7610, R30 ;  /* 0x00007610891e7816 */ /* 0x000fe2000000001e */
[----:B------:R-:W-:Y:S01]  /*26e40*/  @!P2 STL.S16 [R1+0x260], R137 ;  /* 0x000260890100a387 */ /* 0x000fe20000100600 */
[----:B------:R-:W-:Y:S01]  /*26e50*/  @!P4 HFMA2.BF16_V2 R124, -RZ.H0_H0, RZ.H0_H0, -R46.H0_H0 ;  /* 0x200000ffff7cc231 */ /* 0x000fe2000034092e */
[----:B------:R-:W-:Y:S02]  /*26e60*/  PRMT R10, R132, 0x7610, R10 ;  /* 0x00007610840a7816 */ /* 0x000fe4000000000a */
[----:B------:R2:W3:Y:S01]  /*26e70*/  LDL.S16 R89, [R1+0x278] ;  /* 0x0002780001597983 */ /* 0x0004e20000100600 */
[----:B----4-:R-:W-:Y:S01]  /*26e80*/  @!P5 HFMA2.BF16_V2 R117, -RZ.H0_H0, RZ.H0_H0, -R43.H0_H0 ;  /* 0x200000ffff75d231 */ /* 0x010fe2000034092b */
[----:B------:R-:W-:Y:S02]  /*26e90*/  PRMT R232, R124, 0x7610, R232 ;  /* 0x000076107ce87816 */ /* 0x000fe400000000e8 */
[----:B------:R1:W-:Y:S01]  /*26ea0*/  @!P3 STL.S16 [R1+0x25c], R132 ;  /* 0x00025c840100b387 */ /* 0x0003e20000100600 */
[----:B------:R-:W-:Y:S01]  /*26eb0*/  @!P6 HFMA2.BF16_V2 R116, -RZ.H0_H0, RZ.H0_H0, -R42.H0_H0 ;  /* 0x200000ffff74e231 */ /* 0x000fe2000034092a */
[----:B------:R-:W-:Y:S02]  /*26ec0*/  PRMT R233, R117, 0x7610, R233 ;  /* 0x0000761075e97816 */ /* 0x000fe400000000e9 */
[----:B------:R-:W-:Y:S01]  /*26ed0*/  @!P4 STL.S16 [R1+0x258], R124 ;  /* 0x0002587c0100c387 */ /* 0x000fe20000100600 */
[----:B------:R-:W-:Y:S01]  /*26ee0*/  @!P0 HFMA2.BF16_V2 R64, -RZ.H0_H0, RZ.H0_H0, -R45.H0_H0 ;  /* 0x200000ffff408231 */ /* 0x000fe2000034092d */
[----:B------:R-:W-:Y:S02]  /*26ef0*/  PRMT R26, R116, 0x7610, R26 ;  /* 0x00007610741a7816 */ /* 0x000fe4000000001a */
[----:B------:R-:W-:Y:S02]  /*26f00*/  @!P5 STL.S16 [R1+0x26c], R117 ;  /* 0x00026c750100d387 */ /* 0x000fe40000100600 */
[----:B------:R-:W-:Y:S02]  /*26f10*/  PRMT R31, R64, 0x7610, R31 ;  /* 0x00007610401f7816 */ /* 0x000fe4000000001f */
[----:B------:R4:W-:Y:S04]  /*26f20*/  @!P6 STL.S16 [R1+0x268], R116 ;  /* 0x000268740100e387 */ /* 0x0009e80000100600 */
[----:B------:R2:W2:Y:S04]  /*26f30*/  LDL.S16 R112, [R1+0x27c] ;  /* 0x00027c0001707983 */ /* 0x0004a80000100600 */
[----:B------:R4:W-:Y:S01]  /*26f40*/  @!P0 STL.S16 [R1+0x264], R64 ;  /* 0x0002644001008387 */ /* 0x0009e20000100600 */
[----:B------:R-:W-:Y:S03]  /*26f50*/  ISETP.LE.U32.AND P0, PT, R115, UR23, PT ;  /* 0x0000001773007c0c */ /* 0x000fe6000bf03070 */
[----:B------:R2:W2:Y:S01]  /*26f60*/  LDL.S16 R72, [R1+0x280] ;  /* 0x0002800001487983 */ /* 0x0004a20000100600 */
[----:B-1----:R-:W-:Y:S02]  /*26f70*/  LOP3.LUT R132, R61, 0xffff, RZ, 0xc0, !PT ;  /* 0x0000ffff3d847812 */ /* 0x002fe400078ec0ff */
[----:B------:R-:W-:Y:S02]  /*26f80*/  PRMT R61, R155, 0x7632, R61 ;  /* 0x000076329b3d7816 */ /* 0x000fe4000000003d */
[----:B------:R-:W-:Y:S04]  /*26f90*/  SHF.R.U32.HI R155, RZ, 0x10, R80 ;  /* 0x00000010ff9b7819 */ /* 0x000fe80000011650 */
[----:B------:R-:W-:Y:S01]  /*26fa0*/  LOP3.LUT R155, R155, 0xff, RZ, 0xc0, !PT ;  /* 0x000000ff9b9b7812 */ /* 0x000fe200078ec0ff */
[----:B------:R-:W-:Y:S02]  /*26fb0*/  @!P0 HFMA2.BF16_V2 R27, -RZ.H0_H0, RZ.H0_H0, -R44.H0_H0 ;  /* 0x200000ffff1b8231 */ /* 0x000fe4000034092c */
[----:B----4-:R-:W-:Y:S03]  /*26fc0*/  IMAD.WIDE.U32 R116, R147, -0x2daee0ad, RZ ;  /* 0xd2511f5393747825 */ /* 0x010fe600078e00ff */
[----:B------:R1:W-:Y:S01]  /*26fd0*/  @!P0 STL.S16 [R1+0x274], R27 ;  /* 0x0002741b01008387 */ /* 0x0003e20000100600 */
[----:B------:R-:W-:Y:S02]  /*26fe0*/  PRMT R15, R27, 0x7610, R15 ;  /* 0x000076101b0f7816 */ /* 0x000fe4000000000f */
[----:B------:R-:W-:Y:S02]  /*26ff0*/  ISETP.LE.U32.AND P0, PT, R166, UR23, PT ;  /* 0x00000017a6007c0c */ /* 0x000fe4000bf03070 */
[C---:B------:R-:W-:Y:S01]  /*27000*/  LOP3.LUT R150, R116.reuse, 0xff, RZ, 0xc0, !PT ;  /* 0x000000ff74967812 */ /* 0x040fe200078ec0ff */
[----:B------:R4:W4:Y:S01]  /*27010*/  LDL.S16 R64, [R1+0x284] ;  /* 0x0002840001407983 */ /* 0x0009220000100600 */
[----:B------:R-:W-:Y:S02]  /*27020*/  SHF.R.U32.HI R153, RZ, 0x10, R116 ;  /* 0x00000010ff997819 */ /* 0x000fe40000011674 */
[----:B------:R-:W-:Y:S02]  /*27030*/  LOP3.LUT R167, R117, UR11, R204, 0x96, !PT ;  /* 0x0000000b75a77c12 */ /* 0x000fe4000f8e96cc */
[----:B------:R-:W-:Y:S02]  /*27040*/  LOP3.LUT R153, R153, 0xff, RZ, 0xc0, !PT ;  /* 0x000000ff99997812 */ /* 0x000fe400078ec0ff */
[C---:B------:R-:W-:Y:S02]  /*27050*/  LOP3.LUT R237, R116.reuse, 0xffff, RZ, 0xc0, !PT ;  /* 0x0000ffff74ed7812 */ /* 0x040fe400078ec0ff */
[--C-:B------:R-:W-:Y:S01]  /*27060*/  SHF.R.U32.HI R238, RZ, 0x10, R116.reuse ;  /* 0x00000010ffee7819 */ /* 0x100fe20000011674 */
[----:B------:R-:W-:Y:S01]  /*27070*/  @!P0 HFMA2.BF16_V2 R90, -RZ.H0_H0, RZ.H0_H0, -R2.H0_H0 ;  /* 0x200000ffff5a8231 */ /* 0x000fe20000340902 */
[----:B------:R-:W-:Y:S02]  /*27080*/  LOP3.LUT R241, R116, 0xff, RZ, 0xc0, !PT ;  /* 0x000000ff74f17812 */ /* 0x000fe400078ec0ff */
[----:B------:R-:W-:Y:S02]  /*27090*/  SHF.R.U32.HI R240, RZ, 0x18, R116 ;  /* 0x00000018fff07819 */ /* 0x000fe40000011674 */
[----:B------:R-:W-:Y:S04]  /*270a0*/  PRMT R135, R90, 0x7610, R135 ;  /* 0x000076105a877816 */ /* 0x000fe80000000087 */
[----:B------:R-:W-:Y:S01]  /*270b0*/  PRMT R122, R135, 0x7610, R122 ;  /* 0x00007610877a7816 */ /* 0x000fe2000000007a */
[----:B-1----:R1:W4:Y:S04]  /*270c0*/  LDL.S16 R27, [R1+0x288] ;  /* 0x00028800011b7983 */ /* 0x0023280000100600 */
[----:B------:R1:W-:Y:S01]  /*270d0*/  @!P0 STL.S16 [R1+0x270], R90 ;  /* 0x0002705a01008387 */ /* 0x0003e20000100600 */
[----:B------:R-:W-:Y:S11]  /*270e0*/  ISETP.LE.U32.AND P0, PT, R160, UR23, PT ;  /* 0x00000017a0007c0c */ /* 0x000ff6000bf03070 */
[----:B------:R-:W-:Y:S02]  /*270f0*/  @!UPT UIADD3 URZ, URZ, URZ, URZ ;  /* 0x0000003f3f3ff290 */ /* 0x000fe4000fffe03f */
[----:B---3--:R-:W-:Y:S05]  /*27100*/  @!P0 HFMA2.BF16_V2 R89, -RZ.H0_H0, RZ.H0_H0, -R0.H0_H0 ;  /* 0x200000ffff598231 */ /* 0x008fea0000340900 */
[----:B------:R-:W-:Y:S01]  /*27110*/  PRMT R29, R89, 0x7610, R29 ;  /* 0x00007610591d7816 */ /* 0x000fe2000000001d */
[----:B------:R3:W-:Y:S01]  /*27120*/  @!P0 STL.S16 [R1+0x278], R89 ;  /* 0x0002785901008387 */ /* 0x0007e20000100600 */
[----:B------:R-:W-:Y:S03]  /*27130*/  ISETP.LE.U32.AND P0, PT, R162, UR23, PT ;  /* 0x00000017a2007c0c */ /* 0x000fe6000bf03070 */
[----:B-1----:R1:W4:Y:S10]  /*27140*/  LDL.S16 R90, [R1+0x28c] ;  /* 0x00028c00015a7983 */ /* 0x0023340000100600 */
[----:B--2---:R-:W-:Y:S05]  /*27150*/  @!P0 HFMA2.BF16_V2 R112, -RZ.H0_H0, RZ.H0_H0, -R38.H0_H0 ;  /* 0x200000ffff708231 */ /* 0x004fea0000340926 */
[----:B------:R-:W-:Y:S01]  /*27160*/  PRMT R14, R112, 0x7610, R14 ;  /* 0x00007610700e7816 */ /* 0x000fe2000000000e */
[----:B---3--:R1:W2:Y:S04]  /*27170*/  LDL.S16 R89, [R1+0x294] ;  /* 0x0002940001597983 */ /* 0x0082a80000100600 */
[----:B------:R3:W-:Y:S01]  /*27180*/  @!P0 STL.S16 [R1+0x27c], R112 ;  /* 0x00027c7001008387 */ /* 0x0007e20000100600 */
[----:B------:R-:W-:Y:S11]  /*27190*/  ISETP.LE.U32.AND P0, PT, R165, UR23, PT ;  /* 0x00000017a5007c0c */ /* 0x000ff6000bf03070 */
[----:B------:R-:W-:Y:S02]  /*271a0*/  @!UPT UIADD3 URZ, URZ, URZ, URZ ;  /* 0x0000003f3f3ff290 */ /* 0x000fe4000fffe03f */
[----:B------:R-:W-:Y:S05]  /*271b0*/  @!P0 HFMA2.BF16_V2 R72, -RZ.H0_H0, RZ.H0_H0, -R3.H0_H0 ;  /* 0x200000ffff488231 */ /* 0x000fea0000340903 */
[----:B------:R-:W-:Y:S01]  /*271c0*/  PRMT R11, R72, 0x7610, R11 ;  /* 0x00007610480b7816 */ /* 0x000fe2000000000b */
[----:B------:R1:W-:Y:S01]  /*271d0*/  @!P0 STL.S16 [R1+0x280], R72 ;  /* 0x0002804801008387 */ /* 0x0003e20000100600 */
[----:B------:R-:W-:Y:S03]  /*271e0*/  ISETP.LE.U32.AND P0, PT, R143, UR23, PT ;  /* 0x000000178f007c0c */ /* 0x000fe6000bf03070 */
[----:B---3--:R3:W3:Y:S10]  /*271f0*/  LDL.S16 R112, [R1+0x290] ;  /* 0x0002900001707983 */ /* 0x0086f40000100600 */
[----:B----4-:R-:W-:Y:S05]  /*27200*/  @!P0 HFMA2.BF16_V2 R64, -RZ.H0_H0, RZ.H0_H0, -R40.H0_H0 ;  /* 0x200000ffff408231 */ /* 0x010fea0000340928 */
[----:B------:R-:W-:Y:S01]  /*27210*/  PRMT R28, R64, 0x7610, R28 ;  /* 0x00007610401c7816 */ /* 0x000fe2000000001c */
[----:B------:R4:W-:Y:S01]  /*27220*/  @!P0 STL.S16 [R1+0x284], R64 ;  /* 0x0002844001008387 */ /* 0x0009e20000100600 */
[----:B------:R-:W-:Y:S03]  /*27230*/  ISETP.LE.U32.AND P0, PT, R132, UR23, PT ;  /* 0x0000001784007c0c */ /* 0x000fe6000bf03070 */
[----:B-1----:R1:W3:Y:S10]  /*27240*/  LDL.S16 R72, [R1+0x2a0] ;  /* 0x0002a00001487983 */ /* 0x0022f40000100600 */
[----:B------:R-:W-:Y:S05]  /*27250*/  @!P0 HFMA2.BF16_V2 R27, -RZ.H0_H0, RZ.H0_H0, -R39.H0_H0 ;  /* 0x200000ffff1b8231 */ /* 0x000fea0000340927 */
[----:B------:R-:W-:Y:S01]  /*27260*/  PRMT R25, R27, 0x7610, R25 ;  /* 0x000076101b197816 */ /* 0x000fe20000000019 */
[----:B------:R1:W-:Y:S01]  /*27270*/  @!P0 STL.S16 [R1+0x288], R27 ;  /* 0x0002881b01008387 */ /* 0x0003e20000100600 */
[----:B------:R-:W-:Y:S02]  /*27280*/  ISETP.LE.U32.AND P0, PT, R148, UR23, PT ;  /* 0x0000001794007c0c */ /* 0x000fe4000bf03070 */
[--C-:B----4-:R-:W-:Y:S02]  /*27290*/  LOP3.LUT R64, R117, UR31, R204.reuse, 0x96, !PT ;  /* 0x0000001f75407c12 */ /* 0x110fe4000f8e96cc */
[----:B------:R-:W-:Y:S02]  /*272a0*/  PRMT R204, R26, 0x7610, R204 ;  /* 0x000076101acc7816 */ /* 0x000fe400000000cc */
[C---:B------:R-:W-:Y:S02]  /*272b0*/  LOP3.LUT R139, R64.reuse, 0xff, RZ, 0xc0, !PT ;  /* 0x000000ff408b7812 */ /* 0x040fe400078ec0ff */
[----:B------:R-:W-:Y:S02]  /*272c0*/  LOP3.LUT R60, R64, 0xffff, RZ, 0xc0, !PT ;  /* 0x0000ffff403c7812 */ /* 0x000fe400078ec0ff */
[--C-:B------:R-:W-:Y:S02]  /*272d0*/  SHF.R.U32.HI R147, RZ, 0x10, R64.reuse ;  /* 0x00000010ff937819 */ /* 0x100fe40000011640 */
[--C-:B------:R-:W-:Y:S02]  /*272e0*/  SHF.R.U32.HI R137, RZ, 0x18, R64.reuse ;  /* 0x00000018ff897819 */ /* 0x100fe40000011640 */
[----:B------:R-:W-:Y:S02]  /*272f0*/  LOP3.LUT R147, R147, 0xff, RZ, 0xc0, !PT ;  /* 0x000000ff93937812 */ /* 0x000fe400078ec0ff */
[----:B------:R-:W-:Y:S01]  /*27300*/  PRMT R64, R154, 0x7610, R64 ;  /* 0x000076109a407816 */ /* 0x000fe20000000040 */
[----:B-1----:R1:W4:Y:S01]  /*27310*/  LDL.S16 R27, [R1+0x29c] ;  /* 0x00029c00011b7983 */ /* 0x0023220000100600 */
[----:B------:R-:W-:Y:S05]  /*27320*/  @!P0 HFMA2.BF16_V2 R90, -RZ.H0_H0, RZ.H0_H0, -R41.H0_H0 ;  /* 0x200000ffff5a8231 */ /* 0x000fea0000340929 */
[----:B------:R-:W-:Y:S01]  /*27330*/  PRMT R24, R90, 0x7610, R24 ;  /* 0x000076105a187816 */ /* 0x000fe20000000018 */
[----:B------:R1:W-:Y:S01]  /*27340*/  @!P0 STL.S16 [R1+0x28c], R90 ;  /* 0x00028c5a01008387 */ /* 0x0003e20000100600 */
[----:B------:R-:W-:Y:S03]  /*27350*/  ISETP.LE.U32.AND P0, PT, R140, UR23, PT ;  /* 0x000000178c007c0c */ /* 0x000fe6000bf03070 */
[----:B------:R3:W4:Y:S10]  /*27360*/  LDL.S16 R124, [R1+0x298] ;  /* 0x00029800017c7983 */ /* 0x0007340000100600 */
[----:B--2---:R-:W-:Y:S05]  /*27370*/  @!P0 HFMA2.BF16_V2 R89, -RZ.H0_H0, RZ.H0_H0, -R58.H0_H0 ;  /* 0x200000ffff598231 */ /* 0x004fea000034093a */
[----:B------:R-:W-:Y:S01]  /*27380*/  PRMT R13, R89, 0x7610, R13 ;  /* 0x00007610590d7816 */ /* 0x000fe2000000000d */
[----:B------:R2:W-:Y:S01]  /*27390*/  @!P0 STL.S16 [R1+0x294], R89 ;  /* 0x0002945901008387 */ /* 0x0005e20000100600 */
[----:B------:R-:W-:Y:S02]  /*273a0*/  ISETP.LE.U32.AND P0, PT, R139, UR23, PT ;  /* 0x000000178b007c0c */ /* 0x000fe4000bf03070 */
[--C-:B-1----:R-:W-:Y:S02]  /*273b0*/  SHF.R.U32.HI R90, RZ, 0x8, R60.reuse ;  /* 0x00000008ff5a7819 */ /* 0x102fe4000001163c */
[----:B------:R-:W-:Y:S02]  /*273c0*/  PRMT R60, R161, 0x7610, R60 ;  /* 0x00007610a13c7816 */ /* 0x000fe4000000003c */
[----:B------:R-:W-:Y:S07]  /*273d0*/  LOP3.LUT R90, R90, 0xffff, RZ, 0xc0, !PT ;  /* 0x0000ffff5a5a7812 */ /* 0x000fee00078ec0ff */
[----:B---3--:R-:W-:Y:S01]  /*273e0*/  @!P0 HFMA2.BF16_V2 R112, -RZ.H0_H0, RZ.H0_H0, -R59.H0_H0 ;  /* 0x200000ffff708231 */ /* 0x008fe2000034093b */
[----:B--2---:R2:W3:Y:S04]  /*273f0*/  LDL.S16 R89, [R1+0x2ac] ;  /* 0x0002ac0001597983 */ /* 0x0044e80000100600 */
[----:B------:R-:W-:Y:S01]  /*27400*/  PRMT R12, R112, 0x7610, R12 ;  /* 0x00007610700c7816 */ /* 0x000fe2000000000c */
[----:B------:R1:W-:Y:S01]  /*27410*/  @!P0 STL.S16 [R1+0x290], R112 ;  /* 0x0002907001008387 */ /* 0x0003e20000100600 */
[----:B------:R-:W-:Y:S11]  /*27420*/  ISETP.LE.U32.AND P0, PT, R90, UR23, PT ;  /* 0x000000175a007c0c */ /* 0x000ff6000bf03070 */
[----:B------:R-:W-:Y:S02]  /*27430*/  @!UPT UIADD3 URZ, URZ, URZ, URZ ;  /* 0x0000003f3f3ff290 */ /* 0x000fe4000fffe03f */
[----:B------:R-:W-:Y:S05]  /*27440*/  @!P0 HFMA2.BF16_V2 R72, -RZ.H0_H0, RZ.H0_H0, -R63.H0_H0 ;  /* 0x200000ffff488231 */ /* 0x000fea000034093f */
[----:B------:R-:W-:Y:S01]  /*27450*/  PRMT R9, R72, 0x7610, R9 ;  /* 0x0000761048097816 */ /* 0x000fe20000000009 */
[----:B-1----:R2:W2:Y:S04]  /*27460*/  LDL.S16 R112, [R1+0x2a8] ;  /* 0x0002a80001707983 */ /* 0x0024a80000100600 */
[----:B------:R1:W-:Y:S01]  /*27470*/  @!P0 STL.S16 [R1+0x2a0], R72 ;  /* 0x0002a04801008387 */ /* 0x0003e20000100600 */
[----:B------:R-:W-:Y:S11]  /*27480*/  ISETP.LE.U32.AND P0, PT, R147, UR23, PT ;  /* 0x0000001793007c0c */ /* 0x000ff6000bf03070 */
[----:B------:R-:W-:Y:S02]  /*27490*/  @!UPT UIADD3 URZ, URZ, URZ, URZ ;  /* 0x0000003f3f3ff290 */ /* 0x000fe4000fffe03f */
[----:B----4-:R-:W-:Y:S01]  /*274a0*/  @!P0 HFMA2.BF16_V2 R27, -RZ.H0_H0, RZ.H0_H0, -R60.H0_H0 ;  /* 0x200000ffff1b8231 */ /* 0x010fe2000034093c */
[----:B-1----:R1:W4:Y:S04]  /*274b0*/  LDL.S16 R72, [R1+0x2a4] ;  /* 0x0002a40001487983 */ /* 0x0023280000100600 */
[----:B------:R-:W-:Y:S01]  /*274c0*/  PRMT R8, R27, 0x7610, R8 ;  /* 0x000076101b087816 */ /* 0x000fe20000000008 */
[----:B------:R1:W-:Y:S01]  /*274d0*/  @!P0 STL.S16 [R1+0x29c], R27 ;  /* 0x00029c1b01008387 */ /* 0x0003e20000100600 */
[----:B------:R-:W-:Y:S03]  /*274e0*/  ISETP.LE.U32.AND P0, PT, R137, UR23, PT ;  /* 0x0000001789007c0c */ /* 0x000fe6000bf03070 */
[----:B-1----:R1:W4:Y:S10]  /*274f0*/  LDL.S16 R27, [R1+0x2b4] ;  /* 0x0002b400011b7983 */ /* 0x0023340000100600 */
[----:B------:R-:W-:Y:S05]  /*27500*/  @!P0 HFMA2.BF16_V2 R124, -RZ.H0_H0, RZ.H0_H0, -R57.H0_H0 ;  /* 0x200000ffff7c8231 */ /* 0x000fea0000340939 */
[----:B------:R-:W-:Y:S01]  /*27510*/  PRMT R77, R124, 0x7610, R77 ;  /* 0x000076107c4d7816 */ /* 0x000fe2000000004d */
[----:B------:R-:W-:Y:S01]  /*27520*/  @!P0 STL.S16 [R1+0x298], R124 ;  /* 0x0002987c01008387 */ /* 0x000fe20000100600 */
[----:B------:R-:W-:Y:S03]  /*27530*/  ISETP.LE.U32.AND P0, PT, R156, UR23, PT ;  /* 0x000000179c007c0c */ /* 0x000fe6000bf03070 */
[----:B------:R1:W4:Y:S10]  /*27540*/  LDL.S16 R154, [R1+0x2b0] ;  /* 0x0002b000019a7983 */ /* 0x0003340000100600 */
[----:B---3--:R-:W-:Y:S05]  /*27550*/  @!P0 HFMA2.BF16_V2 R89, -RZ.H0_H0, RZ.H0_H0, -R62.H0_H0 ;  /* 0x200000ffff598231 */ /* 0x008fea000034093e */
[----:B------:R-:W-:Y:S01]  /*27560*/  PRMT R136, R89, 0x7610, R136 ;  /* 0x0000761059887816 */ /* 0x000fe20000000088 */
[----:B------:R3:W-:Y:S01]  /*27570*/  @!P0 STL.S16 [R1+0x2ac], R89 ;  /* 0x0002ac5901008387 */ /* 0x0007e20000100600 */
[----:B------:R-:W-:Y:S11]  /*27580*/  ISETP.LE.U32.AND P0, PT, R146, UR23, PT ;  /* 0x0000001792007c0c */ /* 0x000ff6000bf03070 */
[----:B------:R-:W-:Y:S02]  /*27590*/  @!UPT UIADD3 URZ, URZ, URZ, URZ ;  /* 0x0000003f3f3ff290 */ /* 0x000fe4000fffe03f */
[----:B--2---:R-:W-:Y:S01]  /*275a0*/  @!P0 HFMA2.BF16_V2 R112, -RZ.H0_H0, RZ.H0_H0, -R61.H0_H0 ;  /* 0x200000ffff708231 */ /* 0x004fe2000034093d */
[----:B---3--:R1:W2:Y:S04]  /*275b0*/  LDL.S16 R89, [R1+0x2bc] ;  /* 0x0002bc0001597983 */ /* 0x0082a80000100600 */
[----:B------:R-:W-:Y:S01]  /*275c0*/  PRMT R179, R112, 0x7610, R179 ;  /* 0x0000761070b37816 */ /* 0x000fe200000000b3 */
[----:B------:R-:W-:Y:S01]  /*275d0*/  @!P0 STL.S16 [R1+0x2a8], R112 ;  /* 0x0002a87001008387 */ /* 0x000fe20000100600 */
[----:B------:R-:W-:Y:S03]  /*275e0*/  ISETP.LE.U32.AND P0, PT, R151, UR23, PT ;  /* 0x0000001797007c0c */ /* 0x000fe6000bf03070 */
[----:B------:R1:W3:Y:S10]  /*275f0*/  LDL.S16 R144, [R1+0x2c8] ;  /* 0x0002c80001907983 */ /* 0x0002f40000100600 */
[----:B----4-:R-:W-:Y:S05]  /*27600*/  @!P0 HFMA2.BF16_V2 R72, -RZ.H0_H0, RZ.H0_H0, -R64.H0_H0 ;  /* 0x200000ffff488231 */ /* 0x010fea0000340940 */
[----:B------:R-:W-:Y:S01]  /*27610*/  PRMT R219, R72, 0x7610, R219 ;  /* 0x0000761048db7816 */ /* 0x000fe200000000db */
[----:B------:R4:W-:Y:S01]  /*27620*/  @!P0 STL.S16 [R1+0x2a4], R72 ;  /* 0x0002a44801008387 */ /* 0x0009e20000100600 */
[----:B------:R-:W-:Y:S03]  /*27630*/  ISETP.LE.U32.AND P0, PT, R157, UR23, PT ;  /* 0x000000179d007c0c */ /* 0x000fe6000bf03070 */
[----:B------:R1:W3:Y:S10]  /*27640*/  LDL.S16 R124, [R1+0x2c4] ;  /* 0x0002c400017c7983 */ /* 0x0002f40000100600 */
[----:B------:R-:W-:Y:S01]  /*27650*/  @!P0 HFMA2.BF16_V2 R27, -RZ.H0_H0, RZ.H0_H0, -R65.H0_H0 ;  /* 0x200000ffff1b8231 */ /* 0x000fe20000340941 */
[----:B----4-:R-:W-:Y:S02]  /*27660*/  LOP3.LUT R72, R116, 0xffff, RZ, 0xc0, !PT ;  /* 0x0000ffff74487812 */ /* 0x010fe400078ec0ff */
[----:B------:R-:W-:Y:S02]  /*27670*/  PRMT R117, R233, 0x7610, R117 ;  /* 0x00007610e9757816 */ /* 0x000fe40000000075 */
[----:B------:R-:W-:Y:S01]  /*27680*/  PRMT R222, R27, 0x7610, R222 ;  /* 0x000076101bde7816 */ /* 0x000fe200000000de */
[----:B------:R4:W-:Y:S01]  /*27690*/  @!P0 STL.S16 [R1+0x2b4], R27 ;  /* 0x0002b41b01008387 */ /* 0x0009e20000100600 */
[----:B------:R-:W-:Y:S02]  /*276a0*/  ISETP.LE.U32.AND P0, PT, R150, UR23, PT ;  /* 0x0000001796007c0c */ /* 0x000fe4000bf03070 */
[--C-:B------:R-:W-:Y:S01]  /*276b0*/  SHF.R.U32.HI R56, RZ, 0x8, R72.reuse ;  /* 0x00000008ff387819 */ /* 0x100fe20000011648 */
[----:B------:R1:W3:Y:S01]  /*276c0*/  LDL.S16 R112, [R1+0x2d0] ;  /* 0x0002d00001707983 */ /* 0x0002e20000100600 */
[----:B------:R-:W-:Y:S02]  /*276d0*/  PRMT R72, R149, 0x7610, R72 ;  /* 0x0000761095487816 */ /* 0x000fe40000000048 */
[----:B------:R-:W-:Y:S01]  /*276e0*/  LOP3.LUT R56, R56, 0xffff, RZ, 0xc0, !PT ;  /* 0x0000ffff38387812 */ /* 0x000fe200078ec0ff */
[----:B----4-:R1:W4:Y:S06]  /*276f0*/  LDL.S16 R27, [R1+0x2e0] ;  /* 0x0002e000011b7983 */ /* 0x01032c0000100600 */
[----:B------:R-:W-:Y:S05]  /*27700*/  @!P0 HFMA2.BF16_V2 R154, -RZ.H0_H0, RZ.H0_H0, -R66.H0_H0 ;  /* 0x200000ffff9a8231 */ /* 0x000fea0000340942 */
[----:B------:R-:W-:Y:S01]  /*27710*/  PRMT R178, R154, 0x7610, R178 ;  /* 0x000076109ab27816 */ /* 0x000fe200000000b2 */
[----:B------:R1:W-:Y:S01]  /*27720*/  @!P0 STL.S16 [R1+0x2b0], R154 ;  /* 0x0002b09a01008387 */ /* 0x0003e20000100600 */
[----:B------:R-:W-:Y:S02]  /*27730*/  ISETP.LE.U32.AND P0, PT, R56, UR23, PT ;  /* 0x0000001738007c0c */ /* 0x000fe4000bf03070 */
[----:B-1----:R-:W-:Y:S11]  /*27740*/  LOP3.LUT R154, R80, 0xff, RZ, 0xc0, !PT ;  /* 0x000000ff509a7812 */ /* 0x002ff600078ec0ff */
[----:B--2---:R-:W-:Y:S05]  /*27750*/  @!P0 HFMA2.BF16_V2 R89, -RZ.H0_H0, RZ.H0_H0, -R67.H0_H0 ;  /* 0x200000ffff598231 */ /* 0x004fea0000340943 */
[----:B------:R-:W-:Y:S01]  /*27760*/  PRMT R133, R89, 0x7610, R133 ;  /* 0x0000761059857816 */ /* 0x000fe20000000085 */
[----:B------:R1:W-:Y:S01]  /*27770*/  @!P0 STL.S16 [R1+0x2bc], R89 ;  /* 0x0002bc5901008387 */ /* 0x0003e20000100600 */
[----:B------:R-:W-:Y:S03]  /*27780*/  ISETP.LE.U32.AND P0, PT, R153, UR23, PT ;  /* 0x0000001799007c0c */ /* 0x000fe6000bf03070 */
[----:B------:R2:W2:Y:S04]  /*27790*/  LDL.S16 R161, [R1+0x2e8] ;  /* 0x0002e80001a17983 */ /* 0x0004a80000100600 */
[----:B------:R2:W2:Y:S06]  /*277a0*/  LDL.S16 R149, [R1+0x2e4] ;  /* 0x0002e40001957983 */ /* 0x0004ac0000100600 */
[----:B---3--:R-:W-:Y:S05]  /*277b0*/  @!P0 HFMA2.BF16_V2 R144, -RZ.H0_H0, RZ.H0_H0, -R68.H0_H0 ;  /* 0x200000ffff908231 */ /* 0x008fea0000340944 */
[----:B------:R-:W-:Y:S01]  /*277c0*/  PRMT R134, R144, 0x7610, R134 ;  /* 0x0000761090867816 */ /* 0x000fe20000000086 */
[----:B------:R3:W-:Y:S01]  /*277d0*/  @!P0 STL.S16 [R1+0x2c8], R144 ;  /* 0x0002c89001008387 */ /* 0x0007e20000100600 */
[----:B------:R-:W-:Y:S02]  /*277e0*/  ISETP.LE.U32.AND P0, PT, R154, UR23, PT ;  /* 0x000000179a007c0c */ /* 0x000fe4000bf03070 */
[--C-:B-1----:R-:W-:Y:S02]  /*277f0*/  SHF.R.U32.HI R89, RZ, 0x18, R116.reuse ;  /* 0x00000018ff597819 */ /* 0x102fe40000011674 */
[----:B------:R-:W-:Y:S02]  /*27800*/  PRMT R116, R232, 0x7610, R116 ;  /* 0x00007610e8747816 */ /* 0x000fe40000000074 */
[----:B------:R-:W-:Y:S02]  /*27810*/  ISETP.LE.U32.AND P6, PT, R89, UR23, PT ;  /* 0x0000001759007c0c */ /* 0x000fe4000bfc3070 */
[----:B------:R-:W-:Y:S11]  /*27820*/  SHF.R.U32.HI R89, RZ, 0x18, R80 ;  /* 0x00000018ff597819 */ /* 0x000ff60000011650 */
[----:B------:R-:W-:Y:S05]  /*27830*/  @!P6 HFMA2.BF16_V2 R124, -RZ.H0_H0, RZ.H0_H0, -R69.H0_H0 ;  /* 0x200000ffff7ce231 */ /* 0x000fea0000340945 */
[----:B------:R-:W-:Y:S01]  /*27840*/  PRMT R176, R124, 0x7610, R176 ;  /* 0x000076107cb07816 */ /* 0x000fe200000000b0 */
[----:B------:R1:W-:Y:S04]  /*27850*/  @!P6 STL.S16 [R1+0x2c4], R124 ;  /* 0x0002c47c0100e387 */ /* 0x0003e80000100600 */
[----:B---3--:R3:W3:Y:S01]  /*27860*/  LDL.S16 R144, [R1+0x2d8] ;  /* 0x0002d80001907983 */ /* 0x0086e20000100600 */
[----:B------:R-:W-:Y:S05]  /*27870*/  @!P0 HFMA2.BF16_V2 R112, -RZ.H0_H0, RZ.H0_H0, -R70.H0_H0 ;  /* 0x200000ffff708231 */ /* 0x000fea0000340946 */
[----:B------:R-:W-:Y:S01]  /*27880*/  PRMT R220, R112, 0x7610, R220 ;  /* 0x0000761070dc7816 */ /* 0x000fe200000000dc */
[----:B------:R4:W-:Y:S01]  /*27890*/  @!P0 STL.S16 [R1+0x2d0], R112 ;  /* 0x0002d07001008387 */ /* 0x0009e20000100600 */
[----:B------:R-:W-:Y:S01]  /*278a0*/  ISETP.LE.U32.AND P0, PT, R152, UR23, PT ;  /* 0x0000001798007c0c */ /* 0x000fe2000bf03070 */
[----:B-1----:R-:W-:Y:S05]  /*278b0*/  IMAD.WIDE.U32 R124, R125, -0x326172a9, RZ ;  /* 0xcd9e8d577d7c7825 */ /* 0x002fea00078e00ff */
[----:B------:R-:W-:Y:S02]  /*278c0*/  LOP3.LUT R53, R125, UR36, R138, 0x96, !PT ;  /* 0x000000247d357c12 */ /* 0x000fe4000f8e968a */
[C---:B------:R-:W-:Y:S02]  /*278d0*/  LOP3.LUT R51, R124.reuse, 0xff, RZ, 0xc0, !PT ;  /* 0x000000ff7c337812 */ /* 0x040fe400078ec0ff */
[----:B------:R-:W-:Y:S03]  /*278e0*/  LOP3.LUT R80, R53, 0xffff, RZ, 0xc0, !PT ;  /* 0x0000ffff35507812 */ /* 0x000fe600078ec0ff */
[----:B----4-:R-:W-:Y:S01]  /*278f0*/  @!P0 HFMA2.BF16_V2 R27, -RZ.H0_H0, RZ.H0_H0, -R71.H0_H0 ;  /* 0x200000ffff1b8231 */ /* 0x010fe20000340947 */
[----:B------:R-:W-:Y:S02]  /*27900*/  LOP3.LUT R54, R124, 0xffff, RZ, 0xc0, !PT ;  /* 0x0000ffff7c367812 */ /* 0x000fe400078ec0ff */
[--C-:B------:R-:W-:Y:S02]  /*27910*/  SHF.R.U32.HI R52, RZ, 0x8, R80.reuse ;  /* 0x00000008ff347819 */ /* 0x100fe40000011650 */
[----:B------:R-:W-:Y:S02]  /*27920*/  PRMT R221, R27, 0x7610, R221 ;  /* 0x000076101bdd7816 */ /* 0x000fe400000000dd */
[----:B------:R-:W-:Y:S02]  /*27930*/  LOP3.LUT R52, R52, 0xffff, RZ, 0xc0, !PT ;  /* 0x0000ffff34347812 */ /* 0x000fe400078ec0ff */
[----:B------:R-:W-:Y:S01]  /*27940*/  PRMT R80, R81, 0x7632, R80 ;  /* 0x0000763251507816 */ /* 0x000fe20000000050 */
[----:B------:R1:W4:Y:S01]  /*27950*/  LDL.S16 R112, [R1+0x2d4] ;  /* 0x0002d40001707983 */ /* 0x0003220000100600 */
[----:B------:R-:W-:Y:S02]  /*27960*/  ISETP.LE.U32.AND P4, PT, R52, UR23, PT ;  /* 0x0000001734007c0c */ /* 0x000fe4000bf83070 */
[----:B------:R-:W-:Y:S01]  /*27970*/  LOP3.LUT R208, R124, 0xff, RZ, 0xc0, !PT ;  /* 0x000000ff7cd07812 */ /* 0x000fe200078ec0ff */
[----:B------:R1:W-:Y:S01]  /*27980*/  @!P0 STL.S16 [R1+0x2e0], R27 ;  /* 0x0002e01b01008387 */ /* 0x0003e20000100600 */
[----:B------:R-:W-:Y:S02]  /*27990*/  ISETP.LE.U32.AND P0, PT, R155, UR23, PT ;  /* 0x000000179b007c0c */ /* 0x000fe4000bf03070 */
[--C-:B------:R-:W-:Y:S02]  /*279a0*/  SHF.R.U32.HI R232, RZ, 0x10, R124.reuse ;  /* 0x00000010ffe87819 */ /* 0x100fe4000001167c */
[----:B------:R-:W-:Y:S01]  /*279b0*/  SHF.R.U32.HI R233, RZ, 0x18, R124 ;  /* 0x00000018ffe97819 */ /* 0x000fe2000001167c */
[----:B-1----:R1:W4:Y:S08]  /*279c0*/  LDL.S16 R27, [R1+0x2cc] ;  /* 0x0002cc00011b7983 */ /* 0x0023300000100600 */
[----:B--2---:R-:W-:Y:S05]  /*279d0*/  @!P0 HFMA2.BF16_V2 R161, -RZ.H0_H0, RZ.H0_H0, -R72.H0_H0 ;  /* 0x200000ffffa18231 */ /* 0x004fea0000340948 */
[----:B------:R-:W-:Y:S01]  /*279e0*/  PRMT R177, R161, 0x7610, R177 ;  /* 0x00007610a1b17816 */ /* 0x000fe200000000b1 */
[----:B------:R-:W-:Y:S01]  /*279f0*/  @!P0 STL.S16 [R1+0x2e8], R161 ;  /* 0x0002e8a101008387 */ /* 0x000fe20000100600 */
[----:B------:R-:W-:Y:S02]  /*27a00*/  ISETP.LE.U32.AND P0, PT, R89, UR23, PT ;  /* 0x0000001759007c0c */ /* 0x000fe4000bf03070 */
[----:B------:R-:W-:Y:S04]  /*27a10*/  LOP3.LUT R89, R53, 0xff, RZ, 0xc0, !PT ;  /* 0x000000ff35597812 */ /* 0x000fe800078ec0ff */
[----:B------:R-:W-:Y:S02]  /*27a20*/  ISETP.LE.U32.AND P5, PT, R89, UR23, PT ;  /* 0x0000001759007c0c */ /* 0x000fe4000bfa3070 */
[--C-:B------:R-:W-:Y:S02]  /*27a30*/  SHF.R.U32.HI R89, RZ, 0x10, R53.reuse ;  /* 0x00000010ff597819 */ /* 0x100fe40000011635 */
[----:B------:R-:W-:Y:S02]  /*27a40*/  SHF.R.U32.HI R53, RZ, 0x18, R53 ;  /* 0x00000018ff357819 */ /* 0x000fe40000011635 */
[----:B------:R-:W-:Y:S01]  /*27a50*/  LOP3.LUT R89, R89, 0xff, RZ, 0xc0, !PT ;  /* 0x000000ff59597812 */ /* 0x000fe200078ec0ff */
[----:B------:R-:W-:Y:S01]  /*27a60*/  @!P0 HFMA2.BF16_V2 R149, -RZ.H0_H0, RZ.H0_H0, -R78.H0_H0 ;  /* 0x200000ffff958231 */ /* 0x000fe2000034094e */
[----:B------:R-:W-:Y:S02]  /*27a70*/  ISETP.LE.U32.AND P2, PT, R53, UR23, PT ;  /* 0x0000001735007c0c */ /* 0x000fe4000bf43070 */
[----:B------:R-:W-:Y:S02]  /*27a80*/  ISETP.LE.U32.AND P3, PT, R89, UR23, PT ;  /* 0x0000001759007c0c */ /* 0x000fe4000bf63070 */
[----:B------:R-:W-:Y:S01]  /*27a90*/  LOP3.LUT R89, R83, 0xff, RZ, 0xc0, !PT ;  /* 0x000000ff53597812 */ /* 0x000fe200078ec0ff */
[----:B------:R2:W-:Y:S01]  /*27aa0*/  @!P0 STL.S16 [R1+0x2e4], R149 ;  /* 0x0002e49501008387 */ /* 0x0005e20000100600 */
[----:B------:R-:W-:Y:S02]  /*27ab0*/  PRMT R85, R149, 0x7610, R85 ;  /* 0x0000761095557816 */ /* 0x000fe40000000055 */
[----:B------:R-:W-:Y:S02]  /*27ac0*/  PRMT R170, R89, 0x5410, R55 ;  /* 0x0000541059aa7816 */ /* 0x000fe40000000037 */
[--C-:B------:R-:W-:Y:S02]  /*27ad0*/  SHF.R.U32.HI R55, RZ, 0x10, R83.reuse ;  /* 0x00000010ff377819 */ /* 0x100fe40000011653 */
[----:B------:R-:W-:Y:S02]  /*27ae0*/  SHF.R.U32.HI R83, RZ, 0x18, R83 ;  /* 0x00000018ff537819 */ /* 0x000fe40000011653 */
[----:B------:R-:W-:Y:S02]  /*27af0*/  LOP3.LUT R55, R55, 0xff, RZ, 0xc0, !PT ;  /* 0x000000ff37377812 */ /* 0x000fe400078ec0ff */
[----:B------:R-:W-:Y:S02]  /*27b00*/  LOP3.LUT R89, R130, 0xff, RZ, 0xc0, !PT ;  /* 0x000000ff82597812 */ /* 0x000fe400078ec0ff */
[----:B------:R-:W-:Y:S02]  /*27b10*/  PRMT R169, R55, 0x5410, R83 ;  /* 0x0000541037a97816 */ /* 0x000fe40000000053 */
[C---:B------:R-:W-:Y:S02]  /*27b20*/  LOP3.LUT R55, R202.reuse, 0xffff, RZ, 0xc0, !PT ;  /* 0x0000ffffca377812 */ /* 0x040fe400078ec0ff */
[----:B------:R-:W-:Y:S02]  /*27b30*/  LOP3.LUT R83, R202, 0xff, RZ, 0xc0, !PT ;  /* 0x000000ffca537812 */ /* 0x000fe400078ec0ff */
[----:B------:R-:W-:Y:S02]  /*27b40*/  SHF.R.U32.HI R55, RZ, 0x8, R55 ;  /* 0x00000008ff377819 */ /* 0x000fe40000011637 */
[----:B------:R-:W-:Y:S01]  /*27b50*/  PRMT R53, R30, 0x7610, R53 ;  /* 0x000076101e357816 */ /* 0x000fe20000000035 */
[----:B---3--:R-:W-:Y:S01]  /*27b60*/  @!P5 HFMA2.BF16_V2 R144, -RZ.H0_H0, RZ.H0_H0, -R81.H0_H0 ;  /* 0x200000ffff90d231 */ /* 0x008fe20000340951 */
[----:B------:R-:W-:Y:S02]  /*27b70*/  PRMT R172, R83, 0x5410, R55 ;  /* 0x0000541053ac7816 */ /* 0x000fe40000000037 */
[--C-:B------:R-:W-:Y:S02]  /*27b80*/  SHF.R.U32.HI R55, RZ, 0x10, R202.reuse ;  /* 0x00000010ff377819 */ /* 0x100fe400000116ca */
[----:B------:R-:W-:Y:S01]  /*27b90*/  SHF.R.U32.HI R83, RZ, 0x18, R202 ;  /* 0x00000018ff537819 */ /* 0x000fe200000116ca */
[----:B------:R-:W-:Y:S01]  /*27ba0*/  @!P5 STL.S16 [R1+0x2d8], R144 ;  /* 0x0002d8900100d387 */ /* 0x000fe20000100600 */
[----:B------:R-:W-:Y:S02]  /*27bb0*/  LOP3.LUT R55, R55, 0xff, RZ, 0xc0, !PT ;  /* 0x000000ff37377812 */ /* 0x000fe400078ec0ff */
[----:B--2---:R-:W-:Y:S02]  /*27bc0*/  LOP3.LUT R149, R131, UR10, R200, 0x96, !PT ;  /* 0x0000000a83957c12 */ /* 0x004fe4000f8e96c8 */
[----:B------:R-:W-:Y:S02]  /*27bd0*/  PRMT R171, R55, 0x5410, R83 ;  /* 0x0000541037ab7816 */ /* 0x000fe40000000053 */
[----:B------:R-:W-:Y:S02]  /*27be0*/  LOP3.LUT R55, R130, 0xffff, RZ, 0xc0, !PT ;  /* 0x0000ffff82377812 */ /* 0x000fe400078ec0ff */
[----:B------:R-:W-:Y:S02]  /*27bf0*/  LOP3.LUT R83, R128, 0xffff, RZ, 0xc0, !PT ;  /* 0x0000ffff80537812 */ /* 0x000fe400078ec0ff */
[----:B------:R-:W-:Y:S02]  /*27c00*/  SHF.R.U32.HI R55, RZ, 0x8, R55 ;  /* 0x00000008ff377819 */ /* 0x000fe40000011637 */
[----:B------:R-:W-:Y:S02]  /*27c10*/  SHF.R.U32.HI R129, RZ, 0x10, R128 ;  /* 0x00000010ff817819 */ /* 0x000fe40000011680 */
[----:B------:R-:W-:Y:S02]  /*27c20*/  PRMT R202, R89, 0x5410, R55 ;  /* 0x0000541059ca7816 */ /* 0x000fe40000000037 */
[--C-:B------:R-:W-:Y:S02]  /*27c30*/  SHF.R.U32.HI R55, RZ, 0x10, R130.reuse ;  /* 0x00000010ff377819 */ /* 0x100fe40000011682 */
[----:B------:R-:W-:Y:S02]  /*27c40*/  SHF.R.U32.HI R130, RZ, 0x18, R130 ;  /* 0x00000018ff827819 */ /* 0x000fe40000011682 */
[----:B------:R-:W-:Y:S02]  /*27c50*/  LOP3.LUT R55, R55, 0xff, RZ, 0xc0, !PT ;  /* 0x000000ff37377812 */ /* 0x000fe400078ec0ff */
[C---:B------:R-:W-:Y:S02]  /*27c60*/  LOP3.LUT R89, R126.reuse, 0xff, RZ, 0xc0, !PT ;  /* 0x000000ff7e597812 */ /* 0x040fe400078ec0ff */
[----:B------:R-:W-:Y:S02]  /*27c70*/  PRMT R203, R55, 0x5410, R130 ;  /* 0x0000541037cb7816 */ /* 0x000fe40000000082 */
[----:B------:R-:W-:Y:S02]  /*27c80*/  LOP3.LUT R55, R126, 0xffff, RZ, 0xc0, !PT ;  /* 0x0000ffff7e377812 */ /* 0x000fe400078ec0ff */
[----:B------:R-:W-:Y:S02]  /*27c90*/  SHF.R.U32.HI R128, RZ, 0x18, R128 ;  /* 0x00000018ff807819 */ /* 0x000fe40000011680 */
[----:B------:R-:W-:Y:S02]  /*27ca0*/  SHF.R.U32.HI R55, RZ, 0x8, R55 ;  /* 0x00000008ff377819 */ /* 0x000fe40000011637 */
[----:B------:R-:W-:Y:S02]  /*27cb0*/  SHF.R.U32.HI R83, RZ, 0x8, R83 ;  /* 0x00000008ff537819 */ /* 0x000fe40000011653 */
[----:B------:R-:W-:Y:S01]  /*27cc0*/  PRMT R236, R89, 0x5410, R55 ;  /* 0x0000541059ec7816 */ /* 0x000fe20000000037 */
[----:B----4-:R-:W-:Y:S01]  /*27cd0*/  @!P4 HFMA2.BF16_V2 R112, -RZ.H0_H0, RZ.H0_H0, -R80.H0_H0 ;  /* 0x200000ffff70c231 */ /* 0x010fe20000340950 */
[----:B------:R-:W-:Y:S02]  /*27ce0*/  LOP3.LUT R55, R129, 0xff, RZ, 0xc0, !PT ;  /* 0x000000ff81377812 */ /* 0x000fe400078ec0ff */
[----:B------:R-:W-:Y:S02]  /*27cf0*/  LOP3.LUT R89, R190, 0xff, RZ, 0xc0, !PT ;  /* 0x000000ffbe597812 */ /* 0x000fe400078ec0ff */
[----:B------:R-:W-:Y:S01]  /*27d00*/  PRMT R217, R112, 0x7610, R217 ;  /* 0x0000761070d97816 */ /* 0x000fe200000000d9 */
[----:B------:R2:W-:Y:S01]  /*27d10*/  @!P4 STL.S16 [R1+0x2d4], R112 ;  /* 0x0002d4700100c387 */ /* 0x0005e20000100600 */
[----:B------:R-:W-:Y:S02]  /*27d20*/  PRMT R200, R55, 0x5410, R128 ;  /* 0x0000541037c87816 */ /* 0x000fe40000000080 */
[----:B------:R-:W-:Y:S02]  /*27d30*/  LOP3.LUT R55, R84, 0xffff, RZ, 0xc0, !PT ;  /* 0x0000ffff54377812 */ /* 0x000fe400078ec0ff */
[----:B------:R-:W-:Y:S02]  /*27d40*/  PRMT R191, R89, 0x5410, R191 ;  /* 0x0000541059bf7816 */ /* 0x000fe400000000bf */
[----:B------:R-:W-:Y:S02]  /*27d50*/  SHF.R.U32.HI R89, RZ, 0x18, R84 ;  /* 0x00000018ff597819 */ /* 0x000fe40000011654 */
[----:B------:R-:W-:Y:S02]  /*27d60*/  LOP3.LUT R161, R127, UR10, R118, 0x96, !PT ;  /* 0x0000000a7fa17c12 */ /* 0x000fe4000f8e9676 */
[----:B------:R-:W-:Y:S02]  /*27d70*/  PRMT R127, R15, 0x7610, R127 ;  /* 0x000076100f7f7816 */ /* 0x000fe4000000007f */
[--C-:B------:R-:W-:Y:S02]  /*27d80*/  SHF.R.U32.HI R118, RZ, 0x10, R126.reuse ;  /* 0x00000010ff767819 */ /* 0x100fe4000001167e */
[----:B------:R-:W-:Y:S02]  /*27d90*/  @P0 LOP3.LUT R229, R229, 0x2, RZ, 0xfc, !PT ;  /* 0x00000002e5e50812 */ /* 0x000fe400078efcff */
[----:B------:R-:W-:Y:S02]  /*27da0*/  ISETP.LE.U32.AND P0, PT, R50, UR23, PT ;  /* 0x0000001732007c0c */ /* 0x000fe4000bf03070 */
[----:B------:R-:W-:Y:S02]  /*27db0*/  SHF.R.U32.HI R126, RZ, 0x18, R126 ;  /* 0x00000018ff7e7819 */ /* 0x000fe4000001167e */
[----:B------:R-:W-:Y:S01]  /*27dc0*/  LOP3.LUT R118, R118, 0xff, RZ, 0xc0, !PT ;  /* 0x000000ff76767812 */ /* 0x000fe200078ec0ff */
[----:B------:R-:W-:Y:S01]  /*27dd0*/  @!P3 HFMA2.BF16_V2 R27, -RZ.H0_H0, RZ.H0_H0, -R79.H0_H0 ;  /* 0x200000ffff1bb231 */ /* 0x000fe2000034094f */
[----:B------:R-:W-:Y:S02]  /*27de0*/  PRMT R128, R204, 0x7610, R128 ;  /* 0x00007610cc807816 */ /* 0x000fe40000000080 */
[----:B--2---:R-:W-:Y:S02]  /*27df0*/  SHF.R.U32.HI R112, RZ, 0x8, R188 ;  /* 0x00000008ff707819 */ /* 0x004fe400000116bc */
[----:B------:R-:W-:Y:S01]  /*27e00*/  PRMT R218, R27, 0x7610, R218 ;  /* 0x000076101bda7816 */ /* 0x000fe200000000da */
[----:B------:R2:W-:Y:S01]  /*27e10*/  @!P3 STL.S16 [R1+0x2cc], R27 ;  /* 0x0002cc1b0100b387 */ /* 0x0005e20000100600 */
[----:B------:R-:W-:Y:S02]  /*27e20*/  PRMT R190, R201, 0x5410, R112 ;  /* 0x00005410c9be7816 */ /* 0x000fe40000000070 */
[----:B------:R-:W-:Y:S01]  /*27e30*/  PRMT R201, R164, 0x5410, R83 ;  /* 0x00005410a4c97816 */ /* 0x000fe20000000053 */
[----:B------:R1:W3:Y:S01]  /*27e40*/  LDL.S16 R26, [R1+0x2c0] ;  /* 0x0002c000011a7983 */ /* 0x0002e20000100600 */
[----:B------:R-:W-:Y:S02]  /*27e50*/  SHF.R.U32.HI R83, RZ, 0x10, R84 ;  /* 0x00000010ff537819 */ /* 0x000fe40000011654 */
[----:B------:R-:W-:Y:S02]  /*27e60*/  LOP3.LUT R112, R84, 0xff, RZ, 0xc0, !PT ;  /* 0x000000ff54707812 */ /* 0x000fe400078ec0ff */
[----:B------:R-:W-:Y:S02]  /*27e70*/  SHF.R.U32.HI R84, RZ, 0x8, R55 ;  /* 0x00000008ff547819 */ /* 0x000fe40000011637 */
[----:B------:R-:W-:Y:S02]  /*27e80*/  LOP3.LUT R55, R83, 0xff, RZ, 0xc0, !PT ;  /* 0x000000ff53377812 */ /* 0x000fe400078ec0ff */
[--C-:B------:R-:W-:Y:S02]  /*27e90*/  PRMT R173, R112, 0x5410, R84.reuse ;  /* 0x0000541070ad7816 */ /* 0x100fe40000000054 */
[----:B------:R-:W-:Y:S02]  /*27ea0*/  PRMT R188, R55, 0x5410, R89 ;  /* 0x0000541037bc7816 */ /* 0x000fe40000000059 */
[----:B------:R-:W-:Y:S02]  /*27eb0*/  PRMT R55, R31, 0x7610, R55 ;  /* 0x000076101f377816 */ /* 0x000fe40000000037 */
[----:B------:R-:W-:Y:S02]  /*27ec0*/  PRMT R84, R79, 0x7632, R84 ;  /* 0x000076324f547816 */ /* 0x000fe40000000054 */
[----:B------:R-:W-:Y:S02]  /*27ed0*/  LOP3.LUT R164, R125, UR10, R138, 0x96, !PT ;  /* 0x0000000a7da47c12 */ /* 0x000fe4000f8e968a */
[----:B------:R-:W-:Y:S02]  /*27ee0*/  PRMT R112, R10, 0x7610, R112 ;  /* 0x000076100a707816 */ /* 0x000fe40000000070 */
[----:B------:R-:W-:Y:S01]  /*27ef0*/  PRMT R234, R118, 0x5410, R126 ;  /* 0x0000541076ea7816 */ /* 0x000fe2000000007e */
[----:B--2---:R1:W2:Y:S01]  /*27f00*/  LDL.S16 R27, [R1+0x2b8] ;  /* 0x0002b800011b7983 */ /* 0x0042a20000100600 */
[----:B------:R-:W-:Y:S02]  /*27f10*/  PRMT R118, R53, 0x7610, R118 ;  /* 0x0000761035767816 */ /* 0x000fe40000000076 */
[----:B------:R-:W-:Y:S01]  /*27f20*/  PRMT R126, R55, 0x7610, R126 ;  /* 0x00007610377e7816 */ /* 0x000fe2000000007e */
[----:B------:R-:W4:Y:S01]  /*27f30*/  LDL.LU R31, [R1+0x400] ;  /* 0x00040000011f7983 */ /* 0x000f220000300800 */
[--C-:B------:R-:W-:Y:S02]  /*27f40*/  SHF.R.U32.HI R55, RZ, 0x18, R124.reuse ;  /* 0x00000018ff377819 */ /* 0x100fe4000001167c */
[--C-:B------:R-:W-:Y:S01]  /*27f50*/  SHF.R.U32.HI R53, RZ, 0x10, R124.reuse ;  /* 0x00000010ff357819 */ /* 0x100fe2000001167c */
[----:B------:R-:W4:Y:S01]  /*27f60*/  LDL.LU R30, [R1+0x3fc] ;  /* 0x0003fc00011e7983 */ /* 0x000f220000300800 */
[----:B------:R-:W-:Y:S02]  /*27f70*/  LOP3.LUT R204, R124, 0xffff, RZ, 0xc0, !PT ;  /* 0x0000ffff7ccc7812 */ /* 0x000fe400078ec0ff */
[----:B------:R-:W-:Y:S02]  /*27f80*/  PRMT R124, R14, 0x7610, R124 ;  /* 0x000076100e7c7816 */ /* 0x000fe4000000007c */
[----:B------:R-:W-:Y:S02]  /*27f90*/  PRMT R89, R88, 0x7632, R89 ;  /* 0x0000763258597816 */ /* 0x000fe40000000059 */
[----:B------:R-:W-:Y:S02]  /*27fa0*/  PRMT R125, R11, 0x7610, R125 ;  /* 0x000076100b7d7816 */ /* 0x000fe4000000007d */
[----:B------:R-:W-:Y:S02]  /*27fb0*/  LOP3.LUT R229, R229, 0xfffffffb, RZ, 0xc0, !PT ;  /* 0xfffffffbe5e57812 */ /* 0x000fe400078ec0ff */
[----:B------:R-:W-:Y:S01]  /*27fc0*/  PRMT R175, R144, 0x7610, R175 ;  /* 0x0000761090af7816 */ /* 0x000fe200000000af */
[----:B------:R-:W-:Y:S01]  /*27fd0*/  IMAD.WIDE.U32 R144, R145, -0x2daee0ad, RZ ;  /* 0xd2511f5391907825 */ /* 0x000fe200078e00ff */
[----:B------:R-:W-:Y:S02]  /*27fe0*/  @P5 LOP3.LUT R229, R229, 0x4, RZ, 0xfc, !PT ;  /* 0x00000004e5e55812 */ /* 0x000fe400078efcff */
[----:B------:R-:W-:Y:S02]  /*27ff0*/  ISETP.LE.U32.AND P5, PT, R193, UR23, PT ;  /* 0x00000017c1007c0c */ /* 0x000fe4000bfa3070 */
[C-C-:B------:R-:W-:Y:S02]  /*28000*/  LOP3.LUT R52, R145.reuse, UR31, R158.reuse, 0x96, !PT ;  /* 0x0000001f91347c12 */ /* 0x140fe4000f8e969e */
[----:B------:R-:W-:Y:S02]  /*28010*/  LOP3.LUT R198, R145, UR11, R158, 0x96, !PT ;  /* 0x0000000b91c67c12 */ /* 0x000fe4000f8e969e */
[--C-:B------:R-:W-:Y:S02]  /*28020*/  LOP3.LUT R158, R123, UR11, R244.reuse, 0x96, !PT ;  /* 0x0000000b7b9e7c12 */ /* 0x100fe4000f8e96f4 */
[----:B------:R-:W-:Y:S02]  /*28030*/  PRMT R123, R29, 0x7610, R123 ;  /* 0x000076101d7b7816 */ /* 0x000fe4000000007b */
[----:B------:R-:W-:Y:S02]  /*28040*/  PRMT R244, R125, 0x7610, R244 ;  /* 0x000076107df47816 */ /* 0x000fe400000000f4 */
[----:B------:R-:W-:Y:S02]  /*28050*/  PRMT R131, R124, 0x7610, R131 ;  /* 0x000076107c837816 */ /* 0x000fe40000000083 */
[----:B------:R-:W-:Y:S02]  /*28060*/  PRMT R124, R40, 0x5410, R39 ;  /* 0x00005410287c7816 */ /* 0x000fe40000000027 */
[----:B------:R-:W-:Y:S02]  /*28070*/  PRMT R125, R66, 0x5410, R67 ;  /* 0x00005410427d7816 */ /* 0x000fe40000000043 */
[----:B------:R-:W-:Y:S01]  /*28080*/  PRMT R83, R207, 0x7632, R83 ;  /* 0x00007632cf537816 */ /* 0x000fe20000000053 */
[----:B---3--:R-:W-:Y:S05]  /*28090*/  @!P1 HFMA2.BF16_V2 R26, -RZ.H0_H0, RZ.H0_H0, -R88.H0_H0 ;  /* 0x200000ffff1a9231 */ /* 0x008fea0000340958 */
[----:B------:R-:W-:Y:S01]  /*280a0*/  PRMT R130, R26, 0x7610, R130 ;  /* 0x000076101a827816 */ /* 0x000fe20000000082 */
[----:B--2---:R-:W-:Y:S05]  /*280b0*/  @!P2 HFMA2.BF16_V2 R27, -RZ.H0_H0, RZ.H0_H0, -R84.H0_H0 ;  /* 0x200000ffff1ba231 */ /* 0x004fea0000340954 */
[----:B------:R-:W-:Y:S01]  /*280c0*/  PRMT R138, R27, 0x7610, R138 ;  /* 0x000076101b8a7816 */ /* 0x000fe2000000008a */
[----:B------:R2:W-:Y:S04]  /*280d0*/  @!P2 STL.S16 [R1+0x2b8], R27 ;  /* 0x0002b81b0100a387 */ /* 0x0005e80000100600 */
[----:B--2---:R-:W2:Y:S04]  /*280e0*/  LDL.LU R27, [R1+0x3f8] ;  /* 0x0003f800011b7983 */ /* 0x004ea80000300800 */
[----:B------:R3:W-:Y:S04]  /*280f0*/  @!P1 STL.S16 [R1+0x2c0], R26 ;  /* 0x0002c01a01009387 */ /* 0x0007e80000100600 */
[----:B---3--:R-:W2:Y:S04]  /*28100*/  LDL.LU R26, [R1+0x3f4] ;  /* 0x0003f400011a7983 */ /* 0x008ea80000300800 */
[----:B------:R-:W3:Y:S04]  /*28110*/  LDL.LU R15, [R1+0x3f0] ;  /* 0x0003f000010f7983 */ /* 0x000ee80000300800 */
[----:B------:R1:W4:Y:S04]  /*28120*/  LDL.S16 R10, [R1+0x2dc] ;  /* 0x0002dc00010a7983 */ /* 0x0003280000100600 */
[----:B------:R-:W3:Y:S04]  /*28130*/  LDL.LU R14, [R1+0x3ec] ;  /* 0x0003ec00010e7983 */ /* 0x000ee80000300800 */
[----:B------:R-:W2:Y:S01]  /*28140*/  LDL.LU R11, [R1+0x3e8] ;  /* 0x0003e800010b7983 */ /* 0x000ea20000300800 */
[----:B----4-:R-:W-:Y:S05]  /*28150*/  @!P0 HFMA2.BF16_V2 R10, -RZ.H0_H0, RZ.H0_H0, -R89.H0_H0 ;  /* 0x200000ffff0a8231 */ /* 0x010fea0000340959 */
[----:B------:R-:W-:Y:S01]  /*28160*/  PRMT R129, R10, 0x7610, R129 ;  /* 0x000076100a817816 */ /* 0x000fe20000000081 */
[----:B------:R4:W-:Y:S01]  /*28170*/  @!P0 STL.S16 [R1+0x2dc], R10 ;  /* 0x0002dc0a01008387 */ /* 0x0009e20000100600 */
[----:B------:R-:W-:Y:S02]  /*28180*/  ISETP.LE.U32.AND P0, PT, R196, UR23, PT ;  /* 0x00000017c4007c0c */ /* 0x000fe4000bf03070 */
[----:B------:R-:W-:Y:S11]  /*28190*/  IADD3 R196, P1, R180, -0x100, RZ ;  /* 0xffffff00b4c47810 */ /* 0x000ff60007f3e0ff */
[----:B------:R-:W-:Y:S02]  /*281a0*/  @!P0 PRMT R48, R118, 0x5410, RZ ;  /* 0x0000541076308816 */ /* 0x000fe400000000ff */
[----:B------:R-:W-:Y:S02]  /*281b0*/  ISETP.LE.U32.AND P0, PT, R197, UR23, PT ;  /* 0x00000017c5007c0c */ /* 0x000fe4000bf03070 */
[----:B------:R-:W-:Y:S01]  /*281c0*/  PRMT R118, R47, 0x5410, R46 ;  /* 0x000054102f767816 */ /* 0x000fe2000000002e */
[----:B------:R-:W-:Y:S01]  /*281d0*/  STG.E.U16 desc[UR32][R186.64+0x80], R48 ;  /* 0x00008030ba007986 */ /* 0x000fe2000c101520 */
[----:B------:R-:W-:Y:S02]  /*281e0*/  @!P5 PRMT R47, R112, 0x5410, RZ ;  /* 0x00005410702fd816 */ /* 0x000fe400000000ff */
[----:B------:R-:W-:Y:S02]  /*281f0*/  PRMT R112, R43, 0x5410, R42 ;  /* 0x000054102b707816 */ /* 0x000fe4000000002a */
[----:B------:R-:W-:Y:S01]  /*28200*/  ISETP.LE.U32.AND P5, PT, R195, UR23, PT ;  /* 0x00000017c3007c0c */ /* 0x000fe2000bfa3070 */
[----:B----4-:R-:W2:Y:S04]  /*28210*/  LDL.LU R10, [R1+0x3e4] ;  /* 0x0003e400010a7983 */ /* 0x010ea80000300800 */
[----:B------:R-:W-:Y:S01]  /*28220*/  @!P0 PRMT R46, R116, 0x5410, RZ ;  /* 0x00005410742e8816 */ /* 0x000fe200000000ff */
[----:B------:R-:W4:Y:S01]  /*28230*/  LDL.LU R135, [R1+0x3e0] ;  /* 0x0003e00001877983 */ /* 0x000f220000300800 */
[----:B------:R-:W-:Y:S02]  /*28240*/  ISETP.LE.U32.AND P0, PT, R192, UR23, PT ;  /* 0x00000017c0007c0c */ /* 0x000fe4000bf03070 */
[----:B------:R-:W-:Y:S01]  /*28250*/  PRMT R116, R38, 0x5410, R3 ;  /* 0x0000541026747816 */ /* 0x000fe20000000003 */
[----:B------:R-:W4:Y:S03]  /*28260*/  LDL.LU R29, [R1+0x3dc] ;  /* 0x0003dc00011d7983 */ /* 0x000f260000300800 */
[----:B------:R-:W-:Y:S01]  /*28270*/  @!P5 PRMT R43, R117, 0x5410, RZ ;  /* 0x00005410752bd816 */ /* 0x000fe200000000ff */
[----:B------:R1:W-:Y:S01]  /*28280*/  STL [R1+0x2c], R196 ;  /* 0x00002cc401007387 */ /* 0x0003e20000100800 */
[----:B------:R-:W-:Y:S02]  /*28290*/  ISETP.LE.U32.AND P5, PT, R194, UR23, PT ;  /* 0x00000017c2007c0c */ /* 0x000fe4000bfa3070 */
[----:B------:R-:W-:Y:S01]  /*282a0*/  PRMT R117, R2, 0x5410, R0 ;  /* 0x0000541002757816 */ /* 0x000fe20000000000 */
[----:B------:R-:W-:Y:S02]  /*282b0*/  STG.E.U16 desc[UR32][R184.64+0x80], R47 ;  /* 0x0000802fb8007986 */ /* 0x000fe4000c101520 */
[----:B------:R-:W-:Y:S02]  /*282c0*/  @!P0 PRMT R42, R128, 0x5410, RZ ;  /* 0x00005410802a8816 */ /* 0x000fe400000000ff */
[----:B------:R-:W-:Y:S01]  /*282d0*/  ISETP.LE.U32.AND P0, PT, R115, UR23, PT ;  /* 0x0000001773007c0c */ /* 0x000fe2000bf03070 */
[----:B------:R-:W-:Y:S01]  /*282e0*/  STG.E.U16 desc[UR32][R184.64+0x82], R46 ;  /* 0x0000822eb8007986 */ /* 0x000fe2000c101520 */
[----:B------:R-:W-:Y:S02]  /*282f0*/  PRMT R115, R45, 0x5410, R44 ;  /* 0x000054102d737816 */ /* 0x000fe4000000002c */
[----:B------:R-:W-:Y:S01]  /*28300*/  PRMT R128, R59, 0x5410, R63 ;  /* 0x000054103b807816 */ /* 0x000fe2000000003f */
[----:B------:R-:W-:Y:S01]  /*28310*/  STG.E.U16 desc[UR32][R180.64+0x90], R43 ;  /* 0x0000902bb4007986 */ /* 0x000fe2000c101520 */
[----:B------:R-:W-:Y:S02]  /*28320*/  @!P5 PRMT R45, R126, 0x5410, RZ ;  /* 0x000054107e2dd816 */ /* 0x000fe400000000ff */
[----:B------:R-:W-:Y:S01]  /*28330*/  ISETP.LE.U32.AND P5, PT, R166, UR23, PT ;  /* 0x00000017a6007c0c */ /* 0x000fe2000bfa3070 */
[----:B------:R-:W-:Y:S01]  /*28340*/  STG.E.U16 desc[UR32][R180.64+0x92], R42 ;  /* 0x0000922ab4007986 */ /* 0x000fe2000c101520 */
[----:B------:R-:W-:Y:S02]  /*28350*/  PRMT R126, R68, 0x5410, R69 ;  /* 0x00005410447e7816 */ /* 0x000fe40000000045 */
[----:B------:R-:W-:Y:S01]  /*28360*/  @!P6 PRMT R69, R176, 0x5410, RZ ;  /* 0x00005410b045e816 */ /* 0x000fe200000000ff */
[----:B------:R3:W-:Y:S01]  /*28370*/  STG.E.U16 desc[UR32][R182.64+0x90], R45 ;  /* 0x0000902db6007986 */ /* 0x0007e2000c101520 */
[----:B------:R-:W-:Y:S02]  /*28380*/  @!P0 PRMT R44, R127, 0x5410, RZ ;  /* 0x000054107f2c8816 */ /* 0x000fe400000000ff */
[----:B------:R-:W-:Y:S02]  /*28390*/  ISETP.LE.U32.AND P0, PT, R160, UR23, PT ;  /* 0x00000017a0007c0c */ /* 0x000fe4000bf03070 */
[----:B-1----:R-:W-:Y:S01]  /*283a0*/  IADD3.X R196, R181, -0x1, RZ, P1, !PT ;  /* 0xffffffffb5c47810 */ /* 0x002fe20000ffe4ff */
[----:B------:R1:W-:Y:S01]  /*283b0*/  STG.E.U16 desc[UR32][R182.64+0x92], R44 ;  /* 0x0000922cb6007986 */ /* 0x0003e2000c101520 */
[----:B------:R-:W-:Y:S02]  /*283c0*/  PRMT R127, R60, 0x5410, R57 ;  /* 0x000054103c7f7816 */ /* 0x000fe40000000039 */
[----:B------:R-:W-:Y:S01]  /*283d0*/  @!P5 PRMT R2, R122, 0x5410, RZ ;  /* 0x000054107a02d816 */ /* 0x000fe200000000ff */
[----:B------:R-:W-:Y:S01]  /*283e0*/  STL [R1+0x28], R196 ;  /* 0x000028c401007387 */ /* 0x000fe20000100800 */
[----:B------:R-:W-:Y:S02]  /*283f0*/  ISETP.LE.U32.AND P5, PT, R162, UR23, PT ;  /* 0x00000017a2007c0c */ /* 0x000fe4000bfa3070 */
[----:B------:R-:W-:Y:S01]  /*28400*/  PRMT R122, R62, 0x5410, R61 ;  /* 0x000054103e7a7816 */ /* 0x000fe2000000003d */
[----:B------:R1:W-:Y:S01]  /*28410*/  STG.E.U16 desc[UR32][R186.64+0x8e], R2 ;  /* 0x00008e02ba007986 */ /* 0x0003e2000c101520 */
[----:B------:R-:W-:Y:S02]  /*28420*/  ISETP.LE.U32.AND P6, PT, R51, UR23, PT ;  /* 0x0000001733007c0c */ /* 0x000fe4000bfc3070 */
[----:B------:R-:W-:Y:S02]  /*28430*/  @!P0 PRMT R0, R123, 0x5410, RZ ;  /* 0x000054107b008816 */ /* 0x000fe400000000ff */
[----:B------:R-:W-:Y:S02]  /*28440*/  ISETP.LE.U32.AND P0, PT, R165, UR23, PT ;  /* 0x00000017a5007c0c */ /* 0x000fe4000bf03070 */
[----:B------:R-:W-:Y:S01]  /*28450*/  PRMT R123, R41, 0x5410, R58 ;  /* 0x00005410297b7816 */ /* 0x000fe2000000003a */
[----:B------:R-:W-:Y:S01]  /*28460*/  STG.E.U16 desc[UR32][R186.64+0x90], R0 ;  /* 0x00009000ba007986 */ /* 0x000fe2000c101520 */
[----:B------:R-:W-:Y:S02]  /*28470*/  ISETP.LE.U32.AND P1, PT, R213, UR23, PT ;  /* 0x00000017d5007c0c */ /* 0x000fe4000bf23070 */
[----:B------:R-:W-:Y:S02]  /*28480*/  @!P5 PRMT R38, R131, 0x5410, RZ ;  /* 0x000054108326d816 */ /* 0x000fe400000000ff */
[----:B------:R-:W-:Y:S02]  /*28490*/  ISETP.LE.U32.AND P5, PT, R143, UR23, PT ;  /* 0x000000178f007c0c */ /* 0x000fe4000bfa3070 */
[----:B------:R-:W-:Y:S01]  /*284a0*/  PRMT R131, R70, 0x5410, R71 ;  /* 0x0000541046837816 */ /* 0x000fe20000000047 */
[----:B------:R-:W-:Y:S01]  /*284b0*/  STG.E.U16 desc[UR32][R184.64+0x90], R38 ;  /* 0x00009026b8007986 */ /* 0x000fe2000c101520 */
[--C-:B---3--:R-:W-:Y:S02]  /*284c0*/  HSET2.LE.AND R45, R169, R141.reuse, PT ;  /* 0x0000008da92d7233 */ /* 0x108fe40003803000 */
[----:B------:R-:W-:Y:S02]  /*284d0*/  @!P0 PRMT R3, R244, 0x5410, RZ ;  /* 0x00005410f4038816 */ /* 0x000fe400000000ff */
[----:B------:R-:W-:Y:S02]  /*284e0*/  ISETP.LE.U32.AND P0, PT, R132, UR23, PT ;  /* 0x0000001784007c0c */ /* 0x000fe4000bf03070 */
[--C-:B-1----:R-:W-:Y:S01]  /*284f0*/  HSET2.LE.AND R44, R170, R141.reuse, PT ;  /* 0x0000008daa2c7233 */ /* 0x102fe20003803000 */
[----:B------:R1:W-:Y:S01]  /*28500*/  STG.E.U16 desc[UR32][R184.64+0x92], R3 ;  /* 0x00009203b8007986 */ /* 0x0003e2000c101520 */
[--C-:B------:R-:W-:Y:S02]  /*28510*/  HSET2.LE.AND R46, R172, R141.reuse, PT ;  /* 0x0000008dac2e7233 */ /* 0x100fe40003803000 */
[----:B------:R-:W-:Y:S02]  /*28520*/  @!P5 PRMT R40, R28, 0x5410, RZ ;  /* 0x000054101c28d816 */ /* 0x000fe400000000ff */
[----:B------:R-:W-:Y:S01]  /*28530*/  ISETP.LE.U32.AND P5, PT, R148, UR23, PT ;  /* 0x0000001794007c0c */ /* 0x000fe2000bfa3070 */
[----:B------:R-:W4:Y:S01]  /*28540*/  LDL.LU R28, [R1+0x3d8] ;  /* 0x0003d800011c7983 */ /* 0x000f220000300800 */
[----:B------:R-:W-:Y:S02]  /*28550*/  LOP3.LUT R2, R214, 0xff, RZ, 0xc0, !PT ;  /* 0x000000ffd6027812 */ /* 0x000fe400078ec0ff */
[--C-:B------:R-:W-:Y:S01]  /*28560*/  HSET2.LE.AND R47, R171, R141.reuse, PT ;  /* 0x0000008dab2f7233 */ /* 0x100fe20003803000 */
[----:B------:R-:W-:Y:S01]  /*28570*/  STG.E.U16 desc[UR32][R180.64+0xa0], R40 ;  /* 0x0000a028b4007986 */ /* 0x000fe2000c101520 */
[----:B------:R-:W-:Y:S02]  /*28580*/  @!P0 PRMT R39, R25, 0x5410, RZ ;  /* 0x0000541019278816 */ /* 0x000fe400000000ff */
[----:B------:R-:W-:Y:S01]  /*28590*/  ISETP.LE.U32.AND P0, PT, R140, UR23, PT ;  /* 0x000000178c007c0c */ /* 0x000fe2000bf03070 */
[----:B------:R-:W3:Y:S01]  /*285a0*/  LDL.LU R25, [R1+0x3d4] ;  /* 0x0003d40001197983 */ /* 0x000ee20000300800 */
[----:B------:R-:W-:Y:S02]  /*285b0*/  PRMT R140, R79, 0x5410, R84 ;  /* 0x000054104f8c7816 */ /* 0x000fe40000000054 */
[----:B------:R-:W-:Y:S01]  /*285c0*/  @!P3 PRMT R79, R218, 0x5410, RZ ;  /* 0x00005410da4fb816 */ /* 0x000fe200000000ff */
[----:B------:R1:W-:Y:S01]  /*285d0*/  STG.E.U16 desc[UR32][R180.64+0xa2], R39 ;  /* 0x0000a227b4007986 */ /* 0x0003e2000c101520 */
[----:B------:R-:W-:Y:S02]  /*285e0*/  @!P5 PRMT R41, R24, 0x5410, RZ ;  /* 0x000054101829d816 */ /* 0x000fe400000000ff */
[----:B------:R-:W-:Y:S01]  /*285f0*/  ISETP.LE.U32.AND P5, PT, R139, UR23, PT ;  /* 0x000000178b007c0c */ /* 0x000fe2000bfa3070 */
[----:B------:R-:W3:Y:S01]  /*28600*/  LDL.LU R24, [R1+0x3d0] ;  /* 0x0003d00001187983 */ /* 0x000ee20000300800 */
[----:B------:R-:W-:Y:S02]  /*28610*/  PRMT R139, R81, 0x5410, R80 ;  /* 0x00005410518b7816 */ /* 0x000fe40000000050 */
[----:B------:R-:W-:Y:S01]  /*28620*/  @!P4 PRMT R80, R217, 0x5410, RZ ;  /* 0x00005410d950c816 */ /* 0x000fe200000000ff */
[----:B------:R-:W-:Y:S01]  /*28630*/  STG.E.U16 desc[UR32][R182.64+0xa0], R41 ;  /* 0x0000a029b6007986 */ /* 0x000fe2000c101520 */
[----:B------:R-:W-:Y:S02]  /*28640*/  @!P0 PRMT R58, R13, 0x5410, RZ ;  /* 0x000054100d3a8816 */ /* 0x000fe400000000ff */
[----:B------:R-:W-:Y:S01]  /*28650*/  ISETP.LE.U32.AND P0, PT, R90, UR23, PT ;  /* 0x000000175a007c0c */ /* 0x000fe2000bf03070 */
[----:B------:R-:W4:Y:S01]  /*28660*/  LDL.LU R13, [R1+0x3cc] ;  /* 0x0003cc00010d7983 */ /* 0x000f220000300800 */
[----:B-1----:R-:W-:Y:S02]  /*28670*/  PRMT R3, R64, 0x5410, R65 ;  /* 0x0000541040037816 */ /* 0x002fe40000000041 */
[----:B------:R-:W-:Y:S01]  /*28680*/  @!P2 PRMT R84, R138, 0x5410, RZ ;  /* 0x000054108a54a816 */ /* 0x000fe200000000ff */
[----:B------:R-:W-:Y:S01]  /*28690*/  STG.E.U16 desc[UR32][R182.64+0xa2], R58 ;  /* 0x0000a23ab6007986 */ /* 0x000fe2000c101520 */
[----:B------:R-:W-:Y:S02]  /*286a0*/  @!P5 PRMT R59, R12, 0x5410, RZ ;  /* 0x000054100c3bd816 */ /* 0x000fe400000000ff */
[----:B------:R-:W-:Y:S01]  /*286b0*/  ISETP.LE.U32.AND P5, PT, R147, UR23, PT ;  /* 0x0000001793007c0c */ /* 0x000fe2000bfa3070 */
[----:B------:R-:W4:Y:S01]  /*286c0*/  LDL.LU R12, [R1+0x3c8] ;  /* 0x0003c800010c7983 */ /* 0x000f220000300800 */
[----:B------:R-:W-:Y:S02]  /*286d0*/  PRMT R138, R88, 0x5410, R89 ;  /* 0x00005410588a7816 */ /* 0x000fe40000000059 */
[----:B------:R-:W-:Y:S01]  /*286e0*/  LOP3.LUT R0, R53, 0xff, RZ, 0xc0, !PT ;  /* 0x000000ff35007812 */ /* 0x000fe200078ec0ff */
[----:B------:R-:W-:Y:S01]  /*286f0*/  STG.E.U16 desc[UR32][R186.64+0x9e], R59 ;  /* 0x00009e3bba007986 */ /* 0x000fe2000c101520 */
[----:B------:R-:W-:Y:S02]  /*28700*/  @!P0 PRMT R63, R9, 0x5410, RZ ;  /* 0x00005410093f8816 */ /* 0x000fe400000000ff */
[----:B------:R-:W-:Y:S01]  /*28710*/  ISETP.LE.U32.AND P0, PT, R137, UR23, PT ;  /* 0x0000001789007c0c */ /* 0x000fe2000bf03070 */
[----:B------:R-:W2:Y:S01]  /*28720*/  LDL.LU R9, [R1+0x3c4] ;  /* 0x0003c40001097983 */ /* 0x000ea20000300800 */
[----:B------:R-:W-:Y:S02]  /*28730*/  PRMT R137, R72, 0x5410, R78 ;  /* 0x0000541048897816 */ /* 0x000fe4000000004e */
[----:B------:R-:W-:Y:S01]  /*28740*/  PRMT R90, R87, 0x7632, R90 ;  /* 0x00007632575a7816 */ /* 0x000fe2000000005a */
[----:B------:R-:W-:Y:S01]  /*28750*/  STG.E.U16 desc[UR32][R186.64+0xa0], R63 ;  /* 0x0000a03fba007986 */ /* 0x000fe2000c101520 */
[----:B------:R-:W-:Y:S02]  /*28760*/  @!P5 PRMT R60, R8, 0x5410, RZ ;  /* 0x00005410083cd816 */ /* 0x000fe400000000ff */
[----:B------:R-:W-:Y:S01]  /*28770*/  ISETP.LE.U32.AND P5, PT, R156, UR23, PT ;  /* 0x000000179c007c0c */ /* 0x000fe2000bfa3070 */
[----:B------:R-:W2:Y:S01]  /*28780*/  LDL.LU R8, [R1+0x3c0] ;  /* 0x0003c00001087983 */ /* 0x000ea20000300800 */
[----:B------:R-:W-:Y:S02]  /*28790*/  ISETP.LE.U32.AND P4, PT, R0, UR23, PT ;  /* 0x0000001700007c0c */ /* 0x000fe4000bf83070 */
[----:B------:R-:W-:Y:S01]  /*287a0*/  SHF.R.U32.HI R0, RZ, 0x8, R54 ;  /* 0x00000008ff007819 */ /* 0x000fe20000011636 */
[----:B------:R-:W-:Y:S01]  /*287b0*/  STG.E.U16 desc[UR32][R184.64+0xa0], R60 ;  /* 0x0000a03cb8007986 */ /* 0x000fe2000c101520 */
[----:B------:R-:W-:Y:S02]  /*287c0*/  @!P0 PRMT R57, R77, 0x5410, RZ ;  /* 0x000054104d398816 */ /* 0x000fe400000000ff */
[----:B------:R-:W-:Y:S01]  /*287d0*/  ISETP.LE.U32.AND P0, PT, R146, UR23, PT ;  /* 0x0000001792007c0c */ /* 0x000fe2000bf03070 */
[----:B------:R-:W3:Y:S01]  /*287e0*/  LDL.LU R77, [R1+0x3bc] ;  /* 0x0003bc00014d7983 */ /* 0x000ee20000300800 */
[----:B------:R-:W-:Y:S01]  /*287f0*/  HSET2.LE.AND R39, R205, R141, PT ;  /* 0x0000008dcd277233 */ /* 0x000fe20003803000 */
[----:B------:R-:W-:Y:S01]  /*28800*/  IMAD.WIDE.U32 R146, R231, -0x2daee0ad, RZ ;  /* 0xd2511f53e7927825 */ /* 0x000fe200078e00ff */
[----:B------:R-:W-:Y:S01]  /*28810*/  LOP3.LUT R46, R46, R73, RZ, 0xc0, !PT ;  /* 0x000000492e2e7212 */ /* 0x000fe200078ec0ff */
[----:B------:R-:W-:Y:S01]  /*28820*/  STG.E.U16 desc[UR32][R184.64+0xa2], R57 ;  /* 0x0000a239b8007986 */ /* 0x000fe2000c101520 */
[----:B------:R-:W-:Y:S02]  /*28830*/  @!P5 PRMT R62, R136, 0x5410, RZ ;  /* 0x00005410883ed816 */ /* 0x000fe400000000ff */
[----:B------:R-:W-:Y:S01]  /*28840*/  ISETP.LE.U32.AND P5, PT, R151, UR23, PT ;  /* 0x0000001797007c0c */ /* 0x000fe2000bfa3070 */
[----:B------:R-:W4:Y:S01]  /*28850*/  LDL.LU R136, [R1+0x3b8] ;  /* 0x0003b80001887983 */ /* 0x000f220000300800 */
[----:B------:R-:W-:Y:S02]  /*28860*/  LOP3.LUT R39, R39, R75, RZ, 0xc0, !PT ;  /* 0x0000004b27277212 */ /* 0x000fe400078ec0ff */
[----:B------:R-:W-:Y:S01]  /*28870*/  LOP3.LUT R47, R47, R74, RZ, 0xc0, !PT ;  /* 0x0000004a2f2f7212 */ /* 0x000fe200078ec0ff */
[----:B------:R-:W-:Y:S01]  /*28880*/  STG.E.U16 desc[UR32][R180.64+0xb0], R62 ;  /* 0x0000b03eb4007986 */ /* 0x000fe2000c101520 */
[----:B------:R-:W-:Y:S02]  /*28890*/  @!P0 PRMT R61, R179, 0x5410, RZ ;  /* 0x00005410b33d8816 */ /* 0x000fe400000000ff */
[----:B------:R-:W-:Y:S01]  /*288a0*/  ISETP.LE.U32.AND P0, PT, R157, UR23, PT ;  /* 0x000000179d007c0c */ /* 0x000fe2000bf03070 */
[----:B------:R-:W2:Y:S01]  /*288b0*/  LDL.LU R179, [R1+0x3b4] ;  /* 0x0003b40001b37983 */ /* 0x000ea20000300800 */
[----:B------:R-:W-:Y:S02]  /*288c0*/  ISETP.LE.U32.AND P3, PT, R50, UR23, PT ;  /* 0x0000001732007c0c */ /* 0x000fe4000bf63070 */
[----:B------:R-:W-:Y:S01]  /*288d0*/  LOP3.LUT R0, R0, 0xffff, RZ, 0xc0, !PT ;  /* 0x0000ffff00007812 */ /* 0x000fe200078ec0ff */
[----:B------:R-:W-:Y:S01]  /*288e0*/  STG.E.U16 desc[UR32][R180.64+0xb2], R61 ;  /* 0x0000b23db4007986 */ /* 0x000fe2000c101520 */
[----:B------:R-:W-:Y:S02]  /*288f0*/  @!P5 PRMT R64, R219, 0x5410, RZ ;  /* 0x00005410db40d816 */ /* 0x000fe400000000ff */
[----:B------:R-:W-:Y:S01]  /*28900*/  ISETP.LE.U32.AND P5, PT, R56, UR23, PT ;  /* 0x0000001738007c0c */ /* 0x000fe2000bfa3070 */
[----:B------:R-:W4:Y:S01]  /*28910*/  LDL.LU R219, [R1+0x3b0] ;  /* 0x0003b00001db7983 */ /* 0x000f220000300800 */
[----:B------:R-:W-:Y:S02]  /*28920*/  ISETP.LE.U32.AND P2, PT, R0, UR23, PT ;  /* 0x0000001700007c0c */ /* 0x000fe4000bf43070 */
[----:B------:R-:W-:Y:S01]  /*28930*/  LOP3.LUT R0, R52, 0xff, RZ, 0xc0, !PT ;  /* 0x000000ff34007812 */ /* 0x000fe200078ec0ff */
[----:B------:R-:W-:Y:S01]  /*28940*/  STG.E.U16 desc[UR32][R182.64+0xb0], R64 ;  /* 0x0000b040b6007986 */ /* 0x000fe2000c101520 */
[----:B------:R-:W-:Y:S02]  /*28950*/  @!P0 PRMT R65, R222, 0x5410, RZ ;  /* 0x00005410de418816 */ /* 0x000fe400000000ff */
[----:B------:R-:W-:Y:S01]  /*28960*/  ISETP.LE.U32.AND P0, PT, R150, UR23, PT ;  /* 0x0000001796007c0c */ /* 0x000fe2000bf03070 */
[----:B------:R-:W4:Y:S01]  /*28970*/  LDL.LU R222, [R1+0x3ac] ;  /* 0x0003ac0001de7983 */ /* 0x000f220000300800 */
[----:B------:R-:W-:Y:S02]  /*28980*/  @!P3 PRMT R89, R129, 0x5410, RZ ;  /* 0x000054108159b816 */ /* 0x000fe400000000ff */
[----:B------:R-:W-:Y:S01]  /*28990*/  ISETP.LE.U32.AND P3, PT, R0, UR23, PT ;  /* 0x0000001700007c0c */ /* 0x000fe2000bf63070 */
[----:B------:R1:W-:Y:S01]  /*289a0*/  STG.E.U16 desc[UR32][R182.64+0xb2], R65 ;  /* 0x0000b241b6007986 */ /* 0x0003e2000c101520 */
[----:B------:R-:W-:Y:S02]  /*289b0*/  @!P5 PRMT R67, R133, 0x5410, RZ ;  /* 0x000054108543d816 */ /* 0x000fe400000000ff */
[----:B------:R-:W-:Y:S02]  /*289c0*/  ISETP.LE.U32.AND P5, PT, R152, UR23, PT ;  /* 0x0000001798007c0c */ /* 0x000fe4000bfa3070 */
[----:B------:R-:W-:Y:S01]  /*289d0*/  LOP3.LUT R0, R142, 0xffff, RZ, 0xc0, !PT ;  /* 0x0000ffff8e007812 */ /* 0x000fe200078ec0ff */
[----:B------:R-:W-:Y:S01]  /*289e0*/  STG.E.U16 desc[UR32][R186.64+0xb0], R67 ;  /* 0x0000b043ba007986 */ /* 0x000fe2000c101520 */
[----:B------:R-:W-:Y:S02]  /*289f0*/  PRMT R132, R87, 0x5410, R90 ;  /* 0x0000541057847816 */ /* 0x000fe4000000005a */
[----:B------:R-:W-:Y:S02]  /*28a00*/  @!P0 PRMT R66, R178, 0x5410, RZ ;  /* 0x00005410b2428816 */ /* 0x000fe400000000ff */
[----:B------:R-:W-:Y:S01]  /*28a10*/  ISETP.LE.U32.AND P0, PT, R153, UR23, PT ;  /* 0x0000001799007c0c */ /* 0x000fe2000bf03070 */
[----:B------:R-:W4:Y:S01]  /*28a20*/  LDL.LU R178, [R1+0x3a8] ;  /* 0x0003a80001b27983 */ /* 0x000f220000300800 */
[----:B------:R-:W-:Y:S02]  /*28a30*/  SHF.R.U32.HI R0, RZ, 0x8, R0 ;  /* 0x00000008ff007819 */ /* 0x000fe40000011600 */
[----:B------:R-:W-:Y:S01]  /*28a40*/  PRMT R75, R207, 0x7610, R75 ;  /* 0x00007610cf4b7816 */ /* 0x000fe2000000004b */
[----:B------:R-:W4:Y:S01]  /*28a50*/  LDL.LU R133, [R1+0x3a4] ;  /* 0x0003a40001857983 */ /* 0x000f220000300800 */
[----:B------:R-:W-:Y:S02]  /*28a60*/  @!P5 PRMT R71, R221, 0x5410, RZ ;  /* 0x00005410dd47d816 */ /* 0x000fe400000000ff */
[----:B------:R-:W-:Y:S01]  /*28a70*/  LOP3.LUT P5, RZ, R229, 0x4, RZ, 0xc0, !PT ;  /* 0x00000004e5ff7812 */ /* 0x000fe200078ac0ff */
[----:B------:R-:W-:Y:S01]  /*28a80*/  STG.E.U16 desc[UR32][R186.64+0xae], R66 ;  /* 0x0000ae42ba007986 */ /* 0x000fe2000c101520 */
[----:B------:R-:W-:Y:S02]  /*28a90*/  PRMT R129, R75, 0x5410, R83 ;  /* 0x000054104b817816 */ /* 0x000fe40000000053 */
[----:B------:R-:W-:Y:S01]  /*28aa0*/  LOP3.LUT R56, R147, UR31, R248, 0x96, !PT ;  /* 0x0000001f93387c12 */ /* 0x000fe2000f8e96f8 */
[----:B------:R-:W-:Y:S01]  /*28ab0*/  STG.E.U16 desc[UR32][R184.64+0xb2], R69 ;  /* 0x0000b245b8007986 */ /* 0x000fe2000c101520 */
[----:B------:R-:W-:Y:S02]  /*28ac0*/  @!P0 PRMT R68, R134, 0x5410, RZ ;  /* 0x0000541086448816 */ /* 0x000fe400000000ff */
[----:B------:R-:W-:Y:S01]  /*28ad0*/  ISETP.LE.U32.AND P0, PT, R154, UR23, PT ;  /* 0x000000179a007c0c */ /* 0x000fe2000bf03070 */
[----:B------:R-:W4:Y:S01]  /*28ae0*/  LDL.LU R134, [R1+0x3a0] ;  /* 0x0003a00001867983 */ /* 0x000f220000300800 */
[C---:B------:R-:W-:Y:S02]  /*28af0*/  LOP3.LUT R154, R144.reuse, 0xff, RZ, 0xc0, !PT ;  /* 0x000000ff909a7812 */ /* 0x040fe400078ec0ff */
[----:B-1----:R-:W-:Y:S01]  /*28b00*/  LOP3.LUT R65, R144, 0xffff, RZ, 0xc0, !PT ;  /* 0x0000ffff90417812 */ /* 0x002fe200078ec0ff */
[----:B------:R-:W3:Y:S01]  /*28b10*/  LDL.LU R176, [R1+0x39c] ;  /* 0x00039c0001b07983 */ /* 0x000ee20000300800 */
[----:B------:R-:W-:Y:S02]  /*28b20*/  @!P5 PRMT R81, R175, 0x5410, RZ ;  /* 0x00005410af51d816 */ /* 0x000fe400000000ff */
[----:B------:R-:W-:Y:S01]  /*28b30*/  ISETP.LE.U32.AND P5, PT, R189, UR23, PT ;  /* 0x00000017bd007c0c */ /* 0x000fe2000bfa3070 */
[----:B------:R-:W-:Y:S04]  /*28b40*/  STG.E.U16 desc[UR32][R184.64+0xb0], R68 ;  /* 0x0000b044b8007986 */ /* 0x000fe8000c101520 */
[----:B------:R-:W-:Y:S01]  /*28b50*/  @!P0 PRMT R70, R220, 0x5410, RZ ;  /* 0x00005410dc468816 */ /* 0x000fe200000000ff */
[----:B------:R1:W-:Y:S01]  /*28b60*/  STG.E.U16 desc[UR32][R180.64+0xc2], R71 ;  /* 0x0000c247b4007986 */ /* 0x0003e2000c101520 */
[----:B------:R-:W-:Y:S02]  /*28b70*/  ISETP.LE.U32.AND P0, PT, R155, UR23, PT ;  /* 0x000000179b007c0c */ /* 0x000fe4000bf03070 */
[----:B------:R-:W-:Y:S01]  /*28b80*/  SHF.R.U32.HI R155, RZ, 0x18, R144 ;  /* 0x00000018ff9b7819 */ /* 0x000fe20000011690 */
[----:B------:R-:W4:Y:S03]  /*28b90*/  LDL.LU R220, [R1+0x398] ;  /* 0x0003980001dc7983 */ /* 0x000f260000300800 */
[----:B------:R-:W-:Y:S01]  /*28ba0*/  @!P5 PRMT R88, R130, 0x5410, RZ ;  /* 0x000054108258d816 */ /* 0x000fe200000000ff */
[----:B------:R2:W4:Y:S01]  /*28bb0*/  LDL.S16 R38, [R1+0x1c4] ;  /* 0x0001c40001267983 */ /* 0x0005220000100600 */
[----:B------:R-:W-:Y:S03]  /*28bc0*/  ISETP.LE.U32.AND P5, PT, R2, UR23, PT ;  /* 0x0000001702007c0c */ /* 0x000fe6000bfa3070 */
[----:B------:R-:W4:Y:S02]  /*28bd0*/  LDL.LU R221, [R1+0x394] ;  /* 0x0003940001dd7983 */ /* 0x000f240000300800 */
[----:B------:R-:W-:Y:S02]  /*28be0*/  @!P0 PRMT R72, R177, 0x5410, RZ ;  /* 0x00005410b1488816 */ /* 0x000fe400000000ff */
[----:B------:R-:W-:Y:S01]  /*28bf0*/  LOP3.LUT P0, RZ, R229, 0x2, RZ, 0xc0, !PT ;  /* 0x00000002e5ff7812 */ /* 0x000fe2000780c0ff */
[----:B------:R-:W4:Y:S04]  /*28c00*/  LDL.LU R177, [R1+0x390] ;  /* 0x0003900001b17983 */ /* 0x000f280000300800 */
[----:B------:R1:W-:Y:S04]  /*28c10*/  STG.E.U16 desc[UR32][R180.64+0xc0], R70 ;  /* 0x0000c046b4007986 */ /* 0x0003e8000c101520 */
[----:B------:R-:W-:Y:S01]  /*28c20*/  STG.E.U16 desc[UR32][R182.64+0xc0], R72 ;  /* 0x0000c048b6007986 */ /* 0x000fe2000c101520 */
[----:B-1----:R-:W-:Y:S03]  /*28c30*/  LOP3.LUT R71, R146, 0xff, RZ, 0xc0, !PT ;  /* 0x000000ff92477812 */ /* 0x002fe600078ec0ff */
[----:B------:R-:W-:Y:S02]  /*28c40*/  @!P0 PRMT R78, R85, 0x5410, RZ ;  /* 0x00005410554e8816 */ /* 0x000fe400000000ff */
[----:B------:R-:W-:Y:S01]  /*28c50*/  LOP3.LUT P0, RZ, R229, 0x1, RZ, 0xc0, !PT ;  /* 0x00000001e5ff7812 */ /* 0x000fe2000780c0ff */
[----:B------:R-:W4:Y:S04]  /*28c60*/  LDL.LU R85, [R1+0x38c] ;  /* 0x00038c0001557983 */ /* 0x000f280000300800 */
[----:B------:R-:W4:Y:S04]  /*28c70*/  LDL.LU R175, [R1+0x388] ;  /* 0x0003880001af7983 */ /* 0x000f280000300800 */
[----:B------:R-:W4:Y:S04]  /*28c80*/  LDL.LU R217, [R1+0x384] ;  /* 0x0003840001d97983 */ /* 0x000f280000300800 */
[----:B------:R-:W4:Y:S01]  /*28c90*/  LDL.LU R218, [R1+0x380] ;  /* 0x0003800001da7983 */ /* 0x000f220000300800 */
[----:B------:R-:W-:Y:S03]  /*28ca0*/  SHF.R.U32.HI R70, RZ, 0x18, R146 ;  /* 0x00000018ff467819 */ /* 0x000fe60000011692 */
[----:B------:R1:W4:Y:S04]  /*28cb0*/  LDL.S16 R51, [R1+0x1a8] ;  /* 0x0001a80001337983 */ /* 0x0003280000100600 */
[----:B------:R-:W-:Y:S04]  /*28cc0*/  STG.E.U16 desc[UR32][R182.64+0xc2], R78 ;  /* 0x0000c24eb6007986 */ /* 0x000fe8000c101520 */
[----:B------:R-:W-:Y:S04]  /*28cd0*/  STG.E.U16 desc[UR32][R186.64+0xbe], R81 ;  /* 0x0000be51ba007986 */ /* 0x000fe8000c101520 */
[----:B------:R-:W-:Y:S04]  /*28ce0*/  STG.E.U16 desc[UR32][R186.64+0xc0], R80 ;  /* 0x0000c050ba007986 */ /* 0x000fe8000c101520 */
[----:B------:R-:W-:Y:S04]  /*28cf0*/  STG.E.U16 desc[UR32][R184.64+0xc0], R79 ;  /* 0x0000c04fb8007986 */ /* 0x000fe8000c101520 */
[----:B------:R-:W-:Y:S04]  /*28d00*/  STG.E.U16 desc[UR32][R184.64+0xc2], R84 ;  /* 0x0000c254b8007986 */ /* 0x000fe8000c101520 */
[----:B------:R-:W-:Y:S04]  /*28d10*/  STG.E.U16 desc[UR32][R180.64+0xd0], R88 ;  /* 0x0000d058b4007986 */ /* 0x000fe8000c101520 */
[----:B------:R-:W-:Y:S01]  /*28d20*/  STG.E.U16 desc[UR32][R180.64+0xd2], R89 ;  /* 0x0000d259b4007986 */ /* 0x000fe2000c101520 */
[----:B--2---:R-:W-:Y:S10]  /*28d30*/  MUFU.EX2 R179, R179 ;  /* 0x000000b300b37308 */ /* 0x004ff40000000800 */
[----:B---3--:R-:W-:Y:S01]  /*28d40*/  MUFU.EX2 R176, R176 ;  /* 0x000000b000b07308 */ /* 0x008fe20000000800 */
[----:B----4-:R-:W-:Y:S05]  /*28d50*/  @!P5 HFMA2.BF16_V2 R38, -RZ.H0_H0, RZ.H0_H0, -R87.H0_H0 ;  /* 0x200000ffff26d231 */ /* 0x010fea0000340957 */
[----:B------:R-:W-:Y:S01]  /*28d60*/  PRMT R2, R38, 0x7610, R2 ;  /* 0x0000761026027816 */ /* 0x000fe20000000002 */
[----:B------:R2:W-:Y:S03]  /*28d70*/  @!P5 STL.S16 [R1+0x1c4], R38 ;  /* 0x0001c4260100d387 */ /* 0x0005e60000100600 */
[----:B------:R-:W-:Y:S01]  /*28d80*/  @!P5 PRMT R87, R2, 0x5410, RZ ;  /* 0x000054100257d816 */ /* 0x000fe200000000ff */
[----:B------:R1:W3:Y:S01]  /*28d90*/  LDL.S16 R48, [R1+0x188] ;  /* 0x0001880001307983 */ /* 0x0002e20000100600 */
[----:B------:R-:W-:Y:S01]  /*28da0*/  LOP3.LUT R2, R142, 0xff, RZ, 0xc0, !PT ;  /* 0x000000ff8e027812 */ /* 0x000fe200078ec0ff */
[----:B------:R-:W-:Y:S02]  /*28db0*/  MUFU.EX2 R64, R177 ;  /* 0x000000b100407308 */ /* 0x000fe40000000800 */
[----:B------:R1:W4:Y:S01]  /*28dc0*/  LDL.S16 R54, [R1+0x1a4] ;  /* 0x0001a40001367983 */ /* 0x0003220000100600 */
[----:B------:R-:W-:Y:S02]  /*28dd0*/  PRMT R143, R2, 0x5410, R0 ;  /* 0x00005410028f7816 */ /* 0x000fe40000000000 */
[----:B------:R-:W-:Y:S01]  /*28de0*/  LOP3.LUT R2, R52, 0xffff, RZ, 0xc0, !PT ;  /* 0x0000ffff34027812 */ /* 0x000fe200078ec0ff */
[----:B------:R1:W4:Y:S01]  /*28df0*/  LDL.S16 R53, [R1+0x19c] ;  /* 0x00019c0001357983 */ /* 0x0003220000100600 */
[----:B------:R-:W-:Y:S02]  /*28e00*/  SHF.R.U32.HI R0, RZ, 0x10, R142 ;  /* 0x00000010ff007819 */ /* 0x000fe4000001168e */
[----:B------:R-:W-:Y:S01]  /*28e10*/  SHF.R.U32.HI R2, RZ, 0x8, R2 ;  /* 0x00000008ff027819 */ /* 0x000fe20000011602 */
[----:B------:R-:W-:Y:S01]  /*28e20*/  STG.E.U16 desc[UR32][R182.64+0xd0], R87 ;  /* 0x0000d057b6007986 */ /* 0x000fe2000c101520 */
[----:B------:R-:W-:Y:S02]  /*28e30*/  SHF.R.U32.HI R142, RZ, 0x18, R142 ;  /* 0x00000018ff8e7819 */ /* 0x000fe4000001168e */
[----:B------:R-:W-:Y:S02]  /*28e40*/  LOP3.LUT R45, R45, R85, RZ, 0xc0, !PT ;  /* 0x000000552d2d7212 */ /* 0x000fe400078ec0ff */
[----:B------:R-:W-:Y:S02]  /*28e50*/  LOP3.LUT R2, R2, 0xffff, RZ, 0xc0, !PT ;  /* 0x0000ffff02027812 */ /* 0x000fe400078ec0ff */
[----:B------:R-:W-:Y:S02]  /*28e60*/  LOP3.LUT R44, R44, R175, RZ, 0xc0, !PT ;  /* 0x000000af2c2c7212 */ /* 0x000fe400078ec0ff */
[--C-:B--2---:R-:W-:Y:S01]  /*28e70*/  HSET2.LE.AND R38, R206, R141.reuse, PT ;  /* 0x0000008dce267233 */ /* 0x104fe20003803000 */
[----:B------:R-:W2:Y:S01]  /*28e80*/  LDSM.16.MT88.4 R40, [R217+0x4000] ;  /* 0x00400000d928783b */ /* 0x000ea20000004200 */
[----:B------:R-:W-:Y:S02]  /*28e90*/  PRMT R85, R86, 0x7632, R85 ;  /* 0x0000763256557816 */ /* 0x000fe40000000055 */
[----:B------:R-:W-:Y:S02]  /*28ea0*/  LOP3.LUT R0, R0, 0xff, RZ, 0xc0, !PT ;  /* 0x000000ff00007812 */ /* 0x000fe400078ec0ff */
[----:B------:R-:W-:Y:S02]  /*28eb0*/  LOP3.LUT R38, R38, R77, RZ, 0xc0, !PT ;  /* 0x0000004d26267212 */ /* 0x000fe400078ec0ff */
[----:B------:R-:W-:Y:S02]  /*28ec0*/  PRMT R130, R86, 0x5410, R85 ;  /* 0x0000541056827816 */ /* 0x000fe40000000055 */
[----:B------:R-:W-:Y:S01]  /*28ed0*/  PRMT R58, R0, 0x5410, R142 ;  /* 0x00005410003a7816 */ /* 0x000fe2000000008e */
[----:B------:R-:W-:Y:S01]  /*28ee0*/  @!P1 HFMA2.BF16_V2 R51, -RZ.H0_H0, RZ.H0_H0, -R90.H0_H0 ;  /* 0x200000ffff339231 */ /* 0x000fe2000034095a */
[--C-:B------:R-:W-:Y:S02]  /*28ef0*/  SHF.R.U32.HI R0, RZ, 0x18, R52.reuse ;  /* 0x00000018ff007819 */ /* 0x100fe40000011634 */
[----:B------:R-:W-:Y:S02]  /*28f00*/  SHF.R.U32.HI R52, RZ, 0x10, R52 ;  /* 0x00000010ff347819 */ /* 0x000fe40000011634 */
[----:B------:R-:W-:Y:S01]  /*28f10*/  ISETP.LE.U32.AND P5, PT, R0, UR23, PT ;  /* 0x0000001700007c0c */ /* 0x000fe2000bfa3070 */
[----:B------:R1:W-:Y:S01]  /*28f20*/  @!P1 STL.S16 [R1+0x1a8], R51 ;  /* 0x0001a83301009387 */ /* 0x0003e20000100600 */
[----:B------:R-:W-:Y:S02]  /*28f30*/  LOP3.LUT R52, R52, 0xff, RZ, 0xc0, !PT ;  /* 0x000000ff34347812 */ /* 0x000fe400078ec0ff */
[C---:B------:R-:W-:Y:S04]  /*28f40*/  PRMT R77, R82.reuse, 0x7632, R77 ;  /* 0x00007632524d7816 */ /* 0x040fe8000000004d */
[----:B------:R-:W-:Y:S01]  /*28f50*/  PRMT R142, R82, 0x5410, R77 ;  /* 0x00005410528e7816 */ /* 0x000fe2000000004d */
[-C--:B--2---:R-:W-:Y:S06]  /*28f60*/  HMMA.16816.F32.BF16 R4, R36, R40.reuse, R4 ;  /* 0x000000282404723c */ /* 0x084fec0000041804 */
[C---:B------:R-:W-:Y:S06]  /*28f70*/  HMMA.16816.F32.BF16 R8, R44.reuse, R40, R8 ;  /* 0x000000282c08723c */ /* 0x040fec0000041808 */
[-C--:B------:R-:W-:Y:S05]  /*28f80*/  HMMA.16816.F32.BF16 R12, R44, R42.reuse, R12 ;  /* 0x0000002a2c0c723c */ /* 0x080fea000004180c */
[----:B------:R-:W-:Y:S01]  /*28f90*/  PRMT R40, R51, 0x7610, R40 ;  /* 0x0000761033287816 */ /* 0x000fe20000000028 */
[C---:B------:R-:W-:Y:S01]  /*28fa0*/  HMMA.16816.F32.BF16 R16, R36.reuse, R42, R16 ;  /* 0x0000002a2410723c */ /* 0x040fe20000041810 */
[----:B-1----:R2:W2:Y:S04]  /*28fb0*/  LDL.S16 R51, [R1+0x184] ;  /* 0x0001840001337983 */ /* 0x0024a80000100600 */
[----:B------:R-:W-:Y:S02]  /*28fc0*/  @!P1 PRMT R90, R40, 0x5410, RZ ;  /* 0x00005410285a9816 */ /* 0x000fe400000000ff */
[----:B------:R-:W-:Y:S01]  /*28fd0*/  ISETP.LE.U32.AND P1, PT, R2, UR23, PT ;  /* 0x0000001702007c0c */ /* 0x000fe2000bf23070 */
[----:B------:R-:W1:Y:S04]  /*28fe0*/  LDSM.16.MT88.4 R40, [R218+0x4000] ;  /* 0x00400000da28783b */ /* 0x000e680000004200 */
[----:B------:R-:W-:Y:S01]  /*28ff0*/  STG.E.U16 desc[UR32][R182.64+0xd2], R90 ;  /* 0x0000d25ab6007986 */ /* 0x000fe2000c101520 */
[-C--:B-1----:R-:W-:Y:S06]  /*29000*/  HMMA.16816.F32.BF16 R20, R36, R40.reuse, R20 ;  /* 0x000000282414723c */ /* 0x082fec0000041814 */
[C---:B------:R-:W-:Y:S06]  /*29010*/  HMMA.16816.F32.BF16 R24, R44.reuse, R40, R24 ;  /* 0x000000282c18723c */ /* 0x040fec0000041818 */
[-C--:B------:R-:W-:Y:S01]  /*29020*/  HMMA.16816.F32.BF16 R28, R44, R42.reuse, R28 ;  /* 0x0000002a2c1c723c */ /* 0x080fe2000004181c */
[----:B------:R-:W-:Y:S04]  /*29030*/  LDSM.16.MT88.4 R44, [R218+0x4400] ;  /* 0x00440000da2c783b */ /* 0x000fe80000004200 */
[--C-:B------:R-:W-:Y:S01]  /*29040*/  HSET2.LE.AND R40, R143, R141.reuse, PT ;  /* 0x0000008d8f287233 */ /* 0x100fe20003803000 */
[----:B------:R-:W-:Y:S05]  /*29050*/  HMMA.16816.F32.BF16 R32, R36, R42, R32 ;  /* 0x0000002a2420723c */ /* 0x000fea0000041820 */
[----:B------:R-:W-:Y:S02]  /*29060*/  HSET2.LE.AND R41, R58, R141, PT ;  /* 0x0000008d3a297233 */ /* 0x000fe40003803000 */
[----:B------:R-:W-:Y:S04]  /*29070*/  LOP3.LUT R40, R40, R94, RZ, 0xc0, !PT ;  /* 0x0000005e28287212 */ /* 0x000fe800078ec0ff */
[----:B------:R-:W-:Y:S02]  /*29080*/  LOP3.LUT R94, R144, 0xffff, RZ, 0xc0, !PT ;  /* 0x0000ffff905e7812 */ /* 0x000fe400078ec0ff */
[----:B------:R-:W-:Y:S02]  /*29090*/  LOP3.LUT R41, R41, R97, RZ, 0xc0, !PT ;  /* 0x0000006129297212 */ /* 0x000fe400078ec0ff */
[----:B------:R-:W-:Y:S02]  /*290a0*/  SHF.R.U32.HI R38, RZ, 0x8, R204 ;  /* 0x00000008ff267819 */ /* 0x000fe400000116cc */
[----:B------:R-:W-:Y:S02]  /*290b0*/  LOP3.LUT R39, R249, 0xff, RZ, 0xc0, !PT ;  /* 0x000000fff9277812 */ /* 0x000fe400078ec0ff */
[----:B------:R-:W-:Y:S02]  /*290c0*/  PRMT R208, R208, 0x5410, R38 ;  /* 0x00005410d0d07816 */ /* 0x000fe40000000026 */
[----:B------:R-:W-:Y:S02]  /*290d0*/  PRMT R97, R39, 0x5410, R251 ;  /* 0x0000541027617816 */ /* 0x000fe400000000fb */
[----:B------:R-:W-:Y:S01]  /*290e0*/  LOP3.LUT R39, R149, 0xff, RZ, 0xc0, !PT ;  /* 0x000000ff95277812 */ /* 0x000fe200078ec0ff */
[----:B---3--:R-:W-:Y:S02]  /*290f0*/  @!P6 HFMA2.BF16_V2 R48, -RZ.H0_H0, RZ.H0_H0, -R86.H0_H0 ;  /* 0x200000ffff30e231 */ /* 0x008fe40000340956 */
[----:B----4-:R-:W-:Y:S03]  /*29100*/  @!P2 HFMA2.BF16_V2 R54, -RZ.H0_H0, RZ.H0_H0, -R85.H0_H0 ;  /* 0x200000ffff36a231 */ /* 0x010fe60000340955 */
[----:B------:R-:W-:Y:S01]  /*29110*/  PRMT R2, R48, 0x7610, R2 ;  /* 0x0000761030027816 */ /* 0x000fe20000000002 */
[----:B------:R1:W-:Y:S01]  /*29120*/  @!P6 STL.S16 [R1+0x188], R48 ;  /* 0x000188300100e387 */ /* 0x0003e20000100600 */
[----:B------:R-:W-:Y:S02]  /*29130*/  @!P4 HFMA2.BF16_V2 R53, -RZ.H0_H0, RZ.H0_H0, -R75.H0_H0 ;  /* 0x200000ffff35c231 */ /* 0x000fe4000034094b */
[----:B------:R-:W-:Y:S02]  /*29140*/  @!P6 PRMT R86, R2, 0x5410, RZ ;  /* 0x000054100256e816 */ /* 0x000fe400000000ff */
[----:B------:R-:W-:Y:S02]  /*29150*/  ISETP.LE.U32.AND P6, PT, R55, UR23, PT ;  /* 0x0000001737007c0c */ /* 0x000fe4000bfc3070 */
[----:B------:R-:W-:Y:S01]  /*29160*/  PRMT R0, R54, 0x7610, R0 ;  /* 0x0000761036007816 */ /* 0x000fe20000000000 */
[----:B------:R-:W-:Y:S03]  /*29170*/  STG.E.U16 desc[UR32][R186.64+0xce], R86 ;  /* 0x0000ce56ba007986 */ /* 0x000fe6000c101520 */
[----:B------:R-:W-:Y:S02]  /*29180*/  @!P2 PRMT R85, R0, 0x5410, RZ ;  /* 0x000054100055a816 */ /* 0x000fe400000000ff */
[----:B------:R-:W-:Y:S03]  /*29190*/  LOP3.LUT R0, R56, 0xff, RZ, 0xc0, !PT ;  /* 0x000000ff38007812 */ /* 0x000fe600078ec0ff */
[----:B------:R-:W-:Y:S04]  /*291a0*/  STG.E.U16 desc[UR32][R186.64+0xd0], R85 ;  /* 0x0000d055ba007986 */ /* 0x000fe8000c101520 */
[----:B-1----:R3:W4:Y:S04]  /*291b0*/  LDL.S16 R48, [R1+0x160] ;  /* 0x0001600001307983 */ /* 0x0027280000100600 */
[----:B------:R-:W3:Y:S04]  /*291c0*/  LDL.LU R196, [R1+0xb4] ;  /* 0x0000b40001c47983 */ /* 0x000ee80000300800 */
[----:B------:R-:W-:Y:S01]  /*291d0*/  @!P2 STL.S16 [R1+0x1a4], R54 ;  /* 0x0001a4360100a387 */ /* 0x000fe20000100600 */
[----:B------:R-:W-:Y:S02]  /*291e0*/  ISETP.LE.U32.AND P2, PT, R52, UR23, PT ;  /* 0x0000001734007c0c */ /* 0x000fe4000bf43070 */
[----:B------:R-:W-:Y:S01]  /*291f0*/  PRMT R52, R53, 0x7610, R52 ;  /* 0x0000761035347816 */ /* 0x000fe20000000034 */
[----:B------:R1:W3:Y:S03]  /*29200*/  LDL.S16 R2, [R1+0x15c] ;  /* 0x00015c0001027983 */ /* 0x0002e60000100600 */
[----:B------:R-:W-:Y:S01]  /*29210*/  @!P4 PRMT R75, R52, 0x5410, RZ ;  /* 0x00005410344bc816 */ /* 0x000fe200000000ff */
[----:B------:R-:W3:Y:S04]  /*29220*/  LDL.LU R244, [R1+0xc8] ;  /* 0x0000c80001f47983 */ /* 0x000ee80000300800 */
[----:B------:R-:W-:Y:S01]  /*29230*/  @!P4 STL.S16 [R1+0x19c], R53 ;  /* 0x00019c350100c387 */ /* 0x000fe20000100600 */
[----:B------:R-:W-:Y:S02]  /*29240*/  ISETP.LE.U32.AND P4, PT, R0, UR23, PT ;  /* 0x0000001700007c0c */ /* 0x000fe4000bf83070 */
[----:B------:R-:W-:Y:S01]  /*29250*/  LOP3.LUT R0, R56, 0xffff, RZ, 0xc0, !PT ;  /* 0x0000ffff38007812 */ /* 0x000fe200078ec0ff */
[----:B------:R-:W1:Y:S03]  /*29260*/  LDSM.16.MT88.4 R52, [R217+0x4400] ;  /* 0x00440000d934783b */ /* 0x000e660000004200 */
[----:B------:R-:W-:Y:S01]  /*29270*/  SHF.R.U32.HI R0, RZ, 0x8, R0 ;  /* 0x00000008ff007819 */ /* 0x000fe20000011600 */
[----:B------:R-:W-:Y:S03]  /*29280*/  STG.E.U16 desc[UR32][R184.64+0xd0], R75 ;  /* 0x0000d04bb8007986 */ /* 0x000fe6000c101520 */
[----:B------:R-:W-:Y:S01]  /*29290*/  LOP3.LUT R0, R0, 0xffff, RZ, 0xc0, !PT ;  /* 0x0000ffff00007812 */ /* 0x000fe200078ec0ff */
[----:B--2---:R-:W-:Y:S05]  /*292a0*/  @!P6 HFMA2.BF16_V2 R51, -RZ.H0_H0, RZ.H0_H0, -R83.H0_H0 ;  /* 0x200000ffff33e231 */ /* 0x004fea0000340953 */
[----:B------:R-:W-:Y:S01]  /*292b0*/  PRMT R50, R51, 0x7610, R50 ;  /* 0x0000761033327816 */ /* 0x000fe20000000032 */
[----:B------:R2:W-:Y:S03]  /*292c0*/  @!P6 STL.S16 [R1+0x184], R51 ;  /* 0x000184330100e387 */ /* 0x0005e60000100600 */
[----:B------:R-:W-:Y:S02]  /*292d0*/  @!P6 PRMT R83, R50, 0x5410, RZ ;  /* 0x000054103253e816 */ /* 0x000fe400000000ff */
[----:B------:R-:W-:Y:S02]  /*292e0*/  ISETP.LE.U32.AND P6, PT, R0, UR23, PT ;  /* 0x0000001700007c0c */ /* 0x000fe4000bfc3070 */
[--C-:B------:R-:W-:Y:S01]  /*292f0*/  HSET2.LE.AND R50, R190, R141.reuse, PT ;  /* 0x0000008dbe327233 */ /* 0x100fe20003803000 */
[----:B------:R-:W-:Y:S01]  /*29300*/  STG.E.U16 desc[UR32][R184.64+0xd2], R83 ;  /* 0x0000d253b8007986 */ /* 0x000fe2000c101520 */
[----:B------:R-:W-:Y:S03]  /*29310*/  SHF.R.U32.HI R0, RZ, 0x18, R56 ;  /* 0x00000018ff007819 */ /* 0x000fe60000011638 */
[----:B------:R-:W-:Y:S02]  /*29320*/  LOP3.LUT R50, R50, R93, RZ, 0xc0, !PT ;  /* 0x0000005d32327212 */ /* 0x000fe400078ec0ff */
[--C-:B--2---:R-:W-:Y:S05]  /*29330*/  HSET2.LE.AND R51, R191, R141.reuse, PT ;  /* 0x0000008dbf337233 */ /* 0x104fea0003803000 */
[----:B------:R-:W-:Y:S02]  /*29340*/  LOP3.LUT R51, R51, R91, RZ, 0xc0, !PT ;  /* 0x0000005b33337212 */ /* 0x000fe400078ec0ff */
[----:B------:R-:W-:Y:S01]  /*29350*/  LOP3.LUT R91, R147, UR11, R248, 0x96, !PT ;  /* 0x0000000b935b7c12 */ /* 0x000fe2000f8e96f8 */
[----:B----4-:R-:W-:Y:S01]  /*29360*/  @!P3 HFMA2.BF16_V2 R48, -RZ.H0_H0, RZ.H0_H0, -R82.H0_H0 ;  /* 0x200000ffff30b231 */ /* 0x010fe20000340952 */
[----:B---3--:R-:W2:Y:S04]  /*29370*/  MUFU.EX2 R74, R196 ;  /* 0x000000c4004a7308 */ /* 0x008ea80000000800 */
[----:B------:R-:W-:Y:S01]  /*29380*/  PRMT R49, R48, 0x7610, R49 ;  /* 0x0000761030317816 */ /* 0x000fe20000000031 */
[----:B------:R3:W-:Y:S03]  /*29390*/  @!P3 STL.S16 [R1+0x160], R48 ;  /* 0x000160300100b387 */ /* 0x0007e60000100600 */
[----:B------:R-:W-:Y:S01]  /*293a0*/  @!P3 PRMT R82, R49, 0x5410, RZ ;  /* 0x000054103152b816 */ /* 0x000fe200000000ff */
[----:B------:R4:W4:Y:S01]  /*293b0*/  LDL.S16 R59, [R1+0x11c] ;  /* 0x00011c00013b7983 */ /* 0x0009220000100600 */
[----:B------:R-:W-:Y:S01]  /*293c0*/  HSET2.LE.AND R49, R188, R141, PT ;  /* 0x0000008dbc317233 */ /* 0x000fe20003803000 */
[----:B------:R-:W-:Y:S01]  /*293d0*/  @!P1 HFMA2.BF16_V2 R2, -RZ.H0_H0, RZ.H0_H0, -R77.H0_H0 ;  /* 0x200000ffff029231 */ /* 0x000fe2000034094d */
[----:B------:R-:W-:Y:S01]  /*293e0*/  ISETP.LE.U32.AND P3, PT, R0, UR23, PT ;  /* 0x0000001700007c0c */ /* 0x000fe2000bf63070 */
[----:B------:R1:W4:Y:S01]  /*293f0*/  LDL.S16 R57, [R1+0x118] ;  /* 0x0001180001397983 */ /* 0x0003220000100600 */
[--C-:B------:R-:W-:Y:S01]  /*29400*/  HSET2.LE.AND R0, R201, R141.reuse, PT ;  /* 0x0000008dc9007233 */ /* 0x100fe20003803000 */
[----:B------:R-:W3:Y:S01]  /*29410*/  MUFU.EX2 R172, R244 ;  /* 0x000000f400ac7308 */ /* 0x000ee20000000800 */
[----:B------:R-:W-:Y:S01]  /*29420*/  PRMT R60, R2, 0x7610, R60 ;  /* 0x00007610023c7816 */ /* 0x000fe2000000003c */
[----:B------:R1:W-:Y:S01]  /*29430*/  @!P1 STL.S16 [R1+0x15c], R2 ;  /* 0x00015c0201009387 */ /* 0x0003e20000100600 */
[----:B------:R-:W-:Y:S02]  /*29440*/  LOP3.LUT R49, R49, R92, RZ, 0xc0, !PT ;  /* 0x0000005c31317212 */ /* 0x000fe400078ec0ff */
[----:B------:R-:W-:Y:S01]  /*29450*/  LOP3.LUT R42, R0, R96, RZ, 0xc0, !PT ;  /* 0x00000060002a7212 */ /* 0x000fe200078ec0ff */
[----:B------:R-:W-:Y:S01]  /*29460*/  STG.E.U16 desc[UR32][R180.64+0xe0], R82 ;  /* 0x0000e052b4007986 */ /* 0x000fe2000c101520 */
[----:B------:R-:W-:Y:S01]  /*29470*/  LOP3.LUT R0, R144, 0xff, RZ, 0xc0, !PT ;  /* 0x000000ff90007812 */ /* 0x000fe200078ec0ff */
[----:B--2---:R-:W-:Y:S01]  /*29480*/  FADD.FTZ R215, R74, R215 ;  /* 0x000000d74ad77221 */ /* 0x004fe20000010000 */
[----:B------:R-:W-:Y:S02]  /*29490*/  @!P1 PRMT R77, R60, 0x5410, RZ ;  /* 0x000054103c4d9816 */ /* 0x000fe400000000ff */
[----:B------:R-:W-:Y:S02]  /*294a0*/  ISETP.LE.U32.AND P1, PT, R0, UR23, PT ;  /* 0x0000001700007c0c */ /* 0x000fe4000bf23070 */
[----:B------:R-:W-:Y:S01]  /*294b0*/  SHF.R.U32.HI R0, RZ, 0x10, R56 ;  /* 0x00000010ff007819 */ /* 0x000fe20000011638 */
[----:B------:R-:W-:Y:S01]  /*294c0*/  STG.E.U16 desc[UR32][R180.64+0xe2], R77 ;  /* 0x0000e24db4007986 */ /* 0x000fe2000c101520 */
[--C-:B---3--:R-:W-:Y:S02]  /*294d0*/  HSET2.LE.AND R48, R173, R141.reuse, PT ;  /* 0x0000008dad307233 */ /* 0x108fe40003803000 */
[----:B------:R-:W-:Y:S02]  /*294e0*/  F2FP.BF16.F32.PACK_AB R74, R172, R74 ;  /* 0x0000004aac4a723e */ /* 0x000fe400000010ff */
[----:B------:R-:W-:Y:S02]  /*294f0*/  LOP3.LUT R0, R0, 0xff, RZ, 0xc0, !PT ;  /* 0x000000ff00007812 */ /* 0x000fe400078ec0ff */
[----:B------:R-:W-:Y:S02]  /*29500*/  LOP3.LUT R48, R48, R76, RZ, 0xc0, !PT ;  /* 0x0000004c30307212 */ /* 0x000fe400078ec0ff */
[----:B------:R-:W-:Y:S02]  /*29510*/  PRMT R73, R74, 0x7632, R73 ;  /* 0x000076324a497816 */ /* 0x000fe40000000049 */
[----:B------:R-:W-:Y:S02]  /*29520*/  SHF.R.U32.HI R56, RZ, 0x8, R247 ;  /* 0x00000008ff387819 */ /* 0x000fe400000116f7 */
[--C-:B-1----:R-:W-:Y:S01]  /*29530*/  HSET2.LE.AND R2, R200, R141.reuse, PT ;  /* 0x0000008dc8027233 */ /* 0x102fe20003803000 */
[-C--:B------:R-:W-:Y:S05]  /*29540*/  HMMA.16816.F32.BF16 R4, R48, R52.reuse, R4 ;  /* 0x000000343004723c */ /* 0x080fea0000041804 */
[----:B------:R-:W-:Y:S01]  /*29550*/  LOP3.LUT R43, R2, R95, RZ, 0xc0, !PT ;  /* 0x0000005f022b7212 */ /* 0x000fe200078ec0ff */
[----:B------:R-:W-:Y:S01]  /*29560*/  FADD.FTZ R95, R64, R250 ;  /* 0x000000fa405f7221 */ /* 0x000fe20000010000 */
[----:B------:R-:W-:Y:S04]  /*29570*/  SHF.R.U32.HI R2, RZ, 0x10, R144 ;  /* 0x00000010ff027819 */ /* 0x000fe80000011690 */
[----:B------:R-:W-:Y:S01]  /*29580*/  LOP3.LUT R2, R2, 0xff, RZ, 0xc0, !PT ;  /* 0x000000ff02027812 */ /* 0x000fe200078ec0ff */
[C---:B------:R-:W-:Y:S04]  /*29590*/  HMMA.16816.F32.BF16 R8, R40.reuse, R52, R8 ;  /* 0x000000342808723c */ /* 0x040fe80000041808 */
[----:B------:R-:W-:Y:S02]  /*295a0*/  PRMT R76, R74, 0x5410, R73 ;  /* 0x000054104a4c7816 */ /* 0x000fe40000000049 */
[----:B------:R-:W-:Y:S01]  /*295b0*/  PRMT R143, R252, 0x5410, R56 ;  /* 0x00005410fc8f7816 */ /* 0x000fe20000000038 */
[-C--:B------:R-:W-:Y:S04]  /*295c0*/  HMMA.16816.F32.BF16 R12, R40, R54.reuse, R12 ;  /* 0x00000036280c723c */ /* 0x080fe8000004180c */
[--C-:B------:R-:W-:Y:S02]  /*295d0*/  SHF.R.U32.HI R92, RZ, 0x18, R144.reuse ;  /* 0x00000018ff5c7819 */ /* 0x100fe40000011690 */
[----:B------:R-:W-:Y:S01]  /*295e0*/  SHF.R.U32.HI R96, RZ, 0x10, R144 ;  /* 0x00000010ff607819 */ /* 0x000fe20000011690 */
[C---:B------:R-:W-:Y:S01]  /*295f0*/  HMMA.16816.F32.BF16 R16, R48.reuse, R54, R16 ;  /* 0x000000363010723c */ /* 0x040fe20000041810 */
[----:B------:R-:W1:Y:S05]  /*29600*/  LDSM.16.MT88.4 R52, [R217+0x4800] ;  /* 0x00480000d934783b */ /* 0x000e6a0000004200 */
[-C--:B------:R-:W-:Y:S06]  /*29610*/  HMMA.16816.F32.BF16 R20, R48, R44.reuse, R20 ;  /* 0x0000002c3014723c */ /* 0x080fec0000041814 */
[C---:B------:R-:W-:Y:S06]  /*29620*/  HMMA.16816.F32.BF16 R24, R40.reuse, R44, R24 ;  /* 0x0000002c2818723c */ /* 0x040fec0000041818 */
[-C--:B------:R-:W-:Y:S05]  /*29630*/  HMMA.16816.F32.BF16 R28, R40, R46.reuse, R28 ;  /* 0x0000002e281c723c */ /* 0x080fea000004181c */
[----:B------:R-:W-:Y:S01]  /*29640*/  LOP3.LUT R44, R243, 0xff, RZ, 0xc0, !PT ;  /* 0x000000fff32c7812 */ /* 0x000fe200078ec0ff */
[----:B------:R-:W-:Y:S01]  /*29650*/  HMMA.16816.F32.BF16 R32, R48, R46, R32 ;  /* 0x0000002e3020723c */ /* 0x000fe20000041820 */
[----:B------:R-:W-:Y:S04]  /*29660*/  LDSM.16.MT88.4 R48, [R217+0x4c00] ;  /* 0x004c0000d930783b */ /* 0x000fe80000004200 */
[--C-:B------:R-:W-:Y:S02]  /*29670*/  HSET2.LE.AND R42, R202, R141.reuse, PT ;  /* 0x0000008dca2a7233 */ /* 0x100fe40003803000 */
[----:B------:R-:W-:Y:S04]  /*29680*/  HSET2.LE.AND R43, R203, R141, PT ;  /* 0x0000008dcb2b7233 */ /* 0x000fe80003803000 */
[----:B------:R-:W-:Y:S02]  /*29690*/  LOP3.LUT R42, R42, R103, RZ, 0xc0, !PT ;  /* 0x000000672a2a7212 */ /* 0x000fe400078ec0ff */
[----:B------:R-:W-:Y:S02]  /*296a0*/  LOP3.LUT R43, R43, R102, RZ, 0xc0, !PT ;  /* 0x000000662b2b7212 */ /* 0x000fe400078ec0ff */
[----:B------:R-:W-:Y:S02]  /*296b0*/  LOP3.LUT R46, R232, 0xff, RZ, 0xc0, !PT ;  /* 0x000000ffe82e7812 */ /* 0x000fe400078ec0ff */
[----:B------:R-:W-:Y:S02]  /*296c0*/  SHF.R.U32.HI R45, RZ, 0x8, R242 ;  /* 0x00000008ff2d7819 */ /* 0x000fe400000116f2 */
[----:B------:R-:W-:Y:S02]  /*296d0*/  PRMT R93, R46, 0x5410, R233 ;  /* 0x000054102e5d7816 */ /* 0x000fe400000000e9 */
[----:B------:R-:W-:Y:S02]  /*296e0*/  LOP3.LUT R46, R163, 0xff, RZ, 0xc0, !PT ;  /* 0x000000ffa32e7812 */ /* 0x000fe400078ec0ff */
[----:B------:R-:W-:Y:S02]  /*296f0*/  PRMT R61, R44, 0x5410, R245 ;  /* 0x000054102c3d7816 */ /* 0x000fe400000000f5 */
[----:B------:R-:W-:Y:S02]  /*29700*/  PRMT R60, R246, 0x5410, R45 ;  /* 0x00005410f63c7816 */ /* 0x000fe4000000002d */
[C---:B------:R-:W-:Y:S02]  /*29710*/  LOP3.LUT R44, R158.reuse, 0xffff, RZ, 0xc0, !PT ;  /* 0x0000ffff9e2c7812 */ /* 0x040fe400078ec0ff */
[----:B------:R-:W-:Y:S02]  /*29720*/  SHF.R.U32.HI R45, RZ, 0x18, R163 ;  /* 0x00000018ff2d7819 */ /* 0x000fe400000116a3 */
[----:B------:R-:W-:Y:S02]  /*29730*/  LOP3.LUT R47, R158, 0xff, RZ, 0xc0, !PT ;  /* 0x000000ff9e2f7812 */ /* 0x000fe400078ec0ff */
[----:B------:R-:W-:Y:S01]  /*29740*/  SHF.R.U32.HI R44, RZ, 0x8, R44 ;  /* 0x00000008ff2c7819 */ /* 0x000fe2000001162c */
[----:B----4-:R-:W-:Y:S02]  /*29750*/  @!P2 HFMA2.BF16_V2 R59, -RZ.H0_H0, RZ.H0_H0, -R74.H0_H0 ;  /* 0x200000ffff3ba231 */ /* 0x010fe4000034094a */
[----:B------:R-:W-:Y:S03]  /*29760*/  @!P5 HFMA2.BF16_V2 R57, -RZ.H0_H0, RZ.H0_H0, -R73.H0_H0 ;  /* 0x200000ffff39d231 */ /* 0x000fe60000340949 */
[----:B------:R-:W-:Y:S01]  /*29770*/  PRMT R37, R59, 0x7610, R37 ;  /* 0x000076103b257816 */ /* 0x000fe20000000025 */
[----:B------:R-:W-:Y:S01]  /*29780*/  @!P2 STL.S16 [R1+0x11c], R59 ;  /* 0x00011c3b0100a387 */ /* 0x000fe20000100600 */
[----:B------:R-:W-:Y:S03]  /*29790*/  PRMT R36, R57, 0x7610, R36 ;  /* 0x0000761039247816 */ /* 0x000fe60000000024 */
[----:B------:R-:W-:Y:S01]  /*297a0*/  @!P5 STL.S16 [R1+0x118], R57 ;  /* 0x000118390100d387 */ /* 0x000fe20000100600 */
[----:B------:R-:W-:Y:S02]  /*297b0*/  @!P2 PRMT R74, R37, 0x5410, RZ ;  /* 0x00005410254aa816 */ /* 0x000fe400000000ff */
[----:B------:R-:W-:Y:S01]  /*297c0*/  @!P5 PRMT R73, R36, 0x5410, RZ ;  /* 0x000054102449d816 */ /* 0x000fe200000000ff */
[----:B------:R-:W2:Y:S01]  /*297d0*/  LDSM.16.MT88.4 R56, [R218+0x4800] ;  /* 0x00480000da38783b */ /* 0x000ea20000004200 */
[----:B------:R-:W-:Y:S02]  /*297e0*/  ISETP.LE.U32.AND P5, PT, R0, UR23, PT ;  /* 0x0000001700007c0c */ /* 0x000fe4000bfa3070 */
[C---:B------:R-:W-:Y:S01]  /*297f0*/  LOP3.LUT R0, R159.reuse, 0xffff, RZ, 0xc0, !PT ;  /* 0x0000ffff9f007812 */ /* 0x040fe200078ec0ff */
[----:B------:R-:W3:Y:S01]  /*29800*/  LDL.LU R177, [R1+0x37c] ;  /* 0x00037c0001b17983 */ /* 0x000ee20000300800 */
[----:B------:R-:W-:Y:S02]  /*29810*/  ISETP.LE.U32.AND P2, PT, R2, UR23, PT ;  /* 0x0000001702007c0c */ /* 0x000fe4000bf43070 */
[--C-:B------:R-:W-:Y:S01]  /*29820*/  SHF.R.U32.HI R2, RZ, 0x10, R159.reuse ;  /* 0x00000010ff027819 */ /* 0x100fe2000001169f */
[----:B------:R-:W-:Y:S01]  /*29830*/  STG.E.U16 desc[UR32][R182.64+0xe0], R74 ;  /* 0x0000e04ab6007986 */ /* 0x000fe2000c101520 */
[----:B------:R-:W-:Y:S02]  /*29840*/  LOP3.LUT R37, R159, 0xff, RZ, 0xc0, !PT ;  /* 0x000000ff9f257812 */ /* 0x000fe400078ec0ff */
[----:B------:R-:W-:Y:S01]  /*29850*/  SHF.R.U32.HI R0, RZ, 0x8, R0 ;  /* 0x00000008ff007819 */ /* 0x000fe20000011600 */
[----:B------:R-:W-:Y:S01]  /*29860*/  STG.E.U16 desc[UR32][R182.64+0xe2], R73 ;  /* 0x0000e249b6007986 */ /* 0x000fe2000c101520 */
[----:B------:R-:W-:Y:S02]  /*29870*/  SHF.R.U32.HI R36, RZ, 0x18, R159 ;  /* 0x00000018ff247819 */ /* 0x000fe4000001169f */
[----:B------:R-:W-:Y:S02]  /*29880*/  LOP3.LUT R2, R2, 0xff, RZ, 0xc0, !PT ;  /* 0x000000ff02027812 */ /* 0x000fe400078ec0ff */
[----:B------:R-:W-:Y:S02]  /*29890*/  PRMT R38, R37, 0x5410, R0 ;  /* 0x0000541025267816 */ /* 0x000fe40000000000 */
[----:B------:R-:W-:Y:S02]  /*298a0*/  LOP3.LUT R0, R149, 0xffff, RZ, 0xc0, !PT ;  /* 0x0000ffff95007812 */ /* 0x000fe400078ec0ff */
[----:B------:R-:W-:Y:S02]  /*298b0*/  PRMT R37, R2, 0x5410, R36 ;  /* 0x0000541002257816 */ /* 0x000fe40000000024 */
[--C-:B------:R-:W-:Y:S02]  /*298c0*/  SHF.R.U32.HI R2, RZ, 0x10, R149.reuse ;  /* 0x00000010ff027819 */ /* 0x100fe40000011695 */
[----:B------:R-:W-:Y:S02]  /*298d0*/  SHF.R.U32.HI R0, RZ, 0x8, R0 ;  /* 0x00000008ff007819 */ /* 0x000fe40000011600 */
[----:B------:R-:W-:Y:S02]  /*298e0*/  SHF.R.U32.HI R149, RZ, 0x18, R149 ;  /* 0x00000018ff957819 */ /* 0x000fe40000011695 */
[----:B------:R-:W-:Y:S02]  /*298f0*/  LOP3.LUT R2, R2, 0xff, RZ, 0xc0, !PT ;  /* 0x000000ff02027812 */ /* 0x000fe400078ec0ff */
[--C-:B------:R-:W-:Y:S02]  /*29900*/  HSET2.LE.AND R36, R38, R141.reuse, PT ;  /* 0x0000008d26247233 */ /* 0x100fe40003803000 */
[----:B------:R-:W-:Y:S02]  /*29910*/  PRMT R0, R39, 0x5410, R0 ;  /* 0x0000541027007816 */ /* 0x000fe40000000000 */
[--C-:B------:R-:W-:Y:S02]  /*29920*/  HSET2.LE.AND R37, R37, R141.reuse, PT ;  /* 0x0000008d25257233 */ /* 0x100fe40003803000 */
[--C-:B------:R-:W-:Y:S02]  /*29930*/  HSET2.LE.AND R38, R235, R141.reuse, PT ;  /* 0x0000008deb267233 */ /* 0x100fe40003803000 */
[--C-:B------:R-:W-:Y:S02]  /*29940*/  HSET2.LE.AND R39, R239, R141.reuse, PT ;  /* 0x0000008def277233 */ /* 0x100fe40003803000 */
[----:B------:R-:W-:Y:S02]  /*29950*/  PRMT R2, R2, 0x5410, R149 ;  /* 0x0000541002027816 */ /* 0x000fe40000000095 */
[----:B------:R-:W-:Y:S02]  /*29960*/  LOP3.LUT R36, R36, R100, RZ, 0xc0, !PT ;  /* 0x0000006424247212 */ /* 0x000fe400078ec0ff */
[----:B------:R-:W-:Y:S01]  /*29970*/  LOP3.LUT R37, R37, R99, RZ, 0xc0, !PT ;  /* 0x0000006325257212 */ /* 0x000fe200078ec0ff */
[----:B------:R4:W2:Y:S01]  /*29980*/  MUFU.EX2 R100, R221 ;  /* 0x000000dd00647308 */ /* 0x0008a20000000800 */
[----:B------:R-:W-:Y:S02]  /*29990*/  LOP3.LUT R38, R38, R98, RZ, 0xc0, !PT ;  /* 0x0000006226267212 */ /* 0x000fe400078ec0ff */
[----:B------:R-:W-:Y:S02]  /*299a0*/  LOP3.LUT R39, R39, R101, RZ, 0xc0, !PT ;  /* 0x0000006527277212 */ /* 0x000fe400078ec0ff */
[--C-:B------:R-:W-:Y:S02]  /*299b0*/  HSET2.LE.AND R40, R0, R141.reuse, PT ;  /* 0x0000008d00287233 */ /* 0x100fe40003803000 */
[--C-:B------:R-:W-:Y:S03]  /*299c0*/  HSET2.LE.AND R41, R2, R141.reuse, PT ;  /* 0x0000008d02297233 */ /* 0x100fe60003803000 */
[----:B------:R-:W-:Y:S01]  /*299d0*/  MUFU.EX2 R99, R222 ;  /* 0x000000de00637308 */ /* 0x000fe20000000800 */
[----:B------:R-:W-:Y:S01]  /*299e0*/  SHF.R.U32.HI R2, RZ, 0x8, R209 ;  /* 0x00000008ff027819 */ /* 0x000fe200000116d1 */
[-C--:B-1----:R-:W-:Y:S05]  /*299f0*/  HMMA.16816.F32.BF16 R4, R36, R52.reuse, R4 ;  /* 0x000000342404723c */ /* 0x082fea0000041804 */
[----:B------:R-:W-:Y:S02]  /*29a00*/  LOP3.LUT R40, R40, R104, RZ, 0xc0, !PT ;  /* 0x0000006828287212 */ /* 0x000fe400078ec0ff */
[----:B------:R-:W-:Y:S01]  /*29a10*/  LOP3.LUT R41, R41, R105, RZ, 0xc0, !PT ;  /* 0x0000006929297212 */ /* 0x000fe200078ec0ff */
[----:B----4-:R-:W4:Y:S03]  /*29a20*/  LDL.LU R221, [R1+0x378] ;  /* 0x0003780001dd7983 */ /* 0x010f260000300800 */
[----:B------:R-:W-:Y:S01]  /*29a30*/  PRMT R62, R212, 0x5410, R2 ;  /* 0x00005410d43e7816 */ /* 0x000fe20000000002 */
[----:B------:R1:W4:Y:S01]  /*29a40*/  LDL.S16 R101, [R1+0x110] ;  /* 0x0001100001657983 */ /* 0x0003220000100600 */
[----:B------:R-:W-:Y:S01]  /*29a50*/  LOP3.LUT R0, R210, 0xff, RZ, 0xc0, !PT ;  /* 0x000000ffd2007812 */ /* 0x000fe200078ec0ff */
[C---:B------:R-:W-:Y:S02]  /*29a60*/  HMMA.16816.F32.BF16 R8, R40.reuse, R52, R8 ;  /* 0x000000342808723c */ /* 0x040fe40000041808 */
[----:B------:R1:W4:Y:S02]  /*29a70*/  LDL.S16 R98, [R1+0x10c] ;  /* 0x00010c0001627983 */ /* 0x0003240000100600 */
[----:B------:R-:W-:Y:S02]  /*29a80*/  PRMT R63, R0, 0x5410, R211 ;  /* 0x00005410003f7816 */ /* 0x000fe400000000d3 */
[----:B------:R-:W-:Y:S01]  /*29a90*/  LOP3.LUT R0, R163, 0xffff, RZ, 0xc0, !PT ;  /* 0x0000ffffa3007812 */ /* 0x000fe200078ec0ff */
[-C--:B------:R-:W-:Y:S04]  /*29aa0*/  HMMA.16816.F32.BF16 R12, R40, R54.reuse, R12 ;  /* 0x00000036280c723c */ /* 0x080fe8000004180c */
[----:B------:R-:W-:Y:S02]  /*29ab0*/  SHF.R.U32.HI R2, RZ, 0x10, R163 ;  /* 0x00000010ff027819 */ /* 0x000fe400000116a3 */
[----:B------:R-:W-:Y:S01]  /*29ac0*/  SHF.R.U32.HI R0, RZ, 0x8, R0 ;  /* 0x00000008ff007819 */ /* 0x000fe20000011600 */
[C---:B------:R-:W-:Y:S04]  /*29ad0*/  HMMA.16816.F32.BF16 R16, R36.reuse, R54, R16 ;  /* 0x000000362410723c */ /* 0x040fe80000041810 */
[----:B------:R-:W-:Y:S02]  /*29ae0*/  LOP3.LUT R2, R2, 0xff, RZ, 0xc0, !PT ;  /* 0x000000ff02027812 */ /* 0x000fe400078ec0ff */
[----:B------:R-:W-:Y:S01]  /*29af0*/  PRMT R46, R46, 0x5410, R0 ;  /* 0x000054102e2e7816 */ /* 0x000fe20000000000 */
[-C--:B--2---:R-:W-:Y:S04]  /*29b00*/  HMMA.16816.F32.BF16 R20, R36, R56.reuse, R20 ;  /* 0x000000382414723c */ /* 0x084fe80000041814 */
[--C-:B------:R-:W-:Y:S02]  /*29b10*/  HSET2.LE.AND R54, R62, R141.reuse, PT ;  /* 0x0000008d3e367233 */ /* 0x100fe40003803000 */
[--C-:B------:R-:W-:Y:S01]  /*29b20*/  SHF.R.U32.HI R0, RZ, 0x10, R158.reuse ;  /* 0x00000010ff007819 */ /* 0x100fe2000001169e */
[----:B------:R2:W1:Y:S01]  /*29b30*/  MUFU.EX2 R62, R178 ;  /* 0x000000b2003e7308 */ /* 0x0004620000000800 */
[----:B------:R-:W-:Y:S01]  /*29b40*/  PRMT R45, R2, 0x5410, R45 ;  /* 0x00005410022d7816 */ /* 0x000fe2000000002d */
[C---:B------:R-:W-:Y:S04]  /*29b50*/  HMMA.16816.F32.BF16 R24, R40.reuse, R56, R24 ;  /* 0x000000382818723c */ /* 0x040fe80000041818 */
[----:B------:R-:W-:Y:S02]  /*29b60*/  SHF.R.U32.HI R2, RZ, 0x18, R158 ;  /* 0x00000018ff027819 */ /* 0x000fe4000001169e */
[----:B------:R-:W-:Y:S01]  /*29b70*/  LOP3.LUT R0, R0, 0xff, RZ, 0xc0, !PT ;  /* 0x000000ff00007812 */ /* 0x000fe200078ec0ff */
[-C--:B------:R-:W-:Y:S01]  /*29b80*/  HMMA.16816.F32.BF16 R28, R40, R58.reuse, R28 ;  /* 0x0000003a281c723c */ /* 0x080fe2000004181c */
[----:B------:R-:W1:Y:S03]  /*29b90*/  LDSM.16.MT88.4 R40, [R218+0x4c00] ;  /* 0x004c0000da28783b */ /* 0x000e660000004200 */
[----:B------:R-:W-:Y:S02]  /*29ba0*/  PRMT R52, R47, 0x5410, R44 ;  /* 0x000054102f347816 */ /* 0x000fe4000000002c */
[--C-:B------:R-:W-:Y:S01]  /*29bb0*/  HSET2.LE.AND R44, R46, R141.reuse, PT ;  /* 0x0000008d2e2c7233 */ /* 0x100fe20003803000 */
[----:B------:R-:W-:Y:S01]  /*29bc0*/  HMMA.16816.F32.BF16 R32, R36, R58, R32 ;  /* 0x0000003a2420723c */ /* 0x000fe20000041820 */
[----:B--2---:R-:W2:Y:S03]  /*29bd0*/  LDL.LU R178, [R1+0x374] ;  /* 0x0003740001b27983 */ /* 0x004ea60000300800 */
[--C-:B------:R-:W-:Y:S01]  /*29be0*/  HSET2.LE.AND R45, R45, R141.reuse, PT ;  /* 0x0000008d2d2d7233 */ /* 0x100fe20003803000 */
[----:B------:R1:W2:Y:S01]  /*29bf0*/  LDL.S16 R58, [R1+0x108] ;  /* 0x00010800013a7983 */ /* 0x0002a20000100600 */
[--C-:B------:R-:W-:Y:S02]  /*29c00*/  HSET2.LE.AND R46, R60, R141.reuse, PT ;  /* 0x0000008d3c2e7233 */ /* 0x100fe40003803000 */
[--C-:B------:R-:W-:Y:S01]  /*29c10*/  HSET2.LE.AND R47, R61, R141.reuse, PT ;  /* 0x0000008d3d2f7233 */ /* 0x100fe20003803000 */
[----:B------:R-:W2:Y:S02]  /*29c20*/  LDL.LU R222, [R1+0x370] ;  /* 0x0003700001de7983 */ /* 0x000ea40000300800 */
[----:B------:R-:W-:Y:S02]  /*29c30*/  PRMT R0, R0, 0x5410, R2 ;  /* 0x0000541000007816 */ /* 0x000fe40000000002 */
[----:B------:R-:W-:Y:S02]  /*29c40*/  LOP3.LUT R44, R44, R107, RZ, 0xc0, !PT ;  /* 0x0000006b2c2c7212 */ /* 0x000fe400078ec0ff */
[----:B------:R-:W-:Y:S02]  /*29c50*/  LOP3.LUT R45, R45, R106, RZ, 0xc0, !PT ;  /* 0x0000006a2d2d7212 */ /* 0x000fe400078ec0ff */
[----:B------:R-:W-:Y:S02]  /*29c60*/  LOP3.LUT R46, R46, R109, RZ, 0xc0, !PT ;  /* 0x0000006d2e2e7212 */ /* 0x000fe400078ec0ff */
[----:B------:R-:W-:Y:S02]  /*29c70*/  LOP3.LUT R47, R47, R108, RZ, 0xc0, !PT ;  /* 0x0000006c2f2f7212 */ /* 0x000fe400078ec0ff */
[--C-:B------:R-:W-:Y:S02]  /*29c80*/  HSET2.LE.AND R52, R52, R141.reuse, PT ;  /* 0x0000008d34347233 */ /* 0x100fe40003803000 */
[--C-:B------:R-:W-:Y:S02]  /*29c90*/  HSET2.LE.AND R53, R0, R141.reuse, PT ;  /* 0x0000008d00357233 */ /* 0x100fe40003803000 */
[--C-:B------:R-:W-:Y:S01]  /*29ca0*/  HSET2.LE.AND R55, R63, R141.reuse, PT ;  /* 0x0000008d3f377233 */ /* 0x100fe20003803000 */
[-C--:B------:R-:W-:Y:S05]  /*29cb0*/  HMMA.16816.F32.BF16 R4, R44, R48.reuse, R4 ;  /* 0x000000302c04723c */ /* 0x080fea0000041804 */
[----:B------:R-:W-:Y:S02]  /*29cc0*/  LOP3.LUT R52, R52, R110, RZ, 0xc0, !PT ;  /* 0x0000006e34347212 */ /* 0x000fe400078ec0ff */
[----:B------:R-:W-:Y:S04]  /*29cd0*/  LOP3.LUT R53, R53, R114, RZ, 0xc0, !PT ;  /* 0x0000007235357212 */ /* 0x000fe800078ec0ff */
[----:B------:R-:W-:Y:S02]  /*29ce0*/  LOP3.LUT R54, R54, R111, RZ, 0xc0, !PT ;  /* 0x0000006f36367212 */ /* 0x000fe400078ec0ff */
[----:B------:R-:W-:Y:S02]  /*29cf0*/  LOP3.LUT R55, R55, R113, RZ, 0xc0, !PT ;  /* 0x0000007137377212 */ /* 0x000fe400078ec0ff */
[C---:B------:R-:W-:Y:S02]  /*29d00*/  LOP3.LUT R2, R168.reuse, 0xffff, RZ, 0xc0, !PT ;  /* 0x0000ffffa8027812 */ /* 0x040fe400078ec0ff */
[----:B------:R-:W-:Y:S02]  /*29d10*/  LOP3.LUT R0, R168, 0xff, RZ, 0xc0, !PT ;  /* 0x000000ffa8007812 */ /* 0x000fe400078ec0ff */
[----:B------:R-:W-:Y:S01]  /*29d20*/  SHF.R.U32.HI R2, RZ, 0x8, R2 ;  /* 0x00000008ff027819 */ /* 0x000fe20000011602 */
[C---:B------:R-:W-:Y:S04]  /*29d30*/  HMMA.16816.F32.BF16 R8, R52.reuse, R48, R8 ;  /* 0x000000303408723c */ /* 0x040fe80000041808 */
[----:B------:R-:W-:Y:S02]  /*29d40*/  F2FP.BF16.F32.PACK_AB R64, R100, R64 ;  /* 0x000000406440723e */ /* 0x000fe400000010ff */
[----:B------:R-:W-:Y:S01]  /*29d50*/  PRMT R57, R0, 0x5410, R2 ;  /* 0x0000541000397816 */ /* 0x000fe20000000002 */
[-C--:B------:R-:W-:Y:S04]  /*29d60*/  HMMA.16816.F32.BF16 R12, R52, R50.reuse, R12 ;  /* 0x00000032340c723c */ /* 0x080fe8000004180c */
[----:B------:R-:W-:Y:S02]  /*29d70*/  SHF.R.U32.HI R2, RZ, 0x10, R161 ;  /* 0x00000010ff027819 */ /* 0x000fe400000116a1 */
[----:B------:R-:W-:Y:S01]  /*29d80*/  PRMT R63, R64, 0x7632, R63 ;  /* 0x00007632403f7816 */ /* 0x000fe2000000003f */
[C---:B------:R-:W-:Y:S01]  /*29d90*/  HMMA.16816.F32.BF16 R16, R44.reuse, R50, R16 ;  /* 0x000000322c10723c */ /* 0x040fe20000041810 */
[----:B------:R-:W4:Y:S03]  /*29da0*/  LDSM.16.MT88.4 R48, [R217+0x5000] ;  /* 0x00500000d930783b */ /* 0x000f260000004200 */
[----:B------:R-:W-:Y:S02]  /*29db0*/  SHF.R.U32.HI R37, RZ, 0x18, R161 ;  /* 0x00000018ff257819 */ /* 0x000fe400000116a1 */
[----:B------:R-:W-:Y:S01]  /*29dc0*/  LOP3.LUT R2, R2, 0xff, RZ, 0xc0, !PT ;  /* 0x000000ff02027812 */ /* 0x000fe200078ec0ff */
[-C--:B-1----:R-:W-:Y:S04]  /*29dd0*/  HMMA.16816.F32.BF16 R20, R44, R40.reuse, R20 ;  /* 0x000000282c14723c */ /* 0x082fe80000041814 */
[----:B------:R-:W-:Y:S02]  /*29de0*/  PRMT R2, R2, 0x5410, R37 ;  /* 0x0000541002027816 */ /* 0x000fe40000000025 */
[C---:B------:R-:W-:Y:S01]  /*29df0*/  LOP3.LUT R0, R161.reuse, 0xffff, RZ, 0xc0, !PT ;  /* 0x0000ffffa1007812 */ /* 0x040fe200078ec0ff */
[C---:B------:R-:W-:Y:S04]  /*29e00*/  HMMA.16816.F32.BF16 R24, R52.reuse, R40, R24 ;  /* 0x000000283418723c */ /* 0x040fe80000041818 */
[----:B------:R-:W-:Y:S02]  /*29e10*/  PRMT R67, R64, 0x5410, R63 ;  /* 0x0000541040437816 */ /* 0x000fe4000000003f */
[----:B------:R-:W-:Y:S01]  /*29e20*/  SHF.R.U32.HI R36, RZ, 0x10, R168 ;  /* 0x00000010ff247819 */ /* 0x000fe200000116a8 */
[-C--:B------:R-:W-:Y:S04]  /*29e30*/  HMMA.16816.F32.BF16 R28, R52, R42.reuse, R28 ;  /* 0x0000002a341c723c */ /* 0x080fe8000004181c */
[----:B------:R-:W-:Y:S02]  /*29e40*/  LOP3.LUT R38, R161, 0xff, RZ, 0xc0, !PT ;  /* 0x000000ffa1267812 */ /* 0x000fe400078ec0ff */
[----:B------:R-:W-:Y:S01]  /*29e50*/  SHF.R.U32.HI R0, RZ, 0x8, R0 ;  /* 0x00000008ff007819 */ /* 0x000fe20000011600 */
[----:B------:R-:W-:Y:S01]  /*29e60*/  HMMA.16816.F32.BF16 R32, R44, R42, R32 ;  /* 0x0000002a2c20723c */ /* 0x000fe20000041820 */
[----:B------:R-:W1:Y:S03]  /*29e70*/  LDSM.16.MT88.4 R40, [R218+0x5000] ;  /* 0x00500000da28783b */ /* 0x000e660000004200 */
[----:B------:R-:W-:Y:S02]  /*29e80*/  SHF.R.U32.HI R39, RZ, 0x18, R168 ;  /* 0x00000018ff277819 */ /* 0x000fe400000116a8 */
[----:B------:R-:W-:Y:S02]  /*29e90*/  LOP3.LUT R36, R36, 0xff, RZ, 0xc0, !PT ;  /* 0x000000ff24247812 */ /* 0x000fe400078ec0ff */
[----:B------:R-:W-:Y:S03]  /*29ea0*/  PRMT R56, R38, 0x5410, R0 ;  /* 0x0000541026387816 */ /* 0x000fe60000000000 */
[--C-:B------:R-:W-:Y:S02]  /*29eb0*/  HSET2.LE.AND R38, R228, R141.reuse, PT ;  /* 0x0000008de4267233 */ /* 0x100fe40003803000 */
[----:B------:R-:W-:Y:S02]  /*29ec0*/  PRMT R39, R36, 0x5410, R39 ;  /* 0x0000541024277816 */ /* 0x000fe40000000027 */
[----:B------:R-:W-:Y:S02]  /*29ed0*/  SHF.R.U32.HI R45, RZ, 0x8, R226 ;  /* 0x00000008ff2d7819 */ /* 0x000fe400000116e2 */
[----:B------:R-:W-:Y:S02]  /*29ee0*/  LOP3.LUT R44, R225, 0xff, RZ, 0xc0, !PT ;  /* 0x000000ffe12c7812 */ /* 0x000fe400078ec0ff */
[----:B------:R-:W-:Y:S02]  /*29ef0*/  LOP3.LUT R38, R38, R112, RZ, 0xc0, !PT ;  /* 0x0000007026267212 */ /* 0x000fe400078ec0ff */
[--C-:B------:R-:W-:Y:S02]  /*29f00*/  HSET2.LE.AND R52, R56, R141.reuse, PT ;  /* 0x0000008d38347233 */ /* 0x100fe40003803000 */
[--C-:B------:R-:W-:Y:S02]  /*29f10*/  HSET2.LE.AND R53, R2, R141.reuse, PT ;  /* 0x0000008d02357233 */ /* 0x100fe40003803000 */
[--C-:B------:R-:W-:Y:S02]  /*29f20*/  HSET2.LE.AND R54, R236, R141.reuse, PT ;  /* 0x0000008dec367233 */ /* 0x100fe40003803000 */
[----:B------:R-:W-:Y:S02]  /*29f30*/  HSET2.LE.AND R55, R234, R141, PT ;  /* 0x0000008dea377233 */ /* 0x000fe40003803000 */
[----:B------:R-:W-:Y:S02]  /*29f40*/  LOP3.LUT R52, R52, R121, RZ, 0xc0, !PT ;  /* 0x0000007934347212 */ /* 0x000fe400078ec0ff */
[----:B------:R-:W-:Y:S02]  /*29f50*/  LOP3.LUT R53, R53, R118, RZ, 0xc0, !PT ;  /* 0x0000007635357212 */ /* 0x000fe400078ec0ff */
[----:B------:R-:W-:Y:S02]  /*29f60*/  LOP3.LUT R54, R54, R117, RZ, 0xc0, !PT ;  /* 0x0000007536367212 */ /* 0x000fe400078ec0ff */
[----:B------:R-:W-:Y:S02]  /*29f70*/  LOP3.LUT R55, R55, R116, RZ, 0xc0, !PT ;  /* 0x0000007437377212 */ /* 0x000fe400078ec0ff */
[----:B------:R-:W-:Y:S02]  /*29f80*/  LOP3.LUT R46, R146, 0xff, RZ, 0xc0, !PT ;  /* 0x000000ff922e7812 */ /* 0x000fe400078ec0ff */
[----:B------:R-:W-:Y:S02]  /*29f90*/  SHF.R.U32.HI R0, RZ, 0x8, R65 ;  /* 0x00000008ff007819 */ /* 0x000fe40000011641 */
[----:B------:R-:W-:Y:S02]  /*29fa0*/  SHF.R.U32.HI R2, RZ, 0x8, R237 ;  /* 0x00000008ff027819 */ /* 0x000fe400000116ed */
[----:B------:R-:W-:Y:S02]  /*29fb0*/  LOP3.LUT R0, R0, 0xffff, RZ, 0xc0, !PT ;  /* 0x0000ffff00007812 */ /* 0x000fe400078ec0ff */
[----:B------:R-:W-:Y:S02]  /*29fc0*/  PRMT R68, R241, 0x5410, R2 ;  /* 0x00005410f1447816 */ /* 0x000fe40000000002 */
[C---:B------:R-:W-:Y:S02]  /*29fd0*/  LOP3.LUT R2, R174.reuse, 0xffff, RZ, 0xc0, !PT ;  /* 0x0000ffffae027812 */ /* 0x040fe400078ec0ff */
[----:B------:R-:W-:Y:S01]  /*29fe0*/  LOP3.LUT R47, R174, 0xff, RZ, 0xc0, !PT ;  /* 0x000000ffae2f7812 */ /* 0x000fe200078ec0ff */
[----:B---3--:R-:W-:Y:S01]  /*29ff0*/  MUFU.EX2 R177, R177 ;  /* 0x000000b100b17308 */ /* 0x008fe20000000800 */
[----:B----4-:R-:W-:Y:S02]  /*2a000*/  @!P4 HFMA2.BF16_V2 R101, -RZ.H0_H0, RZ.H0_H0, -R64.H0_H0 ;  /* 0x200000ffff65c231 */ /* 0x010fe40000340940 */
[----:B------:R-:W-:Y:S03]  /*2a010*/  @!P6 HFMA2.BF16_V2 R98, -RZ.H0_H0, RZ.H0_H0, -R63.H0_H0 ;  /* 0x200000ffff62e231 */ /* 0x000fe6000034093f */
[----:B------:R-:W-:Y:S01]  /*2a020*/  PRMT R37, R101, 0x7610, R37 ;  /* 0x0000761065257816 */ /* 0x000fe20000000025 */
[----:B------:R-:W-:Y:S03]  /*2a030*/  @!P4 STL.S16 [R1+0x110], R101 ;  /* 0x000110650100c387 */ /* 0x000fe60000100600 */
[----:B------:R-:W-:Y:S01]  /*2a040*/  @!P4 PRMT R64, R37, 0x5410, RZ ;  /* 0x000054102540c816 */ /* 0x000fe200000000ff */
[----:B------:R3:W-:Y:S01]  /*2a050*/  @!P6 STL.S16 [R1+0x10c], R98 ;  /* 0x00010c620100e387 */ /* 0x0007e20000100600 */
[----:B------:R-:W-:Y:S01]  /*2a060*/  ISETP.LE.U32.AND P4, PT, R92, UR23, PT ;  /* 0x000000175c007c0c */ /* 0x000fe2000bf83070 */
[----:B------:R-:W-:Y:S01]  /*2a070*/  FADD.FTZ R92, R62, R230 ;  /* 0x000000e63e5c7221 */ /* 0x000fe20000010000 */
[----:B------:R-:W-:Y:S01]  /*2a080*/  F2FP.BF16.F32.PACK_AB R62, R99, R62 ;  /* 0x0000003e633e723e */ /* 0x000fe200000010ff */
[----:B------:R4:W5:Y:S01]  /*2a090*/  LDL.LU R230, [R1+0x36c] ;  /* 0x00036c0001e67983 */ /* 0x0009620000300800 */
[--C-:B------:R-:W-:Y:S02]  /*2a0a0*/  HSET2.LE.AND R37, R39, R141.reuse, PT ;  /* 0x0000008d27257233 */ /* 0x100fe40003803000 */
[--C-:B------:R-:W-:Y:S01]  /*2a0b0*/  HSET2.LE.AND R39, R227, R141.reuse, PT ;  /* 0x0000008de3277233 */ /* 0x100fe20003803000 */
[----:B------:R4:W5:Y:S01]  /*2a0c0*/  LDL.LU R228, [R1+0x368] ;  /* 0x0003680001e47983 */ /* 0x0009620000300800 */
[----:B------:R-:W-:Y:S02]  /*2a0d0*/  PRMT R36, R98, 0x7610, R36 ;  /* 0x0000761062247816 */ /* 0x000fe40000000024 */
[----:B------:R-:W-:Y:S01]  /*2a0e0*/  PRMT R61, R62, 0x7632, R61 ;  /* 0x000076323e3d7816 */ /* 0x000fe2000000003d */
[----:B------:R-:W-:Y:S01]  /*2a0f0*/  STG.E.U16 desc[UR32][R186.64+0xde], R64 ;  /* 0x0000de40ba007986 */ /* 0x000fe2000c101520 */
[----:B------:R-:W-:Y:S02]  /*2a100*/  @!P6 PRMT R63, R36, 0x5410, RZ ;  /* 0x00005410243fe816 */ /* 0x000fe400000000ff */
[--C-:B------:R-:W-:Y:S02]  /*2a110*/  HSET2.LE.AND R36, R57, R141.reuse, PT ;  /* 0x0000008d39247233 */ /* 0x100fe40003803000 */
[----:B------:R-:W-:Y:S01]  /*2a120*/  PRMT R66, R62, 0x5410, R61 ;  /* 0x000054103e427816 */ /* 0x000fe2000000003d */
[----:B------:R-:W-:Y:S01]  /*2a130*/  STG.E.U16 desc[UR32][R186.64+0xe0], R63 ;  /* 0x0000e03fba007986 */ /* 0x000fe2000c101520 */
[----:B------:R-:W-:Y:S02]  /*2a140*/  LOP3.LUT R37, R37, R119, RZ, 0xc0, !PT ;  /* 0x0000007725257212 */ /* 0x000fe400078ec0ff */
[----:B------:R-:W-:Y:S02]  /*2a150*/  LOP3.LUT R36, R36, R120, RZ, 0xc0, !PT ;  /* 0x0000007824247212 */ /* 0x000fe400078ec0ff */
[----:B------:R-:W-:Y:S02]  /*2a160*/  LOP3.LUT R39, R39, R115, RZ, 0xc0, !PT ;  /* 0x0000007327277212 */ /* 0x000fe400078ec0ff */
[----:B------:R-:W-:Y:S02]  /*2a170*/  ISETP.LE.U32.AND P6, PT, R0, UR23, PT ;  /* 0x0000001700007c0c */ /* 0x000fe4000bfc3070 */
[----:B------:R-:W-:Y:S03]  /*2a180*/  LOP3.LUT R0, R238, 0xff, RZ, 0xc0, !PT ;  /* 0x000000ffee007812 */ /* 0x000fe600078ec0ff */
[-C--:B------:R-:W-:Y:S05]  /*2a190*/  HMMA.16816.F32.BF16 R4, R36, R48.reuse, R4 ;  /* 0x000000302404723c */ /* 0x080fea0000041804 */
[----:B------:R-:W-:Y:S01]  /*2a1a0*/  PRMT R65, R0, 0x5410, R240 ;  /* 0x0000541000417816 */ /* 0x000fe200000000f0 */
[C---:B------:R-:W-:Y:S01]  /*2a1b0*/  HMMA.16816.F32.BF16 R8, R52.reuse, R48, R8 ;  /* 0x000000303408723c */ /* 0x040fe20000041808 */
[----:B--2---:R-:W-:Y:S04]  /*2a1c0*/  MUFU.EX2 R178, R178 ;  /* 0x000000b200b27308 */ /* 0x004fe80000000800 */
[----:B------:R-:W-:Y:S01]  /*2a1d0*/  LOP3.LUT R0, R167, 0xffff, RZ, 0xc0, !PT ;  /* 0x0000ffffa7007812 */ /* 0x000fe200078ec0ff */
[----:B------:R-:W-:Y:S01]  /*2a1e0*/  @!P5 HFMA2.BF16_V2 R58, -RZ.H0_H0, RZ.H0_H0, -R62.H0_H0 ;  /* 0x200000ffff3ad231 */ /* 0x000fe2000034093e */
[----:B------:R-:W-:Y:S01]  /*2a1f0*/  SHF.R.U32.HI R48, RZ, 0x10, R167 ;  /* 0x00000010ff307819 */ /* 0x000fe200000116a7 */
[-C--:B------:R-:W-:Y:S03]  /*2a200*/  HMMA.16816.F32.BF16 R12, R52, R50.reuse, R12 ;  /* 0x00000032340c723c */ /* 0x080fe6000004180c */
[----:B---3--:R2:W3:Y:S01]  /*2a210*/  MUFU.EX2 R98, R222 ;  /* 0x000000de00627308 */ /* 0x0084e20000000800 */
[----:B------:R-:W-:Y:S01]  /*2a220*/  PRMT R57, R58, 0x7610, R57 ;  /* 0x000076103a397816 */ /* 0x000fe20000000039 */
[----:B------:R4:W-:Y:S01]  /*2a230*/  @!P5 STL.S16 [R1+0x108], R58 ;  /* 0x0001083a0100d387 */ /* 0x0009e20000100600 */
[----:B------:R-:W-:Y:S01]  /*2a240*/  SHF.R.U32.HI R0, RZ, 0x8, R0 ;  /* 0x00000008ff007819 */ /* 0x000fe20000011600 */
[C---:B------:R-:W-:Y:S02]  /*2a250*/  HMMA.16816.F32.BF16 R16, R36.reuse, R50, R16 ;  /* 0x000000322410723c */ /* 0x040fe40000041810 */
[----:B------:R2:W5:Y:S02]  /*2a260*/  LDL.LU R227, [R1+0x364] ;  /* 0x0003640001e37983 */ /* 0x0005640000300800 */
[----:B------:R-:W-:Y:S02]  /*2a270*/  @!P5 PRMT R62, R57, 0x5410, RZ ;  /* 0x00005410393ed816 */ /* 0x000fe400000000ff */
[----:B------:R2:W5:Y:S01]  /*2a280*/  LDL.LU R226, [R1+0x360] ;  /* 0x0003600001e27983 */ /* 0x0005620000300800 */
[----:B------:R-:W-:Y:S01]  /*2a290*/  PRMT R57, R224, 0x5410, R45 ;  /* 0x00005410e0397816 */ /* 0x000fe2000000002d */
[-C--:B-1----:R-:W-:Y:S02]  /*2a2a0*/  HMMA.16816.F32.BF16 R20, R36, R40.reuse, R20 ;  /* 0x000000282414723c */ /* 0x082fe40000041814 */
[----:B------:R1:W5:Y:S01]  /*2a2b0*/  LDL.LU R225, [R1+0x35c] ;  /* 0x00035c0001e17983 */ /* 0x0003620000300800 */
[----:B------:R-:W-:Y:S02]  /*2a2c0*/  ISETP.LE.U32.AND P5, PT, R46, UR23, PT ;  /* 0x000000172e007c0c */ /* 0x000fe4000bfa3070 */
[----:B------:R-:W-:Y:S01]  /*2a2d0*/  SHF.R.U32.HI R46, RZ, 0x18, R174 ;  /* 0x00000018ff2e7819 */ /* 0x000fe200000116ae */
[----:B------:R1:W3:Y:S01]  /*2a2e0*/  LDL.S16 R102, [R1+0x100] ;  /* 0x0001000001667983 */ /* 0x0002e20000100600 */
[----:B------:R-:W-:Y:S01]  /*2a2f0*/  SHF.R.U32.HI R45, RZ, 0x8, R2 ;  /* 0x00000008ff2d7819 */ /* 0x000fe20000011602 */
[C---:B------:R-:W-:Y:S02]  /*2a300*/  HMMA.16816.F32.BF16 R24, R52.reuse, R40, R24 ;  /* 0x000000283418723c */ /* 0x040fe40000041818 */
[----:B------:R1:W5:Y:S02]  /*2a310*/  LDL.LU R224, [R1+0x358] ;  /* 0x0003580001e07983 */ /* 0x0003640000300800 */
[----:B------:R-:W-:Y:S02]  /*2a320*/  LOP3.LUT R2, R167, 0xff, RZ, 0xc0, !PT ;  /* 0x000000ffa7027812 */ /* 0x000fe400078ec0ff */
[----:B------:R-:W-:Y:S01]  /*2a330*/  PRMT R47, R47, 0x5410, R45 ;  /* 0x000054102f2f7816 */ /* 0x000fe2000000002d */
[----:B------:R-:W-:Y:S01]  /*2a340*/  STG.E.U16 desc[UR32][R184.64+0xe0], R62 ;  /* 0x0000e03eb8007986 */ /* 0x000fe2000c101520 */
[----:B----4-:R-:W-:Y:S01]  /*2a350*/  PRMT R58, R44, 0x5410, R223 ;  /* 0x000054102c3a7816 */ /* 0x010fe200000000df */
[-C--:B------:R-:W-:Y:S02]  /*2a360*/  HMMA.16816.F32.BF16 R28, R52, R42.reuse, R28 ;  /* 0x0000002a341c723c */ /* 0x080fe4000004181c */
[----:B------:R1:W5:Y:S01]  /*2a370*/  LDL.LU R223, [R1+0x354] ;  /* 0x0003540001df7983 */ /* 0x0003620000300800 */
[----:B------:R-:W-:Y:S02]  /*2a380*/  SHF.R.U32.HI R44, RZ, 0x10, R174 ;  /* 0x00000010ff2c7819 */ /* 0x000fe400000116ae */
[----:B------:R-:W-:Y:S01]  /*2a390*/  SHF.R.U32.HI R45, RZ, 0x18, R167 ;  /* 0x00000018ff2d7819 */ /* 0x000fe200000116a7 */
[----:B--2---:R1:W5:Y:S01]  /*2a3a0*/  LDL.LU R222, [R1+0x350] ;  /* 0x0003500001de7983 */ /* 0x0043620000300800 */
[----:B------:R-:W-:Y:S01]  /*2a3b0*/  LOP3.LUT R44, R44, 0xff, RZ, 0xc0, !PT ;  /* 0x000000ff2c2c7812 */ /* 0x000fe200078ec0ff */
[----:B------:R-:W-:Y:S02]  /*2a3c0*/  HMMA.16816.F32.BF16 R32, R36, R42, R32 ;  /* 0x0000002a2420723c */ /* 0x000fe40000041820 */
[----:B------:R1:W2:Y:S02]  /*2a3d0*/  LDL.S16 R101, [R1+0xfc] ;  /* 0x0000fc0001657983 */ /* 0x0002a40000100600 */
[----:B------:R-:W-:Y:S02]  /*2a3e0*/  PRMT R46, R44, 0x5410, R46 ;  /* 0x000054102c2e7816 */ /* 0x000fe4000000002e */
[----:B------:R-:W-:Y:S01]  /*2a3f0*/  LOP3.LUT R44, R48, 0xff, RZ, 0xc0, !PT ;  /* 0x000000ff302c7812 */ /* 0x000fe200078ec0ff */
[----:B------:R-:W-:Y:S01]  /*2a400*/  LDSM.16.MT88.4 R40, [R218+0x5400] ;  /* 0x00540000da28783b */ /* 0x000fe20000004200 */
[----:B------:R-:W-:Y:S03]  /*2a410*/  PRMT R56, R2, 0x5410, R0 ;  /* 0x0000541002387816 */ /* 0x000fe60000000000 */
[----:B------:R-:W-:Y:S01]  /*2a420*/  PRMT R2, R44, 0x5410, R45 ;  /* 0x000054102c027816 */ /* 0x000fe2000000002d */
[----:B------:R-:W4:Y:S01]  /*2a430*/  LDSM.16.MT88.4 R48, [R217+0x5400] ;  /* 0x00540000d930783b */ /* 0x000f220000004200 */
[--C-:B------:R-:W-:Y:S02]  /*2a440*/  HSET2.LE.AND R45, R46, R141.reuse, PT ;  /* 0x0000008d2e2d7233 */ /* 0x100fe40003803000 */
[--C-:B------:R-:W-:Y:S02]  /*2a450*/  HSET2.LE.AND R46, R57, R141.reuse, PT ;  /* 0x0000008d392e7233 */ /* 0x100fe40003803000 */
[--C-:B------:R-:W-:Y:S02]  /*2a460*/  HSET2.LE.AND R38, R68, R141.reuse, PT ;  /* 0x0000008d44267233 */ /* 0x100fe40003803000 */
[----:B------:R-:W-:Y:S02]  /*2a470*/  LOP3.LUT R45, R45, R123, RZ, 0xc0, !PT ;  /* 0x0000007b2d2d7212 */ /* 0x000fe400078ec0ff */
[----:B------:R-:W-:Y:S02]  /*2a480*/  LOP3.LUT R46, R46, R122, RZ, 0xc0, !PT ;  /* 0x0000007a2e2e7212 */ /* 0x000fe400078ec0ff */
        /* <DEDUP_REMOVED lines=8> */
[----:B---3--:R-:W-:Y:S02]  /*2a510*/  F2FP.BF16.F32.PACK_AB R60, R178, R98 ;  /* 0x00000062b23c723e */ /* 0x008fe400000010ff */
[----:B------:R-:W-:Y:S02]  /*2a520*/  SHF.R.U32.HI R0, RZ, 0x8, R0 ;  /* 0x00000008ff007819 */ /* 0x000fe40000011600 */
[----:B------:R-:W-:Y:S02]  /*2a530*/  PRMT R59, R60, 0x7632, R59 ;  /* 0x000076323c3b7816 */ /* 0x000fe4000000003b */
[----:B------:R-:W-:Y:S02]  /*2a540*/  LOP3.LUT R0, R0, 0xffff, RZ, 0xc0, !PT ;  /* 0x0000ffff00007812 */ /* 0x000fe400078ec0ff */
[----:B------:R-:W-:Y:S02]  /*2a550*/  PRMT R65, R60, 0x5410, R59 ;  /* 0x000054103c417816 */ /* 0x000fe4000000003b */
[C---:B------:R-:W-:Y:S02]  /*2a560*/  LOP3.LUT R2, R199.reuse, 0xffff, RZ, 0xc0, !PT ;  /* 0x0000ffffc7027812 */ /* 0x040fe400078ec0ff */
[----:B------:R-:W-:Y:S02]  /*2a570*/  LOP3.LUT R54, R164, 0xff, RZ, 0xc0, !PT ;  /* 0x000000ffa4367812 */ /* 0x000fe400078ec0ff */
[----:B------:R-:W-:Y:S02]  /*2a580*/  SHF.R.U32.HI R53, RZ, 0x18, R164 ;  /* 0x00000018ff357819 */ /* 0x000fe400000116a4 */
[----:B------:R-:W-:Y:S02]  /*2a590*/  LOP3.LUT R52, R199, 0xff, RZ, 0xc0, !PT ;  /* 0x000000ffc7347812 */ /* 0x000fe400078ec0ff */
[----:B------:R-:W-:Y:S02]  /*2a5a0*/  SHF.R.U32.HI R55, RZ, 0x18, R199 ;  /* 0x00000018ff377819 */ /* 0x000fe400000116c7 */
[----:B------:R-:W-:Y:S01]  /*2a5b0*/  LOP3.LUT R57, R146, 0xffff, RZ, 0xc0, !PT ;  /* 0x0000ffff92397812 */ /* 0x000fe200078ec0ff */
[----:B------:R-:W-:Y:S05]  /*2a5c0*/  @!P3 HFMA2.BF16_V2 R102, -RZ.H0_H0, RZ.H0_H0, -R61.H0_H0 ;  /* 0x200000ffff66b231 */ /* 0x000fea000034093d */
[----:B------:R-:W-:Y:S01]  /*2a5d0*/  PRMT R44, R102, 0x7610, R44 ;  /* 0x00007610662c7816 */ /* 0x000fe2000000002c */
[----:B------:R-:W-:Y:S03]  /*2a5e0*/  @!P3 STL.S16 [R1+0x100], R102 ;  /* 0x000100660100b387 */ /* 0x000fe60000100600 */
[----:B------:R-:W-:Y:S02]  /*2a5f0*/  @!P3 PRMT R61, R44, 0x5410, RZ ;  /* 0x000054102c3db816 */ /* 0x000fe400000000ff */
[--C-:B------:R-:W-:Y:S02]  /*2a600*/  HSET2.LE.AND R44, R47, R141.reuse, PT ;  /* 0x0000008d2f2c7233 */ /* 0x100fe40003803000 */
[--C-:B------:R-:W-:Y:S01]  /*2a610*/  HSET2.LE.AND R47, R58, R141.reuse, PT ;  /* 0x0000008d3a2f7233 */ /* 0x100fe20003803000 */
[----:B------:R-:W-:Y:S01]  /*2a620*/  STG.E.U16 desc[UR32][R184.64+0xe2], R61 ;  /* 0x0000e23db8007986 */ /* 0x000fe2000c101520 */
[--C-:B------:R-:W-:Y:S02]  /*2a630*/  SHF.R.U32.HI R58, RZ, 0x10, R146.reuse ;  /* 0x00000010ff3a7819 */ /* 0x100fe40000011692 */
[----:B------:R-:W-:Y:S02]  /*2a640*/  LOP3.LUT R44, R44, R124, RZ, 0xc0, !PT ;  /* 0x0000007c2c2c7212 */ /* 0x000fe400078ec0ff */
[----:B------:R-:W-:Y:S02]  /*2a650*/  LOP3.LUT R47, R47, R3, RZ, 0xc0, !PT ;  /* 0x000000032f2f7212 */ /* 0x000fe400078ec0ff */
[----:B------:R-:W-:Y:S01]  /*2a660*/  ISETP.LE.U32.AND P3, PT, R0, UR23, PT ;  /* 0x0000001700007c0c */ /* 0x000fe2000bf63070 */
[----:B--2---:R-:W-:Y:S01]  /*2a670*/  @!P1 HFMA2.BF16_V2 R101, -RZ.H0_H0, RZ.H0_H0, -R60.H0_H0 ;  /* 0x200000ffff659231 */ /* 0x004fe2000034093c */
[----:B------:R-:W-:Y:S02]  /*2a680*/  SHF.R.U32.HI R0, RZ, 0x10, R146 ;  /* 0x00000010ff007819 */ /* 0x000fe40000011692 */
[----:B------:R-:W-:Y:S01]  /*2a690*/  SHF.R.U32.HI R3, RZ, 0x10, R164 ;  /* 0x00000010ff037819 */ /* 0x000fe200000116a4 */
[-C--:B----4-:R-:W-:Y:S01]  /*2a6a0*/  HMMA.16816.F32.BF16 R4, R44, R48.reuse, R4 ;  /* 0x000000302c04723c */ /* 0x090fe20000041804 */
[----:B------:R2:W-:Y:S04]  /*2a6b0*/  @!P1 STL.S16 [R1+0xfc], R101 ;  /* 0x0000fc6501009387 */ /* 0x0005e80000100600 */
[----:B------:R-:W-:Y:S01]  /*2a6c0*/  PRMT R69, R101, 0x7610, R69 ;  /* 0x0000761065457816 */ /* 0x000fe20000000045 */
[C---:B------:R-:W-:Y:S05]  /*2a6d0*/  HMMA.16816.F32.BF16 R8, R36.reuse, R48, R8 ;  /* 0x000000302408723c */ /* 0x040fea0000041808 */
[----:B------:R-:W-:Y:S01]  /*2a6e0*/  LOP3.LUT R0, R0, 0xff, RZ, 0xc0, !PT ;  /* 0x000000ff00007812 */ /* 0x000fe200078ec0ff */
[-C--:B------:R-:W-:Y:S05]  /*2a6f0*/  HMMA.16816.F32.BF16 R12, R36, R50.reuse, R12 ;  /* 0x00000032240c723c */ /* 0x080fea000004180c */
[----:B------:R-:W-:Y:S01]  /*2a700*/  @!P1 PRMT R60, R69, 0x5410, RZ ;  /* 0x00005410453c9816 */ /* 0x000fe200000000ff */
[C---:B------:R-:W-:Y:S04]  /*2a710*/  HMMA.16816.F32.BF16 R16, R44.reuse, R50, R16 ;  /* 0x000000322c10723c */ /* 0x040fe80000041810 */
[----:B------:R-:W-:Y:S01]  /*2a720*/  ISETP.LE.U32.AND P1, PT, R0, UR23, PT ;  /* 0x0000001700007c0c */ /* 0x000fe2000bf23070 */
[----:B------:R-:W-:Y:S01]  /*2a730*/  STG.E.U16 desc[UR32][R180.64+0xf0], R60 ;  /* 0x0000f03cb4007986 */ /* 0x000fe2000c101520 */
[----:B------:R-:W-:Y:S01]  /*2a740*/  LOP3.LUT R0, R164, 0xffff, RZ, 0xc0, !PT ;  /* 0x0000ffffa4007812 */ /* 0x000fe200078ec0ff */
[-C--:B------:R-:W-:Y:S02]  /*2a750*/  HMMA.16816.F32.BF16 R20, R44, R40.reuse, R20 ;  /* 0x000000282c14723c */ /* 0x080fe40000041814 */
[----:B------:R-:W-:Y:S02]  /*2a760*/  LDSM.16.MT88.4 R164, [R217+0x5c00] ;  /* 0x005c0000d9a4783b */ /* 0x000fe40000004200 */
[--C-:B------:R-:W-:Y:S02]  /*2a770*/  HSET2.LE.AND R51, R97, R141.reuse, PT ;  /* 0x0000008d61337233 */ /* 0x100fe40003803000 */
[----:B------:R-:W-:Y:S01]  /*2a780*/  SHF.R.U32.HI R49, RZ, 0x8, R2 ;  /* 0x00000008ff317819 */ /* 0x000fe20000011602 */
[C---:B------:R-:W-:Y:S04]  /*2a790*/  HMMA.16816.F32.BF16 R24, R36.reuse, R40, R24 ;  /* 0x000000282418723c */ /* 0x040fe80000041818 */
[----:B------:R-:W-:Y:S02]  /*2a7a0*/  SHF.R.U32.HI R2, RZ, 0x8, R0 ;  /* 0x00000008ff027819 */ /* 0x000fe40000011600 */
[----:B------:R-:W-:Y:S01]  /*2a7b0*/  SHF.R.U32.HI R0, RZ, 0x8, R94 ;  /* 0x00000008ff007819 */ /* 0x000fe2000001165e */
[-C--:B------:R-:W-:Y:S04]  /*2a7c0*/  HMMA.16816.F32.BF16 R28, R36, R42.reuse, R28 ;  /* 0x0000002a241c723c */ /* 0x080fe8000004181c */
[----:B------:R-:W-:Y:S02]  /*2a7d0*/  LOP3.LUT R3, R3, 0xff, RZ, 0xc0, !PT ;  /* 0x000000ff03037812 */ /* 0x000fe400078ec0ff */
[----:B------:R-:W-:Y:S01]  /*2a7e0*/  PRMT R154, R154, 0x5410, R0 ;  /* 0x000054109a9a7816 */ /* 0x000fe20000000000 */
[----:B------:R-:W-:Y:S01]  /*2a7f0*/  HMMA.16816.F32.BF16 R32, R44, R42, R32 ;  /* 0x0000002a2c20723c */ /* 0x000fe20000041820 */
[----:B------:R-:W-:Y:S03]  /*2a800*/  LDSM.16.MT88.4 R40, [R218+0x5800] ;  /* 0x00580000da28783b */ /* 0x000fe60000004200 */
[----:B------:R-:W-:Y:S02]  /*2a810*/  PRMT R69, R54, 0x5410, R2 ;  /* 0x0000541036457816 */ /* 0x000fe40000000002 */
[----:B------:R-:W-:Y:S02]  /*2a820*/  LOP3.LUT R0, R58, 0xff, RZ, 0xc0, !PT ;  /* 0x000000ff3a007812 */ /* 0x000fe400078ec0ff */
[----:B------:R-:W-:Y:S03]  /*2a830*/  PRMT R68, R3, 0x5410, R53 ;  /* 0x0000541003447816 */ /* 0x000fe60000000035 */
[----:B------:R-:W-:Y:S02]  /*2a840*/  PRMT R58, R0, 0x5410, R70 ;  /* 0x00005410003a7816 */ /* 0x000fe40000000046 */
[----:B------:R-:W-:Y:S01]  /*2a850*/  LOP3.LUT R3, R96, 0xff, RZ, 0xc0, !PT ;  /* 0x000000ff60037812 */ /* 0x000fe200078ec0ff */
[----:B------:R3:W4:Y:S01]  /*2a860*/  MUFU.EX2 R70, R221 ;  /* 0x000000dd00467308 */ /* 0x0007220000000800 */
[--C-:B------:R-:W-:Y:S02]  /*2a870*/  HSET2.LE.AND R39, R93, R141.reuse, PT ;  /* 0x0000008d5d277233 */ /* 0x100fe40003803000 */
[----:B------:R-:W-:Y:S02]  /*2a880*/  SHF.R.U32.HI R48, RZ, 0x10, R199 ;  /* 0x00000010ff307819 */ /* 0x000fe400000116c7 */
[----:B------:R-:W-:Y:S02]  /*2a890*/  LOP3.LUT R0, R91, 0xffff, RZ, 0xc0, !PT ;  /* 0x0000ffff5b007812 */ /* 0x000fe400078ec0ff */
[----:B------:R-:W-:Y:S02]  /*2a8a0*/  LOP3.LUT R48, R48, 0xff, RZ, 0xc0, !PT ;  /* 0x000000ff30307812 */ /* 0x000fe400078ec0ff */
[----:B------:R-:W-:Y:S02]  /*2a8b0*/  PRMT R56, R52, 0x5410, R49 ;  /* 0x0000541034387816 */ /* 0x000fe40000000031 */
[----:B------:R-:W-:Y:S02]  /*2a8c0*/  PRMT R49, R48, 0x5410, R55 ;  /* 0x0000541030317816 */ /* 0x000fe40000000037 */
[----:B------:R-:W-:Y:S01]  /*2a8d0*/  PRMT R155, R3, 0x5410, R155 ;  /* 0x00005410039b7816 */ /* 0x000fe2000000009b */
[----:B------:R-:W1:Y:S01]  /*2a8e0*/  LDSM.16.MT88.4 R52, [R217+0x5800] ;  /* 0x00580000d934783b */ /* 0x000e620000004200 */
[--C-:B------:R-:W-:Y:S02]  /*2a8f0*/  HSET2.LE.AND R48, R56, R141.reuse, PT ;  /* 0x0000008d38307233 */ /* 0x100fe40003803000 */
[----:B------:R-:W-:Y:S01]  /*2a900*/  SHF.R.U32.HI R2, RZ, 0x8, R57 ;  /* 0x00000008ff027819 */ /* 0x000fe20000011639 */
[----:B---3--:R3:W5:Y:S01]  /*2a910*/  LDL.LU R221, [R1+0x34c] ;  /* 0x00034c0001dd7983 */ /* 0x0087620000300800 */
[----:B------:R-:W-:Y:S02]  /*2a920*/  LOP3.LUT R56, R91, 0xff, RZ, 0xc0, !PT ;  /* 0x000000ff5b387812 */ /* 0x000fe400078ec0ff */
[--C-:B------:R-:W-:Y:S02]  /*2a930*/  SHF.R.U32.HI R3, RZ, 0x10, R91.reuse ;  /* 0x00000010ff037819 */ /* 0x100fe4000001165b */
[----:B------:R-:W-:Y:S02]  /*2a940*/  SHF.R.U32.HI R47, RZ, 0x18, R91 ;  /* 0x00000018ff2f7819 */ /* 0x000fe4000001165b */
[----:B------:R-:W-:Y:S02]  /*2a950*/  PRMT R57, R71, 0x5410, R2 ;  /* 0x0000541047397816 */ /* 0x000fe40000000002 */
[C---:B------:R-:W-:Y:S02]  /*2a960*/  LOP3.LUT R2, R198.reuse, 0xffff, RZ, 0xc0, !PT ;  /* 0x0000ffffc6027812 */ /* 0x040fe400078ec0ff */
[--C-:B------:R-:W-:Y:S02]  /*2a970*/  SHF.R.U32.HI R44, RZ, 0x10, R198.reuse ;  /* 0x00000010ff2c7819 */ /* 0x100fe400000116c6 */
[----:B------:R-:W-:Y:S02]  /*2a980*/  LOP3.LUT R45, R198, 0xff, RZ, 0xc0, !PT ;  /* 0x000000ffc62d7812 */ /* 0x000fe400078ec0ff */
[----:B------:R-:W-:Y:S02]  /*2a990*/  SHF.R.U32.HI R46, RZ, 0x18, R198 ;  /* 0x00000018ff2e7819 */ /* 0x000fe400000116c6 */
[----:B------:R-:W-:Y:S02]  /*2a9a0*/  SHF.R.U32.HI R2, RZ, 0x8, R2 ;  /* 0x00000008ff027819 */ /* 0x000fe40000011602 */
[----:B------:R-:W-:Y:S02]  /*2a9b0*/  LOP3.LUT R44, R44, 0xff, RZ, 0xc0, !PT ;  /* 0x000000ff2c2c7812 */ /* 0x000fe400078ec0ff */
[----:B------:R-:W-:Y:S02]  /*2a9c0*/  PRMT R2, R45, 0x5410, R2 ;  /* 0x000054102d027816 */ /* 0x000fe40000000002 */
[----:B------:R-:W-:Y:S02]  /*2a9d0*/  PRMT R44, R44, 0x5410, R46 ;  /* 0x000054102c2c7816 */ /* 0x000fe4000000002e */
[----:B------:R-:W-:Y:S02]  /*2a9e0*/  LOP3.LUT R3, R3, 0xff, RZ, 0xc0, !PT ;  /* 0x000000ff03037812 */ /* 0x000fe400078ec0ff */
[--C-:B------:R-:W-:Y:S02]  /*2a9f0*/  HSET2.LE.AND R36, R69, R141.reuse, PT ;  /* 0x0000008d45247233 */ /* 0x100fe40003803000 */
[--C-:B------:R-:W-:Y:S01]  /*2aa00*/  HSET2.LE.AND R153, R44, R141.reuse, PT ;  /* 0x0000008d2c997233 */ /* 0x100fe20003803000 */
[----:B------:R2:W3:Y:S01]  /*2aa10*/  MUFU.EX2 R69, R220 ;  /* 0x000000dc00457308 */ /* 0x0004e20000000800 */
[----:B------:R-:W-:Y:S02]  /*2aa20*/  PRMT R3, R3, 0x5410, R47 ;  /* 0x0000541003037816 */ /* 0x000fe4000000002f */
[--C-:B------:R-:W-:Y:S01]  /*2aa30*/  HSET2.LE.AND R37, R68, R141.reuse, PT ;  /* 0x0000008d44257233 */ /* 0x100fe20003803000 */
[----:B------:R-:W3:Y:S01]  /*2aa40*/  LDSM.16.MT88.4 R44, [R218+0x5c00] ;  /* 0x005c0000da2c783b */ /* 0x000ee20000004200 */
[--C-:B------:R-:W-:Y:S02]  /*2aa50*/  HSET2.LE.AND R49, R49, R141.reuse, PT ;  /* 0x0000008d31317233 */ /* 0x100fe40003803000 */
[--C-:B------:R-:W-:Y:S03]  /*2aa60*/  HSET2.LE.AND R50, R143, R141.reuse, PT ;  /* 0x0000008d8f327233 */ /* 0x100fe60003803000 */
[----:B------:R4:W3:Y:S01]  /*2aa70*/  MUFU.EX2 R68, R219 ;  /* 0x000000db00447308 */ /* 0x0008e20000000800 */
[----:B------:R-:W-:Y:S02]  /*2aa80*/  SHF.R.U32.HI R146, RZ, 0x18, R146 ;  /* 0x00000018ff927819 */ /* 0x000fe40000011692 */
[----:B------:R-:W-:Y:S02]  /*2aa90*/  LOP3.LUT R36, R36, R139, RZ, 0xc0, !PT ;  /* 0x0000008b24247212 */ /* 0x000fe400078ec0ff */
[--C-:B------:R-:W-:Y:S02]  /*2aaa0*/  HSET2.LE.AND R152, R2, R141.reuse, PT ;  /* 0x0000008d02987233 */ /* 0x100fe40003803000 */
[----:B------:R-:W-:Y:S01]  /*2aab0*/  LOP3.LUT R48, R48, R131, RZ, 0xc0, !PT ;  /* 0x0000008330307212 */ /* 0x000fe200078ec0ff */
[----:B--2---:R2:W5:Y:S02]  /*2aac0*/  LDL.LU R220, [R1+0x348] ;  /* 0x0003480001dc7983 */ /* 0x0045640000300800 */
[----:B------:R-:W-:Y:S02]  /*2aad0*/  LOP3.LUT R152, R152, R142, RZ, 0xc0, !PT ;  /* 0x0000008e98987212 */ /* 0x000fe400078ec0ff */
[----:B------:R-:W-:Y:S01]  /*2aae0*/  LOP3.LUT R49, R49, R137, RZ, 0xc0, !PT ;  /* 0x0000008931317212 */ /* 0x000fe200078ec0ff */
[----:B------:R-:W-:Y:S01]  /*2aaf0*/  IMAD.MOV.U32 R137, RZ, RZ, R135 ;  /* 0x000000ffff897224 */ /* 0x000fe200078e0087 */
[----:B------:R-:W-:Y:S02]  /*2ab00*/  LOP3.LUT R50, R50, R138, RZ, 0xc0, !PT ;  /* 0x0000008a32327212 */ /* 0x000fe400078ec0ff */
[----:B------:R-:W-:Y:S01]  /*2ab10*/  LOP3.LUT R51, R51, R132, RZ, 0xc0, !PT ;  /* 0x0000008433337212 */ /* 0x000fe200078ec0ff */
[----:B----4-:R2:W5:Y:S01]  /*2ab20*/  LDL.LU R219, [R1+0x344] ;  /* 0x0003440001db7983 */ /* 0x0105620000300800 */
[--C-:B------:R-:W-:Y:S01]  /*2ab30*/  HSET2.LE.AND R38, R208, R141.reuse, PT ;  /* 0x0000008dd0267233 */ /* 0x100fe20003803000 */
[----:B------:R-:W-:Y:S01]  /*2ab40*/  IMAD.MOV.U32 R132, RZ, RZ, R136 ;  /* 0x000000ffff847224 */ /* 0x000fe200078e0088 */
[----:B------:R-:W-:Y:S01]  /*2ab50*/  LOP3.LUT R37, R37, R140, RZ, 0xc0, !PT ;  /* 0x0000008c25257212 */ /* 0x000fe200078ec0ff */
[----:B------:R2:W4:Y:S01]  /*2ab60*/  LDL.S16 R101, [R1+0xf8] ;  /* 0x0000f80001657983 */ /* 0x0005220000100600 */
[----:B------:R-:W-:Y:S01]  /*2ab70*/  LOP3.LUT R39, R39, R129, RZ, 0xc0, !PT ;  /* 0x0000008127277212 */ /* 0x000fe200078ec0ff */
[-C--:B-1----:R-:W-:Y:S02]  /*2ab80*/  HMMA.16816.F32.BF16 R4, R48, R52.reuse, R4 ;  /* 0x000000343004723c */ /* 0x082fe40000041804 */
[----:B------:R2:W2:Y:S03]  /*2ab90*/  LDL.S16 R97, [R1+0xf4] ;  /* 0x0000f40001617983 */ /* 0x0004a60000100600 */
[----:B------:R-:W-:Y:S01]  /*2aba0*/  LOP3.LUT R38, R38, R130, RZ, 0xc0, !PT ;  /* 0x0000008226267212 */ /* 0x000fe200078ec0ff */
[----:B------:R1:W2:Y:S01]  /*2abb0*/  LDL.S16 R96, [R1+0xf0] ;  /* 0x0000f00001607983 */ /* 0x0002a20000100600 */
[----:B------:R-:W-:Y:S03]  /*2abc0*/  SHF.R.U32.HI R0, RZ, 0x8, R0 ;  /* 0x00000008ff007819 */ /* 0x000fe60000011600 */
[----:B------:R1:W2:Y:S01]  /*2abd0*/  LDL.S16 R94, [R1+0xec] ;  /* 0x0000ec00015e7983 */ /* 0x0002a20000100600 */
[----:B------:R-:W-:Y:S01]  /*2abe0*/  PRMT R0, R56, 0x5410, R0 ;  /* 0x0000541038007816 */ /* 0x000fe20000000000 */
[C---:B------:R-:W-:Y:S02]  /*2abf0*/  HMMA.16816.F32.BF16 R8, R36.reuse, R52, R8 ;  /* 0x000000342408723c */ /* 0x040fe40000041808 */
[----:B------:R1:W2:Y:S02]  /*2ac00*/  LDL.S16 R93, [R1+0xe8] ;  /* 0x0000e800015d7983 */ /* 0x0002a40000100600 */
[----:B------:R-:W-:Y:S02]  /*2ac10*/  F2FP.BF16.F32.PACK_AB R56, R177, R70 ;  /* 0x00000046b138723e */ /* 0x000fe400000010ff */
[-C--:B------:R-:W-:Y:S01]  /*2ac20*/  HMMA.16816.F32.BF16 R12, R36, R54.reuse, R12 ;  /* 0x00000036240c723c */ /* 0x080fe2000004180c */
[----:B------:R1:W2:Y:S04]  /*2ac30*/  LDL.S16 R91, [R1+0xe4] ;  /* 0x0000e400015b7983 */ /* 0x0002a80000100600 */
[----:B------:R1:W2:Y:S01]  /*2ac40*/  LDL.S16 R71, [R1+0xe0] ;  /* 0x0000e00001477983 */ /* 0x0002a20000100600 */
[C---:B------:R-:W-:Y:S05]  /*2ac50*/  HMMA.16816.F32.BF16 R16, R48.reuse, R54, R16 ;  /* 0x000000363010723c */ /* 0x040fea0000041810 */
[----:B------:R-:W-:Y:S01]  /*2ac60*/  PRMT R53, R56, 0x7632, R53 ;  /* 0x0000763238357816 */ /* 0x000fe20000000035 */
[-C--:B------:R-:W-:Y:S05]  /*2ac70*/  HMMA.16816.F32.BF16 R20, R48, R40.reuse, R20 ;  /* 0x000000283014723c */ /* 0x080fea0000041814 */
[--C-:B------:R-:W-:Y:S01]  /*2ac80*/  HSET2.LE.AND R154, R154, R141.reuse, PT ;  /* 0x0000008d9a9a7233 */ /* 0x100fe20003803000 */
[C---:B------:R-:W-:Y:S05]  /*2ac90*/  HMMA.16816.F32.BF16 R24, R36.reuse, R40, R24 ;  /* 0x000000282418723c */ /* 0x040fea0000041818 */
[--C-:B------:R-:W-:Y:S01]  /*2aca0*/  HSET2.LE.AND R155, R155, R141.reuse, PT ;  /* 0x0000008d9b9b7233 */ /* 0x100fe20003803000 */
[-C--:B------:R-:W-:Y:S05]  /*2acb0*/  HMMA.16816.F32.BF16 R28, R36, R42.reuse, R28 ;  /* 0x0000002a241c723c */ /* 0x080fea000004181c */
[----:B---3--:R-:W-:Y:S01]  /*2acc0*/  F2FP.BF16.F32.PACK_AB R52, R176, R69 ;  /* 0x00000045b034723e */ /* 0x008fe200000010ff */
[----:B------:R-:W-:Y:S05]  /*2acd0*/  HMMA.16816.F32.BF16 R32, R48, R42, R32 ;  /* 0x0000002a3020723c */ /* 0x000fea0000041820 */
[----:B------:R-:W-:Y:S02]  /*2ace0*/  PRMT R36, R56, 0x5410, R53 ;  /* 0x0000541038247816 */ /* 0x000fe40000000035 */
[--C-:B------:R-:W-:Y:S04]  /*2acf0*/  HSET2.LE.AND R140, R0, R141.reuse, PT ;  /* 0x0000008d008c7233 */ /* 0x100fe80003803000 */
[----:B------:R-:W-:Y:S02]  /*2ad00*/  PRMT R0, R52, 0x7632, R0 ;  /* 0x0000763234007816 */ /* 0x000fe40000000000 */
[----:B------:R-:W-:Y:S02]  /*2ad10*/  LOP3.LUT R153, R153, R76, RZ, 0xc0, !PT ;  /* 0x0000004c99997212 */ /* 0x000fe400078ec0ff */
[----:B------:R-:W-:Y:S02]  /*2ad20*/  LOP3.LUT R154, R154, R65, RZ, 0xc0, !PT ;  /* 0x000000419a9a7212 */ /* 0x000fe400078ec0ff */
[----:B------:R-:W-:Y:S02]  /*2ad30*/  LOP3.LUT R155, R155, R36, RZ, 0xc0, !PT ;  /* 0x000000249b9b7212 */ /* 0x000fe400078ec0ff */
[--C-:B------:R-:W-:Y:S02]  /*2ad40*/  HSET2.LE.AND R57, R57, R141.reuse, PT ;  /* 0x0000008d39397233 */ /* 0x100fe40003803000 */
[--C-:B------:R-:W-:Y:S02]  /*2ad50*/  HSET2.LE.AND R58, R58, R141.reuse, PT ;  /* 0x0000008d3a3a7233 */ /* 0x100fe40003803000 */
[----:B------:R-:W-:Y:S01]  /*2ad60*/  HSET2.LE.AND R141, R3, R141, PT ;  /* 0x0000008d038d7233 */ /* 0x000fe20003803000 */
[-C--:B------:R-:W-:Y:S05]  /*2ad70*/  HMMA.16816.F32.BF16 R168, R152, R164.reuse, R4 ;  /* 0x000000a498a8723c */ /* 0x080fea0000041804 */
[----:B------:R-:W-:Y:S02]  /*2ad80*/  F2FP.BF16.F32.PACK_AB R3, R179, R68 ;  /* 0x00000044b303723e */ /* 0x000fe400000010ff */
[----:B------:R-:W-:Y:S04]  /*2ad90*/  PRMT R142, R52, 0x5410, R0 ;  /* 0x00005410348e7816 */ /* 0x000fe80000000000 */
[C---:B------:R-:W-:Y:S02]  /*2ada0*/  PRMT R2, R3.reuse, 0x7632, R2 ;  /* 0x0000763203027816 */ /* 0x040fe40000000002 */
[----:B------:R-:W-:Y:S02]  /*2adb0*/  LOP3.LUT R140, R140, R67, RZ, 0xc0, !PT ;  /* 0x000000438c8c7212 */ /* 0x000fe400078ec0ff */
[----:B------:R-:W-:Y:S02]  /*2adc0*/  PRMT R143, R3, 0x5410, R2 ;  /* 0x00005410038f7816 */ /* 0x000fe40000000002 */
[----:B------:R-:W-:Y:S02]  /*2add0*/  LOP3.LUT R141, R141, R66, RZ, 0xc0, !PT ;  /* 0x000000428d8d7212 */ /* 0x000fe400078ec0ff */
[----:B------:R-:W-:Y:S02]  /*2ade0*/  LOP3.LUT R142, R57, R142, RZ, 0xc0, !PT ;  /* 0x0000008e398e7212 */ /* 0x000fe400078ec0ff */
[----:B------:R-:W-:Y:S07]  /*2adf0*/  LOP3.LUT R143, R58, R143, RZ, 0xc0, !PT ;  /* 0x0000008f3a8f7212 */ /* 0x000fee00078ec0ff */
[C---:B------:R-:W-:Y:S06]  /*2ae00*/  HMMA.16816.F32.BF16 R156, R140.reuse, R164, R8 ;  /* 0x000000a48c9c723c */ /* 0x040fec0000041808 */
[-C--:B------:R-:W-:Y:S06]  /*2ae10*/  HMMA.16816.F32.BF16 R148, R140, R166.reuse, R12 ;  /* 0x000000a68c94723c */ /* 0x080fec000004180c */
[C---:B------:R-:W-:Y:S06]  /*2ae20*/  HMMA.16816.F32.BF16 R164, R152.reuse, R166, R16 ;  /* 0x000000a698a4723c */ /* 0x040fec0000041810 */
[-C--:B------:R-:W-:Y:S05]  /*2ae30*/  HMMA.16816.F32.BF16 R160, R152, R44.reuse, R20 ;  /* 0x0000002c98a0723c */ /* 0x080fea0000041814 */
[----:B----4-:R-:W-:Y:S02]  /*2ae40*/  @!P6 HFMA2.BF16_V2 R101, -RZ.H0_H0, RZ.H0_H0, -R59.H0_H0 ;  /* 0x200000ffff65e231 */ /* 0x010fe4000034093b */
[----:B--2---:R-:W-:Y:S03]  /*2ae50*/  @!P2 HFMA2.BF16_V2 R97, -RZ.H0_H0, RZ.H0_H0, -R56.H0_H0 ;  /* 0x200000ffff61a231 */ /* 0x004fe60000340938 */
[----:B------:R-:W-:Y:S01]  /*2ae60*/  @!P6 STL.S16 [R1+0xf8], R101 ;  /* 0x0000f8650100e387 */ /* 0x000fe20000100600 */
[----:B------:R-:W-:Y:S01]  /*2ae70*/  PRMT R40, R101, 0x7610, R40 ;  /* 0x0000761065287816 */ /* 0x000fe20000000028 */
[----:B------:R-:W-:Y:S02]  /*2ae80*/  @!P4 HFMA2.BF16_V2 R96, -RZ.H0_H0, RZ.H0_H0, -R53.H0_H0 ;  /* 0x200000ffff60c231 */ /* 0x000fe40000340935 */
[----:B------:R-:W-:Y:S01]  /*2ae90*/  @!P2 STL.S16 [R1+0xf4], R97 ;  /* 0x0000f4610100a387 */ /* 0x000fe20000100600 */
[----:B------:R-:W-:Y:S02]  /*2aea0*/  @!P6 PRMT R59, R40, 0x5410, RZ ;  /* 0x00005410283be816 */ /* 0x000fe400000000ff */
[----:B------:R-:W-:Y:S01]  /*2aeb0*/  ISETP.LE.U32.AND P6, PT, R146, UR23, PT ;  /* 0x0000001792007c0c */ /* 0x000fe2000bfc3070 */
[----:B------:R-:W-:Y:S01]  /*2aec0*/  @!P4 STL.S16 [R1+0xf0], R96 ;  /* 0x0000f0600100c387 */ /* 0x000fe20000100600 */
[----:B------:R-:W-:Y:S01]  /*2aed0*/  @!P5 HFMA2.BF16_V2 R94, -RZ.H0_H0, RZ.H0_H0, -R52.H0_H0 ;  /* 0x200000ffff5ed231 */ /* 0x000fe20000340934 */
[----:B------:R-:W-:Y:S01]  /*2aee0*/  PRMT R9, R97, 0x7610, R9 ;  /* 0x0000761061097816 */ /* 0x000fe20000000009 */
[----:B------:R-:W-:Y:S01]  /*2aef0*/  @!P3 HFMA2.BF16_V2 R93, -RZ.H0_H0, RZ.H0_H0, -R0.H0_H0 ;  /* 0x200000ffff5db231 */ /* 0x000fe20000340900 */
[----:B------:R-:W-:Y:S01]  /*2af00*/  STG.E.U16 desc[UR32][R180.64+0xf2], R59 ;  /* 0x0000f23bb4007986 */ /* 0x000fe2000c101520 */
[----:B------:R-:W-:Y:S01]  /*2af10*/  PRMT R8, R96, 0x7610, R8 ;  /* 0x0000761060087816 */ /* 0x000fe20000000008 */
[C---:B------:R-:W-:Y:S02]  /*2af20*/  HMMA.16816.F32.BF16 R144, R140.reuse, R44, R24 ;  /* 0x0000002c8c90723c */ /* 0x040fe40000041818 */
[----:B------:R-:W-:Y:S02]  /*2af30*/  @!P5 STL.S16 [R1+0xec], R94 ;  /* 0x0000ec5e0100d387 */ /* 0x000fe40000100600 */
[----:B------:R-:W-:Y:S01]  /*2af40*/  @!P1 HFMA2.BF16_V2 R91, -RZ.H0_H0, RZ.H0_H0, -R3.H0_H0 ;  /* 0x200000ffff5b9231 */ /* 0x000fe20000340903 */
[----:B------:R-:W-:Y:S01]  /*2af50*/  @!P2 PRMT R56, R9, 0x5410, RZ ;  /* 0x000054100938a816 */ /* 0x000fe200000000ff */
[----:B------:R-:W-:Y:S01]  /*2af60*/  @!P3 STL.S16 [R1+0xe8], R93 ;  /* 0x0000e85d0100b387 */ /* 0x000fe20000100600 */
[----:B------:R-:W-:Y:S01]  /*2af70*/  @!P6 HFMA2.BF16_V2 R71, -RZ.H0_H0, RZ.H0_H0, -R2.H0_H0 ;  /* 0x200000ffff47e231 */ /* 0x000fe20000340902 */
[----:B------:R-:W-:Y:S01]  /*2af80*/  @!P4 PRMT R53, R8, 0x5410, RZ ;  /* 0x000054100835c816 */ /* 0x000fe200000000ff */
[-C--:B------:R-:W-:Y:S01]  /*2af90*/  HMMA.16816.F32.BF16 R140, R140, R46.reuse, R28 ;  /* 0x0000002e8c8c723c */ /* 0x080fe2000004181c */
[----:B------:R-:W-:Y:S02]  /*2afa0*/  @!P1 STL.S16 [R1+0xe4], R91 ;  /* 0x0000e45b01009387 */ /* 0x000fe40000100600 */
[----:B------:R-:W-:Y:S02]  /*2afb0*/  PRMT R5, R91, 0x7610, R5 ;  /* 0x000076105b057816 */ /* 0x000fe40000000005 */
[----:B------:R-:W-:Y:S01]  /*2afc0*/  @!P6 STL.S16 [R1+0xe0], R71 ;  /* 0x0000e0470100e387 */ /* 0x000fe20000100600 */
[----:B------:R-:W-:Y:S01]  /*2afd0*/  PRMT R7, R94, 0x7610, R7 ;  /* 0x000076105e077816 */ /* 0x000fe20000000007 */
[----:B------:R-:W-:Y:S02]  /*2afe0*/  HMMA.16816.F32.BF16 R152, R152, R46, R32 ;  /* 0x0000002e9898723c */ /* 0x000fe40000041820 */
[----:B------:R-:W-:Y:S02]  /*2aff0*/  STG.E.U16 desc[UR32][R182.64+0xf0], R56 ;  /* 0x0000f038b6007986 */ /* 0x000fe4000c101520 */
[----:B------:R-:W-:Y:S01]  /*2b000*/  @!P1 PRMT R3, R5, 0x5410, RZ ;  /* 0x0000541005039816 */ /* 0x000fe200000000ff */
[----:B------:R-:W-:Y:S01]  /*2b010*/  FADD.FTZ R5, R98, R216 ;  /* 0x000000d862057221 */ /* 0x000fe20000010000 */
[----:B------:R-:W-:Y:S01]  /*2b020*/  STG.E.U16 desc[UR32][R182.64+0xf2], R53 ;  /* 0x0000f235b6007986 */ /* 0x000fe2000c101520 */
[----:B------:R-:W-:Y:S02]  /*2b030*/  @!P5 PRMT R52, R7, 0x5410, RZ ;  /* 0x000054100734d816 */ /* 0x000fe400000000ff */
[----:B------:R-:W-:Y:S01]  /*2b040*/  ISETP.LT.AND P1, PT, RZ, UR7, PT ;  /* 0x00000007ff007c0c */ /* 0x000fe2000bf21270 */
[----:B------:R1:W5:Y:S01]  /*2b050*/  LDL.LU R216, [R1+0x340] ;  /* 0x0003400001d87983 */ /* 0x0003620000300800 */
[----:B------:R-:W-:Y:S01]  /*2b060*/  PRMT R6, R93, 0x7610, R6 ;  /* 0x000076105d067816 */ /* 0x000fe20000000006 */
[----:B------:R-:W-:Y:S01]  /*2b070*/  FADD.FTZ R5, R178, R5 ;  /* 0x00000005b2057221 */ /* 0x000fe20000010000 */
[----:B------:R-:W-:Y:S01]  /*2b080*/  PRMT R4, R71, 0x7610, R4 ;  /* 0x0000761047047816 */ /* 0x000fe20000000004 */
[----:B------:R-:W-:Y:S01]  /*2b090*/  STG.E.U16 desc[UR32][R186.64+0xee], R52 ;  /* 0x0000ee34ba007986 */ /* 0x000fe2000c101520 */
[----:B------:R-:W-:Y:S01]  /*2b0a0*/  @!P3 PRMT R0, R6, 0x5410, RZ ;  /* 0x000054100600b816 */ /* 0x000fe200000000ff */
[----:B------:R-:W-:Y:S01]  /*2b0b0*/  UIADD3 UR7, UR7, -0x1, URZ ;  /* 0xffffffff07077890 */ /* 0x000fe2000fffe03f */
[----:B------:R-:W-:Y:S01]  /*2b0c0*/  @!P6 PRMT R2, R4, 0x5410, RZ ;  /* 0x000054100402e816 */ /* 0x000fe200000000ff */
[----:B------:R-:W-:Y:S04]  /*2b0d0*/  STL [R1+0x5c], R5 ;  /* 0x00005c0501007387 */ /* 0x000fe80000100800 */
[----:B------:R2:W-:Y:S04]  /*2b0e0*/  STG.E.U16 desc[UR32][R186.64+0xf0], R0 ;  /* 0x0000f000ba007986 */ /* 0x0005e8000c101520 */
[----:B------:R3:W-:Y:S04]  /*2b0f0*/  STG.E.U16 desc[UR32][R184.64+0xf2], R2 ;  /* 0x0000f202b8007986 */ /* 0x0007e8000c101520 */
[----:B------:R4:W-:Y:S01]  /*2b100*/  STG.E.U16 desc[UR32][R184.64+0xf0], R3 ;  /* 0x0000f003b8007986 */ /* 0x0009e2000c101520 */
[----:B--2---:R-:W-:Y:S01]  /*2b110*/  FADD.FTZ R0, R100, R95 ;  /* 0x0000005f64007221 */ /* 0x004fe20000010000 */
[----:B---3--:R-:W-:Y:S01]  /*2b120*/  FADD.FTZ R2, R172, R215 ;  /* 0x000000d7ac027221 */ /* 0x008fe20000010000 */
[----:B----4-:R-:W-:Y:S03]  /*2b130*/  FADD.FTZ R3, R99, R92 ;  /* 0x0000005c63037221 */ /* 0x010fe60000010000 */
[----:B------:R-:W-:Y:S01]  /*2b140*/  FADD.FTZ R4, R70, R2 ;  /* 0x0000000246047221 */ /* 0x000fe20000010000 */
[----:B------:R-:W-:Y:S01]  /*2b150*/  FADD.FTZ R2, R69, R0 ;  /* 0x0000000045027221 */ /* 0x000fe20000010000 */
[----:B------:R-:W-:Y:S02]  /*2b160*/  FADD.FTZ R0, R68, R3 ;  /* 0x0000000344007221 */ /* 0x000fe40000010000 */
[----:B------:R-:W-:Y:S01]  /*2b170*/  FADD.FTZ R3, R177, R4 ;  /* 0x00000004b1037221 */ /* 0x000fe20000010000 */
[----:B------:R-:W-:Y:S01]  /*2b180*/  FADD.FTZ R244, R176, R2 ;  /* 0x00000002b0f47221 */ /* 0x000fe20000010000 */
[----:B------:R-:W-:Y:S01]  /*2b190*/  FADD.FTZ R245, R179, R0 ;  /* 0x00000000b3f57221 */ /* 0x000fe20000010000 */
[----:B------:R-:W-:Y:S02]  /*2b1a0*/  IMAD.MOV.U32 R0, RZ, RZ, R134 ;  /* 0x000000ffff007224 */ /* 0x000fe400078e0086 */
[----:B------:R2:W-:Y:S02]  /*2b1b0*/  STL [R1+0x68], R3 ;  /* 0x0000680301007387 */ /* 0x0005e40000100800 */
[----:B--2---:R-:W-:Y:S01]  /*2b1c0*/  IMAD.MOV.U32 R3, RZ, RZ, R133 ;  /* 0x000000ffff037224 */ /* 0x004fe200078e0085 */
[----:B-1----:R-:W-:Y:S06]  /*2b1d0*/  @P1 BRA `(.L_x_464) ;  /* 0xffffff44005c1947 */ /* 0x002fec000383ffff */
.L_x_463:
[----:B------:R-:W2:Y:S04]  /*2b1e0*/  LDL.LU R6, [R1+0x5c] ;  /* 0x00005c0001067983 */ /* 0x000ea80000300800 */
[----:B----4-:R-:W3:Y:S01]  /*2b1f0*/  LDL.LU R4, [R1+0x68] ;  /* 0x0000680001047983 */ /* 0x010ee20000300800 */
[----:B------:R-:W1:Y:S01]  /*2b200*/  S2UR UR6, SR_CgaCtaId ;  /* 0x00000000000679c3 */ /* 0x000e620000008800 */
[----:B------:R-:W-:Y:S01]  /*2b210*/  UISETP.NE.AND UP0, UPT, UR28, -0x1, UPT ;  /* 0xffffffff1c00788c */ /* 0x000fe2000bf05270 */
[----:B------:R-:W4:Y:S01]  /*2b220*/  S2R R36, SR_TID.X ;  /* 0x0000000000247919 */ /* 0x000f220000002100 */
[----:B------:R-:W1:Y:S04]  /*2b230*/  SHFL.BFLY PT, R0, R244, 0x2, 0x1f ;  /* 0x0c401f00f4007f89 */ /* 0x000e6800000e0000 */
[----:B------:R-:W-:Y:S01]  /*2b240*/  PLOP3.LUT P2, PT, PT, PT, UP0, 0x80, 0x0 ;  /* 0x000000000000781c */ /* 0x000fe20003f4f008 */
[----:B------:R-:W4:Y:S04]  /*2b250*/  SHFL.BFLY PT, R5, R245, 0x2, 0x1f ;  /* 0x0c401f00f5057f89 */ /* 0x000f2800000e0000 */
[----:B------:R-:W-:-:S02]  /*2b260*/  @UP0 ULDC.64 UR4, c[0x0][0x298] ;  /* 0x0000a60000040ab9 */ /* 0x000fc40000000a00 */
[----:B------:R-:W-:-:S03]  /*2b270*/  @UP0 UIMAD.WIDE.U32 UR8, UR28, UR4, URZ ;  /* 0x000000041c0802a5 */ /* 0x000fc6000f8e003f */
[----:B------:R-:W-:Y:S01]  /*2b280*/  UMOV UR4, 0x400 ;  /* 0x0000040000047882 */ /* 0x000fe20000000000 */
[----:B------:R-:W-:-:S03]  /*2b290*/  @UP0 UIMAD UR7, UR28, UR5, UR9 ;  /* 0x000000051c0702a4 */ /* 0x000fc6000f8e0209 */
[----:B------:R-:W-:Y:S01]  /*2b2a0*/  ULDC UR5, c[0x0][0x38c] ;  /* 0x0000e30000057ab9 */ /* 0x000fe20000000800 */
[----:B-1----:R-:W-:Y:S01]  /*2b2b0*/  ULEA UR4, UR6, UR4, 0x18 ;  /* 0x0000000406047291 */ /* 0x002fe2000f8ec03f */
[----:B------:R-:W-:Y:S01]  /*2b2c0*/  FADD.FTZ R0, R0, R244 ;  /* 0x000000f400007221 */ /* 0x000fe20000010000 */
[----:B----4-:R-:W-:Y:S01]  /*2b2d0*/  FADD.FTZ R5, R5, R245 ;  /* 0x000000f505057221 */ /* 0x010fe20000010000 */
[----:B------:R-:W-:-:S04]  /*2b2e0*/  SHF.R.S32.HI R31, RZ, 0x1f, R36 ;  /* 0x0000001fff1f7819 */ /* 0x000fc80000011424 */
[CC--:B------:R-:W-:Y:S02]  /*2b2f0*/  LEA.HI R28, R31.reuse, R36.reuse, RZ, 0x2 ;  /* 0x000000241f1c7211 */ /* 0x0c0fe400078f10ff */
[----:B------:R-:W-:Y:S02]  /*2b300*/  LEA.HI R31, R31, R36, RZ, 0x5 ;  /* 0x000000241f1f7211 */ /* 0x000fe400078f28ff */
[----:B------:R-:W-:Y:S01]  /*2b310*/  SHF.R.S32.HI R30, RZ, 0x2, R28 ;  /* 0x00000002ff1e7819 */ /* 0x000fe2000001141c */
[----:B--2---:R-:W1:Y:S04]  /*2b320*/  SHFL.BFLY PT, R3, R6, 0x2, 0x1f ;  /* 0x0c401f0006037f89 */ /* 0x004e6800000e0000 */
[----:B---3--:R-:W2:Y:S01]  /*2b330*/  SHFL.BFLY PT, R2, R4, 0x2, 0x1f ;  /* 0x0c401f0004027f89 */ /* 0x008ea200000e0000 */
[----:B-1----:R-:W-:-:S03]  /*2b340*/  FADD.FTZ R3, R3, R6 ;  /* 0x0000000603037221 */ /* 0x002fc60000010000 */
[----:B------:R-:W1:Y:S01]  /*2b350*/  SHFL.BFLY PT, R6, R5, 0x1, 0x1f ;  /* 0x0c201f0005067f89 */ /* 0x000e6200000e0000 */
[----:B--2---:R-:W-:-:S03]  /*2b360*/  FADD.FTZ R2, R2, R4 ;  /* 0x0000000402027221 */ /* 0x004fc60000010000 */
[----:B------:R-:W2:Y:S04]  /*2b370*/  SHFL.BFLY PT, R8, R3, 0x1, 0x1f ;  /* 0x0c201f0003087f89 */ /* 0x000ea800000e0000 */
[----:B------:R-:W3:Y:S04]  /*2b380*/  SHFL.BFLY PT, R7, R2, 0x1, 0x1f ;  /* 0x0c201f0002077f89 */ /* 0x000ee800000e0000 */
[----:B------:R-:W4:Y:S01]  /*2b390*/  SHFL.BFLY PT, R4, R0, 0x1, 0x1f ;  /* 0x0c201f0000047f89 */ /* 0x000f2200000e0000 */
[----:B-1----:R-:W-:Y:S01]  /*2b3a0*/  FADD.FTZ R27, R5, R6 ;  /* 0x00000006051b7221 */ /* 0x002fe20000010000 */
[----:B------:R-:W-:Y:S01]  /*2b3b0*/  SHF.R.S32.HI R6, RZ, 0x5, R31 ;  /* 0x00000005ff067819 */ /* 0x000fe2000001141f */
[----:B------:R-:W-:-:S02]  /*2b3c0*/  IMAD.MOV.U32 R5, RZ, RZ, 0x3f800000 ;  /* 0x3f800000ff057424 */ /* 0x000fc400078e00ff */
[----:B--2---:R-:W-:Y:S01]  /*2b3d0*/  FADD.FTZ R24, R3, R8 ;  /* 0x0000000803187221 */ /* 0x004fe20000010000 */
[----:B------:R-:W-:Y:S01]  /*2b3e0*/  FSETP.NE.FTZ.AND P3, PT, R27, RZ, PT ;  /* 0x000000ff1b00720b */ /* 0x000fe20003f75000 */
[----:B------:R-:W-:Y:S02]  /*2b3f0*/  IMAD.MOV.U32 R3, RZ, RZ, 0x3f800000 ;  /* 0x3f800000ff037424 */ /* 0x000fe400078e00ff */
[----:B---3--:R-:W-:Y:S01]  /*2b400*/  FADD.FTZ R25, R2, R7 ;  /* 0x0000000702197221 */ /* 0x008fe20000010000 */
[----:B------:R-:W-:Y:S02]  /*2b410*/  SHF.R.S32.HI R2, RZ, 0x1f, R30 ;  /* 0x0000001fff027819 */ /* 0x000fe4000001141e */
[----:B------:R-:W-:Y:S01]  /*2b420*/  LOP3.LUT R7, R28, 0xfffffffc, RZ, 0xc0, !PT ;  /* 0xfffffffc1c077812 */ /* 0x000fe200078ec0ff */
[----:B----4-:R-:W-:Y:S01]  /*2b430*/  FADD.FTZ R26, R0, R4 ;  /* 0x00000004001a7221 */ /* 0x010fe20000010000 */
[----:B------:R-:W-:Y:S01]  /*2b440*/  LEA.HI R2, R2, R30, RZ, 0x3 ;  /* 0x0000001e02027211 */ /* 0x000fe200078f18ff */
[----:B------:R-:W-:Y:S01]  /*2b450*/  IMAD.MOV.U32 R4, RZ, RZ, 0x3f800000 ;  /* 0x3f800000ff047424 */ /* 0x000fe200078e00ff */
[----:B------:R-:W-:Y:S01]  /*2b460*/  FSETP.NE.FTZ.AND P6, PT, R24, RZ, PT ;  /* 0x000000ff1800720b */ /* 0x000fe20003fd5000 */
[----:B------:R-:W-:Y:S01]  /*2b470*/  IMAD.IADD R7, R36, 0x1, -R7 ;  /* 0x0000000124077824 */ /* 0x000fe200078e0a07 */
[----:B------:R-:W-:-:S02]  /*2b480*/  LOP3.LUT R2, R2, 0xfffffff8, RZ, 0xc0, !PT ;  /* 0xfffffff802027812 */ /* 0x000fc400078ec0ff */
[----:B------:R-:W-:Y:S01]  /*2b490*/  FSETP.NE.FTZ.AND P5, PT, R25, RZ, PT ;  /* 0x000000ff1900720b */ /* 0x000fe20003fb5000 */
[----:B------:R-:W-:Y:S01]  /*2b4a0*/  IMAD R9, R6, 0x100, R7 ;  /* 0x0000010006097824 */ /* 0x000fe200078e0207 */
[----:B------:R-:W-:Y:S01]  /*2b4b0*/  FSETP.NE.FTZ.AND P4, PT, R26, RZ, PT ;  /* 0x000000ff1a00720b */ /* 0x000fe20003f95000 */
[----:B------:R-:W-:Y:S02]  /*2b4c0*/  IMAD.IADD R2, R30, 0x1, -R2 ;  /* 0x000000011e027824 */ /* 0x000fe400078e0a02 */
[----:B------:R-:W-:-:S03]  /*2b4d0*/  IMAD.MOV.U32 R6, RZ, RZ, 0x3f800000 ;  /* 0x3f800000ff067424 */ /* 0x000fc600078e00ff */
[----:B------:R-:W-:Y:S01]  /*2b4e0*/  LEA.HI R0, R2, R2, RZ, 0x1 ;  /* 0x0000000202007211 */ /* 0x000fe200078f08ff */
[----:B------:R-:W1:Y:S03]  /*2b4f0*/  @P6 MUFU.RCP R4, R24 ;  /* 0x0000001800046308 */ /* 0x000e660000001000 */
[----:B------:R-:W-:Y:S02]  /*2b500*/  LOP3.LUT R8, R0, 0x3fffffe, RZ, 0xc0, !PT ;  /* 0x03fffffe00087812 */ /* 0x000fe400078ec0ff */
[----:B------:R-:W-:-:S03]  /*2b510*/  SHF.R.S32.HI R0, RZ, 0x1, R0 ;  /* 0x00000001ff007819 */ /* 0x000fc60000011400 */
[----:B------:R-:W-:Y:S01]  /*2b520*/  IMAD.IADD R8, R2, 0x1, -R8 ;  /* 0x0000000102087824 */ /* 0x000fe200078e0a08 */
[----:B------:R-:W2:Y:S01]  /*2b530*/  @P5 MUFU.RCP R3, R25 ;  /* 0x0000001900035308 */ /* 0x000ea20000001000 */
[C---:B------:R-:W-:Y:S01]  /*2b540*/  IMAD.SHL.U32 R2, R0.reuse, 0x40, RZ ;  /* 0x0000004000027824 */ /* 0x040fe200078e00ff */
[C---:B------:R-:W-:Y:S02]  /*2b550*/  LOP3.LUT P1, RZ, R0.reuse, 0x2, RZ, 0xc0, !PT ;  /* 0x0000000200ff7812 */ /* 0x040fe4000782c0ff */
[----:B------:R-:W-:Y:S02]  /*2b560*/  LOP3.LUT R7, R0, 0x1, RZ, 0xc0, !PT ;  /* 0x0000000100077812 */ /* 0x000fe400078ec0ff */
[----:B------:R-:W-:Y:S01]  /*2b570*/  LOP3.LUT R0, R2, 0xc0, RZ, 0xc0, !PT ;  /* 0x000000c002007812 */ /* 0x000fe200078ec0ff */
[----:B------:R-:W-:Y:S01]  /*2b580*/  IMAD R2, R8, 0x10, R9 ;  /* 0x0000001008027824 */ /* 0x000fe200078e0209 */
[----:B------:R-:W3:Y:S01]  /*2b590*/  @P4 MUFU.RCP R5, R26 ;  /* 0x0000001a00054308 */ /* 0x000ee20000001000 */
[----:B-1----:R-:W-:Y:S01]  /*2b5a0*/  FMUL.FTZ R4, R4, UR5 ;  /* 0x0000000504047c20 */ /* 0x002fe20008410000 */
[----:B------:R-:W-:-:S02]  /*2b5b0*/  LEA.HI R0, R0, R0, RZ, 0x1d ;  /* 0x0000000000007211 */ /* 0x000fc400078fe8ff */
[----:B------:R-:W-:-:S03]  /*2b5c0*/  ISETP.NE.U32.AND P0, PT, R7, 0x1, PT ;  /* 0x000000010700780c */ /* 0x000fc60003f05070 */
[----:B------:R-:W-:Y:S01]  /*2b5d0*/  IMAD.U32 R15, R2, 0x2, R0 ;  /* 0x00000002020f7824 */ /* 0x000fe200078e0000 */
[----:B------:R-:W1:Y:S01]  /*2b5e0*/  @P3 MUFU.RCP R6, R27 ;  /* 0x0000001b00063308 */ /* 0x000e620000001000 */
[----:B--2---:R-:W-:-:S03]  /*2b5f0*/  FMUL.FTZ R3, R3, UR5 ;  /* 0x0000000503037c20 */ /* 0x004fc60008410000 */
[----:B------:R-:W-:Y:S01]  /*2b600*/  LEA R15, R15, UR4, 0x1 ;  /* 0x000000040f0f7c11 */ /* 0x000fe2000f8e08ff */
[----:B---3--:R-:W-:Y:S01]  /*2b610*/  FMUL.FTZ R2, R5, UR5 ;  /* 0x0000000505027c20 */ /* 0x008fe20008410000 */
[----:B-1----:R-:W-:Y:S01]  /*2b620*/  FMUL.FTZ R0, R6, UR5 ;  /* 0x0000000506007c20 */ /* 0x002fe20008410000 */
        /* <DEDUP_REMOVED lines=8> */
.L_x_467:
[----:B------:R-:W-:Y:S01]  /*2b6b0*/  ULDC.U8 UR4, c[0x0][0x3d8] ;  /* 0x0000f60000047ab9 */ /* 0x000fe20000000000 */
[----:B------:R-:W-:Y:S01]  /*2b6c0*/  IMAD.MOV.U32 R21, RZ, RZ, 0x10 ;  /* 0x00000010ff157424 */ /* 0x000fe200078e00ff */
[----:B------:R-:W-:Y:S01]  /*2b6d0*/  ISETP.NE.AND P2, PT, RZ, UR4, PT ;  /* 0x00000004ff007c0c */ /* 0x000fe2000bf45270 */
[----:B------:R-:W-:Y:S01]  /*2b6e0*/  ULDC.U8 UR6, c[0x0][0x3d9] ;  /* 0x0000f64000067ab9 */ /* 0x000fe20000000000 */
[----:B------:R-:W-:Y:S01]  /*2b6f0*/  VIADD R20, R15, 0x20 ;  /* 0x000000200f147836 */ /* 0x000fe20000000000 */
[----:B------:R-:W-:Y:S02]  /*2b700*/  CS2R R22, SRZ ;  /* 0x0000000000167805 */ /* 0x000fe4000001ff00 */
[----:B------:R-:W-:Y:S01]  /*2b710*/  SEL R21, R21, 0xfffffff0, P0 ;  /* 0xfffffff015157807 */ /* 0x000fe20000000000 */
[----:B------:R-:W-:Y:S01]  /*2b720*/  @P1 VIADD R20, R15, 0xffffffe0 ;  /* 0xffffffe00f141836 */ /* 0x000fe20000000000 */
[----:B------:R-:W-:Y:S02]  /*2b730*/  ISETP.NE.OR P0, PT, RZ, UR6, !P2 ;  /* 0x00000006ff007c0c */ /* 0x000fe4000d705670 */
[----:B------:R-:W-:-:S04]  /*2b740*/  PLOP3.LUT P1, PT, PT, PT, PT, 0x8, 0x0 ;  /* 0x000000000000781c */ /* 0x000fc80003f2e170 */
[----:B------:R-:W-:-:S07]  /*2b750*/  P2R R5, PR, RZ, 0x2 ;  /* 0x00000002ff057803 */ /* 0x000fce0000000000 */
[----:B------:R-:W-:Y:S05]  /*2b760*/  @P0 BRA `(.L_x_468) ;  /* 0x0000000000240947 */ /* 0x000fea0003800000 */
[----:B------:R-:W1:Y:S01]  /*2b770*/  S2UR UR4, SR_CTAID.Y ;  /* 0x00000000000479c3 */ /* 0x000e620000002600 */
[----:B------:R-:W-:Y:S01]  /*2b780*/  ULDC UR5, c[0x0][0x2c4] ;  /* 0x0000b10000057ab9 */ /* 0x000fe20000000800 */
[----:B------:R-:W-:-:S04]  /*2b790*/  PLOP3.LUT P0, PT, PT, PT, PT, 0x80, 0x0 ;  /* 0x000000000000781c */ /* 0x000fc80003f0f070 */
[----:B------:R-:W-:Y:S01]  /*2b7a0*/  P2R R5, PR, RZ, 0x1 ;  /* 0x00000001ff057803 */ /* 0x000fe20000000000 */
[----:B-1----:R-:W-:-:S04]  /*2b7b0*/  UIMAD UR4, UR4, UR5, URZ ;  /* 0x00000005040472a4 */ /* 0x002fc8000f8e023f */
[----:B------:R-:W-:-:S04]  /*2b7c0*/  USEL UR28, UR4, UR28, !UP0 ;  /* 0x0000001c041c7287 */ /* 0x000fc8000c000000 */
[----:B------:R-:W-:Y:S02]  /*2b7d0*/  USHF.R.S32.HI UR4, URZ, 0x1f, UR28 ;  /* 0x0000001f3f047899 */ /* 0x000fe4000801141c */
[----:B------:R-:W-:-:S04]  /*2b7e0*/  IMAD.U32 R22, RZ, RZ, UR28 ;  /* 0x0000001cff167e24 */ /* 0x000fc8000f8e00ff */
[----:B------:R-:W-:-:S07]  /*2b7f0*/  IMAD.U32 R23, RZ, RZ, UR4 ;  /* 0x00000004ff177e24 */ /* 0x000fce000f8e00ff */
.L_x_468:
[----:B------:R-:W-:Y:S01]  /*2b800*/  ISETP.NE.AND P1, PT, RZ, UR6, PT ;  /* 0x00000006ff007c0c */ /* 0x000fe2000bf25270 */
[C---:B------:R-:W-:Y:S01]  /*2b810*/  FMUL.FTZ R168, R4.reuse, R168 ;  /* 0x000000a804a87220 */ /* 0x040fe20000410000 */
[----:B------:R-:W-:Y:S01]  /*2b820*/  PLOP3.LUT P0, PT, PT, PT, PT, 0x8, 0x0 ;  /* 0x000000000000781c */ /* 0x000fe20003f0e170 */
[C---:B------:R-:W-:Y:S01]  /*2b830*/  FMUL.FTZ R8, R4.reuse, R169 ;  /* 0x000000a904087220 */ /* 0x040fe20000410000 */
[C---:B------:R-:W-:Y:S01]  /*2b840*/  FMUL.FTZ R170, R3.reuse, R170 ;  /* 0x000000aa03aa7220 */ /* 0x040fe20000410000 */
[C---:B------:R-:W-:Y:S01]  /*2b850*/  FMUL.FTZ R7, R3.reuse, R171 ;  /* 0x000000ab03077220 */ /* 0x040fe20000410000 */
[C---:B------:R-:W-:Y:S01]  /*2b860*/  FMUL.FTZ R164, R4.reuse, R164 ;  /* 0x000000a404a47220 */ /* 0x040fe20000410000 */
[----:B------:R-:W-:Y:S01]  /*2b870*/  FMUL.FTZ R165, R4, R165 ;  /* 0x000000a504a57220 */ /* 0x000fe20000410000 */
[C---:B------:R-:W-:Y:S01]  /*2b880*/  FMUL.FTZ R166, R3.reuse, R166 ;  /* 0x000000a603a67220 */ /* 0x040fe20000410000 */
[----:B------:R-:W-:Y:S01]  /*2b890*/  FMUL.FTZ R167, R3, R167 ;  /* 0x000000a703a77220 */ /* 0x000fe20000410000 */
[C---:B------:R-:W-:Y:S01]  /*2b8a0*/  FMUL.FTZ R156, R2.reuse, R156 ;  /* 0x0000009c029c7220 */ /* 0x040fe20000410000 */
[----:B------:R-:W-:Y:S01]  /*2b8b0*/  FMUL.FTZ R6, R2, R157 ;  /* 0x0000009d02067220 */ /* 0x000fe20000410000 */
[----:B------:R-:W-:Y:S01]  /*2b8c0*/  FMUL.FTZ R158, R0, R158 ;  /* 0x0000009e009e7220 */ /* 0x000fe20000410000 */
[----:B------:R-:W-:Y:S01]  /*2b8d0*/  @!P1 PLOP3.LUT P0, PT, P2, PT, PT, 0x80, 0x0 ;  /* 0x000000000000981c */ /* 0x000fe2000170f070 */
[----:B------:R-:W-:Y:S01]  /*2b8e0*/  FMUL.FTZ R148, R2, R148 ;  /* 0x0000009402947220 */ /* 0x000fe20000410000 */
[----:B------:R-:W-:Y:S01]  /*2b8f0*/  ISETP.NE.AND P2, PT, R5, RZ, PT ;  /* 0x000000ff0500720c */ /* 0x000fe20003f45270 */
[----:B------:R-:W-:Y:S01]  /*2b900*/  FMUL.FTZ R5, R0, R159 ;  /* 0x0000009f00057220 */ /* 0x000fe20000410000 */
[----:B------:R-:W-:Y:S01]  /*2b910*/  FMUL.FTZ R149, R2, R149 ;  /* 0x0000009502957220 */ /* 0x000fe20000410000 */
        /* <DEDUP_REMOVED lines=12> */
[----:B------:R-:W-:Y:S01]  /*2b9e0*/  F2FP.BF16.F32.PACK_AB R8, R8, R168 ;  /* 0x000000a80808723e */ /* 0x000fe200000010ff */
[C---:B------:R-:W-:Y:S01]  /*2b9f0*/  FMUL.FTZ R150, R0.reuse, R150 ;  /* 0x0000009600967220 */ /* 0x040fe20000410000 */
[----:B------:R-:W-:Y:S01]  /*2ba00*/  F2FP.BF16.F32.PACK_AB R7, R7, R170 ;  /* 0x000000aa0707723e */ /* 0x000fe200000010ff */
[C---:B------:R-:W-:Y:S01]  /*2ba10*/  FMUL.FTZ R18, R0.reuse, R151 ;  /* 0x0000009700127220 */ /* 0x040fe20000410000 */
[----:B------:R-:W-:Y:S01]  /*2ba20*/  F2FP.BF16.F32.PACK_AB R4, R165, R164 ;  /* 0x000000a4a504723e */ /* 0x000fe200000010ff */
[C---:B------:R-:W-:Y:S01]  /*2ba30*/  FMUL.FTZ R146, R0.reuse, R146 ;  /* 0x0000009200927220 */ /* 0x040fe20000410000 */
[----:B------:R-:W-:Y:S01]  /*2ba40*/  F2FP.BF16.F32.PACK_AB R3, R167, R166 ;  /* 0x000000a6a703723e */ /* 0x000fe200000010ff */
[C---:B------:R-:W-:Y:S01]  /*2ba50*/  FMUL.FTZ R13, R0.reuse, R147 ;  /* 0x00000093000d7220 */ /* 0x040fe20000410000 */
[----:B------:R-:W-:Y:S01]  /*2ba60*/  IADD3 R2, R15, R21, RZ ;  /* 0x000000150f027210 */ /* 0x000fe20007ffe0ff */
[C---:B------:R-:W-:Y:S01]  /*2ba70*/  FMUL.FTZ R142, R0.reuse, R142 ;  /* 0x0000008e008e7220 */ /* 0x040fe20000410000 */
[----:B------:R-:W-:Y:S01]  /*2ba80*/  FMUL.FTZ R19, R0, R143 ;  /* 0x0000008f00137220 */ /* 0x000fe20000410000 */
[----:B------:R-:W-:Y:S01]  /*2ba90*/  F2FP.BF16.F32.PACK_AB R6, R6, R156 ;  /* 0x0000009c0606723e */ /* 0x000fe200000010ff */
[----:B------:R-:W1:Y:S01]  /*2baa0*/  @!P1 LDC R12, c[0x0][0x2c4] ;  /* 0x0000b100ff0c9b82 */ /* 0x000e620000000800 */
[----:B------:R-:W-:Y:S01]  /*2bab0*/  F2FP.BF16.F32.PACK_AB R5, R5, R158 ;  /* 0x0000009e0505723e */ /* 0x000fe200000010ff */
[----:B------:R-:W-:Y:S01]  /*2bac0*/  STS [R15], R8 ;  /* 0x000000080f007388 */ /* 0x000fe20000000800 */
[----:B------:R-:W-:Y:S01]  /*2bad0*/  F2FP.BF16.F32.PACK_AB R0, R149, R148 ;  /* 0x000000949500723e */ /* 0x000fe200000010ff */
[----:B------:R-:W-:Y:S01]  /*2bae0*/  BSSY B0, `(.L_x_469) ;  /* 0x0000073000007945 */ /* 0x000fe20003800000 */
[----:B------:R-:W-:Y:S01]  /*2baf0*/  F2FP.BF16.F32.PACK_AB R18, R18, R150 ;  /* 0x000000961212723e */ /* 0x000fe200000010ff */
[----:B------:R2:W-:Y:S01]  /*2bb00*/  STS [R15+0x200], R7 ;  /* 0x000200070f007388 */ /* 0x0005e20000000800 */
[----:B------:R-:W-:Y:S01]  /*2bb10*/  F2FP.BF16.F32.PACK_AB R17, R17, R160 ;  /* 0x000000a01111723e */ /* 0x000fe200000010ff */
[----:B------:R-:W3:Y:S01]  /*2bb20*/  S2UR UR4, SR_CTAID.X ;  /* 0x00000000000479c3 */ /* 0x000ee20000002500 */
[----:B------:R-:W-:Y:S01]  /*2bb30*/  F2FP.BF16.F32.PACK_AB R16, R16, R162 ;  /* 0x000000a21010723e */ /* 0x000fe200000010ff */
[----:B------:R-:W4:Y:S01]  /*2bb40*/  S2R R37, SR_TID.X ;  /* 0x0000000000257919 */ /* 0x000f220000002100 */
        /* <DEDUP_REMOVED lines=9> */
[----:B-1----:R-:W1:Y:S03]  /*2bbe0*/  @P0 LDC R12, c[0x0][0x2e4] ;  /* 0x0000b900ff0c0b82 */ /* 0x002e660000000800 */
[----:B------:R4:W-:Y:S04]  /*2bbf0*/  STS [R15+0x1200], R5 ;  /* 0x001200050f007388 */ /* 0x0009e80000000800 */
[----:B------:R4:W-:Y:S01]  /*2bc00*/  STS [R2+0x1000], R0 ;  /* 0x0010000002007388 */ /* 0x0009e20000000800 */
[----:B--2---:R-:W1:Y:S03]  /*2bc10*/  @!P1 LDC R7, c[0x0][0x270] ;  /* 0x00009c00ff079b82 */ /* 0x004e660000000800 */
[----:B------:R2:W-:Y:S04]  /*2bc20*/  STS [R2+0x1200], R18 ;  /* 0x0012001202007388 */ /* 0x0005e80000000800 */
[----:B------:R-:W-:Y:S01]  /*2bc30*/  STS [R20], R17 ;  /* 0x0000001114007388 */ /* 0x000fe20000000800 */
[----:B---3--:R-:W-:Y:S01]  /*2bc40*/  LOP3.LUT R4, R31, 0xffffffe0, RZ, 0xc0, !PT ;  /* 0xffffffe01f047812 */ /* 0x008fe200078ec0ff */
[----:B------:R-:W3:Y:S02]  /*2bc50*/  @P5 LDC R8, c[0x0][0x2e8] ;  /* 0x0000ba00ff085b82 */ /* 0x000ee40000000800 */
[----:B------:R-:W-:Y:S01]  /*2bc60*/  STS [R20+0x200], R16 ;  /* 0x0002001014007388 */ /* 0x000fe20000000800 */
[----:B----4-:R-:W-:-:S02]  /*2bc70*/  SHF.R.S32.HI R29, RZ, 0x1f, R37 ;  /* 0x0000001fff1d7819 */ /* 0x010fc40000011425 */
[----:B------:R-:W-:Y:S01]  /*2bc80*/  @P1 MOV R3, 0x1 ;  /* 0x0000000100031802 */ /* 0x000fe20000000f00 */
[----:B------:R-:W4:Y:S01]  /*2bc90*/  S2R R38, SR_CTAID.Z ;  /* 0x0000000000267919 */ /* 0x000f220000002700 */
[----:B------:R-:W-:Y:S01]  /*2bca0*/  LEA.HI R29, R29, R37, RZ, 0x2 ;  /* 0x000000251d1d7211 */ /* 0x000fe200078f10ff */
[----:B------:R-:W2:Y:S01]  /*2bcb0*/  @P6 MUFU.LG2 R6, R24 ;  /* 0x0000001800066308 */ /* 0x000ea20000000c00 */
[----:B------:R-:W-:Y:S01]  /*2bcc0*/  IADD3 R4, R36, -R4, RZ ;  /* 0x8000000424047210 */ /* 0x000fe20007ffe0ff */
[----:B------:R-:W4:Y:S03]  /*2bcd0*/  S2R R15, SR_CTAID.Y ;  /* 0x00000000000f7919 */ /* 0x000f260000002600 */
[----:B------:R-:W-:Y:S02]  /*2bce0*/  LOP3.LUT P0, RZ, R4, 0x3, RZ, 0xc0, !PT ;  /* 0x0000000304ff7812 */ /* 0x000fe4000780c0ff */
[----:B------:R-:W-:Y:S01]  /*2bcf0*/  IADD3 R0, R21, R20, RZ ;  /* 0x0000001415007210 */ /* 0x000fe20007ffe0ff */
[----:B------:R-:W4:Y:S01]  /*2bd00*/  @P5 MUFU.LG2 R5, R25 ;  /* 0x0000001900055308 */ /* 0x000f220000000c00 */
[----:B-1----:R-:W-:Y:S01]  /*2bd10*/  @!P1 IMAD R3, R12, R7, RZ ;  /* 0x000000070c039224 */ /* 0x002fe200078e02ff */
[----:B--2---:R-:W1:Y:S02]  /*2bd20*/  @P1 LDC R2, c[0x0][0x2c0] ;  /* 0x0000b000ff021b82 */ /* 0x004e640000000800 */
[----:B------:R-:W-:Y:S01]  /*2bd30*/  STS [R0], R11 ;  /* 0x0000000b00007388 */ /* 0x000fe20000000800 */
[----:B------:R-:W-:-:S03]  /*2bd40*/  MOV R18, 0x7f800000 ;  /* 0x7f80000000127802 */ /* 0x000fc60000000f00 */
[----:B------:R2:W-:Y:S01]  /*2bd50*/  STS [R0+0x200], R10 ;  /* 0x0002000a00007388 */ /* 0x0005e20000000800 */
[----:B------:R-:W-:Y:S01]  /*2bd60*/  @P3 MUFU.LG2 R7, R27 ;  /* 0x0000001b00073308 */ /* 0x000fe20000000c00 */
[----:B------:R-:W-:Y:S01]  /*2bd70*/  @P6 FMUL.FTZ R6, R6, 0.69314718246459960938 ;  /* 0x3f31721806066820 */ /* 0x000fe20000410000 */
[----:B------:R-:W-:Y:S01]  /*2bd80*/  MOV R24, 0x7f800000 ;  /* 0x7f80000000187802 */ /* 0x000fe20000000f00 */
[----:B------:R-:W-:Y:S04]  /*2bd90*/  STS [R20+0x1000], R14 ;  /* 0x0010000e14007388 */ /* 0x000fe80000000800 */
[----:B------:R1:W-:Y:S01]  /*2bda0*/  STS [R20+0x1200], R13 ;  /* 0x0012000d14007388 */ /* 0x0003e20000000800 */
[----:B----4-:R-:W-:Y:S01]  /*2bdb0*/  @P5 FMUL.FTZ R5, R5, 0.69314718246459960938 ;  /* 0x3f31721805055820 */ /* 0x010fe20000410000 */
[----:B------:R-:W-:-:S02]  /*2bdc0*/  MOV R25, 0x7f800000 ;  /* 0x7f80000000197802 */ /* 0x000fc40000000f00 */
[----:B------:R4:W-:Y:S01]  /*2bdd0*/  STS [R0+0x1000], R9 ;  /* 0x0010000900007388 */ /* 0x0009e20000000800 */
[----:B---3-5:R-:W-:-:S03]  /*2bde0*/  @P5 FFMA.FTZ R25, R135, R8, R5 ;  /* 0x0000000887195223 */ /* 0x028fc60000010005 */
[----:B------:R3:W-:Y:S01]  /*2bdf0*/  STS [R0+0x1200], R19 ;  /* 0x0012001300007388 */ /* 0x0007e20000000800 */
[----:B------:R-:W-:Y:S01]  /*2be00*/  IMAD R3, R15, R3, RZ ;  /* 0x000000030f037224 */ /* 0x000fe200078e02ff */
[----:B------:R-:W-:Y:S01]  /*2be10*/  BAR.SYNC.DEFER_BLOCKING 0x0 ;  /* 0x0000000000007b1d */ /* 0x000fe20000010000 */
[----:B------:R-:W-:-:S03]  /*2be20*/  @!P1 MOV R2, 0x1 ;  /* 0x0000000100029802 */ /* 0x000fc60000000f00 */
[----:B------:R-:W-:-:S04]  /*2be30*/  SEL R3, R3, RZ, !P2 ;  /* 0x000000ff03037207 */ /* 0x000fc80005000000 */
[----:B--2---:R-:W2:Y:S01]  /*2be40*/  @P1 LDC.64 R10, c[0x0][0x2c0] ;  /* 0x0000b000ff0a1b82 */ /* 0x004ea20000000a00 */
[----:B-1----:R-:W-:Y:S01]  /*2be50*/  IMAD R4, R2, UR4, RZ ;  /* 0x0000000402047c24 */ /* 0x002fe2000f8e02ff */
[----:B------:R-:W1:Y:S06]  /*2be60*/  @P4 MUFU.LG2 R13, R26 ;  /* 0x0000001a000d4308 */ /* 0x000e6c0000000c00 */
[----:B----4-:R-:W4:Y:S01]  /*2be70*/  @P6 LDC R9, c[0x0][0x2e8] ;  /* 0x0000ba00ff096b82 */ /* 0x010f220000000800 */
[----:B---3--:R-:W-:Y:S02]  /*2be80*/  LOP3.LUT R0, R29, 0xfffffffc, RZ, 0xc0, !PT ;  /* 0xfffffffc1d007812 */ /* 0x008fe400078ec0ff */
[----:B------:R-:W-:Y:S01]  /*2be90*/  MOV R19, 0x7f800000 ;  /* 0x7f80000000137802 */ /* 0x000fe20000000f00 */
[----:B------:R3:W3:Y:S01]  /*2bea0*/  LDS.128 R32, [R230+0x1800] ;  /* 0x00180000e6207984 */ /* 0x0006e20000000c00 */
[----:B------:R-:W-:Y:S01]  /*2beb0*/  IADD3 R14, -R0, R37, RZ ;  /* 0x00000025000e7210 */ /* 0x000fe20007ffe1ff */
[----:B--2---:R-:W-:Y:S01]  /*2bec0*/  @P1 IMAD R0, R11, R10, RZ ;  /* 0x0000000a0b001224 */ /* 0x004fe200078e02ff */
[----:B------:R-:W-:Y:S01]  /*2bed0*/  @!P1 MOV R0, R12 ;  /* 0x0000000c00009202 */ /* 0x000fe20000000f00 */
[----:B------:R-:W2:Y:S01]  /*2bee0*/  @P3 LDC R10, c[0x0][0x2e8] ;  /* 0x0000ba00ff0a3b82 */ /* 0x000ea20000000800 */
[----:B-1----:R-:W-:-:S03]  /*2bef0*/  @P4 FMUL.FTZ R5, R13, 0.69314718246459960938 ;  /* 0x3f3172180d054820 */ /* 0x002fc60000410000 */
[----:B------:R-:W-:Y:S01]  /*2bf00*/  IMAD R0, R38, R0, R3 ;  /* 0x0000000026007224 */ /* 0x000fe200078e0203 */
[----:B------:R-:W-:Y:S01]  /*2bf10*/  SHF.L.U32 R3, R4, 0x7, RZ ;  /* 0x0000000704037819 */ /* 0x000fe200000006ff */
[----:B------:R-:W-:Y:S02]  /*2bf20*/  @P3 FMUL.FTZ R4, R7, 0.69314718246459960938 ;  /* 0x3f31721807043820 */ /* 0x000fe40000410000 */
[----:B------:R-:W1:Y:S01]  /*2bf30*/  @P4 LDC R11, c[0x0][0x2e8] ;  /* 0x0000ba00ff0b4b82 */ /* 0x000e620000000800 */
[----:B----4-:R-:W-:Y:S01]  /*2bf40*/  @P6 FFMA.FTZ R24, R136, R9, R6 ;  /* 0x0000000988186223 */ /* 0x010fe20000010006 */
[----:B------:R-:W-:Y:S02]  /*2bf50*/  SHF.R.S32.HI R6, RZ, 0x1f, R3 ;  /* 0x0000001fff067819 */ /* 0x000fe40000011403 */
[--C-:B------:R-:W-:Y:S02]  /*2bf60*/  IADD3 R3, P2, P1, R3, R22, R0.reuse ;  /* 0x0000001603037210 */ /* 0x100fe4000795e000 */
[----:B------:R-:W-:Y:S01]  /*2bf70*/  SHF.R.S32.HI R0, RZ, 0x1f, R0 ;  /* 0x0000001fff007819 */ /* 0x000fe20000011400 */
[----:B--2---:R-:W-:Y:S01]  /*2bf80*/  @P3 FFMA.FTZ R18, R133, R10, R4 ;  /* 0x0000000a85123223 */ /* 0x004fe20000010004 */
[----:B------:R-:W-:-:S02]  /*2bf90*/  SHF.L.U32 R10, R14, 0x3, RZ ;  /* 0x000000030e0a7819 */ /* 0x000fc400000006ff */
[----:B------:R-:W-:Y:S01]  /*2bfa0*/  IADD3.X R4, R6, R23, R0, P2, P1 ;  /* 0x0000001706047210 */ /* 0x000fe200017e2400 */
[----:B-1----:R-:W-:Y:S01]  /*2bfb0*/  @P4 FFMA.FTZ R19, R134, R11, R5 ;  /* 0x0000000b86134223 */ /* 0x002fe20000010005 */
[----:B---3--:R-:W-:Y:S06]  /*2bfc0*/  @P0 BRA `(.L_x_470) ;  /* 0x0000000000900947 */ /* 0x008fec0003800000 */
[----:B------:R-:W2:Y:S02]  /*2bfd0*/  LDL.LU R39, [R1+0x330] ;  /* 0x0003300001277983 */ /* 0x000ea40000300800 */
[C---:B--2---:R-:W-:Y:S01]  /*2bfe0*/  VIADD R0, R39.reuse, 0x8 ;  /* 0x0000000827007836 */ /* 0x044fe20000000000 */
        /* <DEDUP_REMOVED lines=34> */
.L_x_470:
[----:B------:R-:W-:Y:S05]  /*2c210*/  BSYNC B0 ;  /* 0x0000000000007941 */ /* 0x000fea0003800000 */
.L_x_469:
[----:B------:R2:W3:Y:S01]  /*2c220*/  LDS.128 R12, [R230] ;  /* 0x00000000e60c7984 */ /* 0x0004e20000000c00 */
[----:B------:R-:W-:Y:S01]  /*2c230*/  UIMAD UR30, UR4, -0x80, UR30 ;  /* 0xffffff80041e78a4 */ /* 0x000fe2000f8e021e */
[C---:B------:R-:W-:Y:S01]  /*2c240*/  LEA.HI.SX32 R0, R28.reuse, 0x40, 0x1e ;  /* 0x000000401c007811 */ /* 0x040fe200078ff2ff */
[----:B------:R-:W-:Y:S01]  /*2c250*/  BSSY B0, `(.L_x_471) ;  /* 0x0000021000007945 */ /* 0x000fe20003800000 */
[----:B------:R-:W-:Y:S01]  /*2c260*/  ULDC UR4, c[0x0][0x2d0] ;  /* 0x0000b40000047ab9 */ /* 0x000fe20000000800 */
[----:B-1----:R-:W-:Y:S02]  /*2c270*/  LEA.HI.SX32 R2, R28, 0x20, 0x1e ;  /* 0x000000201c027811 */ /* 0x002fe400078ff2ff */
[----:B------:R-:W-:Y:S01]  /*2c280*/  ISETP.GE.AND P4, PT, R10, UR4, PT ;  /* 0x000000040a007c0c */ /* 0x000fe2000bf86270 */
[----:B------:R-:W-:Y:S01]  /*2c290*/  ULDC.64 UR4, c[0x0][0x2a0] ;  /* 0x0000a80000047ab9 */ /* 0x000fe20000000a00 */
[----:B------:R-:W-:Y:S02]  /*2c2a0*/  SHF.R.S32.HI R6, RZ, 0x1f, R38 ;  /* 0x0000001fff067819 */ /* 0x000fe40000011426 */
[----:B------:R-:W-:-:S02]  /*2c2b0*/  ISETP.GE.OR P3, PT, R30, UR30, P4 ;  /* 0x0000001e1e007c0c */ /* 0x000fc4000a766670 */
[----:B------:R-:W-:Y:S02]  /*2c2c0*/  ISETP.GE.OR P1, PT, R0, UR30, P4 ;  /* 0x0000001e00007c0c */ /* 0x000fe4000a726670 */
[----:B------:R-:W-:Y:S02]  /*2c2d0*/  SHF.R.S32.HI R3, RZ, 0x1f, R10 ;  /* 0x0000001fff037819 */ /* 0x000fe4000001140a */
[----:B------:R-:W-:Y:S02]  /*2c2e0*/  IADD3 R4, P0, R10, UR8, RZ ;  /* 0x000000080a047c10 */ /* 0x000fe4000ff1e0ff */
[----:B------:R-:W-:Y:S02]  /*2c2f0*/  LEA.HI.SX32 R0, R28, 0x60, 0x1e ;  /* 0x000000601c007811 */ /* 0x000fe400078ff2ff */
[----:B------:R-:W-:Y:S02]  /*2c300*/  ISETP.GE.OR P2, PT, R2, UR30, P4 ;  /* 0x0000001e02007c0c */ /* 0x000fe4000a746670 */
[----:B------:R-:W-:-:S02]  /*2c310*/  SHF.R.S32.HI R2, RZ, 0x2, R29 ;  /* 0x00000002ff027819 */ /* 0x000fc4000001141d */
        /* <DEDUP_REMOVED lines=9> */
[----:B--23--:R-:W-:Y:S06]  /*2c3b0*/  @P3 BRA `(.L_x_472) ;  /* 0x0000000000283947 */ /* 0x00cfec0003800000 */
        /* <DEDUP_REMOVED lines=10> */
.L_x_472:
[----:B------:R-:W-:Y:S05]  /*2c460*/  BSYNC B0 ;  /* 0x0000000000007941 */ /* 0x000fea0003800000 */
.L_x_471:
        /* <DEDUP_REMOVED lines=16> */
.L_x_474:
[----:B------:R-:W-:Y:S05]  /*2c570*/  BSYNC B0 ;  /* 0x0000000000007941 */ /* 0x000fea0003800000 */
.L_x_473:
        /* <DEDUP_REMOVED lines=16> */
.L_x_476:
[----:B------:R-:W-:Y:S05]  /*2c680*/  BSYNC B0 ;  /* 0x0000000000007941 */ /* 0x000fea0003800000 */
.L_x_475:
        /* <DEDUP_REMOVED lines=15> */
.L_x_428:
[----:B------:R-:W1:Y:S01]  /*2c780*/  S2R R2, SR_TID.X ;  /* 0x0000000000027919 */ /* 0x000e620000002100 */
[----:B------:R-:W-:Y:S01]  /*2c790*/  UISETP.NE.AND UP2, UPT, UR28, -0x1, UPT ;  /* 0xffffffff1c00788c */ /* 0x000fe2000bf45270 */
[----:B------:R-:W-:Y:S01]  /*2c7a0*/  ULDC.U8 UR8, c[0x0][0x3d8] ;  /* 0x0000f60000087ab9 */ /* 0x000fe20000000000 */
[----:B------:R-:W-:Y:S01]  /*2c7b0*/  ULDC.U8 UR9, c[0x0][0x3d9] ;  /* 0x0000f64000097ab9 */ /* 0x000fe20000000000 */
[----:B------:R-:W-:Y:S02]  /*2c7c0*/  UISETP.NE.AND UP3, UPT, UR8, URZ, UPT ;  /* 0x0000003f0800728c */ /* 0x000fe4000bf65270 */
[----:B------:R-:W-:Y:S02]  /*2c7d0*/  UISETP.NE.AND UP1, UPT, UR9, URZ, UPT ;  /* 0x0000003f0900728c */ /* 0x000fe4000bf25270 */
[----:B------:R-:W-:Y:S02]  /*2c7e0*/  UISETP.EQ.AND UP3, UPT, UR9, URZ, UP3 ;  /* 0x0000003f0900728c */ /* 0x000fe40009f62270 */
[----:B------:R-:W-:-:S02]  /*2c7f0*/  UIADD3 UR30, -UR17, UR30, URZ ;  /* 0x0000001e111e7290 */ /* 0x000fc4000fffe13f */
[----:B------:R-:W-:Y:S01]  /*2c800*/  @UP2 ULDC.64 UR6, c[0x0][0x298] ;  /* 0x0000a60000062ab9 */ /* 0x000fe20000000a00 */
[----:B------:R-:W-:Y:S01]  /*2c810*/  UISETP.NE.OR UP0, UPT, UR28, -0x1, !UP3 ;  /* 0xffffffff1c00788c */ /* 0x000fe2000df05670 */
[----:B------:R-:W-:Y:S01]  /*2c820*/  PLOP3.LUT P0, PT, PT, PT, UP1, 0x80, 0x0 ;  /* 0x000000000000781c */ /* 0x000fe20003f0f018 */
[----:B------:R-:W-:Y:S02]  /*2c830*/  @UP2 UIMAD.WIDE.U32 UR10, UR28, UR6, URZ ;  /* 0x000000061c0a22a5 */ /* 0x000fe4000f8e003f */
[----:B------:R-:W-:Y:S02]  /*2c840*/  @UP1 ULDC UR13, c[0x0][0x2c0] ;  /* 0x0000b000000d1ab9 */ /* 0x000fe40000000800 */
[----:B------:R-:W-:Y:S02]  /*2c850*/  @UP2 UIMAD UR5, UR28, UR7, UR11 ;  /* 0x000000071c0522a4 */ /* 0x000fe4000f8e020b */
[----:B------:R-:W-:Y:S01]  /*2c860*/  @!UP2 USHF.R.S32.HI UR11, URZ, 0x1f, UR21 ;  /* 0x0000001f3f0ba899 */ /* 0x000fe20008011415 */
[----:B------:R-:W-:Y:S01]  /*2c870*/  @!UP2 ULDC.64 UR6, c[0x0][0x290] ;  /* 0x0000a4000006aab9 */ /* 0x000fe20000000a00 */
[----:B------:R-:W-:-:S02]  /*2c880*/  @!UP3 UMOV UR18, URZ ;  /* 0x0000003f0012bc82 */ /* 0x000fc40008000000 */
[----:B------:R-:W-:Y:S02]  /*2c890*/  @!UP2 UIMAD UR11, UR11, UR6, URZ ;  /* 0x000000060b0ba2a4 */ /* 0x000fe4000f8e023f */
[----:B------:R-:W-:Y:S02]  /*2c8a0*/  @!UP2 UIMAD.WIDE.U32 UR14, UR21, UR6, URZ ;  /* 0x00000006150ea2a5 */ /* 0x000fe4000f8e003f */
[----:B------:R-:W-:Y:S01]  /*2c8b0*/  @!UP2 UIMAD UR9, UR21, UR7, UR11 ;  /* 0x000000071509a2a4 */ /* 0x000fe2000f8e020b */
[----:B-1----:R-:W-:Y:S02]  /*2c8c0*/  LEA.HI R8, R15, R2, RZ, 0x2 ;  /* 0x000000020f087211 */ /* 0x002fe400078f10ff */
[----:B------:R-:W-:Y:S01]  /*2c8d0*/  @UP1 ULDC.64 UR6, c[0x0][0x2c0] ;  /* 0x0000b00000061ab9 */ /* 0x000fe20000000a00 */
[----:B------:R-:W-:Y:S01]  /*2c8e0*/  @!UP3 UMOV UR19, URZ ;  /* 0x0000003f0013bc82 */ /* 0x000fe20008000000 */
[----:B------:R-:W-:Y:S01]  /*2c8f0*/  @UP1 UIMAD UR12, UR7, UR6, URZ ;  /* 0x00000006070c12a4 */ /* 0x000fe2000f8e023f */
[----:B------:R-:W-:Y:S01]  /*2c900*/  LOP3.LUT R0, R8, 0xfffffffc, RZ, 0xc0, !PT ;  /* 0xfffffffc08007812 */ /* 0x000fe200078ec0ff */
[----:B------:R-:W-:Y:S01]  /*2c910*/  @UP1 UMOV UR11, 0x1 ;  /* 0x00000001000b1882 */ /* 0x000fe20000000000 */
[----:B------:R-:W-:Y:S01]  /*2c920*/  @UP3 ULDC UR6, c[0x0][0x2c4] ;  /* 0x0000b10000063ab9 */ /* 0x000fe20000000800 */
[----:B------:R-:W-:Y:S01]  /*2c930*/  SHF.R.S32.HI R8, RZ, 0x2, R8 ;  /* 0x00000002ff087819 */ /* 0x000fe20000011408 */
[----:B------:R-:W-:Y:S01]  /*2c940*/  @!UP0 UIMAD UR28, UR21, UR6, URZ ;  /* 0x00000006151c82a4 */ /* 0x000fe2000f8e023f */
[----:B------:R-:W-:Y:S01]  /*2c950*/  IMAD.IADD R0, R2, 0x1, -R0 ;  /* 0x0000000102007824 */ /* 0x000fe200078e0a00 */
[----:B------:R-:W-:Y:S01]  /*2c960*/  @!UP2 UIADD3 UR5, UR15, UR9, URZ ;  /* 0x000000090f05a290 */ /* 0x000fe2000fffe03f */
[C---:B------:R-:W-:Y:S01]  /*2c970*/  ISETP.GE.AND P4, PT, R8.reuse, UR30, PT ;  /* 0x0000001e08007c0c */ /* 0x040fe2000bf86270 */
[----:B------:R-:W-:Y:S01]  /*2c980*/  @UP3 USHF.R.S32.HI UR6, URZ, 0x1f, UR28 ;  /* 0x0000001f3f063899 */ /* 0x000fe2000801141c */
[C---:B------:R-:W-:Y:S01]  /*2c990*/  VIADD R14, R8.reuse, 0x20 ;  /* 0x00000020080e7836 */ /* 0x040fe20000000000 */
[----:B------:R-:W-:Y:S01]  /*2c9a0*/  @!UP2 UMOV UR10, UR14 ;  /* 0x0000000e000aac82 */ /* 0x000fe20008000000 */
[C---:B------:R-:W-:Y:S01]  /*2c9b0*/  VIADD R15, R8.reuse, 0x40 ;  /* 0x00000040080f7836 */ /* 0x040fe20000000000 */
[----:B------:R-:W-:Y:S01]  /*2c9c0*/  @UP3 UMOV UR18, UR28 ;  /* 0x0000001c00123c82 */ /* 0x000fe20008000000 */
[----:B------:R-:W-:Y:S01]  /*2c9d0*/  VIADD R16, R8, 0x60 ;  /* 0x0000006008107836 */ /* 0x000fe20000000000 */
[----:B------:R-:W-:Y:S01]  /*2c9e0*/  ISETP.GE.AND P3, PT, R14, UR30, PT ;  /* 0x0000001e0e007c0c */ /* 0x000fe2000bf66270 */
[----:B------:R-:W-:Y:S01]  /*2c9f0*/  @UP3 UMOV UR19, UR6 ;  /* 0x0000000600133c82 */ /* 0x000fe20008000000 */
[----:B------:R-:W-:-:S02]  /*2ca00*/  ISETP.GE.AND P2, PT, R15, UR30, PT ;  /* 0x0000001e0f007c0c */ /* 0x000fc4000bf46270 */
[----:B------:R-:W-:Y:S02]  /*2ca10*/  ISETP.GE.AND P1, PT, R16, UR30, PT ;  /* 0x0000001e10007c0c */ /* 0x000fe4000bf26270 */
[----:B------:R-:W-:Y:S01]  /*2ca20*/  ISETP.NE.OR P4, PT, R0, RZ, P4 ;  /* 0x000000ff0000720c */ /* 0x000fe20002785670 */
[----:B------:R-:W-:-:S12]  /*2ca30*/  @P0 BRA `(.L_x_477) ;  /* 0x0000000000180947 */ /* 0x000fd80003800000 */
[----:B------:R-:W-:Y:S01]  /*2ca40*/  UISETP.NE.AND UP0, UPT, UR8, URZ, UPT ;  /* 0x0000003f0800728c */ /* 0x000fe2000bf05270 */
[----:B------:R-:W-:Y:S01]  /*2ca50*/  ULDC UR12, c[0x0][0x2c4] ;  /* 0x0000b100000c7ab9 */ /* 0x000fe20000000800 */
[----:B------:R-:W-:Y:S01]  /*2ca60*/  ULDC UR11, c[0x0][0x270] ;  /* 0x00009c00000b7ab9 */ /* 0x000fe20000000800 */
[----:B------:R-:W-:-:S08]  /*2ca70*/  UMOV UR13, 0x1 ;  /* 0x00000001000d7882 */ /* 0x000fd00000000000 */
[----:B------:R-:W-:Y:S02]  /*2ca80*/  @UP0 ULDC UR12, c[0x0][0x2e4] ;  /* 0x0000b900000c0ab9 */ /* 0x000fe40000000800 */
[----:B------:R-:W-:-:S12]  /*2ca90*/  UIMAD UR11, UR12, UR11, URZ ;  /* 0x0000000b0c0b72a4 */ /* 0x000fd8000f8e023f */
.L_x_477:
[----:B------:R-:W-:Y:S01]  /*2caa0*/  USHF.R.S32.HI UR8, URZ, 0x1f, UR4 ;  /* 0x0000001f3f087899 */ /* 0x000fe20008011404 */
[C---:B------:R-:W-:Y:S01]  /*2cab0*/  ISETP.NE.OR P3, PT, R0.reuse, RZ, P3 ;  /* 0x000000ff0000720c */ /* 0x040fe20001f65670 */
[----:B------:R-:W-:Y:S01]  /*2cac0*/  ULDC.64 UR6, c[0x0][0x2a0] ;  /* 0x0000a80000067ab9 */ /* 0x000fe20000000a00 */
[C---:B------:R-:W-:Y:S01]  /*2cad0*/  ISETP.NE.OR P2, PT, R0.reuse, RZ, P2 ;  /* 0x000000ff0000720c */ /* 0x040fe20001745670 */
[----:B------:R-:W-:Y:S01]  /*2cae0*/  UIMAD UR8, UR8, UR6, URZ ;  /* 0x00000006080872a4 */ /* 0x000fe2000f8e023f */
[C---:B------:R-:W-:Y:S01]  /*2caf0*/  ISETP.NE.OR P1, PT, R0.reuse, RZ, P1 ;  /* 0x000000ff0000720c */ /* 0x040fe20000f25670 */
[----:B------:R-:W-:Y:S01]  /*2cb00*/  IMAD.SHL.U32 R0, R0, 0x8, RZ ;  /* 0x0000000800007824 */ /* 0x000fe200078e00ff */
[----:B------:R-:W-:Y:S01]  /*2cb10*/  UIMAD UR11, UR21, UR11, URZ ;  /* 0x0000000b150b72a4 */ /* 0x000fe2000f8e023f */
[----:B------:R-:W-:Y:S01]  /*2cb20*/  IMAD.U32 R6, RZ, RZ, UR6 ;  /* 0x00000006ff067e24 */ /* 0x000fe2000f8e00ff */
[----:B------:R-:W-:Y:S01]  /*2cb30*/  ULDC UR6, c[0x0][0x2d0] ;  /* 0x0000b40000067ab9 */ /* 0x000fe20000000800 */
[----:B------:R-:W-:Y:S01]  /*2cb40*/  UIMAD UR17, UR17, UR13, URZ ;  /* 0x0000000d111172a4 */ /* 0x000fe2000f8e023f */
[C---:B------:R-:W-:Y:S01]  /*2cb50*/  ISETP.GE.AND P5, PT, R0.reuse, UR6, PT ;  /* 0x0000000600007c0c */ /* 0x040fe2000bfa6270 */
[----:B------:R-:W-:Y:S01]  /*2cb60*/  USEL UR11, UR11, URZ, !UP3 ;  /* 0x0000003f0b0b7287 */ /* 0x000fe2000d800000 */
[----:B------:R-:W-:Y:S01]  /*2cb70*/  IADD3 R2, P0, R0, UR10, RZ ;  /* 0x0000000a00027c10 */ /* 0x000fe2000ff1e0ff */
[----:B------:R-:W-:Y:S01]  /*2cb80*/  UIMAD UR7, UR4, UR7, UR8 ;  /* 0x00000007040772a4 */ /* 0x000fe2000f8e0208 */
[----:B------:R-:W-:Y:S01]  /*2cb90*/  ISETP.GE.OR P6, PT, R8, UR30, P5 ;  /* 0x0000001e08007c0c */ /* 0x000fe2000afc6670 */
[----:B------:R-:W-:Y:S01]  /*2cba0*/  UIMAD UR11, UR4, UR12, UR11 ;  /* 0x0000000c040b72a4 */ /* 0x000fe2000f8e020b */
[----:B------:R-:W-:Y:S01]  /*2cbb0*/  LEA.HI.X.SX32 R3, R0, UR5, 0x1, P0 ;  /* 0x0000000500037c11 */ /* 0x000fe200080f0eff */
[----:B------:R-:W-:Y:S01]  /*2cbc0*/  USHF.R.S32.HI UR5, URZ, 0x1f, UR17 ;  /* 0x0000001f3f057899 */ /* 0x000fe20008011411 */
[----:B------:R-:W-:Y:S01]  /*2cbd0*/  SHF.R.S32.HI R9, RZ, 0x1f, R8 ;  /* 0x0000001fff097819 */ /* 0x000fe20000011408 */
[----:B------:R-:W-:Y:S01]  /*2cbe0*/  USHF.R.S32.HI UR8, URZ, 0x1f, UR11 ;  /* 0x0000001f3f087899 */ /* 0x000fe2000801140b */
[----:B------:R-:W-:Y:S01]  /*2cbf0*/  IMAD.U32 R4, RZ, RZ, UR29 ;  /* 0x0000001dff047e24 */ /* 0x000fe2000f8e00ff */
[----:B------:R-:W-:Y:S01]  /*2cc00*/  UIADD3 UR6, UP1, UP0, UR17, UR18, UR11 ;  /* 0x0000001211067290 */ /* 0x000fe2000f83e00b */
[----:B------:R-:W-:Y:S01]  /*2cc10*/  IMAD.WIDE.U32 R6, R6, UR4, R2 ;  /* 0x0000000406067c25 */ /* 0x000fe2000f8e0002 */
[----:B------:R-:W-:Y:S01]  /*2cc20*/  BSSY B0, `(.L_x_478) ;  /* 0x0000010000007945 */ /* 0x000fe20003800000 */
[----:B------:R-:W-:Y:S01]  /*2cc30*/  ISETP.GE.OR P0, PT, R14, UR30, P5 ;  /* 0x0000001e0e007c0c */ /* 0x000fe2000af06670 */
[----:B------:R-:W-:Y:S01]  /*2cc40*/  UIADD3.X UR18, UR5, UR19, UR8, UP1, UP0 ;  /* 0x0000001305127290 */ /* 0x000fe20008fe0408 */
[----:B------:R-:W-:-:S02]  /*2cc50*/  VIADD R5, R7, UR7 ;  /* 0x0000000707057c36 */ /* 0x000fc40008000000 */
[----:B------:R-:W-:Y:S01]  /*2cc60*/  IMAD.WIDE R2, R4, 0x80, R8 ;  /* 0x0000008004027825 */ /* 0x000fe200078e0208 */
[----:B------:R-:W-:Y:S08]  /*2cc70*/  @P6 BRA `(.L_x_479) ;  /* 0x0000000000286947 */ /* 0x000ff00003800000 */
        /* <DEDUP_REMOVED lines=10> */
.L_x_479:
[----:B------:R-:W-:Y:S05]  /*2cd20*/  BSYNC B0 ;  /* 0x0000000000007941 */ /* 0x000fea0003800000 */
.L_x_478:
        /* <DEDUP_REMOVED lines=17> */
.L_x_481:
[----:B------:R-:W-:Y:S05]  /*2ce40*/  BSYNC B0 ;  /* 0x0000000000007941 */ /* 0x000fea0003800000 */
.L_x_480:
        /* <DEDUP_REMOVED lines=15> */
.L_x_483:
[----:B------:R-:W-:Y:S05]  /*2cf40*/  BSYNC B0 ;  /* 0x0000000000007941 */ /* 0x000fea0003800000 */
.L_x_482:
        /* <DEDUP_REMOVED lines=14> */
.L_x_485:
[----:B------:R-:W-:Y:S05]  /*2d030*/  BSYNC B0 ;  /* 0x0000000000007941 */ /* 0x000fea0003800000 */
.L_x_484:
[----:B------:R-:W-:Y:S04]  /*2d040*/  BSSY B0, `(.L_x_486) ;  /* 0x000000a000007945 */ /* 0x000fe80003800000 */
[----:B------:R-:W-:Y:S05]  /*2d050*/  @P4 BRA `(.L_x_487) ;  /* 0x0000000000204947 */ /* 0x000fea0003800000 */
[----:B------:R-:W-:Y:S01]  /*2d060*/  IMAD R0, R8, UR13, RZ ;  /* 0x0000000d08007c24 */ /* 0x000fe2000f8e02ff */
[----:B------:R-:W-:-:S04]  /*2d070*/  ULDC.64 UR4, c[0x0][0x2b0] ;  /* 0x0000ac0000047ab9 */ /* 0x000fc80000000a00 */
[----:B----4-:R-:W-:-:S04]  /*2d080*/  IADD3 R3, P0, R0, UR6, RZ ;  /* 0x0000000600037c10 */ /* 0x010fc8000ff1e0ff */
[----:B------:R-:W-:Y:S02]  /*2d090*/  LEA.HI.X.SX32 R0, R0, UR18, 0x1, P0 ;  /* 0x0000001200007c11 */ /* 0x000fe400080f0eff */
[----:B------:R-:W-:-:S04]  /*2d0a0*/  LEA R2, P0, R3, UR4, 0x2 ;  /* 0x0000000403027c11 */ /* 0x000fc8000f8010ff */
[----:B------:R-:W-:Y:S01]  /*2d0b0*/  LEA.HI.X R3, R3, UR5, R0, 0x2, P0 ;  /* 0x0000000503037c11 */ /* 0x000fe200080f1400 */
[----:B------:R-:W-:-:S05]  /*2d0c0*/  IMAD.MOV.U32 R0, RZ, RZ, 0x7f800000 ;  /* 0x7f800000ff007424 */ /* 0x000fca00078e00ff */
[----:B------:R4:W-:Y:S03]  /*2d0d0*/  STG.E desc[UR32][R2.64], R0 ;  /* 0x0000000002007986 */ /* 0x0009e6000c101920 */
.L_x_487:
[----:B------:R-:W-:Y:S05]  /*2d0e0*/  BSYNC B0 ;  /* 0x0000000000007941 */ /* 0x000fea0003800000 */
.L_x_486:
        /* <DEDUP_REMOVED lines=10> */
.L_x_489:
[----:B------:R-:W-:Y:S05]  /*2d190*/  BSYNC B0 ;  /* 0x0000000000007941 */ /* 0x000fea0003800000 */
.L_x_488:
        /* <DEDUP_REMOVED lines=10> */
.L_x_491:
[----:B------:R-:W-:Y:S05]  /*2d240*/  BSYNC B0 ;  /* 0x0000000000007941 */ /* 0x000fea0003800000 */
.L_x_490:
[----:B------:R-:W-:Y:S05]  /*2d250*/  @P1 EXIT ;  /* 0x000000000000194d */ /* 0x000fea0003800000 */
[----:B----4-:R-:W-:Y:S01]  /*2d260*/  IMAD R0, R16, UR13, RZ ;  /* 0x0000000d10007c24 */ /* 0x010fe2000f8e02ff */
        /* <DEDUP_REMOVED lines=8> */
.L_x_492:
        /* <DEDUP_REMOVED lines=9> */
.L_x_726:


//--------------------- .text._ZN5flash16flash_fwd_kernelI23Flash_fwd_kernel_traitsILi32ELi128ELi128ELi4ELb0ELb0EN7cutlass10bfloat16_tE19Flash_kernel_traitsILi32ELi128ELi128ELi4ES3_EELb0ELb1ELb0ELb0ELb0ELb0ELb1ELb0EEEvNS_16Flash_fwd_paramsE --------------------------
	.section	.text._ZN5flash16flash_fwd_kernelI23Flash_fwd_kernel_traitsILi32ELi128ELi128ELi4ELb0ELb0EN7cutlass10bfloat16_tE19Flash_kernel_traitsILi32ELi128ELi128ELi4ES3_EELb0ELb1ELb0ELb0ELb0ELb0ELb1ELb0EEEvNS_16Flash_fwd_paramsE,"ax",@progbits
	.align	128
        .global         _ZN5flash16flash_fwd_kernelI23Flash_fwd_kernel_traitsILi32ELi128ELi128ELi4ELb0ELb0EN7cutlass10bfloat16_tE19Flash_kernel_traitsILi32ELi128ELi128ELi4ES3_EELb0ELb1ELb0ELb0ELb0ELb0ELb1ELb0EEEvNS_16Flash_fwd_paramsE
        .type           _ZN5flash16flash_fwd_kernelI23Flash_fwd_kernel_traitsILi32ELi128ELi128ELi4ELb0ELb0EN7cutlass10bfloat16_tE19Flash_kernel_traitsILi32ELi128ELi128ELi4ES3_EELb0ELb1ELb0ELb0ELb0ELb0ELb1ELb0EEEvNS_16Flash_fwd_paramsE,@function
        .size           _ZN5flash16flash_fwd_kernelI23Flash_fwd_kernel_traitsILi32ELi128ELi128ELi4ELb0ELb0EN7cutlass10bfloat16_tE19Flash_kernel_traitsILi32ELi128ELi128ELi4ES3_EELb0ELb1ELb0ELb0ELb0ELb0ELb1ELb0EEEvNS_16Flash_fwd_paramsE,(.L_x_727 - _ZN5flash16flash_fwd_kernelI23Flash_fwd_kernel_traitsILi32ELi128ELi128ELi4ELb0ELb0EN7cutlass10bfloat16_tE19Flash_kernel_traitsILi32ELi128ELi128ELi4ES3_EELb0ELb1ELb0ELb0ELb0ELb0ELb1ELb0EEEvNS_16Flash_fwd_paramsE)
        .other          _ZN5flash16flash_fwd_kernelI23Flash_fwd_kernel_traitsILi32ELi128ELi128ELi4ELb0ELb0EN7cutlass10bfloat16_tE19Flash_kernel_traitsILi32ELi128ELi128ELi4ES3_EELb0ELb1ELb0ELb0ELb0ELb0ELb1ELb0EEEvNS_16Flash_fwd_paramsE,@"STO_CUDA_ENTRY STV_DEFAULT"
_ZN5flash16flash_fwd_kernelI23Flash_fwd_kernel_traitsILi32ELi128ELi128ELi4ELb0ELb0EN7cutlass10bfloat16_tE19Flash_kernel_traitsILi32ELi128ELi128ELi4ES3_EELb0ELb1ELb0ELb0ELb0ELb0ELb1ELb0EEEvNS_16Flash_fwd_paramsE:
.text._ZN5flash16flash_fwd_kernelI23Flash_fwd_kernel_traitsILi32ELi128ELi128ELi4ELb0ELb0EN7cutlass10bfloat16_tE19Flash_kernel_traitsILi32ELi128ELi128ELi4ES3_EELb0ELb1ELb0ELb0ELb0ELb0ELb1ELb0EEEvNS_16Flash_fwd_paramsE:
        /* <DEDUP_REMOVED lines=55> */
.L_x_493:
[----:B------:R-:W-:-:S05]  /*0370*/  ULDC UR6, c[0x0][0x2c8] ;  /* 0x0000b20000067ab9 */ /* 0x000fca0000000800 */
.L_x_494:
        /* <DEDUP_REMOVED lines=118> */
.L_x_496:
        /* <DEDUP_REMOVED lines=32> */
.L_x_497:
        /* <DEDUP_REMOVED lines=29> */
[C---:B------:R-:W-:Y:S01]  /*0eb0*/  IMAD.IADD R14, R91.reuse, 0x1, -R0 ;  /* 0x000000015b0e7824 */ /* 0x040fe200078e0a00 */
        /* <DEDUP_REMOVED lines=25> */
.L_x_499:
[----:B------:R-:W-:Y:S05]  /*1050*/  BSYNC B0 ;  /* 0x0000000000007941 */ /* 0x000fea0003800000 */
.L_x_498:
        /* <DEDUP_REMOVED lines=32> */
.L_x_501:
[----:B------:R-:W-:Y:S05]  /*1260*/  BSYNC B0 ;  /* 0x0000000000007941 */ /* 0x000fea0003800000 */
.L_x_500:
        /* <DEDUP_REMOVED lines=22> */
.L_x_503:
[----:B------:R-:W-:Y:S05]  /*13d0*/  BSYNC B0 ;  /* 0x0000000000007941 */ /* 0x000fea0003800000 */
.L_x_502:
        /* <DEDUP_REMOVED lines=21> */
.L_x_505:
[----:B------:R-:W-:Y:S05]  /*1530*/  BSYNC B0 ;  /* 0x0000000000007941 */ /* 0x000fea0003800000 */
.L_x_504:
        /* <DEDUP_REMOVED lines=63> */
.L_x_507:
[----:B------:R-:W-:Y:S05]  /*1930*/  BSYNC B0 ;  /* 0x0000000000007941 */ /* 0x000fea0003800000 */
.L_x_506:
        /* <DEDUP_REMOVED lines=18> */
.L_x_509:
[----:B------:R-:W-:Y:S05]  /*1a60*/  BSYNC B0 ;  /* 0x0000000000007941 */ /* 0x000fea0003800000 */
.L_x_508:
        /* <DEDUP_REMOVED lines=18> */
.L_x_511:
[----:B------:R-:W-:Y:S05]  /*1b90*/  BSYNC B0 ;  /* 0x0000000000007941 */ /* 0x000fea0003800000 */
.L_x_510:
        /* <DEDUP_REMOVED lines=18> */
.L_x_513:
[----:B------:R-:W-:Y:S05]  /*1cc0*/  BSYNC B0 ;  /* 0x0000000000007941 */ /* 0x000fea0003800000 */
.L_x_512:
        /* <DEDUP_REMOVED lines=54> */
.L_x_515:
[----:B------:R-:W-:Y:S05]  /*2030*/  BSYNC B0 ;  /* 0x0000000000007941 */ /* 0x000fea0003800000 */
.L_x_514:
        /* <DEDUP_REMOVED lines=19> */
.L_x_517:
[----:B------:R-:W-:Y:S05]  /*2170*/  BSYNC B0 ;  /* 0x0000000000007941 */ /* 0x000fea0003800000 */
.L_x_516:
        /* <DEDUP_REMOVED lines=19> */
.L_x_519:
[----:B------:R-:W-:Y:S05]  /*22b0*/  BSYNC B0 ;  /* 0x0000000000007941 */ /* 0x000fea0003800000 */
.L_x_518:
        /* <DEDUP_REMOVED lines=19> */
.L_x_521:
[----:B------:R-:W-:Y:S05]  /*23f0*/  BSYNC B0 ;  /* 0x0000000000007941 */ /* 0x000fea0003800000 */
.L_x_520:
[----:B------:R-:W-:Y:S01]  /*2400*/  LDSM.16.M88.4 R20, [R186] ;  /* 0x00000000ba14783b */ /* 0x000fe20000000200 */
[----:B------:R-:W-:Y:S01]  /*2410*/  LOP3.LUT P0, RZ, R11, 0x2, RZ, 0xc0, !PT ;  /* 0x000000020bff7812 */ /* 0x000fe2000780c0ff */
[----:B------:R-:W-:Y:S01]  /*2420*/  IMAD.MOV.U32 R0, RZ, RZ, 0x10 ;  /* 0x00000010ff007424 */ /* 0x000fe200078e00ff */
[----:B------:R-:W-:Y:S01]  /*2430*/  LOP3.LUT P1, RZ, R10, 0x2, RZ, 0xc0, !PT ;  /* 0x000000020aff7812 */ /* 0x000fe2000782c0ff */
[----:B------:R-:W5:Y:S01]  /*2440*/  LDSM.16.M88.4 R40, [R135+0x2000] ;  /* 0x002000008728783b */ /* 0x000f620000000200 */
[C---:B-1----:R-:W-:Y:S01]  /*2450*/  VIADD R2, R135.reuse, 0x2000 ;  /* 0x0000200087027836 */ /* 0x042fe20000000000 */
[----:B------:R-:W-:Y:S01]  /*2460*/  ULDC UR15, c[0x0][0x39c] ;  /* 0x0000e700000f7ab9 */ /* 0x000fe20000000800 */
[----:B------:R-:W-:Y:S01]  /*2470*/  SEL R0, R0, 0xfffffff0, !P1 ;  /* 0xfffffff000007807 */ /* 0x000fe20004800000 */
[----:B------:R-:W1:Y:S01]  /*2480*/  LDSM.16.M88.4 R16, [R186+0x1000] ;  /* 0x00100000ba10783b */ /* 0x000e620000000200 */
[----:B------:R-:W-:Y:S01]  /*2490*/  VIADD R188, R135, 0x2020 ;  /* 0x0000202087bc7836 */ /* 0x000fe20000000000 */
[----:B------:R-:W-:Y:S01]  /*24a0*/  UISETP.GE.AND UP0, UPT, UR17, 0x2, UPT ;  /* 0x000000021100788c */ /* 0x000fe2000bf06270 */
[----:B------:R-:W-:Y:S01]  /*24b0*/  IMAD.SHL.U32 R3, R91, 0x2, RZ ;  /* 0x000000025b037824 */ /* 0x000fe200078e00ff */
[----:B------:R-:W2:Y:S01]  /*24c0*/  LDSM.16.M88.4 R48, [R135+0x2400] ;  /* 0x002400008730783b */ /* 0x000ea20000000200 */
[----:B------:R-:W-:-:S02]  /*24d0*/  IMAD R187, R0, 0x2, R186 ;  /* 0x0000000200bb7824 */ /* 0x000fc400078e02ba */
[----:B------:R-:W-:Y:S01]  /*24e0*/  @P0 VIADD R188, R2, 0xffffffe0 ;  /* 0xffffffe002bc0836 */ /* 0x000fe20000000000 */
[----:B------:R-:W-:Y:S01]  /*24f0*/  LDSM.16.M88.4 R64, [R135+0x2800] ;  /* 0x002800008740783b */ /* 0x000fe20000000200 */
[----:B------:R-:W-:Y:S01]  /*2500*/  LOP3.LUT R3, R3, 0x6, RZ, 0xc0, !PT ;  /* 0x0000000603037812 */ /* 0x000fe200078ec0ff */
[----:B------:R-:W-:Y:S02]  /*2510*/  IMAD R112, R90, 0x20, R89 ;  /* 0x000000205a707824 */ /* 0x000fe400078e0259 */
[----:B------:R-:W-:Y:S01]  /*2520*/  LDSM.16.M88.4 R12, [R187] ;  /* 0x00000000bb0c783b */ /* 0x000fe20000000200 */
[C---:B------:R-:W-:Y:S02]  /*2530*/  VIADD R195, R188.reuse, 0x400 ;  /* 0x00000400bcc37836 */ /* 0x040fe40000000000 */
[C---:B------:R-:W-:Y:S01]  /*2540*/  VIADD R194, R188.reuse, 0x800 ;  /* 0x00000800bcc27836 */ /* 0x040fe20000000000 */
[----:B------:R-:W3:Y:S01]  /*2550*/  LDSM.16.M88.4 R44, [R188] ;  /* 0x00000000bc2c783b */ /* 0x000ee20000000200 */
[----:B------:R-:W-:-:S02]  /*2560*/  VIADD R193, R188, 0xc00 ;  /* 0x00000c00bcc17836 */ /* 0x000fc40000000000 */
[C---:B------:R-:W-:Y:S01]  /*2570*/  VIADD R192, R188.reuse, 0x1000 ;  /* 0x00001000bcc07836 */ /* 0x040fe20000000000 */
[----:B------:R-:W4:Y:S01]  /*2580*/  LDSM.16.M88.4 R4, [R187+0x1000] ;  /* 0x00100000bb04783b */ /* 0x000f220000000200 */
[C---:B------:R-:W-:Y:S02]  /*2590*/  VIADD R191, R188.reuse, 0x1400 ;  /* 0x00001400bcbf7836 */ /* 0x040fe40000000000 */
[C---:B------:R-:W-:Y:S01]  /*25a0*/  VIADD R190, R188.reuse, 0x1800 ;  /* 0x00001800bcbe7836 */ /* 0x040fe20000000000 */
[----:B------:R-:W4:Y:S01]  /*25b0*/  LDSM.16.M88.4 R52, [R188+0x400] ;  /* 0x00040000bc34783b */ /* 0x000f220000000200 */
[----:B------:R-:W-:-:S03]  /*25c0*/  VIADD R189, R188, 0x1c00 ;  /* 0x00001c00bcbd7836 */ /* 0x000fc60000000000 */
[----:B------:R-:W4:Y:S04]  /*25d0*/  LDSM.16.M88.4 R84, [R188+0x800] ;  /* 0x00080000bc54783b */ /* 0x000f280000000200 */
[----:B------:R-:W4:Y:S01]  /*25e0*/  LDSM.16.M88.4 R56, [R135+0x2c00] ;  /* 0x002c00008738783b */ /* 0x000f220000000200 */
[-C--:B-----5:R-:W-:Y:S03]  /*25f0*/  HMMA.16816.F32.BF16 R8, R20, R40.reuse, RZ ;  /* 0x000000281408723c */ /* 0x0a0fe600000418ff */
[----:B------:R-:W5:Y:S04]  /*2600*/  LDSM.16.M88.4 R72, [R188+0xc00] ;  /* 0x000c0000bc48783b */ /* 0x000f680000000200 */
[----:B------:R-:W5:Y:S01]  /*2610*/  LDSM.16.M88.4 R96, [R135+0x3000] ;  /* 0x003000008760783b */ /* 0x000f620000000200 */
[C---:B-1----:R-:W-:Y:S03]  /*2620*/  HMMA.16816.F32.BF16 R24, R16.reuse, R40, RZ ;  /* 0x000000281018723c */ /* 0x042fe600000418ff */
[----:B------:R-:W1:Y:S03]  /*2630*/  LDSM.16.M88.4 R60, [R188+0x1000] ;  /* 0x00100000bc3c783b */ /* 0x000e660000000200 */
[----:B--2---:R-:W-:Y:S01]  /*2640*/  HMMA.16816.F32.BF16 R28, R16, R48, RZ ;  /* 0x00000030101c723c */ /* 0x004fe200000418ff */
[----:B------:R-:W2:Y:S04]  /*2650*/  LDSM.16.M88.4 R68, [R135+0x3400] ;  /* 0x003400008744783b */ /* 0x000ea80000000200 */
[----:B------:R-:W2:Y:S04]  /*2660*/  LDSM.16.M88.4 R92, [R188+0x1400] ;  /* 0x00140000bc5c783b */ /* 0x000ea80000000200 */
[----:B------:R-:W2:Y:S01]  /*2670*/  LDSM.16.M88.4 R80, [R135+0x3800] ;  /* 0x003800008750783b */ /* 0x000ea20000000200 */
[-C--:B---3--:R-:W-:Y:S03]  /*2680*/  HMMA.16816.F32.BF16 R8, R12, R44.reuse, R8 ;  /* 0x0000002c0c08723c */ /* 0x088fe60000041808 */
[----:B------:R-:W3:Y:S04]  /*2690*/  LDSM.16.M88.4 R76, [R188+0x1800] ;  /* 0x00180000bc4c783b */ /* 0x000ee80000000200 */
[----:B------:R-:W3:Y:S01]  /*26a0*/  LDSM.16.M88.4 R100, [R135+0x3c00] ;  /* 0x003c00008764783b */ /* 0x000ee20000000200 */
[----:B----4-:R-:W-:Y:S03]  /*26b0*/  HMMA.16816.F32.BF16 R32, R4, R44, R24 ;  /* 0x0000002c0420723c */ /* 0x010fe60000041818 */
[----:B------:R-:W4:Y:S03]  /*26c0*/  LDSM.16.M88.4 R104, [R188+0x1c00] ;  /* 0x001c0000bc68783b */ /* 0x000f260000000200 */
[----:B------:R-:W-:Y:S01]  /*26d0*/  HMMA.16816.F32.BF16 R24, R20, R48, RZ ;  /* 0x000000301418723c */ /* 0x000fe200000418ff */
[----:B------:R-:W0:Y:S05]  /*26e0*/  LDGDEPBAR ;  /* 0x00000000000079af */ /* 0x000e2a0000000000 */
[----:B------:R-:W-:Y:S04]  /*26f0*/  HMMA.16816.F32.BF16 R36, R4, R52, R28 ;  /* 0x000000340424723c */ /* 0x000fe8000004181c */
[----:B------:R-:W-:-:S02]  /*2700*/  FMUL.FTZ R2, R8, UR15 ;  /* 0x0000000f08027c20 */ /* 0x000fc40008410000 */
[----:B------:R-:W-:Y:S02]  /*2710*/  HMMA.16816.F32.BF16 R28, R16, R64, RZ ;  /* 0x00000040101c723c */ /* 0x000fe400000418ff */
[----:B------:R5:W-:Y:S01]  /*2720*/  MUFU.TANH R178, R2 ;  /* 0x0000000200b27308 */ /* 0x000be20000002400 */
[----:B------:R-:W-:-:S04]  /*2730*/  DEPBAR.LE SB0, 0x0 ;  /* 0x000080000000791a */ /* 0x000fc80000000000 */
[----:B-----5:R-:W-:-:S04]  /*2740*/  FMUL.FTZ R2, R9, UR15 ;  /* 0x0000000f09027c20 */ /* 0x020fc80008410000 */
[----:B------:R5:W4:-:S13]  /*2750*/  MUFU.TANH R108, R2 ;  /* 0x00000002006c7308 */ /* 0x000b1a0000002400 */
[----:B------:R-:W-:Y:S01]  /*2760*/  HMMA.16816.F32.BF16 R28, R4, R84, R28 ;  /* 0x00000054041c723c */ /* 0x000fe2000004181c */
[----:B-----5:R-:W-:-:S04]  /*2770*/  FMUL.FTZ R2, R10, UR15 ;  /* 0x0000000f0a027c20 */ /* 0x020fc80008410000 */
[----:B------:R5:W-:Y:S02]  /*2780*/  MUFU.TANH R177, R2 ;  /* 0x0000000200b17308 */ /* 0x000be40000002400 */
[----:B-----5:R-:W-:Y:S02]  /*2790*/  FMUL.FTZ R2, R11, UR15 ;  /* 0x0000000f0b027c20 */ /* 0x020fe40008410000 */
[----:B------:R-:W-:Y:S04]  /*27a0*/  HMMA.16816.F32.BF16 R8, R12, R52, R24 ;  /* 0x000000340c08723c */ /* 0x000fe80000041818 */
[----:B------:R5:W4:Y:S02]  /*27b0*/  MUFU.TANH R49, R2 ;  /* 0x0000000200317308 */ /* 0x000b240000002400 */
[----:B------:R-:W-:Y:S01]  /*27c0*/  HMMA.16816.F32.BF16 R24, R20, R64, RZ ;  /* 0x000000401418723c */ /* 0x000fe200000418ff */
[----:B-----5:R-:W-:-:S05]  /*27d0*/  FMUL.FTZ R2, R32, UR15 ;  /* 0x0000000f20027c20 */ /* 0x020fca0008410000 */
[----:B------:R5:W-:Y:S02]  /*27e0*/  MUFU.TANH R176, R2 ;  /* 0x0000000200b07308 */ /* 0x000be40000002400 */
[----:B-----5:R-:W-:-:S06]  /*27f0*/  FMUL.FTZ R2, R33, UR15 ;  /* 0x0000000f21027c20 */ /* 0x020fcc0008410000 */
[----:B------:R5:W-:Y:S02]  /*2800*/  MUFU.TANH R118, R2 ;  /* 0x0000000200767308 */ /* 0x000be40000002400 */
[----:B-----5:R-:W-:-:S06]  /*2810*/  FMUL.FTZ R2, R34, UR15 ;  /* 0x0000000f22027c20 */ /* 0x020fcc0008410000 */
[----:B------:R5:W-:Y:S02]  /*2820*/  MUFU.TANH R175, R2 ;  /* 0x0000000200af7308 */ /* 0x000be40000002400 */
[----:B-----5:R-:W-:-:S06]  /*2830*/  FMUL.FTZ R2, R35, UR15 ;  /* 0x0000000f23027c20 */ /* 0x020fcc0008410000 */
[----:B------:R5:W4:Y:S02]  /*2840*/  MUFU.TANH R125, R2 ;  /* 0x00000002007d7308 */ /* 0x000b240000002400 */
        /* <DEDUP_REMOVED lines=21> */
[----:B------:R-:W-:Y:S01]  /*29a0*/  HMMA.16816.F32.BF16 R36, R4, R72, R36 ;  /* 0x000000480424723c */ /* 0x000fe20000041824 */
[----:B-----5:R-:W-:-:S04]  /*29b0*/  FMUL.FTZ R2, R9, UR15 ;  /* 0x0000000f09027c20 */ /* 0x020fc80008410000 */
        /* <DEDUP_REMOVED lines=18> */
[----:B-1----:R-:W-:Y:S06]  /*2ae0*/  HMMA.16816.F32.BF16 R32, R4, R60, R28 ;  /* 0x0000003c0420723c */ /* 0x002fec000004181c */
[----:B--2---:R-:W-:Y:S01]  /*2af0*/  HMMA.16816.F32.BF16 R28, R16, R68, RZ ;  /* 0x00000044101c723c */ /* 0x004fe200000418ff */
[----:B-----5:R-:W-:-:S04]  /*2b00*/  FMUL.FTZ R2, R9, UR15 ;  /* 0x0000000f09027c20 */ /* 0x020fc80008410000 */
        /* <DEDUP_REMOVED lines=20> */
[----:B---3--:R-:W-:Y:S01]  /*2c50*/  HMMA.16816.F32.BF16 R28, R4, R76, R28 ;  /* 0x0000004c041c723c */ /* 0x008fe2000004181c */
        /* <DEDUP_REMOVED lines=19> */
[----:B----4-:R-:W-:Y:S01]  /*2d90*/  HMMA.16816.F32.BF16 R32, R12, R104, R32 ;  /* 0x000000680c20723c */ /* 0x010fe20000041820 */
[----:B-1----:R-:W-:-:S04]  /*2da0*/  FMUL.FTZ R2, R9, UR15 ;  /* 0x0000000f09027c20 */ /* 0x002fc80008410000 */
        /* <DEDUP_REMOVED lines=15> */
[C---:B------:R-:W-:Y:S06]  /*2ea0*/  HMMA.16816.F32.BF16 R24, R16.reuse, R100, RZ ;  /* 0x000000641018723c */ /* 0x040fec00000418ff */
[----:B--2---:R-:W-:Y:S01]  /*2eb0*/  HMMA.16816.F32.BF16 R32, R16, R58, RZ ;  /* 0x0000003a1020723c */ /* 0x004fe200000418ff */
[----:B-1----:R-:W-:-:S04]  /*2ec0*/  FMUL.FTZ R2, R36, UR15 ;  /* 0x0000000f24027c20 */ /* 0x002fc80008410000 */
        /* <DEDUP_REMOVED lines=19> */
[----:B------:R1:W-:-:S12]  /*3000*/  MUFU.TANH R160, R2 ;  /* 0x0000000200a07308 */ /* 0x0003d80000002400 */
        /* <DEDUP_REMOVED lines=12> */
[----:B--2---:R-:W-:Y:S06]  /*30d0*/  HMMA.16816.F32.BF16 R8, R4, R54, R24 ;  /* 0x000000360408723c */ /* 0x004fec0000041818 */
[----:B------:R-:W-:Y:S01]  /*30e0*/  HMMA.16816.F32.BF16 R24, R20, R42, RZ ;  /* 0x0000002a1418723c */ /* 0x000fe200000418ff */
[----:B-1----:R-:W-:-:S05]  /*30f0*/  FMUL.FTZ R2, R31, UR15 ;  /* 0x0000000f1f027c20 */ /* 0x002fca0008410000 */
[----:B------:R-:W-:Y:S01]  /*3100*/  HMMA.16816.F32.BF16 R28, R4, R46, R36 ;  /* 0x0000002e041c723c */ /* 0x000fe20000041824 */
[----:B------:R1:W-:Y:S05]  /*3110*/  MUFU.TANH R164, R2 ;  /* 0x0000000200a47308 */ /* 0x0003ea0000002400 */
[----:B------:R-:W-:Y:S06]  /*3120*/  HMMA.16816.F32.BF16 R36, R16, R66, RZ ;  /* 0x000000421024723c */ /* 0x000fec00000418ff */
[----:B------:R-:W-:Y:S01]  /*3130*/  HMMA.16816.F32.BF16 R40, R4, R74, R32 ;  /* 0x0000004a0428723c */ /* 0x000fe20000041820 */
[----:B------:R-:W-:Y:S01]  /*3140*/  FMUL.FTZ R8, R8, UR15 ;  /* 0x0000000f08087c20 */ /* 0x000fe20008410000 */
[----:B------:R-:W-:Y:S01]  /*3150*/  FMUL.FTZ R9, R9, UR15 ;  /* 0x0000000f09097c20 */ /* 0x000fe20008410000 */
[----:B------:R-:W-:Y:S01]  /*3160*/  FMUL.FTZ R10, R10, UR15 ;  /* 0x0000000f0a0a7c20 */ /* 0x000fe20008410000 */
[----:B------:R-:W-:Y:S01]  /*3170*/  FMUL.FTZ R11, R11, UR15 ;  /* 0x0000000f0b0b7c20 */ /* 0x000fe20008410000 */
[----:B------:R2:W-:Y:S01]  /*3180*/  MUFU.TANH R56, R8 ;  /* 0x0000000800387308 */ /* 0x0005e20000002400 */
[----:B------:R-:W-:Y:S01]  /*3190*/  HMMA.16816.F32.BF16 R24, R12, R46, R24 ;  /* 0x0000002e0c18723c */ /* 0x000fe20000041818 */
[----:B-1----:R-:W-:-:S04]  /*31a0*/  IMAD.U32 R2, RZ, RZ, UR16 ;  /* 0x00000010ff027e24 */ /* 0x002fc8000f8e00ff */
[----:B------:R-:W-:Y:S02]  /*31b0*/  IMAD R2, R2, 0x80, R3 ;  /* 0x0000008002027824 */ /* 0x000fe400078e0203 */
[----:B------:R-:W-:Y:S01]  /*31c0*/  FMUL.FTZ R28, R28, UR15 ;  /* 0x0000000f1c1c7c20 */ /* 0x000fe20008410000 */
[----:B------:R-:W-:Y:S01]  /*31d0*/  FMUL.FTZ R29, R29, UR15 ;  /* 0x0000000f1d1d7c20 */ /* 0x000fe20008410000 */
[----:B------:R-:W-:Y:S01]  /*31e0*/  FMUL.FTZ R30, R30, UR15 ;  /* 0x0000000f1e1e7c20 */ /* 0x000fe20008410000 */
[----:B------:R-:W-:Y:S01]  /*31f0*/  FMUL.FTZ R31, R31, UR15 ;  /* 0x0000000f1f1f7c20 */ /* 0x000fe20008410000 */
[----:B------:R-:W-:Y:S01]  /*3200*/  MUFU.TANH R45, R28 ;  /* 0x0000001c002d7308 */ /* 0x000fe20000002400 */
[----:B------:R-:W-:Y:S01]  /*3210*/  HMMA.16816.F32.BF16 R32, R16, R98, RZ ;  /* 0x000000621020723c */ /* 0x000fe200000418ff */
[----:B--2---:R-:W-:-:S06]  /*3220*/  VIMNMX R8, R88, UR24, PT ;  /* 0x0000001858087c48 */ /* 0x004fcc000bfe0100 */
[----:B------:R-:W-:Y:S01]  /*3230*/  MUFU.TANH R48, R29 ;  /* 0x0000001d00307308 */ /* 0x000fe20000002400 */
[----:B------:R-:W-:Y:S01]  /*3240*/  FMUL.FTZ R40, R40, UR15 ;  /* 0x0000000f28287c20 */ /* 0x000fe20008410000 */
[----:B------:R-:W-:Y:S01]  /*3250*/  FMUL.FTZ R41, R41, UR15 ;  /* 0x0000000f29297c20 */ /* 0x000fe20008410000 */
[----:B------:R-:W-:Y:S01]  /*3260*/  FMUL.FTZ R42, R42, UR15 ;  /* 0x0000000f2a2a7c20 */ /* 0x000fe20008410000 */
[----:B------:R-:W-:Y:S01]  /*3270*/  FMUL.FTZ R43, R43, UR15 ;  /* 0x0000000f2b2b7c20 */ /* 0x000fe20008410000 */
[----:B------:R-:W-:Y:S01]  /*3280*/  FMUL.FTZ R3, R24, UR15 ;  /* 0x0000000f18037c20 */ /* 0x000fe20008410000 */
[----:B------:R-:W-:Y:S02]  /*3290*/  VIADD R24, R2, 0x1 ;  /* 0x0000000102187836 */ /* 0x000fe40000000000 */
[----:B------:R-:W-:Y:S01]  /*32a0*/  MUFU.TANH R44, R30 ;  /* 0x0000001e002c7308 */ /* 0x000fe20000002400 */
[----:B------:R-:W-:Y:S01]  /*32b0*/  FMUL.FTZ R25, R25, UR15 ;  /* 0x0000000f19197c20 */ /* 0x000fe20008410000 */
[----:B------:R-:W-:Y:S01]  /*32c0*/  FMUL.FTZ R26, R26, UR15 ;  /* 0x0000000f1a1a7c20 */ /* 0x000fe20008410000 */
[----:B------:R-:W-:Y:S01]  /*32d0*/  FMUL.FTZ R27, R27, UR15 ;  /* 0x0000000f1b1b7c20 */ /* 0x000fe20008410000 */
[----:B------:R-:W-:-:S04]  /*32e0*/  ISETP.GE.AND P3, PT, R24, R8, PT ;  /* 0x000000081800720c */ /* 0x000fc80003f66270 */
[----:B------:R1:W-:Y:S01]  /*32f0*/  MUFU.TANH R52, R31 ;  /* 0x0000001f00347308 */ /* 0x0003e20000002400 */
[----:B------:R-:W-:-:S07]  /*3300*/  FSEL R77, R108, -INF , !P3 ;  /* 0xff8000006c4d7808 */ /* 0x000fce0005800000 */
[----:B------:R2:W-:Y:S08]  /*3310*/  MUFU.TANH R60, R9 ;  /* 0x00000009003c7308 */ /* 0x0005f00000002400 */
[----:B------:R3:W-:Y:S01]  /*3320*/  MUFU.TANH R53, R10 ;  /* 0x0000000a00357308 */ /* 0x0007e20000002400 */
[----:B-1----:R-:W-:Y:S07]  /*3330*/  HMMA.16816.F32.BF16 R28, R4, R86, R36 ;  /* 0x00000056041c723c */ /* 0x002fee0000041824 */
[----:B------:R1:W-:Y:S01]  /*3340*/  MUFU.TANH R57, R11 ;  /* 0x0000000b00397308 */ /* 0x0003e20000002400 */
[----:B--2---:R-:W-:-:S05]  /*3350*/  IMAD.MOV.U32 R9, RZ, RZ, 0x8 ;  /* 0x00000008ff097424 */ /* 0x004fca00078e00ff */
[----:B------:R-:W-:Y:S02]  /*3360*/  VIADDMNMX R9, R88, R9, UR24, PT ;  /* 0x0000001858097e46 */ /* 0x000fe4000b800109 */
[----:B------:R-:W-:Y:S01]  /*3370*/  MUFU.TANH R109, R40 ;  /* 0x00000028006d7308 */ /* 0x000fe20000002400 */
[----:B---3--:R-:W-:Y:S01]  /*3380*/  IMAD.MOV.U32 R10, RZ, RZ, 0x48 ;  /* 0x00000048ff0a7424 */ /* 0x008fe200078e00ff */
[----:B------:R-:W-:-:S04]  /*3390*/  ISETP.GE.AND P1, PT, R24, R9, PT ;  /* 0x000000091800720c */ /* 0x000fc80003f26270 */
[----:B------:R-:W-:Y:S02]  /*33a0*/  VIADDMNMX R10, R88, R10, UR24, PT ;  /* 0x00000018580a7e46 */ /* 0x000fe4000b80010a */
[----:B------:R2:W3:Y:S01]  /*33b0*/  MUFU.TANH R40, R3 ;  /* 0x0000000300287308 */ /* 0x0004e20000002400 */
[----:B------:R-:W-:Y:S01]  /*33c0*/  FMUL.FTZ R28, R28, UR15 ;  /* 0x0000000f1c1c7c20 */ /* 0x000fe20008410000 */
[----:B------:R-:W-:Y:S01]  /*33d0*/  FMUL.FTZ R29, R29, UR15 ;  /* 0x0000000f1d1d7c20 */ /* 0x000fe20008410000 */
[----:B------:R-:W-:Y:S01]  /*33e0*/  FMUL.FTZ R30, R30, UR15 ;  /* 0x0000000f1e1e7c20 */ /* 0x000fe20008410000 */
[----:B------:R-:W-:Y:S01]  /*33f0*/  FMUL.FTZ R31, R31, UR15 ;  /* 0x0000000f1f1f7c20 */ /* 0x000fe20008410000 */
[----:B-1----:R-:W-:Y:S01]  /*3400*/  IMAD.MOV.U32 R11, RZ, RZ, 0x40 ;  /* 0x00000040ff0b7424 */ /* 0x002fe200078e00ff */
[----:B------:R-:W-:Y:S02]  /*3410*/  ISETP.GE.AND P4, PT, R24, R10, PT ;  /* 0x0000000a1800720c */ /* 0x000fe40003f86270 */
[----:B------:R-:W-:Y:S01]  /*3420*/  MUFU.TANH R73, R28 ;  /* 0x0000001c00497308 */ /* 0x000fe20000002400 */
[----:B------:R-:W-:-:S02]  /*3430*/  FSEL R96, R49, -INF , !P1 ;  /* 0xff80000031607808 */ /* 0x000fc40004800000 */
[----:B------:R-:W-:Y:S02]  /*3440*/  VIADDMNMX R11, R88, R11, UR24, PT ;  /* 0x00000018580b7e46 */ /* 0x000fe4000b80010b */
[----:B------:R-:W-:Y:S02]  /*3450*/  FSEL R125, R125, -INF , !P4 ;  /* 0xff8000007d7d7808 */ /* 0x000fe40006000000 */
[----:B------:R-:W-:Y:S01]  /*3460*/  ISETP.GE.AND P0, PT, R24, R11, PT ;  /* 0x0000000b1800720c */ /* 0x000fe20003f06270 */
[----:B------:R-:W-:Y:S01]  /*3470*/  MUFU.TANH R101, R29 ;  /* 0x0000001d00657308 */ /* 0x000fe20000002400 */
[----:B--2---:R-:W-:Y:S02]  /*3480*/  VIADD R3, R2, 0x8 ;  /* 0x0000000802037836 */ /* 0x004fe40000000000 */
[----:B------:R-:W-:Y:S01]  /*3490*/  FSEL R118, R118, -INF , !P0 ;  /* 0xff80000076767808 */ /* 0x000fe20004000000 */
[----:B------:R-:W-:Y:S02]  /*34a0*/  VIADD R24, R2, 0x11 ;  /* 0x0000001102187836 */ /* 0x000fe40000000000 */
[----:B------:R-:W-:-:S02]  /*34b0*/  ISETP.GE.AND P2, PT, R3, R8, PT ;  /* 0x000000080300720c */ /* 0x000fc40003f46270 */
[----:B------:R-:W-:Y:S01]  /*34c0*/  MUFU.TANH R69, R30 ;  /* 0x0000001e00457308 */ /* 0x000fe20000002400 */
[C---:B------:R-:W-:Y:S02]  /*34d0*/  ISETP.GE.AND P6, PT, R3.reuse, R9, PT ;  /* 0x000000090300720c */ /* 0x040fe40003fc6270 */
[CC--:B------:R-:W-:Y:S02]  /*34e0*/  ISETP.GE.AND P5, PT, R3.reuse, R11.reuse, PT ;  /* 0x0000000b0300720c */ /* 0x0c0fe40003fa6270 */
[----:B------:R-:W-:Y:S01]  /*34f0*/  ISETP.GE.AND P3, PT, R3, R10, PT ;  /* 0x0000000a0300720c */ /* 0x000fe20003f66270 */
[----:B------:R-:W-:Y:S01]  /*3500*/  VIADD R3, R2, 0x9 ;  /* 0x0000000902037836 */ /* 0x000fe20000000000 */
[----:B---3--:R-:W-:Y:S01]  /*3510*/  FSEL R76, R40, -INF , !P2 ;  /* 0xff800000284c7808 */ /* 0x008fe20005000000 */
[----:B------:R1:W-:Y:S01]  /*3520*/  MUFU.TANH R80, R31 ;  /* 0x0000001f00507308 */ /* 0x0003e20000002400 */
[----:B------:R-:W-:Y:S02]  /*3530*/  FSEL R119, R45, -INF , !P5 ;  /* 0xff8000002d777808 */ /* 0x000fe40006800000 */
[----:B------:R-:W-:-:S02]  /*3540*/  ISETP.GE.AND P4, PT, R3, R11, PT ;  /* 0x0000000b0300720c */ /* 0x000fc40003f86270 */
[C---:B------:R-:W-:Y:S02]  /*3550*/  ISETP.GE.AND P1, PT, R3.reuse, R8, PT ;  /* 0x000000080300720c */ /* 0x040fe40003f26270 */
[CC--:B------:R-:W-:Y:S01]  /*3560*/  ISETP.GE.AND P0, PT, R3.reuse, R9.reuse, PT ;  /* 0x000000090300720c */ /* 0x0c0fe20003f06270 */
[----:B------:R-:W2:Y:S01]  /*3570*/  MUFU.TANH R25, R25 ;  /* 0x0000001900197308 */ /* 0x000ea20000002400 */
[----:B------:R-:W-:Y:S01]  /*3580*/  ISETP.GE.AND P2, PT, R3, R10, PT ;  /* 0x0000000a0300720c */ /* 0x000fe20003f46270 */
[----:B------:R-:W-:Y:S01]  /*3590*/  VIADD R3, R2, 0x10 ;  /* 0x0000001002037836 */ /* 0x000fe20000000000 */
[----:B------:R-:W-:Y:S02]  /*35a0*/  FSEL R117, R48, -INF , !P4 ;  /* 0xff80000030757808 */ /* 0x000fe40006000000 */
[----:B------:R-:W-:Y:S02]  /*35b0*/  FSEL R126, R44, -INF , !P3 ;  /* 0xff8000002c7e7808 */ /* 0x000fe40005800000 */
[C---:B------:R-:W-:Y:S01]  /*35c0*/  ISETP.GE.AND P5, PT, R3.reuse, R9, PT ;  /* 0x000000090300720c */ /* 0x040fe20003fa6270 */
[----:B------:R-:W3:Y:S01]  /*35d0*/  MUFU.TANH R26, R26 ;  /* 0x0000001a001a7308 */ /* 0x000ee20000002400 */
[----:B-1----:R-:W-:Y:S01]  /*35e0*/  HMMA.16816.F32.BF16 R28, R20, R50, RZ ;  /* 0x00000032141c723c */ /* 0x002fe200000418ff */
[----:B------:R-:W-:-:S02]  /*35f0*/  ISETP.GE.AND P3, PT, R3, R11, PT ;  /* 0x0000000b0300720c */ /* 0x000fc40003f66270 */
[----:B------:R-:W-:Y:S02]  /*3600*/  FSEL R123, R52, -INF , !P2 ;  /* 0xff800000347b7808 */ /* 0x000fe40005000000 */
[C---:B------:R-:W-:Y:S01]  /*3610*/  ISETP.GE.AND P4, PT, R24.reuse, R9, PT ;  /* 0x000000091800720c */ /* 0x040fe20003f86270 */
[----:B------:R-:W-:Y:S01]  /*3620*/  HMMA.16816.F32.BF16 R48, R4, R62, R32 ;  /* 0x0000003e0430723c */ /* 0x000fe20000041820 */
[----:B------:R-:W1:Y:S01]  /*3630*/  MUFU.TANH R27, R27 ;  /* 0x0000001b001b7308 */ /* 0x000e620000002400 */
[----:B--2---:R-:W-:Y:S02]  /*3640*/  FSEL R72, R25, -INF , !P1 ;  /* 0xff80000019487808 */ /* 0x004fe40004800000 */
[----:B------:R-:W-:Y:S02]  /*3650*/  ISETP.GE.AND P1, PT, R3, R10, PT ;  /* 0x0000000a0300720c */ /* 0x000fe40003f26270 */
[----:B------:R-:W-:Y:S02]  /*3660*/  ISETP.GE.AND P2, PT, R24, R11, PT ;  /* 0x0000000b1800720c */ /* 0x000fe40003f46270 */
[----:B------:R-:W-:Y:S01]  /*3670*/  FSEL R91, R110, -INF , !P5 ;  /* 0xff8000006e5b7808 */ /* 0x000fe20006800000 */
[----:B------:R-:W-:Y:S01]  /*3680*/  MUFU.TANH R116, R41 ;  /* 0x0000002900747308 */ /* 0x000fe20000002400 */
[----:B---3--:R-:W-:-:S02]  /*3690*/  FSEL R97, R26, -INF , !P6 ;  /* 0xff8000001a617808 */ /* 0x008fc40007000000 */
[-C--:B------:R-:W-:Y:S01]  /*36a0*/  ISETP.GE.AND P6, PT, R3, R8.reuse, PT ;  /* 0x000000080300720c */ /* 0x080fe20003fc6270 */
[----:B------:R-:W-:Y:S01]  /*36b0*/  VIADD R3, R2, 0x18 ;  /* 0x0000001802037836 */ /* 0x000fe20000000000 */
[----:B------:R-:W-:Y:S02]  /*36c0*/  FSEL R90, R64, -INF , !P4 ;  /* 0xff800000405a7808 */ /* 0x000fe40006000000 */
[----:B------:R-:W-:Y:S01]  /*36d0*/  FSEL R114, R114, -INF , !P2 ;  /* 0xff80000072727808 */ /* 0x000fe20005000000 */
[----:B------:R-:W-:Y:S01]  /*36e0*/  MUFU.TANH R68, R42 ;  /* 0x0000002a00447308 */ /* 0x000fe20000002400 */
[----:B------:R-:W-:Y:S01]  /*36f0*/  HMMA.16816.F32.BF16 R36, R12, R54, R28 ;  /* 0x000000360c24723c */ /* 0x000fe2000004181c */
[----:B-1----:R-:W-:Y:S02]  /*3700*/  FSEL R93, R27, -INF , !P0 ;  /* 0xff8000001b5d7808 */ /* 0x002fe40004000000 */
[-C--:B------:R-:W-:Y:S02]  /*3710*/  ISETP.GE.AND P0, PT, R24, R8.reuse, PT ;  /* 0x000000081800720c */ /* 0x080fe40003f06270 */
[----:B------:R-:W-:Y:S01]  /*3720*/  ISETP.GE.AND P5, PT, R3, R8, PT ;  /* 0x000000080300720c */ /* 0x000fe20003fa6270 */
[----:B------:R-:W-:Y:S01]  /*3730*/  HMMA.16816.F32.BF16 R28, R20, R66, RZ ;  /* 0x00000042141c723c */ /* 0x000fe200000418ff */
[----:B------:R-:W-:Y:S01]  /*3740*/  FSEL R115, R115, -INF , !P3 ;  /* 0xff80000073737808 */ /* 0x000fe20005800000 */
[----:B------:R-:W-:Y:S01]  /*3750*/  MUFU.TANH R100, R43 ;  /* 0x0000002b00647308 */ /* 0x000fe20000002400 */
[----:B------:R-:W-:Y:S01]  /*3760*/  FSEL R122, R122, -INF , !P1 ;  /* 0xff8000007a7a7808 */ /* 0x000fe20004800000 */
[----:B------:R-:W-:Y:S01]  /*3770*/  FMUL.FTZ R50, R50, UR15 ;  /* 0x0000000f32327c20 */ /* 0x000fe20008410000 */
[----:B------:R-:W-:Y:S01]  /*3780*/  ISETP.GE.AND P3, PT, R3, R9, PT ;  /* 0x000000090300720c */ /* 0x000fe20003f66270 */
[----:B------:R-:W-:Y:S01]  /*3790*/  FMUL.FTZ R51, R51, UR15 ;  /* 0x0000000f33337c20 */ /* 0x000fe20008410000 */
[----:B------:R-:W-:Y:S01]  /*37a0*/  FSEL R67, R111, -INF , !P6 ;  /* 0xff8000006f437808 */ /* 0x000fe20007000000 */
[----:B------:R-:W-:Y:S01]  /*37b0*/  FMUL.FTZ R48, R48, UR15 ;  /* 0x0000000f30307c20 */ /* 0x000fe20008410000 */
[----:B------:R-:W-:Y:S01]  /*37c0*/  ISETP.GE.AND P6, PT, R24, R10, PT ;  /* 0x0000000a1800720c */ /* 0x000fe20003fc6270 */
[----:B------:R-:W-:Y:S01]  /*37d0*/  VIADD R24, R2, 0x19 ;  /* 0x0000001902187836 */ /* 0x000fe20000000000 */
[----:B------:R-:W-:Y:S01]  /*37e0*/  FSEL R66, R113, -INF , !P0 ;  /* 0xff80000071427808 */ /* 0x000fe20004000000 */
[----:B------:R-:W-:Y:S01]  /*37f0*/  MUFU.TANH R65, R50 ;  /* 0x0000003200417308 */ /* 0x000fe20000002400 */
[----:B------:R-:W-:Y:S01]  /*3800*/  FSEL R121, R121, -INF , !P6 ;  /* 0xff80000079797808 */ /* 0x000fe20007000000 */
[----:B------:R-:W-:Y:S01]  /*3810*/  FMUL.FTZ R49, R49, UR15 ;  /* 0x0000000f31317c20 */ /* 0x000fe20008410000 */
[----:B------:R-:W-:-:S02]  /*3820*/  ISETP.GE.AND P4, PT, R24, R8, PT ;  /* 0x000000081800720c */ /* 0x000fc40003f86270 */
[----:B------:R-:W-:Y:S01]  /*3830*/  ISETP.GE.AND P2, PT, R24, R9, PT ;  /* 0x000000091800720c */ /* 0x000fe20003f46270 */
[----:B------:R-:W-:Y:S01]  /*3840*/  FMUL.FTZ R36, R36, UR15 ;  /* 0x0000000f24247c20 */ /* 0x000fe20008410000 */
[----:B------:R-:W-:Y:S01]  /*3850*/  FMUL.FTZ R37, R37, UR15 ;  /* 0x0000000f25257c20 */ /* 0x000fe20008410000 */
[----:B------:R-:W-:Y:S01]  /*3860*/  FMUL.FTZ R38, R38, UR15 ;  /* 0x0000000f26267c20 */ /* 0x000fe20008410000 */
[-C--:B------:R-:W-:Y:S01]  /*3870*/  ISETP.GE.AND P6, PT, R24, R11.reuse, PT ;  /* 0x0000000b1800720c */ /* 0x080fe20003fc6270 */
[----:B------:R-:W-:Y:S01]  /*3880*/  FMUL.FTZ R39, R39, UR15 ;  /* 0x0000000f27277c20 */ /* 0x000fe20008410000 */
[C---:B------:R-:W-:Y:S01]  /*3890*/  ISETP.GE.AND P1, PT, R3.reuse, R11, PT ;  /* 0x0000000b0300720c */ /* 0x040fe20003f26270 */
[----:B------:R-:W1:Y:S01]  /*38a0*/  MUFU.TANH R36, R36 ;  /* 0x0000002400247308 */ /* 0x000e620000002400 */
[----:B------:R-:W-:Y:S01]  /*38b0*/  HMMA.16816.F32.BF16 R32, R12, R86, R28 ;  /* 0x000000560c20723c */ /* 0x000fe2000004181c */
[----:B------:R-:W-:Y:S01]  /*38c0*/  ISETP.GE.AND P0, PT, R3, R10, PT ;  /* 0x0000000a0300720c */ /* 0x000fe20003f06270 */
[----:B------:R-:W-:Y:S01]  /*38d0*/  VIADD R3, R2, 0x20 ;  /* 0x0000002002037836 */ /* 0x000fe20000000000 */
[----:B------:R-:W-:-:S02]  /*38e0*/  FSEL R113, R56, -INF , !P1 ;  /* 0xff80000038717808 */ /* 0x000fc40004800000 */
[----:B------:R-:W-:Y:S01]  /*38f0*/  FSEL R120, R53, -INF , !P0 ;  /* 0xff80000035787808 */ /* 0x000fe20004000000 */
[----:B------:R-:W-:Y:S01]  /*3900*/  HMMA.16816.F32.BF16 R28, R20, R58, RZ ;  /* 0x0000003a141c723c */ /* 0x000fe200000418ff */
[----:B------:R-:W2:Y:S01]  /*3910*/  MUFU.TANH R37, R37 ;  /* 0x0000002500257308 */ /* 0x000ea20000002400 */
[C---:B------:R-:W-:Y:S02]  /*3920*/  ISETP.GE.AND P1, PT, R3.reuse, R9, PT ;  /* 0x000000090300720c */ /* 0x040fe40003f26270 */
[----:B------:R-:W-:Y:S02]  /*3930*/  ISETP.GE.AND P0, PT, R3, R11, PT ;  /* 0x0000000b0300720c */ /* 0x000fe40003f06270 */
[----:B------:R-:W-:Y:S02]  /*3940*/  FSEL R111, R60, -INF , !P6 ;  /* 0xff8000003c6f7808 */ /* 0x000fe40007000000 */
[----:B------:R-:W-:Y:S01]  /*3950*/  FSEL R86, R127, -INF , !P1 ;  /* 0xff8000007f567808 */ /* 0x000fe20004800000 */
[----:B------:R-:W3:Y:S01]  /*3960*/  MUFU.TANH R38, R38 ;  /* 0x0000002600267308 */ /* 0x000ee20000002400 */
[----:B-1----:R-:W-:-:S02]  /*3970*/  FSEL R64, R36, -INF , !P5 ;  /* 0xff80000024407808 */ /* 0x002fc40006800000 */
[-C--:B------:R-:W-:Y:S02]  /*3980*/  ISETP.GE.AND P5, PT, R24, R10.reuse, PT ;  /* 0x0000000a1800720c */ /* 0x080fe40003fa6270 */
[----:B------:R-:W-:Y:S01]  /*3990*/  HMMA.16816.F32.BF16 R24, R16, R70, RZ ;  /* 0x000000461018723c */ /* 0x000fe200000418ff */
[----:B------:R-:W-:Y:S02]  /*39a0*/  FSEL R110, R84, -INF , !P0 ;  /* 0xff800000546e7808 */ /* 0x000fe40004000000 */
[----:B------:R-:W1:Y:S01]  /*39b0*/  MUFU.TANH R39, R39 ;  /* 0x0000002700277308 */ /* 0x000e620000002400 */
[----:B------:R-:W-:Y:S01]  /*39c0*/  FMUL.FTZ R32, R32, UR15 ;  /* 0x0000000f20207c20 */ /* 0x000fe20008410000 */
[----:B------:R-:W-:Y:S01]  /*39d0*/  FMUL.FTZ R34, R34, UR15 ;  /* 0x0000000f22227c20 */ /* 0x000fe20008410000 */
[----:B------:R-:W-:Y:S01]  /*39e0*/  FMUL.FTZ R35, R35, UR15 ;  /* 0x0000000f23237c20 */ /* 0x000fe20008410000 */
[----:B--2---:R-:W-:Y:S01]  /*39f0*/  FSEL R61, R37, -INF , !P4 ;  /* 0xff800000253d7808 */ /* 0x004fe20006000000 */
[----:B------:R-:W-:Y:S01]  /*3a00*/  FMUL.FTZ R33, R33, UR15 ;  /* 0x0000000f21217c20 */ /* 0x000fe20008410000 */
[----:B------:R-:W-:Y:S01]  /*3a10*/  ISETP.GE.AND P4, PT, R3, R10, PT ;  /* 0x0000000a0300720c */ /* 0x000fe20003f86270 */
[----:B------:R-:W-:Y:S01]  /*3a20*/  HMMA.16816.F32.BF16 R44, R12, R74, R28 ;  /* 0x0000004a0c2c723c */ /* 0x000fe2000004181c */
[----:B------:R-:W2:Y:S01]  /*3a30*/  MUFU.TANH R32, R32 ;  /* 0x0000002000207308 */ /* 0x000ea20000002400 */
[----:B---3--:R-:W-:-:S02]  /*3a40*/  FSEL R89, R38, -INF , !P3 ;  /* 0xff80000026597808 */ /* 0x008fc40005800000 */
[-C--:B------:R-:W-:Y:S01]  /*3a50*/  ISETP.GE.AND P3, PT, R3, R8.reuse, PT ;  /* 0x000000080300720c */ /* 0x080fe20003f66270 */
[----:B------:R-:W-:Y:S01]  /*3a60*/  VIADD R3, R2, 0x21 ;  /* 0x0000002102037836 */ /* 0x000fe20000000000 */
[----:B------:R-:W-:Y:S01]  /*3a70*/  HMMA.16816.F32.BF16 R28, R20, R98, RZ ;  /* 0x00000062141c723c */ /* 0x000fe200000418ff */
[----:B------:R-:W-:Y:S02]  /*3a80*/  FSEL R124, R57, -INF , !P5 ;  /* 0xff800000397c7808 */ /* 0x000fe40006800000 */
[----:B------:R-:W3:Y:S01]  /*3a90*/  MUFU.TANH R34, R34 ;  /* 0x0000002200227308 */ /* 0x000ee20000002400 */
[----:B-1----:R-:W-:Y:S02]  /*3aa0*/  FSEL R87, R39, -INF , !P2 ;  /* 0xff80000027577808 */ /* 0x002fe40005000000 */
[----:B------:R-:W-:Y:S02]  /*3ab0*/  FSEL R60, R85, -INF , !P3 ;  /* 0xff800000553c7808 */ /* 0x000fe40005800000 */
[C---:B------:R-:W-:Y:S01]  /*3ac0*/  ISETP.GE.AND P2, PT, R3.reuse, R8, PT ;  /* 0x000000080300720c */ /* 0x040fe20003f46270 */
[----:B------:R-:W-:Y:S01]  /*3ad0*/  HMMA.16816.F32.BF16 R40, R4, R94, R24 ;  /* 0x0000005e0428723c */ /* 0x000fe20000041818 */
[C---:B------:R-:W-:Y:S01]  /*3ae0*/  ISETP.GE.AND P6, PT, R3.reuse, R9, PT ;  /* 0x000000090300720c */ /* 0x040fe20003fc6270 */
[----:B------:R-:W1:Y:S01]  /*3af0*/  MUFU.TANH R35, R35 ;  /* 0x0000002300237308 */ /* 0x000e620000002400 */
[----:B------:R-:W-:-:S02]  /*3b00*/  ISETP.GE.AND P5, PT, R3, R11, PT ;  /* 0x0000000b0300720c */ /* 0x000fc40003fa6270 */
[----:B------:R-:W-:Y:S01]  /*3b10*/  ISETP.GE.AND P3, PT, R3, R10, PT ;  /* 0x0000000a0300720c */ /* 0x000fe20003f66270 */
[C---:B------:R-:W-:Y:S01]  /*3b20*/  VIADD R3, R2.reuse, 0x28 ;  /* 0x0000002802037836 */ /* 0x040fe20000000000 */
[----:B------:R-:W-:Y:S01]  /*3b30*/  FSEL R108, R129, -INF , !P5 ;  /* 0xff800000816c7808 */ /* 0x000fe20006800000 */
[----:B------:R-:W-:Y:S02]  /*3b40*/  VIADD R24, R2, 0x29 ;  /* 0x0000002902187836 */ /* 0x000fe40000000000 */
[----:B------:R-:W-:Y:S01]  /*3b50*/  FMUL.FTZ R44, R44, UR15 ;  /* 0x0000000f2c2c7c20 */ /* 0x000fe20008410000 */
[----:B------:R4:W5:Y:S01]  /*3b60*/  MUFU.TANH R25, R33 ;  /* 0x0000002100197308 */ /* 0x0009620000002400 */
[C---:B------:R-:W-:Y:S01]  /*3b70*/  ISETP.GE.AND P1, PT, R3.reuse, R8, PT ;  /* 0x000000080300720c */ /* 0x040fe20003f26270 */
[----:B------:R-:W-:Y:S01]  /*3b80*/  FMUL.FTZ R46, R46, UR15 ;  /* 0x0000000f2e2e7c20 */ /* 0x000fe20008410000 */
[-C--:B------:R-:W-:Y:S01]  /*3b90*/  ISETP.GE.AND P0, PT, R3, R9.reuse, PT ;  /* 0x000000090300720c */ /* 0x080fe20003f06270 */
[----:B------:R-:W-:Y:S01]  /*3ba0*/  FMUL.FTZ R47, R47, UR15 ;  /* 0x0000000f2f2f7c20 */ /* 0x000fe20008410000 */
[----:B------:R-:W-:Y:S01]  /*3bb0*/  ISETP.GE.AND P5, PT, R24, R9, PT ;  /* 0x000000091800720c */ /* 0x000fe20003fa6270 */
[----:B------:R-:W-:Y:S01]  /*3bc0*/  HMMA.16816.F32.BF16 R36, R12, R62, R28 ;  /* 0x0000003e0c24723c */ /* 0x000fe2000004181c */
[----:B--2---:R-:W-:Y:S01]  /*3bd0*/  FSEL R58, R32, -INF , !P1 ;  /* 0xff800000203a7808 */ /* 0x004fe20004800000 */
[----:B------:R-:W2:Y:S01]  /*3be0*/  MUFU.TANH R44, R44 ;  /* 0x0000002c002c7308 */ /* 0x000ea20000002400 */
[----:B---3--:R-:W-:-:S02]  /*3bf0*/  FSEL R84, R34, -INF , !P0 ;  /* 0xff80000022547808 */ /* 0x008fc40004000000 */
[----:B-1----:R-:W-:Y:S01]  /*3c00*/  FSEL R81, R35, -INF , !P5 ;  /* 0xff80000023517808 */ /* 0x002fe20006800000 */
[----:B------:R-:W-:Y:S01]  /*3c10*/  HMMA.16816.F32.BF16 R28, R20, R70, RZ ;  /* 0x00000046141c723c */ /* 0x000fe200000418ff */
[----:B------:R-:W-:Y:S01]  /*3c20*/  FSEL R130, R130, -INF , !P4 ;  /* 0xff80000082827808 */ /* 0x000fe20006000000 */
[----:B------:R-:W-:Y:S01]  /*3c30*/  FMUL.FTZ R42, R42, UR15 ;  /* 0x0000000f2a2a7c20 */ /* 0x000fe20008410000 */
[----:B------:R-:W-:Y:S01]  /*3c40*/  FSEL R59, R131, -INF , !P2 ;  /* 0xff800000833b7808 */ /* 0x000fe20005000000 */
[----:B------:R-:W1:Y:S01]  /*3c50*/  MUFU.TANH R46, R46 ;  /* 0x0000002e002e7308 */ /* 0x000e620000002400 */
[CC--:B------:R-:W-:Y:S01]  /*3c60*/  ISETP.GE.AND P4, PT, R3.reuse, R11.reuse, PT ;  /* 0x0000000b0300720c */ /* 0x0c0fe20003f86270 */
[C---:B----4-:R-:W-:Y:S01]  /*3c70*/  HMMA.16816.F32.BF16 R32, R16.reuse, R82, RZ ;  /* 0x000000521020723c */ /* 0x050fe200000418ff */
[----:B------:R-:W-:Y:S01]  /*3c80*/  ISETP.GE.AND P2, PT, R3, R10, PT ;  /* 0x0000000a0300720c */ /* 0x000fe20003f46270 */
[----:B------:R-:W-:Y:S01]  /*3c90*/  VIADD R3, R2, 0x30 ;  /* 0x0000003002037836 */ /* 0x000fe20000000000 */
[----:B------:R-:W-:Y:S01]  /*3ca0*/  FSEL R85, R134, -INF , !P6 ;  /* 0xff80000086557808 */ /* 0x000fe20007000000 */
[----:B------:R-:W-:Y:S01]  /*3cb0*/  FMUL.FTZ R40, R40, UR15 ;  /* 0x0000000f28287c20 */ /* 0x000fe20008410000 */
[----:B------:R-:W-:Y:S01]  /*3cc0*/  FSEL R128, R128, -INF , !P3 ;  /* 0xff80000080807808 */ /* 0x000fe20005800000 */
[----:B------:R-:W3:Y:S01]  /*3cd0*/  MUFU.TANH R47, R47 ;  /* 0x0000002f002f7308 */ /* 0x000ee20000002400 */
[C---:B------:R-:W-:Y:S01]  /*3ce0*/  ISETP.GE.AND P6, PT, R24.reuse, R8, PT ;  /* 0x000000081800720c */ /* 0x040fe20003fc6270 */
[----:B------:R-:W-:Y:S01]  /*3cf0*/  HMMA.16816.F32.BF16 R16, R16, R102, RZ ;  /* 0x000000661010723c */ /* 0x000fe200000418ff */
[C---:B------:R-:W-:Y:S01]  /*3d00*/  ISETP.GE.AND P3, PT, R24.reuse, R11, PT ;  /* 0x0000000b1800720c */ /* 0x040fe20003f66270 */
[----:B------:R-:W-:Y:S01]  /*3d10*/  FMUL.FTZ R41, R41, UR15 ;  /* 0x0000000f29297c20 */ /* 0x000fe20008410000 */
[----:B------:R-:W-:Y:S01]  /*3d20*/  ISETP.GE.AND P1, PT, R24, R10, PT ;  /* 0x0000000a1800720c */ /* 0x000fe20003f26270 */
[----:B------:R-:W-:Y:S01]  /*3d30*/  VIADD R24, R2, 0x31 ;  /* 0x0000003102187836 */ /* 0x000fe20000000000 */
[----:B------:R-:W-:Y:S01]  /*3d40*/  ISETP.GE.AND P0, PT, R3, R8, PT ;  /* 0x000000080300720c */ /* 0x000fe20003f06270 */
[----:B------:R-:W-:Y:S01]  /*3d50*/  FMUL.FTZ R36, R36, UR15 ;  /* 0x0000000f24247c20 */ /* 0x000fe20008410000 */
[----:B------:R-:W-:Y:S01]  /*3d60*/  FSEL R105, R73, -INF , !P4 ;  /* 0xff80000049697808 */ /* 0x000fe20006000000 */
[----:B------:R-:W-:Y:S01]  /*3d70*/  FMUL.FTZ R38, R38, UR15 ;  /* 0x0000000f26267c20 */ /* 0x000fe20008410000 */
[----:B------:R-:W-:Y:S01]  /*3d80*/  FSEL R129, R69, -INF , !P2 ;  /* 0xff80000045817808 */ /* 0x000fe20005000000 */
[----:B------:R-:W-:Y:S01]  /*3d90*/  MUFU.TANH R53, R51 ;  /* 0x0000003300357308 */ /* 0x000fe20000002400 */
[----:B-----5:R-:W-:Y:S01]  /*3da0*/  FSEL R57, R25, -INF , !P6 ;  /* 0xff80000019397808 */ /* 0x020fe20007000000 */
[----:B------:R-:W-:Y:S01]  /*3db0*/  FMUL.FTZ R25, R45, UR15 ;  /* 0x0000000f2d197c20 */ /* 0x000fe20008410000 */
[----:B------:R-:W-:Y:S01]  /*3dc0*/  FSEL R104, R101, -INF , !P3 ;  /* 0xff80000065687808 */ /* 0x000fe20005800000 */
[----:B------:R-:W-:Y:S01]  /*3dd0*/  FMUL.FTZ R26, R43, UR15 ;  /* 0x0000000f2b1a7c20 */ /* 0x000fe20008410000 */
[----:B------:R-:W-:-:S02]  /*3de0*/  FSEL R131, R80, -INF , !P1 ;  /* 0xff80000050837808 */ /* 0x000fc40004800000 */
[----:B------:R-:W-:Y:S01]  /*3df0*/  FSEL R56, R138, -INF , !P0 ;  /* 0xff8000008a387808 */ /* 0x000fe20004000000 */
[----:B------:R-:W4:Y:S01]  /*3e00*/  MUFU.TANH R25, R25 ;  /* 0x0000001900197308 */ /* 0x000f220000002400 */
[C---:B------:R-:W-:Y:S02]  /*3e10*/  ISETP.GE.AND P4, PT, R3.reuse, R9, PT ;  /* 0x000000090300720c */ /* 0x040fe40003f86270 */
[C---:B------:R-:W-:Y:S02]  /*3e20*/  ISETP.GE.AND P2, PT, R3.reuse, R11, PT ;  /* 0x0000000b0300720c */ /* 0x040fe40003f46270 */
[----:B------:R-:W-:Y:S01]  /*3e30*/  ISETP.GE.AND P6, PT, R3, R10, PT ;  /* 0x0000000a0300720c */ /* 0x000fe20003fc6270 */
[----:B------:R-:W-:Y:S01]  /*3e40*/  VIADD R3, R2, 0x38 ;  /* 0x0000003802037836 */ /* 0x000fe20000000000 */
[C---:B------:R-:W-:Y:S01]  /*3e50*/  ISETP.GE.AND P5, PT, R24.reuse, R8, PT ;  /* 0x000000081800720c */ /* 0x040fe20003fa6270 */
[----:B------:R-:W5:Y:S01]  /*3e60*/  MUFU.TANH R36, R36 ;  /* 0x0000002400247308 */ /* 0x000f620000002400 */
[C---:B------:R-:W-:Y:S01]  /*3e70*/  ISETP.GE.AND P3, PT, R24.reuse, R9, PT ;  /* 0x000000091800720c */ /* 0x040fe20003f66270 */
[----:B------:R-:W-:Y:S01]  /*3e80*/  HMMA.16816.F32.BF16 R16, R4, R106, R16 ;  /* 0x0000006a0410723c */ /* 0x000fe20000041810 */
[----:B------:R-:W-:-:S02]  /*3e90*/  ISETP.GE.AND P1, PT, R24, R11, PT ;  /* 0x0000000b1800720c */ /* 0x000fc40003f26270 */
[----:B------:R-:W-:Y:S01]  /*3ea0*/  ISETP.GE.AND P0, PT, R24, R10, PT ;  /* 0x0000000a1800720c */ /* 0x000fe20003f06270 */
[----:B------:R-:W-:Y:S01]  /*3eb0*/  VIADD R24, R2, 0x39 ;  /* 0x0000003902187836 */ /* 0x000fe20000000000 */
[----:B------:R-:W-:Y:S01]  /*3ec0*/  FSEL R80, R137, -INF , !P4 ;  /* 0xff80000089507808 */ /* 0x000fe20006000000 */
[----:B------:R-:W5:Y:S01]  /*3ed0*/  MUFU.TANH R38, R38 ;  /* 0x0000002600267308 */ /* 0x000f620000002400 */
[----:B------:R-:W-:Y:S02]  /*3ee0*/  FSEL R99, R132, -INF , !P2 ;  /* 0xff80000084637808 */ /* 0x000fe40005000000 */
[----:B------:R-:W-:Y:S02]  /*3ef0*/  FSEL R98, R139, -INF , !P1 ;  /* 0xff8000008b627808 */ /* 0x000fe40004800000 */
[C---:B------:R-:W-:Y:S02]  /*3f00*/  ISETP.GE.AND P4, PT, R3.reuse, R8, PT ;  /* 0x000000080300720c */ /* 0x040fe40003f86270 */
[-C--:B------:R-:W-:Y:S01]  /*3f10*/  ISETP.GE.AND P2, PT, R3, R9.reuse, PT ;  /* 0x000000090300720c */ /* 0x080fe20003f46270 */
[----:B------:R-:W5:Y:S01]  /*3f20*/  MUFU.TANH R88, R48 ;  /* 0x0000003000587308 */ /* 0x000f620000002400 */
[----:B------:R-:W-:-:S02]  /*3f30*/  ISETP.GE.AND P1, PT, R24, R9, PT ;  /* 0x000000091800720c */ /* 0x000fc40003f26270 */
[----:B--2---:R-:W-:Y:S02]  /*3f40*/  FSEL R52, R44, -INF , !P4 ;  /* 0xff8000002c347808 */ /* 0x004fe40006000000 */
[----:B-1----:R-:W-:Y:S02]  /*3f50*/  FSEL R74, R46, -INF , !P2 ;  /* 0xff8000002e4a7808 */ /* 0x002fe40005000000 */
[----:B---3--:R-:W-:Y:S01]  /*3f60*/  FSEL R70, R47, -INF , !P1 ;  /* 0xff8000002f467808 */ /* 0x008fe20004800000 */
[----:B------:R1:W-:Y:S01]  /*3f70*/  MUFU.TANH R92, R49 ;  /* 0x00000031005c7308 */ /* 0x0003e20000002400 */
[----:B------:R-:W-:Y:S01]  /*3f80*/  HMMA.16816.F32.BF16 R44, R4, R78, R32 ;  /* 0x0000004e042c723c */ /* 0x000fe20000041820 */
[----:B------:R-:W-:Y:S02]  /*3f90*/  FSEL R140, R140, -INF , !P6 ;  /* 0xff8000008c8c7808 */ /* 0x000fe40007000000 */
[----:B------:R-:W-:Y:S02]  /*3fa0*/  FSEL R55, R141, -INF , !P5 ;  /* 0xff8000008d377808 */ /* 0x000fe40006800000 */
[C---:B------:R-:W-:Y:S01]  /*3fb0*/  ISETP.GE.AND P6, PT, R3.reuse, R11, PT ;  /* 0x0000000b0300720c */ /* 0x040fe20003fc6270 */
[----:B------:R-:W-:Y:S01]  /*3fc0*/  HMMA.16816.F32.BF16 R32, R12, R94, R28 ;  /* 0x0000005e0c20723c */ /* 0x000fe2000004181c */
[----:B------:R-:W-:Y:S01]  /*3fd0*/  ISETP.GE.AND P5, PT, R3, R10, PT ;  /* 0x0000000a0300720c */ /* 0x000fe20003fa6270 */
[----:B------:R-:W-:Y:S01]  /*3fe0*/  VIADD R3, R2, 0x40 ;  /* 0x0000004002037836 */ /* 0x000fe20000000000 */
[----:B------:R-:W-:Y:S01]  /*3ff0*/  FSEL R75, R143, -INF , !P3 ;  /* 0xff8000008f4b7808 */ /* 0x000fe20005800000 */
[----:B------:R-:W-:Y:S01]  /*4000*/  MUFU.TANH R73, R40 ;  /* 0x0000002800497308 */ /* 0x000fe20000002400 */
[----:B------:R-:W-:Y:S01]  /*4010*/  FSEL R132, R133, -INF , !P0 ;  /* 0xff80000085847808 */ /* 0x000fe20004000000 */
[----:B------:R-:W-:Y:S01]  /*4020*/  HMMA.16816.F32.BF16 R28, R20, R82, RZ ;  /* 0x00000052141c723c */ /* 0x000fe200000418ff */
[----:B------:R-:W-:-:S02]  /*4030*/  ISETP.GE.AND P3, PT, R24, R8, PT ;  /* 0x000000081800720c */ /* 0x000fc40003f66270 */
[C---:B------:R-:W-:Y:S02]  /*4040*/  ISETP.GE.AND P0, PT, R24.reuse, R11, PT ;  /* 0x0000000b1800720c */ /* 0x040fe40003f06270 */
[----:B------:R-:W-:Y:S01]  /*4050*/  ISETP.GE.AND P4, PT, R24, R10, PT ;  /* 0x0000000a1800720c */ /* 0x000fe20003f86270 */
[----:B------:R-:W-:Y:S01]  /*4060*/  VIADD R24, R2, 0x41 ;  /* 0x0000004102187836 */ /* 0x000fe20000000000 */
[----:B------:R-:W-:Y:S01]  /*4070*/  ISETP.GE.AND P2, PT, R3, R8, PT ;  /* 0x000000080300720c */ /* 0x000fe20003f46270 */
[----:B------:R-:W-:Y:S01]  /*4080*/  MUFU.TANH R42, R42 ;  /* 0x0000002a002a7308 */ /* 0x000fe20000002400 */
[----:B------:R-:W-:Y:S01]  /*4090*/  FSEL R101, R109, -INF , !P6 ;  /* 0xff8000006d657808 */ /* 0x000fe20007000000 */
[----:B------:R-:W-:Y:S01]  /*40a0*/  HMMA.16816.F32.BF16 R20, R20, R102, RZ ;  /* 0x000000661414723c */ /* 0x000fe200000418ff */
[----:B------:R-:W-:Y:S01]  /*40b0*/  FSEL R109, R116, -INF , !P0 ;  /* 0xff800000746d7808 */ /* 0x000fe20004000000 */
[----:B------:R-:W-:Y:S01]  /*40c0*/  FMUL.FTZ R5, R47, UR15 ;  /* 0x0000000f2f057c20 */ /* 0x000fe20008410000 */
[----:B------:R-:W-:-:S02]  /*40d0*/  FSEL R134, R100, -INF , !P4 ;  /* 0xff80000064867808 */ /* 0x000fc40006000000 */
[----:B------:R-:W-:Y:S01]  /*40e0*/  FSEL R50, R147, -INF , !P2 ;  /* 0xff80000093327808 */ /* 0x000fe20005000000 */
[----:B------:R-:W-:Y:S01]  /*40f0*/  MUFU.TANH R54, R41 ;  /* 0x0000002900367308 */ /* 0x000fe20000002400 */
[----:B------:R-:W-:Y:S01]  /*4100*/  ISETP.GE.AND P1, PT, R24, R8, PT ;  /* 0x000000081800720c */ /* 0x000fe20003f26270 */
[----:B------:R-:W-:Y:S01]  /*4110*/  FMUL.FTZ R32, R32, UR15 ;  /* 0x0000000f20207c20 */ /* 0x000fe20008410000 */
[----:B------:R-:W-:Y:S01]  /*4120*/  ISETP.GE.AND P0, PT, R24, R9, PT ;  /* 0x000000091800720c */ /* 0x000fe20003f06270 */
[----:B------:R-:W-:Y:S01]  /*4130*/  FMUL.FTZ R34, R34, UR15 ;  /* 0x0000000f22227c20 */ /* 0x000fe20008410000 */
[C---:B------:R-:W-:Y:S01]  /*4140*/  ISETP.GE.AND P4, PT, R24.reuse, R11, PT ;  /* 0x0000000b1800720c */ /* 0x040fe20003f86270 */
[----:B------:R-:W-:Y:S01]  /*4150*/  FMUL.FTZ R33, R33, UR15 ;  /* 0x0000000f21217c20 */ /* 0x000fe20008410000 */
[-C--:B------:R-:W-:Y:S01]  /*4160*/  ISETP.GE.AND P2, PT, R24, R10.reuse, PT ;  /* 0x0000000a1800720c */ /* 0x080fe20003f46270 */
[----:B------:R-:W-:Y:S01]  /*4170*/  FMUL.FTZ R24, R37, UR15 ;  /* 0x0000000f25187c20 */ /* 0x000fe20008410000 */
[----:B----4-:R-:W-:Y:S01]  /*4180*/  FSEL R51, R25, -INF , !P3 ;  /* 0xff80000019337808 */ /* 0x010fe20005800000 */
[----:B------:R-:W-:Y:S01]  /*4190*/  FMUL.FTZ R25, R39, UR15 ;  /* 0x0000000f27197c20 */ /* 0x000fe20008410000 */
[----:B------:R-:W-:Y:S01]  /*41a0*/  FSEL R133, R68, -INF , !P5 ;  /* 0xff80000044857808 */ /* 0x000fe20006800000 */
[----:B------:R2:W3:Y:S01]  /*41b0*/  MUFU.TANH R27, R24 ;  /* 0x00000018001b7308 */ /* 0x0004e20000002400 */
[C---:B------:R-:W-:Y:S01]  /*41c0*/  ISETP.GE.AND P6, PT, R3.reuse, R9, PT ;  /* 0x000000090300720c */ /* 0x040fe20003fc6270 */
[C---:B------:R-:W-:Y:S01]  /*41d0*/  HMMA.16816.F32.BF16 R28, R12.reuse, R78, R28 ;  /* 0x0000004e0c1c723c */ /* 0x040fe2000004181c */
[----:B------:R-:W-:Y:S01]  /*41e0*/  ISETP.GE.AND P5, PT, R3, R11, PT ;  /* 0x0000000b0300720c */ /* 0x000fe20003fa6270 */
[----:B------:R-:W-:Y:S01]  /*41f0*/  FMUL.FTZ R35, R35, UR15 ;  /* 0x0000000f23237c20 */ /* 0x000fe20008410000 */
[----:B------:R-:W-:Y:S01]  /*4200*/  ISETP.GE.AND P3, PT, R3, R10, PT ;  /* 0x0000000a0300720c */ /* 0x000fe20003f66270 */
[----:B------:R-:W-:Y:S01]  /*4210*/  VIADD R3, R2, 0x48 ;  /* 0x0000004802037836 */ /* 0x000fe20000000000 */
[----:B------:R-:W-:Y:S01]  /*4220*/  FSEL R71, R146, -INF , !P6 ;  /* 0xff80000092477808 */ /* 0x000fe20007000000 */
[----:B------:R-:W4:Y:S01]  /*4230*/  MUFU.TANH R25, R25 ;  /* 0x0000001900197308 */ /* 0x000f220000002400 */
[----:B------:R-:W-:Y:S01]  /*4240*/  FSEL R100, R142, -INF , !P5 ;  /* 0xff8000008e647808 */ /* 0x000fe20006800000 */
[----:B------:R-:W-:Y:S01]  /*4250*/  HMMA.16816.F32.BF16 R12, R12, R106, R20 ;  /* 0x0000006a0c0c723c */ /* 0x000fe20000041814 */
[----:B------:R-:W-:-:S02]  /*4260*/  ISETP.GE.AND P6, PT, R3, R8, PT ;  /* 0x000000080300720c */ /* 0x000fc40003fc6270 */
[----:B------:R-:W-:Y:S02]  /*4270*/  FSEL R145, R145, -INF , !P3 ;  /* 0xff80000091917808 */ /* 0x000fe40005800000 */
[----:B-1----:R-:W-:Y:S01]  /*4280*/  FSEL R49, R150, -INF , !P1 ;  /* 0xff80000096317808 */ /* 0x002fe20004800000 */
[----:B------:R-:W1:Y:S01]  /*4290*/  MUFU.TANH R32, R32 ;  /* 0x0000002000207308 */ /* 0x000e620000002400 */
[----:B--2---:R-:W-:Y:S01]  /*42a0*/  VIADD R24, R2, 0x49 ;  /* 0x0000004902187836 */ /* 0x004fe20000000000 */
[----:B------:R-:W-:Y:S02]  /*42b0*/  FSEL R68, R151, -INF , !P0 ;  /* 0xff80000097447808 */ /* 0x000fe40004000000 */
[----:B------:R-:W-:Y:S02]  /*42c0*/  FSEL R94, R149, -INF , !P4 ;  /* 0xff800000955e7808 */ /* 0x000fe40006000000 */
[----:B------:R-:W-:Y:S02]  /*42d0*/  FSEL R141, R144, -INF , !P2 ;  /* 0xff800000908d7808 */ /* 0x000fe40005000000 */
[----:B-----5:R-:W-:Y:S01]  /*42e0*/  FSEL R48, R36, -INF , !P6 ;  /* 0xff80000024307808 */ /* 0x020fe20007000000 */
[----:B------:R-:W2:Y:S01]  /*42f0*/  MUFU.TANH R34, R34 ;  /* 0x0000002200227308 */ /* 0x000ea20000002400 */
[C---:B------:R-:W-:Y:S01]  /*4300*/  ISETP.GE.AND P5, PT, R3.reuse, R9, PT ;  /* 0x000000090300720c */ /* 0x040fe20003fa6270 */
[----:B------:R-:W-:Y:S01]  /*4310*/  FMUL.FTZ R28, R28, UR15 ;  /* 0x0000000f1c1c7c20 */ /* 0x000fe20008410000 */
[----:B------:R-:W-:Y:S01]  /*4320*/  ISETP.GE.AND P3, PT, R3, R11, PT ;  /* 0x0000000b0300720c */ /* 0x000fe20003f66270 */
[----:B------:R-:W-:Y:S01]  /*4330*/  FMUL.FTZ R29, R29, UR15 ;  /* 0x0000000f1d1d7c20 */ /* 0x000fe20008410000 */
[----:B------:R-:W-:Y:S01]  /*4340*/  ISETP.GE.AND P1, PT, R3, R10, PT ;  /* 0x0000000a0300720c */ /* 0x000fe20003f26270 */
[----:B------:R-:W-:Y:S01]  /*4350*/  VIADD R3, R2, 0x50 ;  /* 0x0000005002037836 */ /* 0x000fe20000000000 */
[C---:B------:R-:W-:Y:S01]  /*4360*/  ISETP.GE.AND P0, PT, R24.reuse, R8, PT ;  /* 0x000000081800720c */ /* 0x040fe20003f06270 */
[----:B------:R-:W5:Y:S01]  /*4370*/  MUFU.TANH R33, R33 ;  /* 0x0000002100217308 */ /* 0x000f620000002400 */
[----:B------:R-:W-:Y:S01]  /*4380*/  ISETP.GE.AND P4, PT, R24, R9, PT ;  /* 0x000000091800720c */ /* 0x000fe20003f86270 */
[----:B------:R-:W-:Y:S01]  /*4390*/  FMUL.FTZ R4, R30, UR15 ;  /* 0x0000000f1e047c20 */ /* 0x000fe20008410000 */
[C---:B------:R-:W-:Y:S01]  /*43a0*/  ISETP.GE.AND P2, PT, R24.reuse, R11, PT ;  /* 0x0000000b1800720c */ /* 0x040fe20003f46270 */
[----:B------:R-:W-:Y:S01]  /*43b0*/  FMUL.FTZ R6, R31, UR15 ;  /* 0x0000000f1f067c20 */ /* 0x000fe20008410000 */
[----:B------:R-:W-:Y:S01]  /*43c0*/  ISETP.GE.AND P6, PT, R24, R10, PT ;  /* 0x0000000a1800720c */ /* 0x000fe20003fc6270 */
[----:B------:R-:W-:Y:S01]  /*43d0*/  FMUL.FTZ R24, R44, UR15 ;  /* 0x0000000f2c187c20 */ /* 0x000fe20008410000 */
[----:B------:R-:W-:Y:S01]  /*43e0*/  FSEL R69, R38, -INF , !P5 ;  /* 0xff80000026457808 */ /* 0x000fe20006800000 */
[----:B------:R-:W-:Y:S01]  /*43f0*/  MUFU.TANH R36, R26 ;  /* 0x0000001a00247308 */ /* 0x000fe20000002400 */
[----:B------:R-:W-:Y:S01]  /*4400*/  ISETP.GE.AND P5, PT, R3, R8, PT ;  /* 0x000000080300720c */ /* 0x000fe20003fa6270 */
[----:B------:R-:W-:Y:S01]  /*4410*/  FMUL.FTZ R12, R12, UR15 ;  /* 0x0000000f0c0c7c20 */ /* 0x000fe20008410000 */
[----:B------:R-:W-:Y:S01]  /*4420*/  FSEL R88, R88, -INF , !P3 ;  /* 0xff80000058587808 */ /* 0x000fe20005800000 */
[----:B------:R-:W-:Y:S01]  /*4430*/  FMUL.FTZ R14, R14, UR15 ;  /* 0x0000000f0e0e7c20 */ /* 0x000fe20008410000 */
[----:B------:R-:W-:Y:S01]  /*4440*/  FSEL R142, R65, -INF , !P1 ;  /* 0xff800000418e7808 */ /* 0x000fe20004800000 */
[----:B------:R-:W-:Y:S01]  /*4450*/  FMUL.FTZ R13, R13, UR15 ;  /* 0x0000000f0d0d7c20 */ /* 0x000fe20008410000 */
[----:B---3--:R-:W-:Y:S01]  /*4460*/  FSEL R43, R27, -INF , !P0 ;  /* 0xff8000001b2b7808 */ /* 0x008fe20004000000 */
[----:B------:R3:W-:Y:S01]  /*4470*/  MUFU.TANH R38, R24 ;  /* 0x0000001800267308 */ /* 0x0007e20000002400 */
[----:B------:R-:W-:Y:S01]  /*4480*/  ISETP.GE.AND P3, PT, R3, R9, PT ;  /* 0x000000090300720c */ /* 0x000fe20003f66270 */
[----:B------:R-:W-:Y:S01]  /*4490*/  FMUL.FTZ R15, R15, UR15 ;  /* 0x0000000f0f0f7c20 */ /* 0x000fe20008410000 */
[----:B------:R-:W-:-:S02]  /*44a0*/  ISETP.GE.AND P1, PT, R3, R11, PT ;  /* 0x0000000b0300720c */ /* 0x000fc40003f26270 */
[----:B------:R-:W-:Y:S01]  /*44b0*/  ISETP.GE.AND P0, PT, R3, R10, PT ;  /* 0x0000000a0300720c */ /* 0x000fe20003f06270 */
[----:B------:R-:W-:Y:S01]  /*44c0*/  VIADD R3, R2, 0x58 ;  /* 0x0000005802037836 */ /* 0x000fe20000000000 */
[----:B----4-:R-:W-:Y:S01]  /*44d0*/  FSEL R65, R25, -INF , !P4 ;  /* 0xff80000019417808 */ /* 0x010fe20006000000 */
[----:B------:R-:W4:Y:S01]  /*44e0*/  MUFU.TANH R35, R35 ;  /* 0x0000002300237308 */ /* 0x000f220000002400 */
[----:B------:R-:W-:Y:S02]  /*44f0*/  FSEL R92, R92, -INF , !P2 ;  /* 0xff8000005c5c7808 */ /* 0x000fe40005000000 */
[----:B------:R-:W-:Y:S02]  /*4500*/  FSEL R143, R53, -INF , !P6 ;  /* 0xff800000358f7808 */ /* 0x000fe40007000000 */
[----:B------:R-:W-:Y:S02]  /*4510*/  FSEL R41, R155, -INF , !P5 ;  /* 0xff8000009b297808 */ /* 0x000fe40006800000 */
[----:B------:R-:W-:Y:S01]  /*4520*/  FSEL R63, R152, -INF , !P3 ;  /* 0xff800000983f7808 */ /* 0x000fe20005800000 */
[----:B------:R-:W4:Y:S01]  /*4530*/  MUFU.TANH R28, R28 ;  /* 0x0000001c001c7308 */ /* 0x000f220000002400 */
[----:B---3--:R-:W-:Y:S01]  /*4540*/  VIADD R24, R2, 0x51 ;  /* 0x0000005102187836 */ /* 0x008fe20000000000 */
[----:B------:R-:W-:-:S02]  /*4550*/  ISETP.GE.AND P3, PT, R3, R8, PT ;  /* 0x000000080300720c */ /* 0x000fc40003f66270 */
[----:B------:R-:W-:Y:S02]  /*4560*/  FSEL R95, R148, -INF , !P1 ;  /* 0xff800000945f7808 */ /* 0x000fe40004800000 */
[C---:B------:R-:W-:Y:S02]  /*4570*/  ISETP.GE.AND P4, PT, R24.reuse, R8, PT ;  /* 0x000000081800720c */ /* 0x040fe40003f86270 */
[C---:B------:R-:W-:Y:S01]  /*4580*/  ISETP.GE.AND P2, PT, R24.reuse, R9, PT ;  /* 0x000000091800720c */ /* 0x040fe20003f46270 */
[----:B------:R-:W-:Y:S01]  /*4590*/  MUFU.TANH R29, R29 ;  /* 0x0000001d001d7308 */ /* 0x000fe20000002400 */
[C---:B------:R-:W-:Y:S02]  /*45a0*/  ISETP.GE.AND P6, PT, R24.reuse, R11, PT ;  /* 0x0000000b1800720c */ /* 0x040fe40003fc6270 */
[----:B------:R-:W-:Y:S01]  /*45b0*/  ISETP.GE.AND P5, PT, R24, R10, PT ;  /* 0x0000000a1800720c */ /* 0x000fe20003fa6270 */
[----:B------:R-:W-:Y:S01]  /*45c0*/  VIADD R24, R2, 0x59 ;  /* 0x0000005902187836 */ /* 0x000fe20000000000 */
[----:B------:R-:W-:-:S02]  /*45d0*/  FSEL R156, R156, -INF , !P0 ;  /* 0xff8000009c9c7808 */ /* 0x000fc40004000000 */
[----:B------:R-:W-:Y:S01]  /*45e0*/  FSEL R40, R157, -INF , !P4 ;  /* 0xff8000009d287808 */ /* 0x000fe20006000000 */
[----:B------:R-:W-:Y:S01]  /*45f0*/  MUFU.TANH R7, R6 ;  /* 0x0000000600077308 */ /* 0x000fe20000002400 */
[C---:B------:R-:W-:Y:S02]  /*4600*/  ISETP.GE.AND P1, PT, R3.reuse, R9, PT ;  /* 0x000000090300720c */ /* 0x040fe40003f26270 */
[C---:B------:R-:W-:Y:S02]  /*4610*/  ISETP.GE.AND P0, PT, R3.reuse, R11, PT ;  /* 0x0000000b0300720c */ /* 0x040fe40003f06270 */
[----:B------:R-:W-:Y:S01]  /*4620*/  ISETP.GE.AND P4, PT, R3, R10, PT ;  /* 0x0000000a0300720c */ /* 0x000fe20003f86270 */
[----:B------:R-:W-:Y:S01]  /*4630*/  VIADD R3, R2, 0x60 ;  /* 0x0000006002037836 */ /* 0x000fe20000000000 */
[----:B------:R-:W-:Y:S01]  /*4640*/  FSEL R62, R159, -INF , !P2 ;  /* 0xff8000009f3e7808 */ /* 0x000fe20005000000 */
[----:B------:R3:W-:Y:S01]  /*4650*/  MUFU.TANH R6, R5 ;  /* 0x0000000500067308 */ /* 0x0007e20000002400 */
[----:B------:R-:W-:-:S02]  /*4660*/  ISETP.GE.AND P2, PT, R24, R8, PT ;  /* 0x000000081800720c */ /* 0x000fc40003f46270 */
[----:B------:R-:W-:Y:S02]  /*4670*/  FSEL R116, R154, -INF , !P6 ;  /* 0xff8000009a747808 */ /* 0x000fe40007000000 */
[----:B------:R-:W-:Y:S02]  /*4680*/  FSEL R153, R153, -INF , !P5 ;  /* 0xff80000099997808 */ /* 0x000fe40006800000 */
[----:B-1----:R-:W-:Y:S01]  /*4690*/  FSEL R37, R32, -INF , !P3 ;  /* 0xff80000020257808 */ /* 0x002fe20005800000 */
[----:B------:R-:W-:Y:S01]  /*46a0*/  MUFU.TANH R12, R12 ;  /* 0x0000000c000c7308 */ /* 0x000fe20000002400 */
[C---:B------:R-:W-:Y:S02]  /*46b0*/  ISETP.GE.AND P6, PT, R24.reuse, R9, PT ;  /* 0x000000091800720c */ /* 0x040fe40003fc6270 */
[C---:B------:R-:W-:Y:S02]  /*46c0*/  ISETP.GE.AND P5, PT, R24.reuse, R11, PT ;  /* 0x0000000b1800720c */ /* 0x040fe40003fa6270 */
[----:B------:R-:W-:Y:S01]  /*46d0*/  ISETP.GE.AND P3, PT, R24, R10, PT ;  /* 0x0000000a1800720c */ /* 0x000fe20003f66270 */
[----:B------:R-:W-:Y:S01]  /*46e0*/  FMUL.FTZ R24, R45, UR15 ;  /* 0x0000000f2d187c20 */ /* 0x000fe20008410000 */
[----:B--2---:R-:W-:Y:S01]  /*46f0*/  FSEL R53, R34, -INF , !P1 ;  /* 0xff80000022357808 */ /* 0x004fe20004800000 */
[----:B------:R-:W-:Y:S01]  /*4700*/  MUFU.TANH R14, R14 ;  /* 0x0000000e000e7308 */ /* 0x000fe20000002400 */
[----:B------:R-:W-:Y:S01]  /*4710*/  FSEL R79, R73, -INF , !P0 ;  /* 0xff800000494f7808 */ /* 0x000fe20004000000 */
[----:B---3--:R-:W-:Y:S01]  /*4720*/  FMUL.FTZ R5, R17, UR15 ;  /* 0x0000000f11057c20 */ /* 0x008fe20008410000 */
[----:B------:R-:W-:-:S02]  /*4730*/  FSEL R147, R42, -INF , !P4 ;  /* 0xff8000002a937808 */ /* 0x000fc40006000000 */
[----:B-----5:R-:W-:Y:S02]  /*4740*/  FSEL R33, R33, -INF , !P2 ;  /* 0xff80000021217808 */ /* 0x020fe40005000000 */
[C---:B------:R-:W-:Y:S01]  /*4750*/  ISETP.GE.AND P1, PT, R3.reuse, R8, PT ;  /* 0x000000080300720c */ /* 0x040fe20003f26270 */
[----:B------:R1:W-:Y:S01]  /*4760*/  MUFU.TANH R26, R24 ;  /* 0x00000018001a7308 */ /* 0x0003e20000002400 */
[C---:B------:R-:W-:Y:S02]  /*4770*/  ISETP.GE.AND P0, PT, R3.reuse, R9, PT ;  /* 0x000000090300720c */ /* 0x040fe40003f06270 */
[C---:B------:R-:W-:Y:S02]  /*4780*/  ISETP.GE.AND P4, PT, R3.reuse, R11, PT ;  /* 0x0000000b0300720c */ /* 0x040fe40003f86270 */
[----:B------:R-:W-:Y:S01]  /*4790*/  ISETP.GE.AND P2, PT, R3, R10, PT ;  /* 0x0000000a0300720c */ /* 0x000fe20003f46270 */
[----:B------:R-:W-:Y:S01]  /*47a0*/  VIADD R3, R2, 0x61 ;  /* 0x0000006102037836 */ /* 0x000fe20000000000 */
[----:B----4-:R-:W-:Y:S01]  /*47b0*/  FSEL R45, R35, -INF , !P6 ;  /* 0xff800000232d7808 */ /* 0x010fe20007000000 */
[----:B------:R-:W-:Y:S01]  /*47c0*/  MUFU.TANH R5, R5 ;  /* 0x0000000500057308 */ /* 0x000fe20000002400 */
[----:B------:R-:W-:-:S02]  /*47d0*/  FSEL R78, R54, -INF , !P5 ;  /* 0xff800000364e7808 */ /* 0x000fc40006800000 */
[----:B------:R-:W-:Y:S02]  /*47e0*/  FSEL R146, R36, -INF , !P3 ;  /* 0xff80000024927808 */ /* 0x000fe40005800000 */
[----:B------:R-:W-:Y:S02]  /*47f0*/  FSEL R32, R161, -INF , !P1 ;  /* 0xff800000a1207808 */ /* 0x000fe40004800000 */
[C---:B------:R-:W-:Y:S01]  /*4800*/  ISETP.GE.AND P6, PT, R3.reuse, R8, PT ;  /* 0x000000080300720c */ /* 0x040fe20003fc6270 */
[----:B------:R-:W-:Y:S01]  /*4810*/  MUFU.TANH R13, R13 ;  /* 0x0000000d000d7308 */ /* 0x000fe20000002400 */
[----:B-1----:R-:W-:Y:S01]  /*4820*/  FMUL.FTZ R24, R46, UR15 ;  /* 0x0000000f2e187c20 */ /* 0x002fe20008410000 */
[C---:B------:R-:W-:Y:S02]  /*4830*/  ISETP.GE.AND P5, PT, R3.reuse, R9, PT ;  /* 0x000000090300720c */ /* 0x040fe40003fa6270 */
[C---:B------:R-:W-:Y:S02]  /*4840*/  ISETP.GE.AND P3, PT, R3.reuse, R11, PT ;  /* 0x0000000b0300720c */ /* 0x040fe40003f66270 */
[----:B------:R-:W-:Y:S01]  /*4850*/  ISETP.GE.AND P1, PT, R3, R10, PT ;  /* 0x0000000a0300720c */ /* 0x000fe20003f26270 */
[----:B------:R-:W-:Y:S01]  /*4860*/  VIADD R3, R2, 0x68 ;  /* 0x0000006802037836 */ /* 0x000fe20000000000 */
[----:B------:R-:W-:Y:S01]  /*4870*/  MUFU.TANH R25, R24 ;  /* 0x0000001800197308 */ /* 0x000fe20000002400 */
[----:B------:R-:W-:-:S02]  /*4880*/  FSEL R44, R163, -INF , !P0 ;  /* 0xff800000a32c7808 */ /* 0x000fc40004000000 */
[----:B------:R-:W-:Y:S02]  /*4890*/  FSEL R42, R172, -INF , !P5 ;  /* 0xff800000ac2a7808 */ /* 0x000fe40006800000 */
[----:B------:R-:W-:Y:S02]  /*48a0*/  ISETP.GE.AND P0, PT, R3, R8, PT ;  /* 0x000000080300720c */ /* 0x000fe40003f06270 */
[----:B------:R-:W-:Y:S01]  /*48b0*/  FSEL R102, R166, -INF , !P3 ;  /* 0xff800000a6667808 */ /* 0x000fe20005800000 */
[----:B------:R-:W1:Y:S01]  /*48c0*/  MUFU.TANH R24, R4 ;  /* 0x0000000400187308 */ /* 0x000e620000002400 */
[----:B------:R-:W-:Y:S02]  /*48d0*/  FSEL R154, R164, -INF , !P1 ;  /* 0xff800000a49a7808 */ /* 0x000fe40004800000 */
[----:B------:R-:W-:Y:S02]  /*48e0*/  FSEL R28, R28, -INF , !P0 ;  /* 0xff8000001c1c7808 */ /* 0x000fe40004000000 */
[----:B------:R-:W-:-:S02]  /*48f0*/  FSEL R127, R160, -INF , !P4 ;  /* 0xff800000a07f7808 */ /* 0x000fc40006000000 */
[----:B------:R-:W-:Y:S01]  /*4900*/  FSEL R158, R158, -INF , !P2 ;  /* 0xff8000009e9e7808 */ /* 0x000fe20005000000 */
[----:B------:R-:W-:Y:S01]  /*4910*/  MUFU.TANH R15, R15 ;  /* 0x0000000f000f7308 */ /* 0x000fe20000002400 */
[----:B------:R-:W-:Y:S01]  /*4920*/  FSEL R27, R168, -INF , !P6 ;  /* 0xff800000a81b7808 */ /* 0x000fe20007000000 */
[----:B------:R-:W-:Y:S01]  /*4930*/  BAR.SYNC.DEFER_BLOCKING 0x0 ;  /* 0x0000000000007b1d */ /* 0x000fe20000010000 */
[C---:B------:R-:W-:Y:S02]  /*4940*/  ISETP.GE.AND P4, PT, R3.reuse, R9, PT ;  /* 0x000000090300720c */ /* 0x040fe40003f86270 */
[C---:B------:R-:W-:Y:S02]  /*4950*/  ISETP.GE.AND P2, PT, R3.reuse, R11, PT ;  /* 0x0000000b0300720c */ /* 0x040fe40003f46270 */
[----:B------:R-:W-:Y:S01]  /*4960*/  ISETP.GE.AND P6, PT, R3, R10, PT ;  /* 0x0000000a0300720c */ /* 0x000fe20003fc6270 */
[----:B------:R-:W-:Y:S01]  /*4970*/  VIADD R3, R2, 0x70 ;  /* 0x0000007002037836 */ /* 0x000fe20000000000 */
[----:B-1----:R-:W-:Y:S01]  /*4980*/  FSEL R36, R24, -INF , !P4 ;  /* 0xff80000018247808 */ /* 0x002fe20006000000 */
[----:B------:R-:W-:Y:S01]  /*4990*/  VIADD R4, R2, 0x69 ;  /* 0x0000006902047836 */ /* 0x000fe20000000000 */
[----:B------:R-:W-:-:S02]  /*49a0*/  FSEL R103, R38, -INF , !P2 ;  /* 0xff80000026677808 */ /* 0x000fc40005000000 */
[----:B------:R-:W-:Y:S02]  /*49b0*/  FSEL R155, R25, -INF , !P6 ;  /* 0xff800000199b7808 */ /* 0x000fe40007000000 */
[C---:B------:R-:W-:Y:S02]  /*49c0*/  ISETP.GE.AND P5, PT, R4.reuse, R8, PT ;  /* 0x000000080400720c */ /* 0x040fe40003fa6270 */
[C---:B------:R-:W-:Y:S02]  /*49d0*/  ISETP.GE.AND P3, PT, R4.reuse, R9, PT ;  /* 0x000000090400720c */ /* 0x040fe40003f66270 */
[C---:B------:R-:W-:Y:S02]  /*49e0*/  ISETP.GE.AND P1, PT, R4.reuse, R11, PT ;  /* 0x0000000b0400720c */ /* 0x040fe40003f26270 */
[----:B------:R-:W-:Y:S01]  /*49f0*/  ISETP.GE.AND P0, PT, R4, R10, PT ;  /* 0x0000000a0400720c */ /* 0x000fe20003f06270 */
[----:B------:R-:W-:Y:S01]  /*4a00*/  FMUL.FTZ R4, R16, UR15 ;  /* 0x0000000f10047c20 */ /* 0x000fe20008410000 */
[----:B------:R-:W-:-:S02]  /*4a10*/  FSEL R29, R29, -INF , !P5 ;  /* 0xff8000001d1d7808 */ /* 0x000fc40006800000 */
[C---:B------:R-:W-:Y:S01]  /*4a20*/  ISETP.GE.AND P4, PT, R3.reuse, R8, PT ;  /* 0x000000080300720c */ /* 0x040fe20003f86270 */
[----:B------:R1:W-:Y:S01]  /*4a30*/  MUFU.TANH R16, R4 ;  /* 0x0000000400107308 */ /* 0x0003e20000002400 */
[C---:B------:R-:W-:Y:S02]  /*4a40*/  ISETP.GE.AND P2, PT, R3.reuse, R9, PT ;  /* 0x000000090300720c */ /* 0x040fe40003f46270 */
[C---:B------:R-:W-:Y:S02]  /*4a50*/  ISETP.GE.AND P6, PT, R3.reuse, R11, PT ;  /* 0x0000000b0300720c */ /* 0x040fe40003fc6270 */
[----:B------:R-:W-:Y:S01]  /*4a60*/  ISETP.GE.AND P5, PT, R3, R10, PT ;  /* 0x0000000a0300720c */ /* 0x000fe20003fa6270 */
[----:B------:R-:W-:Y:S01]  /*4a70*/  VIADD R3, R2, 0x78 ;  /* 0x0000007802037836 */ /* 0x000fe20000000000 */
[----:B------:R-:W-:Y:S02]  /*4a80*/  FSEL R35, R7, -INF , !P3 ;  /* 0xff80000007237808 */ /* 0x000fe40005800000 */
[----:B------:R-:W-:-:S02]  /*4a90*/  FSEL R34, R170, -INF , !P2 ;  /* 0xff800000aa227808 */ /* 0x000fc40005000000 */
[----:B------:R-:W-:Y:S02]  /*4aa0*/  FSEL R106, R165, -INF , !P6 ;  /* 0xff800000a56a7808 */ /* 0x000fe40007000000 */
[----:B------:R-:W-:Y:S02]  /*4ab0*/  FSEL R161, R162, -INF , !P5 ;  /* 0xff800000a2a17808 */ /* 0x000fe40006800000 */
[CC--:B------:R-:W-:Y:S01]  /*4ac0*/  ISETP.GE.AND P2, PT, R3.reuse, R8.reuse, PT ;  /* 0x000000080300720c */ /* 0x0c0fe20003f46270 */
[----:B-1----:R-:W-:Y:S01]  /*4ad0*/  VIADD R4, R2, 0x71 ;  /* 0x0000007102047836 */ /* 0x002fe20000000000 */
[C---:B------:R-:W-:Y:S02]  /*4ae0*/  ISETP.GE.AND P6, PT, R3.reuse, R9, PT ;  /* 0x000000090300720c */ /* 0x040fe40003fc6270 */
[----:B------:R-:W-:Y:S02]  /*4af0*/  ISETP.GE.AND P5, PT, R3, R11, PT ;  /* 0x0000000b0300720c */ /* 0x000fe40003fa6270 */
[----:B------:R-:W-:-:S02]  /*4b00*/  ISETP.GE.AND P3, PT, R4, R8, PT ;  /* 0x000000080400720c */ /* 0x000fc40003f66270 */
[----:B------:R-:W-:Y:S02]  /*4b10*/  FSEL R157, R6, -INF , !P0 ;  /* 0xff800000069d7808 */ /* 0x000fe40004000000 */
[----:B------:R-:W-:Y:S02]  /*4b20*/  FSEL R25, R174, -INF , !P3 ;  /* 0xff800000ae197808 */ /* 0x000fe40005800000 */
[----:B------:R-:W-:Y:S01]  /*4b30*/  ISETP.GE.AND P3, PT, R3, R10, PT ;  /* 0x0000000a0300720c */ /* 0x000fe20003f66270 */
[----:B------:R-:W-:Y:S01]  /*4b40*/  FMUL.FTZ R3, R18, UR15 ;  /* 0x0000000f12037c20 */ /* 0x000fe20008410000 */
[----:B------:R-:W-:Y:S02]  /*4b50*/  ISETP.GE.AND P0, PT, R4, R11, PT ;  /* 0x0000000b0400720c */ /* 0x000fe40003f06270 */
[----:B------:R-:W-:Y:S02]  /*4b60*/  FSEL R107, R26, -INF , !P1 ;  /* 0xff8000001a6b7808 */ /* 0x000fe40004800000 */
[----:B------:R-:W-:Y:S01]  /*4b70*/  FSEL R26, R171, -INF , !P4 ;  /* 0xff800000ab1a7808 */ /* 0x000fe20006000000 */
[----:B------:R-:W1:Y:S01]  /*4b80*/  MUFU.TANH R3, R3 ;  /* 0x0000000300037308 */ /* 0x000e620000002400 */
[----:B------:R-:W-:-:S02]  /*4b90*/  ISETP.GE.AND P1, PT, R4, R9, PT ;  /* 0x000000090400720c */ /* 0x000fc40003f26270 */
[----:B------:R-:W-:Y:S01]  /*4ba0*/  ISETP.GE.AND P4, PT, R4, R10, PT ;  /* 0x0000000a0400720c */ /* 0x000fe20003f86270 */
[----:B------:R-:W-:Y:S01]  /*4bb0*/  FMUL.FTZ R4, R19, UR15 ;  /* 0x0000000f13047c20 */ /* 0x000fe20008410000 */
[----:B------:R-:W-:Y:S02]  /*4bc0*/  FSEL R144, R169, -INF , !P0 ;  /* 0xff800000a9907808 */ /* 0x000fe40004000000 */
[----:B------:R-:W-:Y:S02]  /*4bd0*/  ISETP.GE.AND P0, PT, R2, R9, PT ;  /* 0x000000090200720c */ /* 0x000fe40003f06270 */
[----:B------:R-:W-:Y:S02]  /*4be0*/  FSEL R164, R173, -INF , !P1 ;  /* 0xff800000ada47808 */ /* 0x000fe40004800000 */
[----:B------:R-:W-:Y:S02]  /*4bf0*/  FSEL R22, R177, -INF , !P0 ;  /* 0xff800000b1167808 */ /* 0x000fe40004000000 */
[----:B------:R-:W-:-:S02]  /*4c00*/  PLOP3.LUT P0, PT, PT, PT, UP0, 0x80, 0x0 ;  /* 0x000000000000781c */ /* 0x000fc40003f0f008 */
[----:B------:R-:W-:Y:S02]  /*4c10*/  FSEL R160, R167, -INF , !P4 ;  /* 0xff800000a7a07808 */ /* 0x000fe40006000000 */
[----:B-1----:R-:W-:Y:S02]  /*4c20*/  FSEL R162, R3, -INF , !P3 ;  /* 0xff80000003a27808 */ /* 0x002fe40005800000 */
[----:B------:R-:W1:Y:S01]  /*4c30*/  MUFU.TANH R3, R4 ;  /* 0x0000000400037308 */ /* 0x000e620000002400 */
[----:B------:R-:W-:Y:S02]  /*4c40*/  FSEL R24, R12, -INF , !P2 ;  /* 0xff8000000c187808 */ /* 0x000fe40005000000 */
[C---:B------:R-:W-:Y:S02]  /*4c50*/  ISETP.GE.AND P1, PT, R2.reuse, R8, PT ;  /* 0x000000080200720c */ /* 0x040fe40003f26270 */
[C---:B------:R-:W-:Y:S02]  /*4c60*/  ISETP.GE.AND P4, PT, R2.reuse, R11, PT ;  /* 0x0000000b0200720c */ /* 0x040fe40003f86270 */
[C---:B------:R-:W-:Y:S01]  /*4c70*/  ISETP.GE.AND P2, PT, R2.reuse, R10, PT ;  /* 0x0000000a0200720c */ /* 0x040fe20003f46270 */
[----:B------:R-:W-:Y:S01]  /*4c80*/  VIADD R2, R2, 0x79 ;  /* 0x0000007902027836 */ /* 0x000fe20000000000 */
[----:B------:R-:W-:-:S02]  /*4c90*/  FSEL R163, R14, -INF , !P6 ;  /* 0xff8000000ea37808 */ /* 0x000fc40007000000 */
[----:B------:R-:W-:Y:S02]  /*4ca0*/  FSEL R152, R16, -INF , !P5 ;  /* 0xff80000010987808 */ /* 0x000fe40006800000 */
[----:B------:R-:W-:Y:S02]  /*4cb0*/  FSEL R19, R178, -INF , !P1 ;  /* 0xff800000b2137808 */ /* 0x000fe40004800000 */
[C---:B------:R-:W-:Y:S02]  /*4cc0*/  ISETP.GE.AND P6, PT, R2.reuse, R8, PT ;  /* 0x000000080200720c */ /* 0x040fe40003fc6270 */
[C---:B------:R-:W-:Y:S02]  /*4cd0*/  ISETP.GE.AND P5, PT, R2.reuse, R9, PT ;  /* 0x000000090200720c */ /* 0x040fe40003fa6270 */
[C---:B------:R-:W-:Y:S02]  /*4ce0*/  ISETP.GE.AND P3, PT, R2.reuse, R11, PT ;  /* 0x0000000b0200720c */ /* 0x040fe40003f66270 */
[----:B------:R-:W-:Y:S01]  /*4cf0*/  ISETP.GE.AND P1, PT, R2, R10, PT ;  /* 0x0000000a0200720c */ /* 0x000fe20003f26270 */
[----:B------:R-:W-:Y:S01]  /*4d00*/  IMAD.IADD R2, R136, 0x1, R112 ;  /* 0x0000000188027824 */ /* 0x000fe200078e0270 */
[----:B------:R-:W-:-:S02]  /*4d10*/  FSEL R30, R176, -INF , !P4 ;  /* 0xff800000b01e7808 */ /* 0x000fc40006000000 */
[----:B------:R-:W-:Y:S02]  /*4d20*/  FSEL R31, R175, -INF , !P2 ;  /* 0xff800000af1f7808 */ /* 0x000fe40005000000 */
[----:B------:R-:W-:Y:S02]  /*4d30*/  FSEL R23, R13, -INF , !P6 ;  /* 0xff8000000d177808 */ /* 0x000fe40007000000 */
[----:B------:R-:W-:Y:S02]  /*4d40*/  FSEL R168, R15, -INF , !P5 ;  /* 0xff8000000fa87808 */ /* 0x000fe40006800000 */
[----:B------:R-:W-:Y:S02]  /*4d50*/  FSEL R112, R5, -INF , !P3 ;  /* 0xff80000005707808 */ /* 0x000fe40005800000 */
[----:B-1----:R-:W-:Y:S01]  /*4d60*/  FSEL R159, R3, -INF , !P1 ;  /* 0xff800000039f7808 */ /* 0x002fe20004800000 */
        /* <DEDUP_REMOVED lines=58> */
.L_x_524:
[----:B------:R-:W-:Y:S05]  /*5110*/  BSYNC B0 ;  /* 0x0000000000007941 */ /* 0x000fea0003800000 */
.L_x_523:
[----:B------:R-:W0:Y:S02]  /*5120*/  LDGDEPBAR ;  /* 0x00000000000079af */ /* 0x000e240000000000 */
.L_x_522:
        /* <DEDUP_REMOVED lines=67> */
[----:B-1----:R-:W1:Y:S01]  /*5560*/  SHFL.BFLY PT, R5, R38, 0x2, 0x1f ;  /* 0x0c401f0026057f89 */ /* 0x002e6200000e0000 */
        /* <DEDUP_REMOVED lines=90> */
[----:B------:R1:W-:Y:S08]  /*5b10*/  MUFU.EX2 R252, R4 ;  /* 0x0000000400fc7308 */ /* 0x0003f00000000800 */
[----:B------:R2:W-:Y:S01]  /*5b20*/  MUFU.EX2 R251, R3 ;  /* 0x0000000300fb7308 */ /* 0x0005e20000000800 */
[----:B-1----:R-:W-:Y:S01]  /*5b30*/  FMNMX.FTZ R4, R30, R118, !PT ;  /* 0x000000761e047209 */ /* 0x002fe20007810000 */
[----:B--2---:R-:W-:-:S02]  /*5b40*/  FFMA.FTZ R3, R22, UR19, -R5 ;  /* 0x0000001316037c23 */ /* 0x004fc40008010805 */
[----:B------:R-:W1:Y:S04]  /*5b50*/  LDSM.16.MT88.4 R20, [R184+0x4000] ;  /* 0x00400000b814783b */ /* 0x000e680000004200 */
[----:B------:R2:W-:Y:S02]  /*5b60*/  MUFU.EX2 R179, R3 ;  /* 0x0000000300b37308 */ /* 0x0005e40000000800 */
[----:B--2---:R-:W-:-:S06]  /*5b70*/  FFMA.FTZ R3, R96, UR19, -R5 ;  /* 0x0000001360037c23 */ /* 0x004fcc0008010805 */
        /* <DEDUP_REMOVED lines=9> */
[C---:B-1----:R-:W-:Y:S06]  /*5c10*/  HMMA.16816.F32.BF16 R72, R16.reuse, R20, RZ ;  /* 0x000000141048723c */ /* 0x042fec00000418ff */
[----:B------:R-:W-:Y:S01]  /*5c20*/  HMMA.16816.F32.BF16 R68, R16, R22, RZ ;  /* 0x000000161044723c */ /* 0x000fe200000418ff */
[----:B--2---:R-:W-:Y:S01]  /*5c30*/  FMNMX.FTZ R3, R119, R4, !PT ;  /* 0x0000000477037209 */ /* 0x004fe20007810000 */
[----:B------:R-:W-:-:S03]  /*5c40*/  FFMA.FTZ R4, R90, UR19, -R5 ;  /* 0x000000135a047c23 */ /* 0x000fc60008010805 */
[----:B------:R-:W-:Y:S01]  /*5c50*/  FMNMX.FTZ R3, R117, R3, !PT ;  /* 0x0000000375037209 */ /* 0x000fe20007810000 */
[----:B------:R1:W2:Y:S03]  /*5c60*/  MUFU.EX2 R206, R4 ;  /* 0x0000000400ce7308 */ /* 0x0002a60000000800 */
        /* <DEDUP_REMOVED lines=55> */
[----:B------:R-:W-:Y:S01]  /*5fe0*/  FMNMX.FTZ R37, R112, R37, !PT ;  /* 0x0000002570257209 */ /* 0x000fe20007810000 */
[----:B------:R-:W-:Y:S02]  /*5ff0*/  HMMA.16816.F32.BF16 R64, R16, R26, RZ ;  /* 0x0000001a1040723c */ /* 0x000fe400000418ff */
[----:B------:R1:W-:Y:S02]  /*6000*/  MUFU.EX2 R204, R3 ;  /* 0x0000000300cc7308 */ /* 0x0003e40000000800 */
[----:B------:R-:W4:Y:S01]  /*6010*/  SHFL.BFLY PT, R6, R37, 0x2, 0x1f ;  /* 0x0c401f0025067f89 */ /* 0x000f2200000e0000 */
[----:B-1----:R-:W-:Y:S01]  /*6020*/  FMNMX.FTZ R3, R133, R4, !PT ;  /* 0x0000000485037209 */ /* 0x002fe20007810000 */
[----:B------:R-:W-:-:S03]  /*6030*/  FFMA.FTZ R4, R63, UR19, -R5 ;  /* 0x000000133f047c23 */ /* 0x000fc60008010805 */
[----:B------:R-:W-:Y:S01]  /*6040*/  FMNMX.FTZ R3, R134, R3, !PT ;  /* 0x0000000386037209 */ /* 0x000fe20007810000 */
[----:B------:R1:W-:Y:S03]  /*6050*/  MUFU.EX2 R203, R4 ;  /* 0x0000000400cb7308 */ /* 0x0003e60000000800 */
[----:B------:R-:W-:Y:S02]  /*6060*/  FMNMX.FTZ R3, R145, R3, !PT ;  /* 0x0000000391037209 */ /* 0x000fe40007810000 */
[----:B----4-:R-:W-:Y:S02]  /*6070*/  FMNMX.FTZ R37, R37, R6, !PT ;  /* 0x0000000625257209 */ /* 0x010fe40007810000 */
[----:B------:R-:W-:-:S03]  /*6080*/  FMNMX.FTZ R3, R141, R3, !PT ;  /* 0x000000038d037209 */ /* 0x000fc60007810000 */
[----:B------:R-:W4:Y:S01]  /*6090*/  SHFL.BFLY PT, R6, R37, 0x1, 0x1f ;  /* 0x0c201f0025067f89 */ /* 0x000f2200000e0000 */
[----:B------:R-:W-:-:S04]  /*60a0*/  FMNMX.FTZ R3, R142, R3, !PT ;  /* 0x000000038e037209 */ /* 0x000fc80007810000 */
[----:B------:R-:W-:Y:S01]  /*60b0*/  FMNMX.FTZ R3, R143, R3, !PT ;  /* 0x000000038f037209 */ /* 0x000fe20007810000 */
[----:B-1----:R-:W-:Y:S02]  /*60c0*/  FFMA.FTZ R4, R62, UR19, -R5 ;  /* 0x000000133e047c23 */ /* 0x002fe40008010805 */
[----:B------:R-:W-:Y:S02]  /*60d0*/  HMMA.16816.F32.BF16 R60, R16, R24, RZ ;  /* 0x00000018103c723c */ /* 0x000fe400000418ff */
[----:B------:R1:W-:Y:S05]  /*60e0*/  MUFU.EX2 R202, R4 ;  /* 0x0000000400ca7308 */ /* 0x0003ea0000000800 */
[----:B------:R-:W-:-:S02]  /*60f0*/  F2FP.BF16.F32.PACK_AB R16, R223, R224 ;  /* 0x000000e0df10723e */ /* 0x000fc400000010ff */
[----:B--2---:R-:W-:Y:S02]  /*6100*/  F2FP.BF16.F32.PACK_AB R17, R206, R183 ;  /* 0x000000b7ce11723e */ /* 0x004fe400000010ff */
[----:B------:R-:W-:Y:S02]  /*6110*/  F2FP.BF16.F32.PACK_AB R18, R226, R225 ;  /* 0x000000e1e212723e */ /* 0x000fe400000010ff */
[----:B---3--:R-:W-:Y:S02]  /*6120*/  F2FP.BF16.F32.PACK_AB R19, R209, R205 ;  /* 0x000000cdd113723e */ /* 0x008fe400000010ff */
[----:B----4-:R-:W-:Y:S01]  /*6130*/  FMNMX.FTZ R37, R37, R6, !PT ;  /* 0x0000000625257209 */ /* 0x010fe20007810000 */
        /* <DEDUP_REMOVED lines=9> */
[----:B------:R-:W-:-:S03]  /*61d0*/  FFMA.FTZ R4, R44, UR19, -R5 ;  /* 0x000000132c047c23 */ /* 0x000fc60008010805 */
        /* <DEDUP_REMOVED lines=14> */
[----:B------:R-:W-:Y:S01]  /*62c0*/  FMNMX.FTZ R6, R162, R3, !PT ;  /* 0x00000003a2067209 */ /* 0x000fe20007810000 */
[----:B------:R-:W-:Y:S02]  /*62d0*/  FFMA.FTZ R3, R34, UR19, -R5 ;  /* 0x0000001322037c23 */ /* 0x000fe40008010805 */
[----:B------:R-:W2:Y:S03]  /*62e0*/  LDSM.16.MT88.4 R32, [R185+0x4400] ;  /* 0x00440000b920783b */ /* 0x000ea60000004200 */
[----:B------:R3:W-:Y:S01]  /*62f0*/  MUFU.EX2 R181, R3 ;  /* 0x0000000300b57308 */ /* 0x0007e20000000800 */
[----:B-1----:R-:W-:-:S05]  /*6300*/  FSEL R4, R7, RZ, P1 ;  /* 0x000000ff07047208 */ /* 0x002fca0000800000 */
[--C-:B------:R-:W-:Y:S01]  /*6310*/  FFMA.FTZ R7, R114, UR19, -R4.reuse ;  /* 0x0000001372077c23 */ /* 0x100fe20008010804 */
[----:B---3--:R-:W-:Y:S01]  /*6320*/  FMNMX.FTZ R3, R159, R6, !PT ;  /* 0x000000069f037209 */ /* 0x008fe20007810000 */
[--C-:B------:R-:W-:Y:S02]  /*6330*/  FFMA.FTZ R6, R30, UR19, -R4.reuse ;  /* 0x000000131e067c23 */ /* 0x100fe40008010804 */
[----:B------:R-:W-:Y:S02]  /*6340*/  MUFU.EX2 R114, R7 ;  /* 0x0000000700727308 */ /* 0x000fe40000000800 */
[----:B------:R-:W1:Y:S06]  /*6350*/  SHFL.BFLY PT, R12, R3, 0x2, 0x1f ;  /* 0x0c401f00030c7f89 */ /* 0x000e6c00000e0000 */
[----:B------:R3:W-:Y:S01]  /*6360*/  MUFU.EX2 R169, R6 ;  /* 0x0000000600a97308 */ /* 0x0007e20000000800 */
[----:B--2---:R-:W-:Y:S01]  /*6370*/  HMMA.16816.F32.BF16 R80, R16, R32, R60 ;  /* 0x000000201050723c */ /* 0x004fe2000004183c */
[----:B---3--:R-:W-:Y:S01]  /*6380*/  FFMA.FTZ R6, R118, UR19, -R4 ;  /* 0x0000001376067c23 */ /* 0x008fe20008010804 */
        /* <DEDUP_REMOVED lines=16> */
[----:B---3--:R-:W-:Y:S01]  /*6490*/  F2FP.BF16.F32.PACK_AB R14, R117, R119 ;  /* 0x00000077750e723e */ /* 0x008fe200000010ff */
        /* <DEDUP_REMOVED lines=15> */
[--C-:B-1----:R-:W-:Y:S02]  /*6590*/  FFMA.FTZ R6, R31, UR19, -R3.reuse ;  /* 0x000000131f067c23 */ /* 0x102fe40008010803 */
[----:B------:R-:W1:Y:S04]  /*65a0*/  LDSM.16.MT88.4 R28, [R184+0x4400] ;  /* 0x00440000b81c783b */ /* 0x000e680000004200 */
[----:B------:R-:W-:Y:S08]  /*65b0*/  MUFU.EX2 R7, R6 ;  /* 0x0000000600077308 */ /* 0x000ff00000000800 */
[----:B------:R2:W3:Y:S02]  /*65c0*/  MUFU.EX2 R6, R0 ;  /* 0x0000000000067308 */ /* 0x0004e40000000800 */
[----:B--2---:R-:W-:Y:S01]  /*65d0*/  FFMA.FTZ R0, R126, UR19, -R3 ;  /* 0x000000137e007c23 */ /* 0x004fe20008010803 */
[----:B---3--:R-:W-:-:S05]  /*65e0*/  F2FP.BF16.F32.PACK_AB R13, R6, R7 ;  /* 0x00000007060d723e */ /* 0x008fca00000010ff */
[----:B------:R2:W-:Y:S01]  /*65f0*/  MUFU.EX2 R93, R0 ;  /* 0x00000000005d7308 */ /* 0x0005e20000000800 */
[----:B-1----:R-:W-:Y:S01]  /*6600*/  HMMA.16816.F32.BF16 R72, R16, R28, R72 ;  /* 0x0000001c1048723c */ /* 0x002fe20000041848 */
[----:B--2---:R-:W-:-:S06]  /*6610*/  FFMA.FTZ R0, R123, UR19, -R3 ;  /* 0x000000137b007c23 */ /* 0x004fcc0008010803 */
[----:B------:R1:W2:Y:S02]  /*6620*/  MUFU.EX2 R96, R0 ;  /* 0x0000000000607308 */ /* 0x0002a40000000800 */
[----:B-1----:R-:W-:Y:S01]  /*6630*/  FFMA.FTZ R0, R101, UR19, -R4 ;  /* 0x0000001365007c23 */ /* 0x002fe20008010804 */
[----:B--2---:R-:W-:-:S05]  /*6640*/  F2FP.BF16.F32.PACK_AB R15, R96, R93 ;  /* 0x0000005d600f723e */ /* 0x004fca00000010ff */
[----:B------:R1:W-:Y:S02]  /*6650*/  MUFU.EX2 R123, R0 ;  /* 0x00000000007b7308 */ /* 0x0003e40000000800 */
[C---:B------:R-:W-:Y:S06]  /*6660*/  HMMA.16816.F32.BF16 R44, R12.reuse, R24, RZ ;  /* 0x000000180c2c723c */ /* 0x040fec00000418ff */
[C---:B------:R-:W-:Y:S01]  /*6670*/  HMMA.16816.F32.BF16 R52, R12.reuse, R26, RZ ;  /* 0x0000001a0c34723c */ /* 0x040fe200000418ff */
[----:B------:R-:W2:Y:S05]  /*6680*/  LDSM.16.MT88.4 R24, [R184+0x4800] ;  /* 0x00480000b818783b */ /* 0x000eaa0000004200 */
[----:B------:R-:W-:Y:S01]  /*6690*/  HMMA.16816.F32.BF16 R40, R12, R20, RZ ;  /* 0x000000140c28723c */ /* 0x000fe200000418ff */
[----:B-1----:R-:W-:-:S04]  /*66a0*/  FFMA.FTZ R0, R122, UR19, -R3 ;  /* 0x000000137a007c23 */ /* 0x002fc80008010803 */
[----:B------:R1:W-:Y:S01]  /*66b0*/  MUFU.EX2 R101, R0 ;  /* 0x0000000000657308 */ /* 0x0003e20000000800 */
[----:B------:R-:W-:Y:S01]  /*66c0*/  HMMA.16816.F32.BF16 R48, R12, R22, RZ ;  /* 0x000000160c30723c */ /* 0x000fe200000418ff */
[----:B------:R-:W3:Y:S06]  /*66d0*/  LDSM.16.MT88.4 R20, [R185+0x4800] ;  /* 0x00480000b914783b */ /* 0x000eec0000004200 */
[----:B------:R-:W-:Y:S02]  /*66e0*/  F2FP.BF16.F32.PACK_AB R12, R114, R115 ;  /* 0x00000073720c723e */ /* 0x000fe400000010ff */
[----:B------:R-:W-:Y:S01]  /*66f0*/  F2FP.BF16.F32.PACK_AB R14, R170, R113 ;  /* 0x00000071aa0e723e */ /* 0x000fe200000010ff */
        /* <DEDUP_REMOVED lines=21> */
[----:B------:R-:W4:Y:S01]  /*6850*/  LDSM.16.MT88.4 R32, [R184+0x4c00] ;  /* 0x004c0000b820783b */ /* 0x000f220000004200 */
[----:B-1----:R-:W-:-:S05]  /*6860*/  FFMA.FTZ R0, R94, UR19, -R4 ;  /* 0x000000135e007c23 */ /* 0x002fca0008010804 */
[----:B------:R-:W-:Y:S01]  /*6870*/  F2FP.BF16.F32.PACK_AB R16, R237, R227 ;  /* 0x000000e3ed10723e */ /* 0x000fe200000010ff */
[----:B------:R1:W-:Y:S01]  /*6880*/  MUFU.EX2 R109, R0 ;  /* 0x00000000006d7308 */ /* 0x0003e20000000800 */
[----:B------:R-:W-:Y:S02]  /*6890*/  F2FP.BF16.F32.PACK_AB R17, R218, R212 ;  /* 0x000000d4da11723e */ /* 0x000fe400000010ff */
[----:B------:R-:W-:Y:S02]  /*68a0*/  F2FP.BF16.F32.PACK_AB R18, R235, R236 ;  /* 0x000000eceb12723e */ /* 0x000fe400000010ff */
[----:B------:R-:W-:-:S07]  /*68b0*/  F2FP.BF16.F32.PACK_AB R19, R216, R217 ;  /* 0x000000d9d813723e */ /* 0x000fce00000010ff */
[----:B--2---:R-:W-:Y:S01]  /*68c0*/  HMMA.16816.F32.BF16 R68, R16, R24, R72 ;  /* 0x000000181044723c */ /* 0x004fe20000041848 */
[----:B-1----:R-:W-:-:S04]  /*68d0*/  FFMA.FTZ R0, R130, UR19, -R3 ;  /* 0x0000001382007c23 */ /* 0x002fc80008010803 */
        /* <DEDUP_REMOVED lines=11> */
[----:B---3--:R-:W-:Y:S06]  /*6990*/  HMMA.16816.F32.BF16 R60, R12, R22, R44 ;  /* 0x000000160c3c723c */ /* 0x008fec000004182c */
[-C--:B------:R-:W-:Y:S06]  /*69a0*/  HMMA.16816.F32.BF16 R44, R16, R20.reuse, R80 ;  /* 0x00000014102c723c */ /* 0x080fec0000041850 */
[----:B------:R-:W-:Y:S01]  /*69b0*/  HMMA.16816.F32.BF16 R64, R12, R20, R56 ;  /* 0x000000140c40723c */ /* 0x000fe20000041838 */
[----:B-1----:R-:W-:-:S04]  /*69c0*/  FFMA.FTZ R0, R92, UR19, -R4 ;  /* 0x000000135c007c23 */ /* 0x002fc80008010804 */
[----:B------:R1:W-:Y:S01]  /*69d0*/  MUFU.EX2 R99, R0 ;  /* 0x0000000000637308 */ /* 0x0003e20000000800 */
[C---:B------:R-:W-:Y:S06]  /*69e0*/  HMMA.16816.F32.BF16 R148, R12.reuse, R26, R40 ;  /* 0x0000001a0c94723c */ /* 0x040fec0000041828 */
[----:B------:R-:W-:Y:S06]  /*69f0*/  HMMA.16816.F32.BF16 R136, R12, R24, R136 ;  /* 0x000000180c88723c */ /* 0x000fec0000041888 */
[----:B------:R-:W-:Y:S01]  /*6a00*/  HMMA.16816.F32.BF16 R56, R16, R26, R48 ;  /* 0x0000001a1038723c */ /* 0x000fe20000041830 */
[----:B------:R-:W-:Y:S01]  /*6a10*/  LDSM.16.MT88.4 R24, [R184+0x5000] ;  /* 0x00500000b818783b */ /* 0x000fe20000004200 */
[----:B------:R-:W-:Y:S01]  /*6a20*/  F2FP.BF16.F32.PACK_AB R12, R176, R175 ;  /* 0x000000afb00c723e */ /* 0x000fe200000010ff */
[----:B-1----:R-:W-:Y:S01]  /*6a30*/  FFMA.FTZ R0, R95, UR19, -R4 ;  /* 0x000000135f007c23 */ /* 0x002fe20008010804 */
[----:B------:R-:W-:-:S02]  /*6a40*/  F2FP.BF16.F32.PACK_AB R14, R111, R123 ;  /* 0x0000007b6f0e723e */ /* 0x000fc400000010ff */
        /* <DEDUP_REMOVED lines=8> */
[C---:B----4-:R-:W-:Y:S01]  /*6ad0*/  HMMA.16816.F32.BF16 R68, R16.reuse, R32, R68 ;  /* 0x000000201044723c */ /* 0x050fe20000041844 */
[----:B------:R2:W-:Y:S05]  /*6ae0*/  MUFU.EX2 R89, R0 ;  /* 0x0000000000597308 */ /* 0x0005ea0000000800 */
[C---:B------:R-:W-:Y:S06]  /*6af0*/  HMMA.16816.F32.BF16 R52, R16.reuse, R28, R44 ;  /* 0x0000001c1034723c */ /* 0x040fec000004182c */
[C---:B------:R-:W-:Y:S06]  /*6b00*/  HMMA.16816.F32.BF16 R40, R16.reuse, R30, R40 ;  /* 0x0000001e1028723c */ /* 0x040fec0000041828 */
[----:B------:R-:W-:Y:S01]  /*6b10*/  HMMA.16816.F32.BF16 R56, R16, R34, R56 ;  /* 0x000000221038723c */ /* 0x000fe20000041838 */
[----:B--2---:R-:W-:-:S04]  /*6b20*/  FFMA.FTZ R0, R132, UR19, -R3 ;  /* 0x0000001384007c23 */ /* 0x004fc80008010803 */
[----:B------:R2:W3:Y:S02]  /*6b30*/  MUFU.EX2 R88, R0 ;  /* 0x0000000000587308 */ /* 0x0004e40000000800 */
[----:B------:R-:W-:Y:S02]  /*6b40*/  F2FP.BF16.F32.PACK_AB R16, R229, R230 ;  /* 0x000000e6e510723e */ /* 0x000fe400000010ff */
[----:B------:R-:W-:Y:S02]  /*6b50*/  F2FP.BF16.F32.PACK_AB R17, R208, R210 ;  /* 0x000000d2d011723e */ /* 0x000fe400000010ff */
[----:B------:R-:W-:Y:S02]  /*6b60*/  F2FP.BF16.F32.PACK_AB R18, R238, R228 ;  /* 0x000000e4ee12723e */ /* 0x000fe400000010ff */
[----:B------:R-:W-:-:S07]  /*6b70*/  F2FP.BF16.F32.PACK_AB R19, R204, R207 ;  /* 0x000000cfcc13723e */ /* 0x000fce00000010ff */
[----:B-1----:R-:W-:Y:S01]  /*6b80*/  HMMA.16816.F32.BF16 R40, R16, R22, R40 ;  /* 0x000000161028723c */ /* 0x002fe20000041828 */
[----:B--2---:R-:W-:Y:S01]  /*6b90*/  FFMA.FTZ R0, R133, UR19, -R3 ;  /* 0x0000001385007c23 */ /* 0x004fe20008010803 */
[----:B---3--:R-:W-:-:S03]  /*6ba0*/  F2FP.BF16.F32.PACK_AB R13, R88, R89 ;  /* 0x00000059580d723e */ /* 0x008fc600000010ff */
[----:B------:R1:W-:Y:S02]  /*6bb0*/  MUFU.EX2 R85, R0 ;  /* 0x0000000000557308 */ /* 0x0003e40000000800 */
[----:B-1----:R-:W-:-:S06]  /*6bc0*/  FFMA.FTZ R0, R134, UR19, -R3 ;  /* 0x0000001386007c23 */ /* 0x002fcc0008010803 */
        /* <DEDUP_REMOVED lines=23> */
[----:B-1----:R-:W-:Y:S02]  /*6d40*/  FFMA.FTZ R0, R143, UR19, -R3 ;  /* 0x000000138f007c23 */ /* 0x002fe40008010803 */
[----:B------:R-:W-:Y:S04]  /*6d50*/  HMMA.16816.F32.BF16 R140, R16, R24, R68 ;  /* 0x00000018108c723c */ /* 0x000fe80000041844 */
        /* <DEDUP_REMOVED lines=11> */
[----:B------:R-:W3:Y:S01]  /*6e10*/  LDSM.16.MT88.4 R24, [R184+0x5800] ;  /* 0x00580000b818783b */ /* 0x000ee20000004200 */
        /* <DEDUP_REMOVED lines=34> */
[----:B------:R-:W-:Y:S01]  /*7040*/  LDSM.16.MT88.4 R28, [R185+0x5c00] ;  /* 0x005c0000b91c783b */ /* 0x000fe20000004200 */
[----:B-1----:R-:W-:-:S03]  /*7050*/  FFMA.FTZ R0, R144, UR19, -R4 ;  /* 0x0000001390007c23 */ /* 0x002fc60008010804 */
[----:B------:R-:W1:Y:S01]  /*7060*/  LDSM.16.MT88.4 R144, [R184+0x5c00] ;  /* 0x005c0000b890783b */ /* 0x000e620000004200 */
[----:B------:R2:W-:Y:S02]  /*7070*/  MUFU.EX2 R66, R0 ;  /* 0x0000000000427308 */ /* 0x0005e40000000800 */
[----:B--2---:R-:W-:-:S06]  /*7080*/  FFMA.FTZ R0, R158, UR19, -R3 ;  /* 0x000000139e007c23 */ /* 0x004fcc0008010803 */
[----:B------:R2:W-:Y:S02]  /*7090*/  MUFU.EX2 R65, R0 ;  /* 0x0000000000417308 */ /* 0x0005e40000000800 */
[----:B--2---:R-:W-:-:S06]  /*70a0*/  FFMA.FTZ R0, R154, UR19, -R3 ;  /* 0x000000139a007c23 */ /* 0x004fcc0008010803 */
[----:B------:R2:W5:Y:S02]  /*70b0*/  MUFU.EX2 R64, R0 ;  /* 0x0000000000407308 */ /* 0x0005640000000800 */
[----:B--2---:R-:W-:Y:S01]  /*70c0*/  FFMA.FTZ R0, R155, UR19, -R3 ;  /* 0x000000139b007c23 */ /* 0x004fe20008010803 */
[----:B-----5:R-:W-:-:S05]  /*70d0*/  F2FP.BF16.F32.PACK_AB R13, R64, R65 ;  /* 0x00000041400d723e */ /* 0x020fca00000010ff */
[----:B------:R2:W-:Y:S02]  /*70e0*/  MUFU.EX2 R49, R0 ;  /* 0x0000000000317308 */ /* 0x0005e40000000800 */
[----:B--2---:R-:W-:-:S06]  /*70f0*/  FFMA.FTZ R0, R157, UR19, -R3 ;  /* 0x000000139d007c23 */ /* 0x004fcc0008010803 */
[----:B------:R2:W5:Y:S02]  /*7100*/  MUFU.EX2 R50, R0 ;  /* 0x0000000000327308 */ /* 0x0005640000000800 */
[----:B--2---:R-:W-:Y:S01]  /*7110*/  FFMA.FTZ R0, R152, UR19, -R4 ;  /* 0x0000001398007c23 */ /* 0x004fe20008010804 */
[----:B-----5:R-:W-:-:S05]  /*7120*/  F2FP.BF16.F32.PACK_AB R15, R50, R49 ;  /* 0x00000031320f723e */ /* 0x020fca00000010ff */
[----:B------:R2:W-:Y:S02]  /*7130*/  MUFU.EX2 R51, R0 ;  /* 0x0000000000337308 */ /* 0x0005e40000000800 */
[C---:B---3--:R-:W-:Y:S06]  /*7140*/  HMMA.16816.F32.BF16 R136, R12.reuse, R24, R136 ;  /* 0x000000180c88723c */ /* 0x048fec0000041888 */
[C---:B------:R-:W-:Y:S06]  /*7150*/  HMMA.16816.F32.BF16 R148, R12.reuse, R26, R148 ;  /* 0x0000001a0c94723c */ /* 0x040fec0000041894 */
[----:B----4-:R-:W-:Y:S01]  /*7160*/  HMMA.16816.F32.BF16 R52, R12, R20, R52 ;  /* 0x000000140c34723c */ /* 0x010fe20000041834 */
[----:B--2---:R-:W-:Y:S01]  /*7170*/  FFMA.FTZ R0, R112, UR19, -R4 ;  /* 0x0000001370007c23 */ /* 0x004fe20008010804 */
[----:B------:R-:W-:-:S03]  /*7180*/  FADD.FTZ R4, R169, R118 ;  /* 0x00000076a9047221 */ /* 0x000fc60000010000 */
[----:B------:R2:W3:Y:S01]  /*7190*/  MUFU.EX2 R48, R0 ;  /* 0x0000000000307308 */ /* 0x0004e20000000800 */
[----:B------:R-:W-:Y:S07]  /*71a0*/  HMMA.16816.F32.BF16 R44, R12, R22, R44 ;  /* 0x000000160c2c723c */ /* 0x000fee000004182c */
[----:B------:R-:W-:Y:S02]  /*71b0*/  F2FP.BF16.F32.PACK_AB R12, R246, R244 ;  /* 0x000000f4f60c723e */ /* 0x000fe400000010ff */
[----:B------:R-:W-:-:S02]  /*71c0*/  F2FP.BF16.F32.PACK_AB R13, R198, R199 ;  /* 0x000000c7c60d723e */ /* 0x000fc400000010ff */
[----:B------:R-:W-:Y:S02]  /*71d0*/  F2FP.BF16.F32.PACK_AB R14, R248, R247 ;  /* 0x000000f7f80e723e */ /* 0x000fe400000010ff */
[----:B------:R-:W-:Y:S01]  /*71e0*/  F2FP.BF16.F32.PACK_AB R15, R182, R197 ;  /* 0x000000c5b60f723e */ /* 0x000fe200000010ff */
[----:B--2---:R-:W-:Y:S01]  /*71f0*/  FFMA.FTZ R0, R161, UR19, -R3 ;  /* 0x00000013a1007c23 */ /* 0x004fe20008010803 */
[----:B---3--:R-:W-:-:S03]  /*7200*/  F2FP.BF16.F32.PACK_AB R166, R48, R51 ;  /* 0x0000003330a6723e */ /* 0x008fc600000010ff */
[----:B------:R2:W-:Y:S02]  /*7210*/  MUFU.EX2 R42, R0 ;  /* 0x00000000002a7308 */ /* 0x0005e40000000800 */
[C---:B------:R-:W-:Y:S06]  /*7220*/  HMMA.16816.F32.BF16 R140, R12.reuse, R24, R140 ;  /* 0x000000180c8c723c */ /* 0x040fec000004188c */
[C---:B------:R-:W-:Y:S06]  /*7230*/  HMMA.16816.F32.BF16 R32, R12.reuse, R20, R32 ;  /* 0x000000140c20723c */ /* 0x040fec0000041820 */
[----:B------:R-:W-:Y:S01]  /*7240*/  HMMA.16816.F32.BF16 R60, R12, R26, R60 ;  /* 0x0000001a0c3c723c */ /* 0x000fe2000004183c */
[----:B--2---:R-:W-:Y:S01]  /*7250*/  FFMA.FTZ R0, R160, UR19, -R3 ;  /* 0x00000013a0007c23 */ /* 0x004fe20008010803 */
[----:B------:R-:W-:-:S04]  /*7260*/  F2FP.BF16.F32.PACK_AB R160, R249, R250 ;  /* 0x000000faf9a0723e */ /* 0x000fc800000010ff */
[----:B------:R-:W-:Y:S01]  /*7270*/  HMMA.16816.F32.BF16 R16, R12, R22, R16 ;  /* 0x000000160c10723c */ /* 0x000fe20000041810 */
[----:B------:R2:W3:Y:S02]  /*7280*/  MUFU.EX2 R41, R0 ;  /* 0x0000000000297308 */ /* 0x0004e40000000800 */
[--C-:B--2---:R-:W-:Y:S01]  /*7290*/  FFMA.FTZ R0, R162, UR19, -R3.reuse ;  /* 0x00000013a2007c23 */ /* 0x104fe20008010803 */
[----:B------:R-:W-:Y:S01]  /*72a0*/  FFMA.FTZ R3, R159, UR19, -R3 ;  /* 0x000000139f037c23 */ /* 0x000fe20008010803 */
[----:B---3--:R-:W-:-:S04]  /*72b0*/  F2FP.BF16.F32.PACK_AB R165, R41, R42 ;  /* 0x0000002a29a5723e */ /* 0x008fc800000010ff */
[----:B------:R2:W-:Y:S01]  /*72c0*/  MUFU.EX2 R36, R0 ;  /* 0x0000000000247308 */ /* 0x0005e20000000800 */
[----:B------:R-:W-:-:S07]  /*72d0*/  F2FP.BF16.F32.PACK_AB R162, R251, R252 ;  /* 0x000000fcfba2723e */ /* 0x000fce00000010ff */
[----:B------:R3:W4:Y:S01]  /*72e0*/  MUFU.EX2 R40, R3 ;  /* 0x0000000300287308 */ /* 0x0007220000000800 */
[----:B--2---:R-:W-:Y:S01]  /*72f0*/  FFMA.FTZ R0, R164, UR19, -R5 ;  /* 0x00000013a4007c23 */ /* 0x004fe20008010805 */
[----:B------:R-:W-:-:S06]  /*7300*/  F2FP.BF16.F32.PACK_AB R164, R66, R67 ;  /* 0x0000004342a4723e */ /* 0x000fcc00000010ff */
[----:B------:R2:W5:Y:S01]  /*7310*/  MUFU.EX2 R24, R0 ;  /* 0x0000000000187308 */ /* 0x0005620000000800 */
[----:B---3--:R-:W-:Y:S01]  /*7320*/  FADD.FTZ R3, R221, R2 ;  /* 0x00000002dd037221 */ /* 0x008fe20000010000 */
[----:B----4-:R-:W-:-:S07]  /*7330*/  F2FP.BF16.F32.PACK_AB R167, R40, R36 ;  /* 0x0000002428a7723e */ /* 0x010fce00000010ff */
[----:B-1----:R-:W-:Y:S01]  /*7340*/  HMMA.16816.F32.BF16 R136, R164, R144, R136 ;  /* 0x00000090a488723c */ /* 0x002fe20000041888 */
[----:B--2---:R-:W-:Y:S01]  /*7350*/  FFMA.FTZ R0, R163, UR19, -R5 ;  /* 0x00000013a3007c23 */ /* 0x004fe20008010805 */
[----:B-----5:R-:W-:-:S04]  /*7360*/  F2FP.BF16.F32.PACK_AB R161, R24, R181 ;  /* 0x000000b518a1723e */ /* 0x020fc800000010ff */
[C---:B------:R-:W-:Y:S01]  /*7370*/  HMMA.16816.F32.BF16 R148, R164.reuse, R146, R148 ;  /* 0x00000092a494723c */ /* 0x040fe20000041894 */
[----:B------:R1:W-:Y:S05]  /*7380*/  MUFU.EX2 R20, R0 ;  /* 0x0000000000147308 */ /* 0x0003ea0000000800 */
[C---:B------:R-:W-:Y:S06]  /*7390*/  HMMA.16816.F32.BF16 R156, R164.reuse, R28, R52 ;  /* 0x0000001ca49c723c */ /* 0x040fec0000041834 */
[----:B------:R-:W-:Y:S01]  /*73a0*/  HMMA.16816.F32.BF16 R164, R164, R30, R44 ;  /* 0x0000001ea4a4723c */ /* 0x000fe2000004182c */
[----:B-1----:R-:W-:Y:S01]  /*73b0*/  FFMA.FTZ R0, R168, UR19, -R5 ;  /* 0x00000013a8007c23 */ /* 0x002fe20008010805 */
[----:B------:R-:W-:Y:S01]  /*73c0*/  FADD.FTZ R5, R7, R6 ;  /* 0x0000000607057221 */ /* 0x000fe20000010000 */
[----:B------:R-:W-:-:S02]  /*73d0*/  FADD.FTZ R6, R222, R3 ;  /* 0x00000003de067221 */ /* 0x000fc40000010000 */
[----:B------:R1:W2:Y:S02]  /*73e0*/  MUFU.EX2 R12, R0 ;  /* 0x00000000000c7308 */ /* 0x0002a40000000800 */
[----:B-1----:R-:W-:Y:S01]  /*73f0*/  FADD.FTZ R0, R179, R177 ;  /* 0x000000b1b3007221 */ /* 0x002fe20000010000 */
[----:B--2---:R-:W-:-:S03]  /*7400*/  F2FP.BF16.F32.PACK_AB R163, R12, R20 ;  /* 0x000000140ca3723e */ /* 0x004fc600000010ff */
        /* <DEDUP_REMOVED lines=119> */
[----:B------:R1:W-:Y:S04]  /*7b80*/  STL [R1], R4 ;  /* 0x0000000401007387 */ /* 0x0003e80000100800 */
[----:B------:R1:W-:Y:S01]  /*7b90*/  STL [R1+0x4], R3 ;  /* 0x0000040301007387 */ /* 0x0003e20000100800 */
[C---:B------:R-:W-:Y:S03]  /*7ba0*/  HMMA.16816.F32.BF16 R144, R160.reuse, R146, R60 ;  /* 0x00000092a090723c */ /* 0x040fe6000004183c */
[----:B------:R1:W-:Y:S03]  /*7bb0*/  STL [R1+0x8], R239 ;  /* 0x000008ef01007387 */ /* 0x0003e60000100800 */
[C---:B------:R-:W-:Y:S01]  /*7bc0*/  HMMA.16816.F32.BF16 R152, R160.reuse, R28, R32 ;  /* 0x0000001ca098723c */ /* 0x040fe20000041820 */
[----:B------:R1:W-:Y:S05]  /*7bd0*/  STL [R1+0xc], R242 ;  /* 0x00000cf201007387 */ /* 0x0003ea0000100800 */
[----:B------:R-:W-:Y:S01]  /*7be0*/  HMMA.16816.F32.BF16 R160, R160, R30, R16 ;  /* 0x0000001ea0a0723c */ /* 0x000fe20000041810 */
[----:B------:R-:W-:-:S08]  /*7bf0*/  NOP ;  /* 0x0000000000007918 */ /* 0x000fd00000000000 */
[----:B------:R-:W-:-:S15]  /*7c00*/  @!P0 BRA `(.L_x_525) ;  /* 0x0000006000708947 */ /* 0x000fde0003800000 */
[----:B------:R-:W2:Y:S01]  /*7c10*/  LDL.64 R120, [R1+0x38] ;  /* 0x0000380001787983 */ /* 0x000ea20000100a00 */
[----:B------:R-:W-:Y:S01]  /*7c20*/  ULDC UR4, c[0x0][0x2d0] ;  /* 0x0000b40000047ab9 */ /* 0x000fe20000000800 */
[----:B------:R-:W-:-:S04]  /*7c30*/  DEPBAR.LE SB0, 0x0 ;  /* 0x000080000000791a */ /* 0x000fc80000000000 */
[----:B------:R-:W-:Y:S02]  /*7c40*/  IMAD.U32 R7, RZ, RZ, UR8 ;  /* 0x00000008ff077e24 */ /* 0x000fe4000f8e00ff */
[----:B-1----:R-:W-:Y:S02]  /*7c50*/  IMAD.U32 R4, RZ, RZ, UR8 ;  /* 0x00000008ff047e24 */ /* 0x002fe4000f8e00ff */
        /* <DEDUP_REMOVED lines=40> */
[----:B------:R-:W-:Y:S02]  /*7ee0*/  @!P1 LDGSTS.E.BYPASS.LTC128B.128 [R196+0x4800], desc[UR22][R12.64] ;  /* 0x048000000cc49fae */ /* 0x000fe4000b901d56 */
        /* <DEDUP_REMOVED lines=14> */
[----:B------:R-:W-:Y:S04]  /*7fd0*/  LDSM.16.M88.4 R48, [R135+0x2000] ;  /* 0x002000008730783b */ /* 0x000fe80000000200 */
[----:B------:R-:W3:Y:S04]  /*7fe0*/  LDSM.16.M88.4 R20, [R186+0x1000] ;  /* 0x00100000ba14783b */ /* 0x000ee80000000200 */
[----:B------:R-:W-:Y:S04]  /*7ff0*/  LDSM.16.M88.4 R16, [R187] ;  /* 0x00000000bb10783b */ /* 0x000fe80000000200 */
[----:B------:R-:W-:Y:S04]  /*8000*/  LDSM.16.M88.4 R52, [R188] ;  /* 0x00000000bc34783b */ /* 0x000fe80000000200 */
[----:B-1----:R-:W1:Y:S04]  /*8010*/  LDSM.16.M88.4 R4, [R186] ;  /* 0x00000000ba04783b */ /* 0x002e680000000200 */
[----:B------:R-:W-:Y:S04]  /*8020*/  LDSM.16.M88.4 R12, [R187+0x1000] ;  /* 0x00100000bb0c783b */ /* 0x000fe80000000200 */
[----:B------:R-:W4:Y:S04]  /*8030*/  LDSM.16.M88.4 R60, [R135+0x2400] ;  /* 0x00240000873c783b */ /* 0x000f280000000200 */
[----:B------:R-:W-:Y:S04]  /*8040*/  LDSM.16.M88.4 R72, [R195] ;  /* 0x00000000c348783b */ /* 0x000fe80000000200 */
[----:B------:R-:W5:Y:S04]  /*8050*/  LDSM.16.M88.4 R56, [R135+0x2800] ;  /* 0x002800008738783b */ /* 0x000f680000000200 */
[----:B------:R-:W5:Y:S04]  /*8060*/  LDSM.16.M88.4 R64, [R194] ;  /* 0x00000000c240783b */ /* 0x000f680000000200 */
[----:B------:R-:W5:Y:S01]  /*8070*/  LDSM.16.M88.4 R112, [R135+0x2c00] ;  /* 0x002c00008770783b */ /* 0x000f620000000200 */
[-C--:B---3--:R-:W-:Y:S03]  /*8080*/  HMMA.16816.F32.BF16 R28, R20, R48.reuse, RZ ;  /* 0x00000030141c723c */ /* 0x088fe600000418ff */
[----:B------:R-:W3:Y:S04]  /*8090*/  LDSM.16.M88.4 R108, [R193] ;  /* 0x00000000c16c783b */ /* 0x000ee80000000200 */
[----:B------:R-:W3:Y:S04]  /*80a0*/  LDSM.16.M88.4 R96, [R135+0x3000] ;  /* 0x003000008760783b */ /* 0x000ee80000000200 */
[----:B------:R-:W3:Y:S01]  /*80b0*/  LDSM.16.M88.4 R88, [R192] ;  /* 0x00000000c058783b */ /* 0x000ee20000000200 */
[----:B-1----:R-:W-:Y:S03]  /*80c0*/  HMMA.16816.F32.BF16 R24, R4, R48, RZ ;  /* 0x000000300418723c */ /* 0x002fe600000418ff */
[----:B------:R-:W1:Y:S04]  /*80d0*/  LDSM.16.M88.4 R104, [R135+0x3400] ;  /* 0x003400008768783b */ /* 0x000e680000000200 */
[----:B------:R-:W1:Y:S01]  /*80e0*/  LDSM.16.M88.4 R100, [R191] ;  /* 0x00000000bf64783b */ /* 0x000e620000000200 */
[----:B----4-:R-:W-:Y:S03]  /*80f0*/  HMMA.16816.F32.BF16 R40, R20, R60, RZ ;  /* 0x0000003c1428723c */ /* 0x010fe600000418ff */
[----:B------:R-:W4:Y:S04]  /*8100*/  LDSM.16.M88.4 R84, [R135+0x3800] ;  /* 0x003800008754783b */ /* 0x000f280000000200 */
[----:B------:R-:W4:Y:S01]  /*8110*/  LDSM.16.M88.4 R92, [R190] ;  /* 0x00000000be5c783b */ /* 0x000f220000000200 */
[----:B------:R-:W-:Y:S03]  /*8120*/  HMMA.16816.F32.BF16 R32, R12, R52, R28 ;  /* 0x000000340c20723c */ /* 0x000fe6000004181c */
[----:B------:R-:W4:Y:S03]  /*8130*/  LDSM.16.M88.4 R80, [R135+0x3c00] ;  /* 0x003c00008750783b */ /* 0x000f260000000200 */
[----:B------:R-:W-:Y:S01]  /*8140*/  HMMA.16816.F32.BF16 R28, R4, R60, RZ ;  /* 0x0000003c041c723c */ /* 0x000fe200000418ff */
[----:B------:R-:W4:Y:S01]  /*8150*/  LDSM.16.M88.4 R68, [R189] ;  /* 0x00000000bd44783b */ /* 0x000f220000000200 */
[----:B--2---:R-:W2:Y:S04]  /*8160*/  S2R R2, SR_TID.X ;  /* 0x0000000000027919 */ /* 0x004ea80000002100 */
[----:B------:R-:W-:Y:S01]  /*8170*/  HMMA.16816.F32.BF16 R24, R16, R52, R24 ;  /* 0x000000341018723c */ /* 0x000fe20000041818 */
[----:B------:R-:W0:Y:S05]  /*8180*/  LDGDEPBAR ;  /* 0x00000000000079af */ /* 0x000e2a0000000000 */
[----:B-----5:R-:W-:Y:S06]  /*8190*/  HMMA.16816.F32.BF16 R44, R20, R56, RZ ;  /* 0x00000038142c723c */ /* 0x020fec00000418ff */
[----:B------:R-:W-:Y:S01]  /*81a0*/  FMUL.FTZ R32, R32, UR15 ;  /* 0x0000000f20207c20 */ /* 0x000fe20008410000 */
[----:B------:R-:W-:Y:S01]  /*81b0*/  FMUL.FTZ R33, R33, UR15 ;  /* 0x0000000f21217c20 */ /* 0x000fe20008410000 */
[----:B------:R-:W-:Y:S01]  /*81c0*/  FMUL.FTZ R34, R34, UR15 ;  /* 0x0000000f22227c20 */ /* 0x000fe20008410000 */
[----:B------:R-:W-:Y:S01]  /*81d0*/  FMUL.FTZ R35, R35, UR15 ;  /* 0x0000000f23237c20 */ /* 0x000fe20008410000 */
[----:B------:R-:W-:Y:S08]  /*81e0*/  MUFU.TANH R236, R32 ;  /* 0x0000002000ec7308 */ /* 0x000ff00000002400 */
[----:B------:R-:W-:Y:S01]  /*81f0*/  FMUL.FTZ R24, R24, UR15 ;  /* 0x0000000f18187c20 */ /* 0x000fe20008410000 */
[----:B------:R-:W-:Y:S01]  /*8200*/  FMUL.FTZ R25, R25, UR15 ;  /* 0x0000000f19197c20 */ /* 0x000fe20008410000 */
[----:B------:R-:W-:Y:S01]  /*8210*/  FMUL.FTZ R26, R26, UR15 ;  /* 0x0000000f1a1a7c20 */ /* 0x000fe20008410000 */
[----:B------:R-:W-:Y:S01]  /*8220*/  FMUL.FTZ R27, R27, UR15 ;  /* 0x0000000f1b1b7c20 */ /* 0x000fe20008410000 */
[----:B------:R-:W5:Y:S01]  /*8230*/  MUFU.TANH R198, R24 ;  /* 0x0000001800c67308 */ /* 0x000f620000002400 */
[----:B------:R-:W-:-:S04]  /*8240*/  DEPBAR.LE SB0, 0x0 ;  /* 0x000080000000791a */ /* 0x000fc80000000000 */
[----:B------:R-:W-:Y:S01]  /*8250*/  HMMA.16816.F32.BF16 R44, R12, R64, R44 ;  /* 0x000000400c2c723c */ /* 0x000fe2000004182c */
[----:B--2---:R-:W-:Y:S02]  /*8260*/  IMAD.SHL.U32 R2, R2, 0x2, RZ ;  /* 0x0000000202027824 */ /* 0x004fe400078e00ff */
[----:B------:R-:W2:Y:S03]  /*8270*/  MUFU.TANH R124, R25 ;  /* 0x00000019007c7308 */ /* 0x000ea60000002400 */
[----:B------:R-:W-:-:S05]  /*8280*/  LOP3.LUT R2, R2, 0x6, RZ, 0xc0, !PT ;  /* 0x0000000602027812 */ /* 0x000fca00078ec0ff */
[----:B------:R-:W-:Y:S01]  /*8290*/  MUFU.TANH R216, R26 ;  /* 0x0000001a00d87308 */ /* 0x000fe20000002400 */
[----:B------:R-:W-:-:S04]  /*82a0*/  IMAD R0, R0, 0x80, R2 ;  /* 0x0000008000007824 */ /* 0x000fc800078e0202 */
[C---:B------:R-:W-:Y:S01]  /*82b0*/  VIADD R36, R0.reuse, 0x20 ;  /* 0x0000002000247836 */ /* 0x040fe20000000000 */
[C---:B------:R-:W-:Y:S01]  /*82c0*/  ISETP.GE.AND P0, PT, R0.reuse, R8, PT ;  /* 0x000000080000720c */ /* 0x040fe20003f06270 */
[C---:B------:R-:W-:Y:S01]  /*82d0*/  VIADD R3, R0.reuse, 0x71 ;  /* 0x0000007100037836 */ /* 0x040fe20000000000 */
[----:B------:R3:W-:Y:S01]  /*82e0*/  MUFU.TANH R215, R27 ;  /* 0x0000001b00d77308 */ /* 0x0007e20000002400 */
[C---:B------:R-:W-:Y:S01]  /*82f0*/  ISETP.GE.AND P3, PT, R0.reuse, R9, PT ;  /* 0x000000090000720c */ /* 0x040fe20003f66270 */
[C---:B------:R-:W-:Y:S01]  /*8300*/  VIADD R2, R0.reuse, 0x78 ;  /* 0x0000007800027836 */ /* 0x040fe20000000000 */
[----:B------:R-:W-:Y:S02]  /*8310*/  ISETP.GE.AND P6, PT, R0, R11, PT ;  /* 0x0000000b0000720c */ /* 0x000fe40003fc6270 */
[----:B------:R-:W-:Y:S01]  /*8320*/  FMUL.FTZ R44, R44, UR15 ;  /* 0x0000000f2c2c7c20 */ /* 0x000fe20008410000 */
[----:B------:R-:W-:Y:S01]  /*8330*/  FMUL.FTZ R45, R45, UR15 ;  /* 0x0000000f2d2d7c20 */ /* 0x000fe20008410000 */
[----:B------:R-:W-:Y:S01]  /*8340*/  FMUL.FTZ R46, R46, UR15 ;  /* 0x0000000f2e2e7c20 */ /* 0x000fe20008410000 */
[----:B------:R-:W-:Y:S01]  /*8350*/  MUFU.TANH R237, R33 ;  /* 0x0000002100ed7308 */ /* 0x000fe20000002400 */
[----:B------:R-:W-:Y:S01]  /*8360*/  FMUL.FTZ R47, R47, UR15 ;  /* 0x0000000f2f2f7c20 */ /* 0x000fe20008410000 */
[----:B------:R-:W-:-:S06]  /*8370*/  ISETP.GE.AND P5, PT, R0, R10, PT ;  /* 0x0000000a0000720c */ /* 0x000fcc0003fa6270 */
[----:B------:R-:W-:Y:S01]  /*8380*/  MUFU.TANH R235, R34 ;  /* 0x0000002200eb7308 */ /* 0x000fe20000002400 */
[----:B---3--:R-:W-:Y:S06]  /*8390*/  HMMA.16816.F32.BF16 R24, R16, R72, R28 ;  /* 0x000000481018723c */ /* 0x008fec000004181c */
[----:B------:R-:W-:Y:S01]  /*83a0*/  HMMA.16816.F32.BF16 R28, R4, R56, RZ ;  /* 0x00000038041c723c */ /* 0x000fe200000418ff */
[----:B------:R3:W-:Y:S08]  /*83b0*/  MUFU.TANH R238, R35 ;  /* 0x0000002300ee7308 */ /* 0x0007f00000002400 */
[----:B------:R-:W-:Y:S08]  /*83c0*/  MUFU.TANH R229, R44 ;  /* 0x0000002c00e57308 */ /* 0x000ff00000002400 */
[----:B------:R-:W-:Y:S01]  /*83d0*/  MUFU.TANH R230, R45 ;  /* 0x0000002d00e67308 */ /* 0x000fe20000002400 */
[----:B------:R-:W-:Y:S01]  /*83e0*/  FMUL.FTZ R24, R24, UR15 ;  /* 0x0000000f18187c20 */ /* 0x000fe20008410000 */
[----:B------:R-:W-:Y:S01]  /*83f0*/  FMUL.FTZ R25, R25, UR15 ;  /* 0x0000000f19197c20 */ /* 0x000fe20008410000 */
[----:B------:R-:W-:Y:S01]  /*8400*/  FMUL.FTZ R26, R26, UR15 ;  /* 0x0000000f1a1a7c20 */ /* 0x000fe20008410000 */
[----:B------:R-:W-:Y:S01]  /*8410*/  FMUL.FTZ R27, R27, UR15 ;  /* 0x0000000f1b1b7c20 */ /* 0x000fe20008410000 */
[----:B---3--:R-:W-:Y:S03]  /*8420*/  HMMA.16816.F32.BF16 R32, R12, R72, R40 ;  /* 0x000000480c20723c */ /* 0x008fe60000041828 */
[----:B------:R-:W-:Y:S08]  /*8430*/  MUFU.TANH R134, R24 ;  /* 0x0000001800867308 */ /* 0x000ff00000002400 */
[----:B------:R-:W-:Y:S08]  /*8440*/  MUFU.TANH R79, R25 ;  /* 0x00000019004f7308 */ /* 0x000ff00000002400 */
[----:B------:R-:W-:Y:S05]  /*8450*/  MUFU.TANH R202, R26 ;  /* 0x0000001a00ca7308 */ /* 0x000fea0000002400 */
[----:B------:R-:W-:Y:S01]  /*8460*/  FMUL.FTZ R32, R32, UR15 ;  /* 0x0000000f20207c20 */ /* 0x000fe20008410000 */
[----:B------:R-:W-:Y:S01]  /*8470*/  FMUL.FTZ R33, R33, UR15 ;  /* 0x0000000f21217c20 */ /* 0x000fe20008410000 */
[----:B------:R-:W-:Y:S01]  /*8480*/  FMUL.FTZ R34, R34, UR15 ;  /* 0x0000000f22227c20 */ /* 0x000fe20008410000 */
[----:B------:R3:W-:Y:S01]  /*8490*/  MUFU.TANH R201, R27 ;  /* 0x0000001b00c97308 */ /* 0x0007e20000002400 */
[----:B------:R-:W-:-:S07]  /*84a0*/  FMUL.FTZ R35, R35, UR15 ;  /* 0x0000000f23237c20 */ /* 0x000fce0008410000 */
[----:B------:R-:W-:Y:S08]  /*84b0*/  MUFU.TANH R233, R32 ;  /* 0x0000002000e97308 */ /* 0x000ff00000002400 */
[----:B------:R-:W-:Y:S01]  /*84c0*/  MUFU.TANH R234, R33 ;  /* 0x0000002100ea7308 */ /* 0x000fe20000002400 */
[----:B---3--:R-:W-:Y:S06]  /*84d0*/  HMMA.16816.F32.BF16 R24, R16, R64, R28 ;  /* 0x000000401018723c */ /* 0x008fec000004181c */
[----:B------:R-:W-:Y:S01]  /*84e0*/  HMMA.16816.F32.BF16 R28, R4, R112, RZ ;  /* 0x00000070041c723c */ /* 0x000fe200000418ff */
[----:B------:R-:W-:Y:S08]  /*84f0*/  MUFU.TANH R231, R34 ;  /* 0x0000002200e77308 */ /* 0x000ff00000002400 */
[----:B------:R3:W-:Y:S08]  /*8500*/  MUFU.TANH R232, R35 ;  /* 0x0000002300e87308 */ /* 0x0007f00000002400 */
[----:B------:R-:W-:Y:S01]  /*8510*/  MUFU.TANH R228, R46 ;  /* 0x0000002e00e47308 */ /* 0x000fe20000002400 */
[----:B------:R-:W-:Y:S01]  /*8520*/  FMUL.FTZ R24, R24, UR15 ;  /* 0x0000000f18187c20 */ /* 0x000fe20008410000 */
[----:B------:R-:W-:Y:S01]  /*8530*/  FMUL.FTZ R25, R25, UR15 ;  /* 0x0000000f19197c20 */ /* 0x000fe20008410000 */
[----:B------:R-:W-:Y:S01]  /*8540*/  FMUL.FTZ R26, R26, UR15 ;  /* 0x0000000f1a1a7c20 */ /* 0x000fe20008410000 */
[----:B------:R-:W-:-:S04]  /*8550*/  FMUL.FTZ R27, R27, UR15 ;  /* 0x0000000f1b1b7c20 */ /* 0x000fc80008410000 */
[----:B------:R-:W-:Y:S01]  /*8560*/  MUFU.TANH R131, R24 ;  /* 0x0000001800837308 */ /* 0x000fe20000002400 */
[----:B---3--:R-:W-:Y:S07]  /*8570*/  HMMA.16816.F32.BF16 R32, R20, R112, RZ ;  /* 0x000000701420723c */ /* 0x008fee00000418ff */
[----:B------:R-:W-:Y:S08]  /*8580*/  MUFU.TANH R127, R25 ;  /* 0x00000019007f7308 */ /* 0x000ff00000002400 */
[----:B------:R-:W-:Y:S08]  /*8590*/  MUFU.TANH R200, R26 ;  /* 0x0000001a00c87308 */ /* 0x000ff00000002400 */
[----:B------:R3:W-:Y:S01]  /*85a0*/  MUFU.TANH R199, R27 ;  /* 0x0000001b00c77308 */ /* 0x0007e20000002400 */
[----:B------:R-:W-:Y:S06]  /*85b0*/  HMMA.16816.F32.BF16 R40, R12, R108, R32 ;  /* 0x0000006c0c28723c */ /* 0x000fec0000041820 */
[----:B------:R-:W-:Y:S01]  /*85c0*/  HMMA.16816.F32.BF16 R32, R20, R96, RZ ;  /* 0x000000601420723c */ /* 0x000fe200000418ff */
[----:B------:R1:W-:Y:S05]  /*85d0*/  MUFU.TANH R226, R47 ;  /* 0x0000002f00e27308 */ /* 0x0003ea0000002400 */
[----:B---3--:R-:W-:Y:S06]  /*85e0*/  HMMA.16816.F32.BF16 R24, R16, R108, R28 ;  /* 0x0000006c1018723c */ /* 0x008fec000004181c */
[----:B------:R-:W-:Y:S06]  /*85f0*/  HMMA.16816.F32.BF16 R28, R4, R96, RZ ;  /* 0x00000060041c723c */ /* 0x000fec00000418ff */
[----:B------:R-:W-:Y:S01]  /*8600*/  FMUL.FTZ R40, R40, UR15 ;  /* 0x0000000f28287c20 */ /* 0x000fe20008410000 */
[----:B------:R-:W-:Y:S01]  /*8610*/  FMUL.FTZ R41, R41, UR15 ;  /* 0x0000000f29297c20 */ /* 0x000fe20008410000 */
[----:B------:R-:W-:Y:S01]  /*8620*/  FMUL.FTZ R42, R42, UR15 ;  /* 0x0000000f2a2a7c20 */ /* 0x000fe20008410000 */
[----:B------:R-:W-:Y:S01]  /*8630*/  FMUL.FTZ R43, R43, UR15 ;  /* 0x0000000f2b2b7c20 */ /* 0x000fe20008410000 */
[----:B------:R-:W-:Y:S02]  /*8640*/  MUFU.TANH R225, R40 ;  /* 0x0000002800e17308 */ /* 0x000fe40000002400 */
[----:B-1----:R-:W-:Y:S06]  /*8650*/  HMMA.16816.F32.BF16 R44, R12, R88, R32 ;  /* 0x000000580c2c723c */ /* 0x002fec0000041820 */
[----:B------:R-:W-:Y:S01]  /*8660*/  HMMA.16816.F32.BF16 R32, R20, R104, RZ ;  /* 0x000000681420723c */ /* 0x000fe200000418ff */
[----:B------:R-:W-:Y:S01]  /*8670*/  MUFU.TANH R227, R41 ;  /* 0x0000002900e37308 */ /* 0x000fe20000002400 */
[----:B------:R-:W-:Y:S01]  /*8680*/  FMUL.FTZ R24, R24, UR15 ;  /* 0x0000000f18187c20 */ /* 0x000fe20008410000 */
[----:B------:R-:W-:Y:S01]  /*8690*/  FMUL.FTZ R25, R25, UR15 ;  /* 0x0000000f19197c20 */ /* 0x000fe20008410000 */
[----:B------:R-:W-:Y:S01]  /*86a0*/  FMUL.FTZ R26, R26, UR15 ;  /* 0x0000000f1a1a7c20 */ /* 0x000fe20008410000 */
[----:B------:R-:W-:-:S04]  /*86b0*/  FMUL.FTZ R27, R27, UR15 ;  /* 0x0000000f1b1b7c20 */ /* 0x000fc80008410000 */
[----:B------:R-:W-:Y:S08]  /*86c0*/  MUFU.TANH R122, R24 ;  /* 0x00000018007a7308 */ /* 0x000ff00000002400 */
[----:B------:R-:W-:Y:S01]  /*86d0*/  MUFU.TANH R121, R25 ;  /* 0x0000001900797308 */ /* 0x000fe20000002400 */
[----:B------:R-:W-:Y:S01]  /*86e0*/  FMUL.FTZ R44, R44, UR15 ;  /* 0x0000000f2c2c7c20 */ /* 0x000fe20008410000 */
[----:B------:R-:W-:Y:S01]  /*86f0*/  FMUL.FTZ R45, R45, UR15 ;  /* 0x0000000f2d2d7c20 */ /* 0x000fe20008410000 */
[----:B------:R-:W-:Y:S01]  /*8700*/  FMUL.FTZ R46, R46, UR15 ;  /* 0x0000000f2e2e7c20 */ /* 0x000fe20008410000 */
[----:B------:R-:W-:-:S03]  /*8710*/  FMUL.FTZ R47, R47, UR15 ;  /* 0x0000000f2f2f7c20 */ /* 0x000fc60008410000 */
[----:B------:R-:W-:Y:S01]  /*8720*/  HMMA.16816.F32.BF16 R32, R12, R100, R32 ;  /* 0x000000640c20723c */ /* 0x000fe20000041820 */
[----:B------:R-:W-:Y:S08]  /*8730*/  MUFU.TANH R197, R26 ;  /* 0x0000001a00c57308 */ /* 0x000ff00000002400 */
[----:B------:R1:W-:Y:S08]  /*8740*/  MUFU.TANH R183, R27 ;  /* 0x0000001b00b77308 */ /* 0x0003f00000002400 */
[----:B------:R-:W-:Y:S07]  /*8750*/  MUFU.TANH R224, R42 ;  /* 0x0000002a00e07308 */ /* 0x000fee0000002400 */
[----:B------:R-:W-:Y:S01]  /*8760*/  FMUL.FTZ R32, R32, UR15 ;  /* 0x0000000f20207c20 */ /* 0x000fe20008410000 */
[----:B------:R4:W-:Y:S01]  /*8770*/  MUFU.TANH R223, R43 ;  /* 0x0000002b00df7308 */ /* 0x0009e20000002400 */
[----:B-1----:R-:W-:Y:S01]  /*8780*/  HMMA.16816.F32.BF16 R24, R16, R88, R28 ;  /* 0x000000581018723c */ /* 0x002fe2000004181c */
[----:B------:R-:W-:Y:S01]  /*8790*/  FMUL.FTZ R33, R33, UR15 ;  /* 0x0000000f21217c20 */ /* 0x000fe20008410000 */
[----:B------:R-:W-:Y:S01]  /*87a0*/  FMUL.FTZ R34, R34, UR15 ;  /* 0x0000000f22227c20 */ /* 0x000fe20008410000 */
[----:B------:R-:W-:-:S03]  /*87b0*/  FMUL.FTZ R35, R35, UR15 ;  /* 0x0000000f23237c20 */ /* 0x000fc60008410000 */
[----:B------:R-:W-:Y:S01]  /*87c0*/  HMMA.16816.F32.BF16 R28, R4, R104, RZ ;  /* 0x00000068041c723c */ /* 0x000fe200000418ff */
[----:B------:R-:W-:Y:S08]  /*87d0*/  MUFU.TANH R211, R32 ;  /* 0x0000002000d37308 */ /* 0x000ff00000002400 */
[----:B------:R-:W-:Y:S01]  /*87e0*/  MUFU.TANH R214, R33 ;  /* 0x0000002100d67308 */ /* 0x000fe20000002400 */
[----:B----4-:R-:W-:Y:S07]  /*87f0*/  HMMA.16816.F32.BF16 R40, R20, R84, RZ ;  /* 0x000000541428723c */ /* 0x010fee00000418ff */
[----:B------:R-:W-:Y:S01]  /*8800*/  MUFU.TANH R204, R34 ;  /* 0x0000002200cc7308 */ /* 0x000fe20000002400 */
[----:B------:R-:W-:Y:S01]  /*8810*/  FMUL.FTZ R24, R24, UR15 ;  /* 0x0000000f18187c20 */ /* 0x000fe20008410000 */
[----:B------:R-:W-:Y:S01]  /*8820*/  FMUL.FTZ R25, R25, UR15 ;  /* 0x0000000f19197c20 */ /* 0x000fe20008410000 */
[----:B------:R-:W-:Y:S01]  /*8830*/  FMUL.FTZ R26, R26, UR15 ;  /* 0x0000000f1a1a7c20 */ /* 0x000fe20008410000 */
[----:B------:R-:W-:-:S04]  /*8840*/  FMUL.FTZ R27, R27, UR15 ;  /* 0x0000000f1b1b7c20 */ /* 0x000fc80008410000 */
[----:B------:R-:W-:Y:S08]  /*8850*/  MUFU.TANH R112, R24 ;  /* 0x0000001800707308 */ /* 0x000ff00000002400 */
[----:B------:R-:W-:Y:S01]  /*8860*/  MUFU.TANH R120, R25 ;  /* 0x0000001900787308 */ /* 0x000fe20000002400 */
[----:B------:R-:W-:Y:S07]  /*8870*/  HMMA.16816.F32.BF16 R40, R12, R92, R40 ;  /* 0x0000005c0c28723c */ /* 0x000fee0000041828 */
[----:B------:R-:W-:Y:S08]  /*8880*/  MUFU.TANH R174, R26 ;  /* 0x0000001a00ae7308 */ /* 0x000ff00000002400 */
[----:B------:R1:W-:Y:S08]  /*8890*/  MUFU.TANH R173, R27 ;  /* 0x0000001b00ad7308 */ /* 0x0003f00000002400 */
[----:B------:R3:W-:Y:S01]  /*88a0*/  MUFU.TANH R205, R35 ;  /* 0x0000002300cd7308 */ /* 0x0007e20000002400 */
[----:B------:R-:W-:Y:S01]  /*88b0*/  FMUL.FTZ R40, R40, UR15 ;  /* 0x0000000f28287c20 */ /* 0x000fe20008410000 */
[----:B------:R-:W-:Y:S01]  /*88c0*/  FMUL.FTZ R41, R41, UR15 ;  /* 0x0000000f29297c20 */ /* 0x000fe20008410000 */
[----:B------:R-:W-:Y:S01]  /*88d0*/  FMUL.FTZ R42, R42, UR15 ;  /* 0x0000000f2a2a7c20 */ /* 0x000fe20008410000 */
[----:B------:R-:W-:-:S04]  /*88e0*/  FMUL.FTZ R43, R43, UR15 ;  /* 0x0000000f2b2b7c20 */ /* 0x000fc80008410000 */
[----:B------:R-:W-:Y:S01]  /*88f0*/  MUFU.TANH R221, R44 ;  /* 0x0000002c00dd7308 */ /* 0x000fe20000002400 */
[----:B-1----:R-:W-:Y:S06]  /*8900*/  HMMA.16816.F32.BF16 R24, R16, R100, R28 ;  /* 0x000000641018723c */ /* 0x002fec000004181c */
[----:B------:R-:W-:Y:S01]  /*8910*/  HMMA.16816.F32.BF16 R28, R4, R84, RZ ;  /* 0x00000054041c723c */ /* 0x000fe200000418ff */
[----:B------:R-:W-:Y:S05]  /*8920*/  MUFU.TANH R222, R45 ;  /* 0x0000002d00de7308 */ /* 0x000fea0000002400 */
[----:B---3--:R-:W-:Y:S03]  /*8930*/  HMMA.16816.F32.BF16 R32, R20, R80, RZ ;  /* 0x000000501420723c */ /* 0x008fe600000418ff */
[----:B------:R-:W-:Y:S08]  /*8940*/  MUFU.TANH R219, R46 ;  /* 0x0000002e00db7308 */ /* 0x000ff00000002400 */
[----:B------:R1:W-:Y:S01]  /*8950*/  MUFU.TANH R220, R47 ;  /* 0x0000002f00dc7308 */ /* 0x0003e20000002400 */
[----:B------:R-:W-:Y:S01]  /*8960*/  FMUL.FTZ R24, R24, UR15 ;  /* 0x0000000f18187c20 */ /* 0x000fe20008410000 */
[----:B------:R-:W-:Y:S01]  /*8970*/  FMUL.FTZ R25, R25, UR15 ;  /* 0x0000000f19197c20 */ /* 0x000fe20008410000 */
[----:B------:R-:W-:Y:S01]  /*8980*/  FMUL.FTZ R26, R26, UR15 ;  /* 0x0000000f1a1a7c20 */ /* 0x000fe20008410000 */
[----:B------:R-:W-:-:S04]  /*8990*/  FMUL.FTZ R27, R27, UR15 ;  /* 0x0000000f1b1b7c20 */ /* 0x000fc80008410000 */
[----:B------:R-:W-:Y:S05]  /*89a0*/  MUFU.TANH R96, R24 ;  /* 0x0000001800607308 */ /* 0x000fea0000002400 */
[----:B------:R-:W-:Y:S03]  /*89b0*/  HMMA.16816.F32.BF16 R32, R12, R68, R32 ;  /* 0x000000440c20723c */ /* 0x000fe60000041820 */
[----:B------:R-:W-:Y:S03]  /*89c0*/  MUFU.TANH R100, R25 ;  /* 0x0000001900647308 */ /* 0x000fe60000002400 */
[----:B-1----:R-:W-:Y:S05]  /*89d0*/  HMMA.16816.F32.BF16 R44, R20, R50, RZ ;  /* 0x00000032142c723c */ /* 0x002fea00000418ff */
[----:B------:R-:W-:Y:S08]  /*89e0*/  MUFU.TANH R172, R26 ;  /* 0x0000001a00ac7308 */ /* 0x000ff00000002400 */
[----:B------:R1:W-:Y:S05]  /*89f0*/  MUFU.TANH R130, R27 ;  /* 0x0000001b00827308 */ /* 0x0003ea0000002400 */
[----:B------:R-:W-:Y:S01]  /*8a00*/  FMUL.FTZ R32, R32, UR15 ;  /* 0x0000000f20207c20 */ /* 0x000fe20008410000 */
[----:B------:R-:W-:Y:S01]  /*8a10*/  FMUL.FTZ R33, R33, UR15 ;  /* 0x0000000f21217c20 */ /* 0x000fe20008410000 */
[----:B------:R-:W-:Y:S01]  /*8a20*/  FMUL.FTZ R34, R34, UR15 ;  /* 0x0000000f22227c20 */ /* 0x000fe20008410000 */
[----:B------:R-:W-:Y:S01]  /*8a30*/  MUFU.TANH R208, R40 ;  /* 0x0000002800d07308 */ /* 0x000fe20000002400 */
[----:B------:R-:W-:-:S02]  /*8a40*/  FMUL.FTZ R35, R35, UR15 ;  /* 0x0000000f23237c20 */ /* 0x000fc40008410000 */
[----:B------:R-:W-:Y:S05]  /*8a50*/  HMMA.16816.F32.BF16 R44, R12, R54, R44 ;  /* 0x000000360c2c723c */ /* 0x000fea000004182c */
[----:B------:R-:W-:Y:S01]  /*8a60*/  MUFU.TANH R209, R41 ;  /* 0x0000002900d17308 */ /* 0x000fe20000002400 */
[----:B-1----:R-:W-:Y:S06]  /*8a70*/  HMMA.16816.F32.BF16 R24, R16, R92, R28 ;  /* 0x0000005c1018723c */ /* 0x002fec000004181c */
[----:B------:R-:W-:Y:S01]  /*8a80*/  HMMA.16816.F32.BF16 R28, R4, R80, RZ ;  /* 0x00000050041c723c */ /* 0x000fe200000418ff */
[----:B------:R-:W-:Y:S08]  /*8a90*/  MUFU.TANH R206, R42 ;  /* 0x0000002a00ce7308 */ /* 0x000ff00000002400 */
[----:B------:R1:W-:Y:S03]  /*8aa0*/  MUFU.TANH R207, R43 ;  /* 0x0000002b00cf7308 */ /* 0x0003e60000002400 */
[----:B------:R-:W-:Y:S01]  /*8ab0*/  FMUL.FTZ R44, R44, UR15 ;  /* 0x0000000f2c2c7c20 */ /* 0x000fe20008410000 */
[----:B------:R-:W-:Y:S01]  /*8ac0*/  FMUL.FTZ R45, R45, UR15 ;  /* 0x0000000f2d2d7c20 */ /* 0x000fe20008410000 */
[----:B------:R-:W-:Y:S01]  /*8ad0*/  FMUL.FTZ R46, R46, UR15 ;  /* 0x0000000f2e2e7c20 */ /* 0x000fe20008410000 */
[----:B------:R-:W-:-:S02]  /*8ae0*/  FMUL.FTZ R47, R47, UR15 ;  /* 0x0000000f2f2f7c20 */ /* 0x000fc40008410000 */
[----:B------:R-:W-:Y:S01]  /*8af0*/  MUFU.TANH R210, R32 ;  /* 0x0000002000d27308 */ /* 0x000fe20000002400 */
[----:B------:R-:W-:Y:S01]  /*8b00*/  FMUL.FTZ R24, R24, UR15 ;  /* 0x0000000f18187c20 */ /* 0x000fe20008410000 */
[----:B------:R-:W-:Y:S01]  /*8b10*/  FMUL.FTZ R25, R25, UR15 ;  /* 0x0000000f19197c20 */ /* 0x000fe20008410000 */
[----:B------:R-:W-:Y:S01]  /*8b20*/  FMUL.FTZ R26, R26, UR15 ;  /* 0x0000000f1a1a7c20 */ /* 0x000fe20008410000 */
[----:B------:R-:W-:-:S04]  /*8b30*/  FMUL.FTZ R27, R27, UR15 ;  /* 0x0000000f1b1b7c20 */ /* 0x000fc80008410000 */
[----:B------:R-:W-:Y:S01]  /*8b40*/  MUFU.TANH R109, R24 ;  /* 0x00000018006d7308 */ /* 0x000fe20000002400 */
[----:B-1----:R-:W-:Y:S07]  /*8b50*/  HMMA.16816.F32.BF16 R40, R20, R58, RZ ;  /* 0x0000003a1428723c */ /* 0x002fee00000418ff */
[----:B------:R-:W-:Y:S08]  /*8b60*/  MUFU.TANH R108, R25 ;  /* 0x00000019006c7308 */ /* 0x000ff00000002400 */
[----:B------:R-:W-:Y:S08]  /*8b70*/  MUFU.TANH R171, R26 ;  /* 0x0000001a00ab7308 */ /* 0x000ff00000002400 */
[----:B------:R1:W-:Y:S01]  /*8b80*/  MUFU.TANH R132, R27 ;  /* 0x0000001b00847308 */ /* 0x0003e20000002400 */
[----:B------:R-:W-:Y:S06]  /*8b90*/  HMMA.16816.F32.BF16 R116, R12, R66, R40 ;  /* 0x000000420c74723c */ /* 0x000fec0000041828 */
[----:B------:R-:W-:Y:S01]  /*8ba0*/  HMMA.16816.F32.BF16 R40, R4, R106, RZ ;  /* 0x0000006a0428723c */ /* 0x000fe200000418ff */
[----:B------:R-:W-:Y:S08]  /*8bb0*/  MUFU.TANH R203, R33 ;  /* 0x0000002100cb7308 */ /* 0x000ff00000002400 */
[----:B------:R-:W-:Y:S01]  /*8bc0*/  MUFU.TANH R212, R34 ;  /* 0x0000002200d47308 */ /* 0x000fe20000002400 */
[----:B-1----:R-:W-:Y:S06]  /*8bd0*/  HMMA.16816.F32.BF16 R24, R16, R68, R28 ;  /* 0x000000441018723c */ /* 0x002fec000004181c */
[----:B------:R-:W-:Y:S01]  /*8be0*/  HMMA.16816.F32.BF16 R28, R20, R62, RZ ;  /* 0x0000003e141c723c */ /* 0x000fe200000418ff */
[----:B------:R1:W-:Y:S01]  /*8bf0*/  MUFU.TANH R213, R35 ;  /* 0x0000002300d57308 */ /* 0x0003e20000002400 */
[----:B-----5:R-:W-:Y:S01]  /*8c00*/  FSEL R68, R198, -INF , !P0 ;  /* 0xff800000c6447808 */ /* 0x020fe20004000000 */
[----:B------:R-:W-:Y:S01]  /*8c10*/  FMUL.FTZ R116, R116, UR15 ;  /* 0x0000000f74747c20 */ /* 0x000fe20008410000 */
[----:B------:R-:W-:-:S05]  /*8c20*/  FMUL.FTZ R117, R117, UR15 ;  /* 0x0000000f75757c20 */ /* 0x000fca0008410000 */
[----:B------:R-:W-:Y:S08]  /*8c30*/  MUFU.TANH R180, R44 ;  /* 0x0000002c00b47308 */ /* 0x000ff00000002400 */
[----:B------:R-:W-:Y:S01]  /*8c40*/  MUFU.TANH R182, R45 ;  /* 0x0000002d00b67308 */ /* 0x000fe20000002400 */
[----:B------:R-:W-:Y:S01]  /*8c50*/  FMUL.FTZ R24, R24, UR15 ;  /* 0x0000000f18187c20 */ /* 0x000fe20008410000 */
[----:B------:R-:W-:Y:S01]  /*8c60*/  FMUL.FTZ R25, R25, UR15 ;  /* 0x0000000f19197c20 */ /* 0x000fe20008410000 */
[----:B------:R-:W-:Y:S01]  /*8c70*/  FMUL.FTZ R26, R26, UR15 ;  /* 0x0000000f1a1a7c20 */ /* 0x000fe20008410000 */
[----:B------:R-:W-:Y:S01]  /*8c80*/  FMUL.FTZ R27, R27, UR15 ;  /* 0x0000000f1b1b7c20 */ /* 0x000fe20008410000 */
[----:B-1----:R-:W-:Y:S03]  /*8c90*/  HMMA.16816.F32.BF16 R32, R4, R58, RZ ;  /* 0x0000003a0420723c */ /* 0x002fe600000418ff */
[----:B------:R-:W-:Y:S03]  /*8ca0*/  MUFU.TANH R113, R24 ;  /* 0x0000001800717308 */ /* 0x000fe60000002400 */
[----:B------:R-:W-:Y:S05]  /*8cb0*/  HMMA.16816.F32.BF16 R28, R12, R74, R28 ;  /* 0x0000004a0c1c723c */ /* 0x000fea000004181c */
[----:B------:R-:W-:Y:S08]  /*8cc0*/  MUFU.TANH R125, R25 ;  /* 0x00000019007d7308 */ /* 0x000ff00000002400 */
[----:B------:R-:W-:Y:S08]  /*8cd0*/  MUFU.TANH R133, R26 ;  /* 0x0000001a00857308 */ /* 0x000ff00000002400 */
[----:B------:R1:W-:Y:S03]  /*8ce0*/  MUFU.TANH R168, R27 ;  /* 0x0000001b00a87308 */ /* 0x0003e60000002400 */
[----:B------:R-:W-:Y:S01]  /*8cf0*/  FMUL.FTZ R28, R28, UR15 ;  /* 0x0000000f1c1c7c20 */ /* 0x000fe20008410000 */
[----:B------:R-:W-:Y:S01]  /*8d00*/  FMUL.FTZ R29, R29, UR15 ;  /* 0x0000000f1d1d7c20 */ /* 0x000fe20008410000 */
[----:B------:R-:W-:Y:S01]  /*8d10*/  FMUL.FTZ R30, R30, UR15 ;  /* 0x0000000f1e1e7c20 */ /* 0x000fe20008410000 */
[----:B------:R-:W-:-:S02]  /*8d20*/  FMUL.FTZ R31, R31, UR15 ;  /* 0x0000000f1f1f7c20 */ /* 0x000fc40008410000 */
[----:B------:R-:W-:Y:S08]  /*8d30*/  MUFU.TANH R181, R28 ;  /* 0x0000001c00b57308 */ /* 0x000ff00000002400 */
[----:B------:R-:W-:Y:S01]  /*8d40*/  MUFU.TANH R179, R29 ;  /* 0x0000001d00b37308 */ /* 0x000fe20000002400 */
[C---:B-1----:R-:W-:Y:S06]  /*8d50*/  HMMA.16816.F32.BF16 R24, R4.reuse, R50, RZ ;  /* 0x000000320418723c */ /* 0x042fec00000418ff */
[----:B------:R-:W-:Y:S01]  /*8d60*/  HMMA.16816.F32.BF16 R48, R4, R62, RZ ;  /* 0x0000003e0430723c */ /* 0x000fe200000418ff */
[----:B------:R-:W-:Y:S08]  /*8d70*/  MUFU.TANH R175, R30 ;  /* 0x0000001e00af7308 */ /* 0x000ff00000002400 */
[----:B------:R1:W-:Y:S08]  /*8d80*/  MUFU.TANH R176, R31 ;  /* 0x0000001f00b07308 */ /* 0x0003f00000002400 */
[----:B------:R-:W-:Y:S01]  /*8d90*/  MUFU.TANH R170, R46 ;  /* 0x0000002e00aa7308 */ /* 0x000fe20000002400 */
[C---:B------:R-:W-:Y:S06]  /*8da0*/  HMMA.16816.F32.BF16 R24, R16.reuse, R54, R24 ;  /* 0x000000361018723c */ /* 0x040fec0000041818 */
[----:B------:R-:W-:Y:S01]  /*8db0*/  HMMA.16816.F32.BF16 R48, R16, R74, R48 ;  /* 0x0000004a1030723c */ /* 0x000fe20000041830 */
[----:B------:R3:W-:Y:S05]  /*8dc0*/  MUFU.TANH R169, R47 ;  /* 0x0000002f00a97308 */ /* 0x0007ea0000002400 */
[----:B-1----:R-:W-:Y:S03]  /*8dd0*/  HMMA.16816.F32.BF16 R28, R4, R114, RZ ;  /* 0x00000072041c723c */ /* 0x002fe600000418ff */
[----:B------:R-:W-:Y:S03]  /*8de0*/  MUFU.TANH R178, R116 ;  /* 0x0000007400b27308 */ /* 0x000fe60000002400 */
[----:B------:R-:W-:Y:S05]  /*8df0*/  HMMA.16816.F32.BF16 R52, R16, R66, R32 ;  /* 0x000000421034723c */ /* 0x000fea0000041820 */
[----:B------:R-:W-:Y:S01]  /*8e00*/  MUFU.TANH R177, R117 ;  /* 0x0000007500b17308 */ /* 0x000fe20000002400 */
[----:B---3--:R-:W-:Y:S01]  /*8e10*/  HMMA.16816.F32.BF16 R44, R4, R98, RZ ;  /* 0x00000062042c723c */ /* 0x008fe200000418ff */
[----:B------:R-:W-:Y:S01]  /*8e20*/  FMUL.FTZ R24, R24, UR15 ;  /* 0x0000000f18187c20 */ /* 0x000fe20008410000 */
[----:B------:R-:W-:Y:S01]  /*8e30*/  FMUL.FTZ R25, R25, UR15 ;  /* 0x0000000f19197c20 */ /* 0x000fe20008410000 */
[----:B------:R-:W-:Y:S01]  /*8e40*/  FMUL.FTZ R26, R26, UR15 ;  /* 0x0000000f1a1a7c20 */ /* 0x000fe20008410000 */
[----:B------:R-:W-:-:S02]  /*8e50*/  FMUL.FTZ R27, R27, UR15 ;  /* 0x0000000f1b1b7c20 */ /* 0x000fc40008410000 */
[----:B------:R-:W-:Y:S01]  /*8e60*/  HMMA.16816.F32.BF16 R32, R4, R86, RZ ;  /* 0x000000560420723c */ /* 0x000fe200000418ff */
[----:B------:R-:W1:Y:S01]  /*8e70*/  MUFU.TANH R77, R24 ;  /* 0x00000018004d7308 */ /* 0x000e620000002400 */
[----:B------:R-:W-:Y:S01]  /*8e80*/  FMUL.FTZ R49, R49, UR15 ;  /* 0x0000000f31317c20 */ /* 0x000fe20008410000 */
[----:B------:R-:W-:Y:S01]  /*8e90*/  FMUL.FTZ R48, R48, UR15 ;  /* 0x0000000f30307c20 */ /* 0x000fe20008410000 */
[----:B------:R-:W-:Y:S01]  /*8ea0*/  FMUL.FTZ R50, R50, UR15 ;  /* 0x0000000f32327c20 */ /* 0x000fe20008410000 */
[----:B------:R-:W-:Y:S01]  /*8eb0*/  FMUL.FTZ R51, R51, UR15 ;  /* 0x0000000f33337c20 */ /* 0x000fe20008410000 */
[----:B------:R-:W-:Y:S03]  /*8ec0*/  HMMA.16816.F32.BF16 R64, R16, R102, R40 ;  /* 0x000000661040723c */ /* 0x000fe60000041828 */
[----:B------:R-:W3:Y:S03]  /*8ed0*/  MUFU.TANH R78, R25 ;  /* 0x00000019004e7308 */ /* 0x000ee60000002400 */
[----:B------:R-:W-:Y:S01]  /*8ee0*/  FMUL.FTZ R52, R52, UR15 ;  /* 0x0000000f34347c20 */ /* 0x000fe20008410000 */
[----:B------:R-:W-:-:S02]  /*8ef0*/  VIADD R43, R0, 0x10 ;  /* 0x00000010002b7836 */ /* 0x000fc40000000000 */
[----:B------:R-:W-:Y:S01]  /*8f00*/  FMUL.FTZ R53, R53, UR15 ;  /* 0x0000000f35357c20 */ /* 0x000fe20008410000 */
[----:B------:R-:W-:Y:S02]  /*8f10*/  VIADD R40, R0, 0x19 ;  /* 0x0000001900287836 */ /* 0x000fe40000000000 */
[----:B------:R-:W-:Y:S01]  /*8f20*/  FMUL.FTZ R54, R54, UR15 ;  /* 0x0000000f36367c20 */ /* 0x000fe20008410000 */
[----:B------:R-:W-:Y:S01]  /*8f30*/  MUFU.TANH R129, R26 ;  /* 0x0000001a00817308 */ /* 0x000fe20000002400 */
[C---:B------:R-:W-:Y:S01]  /*8f40*/  HMMA.16816.F32.BF16 R72, R16.reuse, R90, R44 ;  /* 0x0000005a1048723c */ /* 0x040fe2000004182c */
[C---:B------:R-:W-:Y:S02]  /*8f50*/  VIADD R41, R0.reuse, 0x18 ;  /* 0x0000001800297836 */ /* 0x040fe40000000000 */
[----:B------:R-:W-:Y:S01]  /*8f60*/  FMUL.FTZ R55, R55, UR15 ;  /* 0x0000000f37377c20 */ /* 0x000fe20008410000 */
[C---:B------:R-:W-:Y:S02]  /*8f70*/  VIADD R42, R0.reuse, 0x11 ;  /* 0x00000011002a7836 */ /* 0x040fe40000000000 */
[----:B------:R-:W-:Y:S01]  /*8f80*/  HMMA.16816.F32.BF16 R60, R16, R94, R32 ;  /* 0x0000005e103c723c */ /* 0x000fe20000041820 */
[----:B------:R4:W-:Y:S01]  /*8f90*/  MUFU.TANH R123, R27 ;  /* 0x0000001b007b7308 */ /* 0x0009e20000002400 */
[----:B------:R-:W-:-:S02]  /*8fa0*/  VIADD R46, R0, 0x1 ;  /* 0x00000001002e7836 */ /* 0x000fc40000000000 */
[C---:B------:R-:W-:Y:S02]  /*8fb0*/  VIADD R44, R0.reuse, 0x9 ;  /* 0x00000009002c7836 */ /* 0x040fe40000000000 */
[----:B------:R-:W-:Y:S01]  /*8fc0*/  VIADD R45, R0, 0x8 ;  /* 0x00000008002d7836 */ /* 0x000fe20000000000 */
[-C--:B------:R-:W-:Y:S01]  /*8fd0*/  ISETP.GE.AND P4, PT, R46, R8.reuse, PT ;  /* 0x000000082e00720c */ /* 0x080fe20003f86270 */
[----:B------:R-:W-:Y:S01]  /*8fe0*/  VIADD R34, R0, 0x28 ;  /* 0x0000002800227836 */ /* 0x000fe20000000000 */
[----:B------:R-:W5:Y:S01]  /*8ff0*/  MUFU.TANH R80, R49 ;  /* 0x0000003100507308 */ /* 0x000f620000002400 */
[-C--:B------:R-:W-:Y:S01]  /*9000*/  ISETP.GE.AND P0, PT, R44, R8.reuse, PT ;  /* 0x000000082c00720c */ /* 0x080fe20003f06270 */
[----:B------:R-:W-:Y:S01]  /*9010*/  VIADD R35, R0, 0x21 ;  /* 0x0000002100237836 */ /* 0x000fe20000000000 */
[----:B--2---:R-:W-:Y:S01]  /*9020*/  FSEL R69, R124, -INF , !P4 ;  /* 0xff8000007c457808 */ /* 0x004fe20006000000 */
[C---:B------:R-:W-:Y:S01]  /*9030*/  VIADD R32, R0.reuse, 0x30 ;  /* 0x0000003000207836 */ /* 0x040fe20000000000 */
[-C--:B------:R-:W-:Y:S01]  /*9040*/  ISETP.GE.AND P4, PT, R43, R8.reuse, PT ;  /* 0x000000082b00720c */ /* 0x080fe20003f86270 */
[----:B------:R-:W-:Y:S01]  /*9050*/  VIADD R33, R0, 0x29 ;  /* 0x0000002900217836 */ /* 0x000fe20000000000 */
[-C--:B------:R-:W-:Y:S01]  /*9060*/  ISETP.GE.AND P2, PT, R45, R8.reuse, PT ;  /* 0x000000082d00720c */ /* 0x080fe20003f46270 */
[----:B------:R2:W-:Y:S01]  /*9070*/  MUFU.TANH R81, R48 ;  /* 0x0000003000517308 */ /* 0x0005e20000002400 */
[----:B----4-:R-:W-:Y:S01]  /*9080*/  HMMA.16816.F32.BF16 R24, R4, R82, RZ ;  /* 0x000000520418723c */ /* 0x010fe200000418ff */
[----:B------:R-:W-:Y:S01]  /*9090*/  FMUL.FTZ R66, R66, UR15 ;  /* 0x0000000f42427c20 */ /* 0x000fe20008410000 */
[----:B-1----:R-:W-:Y:S01]  /*90a0*/  FSEL R77, R77, -INF , !P2 ;  /* 0xff8000004d4d7808 */ /* 0x002fe20005000000 */
[----:B------:R-:W-:Y:S01]  /*90b0*/  FMUL.FTZ R74, R74, UR15 ;  /* 0x0000000f4a4a7c20 */ /* 0x000fe20008410000 */
[----:B------:R-:W-:-:S02]  /*90c0*/  ISETP.GE.AND P2, PT, R42, R8, PT ;  /* 0x000000082a00720c */ /* 0x000fc40003f46270 */
[----:B------:R-:W-:Y:S01]  /*90d0*/  HMMA.16816.F32.BF16 R4, R16, R110, R28 ;  /* 0x0000006e1004723c */ /* 0x000fe2000004181c */
[----:B------:R-:W1:Y:S01]  /*90e0*/  MUFU.TANH R52, R52 ;  /* 0x0000003400347308 */ /* 0x000e620000002400 */
[----:B------:R-:W-:Y:S02]  /*90f0*/  FSEL R79, R79, -INF , !P2 ;  /* 0xff8000004f4f7808 */ /* 0x000fe40005000000 */
[----:B------:R-:W-:-:S03]  /*9100*/  ISETP.GE.AND P2, PT, R36, R8, PT ;  /* 0x000000082400720c */ /* 0x000fc60003f46270 */
[C---:B------:R-:W-:Y:S02]  /*9110*/  VIADD R31, R0.reuse, 0x31 ;  /* 0x00000031001f7836 */ /* 0x040fe40000000000 */
[----:B------:R-:W4:Y:S01]  /*9120*/  MUFU.TANH R53, R53 ;  /* 0x0000003500357308 */ /* 0x000f220000002400 */
[C---:B------:R-:W-:Y:S02]  /*9130*/  VIADD R28, R0.reuse, 0x40 ;  /* 0x00000040001c7836 */ /* 0x040fe40000000000 */
[C---:B------:R-:W-:Y:S02]  /*9140*/  VIADD R29, R0.reuse, 0x39 ;  /* 0x00000039001d7836 */ /* 0x040fe40000000000 */
[----:B------:R-:W-:-:S03]  /*9150*/  VIADD R30, R0, 0x38 ;  /* 0x00000038001e7836 */ /* 0x000fc60000000000 */
[----:B------:R-:W-:Y:S01]  /*9160*/  MUFU.TANH R128, R50 ;  /* 0x0000003200807308 */ /* 0x000fe20000002400 */
[----:B------:R-:W-:Y:S06]  /*9170*/  HMMA.16816.F32.BF16 R56, R16, R70, R24 ;  /* 0x000000461038723c */ /* 0x000fec0000041818 */
[----:B------:R-:W-:Y:S01]  /*9180*/  FMUL.FTZ R47, R5, UR15 ;  /* 0x0000000f052f7c20 */ /* 0x000fe20008410000 */
[----:B--2---:R-:W-:Y:S01]  /*9190*/  FMUL.FTZ R48, R6, UR15 ;  /* 0x0000000f06307c20 */ /* 0x004fe20008410000 */
[----:B------:R-:W-:Y:S01]  /*91a0*/  FMUL.FTZ R4, R4, UR15 ;  /* 0x0000000f04047c20 */ /* 0x000fe20008410000 */
[C---:B------:R-:W-:Y:S01]  /*91b0*/  VIADD R26, R0.reuse, 0x48 ;  /* 0x00000048001a7836 */ /* 0x040fe20000000000 */
[----:B------:R2:W-:Y:S01]  /*91c0*/  MUFU.TANH R49, R47 ;  /* 0x0000002f00317308 */ /* 0x0005e20000002400 */
[----:B------:R-:W-:-:S02]  /*91d0*/  VIADD R19, R0, 0x51 ;  /* 0x0000005100137836 */ /* 0x000fc40000000000 */
[----:B------:R-:W-:Y:S01]  /*91e0*/  FMUL.FTZ R105, R7, UR15 ;  /* 0x0000000f07697c20 */ /* 0x000fe20008410000 */
[C---:B------:R-:W-:Y:S02]  /*91f0*/  VIADD R27, R0.reuse, 0x41 ;  /* 0x00000041001b7836 */ /* 0x040fe40000000000 */
[C---:B------:R-:W-:Y:S02]  /*9200*/  VIADD R16, R0.reuse, 0x60 ;  /* 0x0000006000107836 */ /* 0x040fe40000000000 */
[C---:B------:R-:W-:Y:S01]  /*9210*/  VIADD R25, R0.reuse, 0x49 ;  /* 0x0000004900197836 */ /* 0x040fe20000000000 */
[----:B------:R-:W-:Y:S01]  /*9220*/  MUFU.TANH R124, R48 ;  /* 0x00000030007c7308 */ /* 0x000fe20000002400 */
[C---:B------:R-:W-:Y:S02]  /*9230*/  VIADD R5, R0.reuse, 0x69 ;  /* 0x0000006900057836 */ /* 0x040fe40000000000 */
[C---:B------:R-:W-:Y:S02]  /*9240*/  VIADD R18, R0.reuse, 0x58 ;  /* 0x0000005800127836 */ /* 0x040fe40000000000 */
[----:B------:R-:W-:-:S02]  /*9250*/  VIADD R24, R0, 0x50 ;  /* 0x0000005000187836 */ /* 0x000fc40000000000 */
[----:B------:R-:W-:Y:S01]  /*9260*/  FMUL.FTZ R57, R57, UR15 ;  /* 0x0000000f39397c20 */ /* 0x000fe20008410000 */
[----:B------:R-:W-:Y:S01]  /*9270*/  VIADD R7, R0, 0x61 ;  /* 0x0000006100077836 */ /* 0x000fe20000000000 */
[----:B------:R4:W4:Y:S01]  /*9280*/  MUFU.TANH R89, R4 ;  /* 0x0000000400597308 */ /* 0x0009220000002400 */
[----:B--2---:R-:W-:Y:S01]  /*9290*/  FMUL.FTZ R47, R72, UR15 ;  /* 0x0000000f482f7c20 */ /* 0x004fe20008410000 */
[----:B---3--:R-:W-:Y:S01]  /*92a0*/  FSEL R72, R78, -INF , !P0 ;  /* 0xff8000004e487808 */ /* 0x008fe20004000000 */
[----:B------:R-:W-:Y:S01]  /*92b0*/  VIADD R17, R0, 0x59 ;  /* 0x0000005900117836 */ /* 0x000fe20000000000 */
[----:B------:R-:W-:Y:S01]  /*92c0*/  FSEL R78, R134, -INF , !P4 ;  /* 0xff800000864e7808 */ /* 0x000fe20006000000 */
[----:B------:R-:W-:Y:S01]  /*92d0*/  FMUL.FTZ R56, R56, UR15 ;  /* 0x0000000f38387c20 */ /* 0x000fe20008410000 */
[-C--:B------:R-:W-:Y:S01]  /*92e0*/  ISETP.GE.AND P4, PT, R40, R8.reuse, PT ;  /* 0x000000082800720c */ /* 0x080fe20003f86270 */
[----:B------:R-:W-:Y:S01]  /*92f0*/  VIADD R6, R0, 0x68 ;  /* 0x0000006800067836 */ /* 0x000fe20000000000 */
[----:B------:R2:W-:Y:S01]  /*9300*/  MUFU.TANH R48, R47 ;  /* 0x0000002f00307308 */ /* 0x0005e20000002400 */
[-C--:B------:R-:W-:Y:S01]  /*9310*/  ISETP.GE.AND P0, PT, R41, R8.reuse, PT ;  /* 0x000000082900720c */ /* 0x080fe20003f06270 */
[----:B------:R-:W-:Y:S01]  /*9320*/  FMUL.FTZ R134, R119, UR15 ;  /* 0x0000000f77867c20 */ /* 0x000fe20008410000 */
[----:B-----5:R-:W-:Y:S01]  /*9330*/  FSEL R80, R80, -INF , !P4 ;  /* 0xff80000050507808 */ /* 0x020fe20006000000 */
[----:B------:R-:W-:Y:S01]  /*9340*/  BAR.SYNC.DEFER_BLOCKING 0x0 ;  /* 0x0000000000007b1d */ /* 0x000fe20000010000 */
[----:B------:R-:W-:-:S04]  /*9350*/  ISETP.GE.AND P4, PT, R34, R8, PT ;  /* 0x000000082200720c */ /* 0x000fc80003f86270 */
[----:B-1----:R-:W-:Y:S01]  /*9360*/  FSEL R84, R52, -INF , !P4 ;  /* 0xff80000034547808 */ /* 0x002fe20006000000 */
[----:B------:R-:W-:Y:S01]  /*9370*/  MUFU.TANH R126, R51 ;  /* 0x00000033007e7308 */ /* 0x000fe20000002400 */
[-C--:B------:R-:W-:Y:S01]  /*9380*/  ISETP.GE.AND P4, PT, R31, R8.reuse, PT ;  /* 0x000000081f00720c */ /* 0x080fe20003f86270 */
[C---:B----4-:R-:W-:Y:S02]  /*9390*/  VIADD R4, R0.reuse, 0x70 ;  /* 0x0000007000047836 */ /* 0x050fe40000000000 */
[----:B------:R-:W-:Y:S01]  /*93a0*/  VIADD R0, R0, 0x79 ;  /* 0x0000007900007836 */ /* 0x000fe20000000000 */
[----:B------:R-:W-:Y:S01]  /*93b0*/  FSEL R88, R121, -INF , !P4 ;  /* 0xff80000079587808 */ /* 0x000fe20006000000 */
[----:B------:R-:W-:Y:S01]  /*93c0*/  FMUL.FTZ R121, R63, UR15 ;  /* 0x0000000f3f797c20 */ /* 0x000fe20008410000 */
[----:B--2---:R-:W-:Y:S01]  /*93d0*/  FMUL.FTZ R47, R73, UR15 ;  /* 0x0000000f492f7c20 */ /* 0x004fe20008410000 */
[----:B------:R-:W-:Y:S01]  /*93e0*/  FSEL R73, R81, -INF , !P0 ;  /* 0xff80000051497808 */ /* 0x000fe20004000000 */
[----:B------:R-:W-:Y:S01]  /*93f0*/  MUFU.TANH R56, R56 ;  /* 0x0000003800387308 */ /* 0x000fe20000002400 */
[----:B------:R-:W-:-:S02]  /*9400*/  ISETP.GE.AND P0, PT, R35, R8, PT ;  /* 0x000000082300720c */ /* 0x000fc40003f06270 */
[-C--:B------:R-:W-:Y:S02]  /*9410*/  ISETP.GE.AND P4, PT, R28, R8.reuse, PT ;  /* 0x000000081c00720c */ /* 0x080fe40003f86270 */
[----:B------:R-:W-:Y:S01]  /*9420*/  FSEL R81, R131, -INF , !P2 ;  /* 0xff80000083517808 */ /* 0x000fe20005000000 */
[----:B------:R-:W-:Y:S01]  /*9430*/  FMUL.FTZ R131, R118, UR15 ;  /* 0x0000000f76837c20 */ /* 0x000fe20008410000 */
[----:B------:R-:W-:Y:S01]  /*9440*/  FSEL R92, R112, -INF , !P4 ;  /* 0xff800000705c7808 */ /* 0x000fe20006000000 */
[----:B------:R1:W2:Y:S01]  /*9450*/  MUFU.TANH R97, R47 ;  /* 0x0000002f00617308 */ /* 0x0002a20000002400 */
[-C--:B------:R-:W-:Y:S02]  /*9460*/  ISETP.GE.AND P2, PT, R33, R8.reuse, PT ;  /* 0x000000082100720c */ /* 0x080fe40003f46270 */
[----:B------:R-:W-:Y:S02]  /*9470*/  ISETP.GE.AND P4, PT, R25, R8, PT ;  /* 0x000000081900720c */ /* 0x000fe40003f86270 */
[----:B------:R-:W-:-:S02]  /*9480*/  FSEL R85, R53, -INF , !P2 ;  /* 0xff80000035557808 */ /* 0x000fc40005000000 */
[-C--:B------:R-:W-:Y:S01]  /*9490*/  ISETP.GE.AND P2, PT, R30, R8.reuse, PT ;  /* 0x000000081e00720c */ /* 0x080fe20003f46270 */
[----:B------:R-:W-:Y:S03]  /*94a0*/  MUFU.TANH R117, R54 ;  /* 0x0000003600757308 */ /* 0x000fe60000002400 */
[----:B------:R-:W-:Y:S02]  /*94b0*/  FSEL R89, R89, -INF , !P2 ;  /* 0xff80000059597808 */ /* 0x000fe40005000000 */
[----:B------:R-:W-:-:S03]  /*94c0*/  ISETP.GE.AND P2, PT, R27, R8, PT ;  /* 0x000000081b00720c */ /* 0x000fc60003f46270 */
[----:B------:R-:W-:Y:S01]  /*94d0*/  MUFU.TANH R116, R55 ;  /* 0x0000003700747308 */ /* 0x000fe20000002400 */
[----:B-1----:R-:W-:Y:S01]  /*94e0*/  FMUL.FTZ R47, R64, UR15 ;  /* 0x0000000f402f7c20 */ /* 0x002fe20008410000 */
[----:B------:R-:W-:Y:S02]  /*94f0*/  FSEL R64, R127, -INF , !P0 ;  /* 0xff8000007f407808 */ /* 0x000fe40004000000 */
[-C--:B------:R-:W-:Y:S02]  /*9500*/  ISETP.GE.AND P0, PT, R32, R8.reuse, PT ;  /* 0x000000082000720c */ /* 0x080fe40003f06270 */
[----:B------:R-:W-:Y:S02]  /*9510*/  FSEL R93, R120, -INF , !P2 ;  /* 0xff800000785d7808 */ /* 0x000fe40005000000 */
[----:B------:R1:W3:Y:S01]  /*9520*/  MUFU.TANH R101, R47 ;  /* 0x0000002f00657308 */ /* 0x0002e20000002400 */
[----:B--2---:R-:W-:Y:S02]  /*9530*/  FSEL R97, R97, -INF , !P4 ;  /* 0xff80000061617808 */ /* 0x004fe40006000000 */
[----:B------:R-:W-:-:S02]  /*9540*/  ISETP.GE.AND P4, PT, R18, R8, PT ;  /* 0x000000081200720c */ /* 0x000fc40003f86270 */
[----:B------:R-:W-:-:S03]  /*9550*/  ISETP.GE.AND P2, PT, R24, R8, PT ;  /* 0x000000081800720c */ /* 0x000fc60003f46270 */
[----:B------:R-:W-:Y:S01]  /*9560*/  MUFU.TANH R120, R105 ;  /* 0x0000006900787308 */ /* 0x000fe20000002400 */
[----:B------:R-:W-:Y:S02]  /*9570*/  FSEL R96, R96, -INF , !P2 ;  /* 0xff80000060607808 */ /* 0x000fe40005000000 */
[----:B------:R-:W-:-:S05]  /*9580*/  ISETP.GE.AND P2, PT, R17, R8, PT ;  /* 0x000000081100720c */ /* 0x000fca0003f46270 */
[----:B------:R-:W-:Y:S01]  /*9590*/  MUFU.TANH R127, R74 ;  /* 0x0000004a007f7308 */ /* 0x000fe20000002400 */
[----:B-1----:R-:W-:Y:S01]  /*95a0*/  FMUL.FTZ R47, R65, UR15 ;  /* 0x0000000f412f7c20 */ /* 0x002fe20008410000 */
[----:B------:R-:W-:Y:S01]  /*95b0*/  FSEL R65, R122, -INF , !P0 ;  /* 0xff8000007a417808 */ /* 0x000fe20004000000 */
[----:B------:R-:W-:Y:S01]  /*95c0*/  FMUL.FTZ R122, R62, UR15 ;  /* 0x0000000f3e7a7c20 */ /* 0x000fe20008410000 */
[-C--:B------:R-:W-:Y:S02]  /*95d0*/  ISETP.GE.AND P0, PT, R29, R8.reuse, PT ;  /* 0x000000081d00720c */ /* 0x080fe40003f06270 */
[----:B---3--:R-:W-:Y:S02]  /*95e0*/  FSEL R101, R101, -INF , !P4 ;  /* 0xff80000065657808 */ /* 0x008fe40006000000 */
[----:B------:R1:W2:Y:S01]  /*95f0*/  MUFU.TANH R104, R47 ;  /* 0x0000002f00687308 */ /* 0x0002a20000002400 */
[----:B------:R-:W-:-:S04]  /*9600*/  ISETP.GE.AND P4, PT, R7, R8, PT ;  /* 0x000000080700720c */ /* 0x000fc80003f86270 */
[----:B------:R-:W-:Y:S02]  /*9610*/  FSEL R108, R108, -INF , !P4 ;  /* 0xff8000006c6c7808 */ /* 0x000fe40006000000 */
        /* <DEDUP_REMOVED lines=8> */
[----:B--2---:R-:W-:Y:S02]  /*96a0*/  FSEL R104, R104, -INF , !P2 ;  /* 0xff80000068687808 */ /* 0x004fe40005000000 */
[----:B------:R1:W2:Y:S01]  /*96b0*/  MUFU.TANH R112, R47 ;  /* 0x0000002f00707308 */ /* 0x0002a20000002400 */
[----:B------:R-:W-:Y:S01]  /*96c0*/  ISETP.GE.AND P2, PT, R6, R8, PT ;  /* 0x000000080600720c */ /* 0x000fe20003f46270 */
[----:B-1----:R-:W-:Y:S01]  /*96d0*/  FMUL.FTZ R47, R61, UR15 ;  /* 0x0000000f3d2f7c20 */ /* 0x002fe20008410000 */
[----:B------:R-:W-:-:S02]  /*96e0*/  FSEL R61, R48, -INF , !P0 ;  /* 0xff800000303d7808 */ /* 0x000fc40004000000 */
[-C--:B------:R-:W-:Y:S01]  /*96f0*/  ISETP.GE.AND P0, PT, R19, R8.reuse, PT ;  /* 0x000000081300720c */ /* 0x080fe20003f06270 */
[----:B------:R-:W-:Y:S01]  /*9700*/  HMMA.16816.F32.BF16 R48, R20, R114, RZ ;  /* 0x000000721430723c */ /* 0x000fe200000418ff */
[----:B--2---:R-:W-:Y:S01]  /*9710*/  FSEL R112, R112, -INF , !P2 ;  /* 0xff80000070707808 */ /* 0x004fe20005000000 */
[----:B------:R-:W1:Y:S01]  /*9720*/  MUFU.TANH R47, R47 ;  /* 0x0000002f002f7308 */ /* 0x000e620000002400 */
[----:B------:R-:W-:Y:S02]  /*9730*/  FSEL R100, R100, -INF , !P0 ;  /* 0xff80000064647808 */ /* 0x000fe40004000000 */
[-C--:B------:R-:W-:Y:S02]  /*9740*/  ISETP.GE.AND P0, PT, R16, R8.reuse, PT ;  /* 0x000000081000720c */ /* 0x080fe40003f06270 */
[----:B------:R-:W-:Y:S02]  /*9750*/  ISETP.GE.AND P2, PT, R3, R8, PT ;  /* 0x000000080300720c */ /* 0x000fe40003f46270 */
[----:B------:R-:W-:-:S02]  /*9760*/  FSEL R105, R109, -INF , !P0 ;  /* 0xff8000006d697808 */ /* 0x000fc40004000000 */
[----:B------:R-:W-:-:S04]  /*9770*/  ISETP.GE.AND P0, PT, R5, R8, PT ;  /* 0x000000080500720c */ /* 0x000fc80003f06270 */
[----:B-1----:R-:W-:Y:S02]  /*9780*/  FSEL R109, R47, -INF , !P0 ;  /* 0xff8000002f6d7808 */ /* 0x002fe40004000000 */
[----:B------:R-:W1:Y:S01]  /*9790*/  MUFU.TANH R47, R57 ;  /* 0x00000039002f7308 */ /* 0x000e620000002400 */
[----:B------:R-:W-:Y:S01]  /*97a0*/  ISETP.GE.AND P0, PT, R2, R8, PT ;  /* 0x000000080200720c */ /* 0x000fe20003f06270 */
[----:B------:R-:W-:-:S05]  /*97b0*/  FMUL.FTZ R8, R75, UR15 ;  /* 0x0000000f4b087c20 */ /* 0x000fca0008410000 */
[----:B------:R-:W-:Y:S01]  /*97c0*/  HMMA.16816.F32.BF16 R52, R12, R110, R48 ;  /* 0x0000006e0c34723c */ /* 0x000fe20000041830 */
[----:B------:R-:W2:Y:S06]  /*97d0*/  MUFU.TANH R8, R8 ;  /* 0x0000000800087308 */ /* 0x000eac0000002400 */
[----:B------:R-:W-:Y:S01]  /*97e0*/  FMUL.FTZ R50, R59, UR15 ;  /* 0x0000000f3b327c20 */ /* 0x000fe20008410000 */
[----:B------:R-:W-:Y:S01]  /*97f0*/  FMUL.FTZ R49, R58, UR15 ;  /* 0x0000000f3a317c20 */ /* 0x000fe20008410000 */
[----:B------:R-:W-:Y:S01]  /*9800*/  FSEL R58, R56, -INF , !P0 ;  /* 0xff800000383a7808 */ /* 0x000fe20004000000 */
[----:B------:R-:W-:Y:S01]  /*9810*/  FMUL.FTZ R48, R67, UR15 ;  /* 0x0000000f43307c20 */ /* 0x000fe20008410000 */
[----:B------:R-:W-:-:S02]  /*9820*/  ISETP.GE.AND P0, PT, R45, R9, PT ;  /* 0x000000092d00720c */ /* 0x000fc40003f06270 */
[----:B------:R-:W-:Y:S02]  /*9830*/  FSEL R56, R216, -INF , !P3 ;  /* 0xff800000d8387808 */ /* 0x000fe40005800000 */
[----:B-1----:R-:W-:Y:S02]  /*9840*/  FSEL R59, R47, -INF , !P4 ;  /* 0xff8000002f3b7808 */ /* 0x002fe40006000000 */
[-C--:B------:R-:W-:Y:S01]  /*9850*/  ISETP.GE.AND P4, PT, R44, R9.reuse, PT ;  /* 0x000000092c00720c */ /* 0x080fe20003f86270 */
[----:B------:R-:W-:Y:S01]  /*9860*/  MUFU.TANH R47, R49 ;  /* 0x00000031002f7308 */ /* 0x000fe20000002400 */
[----:B------:R-:W-:Y:S02]  /*9870*/  FSEL R57, R125, -INF , !P2 ;  /* 0xff8000007d397808 */ /* 0x000fe40005000000 */
[-C--:B------:R-:W-:Y:S02]  /*9880*/  ISETP.GE.AND P2, PT, R46, R9.reuse, PT ;  /* 0x000000092e00720c */ /* 0x080fe40003f46270 */
[-C--:B------:R-:W-:Y:S01]  /*9890*/  ISETP.GE.AND P3, PT, R43, R9.reuse, PT ;  /* 0x000000092b00720c */ /* 0x080fe20003f66270 */
[----:B------:R-:W-:Y:S01]  /*98a0*/  FMUL.FTZ R52, R52, UR15 ;  /* 0x0000000f34347c20 */ /* 0x000fe20008410000 */
[----:B------:R-:W-:Y:S01]  /*98b0*/  FSEL R62, R215, -INF , !P2 ;  /* 0xff800000d73e7808 */ /* 0x000fe20005000000 */
[----:B------:R1:W3:Y:S01]  /*98c0*/  MUFU.TANH R125, R66 ;  /* 0x00000042007d7308 */ /* 0x0002e20000002400 */
[-C--:B------:R-:W-:Y:S01]  /*98d0*/  ISETP.GE.AND P2, PT, R42, R9.reuse, PT ;  /* 0x000000092a00720c */ /* 0x080fe20003f46270 */
[----:B------:R-:W-:Y:S01]  /*98e0*/  FMUL.FTZ R55, R55, UR15 ;  /* 0x0000000f37377c20 */ /* 0x000fe20008410000 */
[----:B------:R-:W-:Y:S01]  /*98f0*/  FSEL R63, R129, -INF , !P0 ;  /* 0xff800000813f7808 */ /* 0x000fe20004000000 */
[----:B------:R-:W-:Y:S01]  /*9900*/  FMUL.FTZ R54, R54, UR15 ;  /* 0x0000000f36367c20 */ /* 0x000fe20008410000 */
[----:B------:R-:W-:Y:S01]  /*9910*/  ISETP.GE.AND P0, PT, R41, R9, PT ;  /* 0x000000092900720c */ /* 0x000fe20003f06270 */
[----:B------:R-:W-:Y:S01]  /*9920*/  FMUL.FTZ R53, R53, UR15 ;  /* 0x0000000f35357c20 */ /* 0x000fe20008410000 */
[----:B------:R-:W-:-:S02]  /*9930*/  FSEL R67, R202, -INF , !P3 ;  /* 0xff800000ca437808 */ /* 0x000fc40005800000 */
[----:B------:R-:W-:Y:S02]  /*9940*/  FSEL R74, R201, -INF , !P2 ;  /* 0xff800000c94a7808 */ /* 0x000fe40005000000 */
[-C--:B------:R-:W-:Y:S02]  /*9950*/  ISETP.GE.AND P3, PT, R36, R9.reuse, PT ;  /* 0x000000092400720c */ /* 0x080fe40003f66270 */
[-C--:B------:R-:W-:Y:S02]  /*9960*/  ISETP.GE.AND P2, PT, R35, R9.reuse, PT ;  /* 0x000000092300720c */ /* 0x080fe40003f46270 */
[----:B------:R-:W-:Y:S02]  /*9970*/  FSEL R75, R128, -INF , !P0 ;  /* 0xff800000804b7808 */ /* 0x000fe40004000000 */
[----:B-1----:R-:W-:Y:S02]  /*9980*/  FSEL R66, R123, -INF , !P4 ;  /* 0xff8000007b427808 */ /* 0x002fe40006000000 */
[-C--:B------:R-:W-:Y:S01]  /*9990*/  ISETP.GE.AND P4, PT, R40, R9.reuse, PT ;  /* 0x000000092800720c */ /* 0x080fe20003f86270 */
[----:B------:R-:W1:Y:S01]  /*99a0*/  MUFU.TANH R123, R48 ;  /* 0x00000030007b7308 */ /* 0x000e620000002400 */
[----:B------:R-:W-:-:S02]  /*99b0*/  ISETP.GE.AND P0, PT, R34, R9, PT ;  /* 0x000000092200720c */ /* 0x000fc40003f06270 */
[----:B------:R-:W-:Y:S02]  /*99c0*/  FSEL R110, R126, -INF , !P4 ;  /* 0xff8000007e6e7808 */ /* 0x000fe40006000000 */
[-C--:B------:R-:W-:Y:S02]  /*99d0*/  ISETP.GE.AND P4, PT, R33, R9.reuse, PT ;  /* 0x000000092100720c */ /* 0x080fe40003f86270 */
[----:B------:R-:W-:Y:S02]  /*99e0*/  FSEL R111, R200, -INF , !P3 ;  /* 0xff800000c86f7808 */ /* 0x000fe40005800000 */
[----:B------:R-:W-:Y:S02]  /*99f0*/  FSEL R116, R116, -INF , !P4 ;  /* 0xff80000074747808 */ /* 0x000fe40006000000 */
[----:B------:R-:W-:Y:S02]  /*9a00*/  ISETP.GE.AND P4, PT, R29, R9, PT ;  /* 0x000000091d00720c */ /* 0x000fe40003f86270 */
[----:B------:R-:W-:-:S02]  /*9a10*/  FSEL R114, R199, -INF , !P2 ;  /* 0xff800000c7727808 */ /* 0x000fc40005000000 */
[-C--:B------:R-:W-:Y:S02]  /*9a20*/  ISETP.GE.AND P3, PT, R32, R9.reuse, PT ;  /* 0x000000092000720c */ /* 0x080fe40003f66270 */
[-C--:B------:R-:W-:Y:S02]  /*9a30*/  ISETP.GE.AND P2, PT, R31, R9.reuse, PT ;  /* 0x000000091f00720c */ /* 0x080fe40003f46270 */
[----:B------:R-:W-:Y:S02]  /*9a40*/  FSEL R120, R120, -INF , !P4 ;  /* 0xff80000078787808 */ /* 0x000fe40006000000 */
[----:B------:R-:W-:Y:S02]  /*9a50*/  FSEL R115, R117, -INF , !P0 ;  /* 0xff80000075737808 */ /* 0x000fe40004000000 */
[-C--:B------:R-:W-:Y:S02]  /*9a60*/  ISETP.GE.AND P4, PT, R25, R9.reuse, PT ;  /* 0x000000091900720c */ /* 0x080fe40003f86270 */
[----:B------:R-:W-:-:S02]  /*9a70*/  ISETP.GE.AND P0, PT, R30, R9, PT ;  /* 0x000000091e00720c */ /* 0x000fc40003f06270 */
[----:B------:R-:W-:Y:S02]  /*9a80*/  FSEL R117, R197, -INF , !P3 ;  /* 0xff800000c5757808 */ /* 0x000fe40005800000 */
[----:B------:R-:W-:Y:S02]  /*9a90*/  FSEL R118, R183, -INF , !P2 ;  /* 0xff800000b7767808 */ /* 0x000fe40005000000 */
[-C--:B------:R-:W-:Y:S02]  /*9aa0*/  ISETP.GE.AND P3, PT, R28, R9.reuse, PT ;  /* 0x000000091c00720c */ /* 0x080fe40003f66270 */
[----:B------:R-:W-:Y:S02]  /*9ab0*/  ISETP.GE.AND P2, PT, R27, R9, PT ;  /* 0x000000091b00720c */ /* 0x000fe40003f46270 */
[----:B--2---:R-:W-:Y:S02]  /*9ac0*/  FSEL R128, R8, -INF , !P4 ;  /* 0xff80000008807808 */ /* 0x004fe40006000000 */
[----:B------:R-:W-:Y:S01]  /*9ad0*/  FSEL R119, R124, -INF , !P0 ;  /* 0xff8000007c777808 */ /* 0x000fe20004000000 */
[----:B------:R2:W4:Y:S01]  /*9ae0*/  MUFU.TANH R8, R50 ;  /* 0x0000003200087308 */ /* 0x0005220000002400 */
[----:B------:R-:W-:-:S02]  /*9af0*/  FSEL R124, R174, -INF , !P3 ;  /* 0xff800000ae7c7808 */ /* 0x000fc40005800000 */
[----:B------:R-:W-:Y:S02]  /*9b00*/  FSEL R126, R173, -INF , !P2 ;  /* 0xff800000ad7e7808 */ /* 0x000fe40005000000 */
[-C--:B------:R-:W-:Y:S02]  /*9b10*/  ISETP.GE.AND P0, PT, R26, R9.reuse, PT ;  /* 0x000000091a00720c */ /* 0x080fe40003f06270 */
[-C--:B------:R-:W-:Y:S01]  /*9b20*/  ISETP.GE.AND P3, PT, R24, R9.reuse, PT ;  /* 0x000000091800720c */ /* 0x080fe20003f66270 */
[----:B------:R5:W-:Y:S01]  /*9b30*/  MUFU.TANH R174, R131 ;  /* 0x0000008300ae7308 */ /* 0x000be20000002400 */
[----:B------:R-:W-:Y:S02]  /*9b40*/  ISETP.GE.AND P2, PT, R19, R9, PT ;  /* 0x000000091300720c */ /* 0x000fe40003f46270 */
[----:B------:R-:W-:Y:S02]  /*9b50*/  FSEL R127, R127, -INF , !P0 ;  /* 0xff8000007f7f7808 */ /* 0x000fe40004000000 */
[----:B------:R-:W-:-:S02]  /*9b60*/  FSEL R129, R172, -INF , !P3 ;  /* 0xff800000ac817808 */ /* 0x000fc40005800000 */
[----:B------:R-:W-:Y:S01]  /*9b70*/  FSEL R130, R130, -INF , !P2 ;  /* 0xff80000082827808 */ /* 0x000fe20005000000 */
[----:B------:R-:W4:Y:S01]  /*9b80*/  MUFU.TANH R172, R134 ;  /* 0x0000008600ac7308 */ /* 0x000f220000002400 */
[----:B--2---:R-:W-:Y:S01]  /*9b90*/  HMMA.16816.F32.BF16 R48, R20, R98, RZ ;  /* 0x000000621430723c */ /* 0x004fe200000418ff */
[-C--:B------:R-:W-:Y:S02]  /*9ba0*/  ISETP.GE.AND P0, PT, R18, R9.reuse, PT ;  /* 0x000000091200720c */ /* 0x080fe40003f06270 */
[-C--:B------:R-:W-:Y:S02]  /*9bb0*/  ISETP.GE.AND P4, PT, R17, R9.reuse, PT ;  /* 0x000000091100720c */ /* 0x080fe40003f86270 */
[-C--:B------:R-:W-:Y:S02]  /*9bc0*/  ISETP.GE.AND P3, PT, R16, R9.reuse, PT ;  /* 0x000000091000720c */ /* 0x080fe40003f66270 */
[----:B------:R-:W-:Y:S01]  /*9bd0*/  ISETP.GE.AND P2, PT, R7, R9, PT ;  /* 0x000000090700720c */ /* 0x000fe20003f46270 */
[----:B------:R2:W2:Y:S01]  /*9be0*/  MUFU.TANH R173, R52 ;  /* 0x0000003400ad7308 */ /* 0x0004a20000002400 */
[----:B---3--:R-:W-:-:S02]  /*9bf0*/  FSEL R125, R125, -INF , !P0 ;  /* 0xff8000007d7d7808 */ /* 0x008fc40004000000 */
[----:B-1----:R-:W-:Y:S02]  /*9c00*/  FSEL R123, R123, -INF , !P4 ;  /* 0xff8000007b7b7808 */ /* 0x002fe40006000000 */
[----:B------:R-:W-:Y:S02]  /*9c10*/  FSEL R98, R171, -INF , !P3 ;  /* 0xff800000ab627808 */ /* 0x000fe40005800000 */
[----:B-----5:R-:W-:Y:S01]  /*9c20*/  FSEL R131, R132, -INF , !P2 ;  /* 0xff80000084837808 */ /* 0x020fe20005000000 */
[----:B------:R-:W-:Y:S01]  /*9c30*/  MUFU.TANH R171, R53 ;  /* 0x0000003500ab7308 */ /* 0x000fe20000002400 */
[-C--:B------:R-:W-:Y:S02]  /*9c40*/  ISETP.GE.AND P0, PT, R6, R9.reuse, PT ;  /* 0x000000090600720c */ /* 0x080fe40003f06270 */
[-C--:B------:R-:W-:Y:S02]  /*9c50*/  ISETP.GE.AND P4, PT, R5, R9.reuse, PT ;  /* 0x000000090500720c */ /* 0x080fe40003f86270 */
[----:B------:R-:W-:-:S02]  /*9c60*/  ISETP.GE.AND P3, PT, R4, R9, PT ;  /* 0x000000090400720c */ /* 0x000fc40003f66270 */
[-C--:B------:R-:W-:Y:S01]  /*9c70*/  ISETP.GE.AND P2, PT, R3, R9.reuse, PT ;  /* 0x000000090300720c */ /* 0x080fe20003f46270 */
[----:B------:R-:W-:Y:S01]  /*9c80*/  HMMA.16816.F32.BF16 R48, R12, R90, R48 ;  /* 0x0000005a0c30723c */ /* 0x000fe20000041830 */
[----:B------:R-:W-:Y:S02]  /*9c90*/  FSEL R122, R122, -INF , !P0 ;  /* 0xff8000007a7a7808 */ /* 0x000fe40004000000 */
[----:B------:R-:W-:Y:S02]  /*9ca0*/  FSEL R132, R121, -INF , !P4 ;  /* 0xff80000079847808 */ /* 0x000fe40006000000 */
[----:B------:R-:W-:Y:S02]  /*9cb0*/  FSEL R133, R133, -INF , !P3 ;  /* 0xff80000085857808 */ /* 0x000fe40005800000 */
[----:B------:R-:W-:Y:S02]  /*9cc0*/  FSEL R217, R168, -INF , !P2 ;  /* 0xff800000a8d97808 */ /* 0x000fe40005000000 */
[----:B------:R-:W-:-:S02]  /*9cd0*/  ISETP.GE.AND P0, PT, R2, R9, PT ;  /* 0x000000090200720c */ /* 0x000fc40003f06270 */
[----:B------:R-:W-:Y:S02]  /*9ce0*/  ISETP.GE.AND P4, PT, R0, R9, PT ;  /* 0x000000090000720c */ /* 0x000fe40003f86270 */
[C---:B------:R-:W-:Y:S01]  /*9cf0*/  ISETP.GE.AND P3, PT, R46.reuse, R11, PT ;  /* 0x0000000b2e00720c */ /* 0x040fe20003f66270 */
[----:B------:R1:W-:Y:S01]  /*9d00*/  MUFU.TANH R9, R55 ;  /* 0x0000003700097308 */ /* 0x0003e20000002400 */
[----:B------:R-:W-:Y:S02]  /*9d10*/  ISETP.GE.AND P2, PT, R46, R10, PT ;  /* 0x0000000a2e00720c */ /* 0x000fe40003f46270 */
[----:B------:R-:W-:Y:S02]  /*9d20*/  FSEL R216, R47, -INF , !P0 ;  /* 0xff8000002fd87808 */ /* 0x000fe40004000000 */
[----:B----4-:R-:W-:Y:S02]  /*9d30*/  FSEL R218, R8, -INF , !P4 ;  /* 0xff80000008da7808 */ /* 0x010fe40006000000 */
[----:B--2---:R-:W-:-:S02]  /*9d40*/  FSEL R52, R236, -INF , !P6 ;  /* 0xff800000ec347808 */ /* 0x004fc40007000000 */
[----:B------:R-:W-:Y:S01]  /*9d50*/  FSEL R134, R235, -INF , !P5 ;  /* 0xff800000eb867808 */ /* 0x000fe20006800000 */
[----:B------:R-:W-:Y:S01]  /*9d60*/  FMUL.FTZ R50, R50, UR15 ;  /* 0x0000000f32327c20 */ /* 0x000fe20008410000 */
[----:B------:R-:W-:Y:S01]  /*9d70*/  FSEL R121, R237, -INF , !P3 ;  /* 0xff800000ed797808 */ /* 0x000fe20005800000 */
[----:B------:R-:W-:Y:S01]  /*9d80*/  FMUL.FTZ R48, R48, UR15 ;  /* 0x0000000f30307c20 */ /* 0x000fe20008410000 */
[----:B------:R-:W-:Y:S01]  /*9d90*/  FSEL R168, R238, -INF , !P2 ;  /* 0xff800000eea87808 */ /* 0x000fe20005000000 */
[----:B------:R-:W-:Y:S01]  /*9da0*/  FMUL.FTZ R49, R49, UR15 ;  /* 0x0000000f31317c20 */ /* 0x000fe20008410000 */
[CC--:B------:R-:W-:Y:S01]  /*9db0*/  ISETP.GE.AND P0, PT, R45.reuse, R11.reuse, PT ;  /* 0x0000000b2d00720c */ /* 0x0c0fe20003f06270 */
[----:B------:R-:W-:Y:S01]  /*9dc0*/  MUFU.TANH R8, R48 ;  /* 0x0000003000087308 */ /* 0x000fe20000002400 */
[----:B------:R-:W-:Y:S01]  /*9dd0*/  ISETP.GE.AND P4, PT, R45, R10, PT ;  /* 0x0000000a2d00720c */ /* 0x000fe20003f86270 */
[----:B------:R-:W-:Y:S01]  /*9de0*/  FMUL.FTZ R51, R51, UR15 ;  /* 0x0000000f33337c20 */ /* 0x000fe20008410000 */
[----:B------:R-:W-:-:S02]  /*9df0*/  ISETP.GE.AND P6, PT, R44, R11, PT ;  /* 0x0000000b2c00720c */ /* 0x000fc40003fc6270 */
[-C--:B------:R-:W-:Y:S02]  /*9e00*/  ISETP.GE.AND P5, PT, R44, R10.reuse, PT ;  /* 0x0000000a2c00720c */ /* 0x080fe40003fa6270 */
[C---:B------:R-:W-:Y:S01]  /*9e10*/  ISETP.GE.AND P3, PT, R43.reuse, R11, PT ;  /* 0x0000000b2b00720c */ /* 0x040fe20003f66270 */
[----:B------:R-:W-:Y:S01]  /*9e20*/  HMMA.16816.F32.BF16 R44, R20, R106, RZ ;  /* 0x0000006a142c723c */ /* 0x000fe200000418ff */
[----:B------:R-:W-:Y:S01]  /*9e30*/  ISETP.GE.AND P2, PT, R43, R10, PT ;  /* 0x0000000a2b00720c */ /* 0x000fe20003f46270 */
[----:B------:R-:W-:Y:S01]  /*9e40*/  MUFU.TANH R50, R50 ;  /* 0x0000003200327308 */ /* 0x000fe20000002400 */
[----:B------:R-:W-:Y:S02]  /*9e50*/  FSEL R91, R180, -INF , !P0 ;  /* 0xff800000b45b7808 */ /* 0x000fe40004000000 */
[----:B------:R-:W-:Y:S02]  /*9e60*/  FSEL R90, R182, -INF , !P6 ;  /* 0xff800000b65a7808 */ /* 0x000fe40007000000 */
[----:B------:R-:W-:-:S02]  /*9e70*/  FSEL R107, R170, -INF , !P4 ;  /* 0xff800000aa6b7808 */ /* 0x000fc40006000000 */
[----:B------:R-:W-:Y:S01]  /*9e80*/  FSEL R106, R169, -INF , !P5 ;  /* 0xff800000a96a7808 */ /* 0x000fe20006800000 */
[----:B------:R2:W3:Y:S01]  /*9e90*/  MUFU.TANH R170, R54 ;  /* 0x0000003600aa7308 */ /* 0x0004e20000002400 */
[----:B------:R-:W-:Y:S02]  /*9ea0*/  FSEL R99, R233, -INF , !P3 ;  /* 0xff800000e9637808 */ /* 0x000fe40005800000 */
[----:B-1----:R-:W-:Y:S02]  /*9eb0*/  FSEL R55, R231, -INF , !P2 ;  /* 0xff800000e7377808 */ /* 0x002fe40005000000 */
[CC--:B------:R-:W-:Y:S02]  /*9ec0*/  ISETP.GE.AND P0, PT, R42.reuse, R11.reuse, PT ;  /* 0x0000000b2a00720c */ /* 0x0c0fe40003f06270 */
[----:B------:R-:W-:Y:S01]  /*9ed0*/  ISETP.GE.AND P4, PT, R42, R10, PT ;  /* 0x0000000a2a00720c */ /* 0x000fe20003f86270 */
[----:B------:R-:W-:Y:S01]  /*9ee0*/  MUFU.TANH R49, R49 ;  /* 0x0000003100317308 */ /* 0x000fe20000002400 */
[----:B------:R-:W-:-:S02]  /*9ef0*/  ISETP.GE.AND P6, PT, R41, R11, PT ;  /* 0x0000000b2900720c */ /* 0x000fc40003fc6270 */
[-C--:B------:R-:W-:Y:S02]  /*9f00*/  ISETP.GE.AND P5, PT, R41, R10.reuse, PT ;  /* 0x0000000a2900720c */ /* 0x080fe40003fa6270 */
[CC--:B------:R-:W-:Y:S01]  /*9f10*/  ISETP.GE.AND P3, PT, R40.reuse, R11.reuse, PT ;  /* 0x0000000b2800720c */ /* 0x0c0fe20003f66270 */
[----:B------:R-:W-:Y:S01]  /*9f20*/  HMMA.16816.F32.BF16 R44, R12, R102, R44 ;  /* 0x000000660c2c723c */ /* 0x000fe2000004182c */
[----:B------:R-:W-:Y:S01]  /*9f30*/  ISETP.GE.AND P2, PT, R40, R10, PT ;  /* 0x0000000a2800720c */ /* 0x000fe20003f46270 */
[----:B------:R-:W-:Y:S01]  /*9f40*/  MUFU.TANH R51, R51 ;  /* 0x0000003300337308 */ /* 0x000fe20000002400 */
[----:B--2---:R-:W-:Y:S02]  /*9f50*/  FSEL R54, R234, -INF , !P0 ;  /* 0xff800000ea367808 */ /* 0x004fe40004000000 */
[----:B------:R-:W-:Y:S01]  /*9f60*/  FSEL R169, R232, -INF , !P4 ;  /* 0xff800000e8a97808 */ /* 0x000fe20006000000 */
[----:B------:R-:W-:Y:S01]  /*9f70*/  HMMA.16816.F32.BF16 R40, R20, R86, RZ ;  /* 0x000000561428723c */ /* 0x000fe200000418ff */
[----:B------:R-:W-:-:S02]  /*9f80*/  ISETP.GE.AND P0, PT, R36, R11, PT ;  /* 0x0000000b2400720c */ /* 0x000fc40003f06270 */
[-C--:B------:R-:W-:Y:S02]  /*9f90*/  ISETP.GE.AND P4, PT, R36, R10.reuse, PT ;  /* 0x0000000a2400720c */ /* 0x080fe40003f86270 */
[----:B------:R-:W-:Y:S01]  /*9fa0*/  FSEL R53, R181, -INF , !P6 ;  /* 0xff800000b5357808 */ /* 0x000fe20007000000 */
[----:B------:R-:W-:Y:S01]  /*9fb0*/  HMMA.16816.F32.BF16 R20, R20, R82, RZ ;  /* 0x000000521414723c */ /* 0x000fe200000418ff */
[----:B------:R-:W-:Y:S02]  /*9fc0*/  FSEL R102, R175, -INF , !P5 ;  /* 0xff800000af667808 */ /* 0x000fe40006800000 */
[C---:B------:R-:W-:Y:S02]  /*9fd0*/  ISETP.GE.AND P6, PT, R35.reuse, R11, PT ;  /* 0x0000000b2300720c */ /* 0x040fe40003fc6270 */
[----:B------:R-:W-:Y:S02]  /*9fe0*/  ISETP.GE.AND P5, PT, R35, R10, PT ;  /* 0x0000000a2300720c */ /* 0x000fe40003fa6270 */
[----:B------:R-:W-:-:S02]  /*9ff0*/  FSEL R36, R229, -INF , !P0 ;  /* 0xff800000e5247808 */ /* 0x000fc40004000000 */
[----:B------:R-:W-:Y:S02]  /*a000*/  FSEL R175, R228, -INF , !P4 ;  /* 0xff800000e4af7808 */ /* 0x000fe40006000000 */
[-C--:B------:R-:W-:Y:S01]  /*a010*/  ISETP.GE.AND P0, PT, R33, R11.reuse, PT ;  /* 0x0000000b2100720c */ /* 0x080fe20003f06270 */
[----:B------:R-:W-:Y:S01]  /*a020*/  FMUL.FTZ R45, R45, UR15 ;  /* 0x0000000f2d2d7c20 */ /* 0x000fe20008410000 */
[-C--:B------:R-:W-:Y:S01]  /*a030*/  ISETP.GE.AND P4, PT, R33, R10.reuse, PT ;  /* 0x0000000a2100720c */ /* 0x080fe20003f86270 */
[----:B------:R-:W-:Y:S01]  /*a040*/  FMUL.FTZ R47, R47, UR15 ;  /* 0x0000000f2f2f7c20 */ /* 0x000fe20008410000 */
[----:B------:R-:W-:Y:S01]  /*a050*/  FSEL R48, R179, -INF , !P3 ;  /* 0xff800000b3307808 */ /* 0x000fe20005800000 */
[----:B------:R-:W-:Y:S01]  /*a060*/  FMUL.FTZ R44, R44, UR15 ;  /* 0x0000000f2c2c7c20 */ /* 0x000fe20008410000 */
[----:B------:R-:W-:Y:S01]  /*a070*/  FSEL R87, R176, -INF , !P2 ;  /* 0xff800000b0577808 */ /* 0x000fe20005000000 */
[C---:B------:R-:W-:Y:S01]  /*a080*/  HMMA.16816.F32.BF16 R40, R12.reuse, R94, R40 ;  /* 0x0000005e0c28723c */ /* 0x040fe20000041828 */
[C---:B------:R-:W-:Y:S01]  /*a090*/  ISETP.GE.AND P3, PT, R34.reuse, R11, PT ;  /* 0x0000000b2200720c */ /* 0x040fe20003f66270 */
[----:B------:R-:W1:Y:S01]  /*a0a0*/  MUFU.TANH R45, R45 ;  /* 0x0000002d002d7308 */ /* 0x000e620000002400 */
[----:B------:R-:W-:Y:S01]  /*a0b0*/  ISETP.GE.AND P2, PT, R34, R10, PT ;  /* 0x0000000a2200720c */ /* 0x000fe20003f46270 */
[----:B------:R-:W-:Y:S01]  /*a0c0*/  FMUL.FTZ R46, R46, UR15 ;  /* 0x0000000f2e2e7c20 */ /* 0x000fe20008410000 */
[----:B------:R-:W-:Y:S01]  /*a0d0*/  FSEL R34, R230, -INF , !P6 ;  /* 0xff800000e6227808 */ /* 0x000fe20007000000 */
[----:B------:R-:W-:Y:S01]  /*a0e0*/  HMMA.16816.F32.BF16 R12, R12, R70, R20 ;  /* 0x000000460c0c723c */ /* 0x000fe20000041814 */
[----:B------:R-:W-:-:S02]  /*a0f0*/  FSEL R176, R226, -INF , !P5 ;  /* 0xff800000e2b07808 */ /* 0x000fc40006800000 */
[CC--:B------:R-:W-:Y:S01]  /*a100*/  ISETP.GE.AND P6, PT, R32.reuse, R11.reuse, PT ;  /* 0x0000000b2000720c */ /* 0x0c0fe20003fc6270 */
[----:B------:R-:W2:Y:S01]  /*a110*/  MUFU.TANH R47, R47 ;  /* 0x0000002f002f7308 */ /* 0x000ea20000002400 */
[-C--:B------:R-:W-:Y:S02]  /*a120*/  ISETP.GE.AND P5, PT, R32, R10.reuse, PT ;  /* 0x0000000a2000720c */ /* 0x080fe40003fa6270 */
[----:B------:R-:W-:Y:S02]  /*a130*/  FSEL R33, R177, -INF , !P0 ;  /* 0xff800000b1217808 */ /* 0x000fe40004000000 */
[----:B------:R-:W-:Y:S02]  /*a140*/  FSEL R172, R172, -INF , !P4 ;  /* 0xff800000acac7808 */ /* 0x000fe40006000000 */
[C---:B------:R-:W-:Y:S01]  /*a150*/  ISETP.GE.AND P0, PT, R30.reuse, R11, PT ;  /* 0x0000000b1e00720c */ /* 0x040fe20003f06270 */
[----:B------:R-:W-:Y:S01]  /*a160*/  MUFU.TANH R44, R44 ;  /* 0x0000002c002c7308 */ /* 0x000fe20000002400 */
[----:B------:R-:W-:-:S02]  /*a170*/  ISETP.GE.AND P4, PT, R30, R10, PT ;  /* 0x0000000a1e00720c */ /* 0x000fc40003f86270 */
[----:B------:R-:W-:Y:S02]  /*a180*/  FSEL R35, R178, -INF , !P3 ;  /* 0xff800000b2237808 */ /* 0x000fe40005800000 */
[----:B------:R-:W-:Y:S01]  /*a190*/  FSEL R32, R225, -INF , !P6 ;  /* 0xff800000e1207808 */ /* 0x000fe20007000000 */
[----:B------:R-:W-:Y:S01]  /*a1a0*/  FMUL.FTZ R40, R40, UR15 ;  /* 0x0000000f28287c20 */ /* 0x000fe20008410000 */
[----:B------:R-:W-:Y:S01]  /*a1b0*/  FMUL.FTZ R42, R42, UR15 ;  /* 0x0000000f2a2a7c20 */ /* 0x000fe20008410000 */
[----:B------:R-:W-:Y:S01]  /*a1c0*/  FSEL R178, R224, -INF , !P5 ;  /* 0xff800000e0b27808 */ /* 0x000fe20006800000 */
[----:B------:R-:W-:Y:S01]  /*a1d0*/  MUFU.TANH R46, R46 ;  /* 0x0000002e002e7308 */ /* 0x000fe20000002400 */
[-C--:B------:R-:W-:Y:S01]  /*a1e0*/  ISETP.GE.AND P6, PT, R29, R11.reuse, PT ;  /* 0x0000000b1d00720c */ /* 0x080fe20003fc6270 */
[----:B------:R-:W-:Y:S01]  /*a1f0*/  FMUL.FTZ R41, R41, UR15 ;  /* 0x0000000f29297c20 */ /* 0x000fe20008410000 */
[-C--:B------:R-:W-:Y:S01]  /*a200*/  ISETP.GE.AND P5, PT, R29, R10.reuse, PT ;  /* 0x0000000a1d00720c */ /* 0x080fe20003fa6270 */
[----:B------:R-:W-:Y:S01]  /*a210*/  FMUL.FTZ R43, R43, UR15 ;  /* 0x0000000f2b2b7c20 */ /* 0x000fe20008410000 */
[----:B------:R-:W-:Y:S01]  /*a220*/  FSEL R30, R173, -INF , !P0 ;  /* 0xff800000ad1e7808 */ /* 0x000fe20004000000 */
[----:B------:R-:W-:Y:S01]  /*a230*/  FMUL.FTZ R12, R12, UR15 ;  /* 0x0000000f0c0c7c20 */ /* 0x000fe20008410000 */
[----:B---3--:R-:W-:Y:S01]  /*a240*/  FSEL R179, R170, -INF , !P4 ;  /* 0xff800000aab37808 */ /* 0x008fe20006000000 */
[----:B------:R-:W3:Y:S01]  /*a250*/  MUFU.TANH R40, R40 ;  /* 0x0000002800287308 */ /* 0x000ee20000002400 */
[----:B------:R-:W-:Y:S01]  /*a260*/  FSEL R174, R174, -INF , !P2 ;  /* 0xff800000aeae7808 */ /* 0x000fe20005000000 */
[----:B------:R-:W-:Y:S01]  /*a270*/  FMUL.FTZ R13, R13, UR15 ;  /* 0x0000000f0d0d7c20 */ /* 0x000fe20008410000 */
[C---:B------:R-:W-:Y:S01]  /*a280*/  ISETP.GE.AND P0, PT, R27.reuse, R11, PT ;  /* 0x0000000b1b00720c */ /* 0x040fe20003f06270 */
[----:B------:R-:W-:Y:S01]  /*a290*/  FMUL.FTZ R14, R14, UR15 ;  /* 0x0000000f0e0e7c20 */ /* 0x000fe20008410000 */
[----:B------:R-:W-:-:S02]  /*a2a0*/  ISETP.GE.AND P4, PT, R27, R10, PT ;  /* 0x0000000a1b00720c */ /* 0x000fc40003f86270 */
[CC--:B------:R-:W-:Y:S01]  /*a2b0*/  ISETP.GE.AND P3, PT, R31.reuse, R11.reuse, PT ;  /* 0x0000000b1f00720c */ /* 0x0c0fe20003f66270 */
[----:B------:R-:W4:Y:S01]  /*a2c0*/  MUFU.TANH R42, R42 ;  /* 0x0000002a002a7308 */ /* 0x000f220000002400 */
[-C--:B------:R-:W-:Y:S02]  /*a2d0*/  ISETP.GE.AND P2, PT, R31, R10.reuse, PT ;  /* 0x0000000a1f00720c */ /* 0x080fe40003f46270 */
[----:B------:R-:W-:Y:S02]  /*a2e0*/  FSEL R29, R171, -INF , !P6 ;  /* 0xff800000ab1d7808 */ /* 0x000fe40007000000 */
[----:B------:R-:W-:Y:S02]  /*a2f0*/  FSEL R180, R9, -INF , !P5 ;  /* 0xff80000009b47808 */ /* 0x000fe40006800000 */
[C---:B------:R-:W-:Y:S01]  /*a300*/  ISETP.GE.AND P6, PT, R26.reuse, R11, PT ;  /* 0x0000000b1a00720c */ /* 0x040fe20003fc6270 */
[----:B------:R-:W5:Y:S01]  /*a310*/  MUFU.TANH R41, R41 ;  /* 0x0000002900297308 */ /* 0x000f620000002400 */
[----:B------:R-:W-:-:S02]  /*a320*/  ISETP.GE.AND P5, PT, R26, R10, PT ;  /* 0x0000000a1a00720c */ /* 0x000fc40003fa6270 */
[----:B------:R-:W-:Y:S02]  /*a330*/  FSEL R82, R222, -INF , !P0 ;  /* 0xff800000de527808 */ /* 0x000fe40004000000 */
[----:B------:R-:W-:Y:S02]  /*a340*/  FSEL R199, R220, -INF , !P4 ;  /* 0xff800000dcc77808 */ /* 0x000fe40006000000 */
[----:B------:R-:W-:Y:S01]  /*a350*/  FSEL R31, R227, -INF , !P3 ;  /* 0xff800000e31f7808 */ /* 0x000fe20005800000 */
[----:B------:R-:W5:Y:S01]  /*a360*/  MUFU.TANH R43, R43 ;  /* 0x0000002b002b7308 */ /* 0x000f620000002400 */
[----:B------:R-:W-:Y:S02]  /*a370*/  FSEL R177, R223, -INF , !P2 ;  /* 0xff800000dfb17808 */ /* 0x000fe40005000000 */
[C---:B------:R-:W-:Y:S02]  /*a380*/  ISETP.GE.AND P0, PT, R24.reuse, R11, PT ;  /* 0x0000000b1800720c */ /* 0x040fe40003f06270 */
[----:B------:R-:W-:-:S02]  /*a390*/  ISETP.GE.AND P4, PT, R24, R10, PT ;  /* 0x0000000a1800720c */ /* 0x000fc40003f86270 */
[CC--:B------:R-:W-:Y:S01]  /*a3a0*/  ISETP.GE.AND P3, PT, R28.reuse, R11.reuse, PT ;  /* 0x0000000b1c00720c */ /* 0x0c0fe20003f66270 */
[----:B------:R-:W5:Y:S01]  /*a3b0*/  MUFU.TANH R12, R12 ;  /* 0x0000000c000c7308 */ /* 0x000f620000002400 */
[-C--:B------:R-:W-:Y:S02]  /*a3c0*/  ISETP.GE.AND P2, PT, R28, R10.reuse, PT ;  /* 0x0000000a1c00720c */ /* 0x080fe40003f46270 */
[----:B------:R-:W-:Y:S02]  /*a3d0*/  FSEL R83, R8, -INF , !P6 ;  /* 0xff80000008537808 */ /* 0x000fe40007000000 */
[----:B------:R-:W-:Y:S02]  /*a3e0*/  FSEL R183, R50, -INF , !P5 ;  /* 0xff80000032b77808 */ /* 0x000fe40006800000 */
[C---:B------:R-:W-:Y:S02]  /*a3f0*/  ISETP.GE.AND P6, PT, R19.reuse, R11, PT ;  /* 0x0000000b1300720c */ /* 0x040fe40003fc6270 */
[----:B------:R-:W-:-:S02]  /*a400*/  ISETP.GE.AND P5, PT, R19, R10, PT ;  /* 0x0000000a1300720c */ /* 0x000fc40003fa6270 */
[----:B------:R-:W-:Y:S02]  /*a410*/  FSEL R94, R211, -INF , !P0 ;  /* 0xff800000d35e7808 */ /* 0x000fe40004000000 */
[----:B------:R-:W-:Y:S02]  /*a420*/  FSEL R201, R204, -INF , !P4 ;  /* 0xff800000ccc97808 */ /* 0x000fe40006000000 */
[----:B------:R-:W-:Y:S02]  /*a430*/  FSEL R28, R221, -INF , !P3 ;  /* 0xff800000dd1c7808 */ /* 0x000fe40005800000 */
[----:B------:R-:W-:Y:S02]  /*a440*/  FSEL R197, R219, -INF , !P2 ;  /* 0xff800000dbc57808 */ /* 0x000fe40005000000 */
[C---:B------:R-:W-:Y:S02]  /*a450*/  ISETP.GE.AND P0, PT, R17.reuse, R11, PT ;  /* 0x0000000b1100720c */ /* 0x040fe40003f06270 */
[----:B------:R-:W-:-:S02]  /*a460*/  ISETP.GE.AND P4, PT, R17, R10, PT ;  /* 0x0000000a1100720c */ /* 0x000fc40003f86270 */
[CC--:B------:R-:W-:Y:S02]  /*a470*/  ISETP.GE.AND P3, PT, R25.reuse, R11.reuse, PT ;  /* 0x0000000b1900720c */ /* 0x0c0fe40003f66270 */
[----:B------:R-:W-:Y:S02]  /*a480*/  ISETP.GE.AND P2, PT, R25, R10, PT ;  /* 0x0000000a1900720c */ /* 0x000fe40003f46270 */
[----:B------:R-:W-:Y:S02]  /*a490*/  FSEL R95, R214, -INF , !P6 ;  /* 0xff800000d65f7808 */ /* 0x000fe40007000000 */
[----:B------:R-:W-:Y:S02]  /*a4a0*/  FSEL R202, R205, -INF , !P5 ;  /* 0xff800000cdca7808 */ /* 0x000fe40006800000 */
[----:B------:R-:W-:Y:S02]  /*a4b0*/  ISETP.GE.AND P6, PT, R16, R11, PT ;  /* 0x0000000b1000720c */ /* 0x000fe40003fc6270 */
[----:B-1----:R-:W-:-:S02]  /*a4c0*/  FSEL R170, R45, -INF , !P0 ;  /* 0xff8000002daa7808 */ /* 0x002fc40004000000 */
[----:B--2---:R-:W-:Y:S02]  /*a4d0*/  FSEL R205, R47, -INF , !P4 ;  /* 0xff8000002fcd7808 */ /* 0x004fe40006000000 */
[----:B------:R-:W-:Y:S02]  /*a4e0*/  FSEL R86, R49, -INF , !P3 ;  /* 0xff80000031567808 */ /* 0x000fe40005800000 */
[----:B------:R-:W-:Y:S02]  /*a4f0*/  FSEL R200, R51, -INF , !P2 ;  /* 0xff80000033c87808 */ /* 0x000fe40005000000 */
[CC--:B------:R-:W-:Y:S02]  /*a500*/  ISETP.GE.AND P0, PT, R6.reuse, R11.reuse, PT ;  /* 0x0000000b0600720c */ /* 0x0c0fe40003f06270 */
[----:B------:R-:W-:Y:S02]  /*a510*/  ISETP.GE.AND P4, PT, R6, R10, PT ;  /* 0x0000000a0600720c */ /* 0x000fe40003f86270 */
[----:B------:R-:W-:-:S02]  /*a520*/  ISETP.GE.AND P3, PT, R18, R11, PT ;  /* 0x0000000b1200720c */ /* 0x000fc40003f66270 */
[----:B------:R-:W-:Y:S02]  /*a530*/  ISETP.GE.AND P2, PT, R18, R10, PT ;  /* 0x0000000a1200720c */ /* 0x000fe40003f46270 */
[----:B------:R-:W-:Y:S02]  /*a540*/  FSEL R171, R208, -INF , !P6 ;  /* 0xff800000d0ab7808 */ /* 0x000fe40007000000 */
[----:B---3--:R-:W-:Y:S02]  /*a550*/  FSEL R182, R40, -INF , !P0 ;  /* 0xff80000028b67808 */ /* 0x008fe40004000000 */
[----:B----4-:R-:W-:Y:S02]  /*a560*/  FSEL R208, R42, -INF , !P4 ;  /* 0xff8000002ad07808 */ /* 0x010fe40006000000 */
[----:B------:R-:W-:Y:S02]  /*a570*/  FSEL R103, R44, -INF , !P3 ;  /* 0xff8000002c677808 */ /* 0x000fe40005800000 */
[----:B------:R-:W-:-:S02]  /*a580*/  FSEL R204, R46, -INF , !P2 ;  /* 0xff8000002ecc7808 */ /* 0x000fc40005000000 */
[CC--:B------:R-:W-:Y:S02]  /*a590*/  ISETP.GE.AND P0, PT, R3.reuse, R11.reuse, PT ;  /* 0x0000000b0300720c */ /* 0x0c0fe40003f06270 */
[-C--:B------:R-:W-:Y:S01]  /*a5a0*/  ISETP.GE.AND P4, PT, R3, R10.reuse, PT ;  /* 0x0000000a0300720c */ /* 0x080fe20003f86270 */
[----:B------:R-:W-:Y:S01]  /*a5b0*/  FMUL.FTZ R3, R15, UR15 ;  /* 0x0000000f0f037c20 */ /* 0x000fe20008410000 */
[-C--:B------:R-:W-:Y:S02]  /*a5c0*/  ISETP.GE.AND P5, PT, R16, R10.reuse, PT ;  /* 0x0000000a1000720c */ /* 0x080fe40003fa6270 */
[C---:B------:R-:W-:Y:S02]  /*a5d0*/  ISETP.GE.AND P3, PT, R7.reuse, R11, PT ;  /* 0x0000000b0700720c */ /* 0x040fe40003f66270 */
[----:B------:R-:W-:Y:S01]  /*a5e0*/  ISETP.GE.AND P2, PT, R7, R10, PT ;  /* 0x0000000a0700720c */ /* 0x000fe20003f46270 */
[----:B------:R-:W-:Y:S01]  /*a5f0*/  MUFU.TANH R3, R3 ;  /* 0x0000000300037308 */ /* 0x000fe20000002400 */
[----:B------:R-:W-:-:S02]  /*a600*/  FSEL R206, R206, -INF , !P5 ;  /* 0xff800000cece7808 */ /* 0x000fc40006800000 */
[----:B------:R-:W-:Y:S02]  /*a610*/  FSEL R173, R209, -INF , !P3 ;  /* 0xff800000d1ad7808 */ /* 0x000fe40005800000 */
[----:B------:R-:W-:Y:S02]  /*a620*/  FSEL R207, R207, -INF , !P2 ;  /* 0xff800000cfcf7808 */ /* 0x000fe40005000000 */
[CC--:B------:R-:W-:Y:S02]  /*a630*/  ISETP.GE.AND P6, PT, R5.reuse, R11.reuse, PT ;  /* 0x0000000b0500720c */ /* 0x0c0fe40003fc6270 */
[-C--:B------:R-:W-:Y:S02]  /*a640*/  ISETP.GE.AND P5, PT, R5, R10.reuse, PT ;  /* 0x0000000a0500720c */ /* 0x080fe40003fa6270 */
[C---:B------:R-:W-:Y:S01]  /*a650*/  ISETP.GE.AND P3, PT, R4.reuse, R11, PT ;  /* 0x0000000b0400720c */ /* 0x040fe20003f66270 */
[----:B------:R-:W1:Y:S01]  /*a660*/  MUFU.TANH R5, R13 ;  /* 0x0000000d00057308 */ /* 0x000e620000002400 */
[----:B------:R-:W-:-:S02]  /*a670*/  ISETP.GE.AND P2, PT, R4, R10, PT ;  /* 0x0000000a0400720c */ /* 0x000fc40003f46270 */
[----:B------:R-:W-:Y:S02]  /*a680*/  FSEL R203, R203, -INF , !P0 ;  /* 0xff800000cbcb7808 */ /* 0x000fe40004000000 */
[----:B------:R-:W-:Y:S02]  /*a690*/  PLOP3.LUT P0, PT, PT, PT, UP0, 0x80, 0x0 ;  /* 0x000000000000781c */ /* 0x000fe40003f0f008 */
[----:B-----5:R-:W-:Y:S01]  /*a6a0*/  FSEL R181, R41, -INF , !P6 ;  /* 0xff80000029b57808 */ /* 0x020fe20007000000 */
[----:B------:R-:W2:Y:S01]  /*a6b0*/  MUFU.TANH R4, R14 ;  /* 0x0000000e00047308 */ /* 0x000ea20000002400 */
[----:B------:R-:W-:Y:S02]  /*a6c0*/  FSEL R209, R43, -INF , !P5 ;  /* 0xff8000002bd17808 */ /* 0x000fe40006800000 */
[----:B------:R-:W-:Y:S02]  /*a6d0*/  FSEL R198, R210, -INF , !P3 ;  /* 0xff800000d2c67808 */ /* 0x000fe40005800000 */
[----:B------:R-:W-:-:S02]  /*a6e0*/  FSEL R212, R212, -INF , !P2 ;  /* 0xff800000d4d47808 */ /* 0x000fc40005000000 */
[-C--:B------:R-:W-:Y:S02]  /*a6f0*/  ISETP.GE.AND P6, PT, R2, R11.reuse, PT ;  /* 0x0000000b0200720c */ /* 0x080fe40003fc6270 */
[----:B------:R-:W-:Y:S02]  /*a700*/  ISETP.GE.AND P5, PT, R0, R11, PT ;  /* 0x0000000b0000720c */ /* 0x000fe40003fa6270 */
[-C--:B------:R-:W-:Y:S02]  /*a710*/  ISETP.GE.AND P3, PT, R2, R10.reuse, PT ;  /* 0x0000000a0200720c */ /* 0x080fe40003f66270 */
[----:B------:R-:W-:Y:S02]  /*a720*/  ISETP.GE.AND P2, PT, R0, R10, PT ;  /* 0x0000000a0000720c */ /* 0x000fe40003f46270 */
[----:B------:R-:W-:Y:S02]  /*a730*/  FSEL R210, R12, -INF , !P6 ;  /* 0xff8000000cd27808 */ /* 0x000fe40007000000 */
[----:B-1----:R-:W-:-:S02]  /*a740*/  FSEL R211, R5, -INF , !P5 ;  /* 0xff80000005d37808 */ /* 0x002fc40006800000 */
[----:B------:R-:W-:Y:S02]  /*a750*/  FSEL R213, R213, -INF , !P4 ;  /* 0xff800000d5d57808 */ /* 0x000fe40006000000 */
[----:B--2---:R-:W-:Y:S02]  /*a760*/  FSEL R214, R4, -INF , !P3 ;  /* 0xff80000004d67808 */ /* 0x004fe40005800000 */
        /* <DEDUP_REMOVED lines=62> */
.L_x_528:
[----:B------:R-:W-:Y:S05]  /*ab50*/  BSYNC B0 ;  /* 0x0000000000007941 */ /* 0x000fea0003800000 */
.L_x_527:
[----:B------:R-:W0:Y:S02]  /*ab60*/  LDGDEPBAR ;  /* 0x00000000000079af */ /* 0x000e240000000000 */
.L_x_526:
[----:B------:R-:W-:Y:S01]  /*ab70*/  FMNMX.FTZ R0, R39, R68, !PT ;  /* 0x0000004427007209 */ /* 0x000fe20007810000 */
[----:B------:R-:W-:Y:S01]  /*ab80*/  LDSM.16.MT88.4 R16, [R185+0x4000] ;  /* 0x00400000b910783b */ /* 0x000fe20000004200 */
[----:B-1----:R-:W-:Y:S02]  /*ab90*/  MOV R9, R242 ;  /* 0x000000f200097202 */ /* 0x002fe40000000f00 */
[----:B------:R-:W-:Y:S01]  /*aba0*/  FMNMX.FTZ R0, R69, R0, !PT ;  /* 0x0000000045007209 */ /* 0x000fe20007810000 */
[----:B------:R-:W-:Y:S01]  /*abb0*/  LDSM.16.MT88.4 R12, [R184+0x4000] ;  /* 0x00400000b80c783b */ /* 0x000fe20000004200 */
[----:B------:R-:W-:Y:S02]  /*abc0*/  MOV R20, R239 ;  /* 0x000000ef00147202 */ /* 0x000fe40000000f00 */
        /* <DEDUP_REMOVED lines=38> */
[--C-:B------:R-:W-:Y:S01]  /*ae30*/  FFMA.FTZ R3, R72, UR19, -R0.reuse ;  /* 0x0000001348037c23 */ /* 0x100fe20008010800 */
[----:B------:R-:W-:Y:S02]  /*ae40*/  MOV R72, R9 ;  /* 0x0000000900487202 */ /* 0x000fe40000000f00 */
[----:B------:R1:W-:Y:S08]  /*ae50*/  MUFU.EX2 R246, R2 ;  /* 0x0000000200f67308 */ /* 0x0003f00000000800 */
[----:B------:R3:W-:Y:S01]  /*ae60*/  MUFU.EX2 R42, R3 ;  /* 0x00000003002a7308 */ /* 0x0007e20000000800 */
[----:B-1----:R-:W-:-:S07]  /*ae70*/  FFMA.FTZ R2, R69, UR19, -R0 ;  /* 0x0000001345027c23 */ /* 0x002fce0008010800 */
[----:B------:R1:W-:Y:S01]  /*ae80*/  MUFU.EX2 R247, R2 ;  /* 0x0000000200f77308 */ /* 0x0003e20000000800 */
[----:B---3--:R-:W-:-:S07]  /*ae90*/  FFMA.FTZ R3, R78, UR19, -R0 ;  /* 0x000000134e037c23 */ /* 0x008fce0008010800 */
[----:B------:R3:W-:Y:S01]  /*aea0*/  MUFU.EX2 R7, R3 ;  /* 0x0000000300077308 */ /* 0x0007e20000000800 */
[----:B-1----:R-:W-:Y:S01]  /*aeb0*/  FFMA.FTZ R2, R77, UR19, -R0 ;  /* 0x000000134d027c23 */ /* 0x002fe20008010800 */
[----:B------:R-:W-:-:S06]  /*aec0*/  MOV R77, R20 ;  /* 0x00000014004d7202 */ /* 0x000fcc0000000f00 */
[----:B------:R1:W-:Y:S01]  /*aed0*/  MUFU.EX2 R248, R2 ;  /* 0x0000000200f87308 */ /* 0x0003e20000000800 */
[----:B---3--:R-:W-:-:S07]  /*aee0*/  FFMA.FTZ R3, R79, UR19, -R0 ;  /* 0x000000134f037c23 */ /* 0x008fce0008010800 */
[----:B------:R3:W-:Y:S01]  /*aef0*/  MUFU.EX2 R78, R3 ;  /* 0x00000003004e7308 */ /* 0x0007e20000000800 */
[----:B-1----:R-:W-:-:S04]  /*af00*/  FMNMX.FTZ R2, R38, R56, !PT ;  /* 0x0000003826027209 */ /* 0x002fc80007810000 */
[----:B------:R-:W-:-:S04]  /*af10*/  FMNMX.FTZ R2, R62, R2, !PT ;  /* 0x000000023e027209 */ /* 0x000fc80007810000 */
[----:B------:R-:W-:Y:S01]  /*af20*/  FMNMX.FTZ R2, R63, R2, !PT ;  /* 0x000000023f027209 */ /* 0x000fe20007810000 */
[----:B---3--:R-:W-:-:S03]  /*af30*/  FFMA.FTZ R3, R73, UR19, -R0 ;  /* 0x0000001349037c23 */ /* 0x008fc60008010800 */
        /* <DEDUP_REMOVED lines=48> */
[----:B------:R2:W4:Y:S01]  /*b240*/  MUFU.EX2 R21, R3 ;  /* 0x0000000300157308 */ /* 0x0005220000000800 */
[----:B-1----:R-:W-:Y:S01]  /*b250*/  FMNMX.FTZ R68, R2, R4, !PT ;  /* 0x0000000402447209 */ /* 0x002fe20007810000 */
[----:B------:R-:W-:Y:S01]  /*b260*/  FFMA.FTZ R2, R58, UR19, -R0 ;  /* 0x000000133a027c23 */ /* 0x000fe20008010800 */
[----:B---3--:R-:W-:Y:S02]  /*b270*/  MOV R58, R8 ;  /* 0x00000008003a7202 */ /* 0x008fe40000000f00 */
[----:B------:R-:W-:-:S03]  /*b280*/  FSETP.NEU.FTZ.AND P3, PT, R68, -INF , PT ;  /* 0xff8000004400780b */ /* 0x000fc60003f7d000 */
[----:B------:R1:W-:Y:S01]  /*b290*/  MUFU.EX2 R65, R2 ;  /* 0x0000000200417308 */ /* 0x0003e20000000800 */
[----:B--2---:R-:W-:Y:S01]  /*b2a0*/  FFMA.FTZ R3, R60, UR19, -R0 ;  /* 0x000000133c037c23 */ /* 0x004fe20008010800 */
[----:B----4-:R-:W-:-:S06]  /*b2b0*/  MOV R60, R21 ;  /* 0x00000015003c7202 */ /* 0x010fcc0000000f00 */
[----:B------:R2:W-:Y:S01]  /*b2c0*/  MUFU.EX2 R252, R3 ;  /* 0x0000000300fc7308 */ /* 0x0005e20000000800 */
[----:B-1----:R-:W-:Y:S01]  /*b2d0*/  FMNMX.FTZ R2, R37, R52, !PT ;  /* 0x0000003425027209 */ /* 0x002fe20007810000 */
[----:B--2---:R-:W-:Y:S01]  /*b2e0*/  FFMA.FTZ R3, R92, UR19, -R0 ;  /* 0x000000135c037c23 */ /* 0x004fe20008010800 */
[----:B------:R-:W-:-:S05]  /*b2f0*/  MOV R92, R41 ;  /* 0x00000029005c7202 */ /* 0x000fca0000000f00 */
[----:B------:R1:W-:Y:S02]  /*b300*/  MUFU.EX2 R251, R3 ;  /* 0x0000000300fb7308 */ /* 0x0003e40000000800 */
[----:B-1----:R-:W-:Y:S01]  /*b310*/  FFMA.FTZ R3, R93, UR19, -R0 ;  /* 0x000000135d037c23 */ /* 0x002fe20008010800 */
[----:B------:R-:W-:-:S05]  /*b320*/  MOV R93, R22 ;  /* 0x00000016005d7202 */ /* 0x000fca0000000f00 */
[----:B------:R1:W-:Y:S02]  /*b330*/  MUFU.EX2 R250, R3 ;  /* 0x0000000300fa7308 */ /* 0x0003e40000000800 */
[----:B-1----:R-:W-:Y:S01]  /*b340*/  FFMA.FTZ R3, R61, UR19, -R0 ;  /* 0x000000133d037c23 */ /* 0x002fe20008010800 */
[----:B------:R-:W-:-:S05]  /*b350*/  MOV R61, R23 ;  /* 0x00000017003d7202 */ /* 0x000fca0000000f00 */
        /* <DEDUP_REMOVED lines=23> */
[----:B------:R-:W-:-:S04]  /*b4d0*/  MOV R59, R7 ;  /* 0x00000007003b7202 */ /* 0x000fc80000000f00 */
[----:B------:R1:W-:Y:S01]  /*b4e0*/  MUFU.EX2 R81, R3 ;  /* 0x0000000300517308 */ /* 0x0003e20000000800 */
[----:B------:R-:W-:-:S07]  /*b4f0*/  MOV R57, R40 ;  /* 0x0000002800397202 */ /* 0x000fce0000000f00 */
[----:B------:R3:W4:Y:S01]  /*b500*/  MUFU.EX2 R84, R0 ;  /* 0x0000000000547308 */ /* 0x0007220000000800 */
[----:B-1----:R-:W-:-:S05]  /*b510*/  FMUL.FTZ R3, R68, UR19 ;  /* 0x0000001344037c20 */ /* 0x002fca0008410000 */
[----:B------:R-:W-:-:S05]  /*b520*/  FSEL R3, R3, RZ, P3 ;  /* 0x000000ff03037208 */ /* 0x000fca0001800000 */
[--C-:B---3--:R-:W-:Y:S01]  /*b530*/  FFMA.FTZ R0, R56, UR19, -R3.reuse ;  /* 0x0000001338007c23 */ /* 0x108fe20008010803 */
[--C-:B------:R-:W-:Y:S01]  /*b540*/  FFMA.FTZ R4, R124, UR19, -R3.reuse ;  /* 0x000000137c047c23 */ /* 0x100fe20008010803 */
[----:B--2---:R-:W-:Y:S02]  /*b550*/  MOV R56, R10 ;  /* 0x0000000a00387202 */ /* 0x004fe40000000f00 */
        /* <DEDUP_REMOVED lines=10> */
[----:B-1----:R-:W-:Y:S01]  /*b600*/  FFMA.FTZ R0, R66, UR19, -R3 ;  /* 0x0000001342007c23 */ /* 0x002fe20008010803 */
[----:B------:R-:W-:-:S06]  /*b610*/  MOV R66, R92 ;  /* 0x0000005c00427202 */ /* 0x000fcc0000000f00 */
[----:B------:R1:W-:Y:S02]  /*b620*/  MUFU.EX2 R230, R0 ;  /* 0x0000000000e67308 */ /* 0x0003e40000000800 */
[----:B-1----:R-:W-:Y:S01]  /*b630*/  FFMA.FTZ R0, R67, UR19, -R3 ;  /* 0x0000001343007c23 */ /* 0x002fe20008010803 */
[----:B------:R-:W-:-:S05]  /*b640*/  MOV R67, R93 ;  /* 0x0000005d00437202 */ /* 0x000fca0000000f00 */
[----:B------:R1:W-:Y:S02]  /*b650*/  MUFU.EX2 R245, R0 ;  /* 0x0000000000f57308 */ /* 0x0003e40000000800 */
[----:B-1----:R-:W-:Y:S01]  /*b660*/  FMNMX.FTZ R0, R121, R2, !PT ;  /* 0x0000000279007209 */ /* 0x002fe20007810000 */
[----:B------:R-:W-:Y:S01]  /*b670*/  FFMA.FTZ R2, R74, UR19, -R3 ;  /* 0x000000134a027c23 */ /* 0x000fe20008010803 */
[----:B------:R-:W-:Y:S02]  /*b680*/  MOV R74, R60 ;  /* 0x0000003c004a7202 */ /* 0x000fe40000000f00 */
        /* <DEDUP_REMOVED lines=60> */
[----:B------:R-:W-:-:S07]  /*ba50*/  FFMA.FTZ R2, R129, UR19, -R3 ;  /* 0x0000001381027c23 */ /* 0x000fce0008010803 */
[----:B------:R2:W-:Y:S01]  /*ba60*/  MUFU.EX2 R226, R2 ;  /* 0x0000000200e27308 */ /* 0x0005e20000000800 */
[----:B-1----:R-:W-:Y:S02]  /*ba70*/  FMNMX.FTZ R0, R211, R4, !PT ;  /* 0x00000004d3007209 */ /* 0x002fe40007810000 */
[----:B------:R-:W-:-:S03]  /*ba80*/  FMNMX.FTZ R4, R175, R5, !PT ;  /* 0x00000005af047209 */ /* 0x000fc60007810000 */
[----:B------:R-:W1:Y:S01]  /*ba90*/  SHFL.BFLY PT, R5, R0, 0x2, 0x1f ;  /* 0x0c401f0000057f89 */ /* 0x000e6200000e0000 */
[----:B--2---:R-:W-:Y:S01]  /*baa0*/  FMNMX.FTZ R2, R176, R4, !PT ;  /* 0x00000004b0027209 */ /* 0x004fe20007810000 */
[----:B------:R-:W-:-:S03]  /*bab0*/  FFMA.FTZ R4, R130, UR19, -R3 ;  /* 0x0000001382047c23 */ /* 0x000fc60008010803 */
        /* <DEDUP_REMOVED lines=20> */
[--C-:B------:R-:W-:Y:S01]  /*bc00*/  FFMA.FTZ R0, R132, UR19, -R3.reuse ;  /* 0x0000001384007c23 */ /* 0x100fe20008010803 */
[----:B------:R-:W-:Y:S02]  /*bc10*/  FMNMX.FTZ R2, R204, R2, !PT ;  /* 0x00000002cc027209 */ /* 0x000fe40007810000 */
[----:B------:R-:W-:Y:S02]  /*bc20*/  FSETP.NEU.FTZ.AND P2, PT, R27, -INF , PT ;  /* 0xff8000001b00780b */ /* 0x000fe40003f5d000 */
[----:B----4-:R-:W-:Y:S01]  /*bc30*/  MOV R132, R84 ;  /* 0x0000005400847202 */ /* 0x010fe20000000f00 */
[----:B------:R1:W-:Y:S01]  /*bc40*/  MUFU.EX2 R129, R0 ;  /* 0x0000000000817308 */ /* 0x0003e20000000800 */
[----:B--2---:R-:W-:-:S07]  /*bc50*/  FFMA.FTZ R4, R98, UR19, -R3 ;  /* 0x0000001362047c23 */ /* 0x004fce0008010803 */
        /* <DEDUP_REMOVED lines=8> */
[----:B--2---:R-:W-:Y:S02]  /*bce0*/  FFMA.FTZ R4, R131, UR19, -R3 ;  /* 0x0000001383047c23 */ /* 0x004fe40008010803 */
[----:B------:R-:W-:Y:S01]  /*bcf0*/  MUFU.EX2 R118, R5 ;  /* 0x0000000500767308 */ /* 0x000fe20000000800 */
[----:B------:R-:W-:-:S04]  /*bd00*/  FMNMX.FTZ R0, R209, R0, !PT ;  /* 0x00000000d1007209 */ /* 0x000fc80007810000 */
[----:B------:R-:W-:-:S03]  /*bd10*/  FMNMX.FTZ R0, R212, R0, !PT ;  /* 0x00000000d4007209 */ /* 0x000fc60007810000 */
[----:B------:R1:W-:Y:S01]  /*bd20*/  MUFU.EX2 R131, R4 ;  /* 0x0000000400837308 */ /* 0x0003e20000000800 */
[----:B------:R-:W-:-:S04]  /*bd30*/  FMNMX.FTZ R0, R213, R0, !PT ;  /* 0x00000000d5007209 */ /* 0x000fc80007810000 */
[----:B------:R-:W-:-:S04]  /*bd40*/  FMNMX.FTZ R0, R214, R0, !PT ;  /* 0x00000000d6007209 */ /* 0x000fc80007810000 */
[----:B------:R-:W-:-:S05]  /*bd50*/  FMNMX.FTZ R0, R215, R0, !PT ;  /* 0x00000000d7007209 */ /* 0x000fca0007810000 */
[----:B------:R-:W2:Y:S01]  /*bd60*/  SHFL.BFLY PT, R6, R0, 0x2, 0x1f ;  /* 0x0c401f0000067f89 */ /* 0x000ea200000e0000 */
[----:B-1----:R-:W-:-:S04]  /*bd70*/  FFMA.FTZ R4, R122, UR19, -R3 ;  /* 0x000000137a047c23 */ /* 0x002fc80008010803 */
[----:B------:R1:W-:Y:S02]  /*bd80*/  MUFU.EX2 R130, R4 ;  /* 0x0000000400827308 */ /* 0x0003e40000000800 */
[----:B-1----:R-:W-:Y:S01]  /*bd90*/  FFMA.FTZ R4, R133, UR19, -R3 ;  /* 0x0000001385047c23 */ /* 0x002fe20008010803 */
[----:B--2---:R-:W-:Y:S02]  /*bda0*/  FMNMX.FTZ R0, R0, R6, !PT ;  /* 0x0000000600007209 */ /* 0x004fe40007810000 */
[----:B------:R-:W-:-:S03]  /*bdb0*/  MOV R133, R65 ;  /* 0x0000004100857202 */ /* 0x000fc60000000f00 */
        /* <DEDUP_REMOVED lines=9> */
[----:B------:R-:W-:-:S04]  /*be50*/  FADD.FTZ R5, R37, -R5 ;  /* 0x8000000525057221 */ /* 0x000fc80000010000 */
[----:B------:R-:W-:Y:S01]  /*be60*/  FMUL.FTZ R5, R5, UR19 ;  /* 0x0000001305057c20 */ /* 0x000fe20008410000 */
[----:B-1----:R-:W-:-:S03]  /*be70*/  FFMA.FTZ R4, R121, UR19, -R2 ;  /* 0x0000001379047c23 */ /* 0x002fc60008010802 */
[----:B------:R1:W3:Y:S01]  /*be80*/  MUFU.EX2 R24, R5 ;  /* 0x0000000500187308 */ /* 0x0002e20000000800 */
[----:B--2---:R-:W-:-:S07]  /*be90*/  FMUL.FTZ R0, R26, UR19 ;  /* 0x000000131a007c20 */ /* 0x004fce0008410000 */
[----:B------:R2:W-:Y:S01]  /*bea0*/  MUFU.EX2 R112, R4 ;  /* 0x0000000400707308 */ /* 0x0005e20000000800 */
[----:B------:R-:W-:-:S05]  /*beb0*/  FSEL R0, R0, RZ, P1 ;  /* 0x000000ff00007208 */ /* 0x000fca0000800000 */
[--C-:B------:R-:W-:Y:S01]  /*bec0*/  FFMA.FTZ R6, R55, UR19, -R0.reuse ;  /* 0x0000001337067c23 */ /* 0x100fe20008010800 */
[----:B-1----:R-:W-:Y:S01]  /*bed0*/  FSEL R5, R70, RZ, P4 ;  /* 0x000000ff46057208 */ /* 0x002fe20002000000 */
[----:B------:R-:W-:Y:S01]  /*bee0*/  FFMA.FTZ R8, R102, UR19, -R0 ;  /* 0x0000001366087c23 */ /* 0x000fe20008010800 */
[-C--:B---3--:R-:W-:Y:S01]  /*bef0*/  FMUL.FTZ R164, R164, R24.reuse ;  /* 0x00000018a4a47220 */ /* 0x088fe20000410000 */
[----:B------:R1:W-:Y:S01]  /*bf00*/  MUFU.EX2 R109, R6 ;  /* 0x00000006006d7308 */ /* 0x0003e20000000800 */
[-C--:B------:R-:W-:Y:S01]  /*bf10*/  FMUL.FTZ R165, R165, R24.reuse ;  /* 0x00000018a5a57220 */ /* 0x080fe20000410000 */
[----:B------:R-:W-:Y:S01]  /*bf20*/  FADD.FTZ R5, R39, -R5 ;  /* 0x8000000527057221 */ /* 0x000fe20000010000 */
[-C--:B------:R-:W-:Y:S01]  /*bf30*/  FMUL.FTZ R136, R136, R24.reuse ;  /* 0x0000001888887220 */ /* 0x080fe20000410000 */
[----:B--2---:R-:W-:Y:S01]  /*bf40*/  FFMA.FTZ R4, R91, UR19, -R2 ;  /* 0x000000135b047c23 */ /* 0x004fe20008010802 */
[-C--:B------:R-:W-:Y:S01]  /*bf50*/  FMUL.FTZ R137, R137, R24.reuse ;  /* 0x0000001889897220 */ /* 0x080fe20000410000 */
[----:B------:R-:W-:Y:S01]  /*bf60*/  FMUL.FTZ R5, R5, UR19 ;  /* 0x0000001305057c20 */ /* 0x000fe20008410000 */
[-C--:B------:R-:W-:Y:S01]  /*bf70*/  FMUL.FTZ R148, R148, R24.reuse ;  /* 0x0000001894947220 */ /* 0x080fe20000410000 */
[----:B------:R2:W-:Y:S01]  /*bf80*/  MUFU.EX2 R111, R4 ;  /* 0x00000004006f7308 */ /* 0x0005e20000000800 */
[-C--:B------:R-:W-:Y:S01]  /*bf90*/  FMUL.FTZ R149, R149, R24.reuse ;  /* 0x0000001895957220 */ /* 0x080fe20000410000 */
[-C--:B------:R-:W-:Y:S01]  /*bfa0*/  FMUL.FTZ R156, R156, R24.reuse ;  /* 0x000000189c9c7220 */ /* 0x080fe20000410000 */
[----:B------:R-:W-:-:S05]  /*bfb0*/  FMUL.FTZ R157, R157, R24 ;  /* 0x000000189d9d7220 */ /* 0x000fca0000410000 */
[----:B------:R-:W3:Y:S01]  /*bfc0*/  MUFU.EX2 R71, R5 ;  /* 0x0000000500477308 */ /* 0x000ee20000000800 */
[----:B-1----:R-:W-:-:S07]  /*bfd0*/  FSEL R6, R68, RZ, P3 ;  /* 0x000000ff44067208 */ /* 0x002fce0001800000 */
[----:B------:R1:W-:Y:S01]  /*bfe0*/  MUFU.EX2 R100, R8 ;  /* 0x0000000800647308 */ /* 0x0003e20000000800 */
[----:B--2---:R-:W-:-:S07]  /*bff0*/  FFMA.FTZ R4, R90, UR19, -R2 ;  /* 0x000000135a047c23 */ /* 0x004fce0008010802 */
[----:B------:R2:W-:Y:S01]  /*c000*/  MUFU.EX2 R114, R4 ;  /* 0x0000000400727308 */ /* 0x0005e20000000800 */
[-C--:B---3--:R-:W-:Y:S01]  /*c010*/  FMUL.FTZ R140, R140, R71.reuse ;  /* 0x000000478c8c7220 */ /* 0x088fe20000410000 */
[-C--:B------:R-:W-:Y:S01]  /*c020*/  FMUL.FTZ R141, R141, R71.reuse ;  /* 0x000000478d8d7220 */ /* 0x080fe20000410000 */
[-C--:B------:R-:W-:Y:S01]  /*c030*/  FMUL.FTZ R144, R144, R71.reuse ;  /* 0x0000004790907220 */ /* 0x080fe20000410000 */
[-C--:B------:R-:W-:Y:S01]  /*c040*/  FMUL.FTZ R145, R145, R71.reuse ;  /* 0x0000004791917220 */ /* 0x080fe20000410000 */
[-C--:B------:R-:W-:Y:S01]  /*c050*/  FMUL.FTZ R152, R152, R71.reuse ;  /* 0x0000004798987220 */ /* 0x080fe20000410000 */
[-C--:B------:R-:W-:Y:S01]  /*c060*/  FMUL.FTZ R153, R153, R71.reuse ;  /* 0x0000004799997220 */ /* 0x080fe20000410000 */
[-C--:B------:R-:W-:Y:S01]  /*c070*/  FMUL.FTZ R160, R160, R71.reuse ;  /* 0x00000047a0a07220 */ /* 0x080fe20000410000 */
[----:B------:R-:W-:Y:S01]  /*c080*/  FMUL.FTZ R161, R161, R71 ;  /* 0x00000047a1a17220 */ /* 0x000fe20000410000 */
[----:B-1----:R-:W-:Y:S01]  /*c090*/  FFMA.FTZ R8, R87, UR19, -R0 ;  /* 0x0000001357087c23 */ /* 0x002fe20008010800 */
[----:B--2---:R-:W-:-:S03]  /*c0a0*/  FFMA.FTZ R4, R99, UR19, -R2 ;  /* 0x0000001363047c23 */ /* 0x004fc60008010802 */
[----:B------:R1:W-:Y:S08]  /*c0b0*/  MUFU.EX2 R99, R8 ;  /* 0x0000000800637308 */ /* 0x0003f00000000800 */
[----:B------:R2:W-:Y:S01]  /*c0c0*/  MUFU.EX2 R115, R4 ;  /* 0x0000000400737308 */ /* 0x0005e20000000800 */
[----:B-1----:R-:W-:Y:S01]  /*c0d0*/  F2FP.BF16.F32.PACK_AB R8, R247, R246 ;  /* 0x000000f6f708723e */ /* 0x002fe200000010ff */
        /* <DEDUP_REMOVED lines=15> */
[----:B--2---:R-:W-:-:S06]  /*c1d0*/  FFMA.FTZ R4, R31, UR19, -R2 ;  /* 0x000000131f047c23 */ /* 0x004fcc0008010802 */
[----:B------:R2:W-:Y:S02]  /*c1e0*/  MUFU.EX2 R125, R4 ;  /* 0x00000004007d7308 */ /* 0x0005e40000000800 */
[----:B--2---:R-:W-:-:S06]  /*c1f0*/  FFMA.FTZ R4, R29, UR19, -R2 ;  /* 0x000000131d047c23 */ /* 0x004fcc0008010802 */
[----:B------:R2:W-:Y:S02]  /*c200*/  MUFU.EX2 R126, R4 ;  /* 0x00000004007e7308 */ /* 0x0005e40000000800 */
[----:B--2---:R-:W-:Y:S02]  /*c210*/  FFMA.FTZ R4, R28, UR19, -R2 ;  /* 0x000000131c047c23 */ /* 0x004fe40008010802 */
[----:B------:R-:W2:Y:S04]  /*c220*/  LDSM.16.MT88.4 R28, [R185+0x4400] ;  /* 0x00440000b91c783b */ /* 0x000ea80000004200 */
[----:B------:R3:W-:Y:S02]  /*c230*/  MUFU.EX2 R127, R4 ;  /* 0x00000004007f7308 */ /* 0x0007e40000000800 */
[----:B---3--:R-:W-:Y:S01]  /*c240*/  FFMA.FTZ R4, R134, UR19, -R0 ;  /* 0x0000001386047c23 */ /* 0x008fe20008010800 */
[----:B------:R-:W-:-:S05]  /*c250*/  MOV R134, R81 ;  /* 0x0000005100867202 */ /* 0x000fca0000000f00 */
[----:B------:R3:W-:Y:S02]  /*c260*/  MUFU.EX2 R104, R4 ;  /* 0x0000000400687308 */ /* 0x0007e40000000800 */
[----:B---3--:R-:W-:Y:S01]  /*c270*/  FFMA.FTZ R4, R168, UR19, -R0 ;  /* 0x00000013a8047c23 */ /* 0x008fe20008010800 */
[----:B------:R-:W-:-:S05]  /*c280*/  MOV R168, R64 ;  /* 0x0000004000a87202 */ /* 0x000fca0000000f00 */
[----:B------:R3:W4:Y:S02]  /*c290*/  MUFU.EX2 R105, R4 ;  /* 0x0000000400697308 */ /* 0x0007240000000800 */
[----:B---3--:R-:W-:Y:S01]  /*c2a0*/  FFMA.FTZ R4, R107, UR19, -R0 ;  /* 0x000000136b047c23 */ /* 0x008fe20008010800 */
[----:B----4-:R-:W-:-:S05]  /*c2b0*/  F2FP.BF16.F32.PACK_AB R5, R105, R104 ;  /* 0x000000686905723e */ /* 0x010fca00000010ff */
[----:B------:R3:W-:Y:S02]  /*c2c0*/  MUFU.EX2 R107, R4 ;  /* 0x00000004006b7308 */ /* 0x0007e40000000800 */
[----:B---3--:R-:W-:-:S06]  /*c2d0*/  FFMA.FTZ R4, R106, UR19, -R0 ;  /* 0x000000136a047c23 */ /* 0x008fcc0008010800 */
[----:B------:R3:W4:Y:S02]  /*c2e0*/  MUFU.EX2 R108, R4 ;  /* 0x00000004006c7308 */ /* 0x0007240000000800 */
[----:B---3--:R-:W-:Y:S02]  /*c2f0*/  FSEL R4, R26, RZ, P1 ;  /* 0x000000ff1a047208 */ /* 0x008fe40000800000 */
[----:B----4-:R-:W-:-:S03]  /*c300*/  F2FP.BF16.F32.PACK_AB R7, R108, R107 ;  /* 0x0000006b6c07723e */ /* 0x010fc600000010ff */
[----:B------:R-:W-:Y:S01]  /*c310*/  FADD.FTZ R4, R76, -R4 ;  /* 0x800000044c047221 */ /* 0x000fe20000010000 */
[----:B------:R-:W-:-:S03]  /*c320*/  MOV R76, R42 ;  /* 0x0000002a004c7202 */ /* 0x000fc60000000f00 */
[----:B------:R-:W-:Y:S01]  /*c330*/  FMUL.FTZ R4, R4, UR19 ;  /* 0x0000001304047c20 */ /* 0x000fe20008410000 */
[----:B------:R-:W-:-:S03]  /*c340*/  F2FP.BF16.F32.PACK_AB R10, R76, R248 ;  /* 0x000000f84c0a723e */ /* 0x000fc600000010ff */
[----:B------:R3:W4:Y:S02]  /*c350*/  MUFU.EX2 R25, R4 ;  /* 0x0000000400197308 */ /* 0x0007240000000800 */
[----:B---3--:R-:W-:Y:S01]  /*c360*/  FFMA.FTZ R4, R169, UR19, -R0 ;  /* 0x00000013a9047c23 */ /* 0x008fe20008010800 */
[-C--:B----4-:R-:W-:Y:S01]  /*c370*/  FMUL.FTZ R166, R166, R25.reuse ;  /* 0x00000019a6a67220 */ /* 0x090fe20000410000 */
[-C--:B------:R-:W-:Y:S01]  /*c380*/  FMUL.FTZ R167, R167, R25.reuse ;  /* 0x00000019a7a77220 */ /* 0x080fe20000410000 */
[----:B------:R-:W-:-:S03]  /*c390*/  FMUL.FTZ R138, R138, R25 ;  /* 0x000000198a8a7220 */ /* 0x000fc60000410000 */
[----:B------:R3:W-:Y:S01]  /*c3a0*/  MUFU.EX2 R106, R4 ;  /* 0x00000004006a7308 */ /* 0x0007e20000000800 */
[-C--:B------:R-:W-:Y:S01]  /*c3b0*/  FMUL.FTZ R139, R139, R25.reuse ;  /* 0x000000198b8b7220 */ /* 0x080fe20000410000 */
[-C--:B------:R-:W-:Y:S01]  /*c3c0*/  FMUL.FTZ R150, R150, R25.reuse ;  /* 0x0000001996967220 */ /* 0x080fe20000410000 */
[-C--:B------:R-:W-:Y:S01]  /*c3d0*/  FMUL.FTZ R151, R151, R25.reuse ;  /* 0x0000001997977220 */ /* 0x080fe20000410000 */
[-C--:B------:R-:W-:Y:S01]  /*c3e0*/  FMUL.FTZ R158, R158, R25.reuse ;  /* 0x000000199e9e7220 */ /* 0x080fe20000410000 */
[----:B------:R-:W-:Y:S01]  /*c3f0*/  FMUL.FTZ R159, R159, R25 ;  /* 0x000000199f9f7220 */ /* 0x000fe20000410000 */
[----:B------:R-:W-:Y:S01]  /*c400*/  MOV R169, R43 ;  /* 0x0000002b00a97202 */ /* 0x000fe20000000f00 */
[----:B---3--:R-:W-:Y:S01]  /*c410*/  FADD.FTZ R4, R38, -R6 ;  /* 0x8000000626047221 */ /* 0x008fe20000010000 */
[----:B------:R-:W-:-:S03]  /*c420*/  F2FP.BF16.F32.PACK_AB R6, R114, R111 ;  /* 0x0000006f7206723e */ /* 0x000fc600000010ff */
[----:B------:R-:W-:Y:S01]  /*c430*/  FMUL.FTZ R9, R4, UR19 ;  /* 0x0000001304097c20 */ /* 0x000fe20008410000 */
[----:B------:R-:W-:-:S03]  /*c440*/  F2FP.BF16.F32.PACK_AB R4, R112, R113 ;  /* 0x000000717004723e */ /* 0x000fc600000010ff */
[----:B------:R3:W4:Y:S04]  /*c450*/  MUFU.EX2 R69, R9 ;  /* 0x0000000900457308 */ /* 0x0007280000000800 */
[C---:B------:R-:W-:Y:S06]  /*c460*/  HMMA.16816.F32.BF16 R48, R4.reuse, R18, R164 ;  /* 0x000000120430723c */ /* 0x040fec00000418a4 */
[----:B------:R-:W-:Y:S01]  /*c470*/  HMMA.16816.F32.BF16 R20, R4, R12, R136 ;  /* 0x0000000c0414723c */ /* 0x000fe20000041888 */
[----:B------:R-:W-:-:S02]  /*c480*/  MOV R166, R59 ;  /* 0x0000003b00a67202 */ /* 0x000fc40000000f00 */
[----:B------:R-:W-:Y:S02]  /*c490*/  MOV R59, R11 ;  /* 0x0000000b003b7202 */ /* 0x000fe40000000f00 */
[----:B------:R-:W-:Y:S01]  /*c4a0*/  F2FP.BF16.F32.PACK_AB R11, R230, R223 ;  /* 0x000000dfe60b723e */ /* 0x000fe200000010ff */
[----:B------:R-:W-:Y:S01]  /*c4b0*/  HMMA.16816.F32.BF16 R40, R4, R14, R148 ;  /* 0x0000000e0428723c */ /* 0x000fe20000041894 */
[----:B---3--:R-:W-:Y:S01]  /*c4c0*/  F2FP.BF16.F32.PACK_AB R9, R220, R219 ;  /* 0x000000dbdc09723e */ /* 0x008fe200000010ff */
[-C--:B----4-:R-:W-:Y:S01]  /*c4d0*/  FMUL.FTZ R142, R142, R69.reuse ;  /* 0x000000458e8e7220 */ /* 0x090fe20000410000 */
[-C--:B------:R-:W-:Y:S01]  /*c4e0*/  FMUL.FTZ R143, R143, R69.reuse ;  /* 0x000000458f8f7220 */ /* 0x080fe20000410000 */
[-C--:B------:R-:W-:Y:S01]  /*c4f0*/  FMUL.FTZ R146, R146, R69.reuse ;  /* 0x0000004592927220 */ /* 0x080fe20000410000 */
[-C--:B------:R-:W-:Y:S01]  /*c500*/  FMUL.FTZ R147, R147, R69.reuse ;  /* 0x0000004593937220 */ /* 0x080fe20000410000 */
[-C--:B------:R-:W-:Y:S01]  /*c510*/  FMUL.FTZ R154, R154, R69.reuse ;  /* 0x000000459a9a7220 */ /* 0x080fe20000410000 */
[-C--:B------:R-:W-:Y:S01]  /*c520*/  FMUL.FTZ R155, R155, R69.reuse ;  /* 0x000000459b9b7220 */ /* 0x080fe20000410000 */
[-C--:B------:R-:W-:Y:S01]  /*c530*/  FMUL.FTZ R162, R162, R69.reuse ;  /* 0x00000045a2a27220 */ /* 0x080fe20000410000 */
[----:B------:R-:W-:Y:S01]  /*c540*/  FMUL.FTZ R163, R163, R69 ;  /* 0x00000045a3a37220 */ /* 0x000fe20000410000 */
[----:B------:R-:W-:Y:S01]  /*c550*/  HMMA.16816.F32.BF16 R140, R8, R12, R140 ;  /* 0x0000000c088c723c */ /* 0x000fe2000004188c */
[----:B------:R-:W-:-:S02]  /*c560*/  MOV R164, R58 ;  /* 0x0000003a00a47202 */ /* 0x000fc40000000f00 */
[----:B------:R-:W-:Y:S02]  /*c570*/  MOV R58, R101 ;  /* 0x00000065003a7202 */ /* 0x000fe40000000f00 */
[----:B------:R-:W-:Y:S01]  /*c580*/  MOV R75, R59 ;  /* 0x0000003b004b7202 */ /* 0x000fe20000000f00 */
[C---:B------:R-:W-:Y:S01]  /*c590*/  HMMA.16816.F32.BF16 R144, R8.reuse, R14, R144 ;  /* 0x0000000e0890723c */ /* 0x040fe20000041890 */
[----:B------:R-:W-:Y:S01]  /*c5a0*/  LDSM.16.MT88.4 R12, [R185+0x4800] ;  /* 0x00480000b90c783b */ /* 0x000fe20000004200 */
[----:B------:R-:W-:Y:S02]  /*c5b0*/  MOV R167, R57 ;  /* 0x0000003900a77202 */ /* 0x000fe40000000f00 */
[----:B------:R-:W-:Y:S02]  /*c5c0*/  MOV R165, R61 ;  /* 0x0000003d00a57202 */ /* 0x000fe40000000f00 */
[C---:B------:R-:W-:Y:S06]  /*c5d0*/  HMMA.16816.F32.BF16 R152, R8.reuse, R16, R152 ;  /* 0x000000100898723c */ /* 0x040fec0000041898 */
[----:B------:R-:W-:Y:S06]  /*c5e0*/  HMMA.16816.F32.BF16 R160, R8, R18, R160 ;  /* 0x0000001208a0723c */ /* 0x000fec00000418a0 */
[----:B------:R-:W-:Y:S01]  /*c5f0*/  HMMA.16816.F32.BF16 R44, R4, R16, R156 ;  /* 0x00000010042c723c */ /* 0x000fe2000004189c */
[----:B------:R-:W-:Y:S01]  /*c600*/  FFMA.FTZ R8, R86, UR19, -R2 ;  /* 0x0000001356087c23 */ /* 0x000fe20008010802 */
[----:B------:R-:W3:Y:S01]  /*c610*/  LDSM.16.MT88.4 R16, [R184+0x4800] ;  /* 0x00480000b810783b */ /* 0x000ee20000004200 */
[----:B------:R-:W-:-:S02]  /*c620*/  F2FP.BF16.F32.PACK_AB R9, R244, R245 ;  /* 0x000000f5f409723e */ /* 0x000fc400000010ff */
[----:B------:R4:W-:Y:S01]  /*c630*/  MUFU.EX2 R101, R8 ;  /* 0x0000000800657308 */ /* 0x0009e20000000800 */
[----:B------:R-:W-:Y:S01]  /*c640*/  F2FP.BF16.F32.PACK_AB R10, R80, R164 ;  /* 0x000000a4500a723e */ /* 0x000fe200000010ff */
[----:B------:R-:W-:Y:S01]  /*c650*/  FFMA.FTZ R4, R82, UR19, -R2 ;  /* 0x0000001352047c23 */ /* 0x000fe20008010802 */
[----:B------:R-:W-:Y:S02]  /*c660*/  F2FP.BF16.F32.PACK_AB R5, R106, R109 ;  /* 0x0000006d6a05723e */ /* 0x000fe400000010ff */
[----:B------:R-:W-:Y:S02]  /*c670*/  F2FP.BF16.F32.PACK_AB R6, R119, R117 ;  /* 0x000000757706723e */ /* 0x000fe400000010ff */
[----:B------:R-:W-:Y:S01]  /*c680*/  F2FP.BF16.F32.PACK_AB R7, R99, R100 ;  /* 0x000000646307723e */ /* 0x000fe200000010ff */
[----:B------:R5:W-:Y:S01]  /*c690*/  MUFU.EX2 R110, R4 ;  /* 0x00000004006e7308 */ /* 0x000be20000000800 */
[----:B------:R-:W-:Y:S01]  /*c6a0*/  F2FP.BF16.F32.PACK_AB R11, R242, R243 ;  /* 0x000000f3f20b723e */ /* 0x000fe200000010ff */
[----:B----4-:R-:W-:Y:S01]  /*c6b0*/  FFMA.FTZ R8, R175, UR19, -R0 ;  /* 0x00000013af087c23 */ /* 0x010fe20008010800 */
[----:B------:R-:W-:-:S05]  /*c6c0*/  MOV R175, R97 ;  /* 0x0000006100af7202 */ /* 0x000fca0000000f00 */
[----:B------:R4:W-:Y:S01]  /*c6d0*/  MUFU.EX2 R97, R8 ;  /* 0x0000000800617308 */ /* 0x0009e20000000800 */
[----:B-----5:R-:W-:-:S07]  /*c6e0*/  FFMA.FTZ R4, R83, UR19, -R2 ;  /* 0x0000001353047c23 */ /* 0x020fce0008010802 */
[----:B------:R5:W-:Y:S01]  /*c6f0*/  MUFU.EX2 R102, R4 ;  /* 0x0000000400667308 */ /* 0x000be20000000800 */
[----:B----4-:R-:W-:Y:S01]  /*c700*/  FFMA.FTZ R8, R176, UR19, -R0 ;  /* 0x00000013b0087c23 */ /* 0x010fe20008010800 */
[----:B------:R-:W-:-:S06]  /*c710*/  MOV R176, R96 ;  /* 0x0000006000b07202 */ /* 0x000fcc0000000f00 */
[----:B------:R4:W3:Y:S01]  /*c720*/  MUFU.EX2 R96, R8 ;  /* 0x0000000800607308 */ /* 0x0008e20000000800 */
[----:B-----5:R-:W-:-:S07]  /*c730*/  F2FP.BF16.F32.PACK_AB R4, R116, R115 ;  /* 0x000000737404723e */ /* 0x020fce00000010ff */
[----:B-1----:R-:W-:Y:S01]  /*c740*/  HMMA.16816.F32.BF16 R20, R4, R32, R20 ;  /* 0x000000200414723c */ /* 0x002fe20000041814 */
[----:B----4-:R-:W-:-:S05]  /*c750*/  FFMA.FTZ R8, R174, UR19, -R0 ;  /* 0x00000013ae087c23 */ /* 0x010fca0008010800 */
[C---:B------:R-:W-:Y:S01]  /*c760*/  HMMA.16816.F32.BF16 R40, R4.reuse, R34, R40 ;  /* 0x000000220428723c */ /* 0x040fe20000041828 */
[----:B------:R-:W-:Y:S01]  /*c770*/  MOV R174, R56 ;  /* 0x0000003800ae7202 */ /* 0x000fe20000000f00 */
[----:B------:R1:W-:Y:S04]  /*c780*/  MUFU.EX2 R92, R8 ;  /* 0x00000008005c7308 */ /* 0x0003e80000000800 */
[C---:B--2---:R-:W-:Y:S06]  /*c790*/  HMMA.16816.F32.BF16 R44, R4.reuse, R28, R44 ;  /* 0x0000001c042c723c */ /* 0x044fec000004182c */
[----:B------:R-:W-:Y:S07]  /*c7a0*/  HMMA.16816.F32.BF16 R48, R4, R30, R48 ;  /* 0x0000001e0430723c */ /* 0x000fee0000041830 */
[----:B------:R-:W-:Y:S01]  /*c7b0*/  FFMA.FTZ R4, R172, UR19, -R0 ;  /* 0x00000013ac047c23 */ /* 0x000fe20008010800 */
[----:B-1----:R-:W-:-:S02]  /*c7c0*/  F2FP.BF16.F32.PACK_AB R8, R78, R166 ;  /* 0x000000a64e08723e */ /* 0x002fc400000010ff */
[----:B------:R-:W-:Y:S01]  /*c7d0*/  MOV R172, R58 ;  /* 0x0000003a00ac7202 */ /* 0x000fe20000000f00 */
[----:B------:R1:W2:Y:S01]  /*c7e0*/  MUFU.EX2 R93, R4 ;  /* 0x00000004005d7308 */ /* 0x0002a20000000800 */
[----:B---3--:R-:W-:Y:S02]  /*c7f0*/  F2FP.BF16.F32.PACK_AB R5, R96, R97 ;  /* 0x000000616005723e */ /* 0x008fe400000010ff */
[----:B------:R-:W-:Y:S01]  /*c800*/  F2FP.BF16.F32.PACK_AB R6, R122, R121 ;  /* 0x000000797a06723e */ /* 0x000fe200000010ff */
[C---:B------:R-:W-:Y:S06]  /*c810*/  HMMA.16816.F32.BF16 R56, R8.reuse, R32, R140 ;  /* 0x000000200838723c */ /* 0x040fec000004188c */
[C---:B------:R-:W-:Y:S01]  /*c820*/  HMMA.16816.F32.BF16 R60, R8.reuse, R34, R144 ;  /* 0x00000022083c723c */ /* 0x040fe20000041890 */
[----:B------:R-:W-:Y:S05]  /*c830*/  LDSM.16.MT88.4 R144, [R184+0x5c00] ;  /* 0x005c0000b890783b */ /* 0x000fea0000004200 */
[----:B------:R-:W-:Y:S01]  /*c840*/  HMMA.16816.F32.BF16 R152, R8, R28, R152 ;  /* 0x0000001c0898723c */ /* 0x000fe20000041898 */
[----:B-1----:R-:W-:Y:S01]  /*c850*/  FFMA.FTZ R4, R94, UR19, -R2 ;  /* 0x000000135e047c23 */ /* 0x002fe20008010802 */
[----:B--2---:R-:W-:-:S03]  /*c860*/  F2FP.BF16.F32.PACK_AB R7, R93, R92 ;  /* 0x0000005c5d07723e */ /* 0x004fc600000010ff */
[----:B------:R1:W-:Y:S01]  /*c870*/  MUFU.EX2 R98, R4 ;  /* 0x0000000400627308 */ /* 0x0003e20000000800 */
[----:B------:R-:W-:Y:S01]  /*c880*/  HMMA.16816.F32.BF16 R160, R8, R30, R160 ;  /* 0x0000001e08a0723c */ /* 0x000fe200000418a0 */
[----:B------:R-:W2:Y:S06]  /*c890*/  LDSM.16.MT88.4 R28, [R184+0x4c00] ;  /* 0x004c0000b81c783b */ /* 0x000eac0000004200 */
[----:B------:R-:W-:Y:S01]  /*c8a0*/  FFMA.FTZ R8, R103, UR19, -R2 ;  /* 0x0000001367087c23 */ /* 0x000fe20008010802 */
[----:B------:R-:W-:Y:S02]  /*c8b0*/  F2FP.BF16.F32.PACK_AB R9, R238, R239 ;  /* 0x000000efee09723e */ /* 0x000fe400000010ff */
[----:B------:R-:W-:Y:S01]  /*c8c0*/  F2FP.BF16.F32.PACK_AB R10, R165, R167 ;  /* 0x000000a7a50a723e */ /* 0x000fe200000010ff */
[----:B------:R3:W-:Y:S01]  /*c8d0*/  MUFU.EX2 R94, R8 ;  /* 0x00000008005e7308 */ /* 0x0007e20000000800 */
[----:B------:R-:W-:-:S02]  /*c8e0*/  F2FP.BF16.F32.PACK_AB R11, R236, R237 ;  /* 0x000000edec0b723e */ /* 0x000fc400000010ff */
[----:B------:R-:W-:Y:S01]  /*c8f0*/  MOV R103, R75 ;  /* 0x0000004b00677202 */ /* 0x000fe20000000f00 */
[----:B-1----:R-:W-:-:S04]  /*c900*/  FFMA.FTZ R4, R95, UR19, -R2 ;  /* 0x000000135f047c23 */ /* 0x002fc80008010802 */
[----:B------:R1:W-:Y:S01]  /*c910*/  MUFU.EX2 R95, R4 ;  /* 0x00000004005f7308 */ /* 0x0003e20000000800 */
[----:B---3--:R-:W-:Y:S01]  /*c920*/  FFMA.FTZ R8, R178, UR19, -R0 ;  /* 0x00000013b2087c23 */ /* 0x008fe20008010800 */
[----:B------:R-:W-:-:S06]  /*c930*/  MOV R178, R89 ;  /* 0x0000005900b27202 */ /* 0x000fcc0000000f00 */
[----:B------:R3:W-:Y:S01]  /*c940*/  MUFU.EX2 R89, R8 ;  /* 0x0000000800597308 */ /* 0x0007e20000000800 */
[----:B-1----:R-:W-:-:S07]  /*c950*/  F2FP.BF16.F32.PACK_AB R4, R120, R118 ;  /* 0x000000767804723e */ /* 0x002fce00000010ff */
[----:B------:R-:W-:Y:S01]  /*c960*/  HMMA.16816.F32.BF16 R36, R4, R16, R20 ;  /* 0x000000100424723c */ /* 0x000fe20000041814 */
[----:B------:R-:W1:Y:S01]  /*c970*/  LDSM.16.MT88.4 R20, [R185+0x4c00] ;  /* 0x004c0000b914783b */ /* 0x000e620000004200 */
[----:B---3--:R-:W-:Y:S01]  /*c980*/  FFMA.FTZ R8, R177, UR19, -R0 ;  /* 0x00000013b1087c23 */ /* 0x008fe20008010800 */
[----:B------:R-:W-:-:S03]  /*c990*/  MOV R177, R88 ;  /* 0x0000005800b17202 */ /* 0x000fc60000000f00 */
[C---:B------:R-:W-:Y:S01]  /*c9a0*/  HMMA.16816.F32.BF16 R32, R4.reuse, R18, R40 ;  /* 0x000000120420723c */ /* 0x040fe20000041828 */
[----:B------:R3:W4:Y:S05]  /*c9b0*/  MUFU.EX2 R88, R8 ;  /* 0x0000000800587308 */ /* 0x00072a0000000800 */
[C---:B------:R-:W-:Y:S06]  /*c9c0*/  HMMA.16816.F32.BF16 R40, R4.reuse, R12, R44 ;  /* 0x0000000c0428723c */ /* 0x040fec000004182c */
[----:B------:R-:W-:Y:S01]  /*c9d0*/  HMMA.16816.F32.BF16 R48, R4, R14, R48 ;  /* 0x0000000e0430723c */ /* 0x000fe20000041830 */
[----:B---3--:R-:W-:Y:S01]  /*c9e0*/  FFMA.FTZ R8, R179, UR19, -R0 ;  /* 0x00000013b3087c23 */ /* 0x008fe20008010800 */
[----:B------:R-:W-:-:S05]  /*c9f0*/  MOV R179, R85 ;  /* 0x0000005500b37202 */ /* 0x000fca0000000f00 */
[----:B------:R-:W-:Y:S01]  /*ca00*/  FFMA.FTZ R4, R180, UR19, -R0 ;  /* 0x00000013b4047c23 */ /* 0x000fe20008010800 */
[----:B----4-:R-:W-:Y:S01]  /*ca10*/  F2FP.BF16.F32.PACK_AB R5, R88, R89 ;  /* 0x000000595805723e */ /* 0x010fe200000010ff */
[----:B------:R3:W-:Y:S01]  /*ca20*/  MUFU.EX2 R85, R8 ;  /* 0x0000000800557308 */ /* 0x0007e20000000800 */
[----:B------:R-:W-:Y:S02]  /*ca30*/  F2FP.BF16.F32.PACK_AB R6, R126, R124 ;  /* 0x0000007c7e06723e */ /* 0x000fe400000010ff */
[----:B------:R-:W-:-:S05]  /*ca40*/  MOV R180, R74 ;  /* 0x0000004a00b47202 */ /* 0x000fca0000000f00 */
[----:B------:R4:W5:Y:S01]  /*ca50*/  MUFU.EX2 R86, R4 ;  /* 0x0000000400567308 */ /* 0x0009620000000800 */
[----:B---3--:R-:W-:-:S07]  /*ca60*/  F2FP.BF16.F32.PACK_AB R8, R79, R73 ;  /* 0x000000494f08723e */ /* 0x008fce00000010ff */
[C---:B------:R-:W-:Y:S01]  /*ca70*/  HMMA.16816.F32.BF16 R56, R8.reuse, R16, R56 ;  /* 0x000000100838723c */ /* 0x040fe20000041838 */
[--C-:B----4-:R-:W-:Y:S01]  /*ca80*/  FFMA.FTZ R4, R170, UR19, -R2.reuse ;  /* 0x00000013aa047c23 */ /* 0x110fe20008010802 */
[----:B-----5:R-:W-:Y:S02]  /*ca90*/  F2FP.BF16.F32.PACK_AB R7, R86, R85 ;  /* 0x000000555607723e */ /* 0x020fe400000010ff */
[----:B------:R-:W-:Y:S01]  /*caa0*/  MOV R170, R67 ;  /* 0x0000004300aa7202 */ /* 0x000fe20000000f00 */
[----:B------:R3:W-:Y:S01]  /*cab0*/  MUFU.EX2 R91, R4 ;  /* 0x00000004005b7308 */ /* 0x0007e20000000800 */
[C---:B------:R-:W-:Y:S01]  /*cac0*/  HMMA.16816.F32.BF16 R60, R8.reuse, R18, R60 ;  /* 0x00000012083c723c */ /* 0x040fe2000004183c */
[----:B------:R-:W-:Y:S05]  /*cad0*/  LDSM.16.MT88.4 R16, [R184+0x5000] ;  /* 0x00500000b810783b */ /* 0x000fea0000004200 */
[C---:B------:R-:W-:Y:S06]  /*cae0*/  HMMA.16816.F32.BF16 R52, R8.reuse, R12, R152 ;  /* 0x0000000c0834723c */ /* 0x040fec0000041898 */
[----:B------:R-:W-:Y:S01]  /*caf0*/  HMMA.16816.F32.BF16 R160, R8, R14, R160 ;  /* 0x0000000e08a0723c */ /* 0x000fe200000418a0 */
[----:B------:R-:W4:Y:S01]  /*cb00*/  LDSM.16.MT88.4 R12, [R185+0x5000] ;  /* 0x00500000b90c783b */ /* 0x000f220000004200 */
[----:B------:R-:W-:Y:S01]  /*cb10*/  MOV R152, R79 ;  /* 0x0000004f00987202 */ /* 0x000fe20000000f00 */
[----:B---3--:R-:W-:Y:S01]  /*cb20*/  FFMA.FTZ R4, R171, UR19, -R2 ;  /* 0x00000013ab047c23 */ /* 0x008fe20008010802 */
[----:B------:R-:W-:-:S03]  /*cb30*/  MOV R154, R78 ;  /* 0x0000004e009a7202 */ /* 0x000fc60000000f00 */
[----:B------:R-:W-:Y:S01]  /*cb40*/  FFMA.FTZ R8, R173, UR19, -R2 ;  /* 0x00000013ad087c23 */ /* 0x000fe20008010802 */
[----:B------:R3:W-:Y:S01]  /*cb50*/  MUFU.EX2 R90, R4 ;  /* 0x00000004005a7308 */ /* 0x0007e20000000800 */
[----:B------:R-:W-:Y:S02]  /*cb60*/  MOV R171, R66 ;  /* 0x0000004200ab7202 */ /* 0x000fe40000000f00 */
[----:B------:R-:W-:Y:S02]  /*cb70*/  F2FP.BF16.F32.PACK_AB R9, R234, R235 ;  /* 0x000000ebea09723e */ /* 0x000fe400000010ff */
[----:B------:R-:W-:Y:S02]  /*cb80*/  F2FP.BF16.F32.PACK_AB R10, R252, R180 ;  /* 0x000000b4fc0a723e */ /* 0x000fe400000010ff */
[----:B------:R-:W-:Y:S01]  /*cb90*/  F2FP.BF16.F32.PACK_AB R11, R232, R233 ;  /* 0x000000e9e80b723e */ /* 0x000fe200000010ff */
[----:B------:R5:W-:Y:S01]  /*cba0*/  MUFU.EX2 R87, R8 ;  /* 0x0000000800577308 */ /* 0x000be20000000800 */
[----:B------:R-:W-:-:S02]  /*cbb0*/  MOV R155, R80 ;  /* 0x00000050009b7202 */ /* 0x000fc40000000f00 */
[----:B------:R-:W-:Y:S02]  /*cbc0*/  MOV R173, R72 ;  /* 0x0000004800ad7202 */ /* 0x000fe40000000f00 */
[----:B------:R-:W-:Y:S02]  /*cbd0*/  MOV R153, R73 ;  /* 0x0000004900997202 */ /* 0x000fe40000000f00 */
[----:B---3--:R-:W-:-:S07]  /*cbe0*/  F2FP.BF16.F32.PACK_AB R4, R125, R123 ;  /* 0x0000007b7d04723e */ /* 0x008fce00000010ff */
[----:B--2---:R-:W-:Y:S01]  /*cbf0*/  HMMA.16816.F32.BF16 R44, R4, R28, R36 ;  /* 0x0000001c042c723c */ /* 0x004fe20000041824 */
[----:B-----5:R-:W-:Y:S01]  /*cc00*/  FFMA.FTZ R8, R197, UR19, -R0 ;  /* 0x00000013c5087c23 */ /* 0x020fe20008010800 */
[----:B------:R-:W-:-:S03]  /*cc10*/  MOV R197, R77 ;  /* 0x0000004d00c57202 */ /* 0x000fc60000000f00 */
[----:B------:R2:W-:Y:S01]  /*cc20*/  MUFU.EX2 R83, R8 ;  /* 0x0000000800537308 */ /* 0x0005e20000000800 */
[C---:B------:R-:W-:Y:S01]  /*cc30*/  HMMA.16816.F32.BF16 R36, R4.reuse, R30, R32 ;  /* 0x0000001e0424723c */ /* 0x040fe20000041820 */
[--C-:B--2---:R-:W-:Y:S02]  /*cc40*/  FFMA.FTZ R8, R199, UR19, -R0.reuse ;  /* 0x00000013c7087c23 */ /* 0x104fe40008010800 */
[----:B------:R-:W2:Y:S03]  /*cc50*/  LDL.LU R199, [R1+0x4] ;  /* 0x0000040001c77983 */ /* 0x000ea60000300800 */
[----:B-1----:R-:W-:Y:S01]  /*cc60*/  HMMA.16816.F32.BF16 R32, R4, R20, R40 ;  /* 0x000000140420723c */ /* 0x002fe20000041828 */
[----:B------:R1:W3:Y:S02]  /*cc70*/  MUFU.EX2 R81, R8 ;  /* 0x0000000800517308 */ /* 0x0002e40000000800 */
[----:B-1----:R-:W-:-:S02]  /*cc80*/  FFMA.FTZ R8, R183, UR19, -R0 ;  /* 0x00000013b7087c23 */ /* 0x002fc40008010800 */
[----:B------:R-:W5:Y:S01]  /*cc90*/  LDL.LU R183, [R1] ;  /* 0x0000000001b77983 */ /* 0x000f620000300800 */
[----:B------:R-:W-:Y:S03]  /*cca0*/  HMMA.16816.F32.BF16 R40, R4, R22, R48 ;  /* 0x000000160428723c */ /* 0x000fe60000041830 */
[----:B------:R1:W-:Y:S01]  /*ccb0*/  MUFU.EX2 R78, R8 ;  /* 0x00000008004e7308 */ /* 0x0003e20000000800 */
[----:B------:R-:W-:-:S03]  /*ccc0*/  @UP0 UIADD3 UR17, UR17, -0x3, URZ ;  /* 0xfffffffd11110890 */ /* 0x000fc6000fffe03f */
[----:B------:R-:W-:Y:S01]  /*ccd0*/  FFMA.FTZ R4, R200, UR19, -R0 ;  /* 0x00000013c8047c23 */ /* 0x000fe20008010800 */
[----:B---3--:R-:W-:Y:S02]  /*cce0*/  F2FP.BF16.F32.PACK_AB R5, R81, R83 ;  /* 0x000000535105723e */ /* 0x008fe400000010ff */
[----:B------:R-:W-:Y:S01]  /*ccf0*/  F2FP.BF16.F32.PACK_AB R6, R101, R102 ;  /* 0x000000666506723e */ /* 0x000fe200000010ff */
[----:B------:R3:W4:Y:S01]  /*cd00*/  MUFU.EX2 R79, R4 ;  /* 0x00000004004f7308 */ /* 0x0007220000000800 */
[----:B------:R-:W-:Y:S02]  /*cd10*/  MOV R200, R155 ;  /* 0x0000009b00c87202 */ /* 0x000fe40000000f00 */
[----:B------:R-:W-:Y:S02]  /*cd20*/  MOV R155, R164 ;  /* 0x000000a4009b7202 */ /* 0x000fe40000000f00 */
[----:B-1----:R-:W-:-:S07]  /*cd30*/  F2FP.BF16.F32.PACK_AB R8, R170, R171 ;  /* 0x000000abaa08723e */ /* 0x002fce00000010ff */
[----:B------:R-:W-:Y:S01]  /*cd40*/  HMMA.16816.F32.BF16 R48, R8, R28, R56 ;  /* 0x0000001c0830723c */ /* 0x000fe20000041838 */
[----:B---3--:R-:W-:Y:S01]  /*cd50*/  FFMA.FTZ R4, R182, UR19, -R2 ;  /* 0x00000013b6047c23 */ /* 0x008fe20008010802 */
[----:B----4-:R-:W-:-:S04]  /*cd60*/  F2FP.BF16.F32.PACK_AB R7, R79, R78 ;  /* 0x0000004e4f07723e */ /* 0x010fc800000010ff */
[C---:B------:R-:W-:Y:S01]  /*cd70*/  HMMA.16816.F32.BF16 R60, R8.reuse, R30, R60 ;  /* 0x0000001e083c723c */ /* 0x040fe2000004183c */
[----:B------:R1:W-:Y:S01]  /*cd80*/  MUFU.EX2 R84, R4 ;  /* 0x0000000400547308 */ /* 0x0003e20000000800 */
[----:B------:R-:W-:Y:S01]  /*cd90*/  LDSM.16.MT88.4 R28, [R185+0x5400] ;  /* 0x00540000b91c783b */ /* 0x000fe20000004200 */
[----:B------:R-:W-:Y:S02]  /*cda0*/  MOV R182, R173 ;  /* 0x000000ad00b67202 */ /* 0x000fe40000000f00 */
[----:B------:R-:W-:Y:S01]  /*cdb0*/  MOV R173, R167 ;  /* 0x000000a700ad7202 */ /* 0x000fe20000000f00 */
[C---:B------:R-:W-:Y:S06]  /*cdc0*/  HMMA.16816.F32.BF16 R52, R8.reuse, R20, R52 ;  /* 0x000000140834723c */ /* 0x040fec0000041834 */
[----:B------:R-:W-:Y:S01]  /*cdd0*/  HMMA.16816.F32.BF16 R160, R8, R22, R160 ;  /* 0x0000001608a0723c */ /* 0x000fe200000418a0 */
[----:B------:R-:W-:Y:S01]  /*cde0*/  LDSM.16.MT88.4 R20, [R184+0x5800] ;  /* 0x00580000b814783b */ /* 0x000fe20000004200 */
[----:B-1----:R-:W-:-:S05]  /*cdf0*/  FFMA.FTZ R4, R181, UR19, -R2 ;  /* 0x00000013b5047c23 */ /* 0x002fca0008010802 */
[----:B------:R-:W-:Y:S01]  /*ce00*/  FFMA.FTZ R8, R198, UR19, -R2 ;  /* 0x00000013c6087c23 */ /* 0x000fe20008010802 */
[----:B------:R-:W-:Y:S01]  /*ce10*/  F2FP.BF16.F32.PACK_AB R9, R229, R231 ;  /* 0x000000e7e509723e */ /* 0x000fe200000010ff */
[----:B------:R1:W-:Y:S01]  /*ce20*/  MUFU.EX2 R82, R4 ;  /* 0x0000000400527308 */ /* 0x0003e20000000800 */
[----:B------:R-:W-:Y:S02]  /*ce30*/  F2FP.BF16.F32.PACK_AB R10, R179, R249 ;  /* 0x000000f9b30a723e */ /* 0x000fe400000010ff */
[----:B------:R-:W-:Y:S02]  /*ce40*/  F2FP.BF16.F32.PACK_AB R11, R227, R228 ;  /* 0x000000e4e30b723e */ /* 0x000fe400000010ff */
[----:B------:R-:W-:Y:S02]  /*ce50*/  MOV R181, R197 ;  /* 0x000000c500b57202 */ /* 0x000fe40000000f00 */
[----:B------:R-:W-:Y:S01]  /*ce60*/  MOV R197, R76 ;  /* 0x0000004c00c57202 */ /* 0x000fe20000000f00 */
[----:B------:R3:W-:Y:S01]  /*ce70*/  MUFU.EX2 R80, R8 ;  /* 0x0000000800507308 */ /* 0x0007e20000000800 */
[----:B------:R-:W-:-:S02]  /*ce80*/  MOV R76, R26 ;  /* 0x0000001a004c7202 */ /* 0x000fc40000000f00 */
[----:B------:R-:W-:Y:S02]  /*ce90*/  @P0 MOV R76, R26 ;  /* 0x0000001a004c0202 */ /* 0x000fe40000000f00 */
[----:B-1----:R-:W-:-:S07]  /*cea0*/  F2FP.BF16.F32.PACK_AB R4, R110, R127 ;  /* 0x0000007f6e04723e */ /* 0x002fce00000010ff */
[C---:B------:R-:W-:Y:S01]  /*ceb0*/  HMMA.16816.F32.BF16 R64, R4.reuse, R12, R32 ;  /* 0x0000000c0440723c */ /* 0x040fe20000041820 */
[--C-:B---3--:R-:W-:Y:S01]  /*cec0*/  FFMA.FTZ R8, R201, UR19, -R0.reuse ;  /* 0x00000013c9087c23 */ /* 0x108fe20008010800 */
[----:B------:R-:W1:Y:S03]  /*ced0*/  LDSM.16.MT88.4 R32, [R184+0x5400] ;  /* 0x00540000b820783b */ /* 0x000e660000004200 */
[----:B------:R3:W-:Y:S01]  /*cee0*/  MUFU.EX2 R75, R8 ;  /* 0x00000008004b7308 */ /* 0x0007e20000000800 */
[C---:B------:R-:W-:Y:S06]  /*cef0*/  HMMA.16816.F32.BF16 R136, R4.reuse, R16, R44 ;  /* 0x000000100488723c */ /* 0x040fec000004182c */
[C---:B------:R-:W-:Y:S06]  /*cf00*/  HMMA.16816.F32.BF16 R148, R4.reuse, R18, R36 ;  /* 0x000000120494723c */ /* 0x040fec0000041824 */
[----:B------:R-:W-:Y:S01]  /*cf10*/  HMMA.16816.F32.BF16 R56, R4, R14, R40 ;  /* 0x0000000e0438723c */ /* 0x000fe20000041828 */
[----:B---3--:R-:W-:-:S06]  /*cf20*/  FFMA.FTZ R8, R202, UR19, -R0 ;  /* 0x00000013ca087c23 */ /* 0x008fcc0008010800 */
[----:B------:R-:W-:Y:S01]  /*cf30*/  FFMA.FTZ R4, R205, UR19, -R0 ;  /* 0x00000013cd047c23 */ /* 0x000fe20008010800 */
[----:B------:R3:W4:Y:S01]  /*cf40*/  MUFU.EX2 R74, R8 ;  /* 0x00000008004a7308 */ /* 0x0007220000000800 */
[----:B------:R-:W-:-:S07]  /*cf50*/  F2FP.BF16.F32.PACK_AB R6, R91, R94 ;  /* 0x0000005e5b06723e */ /* 0x000fce00000010ff */
[----:B------:R1:W-:Y:S01]  /*cf60*/  MUFU.EX2 R73, R4 ;  /* 0x0000000400497308 */ /* 0x0003e20000000800 */
[----:B---3--:R-:W-:Y:S01]  /*cf70*/  FFMA.FTZ R8, R204, UR19, -R0 ;  /* 0x00000013cc087c23 */ /* 0x008fe20008010800 */
[----:B----4-:R-:W-:-:S06]  /*cf80*/  F2FP.BF16.F32.PACK_AB R5, R74, R75 ;  /* 0x0000004b4a05723e */ /* 0x010fcc00000010ff */
[----:B------:R3:W4:Y:S01]  /*cf90*/  MUFU.EX2 R72, R8 ;  /* 0x0000000800487308 */ /* 0x0007220000000800 */
[----:B-1----:R-:W-:-:S07]  /*cfa0*/  FFMA.FTZ R4, R203, UR19, -R2 ;  /* 0x00000013cb047c23 */ /* 0x002fce0008010802 */
[----:B------:R1:W1:Y:S01]  /*cfb0*/  MUFU.EX2 R77, R4 ;  /* 0x00000004004d7308 */ /* 0x0002620000000800 */
[----:B---3--:R-:W-:Y:S02]  /*cfc0*/  F2FP.BF16.F32.PACK_AB R8, R250, R251 ;  /* 0x000000fbfa08723e */ /* 0x008fe400000010ff */
[----:B----4-:R-:W-:-:S05]  /*cfd0*/  F2FP.BF16.F32.PACK_AB R7, R73, R72 ;  /* 0x000000484907723e */ /* 0x010fca00000010ff */
[----:B------:R-:W-:Y:S01]  /*cfe0*/  HMMA.16816.F32.BF16 R48, R8, R16, R48 ;  /* 0x000000100830723c */ /* 0x000fe20000041830 */
[----:B-1----:R-:W-:Y:S01]  /*cff0*/  FFMA.FTZ R4, R206, UR19, -R0 ;  /* 0x00000013ce047c23 */ /* 0x002fe20008010800 */
[----:B------:R-:W-:-:S04]  /*d000*/  F2FP.BF16.F32.PACK_AB R164, R77, R80 ;  /* 0x000000504da4723e */ /* 0x000fc800000010ff */
        /* <DEDUP_REMOVED lines=14> */
[C---:B------:R-:W-:Y:S01]  /*d0f0*/  HMMA.16816.F32.BF16 R136, R4.reuse, R32, R136 ;  /* 0x000000200488723c */ /* 0x040fe20000041888 */
[----:B------:R-:W-:Y:S02]  /*d100*/  F2FP.BF16.F32.PACK_AB R160, R134, R168 ;  /* 0x000000a886a0723e */ /* 0x000fe400000010ff */
[----:B------:R-:W-:Y:S01]  /*d110*/  F2FP.BF16.F32.PACK_AB R162, R132, R133 ;  /* 0x0000008584a2723e */ /* 0x000fe200000010ff */
[----:B------:R4:W-:Y:S02]  /*d120*/  MUFU.EX2 R55, R9 ;  /* 0x0000000900377308 */ /* 0x0009e40000000800 */
[C---:B------:R-:W-:Y:S06]  /*d130*/  HMMA.16816.F32.BF16 R148, R4.reuse, R34, R148 ;  /* 0x000000220494723c */ /* 0x040fec0000041894 */
[----:B------:R-:W-:Y:S01]  /*d140*/  HMMA.16816.F32.BF16 R64, R4, R28, R64 ;  /* 0x0000001c0440723c */ /* 0x000fe20000041840 */
[----:B---3--:R-:W-:-:S04]  /*d150*/  FFMA.FTZ R8, R208, UR19, -R0 ;  /* 0x00000013d0087c23 */ /* 0x008fc80008010800 */
[----:B------:R3:W1:Y:S01]  /*d160*/  MUFU.EX2 R60, R8 ;  /* 0x00000008003c7308 */ /* 0x0006620000000800 */
        /* <DEDUP_REMOVED lines=8> */
[----:B------:R-:W-:Y:S01]  /*d1f0*/  F2FP.BF16.F32.PACK_AB R6, R169, R175 ;  /* 0x000000afa906723e */ /* 0x000fe200000010ff */
[----:B------:R-:W5:Y:S01]  /*d200*/  LDSM.16.MT88.4 R40, [R185+0x5c00] ;  /* 0x005c0000b928783b */ /* 0x000f620000004200 */
[----:B------:R-:W-:Y:S02]  /*d210*/  F2FP.BF16.F32.PACK_AB R7, R129, R130 ;  /* 0x000000828107723e */ /* 0x000fe400000010ff */
[----:B---3--:R-:W-:Y:S01]  /*d220*/  F2FP.BF16.F32.PACK_AB R8, R87, R90 ;  /* 0x0000005a5708723e */ /* 0x008fe200000010ff */
[----:B------:R-:W-:Y:S01]  /*d230*/  HMMA.16816.F32.BF16 R32, R12, R28, R36 ;  /* 0x0000001c0c20723c */ /* 0x000fe20000041824 */
[----:B------:R3:W-:Y:S01]  /*d240*/  MUFU.EX2 R53, R2 ;  /* 0x0000000200357308 */ /* 0x0007e20000000800 */
[----:B-1----:R-:W-:-:S04]  /*d250*/  F2FP.BF16.F32.PACK_AB R11, R55, R60 ;  /* 0x0000003c370b723e */ /* 0x002fc800000010ff */
[----:B------:R-:W-:Y:S01]  /*d260*/  HMMA.16816.F32.BF16 R28, R12, R30, R44 ;  /* 0x0000001e0c1c723c */ /* 0x000fe2000004182c */
[----:B------:R-:W-:Y:S02]  /*d270*/  MOV R38, R68 ;  /* 0x0000004400267202 */ /* 0x000fe40000000f00 */
[----:B------:R-:W-:Y:S01]  /*d280*/  MOV R39, R70 ;  /* 0x0000004600277202 */ /* 0x000fe20000000f00 */
[--C-:B----4-:R-:W-:Y:S01]  /*d290*/  FFMA.FTZ R4, R212, UR19, -R0.reuse ;  /* 0x00000013d4047c23 */ /* 0x110fe20008010800 */
[----:B------:R-:W-:Y:S01]  /*d2a0*/  MOV R37, R27 ;  /* 0x0000001b00257202 */ /* 0x000fe20000000f00 */
[C---:B------:R-:W-:Y:S01]  /*d2b0*/  HMMA.16816.F32.BF16 R136, R8.reuse, R20, R136 ;  /* 0x000000140888723c */ /* 0x040fe20000041888 */
[--C-:B------:R-:W-:Y:S01]  /*d2c0*/  FFMA.FTZ R12, R217, UR19, -R3.reuse ;  /* 0x00000013d90c7c23 */ /* 0x100fe20008010803 */
[----:B------:R1:W-:Y:S01]  /*d2d0*/  MUFU.EX2 R52, R4 ;  /* 0x0000000400347308 */ /* 0x0003e20000000800 */
[--C-:B------:R-:W-:Y:S01]  /*d2e0*/  FFMA.FTZ R13, R216, UR19, -R3.reuse ;  /* 0x00000013d80d7c23 */ /* 0x100fe20008010803 */
[----:B------:R-:W-:Y:S01]  /*d2f0*/  FFMA.FTZ R14, R218, UR19, -R3 ;  /* 0x00000013da0e7c23 */ /* 0x000fe20008010803 */
[----:B------:R-:W-:Y:S01]  /*d300*/  @P0 MOV R38, R68 ;  /* 0x0000004400260202 */ /* 0x000fe20000000f00 */
[----:B---3--:R-:W-:Y:S01]  /*d310*/  FFMA.FTZ R2, R213, UR19, -R0 ;  /* 0x00000013d5027c23 */ /* 0x008fe20008010800 */
[----:B------:R-:W-:Y:S01]  /*d320*/  HMMA.16816.F32.BF16 R148, R8, R22, R148 ;  /* 0x000000160894723c */ /* 0x000fe20000041894 */
[----:B------:R-:W-:-:S02]  /*d330*/  @P0 MOV R39, R70 ;  /* 0x0000004600270202 */ /* 0x000fc40000000f00 */
[----:B------:R3:W-:Y:S01]  /*d340*/  MUFU.EX2 R36, R2 ;  /* 0x0000000200247308 */ /* 0x0007e20000000800 */
[----:B------:R-:W-:Y:S02]  /*d350*/  @P0 MOV R37, R27 ;  /* 0x0000001b00250202 */ /* 0x000fe40000000f00 */
[C---:B------:R-:W-:Y:S05]  /*d360*/  HMMA.16816.F32.BF16 R156, R8.reuse, R16, R64 ;  /* 0x00000010089c723c */ /* 0x040fea0000041840 */
[----:B------:R-:W4:Y:S01]  /*d370*/  MUFU.EX2 R12, R12 ;  /* 0x0000000c000c7308 */ /* 0x000f220000000800 */
[----:B-1----:R-:W-:Y:S01]  /*d380*/  F2FP.BF16.F32.PACK_AB R4, R176, R174 ;  /* 0x000000aeb004723e */ /* 0x002fe200000010ff */
[----:B------:R-:W-:Y:S06]  /*d390*/  HMMA.16816.F32.BF16 R44, R8, R18, R56 ;  /* 0x00000012082c723c */ /* 0x000fec0000041838 */
[C---:B------:R-:W-:Y:S01]  /*d3a0*/  HMMA.16816.F32.BF16 R140, R4.reuse, R20, R140 ;  /* 0x00000014048c723c */ /* 0x040fe2000004188c */
[--C-:B---3--:R-:W-:Y:S01]  /*d3b0*/  FFMA.FTZ R2, R214, UR19, -R0.reuse ;  /* 0x00000013d6027c23 */ /* 0x108fe20008010800 */
[----:B------:R-:W-:Y:S01]  /*d3c0*/  FFMA.FTZ R0, R215, UR19, -R0 ;  /* 0x00000013d7007c23 */ /* 0x000fe20008010800 */
[----:B------:R-:W-:Y:S03]  /*d3d0*/  MUFU.EX2 R13, R13 ;  /* 0x0000000d000d7308 */ /* 0x000fe60000000800 */
[----:B------:R-:W-:Y:S01]  /*d3e0*/  HMMA.16816.F32.BF16 R48, R4, R22, R48 ;  /* 0x000000160430723c */ /* 0x000fe20000041830 */
[----:B----4-:R-:W-:-:S04]  /*d3f0*/  F2FP.BF16.F32.PACK_AB R161, R12, R128 ;  /* 0x000000800ca1723e */ /* 0x010fc800000010ff */
[----:B------:R1:W-:Y:S01]  /*d400*/  MUFU.EX2 R15, R2 ;  /* 0x00000002000f7308 */ /* 0x0003e20000000800 */
[C---:B------:R-:W-:Y:S06]  /*d410*/  HMMA.16816.F32.BF16 R32, R4.reuse, R16, R32 ;  /* 0x000000100420723c */ /* 0x040fec0000041820 */
[----:B------:R-:W-:Y:S01]  /*d420*/  HMMA.16816.F32.BF16 R28, R4, R18, R28 ;  /* 0x00000012041c723c */ /* 0x000fe2000004181c */
[----:B------:R3:W4:Y:S01]  /*d430*/  MUFU.EX2 R9, R0 ;  /* 0x0000000000097308 */ /* 0x0007220000000800 */
[----:B--2---:R-:W-:Y:S01]  /*d440*/  FFMA.FTZ R8, R199, R69, R219 ;  /* 0x00000045c7087223 */ /* 0x004fe200000100db */
[----:B------:R-:W-:-:S02]  /*d450*/  MOV R199, R152 ;  /* 0x0000009800c77202 */ /* 0x000fc40000000f00 */
[----:B------:R-:W-:-:S04]  /*d460*/  MOV R152, R166 ;  /* 0x000000a600987202 */ /* 0x000fc80000000f00 */
[----:B------:R-:W2:Y:S01]  /*d470*/  MUFU.EX2 R14, R14 ;  /* 0x0000000e000e7308 */ /* 0x000ea20000000800 */
[----:B-1----:R-:W-:Y:S01]  /*d480*/  FFMA.FTZ R2, R181, R24, R113 ;  /* 0x00000018b5027223 */ /* 0x002fe20000010071 */
[----:B------:R-:W-:-:S03]  /*d490*/  F2FP.BF16.F32.PACK_AB R166, R53, R54 ;  /* 0x0000003635a6723e */ /* 0x000fc600000010ff */
[----:B------:R-:W-:Y:S01]  /*d4a0*/  FADD.FTZ R2, R112, R2 ;  /* 0x0000000270027221 */ /* 0x000fe20000010000 */
[----:B---3--:R-:W-:Y:S01]  /*d4b0*/  FFMA.FTZ R0, R182, R25, R104 ;  /* 0x00000019b6007223 */ /* 0x008fe20000010068 */
[----:B----4-:R-:W-:-:S03]  /*d4c0*/  F2FP.BF16.F32.PACK_AB R167, R9, R15 ;  /* 0x0000000f09a7723e */ /* 0x010fc600000010ff */
[----:B------:R-:W-:Y:S01]  /*d4d0*/  FADD.FTZ R0, R105, R0 ;  /* 0x0000000069007221 */ /* 0x000fe20000010000 */
[----:B-----5:R-:W-:Y:S01]  /*d4e0*/  FFMA.FTZ R3, R183, R71, R246 ;  /* 0x00000047b7037223 */ /* 0x020fe200000100f6 */
[----:B------:R-:W-:Y:S02]  /*d4f0*/  MOV R183, R153 ;  /* 0x0000009900b77202 */ /* 0x000fe40000000f00 */
[----:B------:R-:W-:Y:S01]  /*d500*/  MOV R153, R165 ;  /* 0x000000a500997202 */ /* 0x000fe20000000f00 */
[----:B------:R-:W-:Y:S01]  /*d510*/  FADD.FTZ R4, R247, R3 ;  /* 0x00000003f7047221 */ /* 0x000fe20000010000 */
[----:B------:R-:W-:Y:S01]  /*d520*/  FADD.FTZ R3, R220, R8 ;  /* 0x00000008dc037221 */ /* 0x000fe20000010000 */
[----:B------:R-:W-:Y:S02]  /*d530*/  F2FP.BF16.F32.PACK_AB R165, R36, R52 ;  /* 0x0000003424a5723e */ /* 0x000fe400000010ff */
        /* <DEDUP_REMOVED lines=119> */
[C---:B--2---:R-:W-:Y:S01]  /*dcb0*/  FADD.FTZ R3, R14.reuse, R3 ;  /* 0x000000030e037221 */ /* 0x044fe20000010000 */
[----:B------:R-:W-:Y:S01]  /*dcc0*/  FADD.FTZ R2, R53, R2 ;  /* 0x0000000235027221 */ /* 0x000fe20000010000 */
[----:B------:R-:W-:Y:S01]  /*dcd0*/  FADD.FTZ R0, R9, R0 ;  /* 0x0000000009007221 */ /* 0x000fe20000010000 */
[----:B------:R-:W-:Y:S01]  /*dce0*/  F2FP.BF16.F32.PACK_AB R163, R14, R13 ;  /* 0x0000000d0ea3723e */ /* 0x000fe200000010ff */
[----:B------:R2:W-:Y:S01]  /*dcf0*/  STL [R1], R4 ;  /* 0x0000000401007387 */ /* 0x0005e20000100800 */
[C---:B------:R-:W-:Y:S03]  /*dd00*/  HMMA.16816.F32.BF16 R136, R164.reuse, R144, R136 ;  /* 0x00000090a488723c */ /* 0x040fe60000041888 */
[----:B------:R2:W-:Y:S03]  /*dd10*/  STL [R1+0x4], R3 ;  /* 0x0000040301007387 */ /* 0x0005e60000100800 */
[----:B------:R-:W-:Y:S01]  /*dd20*/  HMMA.16816.F32.BF16 R148, R164, R146, R148 ;  /* 0x00000092a494723c */ /* 0x000fe20000041894 */
[----:B------:R2:W-:Y:S04]  /*dd30*/  STL [R1+0x8], R2 ;  /* 0x0000080201007387 */ /* 0x0005e80000100800 */
[----:B------:R2:W-:Y:S01]  /*dd40*/  STL [R1+0xc], R0 ;  /* 0x00000c0001007387 */ /* 0x0005e20000100800 */
[----:B------:R-:W-:Y:S06]  /*dd50*/  HMMA.16816.F32.BF16 R140, R160, R144, R140 ;  /* 0x00000090a08c723c */ /* 0x000fec000004188c */
[----:B------:R-:W-:Y:S06]  /*dd60*/  HMMA.16816.F32.BF16 R156, R164, R40, R156 ;  /* 0x00000028a49c723c */ /* 0x000fec000004189c */
[C---:B------:R-:W-:Y:S06]  /*dd70*/  HMMA.16816.F32.BF16 R144, R160.reuse, R146, R48 ;  /* 0x00000092a090723c */ /* 0x040fec0000041830 */
[----:B------:R-:W-:Y:S06]  /*dd80*/  HMMA.16816.F32.BF16 R152, R160, R40, R32 ;  /* 0x00000028a098723c */ /* 0x000fec0000041820 */
[-C--:B------:R-:W-:Y:S06]  /*dd90*/  HMMA.16816.F32.BF16 R164, R164, R42.reuse, R44 ;  /* 0x0000002aa4a4723c */ /* 0x080fec000004182c */
[----:B------:R-:W-:Y:S01]  /*dda0*/  HMMA.16816.F32.BF16 R160, R160, R42, R28 ;  /* 0x0000002aa0a0723c */ /* 0x000fe2000004181c */
[----:B------:R-:W-:-:S08]  /*ddb0*/  NOP ;  /* 0x0000000000007918 */ /* 0x000fd00000000000 */
[----:B--2---:R-:W-:-:S15]  /*ddc0*/  @P0 BRA `(.L_x_529) ;  /* 0x0000000000040947 */ /* 0x004fde0003800000 */
.L_x_525:
[----:B------:R-:W-:-:S12]  /*ddd0*/  UIADD3 UR17, UR4, -0x1, URZ ;  /* 0xffffffff04117890 */ /* 0x000fd8000fffe03f */
.L_x_529:
[----:B------:R-:W-:-:S13]  /*dde0*/  ISETP.LE.AND P0, PT, RZ, UR17, PT ;  /* 0x00000011ff007c0c */ /* 0x000fda000bf03270 */
[----:B------:R-:W-:Y:S05]  /*ddf0*/  @!P0 BRA `(.L_x_530) ;  /* 0x0000004c00508947 */ /* 0x000fea0003800000 */
[----:B-1----:R-:W2:Y:S01]  /*de00*/  LDL.64 R2, [R1+0x38] ;  /* 0x0000380001027983 */ /* 0x002ea20000100a00 */
[----:B------:R-:W-:Y:S01]  /*de10*/  ULDC UR4, c[0x0][0x2d0] ;  /* 0x0000b40000047ab9 */ /* 0x000fe20000000800 */
[----:B------:R-:W-:Y:S01]  /*de20*/  UIMAD.WIDE.U32 UR30, UR8, 0x60, URZ ;  /* 0x00000060081e78a5 */ /* 0x000fe2000f8e003f */
[----:B------:R-:W-:Y:S01]  /*de30*/  IMAD.MOV.U32 R132, RZ, RZ, R38 ;  /* 0x000000ffff847224 */ /* 0x000fe200078e0026 */
[----:B------:R-:W-:Y:S01]  /*de40*/  UIMAD UR19, UR9, 0x60, URZ ;  /* 0x00000060091378a4 */ /* 0x000fe2000f8e023f */
[----:B------:R-:W-:Y:S01]  /*de50*/  IMAD.MOV.U32 R134, RZ, RZ, R76 ;  /* 0x000000ffff867224 */ /* 0x000fe200078e004c */
[----:B------:R-:W-:Y:S01]  /*de60*/  UIMAD.WIDE.U32 UR32, UR10, 0x60, URZ ;  /* 0x000000600a2078a5 */ /* 0x000fe2000f8e003f */
[----:B------:R-:W-:Y:S01]  /*de70*/  MOV R133, R37 ;  /* 0x0000002500857202 */ /* 0x000fe20000000f00 */
[----:B------:R-:W-:Y:S02]  /*de80*/  UIMAD UR20, UR11, 0x60, URZ ;  /* 0x000000600b1478a4 */ /* 0x000fe4000f8e023f */
[----:B------:R-:W-:-:S02]  /*de90*/  USHF.L.U64.HI UR15, UR8, 0x6, UR9 ;  /* 0x00000006080f7899 */ /* 0x000fc40008010209 */
[----:B------:R-:W-:Y:S02]  /*dea0*/  USHF.L.U32 UR16, UR8, 0x6, URZ ;  /* 0x0000000608107899 */ /* 0x000fe4000800063f */
[----:B------:R-:W-:Y:S02]  /*deb0*/  USHF.L.U64.HI UR8, UR10, 0x6, UR11 ;  /* 0x000000060a087899 */ /* 0x000fe4000801020b */
[----:B------:R-:W-:Y:S02]  /*dec0*/  USHF.L.U32 UR9, UR10, 0x6, URZ ;  /* 0x000000060a097899 */ /* 0x000fe4000800063f */
[----:B------:R-:W-:Y:S02]  /*ded0*/  UIADD3 UR19, UR19, UR31, URZ ;  /* 0x0000001f13137290 */ /* 0x000fe4000fffe03f */
[----:B------:R-:W-:Y:S01]  /*dee0*/  UIADD3 UR20, UR20, UR33, URZ ;  /* 0x0000002114147290 */ /* 0x000fe2000fffe03f */
[----:B------:R-:W-:Y:S01]  /*def0*/  ULDC UR10, c[0x0][0x39c] ;  /* 0x0000e700000a7ab9 */ /* 0x000fe20000000800 */
[----:B------:R-:W-:Y:S01]  /*df00*/  ULDC.64 UR6, c[0x0][0x248] ;  /* 0x0000920000067ab9 */ /* 0x000fe20000000a00 */
[----:B--2---:R-:W-:Y:S01]  /*df10*/  ISETP.GE.AND P0, PT, R2, UR4, PT ;  /* 0x0000000402007c0c */ /* 0x004fe2000bf06270 */
[----:B------:R-:W-:-:S12]  /*df20*/  ULDC UR4, c[0x0][0x2ec] ;  /* 0x0000bb0000047ab9 */ /* 0x000fd80000000800 */
[----:B------:R-:W1:Y:S08]  /*df30*/  @!P0 LDC.64 R2, c[0x0][0x220] ;  /* 0x00008800ff028b82 */ /* 0x000e700000000a00 */
[----:B------:R-:W2:Y:S08]  /*df40*/  @!P0 LDC.64 R6, c[0x0][0x220] ;  /* 0x00008800ff068b82 */ /* 0x000eb00000000a00 */
[----:B------:R-:W3:Y:S01]  /*df50*/  @!P0 LDC.64 R4, c[0x0][0x220] ;  /* 0x00008800ff048b82 */ /* 0x000ee20000000a00 */
[----:B-1----:R1:W-:Y:S04]  /*df60*/  @!P0 STL.64 [R1+0x30], R2 ;  /* 0x0000300201008387 */ /* 0x0023e80000100a00 */
[----:B--2---:R-:W-:Y:S04]  /*df70*/  @!P0 STL.64 [R1+0x28], R6 ;  /* 0x0000280601008387 */ /* 0x004fe80000100a00 */
[----:B---3--:R2:W-:Y:S01]  /*df80*/  @!P0 STL.64 [R1+0x20], R4 ;  /* 0x0000200401008387 */ /* 0x0085e20000100a00 */
[----:B-1----:R-:W1:Y:S03]  /*df90*/  @!P0 LDC.64 R2, c[0x0][0x220] ;  /* 0x00008800ff028b82 */ /* 0x002e660000000a00 */
[----:B-1----:R1:W-:Y:S04]  /*dfa0*/  @!P0 STL.64 [R1+0x18], R2 ;  /* 0x0000180201008387 */ /* 0x0023e80000100a00 */
[----:B--2---:R-:W2:Y:S01]  /*dfb0*/  LDL.LU.64 R4, [R1+0x50] ;  /* 0x0000500001047983 */ /* 0x004ea20000300a00 */
[----:B-1----:R-:W-:Y:S01]  /*dfc0*/  MOV R3, R39 ;  /* 0x0000002700037202 */ /* 0x002fe20000000f00 */
[----:B--2---:R-:W-:-:S05]  /*dfd0*/  IMAD.MOV.U32 R5, RZ, RZ, R241 ;  /* 0x000000ffff057224 */ /* 0x004fca00078e00f1 */
[----:B------:R1:W-:Y:S01]  /*dfe0*/  STL.64 [R1+0x10], R4 ;  /* 0x0000100401007387 */ /* 0x0003e20000100a00 */
[----:B------:R-:W-:Y:S05]  /*dff0*/  BRA `(.L_x_531) ;  /* 0x0000000000dc7947 */ /* 0x000fea0003800000 */
.L_x_533:
[----:B------:R-:W2:Y:S01]  /*e000*/  LDL.64 R222, [R1+0x48] ;  /* 0x0000480001de7983 */ /* 0x000ea20000100a00 */
[----:B------:R-:W1:Y:S01]  /*e010*/  @!P0 LDC.64 R10, c[0x0][0x218] ;  /* 0x00008600ff0a8b82 */ /* 0x000e620000000a00 */
[----:B------:R-:W-:Y:S02]  /*e020*/  UIADD3 UR24, UR17, -0x1, URZ ;  /* 0xffffffff11187890 */ /* 0x000fe4000fffe03f */
[----:B------:R-:W4:Y:S02]  /*e030*/  LDL.64 R220, [R1+0x40] ;  /* 0x0000400001dc7983 */ /* 0x000f240000100a00 */
        /* <DEDUP_REMOVED lines=8> */
[----:B------:R-:W3:Y:S02]  /*e0c0*/  @!P0 LDC.64 R16, c[0x0][0x218] ;  /* 0x00008600ff108b82 */ /* 0x000ee40000000a00 */
[----:B------:R-:W-:Y:S01]  /*e0d0*/  UIADD3 UR11, UR35, UR11, URZ ;  /* 0x0000000b230b7290 */ /* 0x000fe2000fffe03f */
[----:B------:R-:W-:Y:S02]  /*e0e0*/  IMAD.U32 R0, RZ, RZ, UR34 ;  /* 0x00000022ff007e24 */ /* 0x000fe4000f8e00ff */
[----:B------:R-:W-:Y:S03]  /*e0f0*/  IMAD.U32 R4, RZ, RZ, UR34 ;  /* 0x00000022ff047e24 */ /* 0x000fe6000f8e00ff */
[----:B------:R-:W-:Y:S01]  /*e100*/  IMAD.U32 R2, RZ, RZ, UR11 ;  /* 0x0000000bff027e24 */ /* 0x000fe2000f8e00ff */
[----:B------:R-:W3:Y:S01]  /*e110*/  @!P0 LDC.64 R18, c[0x0][0x218] ;  /* 0x00008600ff128b82 */ /* 0x000ee20000000a00 */
[----:B--2---:R-:W-:Y:S04]  /*e120*/  LEA R0, P2, R0, R222, 0x7 ;  /* 0x000000de00007211 */ /* 0x004fe800078438ff */
[----:B-1----:R-:W-:Y:S02]  /*e130*/  @!P0 LEA R10, P6, R0, R10, 0x1 ;  /* 0x0000000a000a8211 */ /* 0x002fe400078c08ff */
[----:B----4-:R-:W-:Y:S02]  /*e140*/  LEA.HI.X R2, R4, R221, R2, 0x7, P2 ;  /* 0x000000dd04027211 */ /* 0x010fe400010f3c02 */
[C---:B------:R-:W-:Y:S02]  /*e150*/  @!P0 IADD3 R5, P4, R0.reuse, UR26, RZ ;  /* 0x0000001a00058c10 */ /* 0x040fe4000ff9e0ff */
[----:B------:R-:W-:Y:S02]  /*e160*/  @!P0 LEA.HI.X R11, R0, R11, R2, 0x1, P6 ;  /* 0x0000000b000b8211 */ /* 0x000fe400030f0c02 */
[C---:B-----5:R-:W-:Y:S02]  /*e170*/  @!P0 LEA R8, P5, R5.reuse, R14, 0x1 ;  /* 0x0000000e05088211 */ /* 0x060fe400078a08ff */
        /* <DEDUP_REMOVED lines=8> */
[C---:B---3--:R-:W-:Y:S02]  /*e200*/  @!P0 LEA R6, P4, R7.reuse, R16, 0x1 ;  /* 0x0000001007068211 */ /* 0x048fe400078808ff */
        /* <DEDUP_REMOVED lines=22> */
.L_x_531:
[----:B--2---:R-:W2:Y:S01]  /*e370*/  LDL.64 R12, [R1+0x10] ;  /* 0x00001000010c7983 */ /* 0x004ea20000100a00 */
[----:B------:R-:W-:Y:S04]  /*e380*/  DEPBAR.LE SB0, 0x0 ;  /* 0x000080000000791a */ /* 0x000fe80000000000 */
[----:B-1----:R-:W-:Y:S01]  /*e390*/  IMAD.U32 R4, RZ, RZ, UR17 ;  /* 0x00000011ff047e24 */ /* 0x002fe2000f8e00ff */
[----:B------:R-:W3:Y:S01]  /*e3a0*/  LDL R19, [R1+0x34] ;  /* 0x0000340001137983 */ /* 0x000ee20000100800 */
[----:B------:R-:W-:Y:S02]  /*e3b0*/  USHF.R.S32.HI UR24, URZ, 0x1f, UR17 ;  /* 0x0000001f3f187899 */ /* 0x000fe40008011411 */
[----:B------:R-:W-:Y:S01]  /*e3c0*/  UIMAD UR11, UR21, UR17, URZ ;  /* 0x00000011150b72a4 */ /* 0x000fe2000f8e023f */
[----:B------:R-:W4:Y:S03]  /*e3d0*/  LDL R9, [R1+0x30] ;  /* 0x0000300001097983 */ /* 0x000f260000100800 */
[----:B------:R-:W-:Y:S01]  /*e3e0*/  UIMAD UR11, UR24, UR28, UR11 ;  /* 0x0000001c180b72a4 */ /* 0x000fe2000f8e020b */
[----:B------:R-:W5:Y:S04]  /*e3f0*/  LDL R18, [R1+0x2c] ;  /* 0x00002c0001127983 */ /* 0x000f680000100800 */
[----:B------:R-:W5:Y:S04]  /*e400*/  LDL R10, [R1+0x28] ;  /* 0x00002800010a7983 */ /* 0x000f680000100800 */
        /* <DEDUP_REMOVED lines=8> */
[----:B--2---:R-:W-:Y:S04]  /*e490*/  IMAD.WIDE.U32 R4, R4, UR28, R12 ;  /* 0x0000001c04047c25 */ /* 0x004fe8000f8e000c */
[----:B------:R-:W-:Y:S01]  /*e4a0*/  VIADD R0, R5, UR11 ;  /* 0x0000000b05007c36 */ /* 0x000fe20008000000 */
[C---:B------:R-:W-:Y:S02]  /*e4b0*/  @!P0 IADD3 R2, P3, R4.reuse, UR27, RZ ;  /* 0x0000001b04028c10 */ /* 0x040fe4000ff7e0ff */
[C---:B------:R-:W-:Y:S02]  /*e4c0*/  @!P0 IADD3 R5, P2, R4.reuse, UR16, RZ ;  /* 0x0000001004058c10 */ /* 0x040fe4000ff5e0ff */
[C---:B------:R-:W-:Y:S02]  /*e4d0*/  @!P0 IADD3 R7, P1, R4.reuse, UR30, RZ ;  /* 0x0000001e04078c10 */ /* 0x040fe4000ff3e0ff */
[----:B----4-:R-:W-:Y:S02]  /*e4e0*/  @!P0 LEA R12, P4, R4, R9, 0x1 ;  /* 0x00000009040c8211 */ /* 0x010fe400078808ff */
[----:B------:R-:W-:Y:S02]  /*e4f0*/  @!P0 IADD3.X R9, R0, UR18, RZ, P3, !PT ;  /* 0x0000001200098c10 */ /* 0x000fe40009ffe4ff */
[----:B---3--:R-:W-:Y:S02]  /*e500*/  @!P0 LEA.HI.X R13, R4, R19, R0, 0x1, P4 ;  /* 0x00000013040d8211 */ /* 0x008fe400020f0c00 */
[----:B------:R-:W-:Y:S02]  /*e510*/  @!P0 IADD3.X R14, R0, UR15, RZ, P2, !PT ;  /* 0x0000000f000e8c10 */ /* 0x000fe400097fe4ff */
[----:B-----5:R-:W-:Y:S01]  /*e520*/  @!P0 LEA R10, P3, R2, R10, 0x1 ;  /* 0x0000000a020a8211 */ /* 0x020fe200078608ff */
[----:B------:R-:W-:Y:S01]  /*e530*/  @!PT LDS RZ, [RZ] ;  /* 0x00000000fffff984 */ /* 0x000fe20000000800 */
[----:B------:R-:W-:Y:S01]  /*e540*/  @!PT LDS RZ, [RZ] ;  /* 0x00000000fffff984 */ /* 0x000fe20000000800 */
[----:B------:R-:W-:Y:S01]  /*e550*/  @!PT LDS RZ, [RZ] ;  /* 0x00000000fffff984 */ /* 0x000fe20000000800 */
[----:B------:R-:W-:Y:S01]  /*e560*/  @!P0 LDGSTS.E.BYPASS.LTC128B.128 [R196+0x4000], desc[UR22][R12.64] ;  /* 0x040000000cc48fae */ /* 0x000fe2000b901d56 */
[----:B------:R-:W-:Y:S02]  /*e570*/  @!P0 IADD3.X R15, R0, UR19, RZ, P1, !PT ;  /* 0x00000013000f8c10 */ /* 0x000fe40008ffe4ff */
[----:B------:R-:W-:Y:S02]  /*e580*/  @!P0 LEA.HI.X R11, R2, R18, R9, 0x1, P3 ;  /* 0x00000012020b8211 */ /* 0x000fe400018f0c09 */
[C---:B------:R-:W-:Y:S03]  /*e590*/  @!P0 LEA R8, P2, R5.reuse, R8, 0x1 ;  /* 0x0000000805088211 */ /* 0x040fe600078408ff */
[----:B------:R-:W-:Y:S01]  /*e5a0*/  @P0 STS.128 [R196+0x4800], RZ ;  /* 0x004800ffc4000388 */ /* 0x000fe20000000c00 */
[----:B------:R-:W-:Y:S02]  /*e5b0*/  @!P0 LEA.HI.X R9, R5, R17, R14, 0x1, P2 ;  /* 0x0000001105098211 */ /* 0x000fe400010f0c0e */
[C---:B------:R-:W-:Y:S05]  /*e5c0*/  @!P0 LEA R6, P1, R7.reuse, R6, 0x1 ;  /* 0x0000000607068211 */ /* 0x040fea00078208ff */
[----:B------:R-:W-:Y:S01]  /*e5d0*/  @!PT LDS RZ, [RZ] ;  /* 0x00000000fffff984 */ /* 0x000fe20000000800 */
[----:B------:R-:W-:Y:S01]  /*e5e0*/  @!PT LDS RZ, [RZ] ;  /* 0x00000000fffff984 */ /* 0x000fe20000000800 */
[----:B------:R-:W-:Y:S01]  /*e5f0*/  @!PT LDS RZ, [RZ] ;  /* 0x00000000fffff984 */ /* 0x000fe20000000800 */
[----:B------:R-:W-:Y:S01]  /*e600*/  @!P0 LDGSTS.E.BYPASS.LTC128B.128 [R196+0x4800], desc[UR22][R10.64] ;  /* 0x048000000ac48fae */ /* 0x000fe2000b901d56 */
[----:B------:R-:W-:Y:S02]  /*e610*/  @!P0 LEA.HI.X R7, R7, R16, R15, 0x1, P1 ;  /* 0x0000001007078211 */ /* 0x000fe400008f0c0f */
[----:B------:R-:W-:Y:S05]  /*e620*/  ISETP.LT.AND P1, PT, RZ, UR17, PT ;  /* 0x00000011ff007c0c */ /* 0x000fea000bf21270 */
        /* <DEDUP_REMOVED lines=326> */
[----:B------:R-:W-:Y:S08]  /*fa90*/  FMUL.FTZ R131, R131, UR10 ;  /* 0x0000000a83837c20 */ /* 0x000ff00008410000 */
        /* <DEDUP_REMOVED lines=147> */
.L_x_532:
[----:B-1----:R-:W-:Y:S01]  /*103d0*/  SHFL.BFLY PT, R6, R39, 0x2, 0x1f ;  /* 0x0c401f0027067f89 */ /* 0x002fe200000e0000 */
[----:B---3--:R-:W-:Y:S01]  /*103e0*/  FMNMX.FTZ R5, R131, R21, !PT ;  /* 0x0000001583057209 */ /* 0x008fe20007810000 */
        /* <DEDUP_REMOVED lines=28> */
[----:B------:R1:W2:Y:S01]  /*105b0*/  MUFU.EX2 R40, R3 ;  /* 0x0000000300287308 */ /* 0x0002a20000000800 */
[----:B---3--:R-:W-:Y:S02]  /*105c0*/  FMNMX.FTZ R37, R37, R7, !PT ;  /* 0x0000000725257209 */ /* 0x008fe40007810000 */
[----:B------:R-:W-:Y:S01]  /*105d0*/  FSETP.NEU.FTZ.AND P2, PT, R38, -INF , PT ;  /* 0xff8000002600780b */ /* 0x000fe20003f5d000 */
[--C-:B------:R-:W-:Y:S01]  /*105e0*/  FFMA.FTZ R8, R206, UR4, -R43.reuse ;  /* 0x00000004ce087c23 */ /* 0x100fe2000801082b */
[--C-:B------:R-:W-:Y:S01]  /*105f0*/  FFMA.FTZ R7, R169, UR4, -R43.reuse ;  /* 0x00000004a9077c23 */ /* 0x100fe2000801082b */
[C---:B------:R-:W-:Y:S01]  /*10600*/  FMUL.FTZ R65, R37.reuse, UR4 ;  /* 0x0000000425417c20 */ /* 0x040fe20008410000 */
[----:B------:R-:W-:Y:S03]  /*10610*/  FSEL R64, R64, RZ, P2 ;  /* 0x000000ff40407208 */ /* 0x000fe60001000000 */
[----:B------:R3:W-:Y:S01]  /*10620*/  MUFU.EX2 R182, R8 ;  /* 0x0000000800b67308 */ /* 0x0007e20000000800 */
[----:B------:R-:W-:Y:S01]  /*10630*/  FSETP.NEU.FTZ.AND P2, PT, R37, -INF , PT ;  /* 0xff8000002500780b */ /* 0x000fe20003f5d000 */
[----:B------:R-:W-:Y:S01]  /*10640*/  FFMA.FTZ R16, R97, UR4, -R43 ;  /* 0x0000000461107c23 */ /* 0x000fe2000801082b */
[--C-:B------:R-:W-:Y:S02]  /*10650*/  FFMA.FTZ R5, R200, UR4, -R64.reuse ;  /* 0x00000004c8057c23 */ /* 0x100fe40008010840 */
[----:B------:R-:W-:Y:S01]  /*10660*/  FSEL R65, R65, RZ, P2 ;  /* 0x000000ff41417208 */ /* 0x000fe20001000000 */
[--C-:B------:R-:W-:Y:S01]  /*10670*/  FFMA.FTZ R12, R87, UR4, -R64.reuse ;  /* 0x00000004570c7c23 */ /* 0x100fe20008010840 */
[--C-:B------:R-:W-:Y:S03]  /*10680*/  FFMA.FTZ R9, R86, UR4, -R64.reuse ;  /* 0x0000000456097c23 */ /* 0x100fe60008010840 */
[----:B------:R2:W-:Y:S01]  /*10690*/  MUFU.EX2 R18, R16 ;  /* 0x0000001000127308 */ /* 0x0005e20000000800 */
[----:B-1----:R-:W-:Y:S01]  /*106a0*/  FMUL.FTZ R3, R0, UR4 ;  /* 0x0000000400037c20 */ /* 0x002fe20008410000 */
[----:B------:R-:W-:Y:S01]  /*106b0*/  FFMA.FTZ R6, R207, UR4, -R65 ;  /* 0x00000004cf067c23 */ /* 0x000fe20008010841 */
[----:B------:R-:W-:Y:S01]  /*106c0*/  FFMA.FTZ R20, R98, UR4, -R64 ;  /* 0x0000000462147c23 */ /* 0x000fe20008010840 */
[----:B------:R-:W-:Y:S06]  /*106d0*/  FADD.FTZ R0, -R37, R133 ;  /* 0x0000008525007221 */ /* 0x000fec0000010100 */
[----:B------:R4:W1:Y:S01]  /*106e0*/  MUFU.EX2 R36, R3 ;  /* 0x0000000300247308 */ /* 0x0008620000000800 */
[--C-:B---3--:R-:W-:Y:S09]  /*106f0*/  FFMA.FTZ R8, R34, UR4, -R43.reuse ;  /* 0x0000000422087c23 */ /* 0x108ff2000801082b */
[----:B------:R3:W-:Y:S01]  /*10700*/  MUFU.EX2 R127, R6 ;  /* 0x00000006007f7308 */ /* 0x0007e20000000800 */
[----:B--2---:R-:W-:Y:S01]  /*10710*/  FMUL.FTZ R16, R40, R144 ;  /* 0x0000009028107220 */ /* 0x004fe20000410000 */
[----:B----4-:R-:W-:Y:S01]  /*10720*/  FMNMX.FTZ R3, R2, R4, !PT ;  /* 0x0000000402037209 */ /* 0x010fe20007810000 */
[--C-:B------:R-:W-:Y:S01]  /*10730*/  FFMA.FTZ R4, R208, UR4, -R43.reuse ;  /* 0x00000004d0047c23 */ /* 0x100fe2000801082b */
[----:B------:R-:W-:Y:S06]  /*10740*/  FMUL.FTZ R2, R0, UR4 ;  /* 0x0000000400027c20 */ /* 0x000fec0008410000 */
[----:B------:R2:W-:Y:S01]  /*10750*/  MUFU.EX2 R208, R5 ;  /* 0x0000000500d07308 */ /* 0x0005e20000000800 */
[C---:B------:R-:W-:Y:S01]  /*10760*/  FSETP.NEU.FTZ.AND P2, PT, R3.reuse, -INF , PT ;  /* 0xff8000000300780b */ /* 0x040fe20003f5d000 */
[C---:B------:R-:W-:Y:S01]  /*10770*/  FADD.FTZ R0, -R3.reuse, R134 ;  /* 0x0000008603007221 */ /* 0x040fe20000010100 */
[C---:B-1----:R-:W-:Y:S01]  /*10780*/  FMUL.FTZ R22, R36.reuse, R154 ;  /* 0x0000009a24167220 */ /* 0x042fe20000410000 */
[----:B------:R-:W-:Y:S01]  /*10790*/  FMUL.FTZ R34, R36, R162 ;  /* 0x000000a224227220 */ /* 0x000fe20000410000 */
[----:B------:R-:W-:Y:S01]  /*107a0*/  FMUL.FTZ R66, R3, UR4 ;  /* 0x0000000403427c20 */ /* 0x000fe20008410000 */
[----:B---3--:R-:W-:Y:S01]  /*107b0*/  FFMA.FTZ R6, R33, UR4, -R43 ;  /* 0x0000000421067c23 */ /* 0x008fe2000801082b */
[----:B------:R-:W-:Y:S03]  /*107c0*/  FMUL.FTZ R33, R40, R161 ;  /* 0x000000a128217220 */ /* 0x000fe60000410000 */
[----:B------:R1:W-:Y:S01]  /*107d0*/  MUFU.EX2 R134, R4 ;  /* 0x0000000400867308 */ /* 0x0003e20000000800 */
[----:B------:R-:W-:Y:S01]  /*107e0*/  FMUL.FTZ R0, R0, UR4 ;  /* 0x0000000400007c20 */ /* 0x000fe20008410000 */
[----:B------:R-:W-:Y:S08]  /*107f0*/  FSEL R66, R66, RZ, P2 ;  /* 0x000000ff42427208 */ /* 0x000ff00001000000 */
[----:B------:R-:W3:Y:S01]  /*10800*/  MUFU.EX2 R0, R0 ;  /* 0x0000000000007308 */ /* 0x000ee20000000800 */
[----:B--2---:R-:W-:Y:S09]  /*10810*/  FFMA.FTZ R5, R214, UR4, -R65 ;  /* 0x00000004d6057c23 */ /* 0x004ff20008010841 */
[----:B------:R2:W-:Y:S01]  /*10820*/  MUFU.EX2 R175, R5 ;  /* 0x0000000500af7308 */ /* 0x0005e20000000800 */
[--C-:B-1----:R-:W-:Y:S09]  /*10830*/  FFMA.FTZ R4, R218, UR4, -R43.reuse ;  /* 0x00000004da047c23 */ /* 0x102ff2000801082b */
[----:B------:R1:W-:Y:S01]  /*10840*/  MUFU.EX2 R173, R4 ;  /* 0x0000000400ad7308 */ /* 0x0003e20000000800 */
[C---:B---3--:R-:W-:Y:S01]  /*10850*/  FMUL.FTZ R14, R0.reuse, R150 ;  /* 0x00000096000e7220 */ /* 0x048fe20000410000 */
[----:B------:R-:W-:Y:S08]  /*10860*/  FMUL.FTZ R15, R0, R151 ;  /* 0x00000097000f7220 */ /* 0x000ff00000410000 */
[----:B------:R3:W-:Y:S01]  /*10870*/  MUFU.EX2 R214, R8 ;  /* 0x0000000800d67308 */ /* 0x0007e20000000800 */
[--C-:B--2---:R-:W-:Y:S09]  /*10880*/  FFMA.FTZ R5, R205, UR4, -R64.reuse ;  /* 0x00000004cd057c23 */ /* 0x104ff20008010840 */
[----:B------:R2:W-:Y:S01]  /*10890*/  MUFU.EX2 R181, R5 ;  /* 0x0000000500b57308 */ /* 0x0005e20000000800 */
[--C-:B-1----:R-:W-:Y:S09]  /*108a0*/  FFMA.FTZ R4, R210, UR4, -R64.reuse ;  /* 0x00000004d2047c23 */ /* 0x102ff20008010840 */
[----:B------:R1:W-:Y:S01]  /*108b0*/  MUFU.EX2 R132, R4 ;  /* 0x0000000400847308 */ /* 0x0003e20000000800 */
[----:B---3--:R-:W-:Y:S09]  /*108c0*/  FFMA.FTZ R8, R52, UR4, -R43 ;  /* 0x0000000434087c23 */ /* 0x008ff2000801082b */
[----:B------:R3:W-:Y:S01]  /*108d0*/  MUFU.EX2 R205, R7 ;  /* 0x0000000700cd7308 */ /* 0x0007e20000000800 */
[----:B--2---:R-:W-:Y:S09]  /*108e0*/  FFMA.FTZ R5, R177, UR4, -R65 ;  /* 0x00000004b1057c23 */ /* 0x004ff20008010841 */
[----:B------:R2:W-:Y:S01]  /*108f0*/  MUFU.EX2 R177, R5 ;  /* 0x0000000500b17308 */ /* 0x0005e20000000800 */
[--C-:B-1----:R-:W-:Y:S09]  /*10900*/  FFMA.FTZ R4, R217, UR4, -R64.reuse ;  /* 0x00000004d9047c23 */ /* 0x102ff20008010840 */
[----:B------:R1:W-:Y:S01]  /*10910*/  MUFU.EX2 R172, R4 ;  /* 0x0000000400ac7308 */ /* 0x0003e20000000800 */
[--C-:B---3--:R-:W-:Y:S09]  /*10920*/  FFMA.FTZ R7, R48, UR4, -R43.reuse ;  /* 0x0000000430077c23 */ /* 0x108ff2000801082b */
[----:B------:R3:W-:Y:S01]  /*10930*/  MUFU.EX2 R226, R7 ;  /* 0x0000000700e27308 */ /* 0x0007e20000000800 */
[----:B--2---:R-:W-:Y:S01]  /*10940*/  FFMA.FTZ R5, R32, UR4, -R64 ;  /* 0x0000000420057c23 */ /* 0x004fe20008010840 */
[----:B------:R-:W-:Y:S08]  /*10950*/  FMUL.FTZ R32, R40, R160 ;  /* 0x000000a028207220 */ /* 0x000ff00000410000 */
[----:B------:R2:W-:Y:S01]  /*10960*/  MUFU.EX2 R220, R8 ;  /* 0x0000000800dc7308 */ /* 0x0005e20000000800 */
[--C-:B-1----:R-:W-:Y:S09]  /*10970*/  FFMA.FTZ R4, R204, UR4, -R43.reuse ;  /* 0x00000004cc047c23 */ /* 0x102ff2000801082b */
[----:B------:R1:W-:Y:S01]  /*10980*/  MUFU.EX2 R204, R4 ;  /* 0x0000000400cc7308 */ /* 0x0003e20000000800 */
[--C-:B---3--:R-:W-:Y:S09]  /*10990*/  FFMA.FTZ R7, R25, UR4, -R43.reuse ;  /* 0x0000000419077c23 */ /* 0x108ff2000801082b */
[----:B------:R3:W-:Y:S01]  /*109a0*/  MUFU.EX2 R245, R7 ;  /* 0x0000000700f57308 */ /* 0x0007e20000000800 */
[--C-:B--2---:R-:W-:Y:S01]  /*109b0*/  FFMA.FTZ R8, R68, UR4, -R43.reuse ;  /* 0x0000000444087c23 */ /* 0x104fe2000801082b */
[----:B------:R-:W-:Y:S08]  /*109c0*/  FFMA.FTZ R68, R111, UR4, -R66 ;  /* 0x000000046f447c23 */ /* 0x000ff00008010842 */
[----:B------:R-:W2:Y:S01]  /*109d0*/  MUFU.EX2 R2, R2 ;  /* 0x0000000200027308 */ /* 0x000ea20000000800 */
[--C-:B-1----:R-:W-:Y:S09]  /*109e0*/  FFMA.FTZ R4, R197, UR4, -R43.reuse ;  /* 0x00000004c5047c23 */ /* 0x102ff2000801082b */
[----:B------:R1:W-:Y:S01]  /*109f0*/  MUFU.EX2 R210, R4 ;  /* 0x0000000400d27308 */ /* 0x0003e20000000800 */
[----:B---3--:R-:W-:Y:S01]  /*10a00*/  FFMA.FTZ R7, R80, UR4, -R43 ;  /* 0x0000000450077c23 */ /* 0x008fe2000801082b */
[--C-:B------:R-:W-:Y:S08]  /*10a10*/  FFMA.FTZ R80, R124, UR4, -R65.reuse ;  /* 0x000000047c507c23 */ /* 0x100ff00008010841 */
[----:B------:R3:W-:Y:S10]  /*10a20*/  MUFU.EX2 R252, R7 ;  /* 0x0000000700fc7308 */ /* 0x0007f40000000800 */
[----:B------:R2:W-:Y:S01]  /*10a30*/  MUFU.EX2 R243, R8 ;  /* 0x0000000800f37308 */ /* 0x0005e20000000800 */
[----:B-1----:R-:W-:Y:S09]  /*10a40*/  FFMA.FTZ R4, R203, UR4, -R64 ;  /* 0x00000004cb047c23 */ /* 0x002ff20008010840 */
[----:B------:R1:W-:Y:S01]  /*10a50*/  MUFU.EX2 R197, R4 ;  /* 0x0000000400c57308 */ /* 0x0003e20000000800 */
[----:B---3--:R-:W-:Y:S09]  /*10a60*/  FMUL.FTZ R7, R36, R143 ;  /* 0x0000008f24077220 */ /* 0x008ff20000410000 */
[----:B------:R-:W-:Y:S01]  /*10a70*/  MUFU.EX2 R68, R68 ;  /* 0x0000004400447308 */ /* 0x000fe20000000800 */
[----:B--2---:R-:W-:Y:S09]  /*10a80*/  FMUL.FTZ R8, R2, R136 ;  /* 0x0000008802087220 */ /* 0x004ff20000410000 */
[----:B------:R-:W-:Y:S01]  /*10a90*/  MUFU.EX2 R80, R80 ;  /* 0x0000005000507308 */ /* 0x000fe20000000800 */
[----:B-1----:R-:W-:Y:S09]  /*10aa0*/  FFMA.FTZ R4, R216, UR4, -R65 ;  /* 0x00000004d8047c23 */ /* 0x002ff20008010841 */
[----:B------:R1:W2:Y:S02]  /*10ab0*/  MUFU.EX2 R133, R4 ;  /* 0x0000000400857308 */ /* 0x0002a40000000800 */
[--C-:B-1----:R-:W-:Y:S01]  /*10ac0*/  FFMA.FTZ R4, R209, UR4, -R66.reuse ;  /* 0x00000004d1047c23 */ /* 0x102fe20008010842 */
[----:B--2---:R-:W-:Y:S07]  /*10ad0*/  F2FP.BF16.F32.PACK_AB R48, R133, R127 ;  /* 0x0000007f8530723e */ /* 0x004fee00000010ff */
[----:B------:R1:W-:Y:S10]  /*10ae0*/  MUFU.EX2 R209, R6 ;  /* 0x0000000600d17308 */ /* 0x0003f40000000800 */
[----:B------:R2:W-:Y:S01]  /*10af0*/  MUFU.EX2 R126, R4 ;  /* 0x00000004007e7308 */ /* 0x0005e20000000800 */
[--C-:B-1----:R-:W-:Y:S09]  /*10b00*/  FFMA.FTZ R6, R49, UR4, -R43.reuse ;  /* 0x0000000431067c23 */ /* 0x102ff2000801082b */
[----:B------:R1:W-:Y:S01]  /*10b10*/  MUFU.EX2 R231, R6 ;  /* 0x0000000600e77308 */ /* 0x0003e20000000800 */
[--C-:B--2---:R-:W-:Y:S09]  /*10b20*/  FFMA.FTZ R4, R215, UR4, -R66.reuse ;  /* 0x00000004d7047c23 */ /* 0x104ff20008010842 */
[----:B------:R2:W3:Y:S01]  /*10b30*/  MUFU.EX2 R174, R4 ;  /* 0x0000000400ae7308 */ /* 0x0004e20000000800 */
[----:B-1----:R-:W-:Y:S01]  /*10b40*/  FFMA.FTZ R6, R23, UR4, -R43 ;  /* 0x0000000417067c23 */ /* 0x002fe2000801082b */
[----:B------:R-:W-:Y:S08]  /*10b50*/  FMUL.FTZ R23, R36, R155 ;  /* 0x0000009b24177220 */ /* 0x000ff00000410000 */
[----:B------:R-:W1:Y:S01]  /*10b60*/  MUFU.EX2 R21, R6 ;  /* 0x0000000600157308 */ /* 0x000e620000000800 */
[----:B--2---:R-:W-:Y:S01]  /*10b70*/  FFMA.FTZ R4, R212, UR4, -R65 ;  /* 0x00000004d4047c23 */ /* 0x004fe20008010841 */
[----:B---3--:R-:W-:Y:S08]  /*10b80*/  F2FP.BF16.F32.PACK_AB R49, R174, R126 ;  /* 0x0000007eae31723e */ /* 0x008ff000000010ff */
[----:B------:R2:W-:Y:S01]  /*10b90*/  MUFU.EX2 R200, R4 ;  /* 0x0000000400c87308 */ /* 0x0005e20000000800 */
[----:B-1----:R-:W-:Y:S01]  /*10ba0*/  MOV R144, R21 ;  /* 0x0000001500907202 */ /* 0x002fe20000000f00 */
[----:B------:R-:W-:Y:S01]  /*10bb0*/  FMUL.FTZ R21, R40, R153 ;  /* 0x0000009928157220 */ /* 0x000fe20000410000 */
[--C-:B------:R-:W-:Y:S01]  /*10bc0*/  FFMA.FTZ R6, R81, UR4, -R43.reuse ;  /* 0x0000000451067c23 */ /* 0x100fe2000801082b */
[--C-:B------:R-:W-:Y:S06]  /*10bd0*/  FFMA.FTZ R81, R41, UR4, -R66.reuse ;  /* 0x0000000429517c23 */ /* 0x100fec0008010842 */
[----:B------:R1:W3:Y:S01]  /*10be0*/  MUFU.EX2 R11, R6 ;  /* 0x00000006000b7308 */ /* 0x0002e20000000800 */
[--C-:B--2---:R-:W-:Y:S09]  /*10bf0*/  FFMA.FTZ R4, R213, UR4, -R66.reuse ;  /* 0x00000004d5047c23 */ /* 0x104ff20008010842 */
[----:B------:R2:W-:Y:S01]  /*10c00*/  MUFU.EX2 R180, R4 ;  /* 0x0000000400b47308 */ /* 0x0005e20000000800 */
[----:B-1----:R-:W-:Y:S01]  /*10c10*/  FMUL.FTZ R6, R36, R142 ;  /* 0x0000008e24067220 */ /* 0x002fe20000410000 */
[----:B---3--:R-:W-:Y:S01]  /*10c20*/  MOV R142, R11 ;  /* 0x0000000b008e7202 */ /* 0x008fe20000000f00 */
[----:B------:R-:W-:Y:S07]  /*10c30*/  FMUL.FTZ R11, R0, R139 ;  /* 0x0000008b000b7220 */ /* 0x000fee0000410000 */
[----:B------:R1:W-:Y:S01]  /*10c40*/  MUFU.EX2 R139, R12 ;  /* 0x0000000c008b7308 */ /* 0x0003e20000000800 */
[----:B--2---:R-:W-:Y:S09]  /*10c50*/  FFMA.FTZ R4, R211, UR4, -R66 ;  /* 0x00000004d3047c23 */ /* 0x004ff20008010842 */
[----:B------:R2:W-:Y:S10]  /*10c60*/  MUFU.EX2 R183, R4 ;  /* 0x0000000400b77308 */ /* 0x0005f40000000800 */
[----:B------:R3:W-:Y:S01]  /*10c70*/  MUFU.EX2 R211, R5 ;  /* 0x0000000500d37308 */ /* 0x0007e20000000800 */
[--C-:B-1----:R-:W-:Y:S09]  /*10c80*/  FFMA.FTZ R12, R96, UR4, -R43.reuse ;  /* 0x00000004600c7c23 */ /* 0x102ff2000801082b */
[----:B------:R1:W4:Y:S01]  /*10c90*/  MUFU.EX2 R17, R12 ;  /* 0x0000000c00117308 */ /* 0x0003220000000800 */
[----:B--2---:R-:W-:Y:S09]  /*10ca0*/  FFMA.FTZ R4, R202, UR4, -R43 ;  /* 0x00000004ca047c23 */ /* 0x004ff2000801082b */
[----:B------:R2:W-:Y:S01]  /*10cb0*/  MUFU.EX2 R203, R4 ;  /* 0x0000000400cb7308 */ /* 0x0005e20000000800 */
[--C-:B---3--:R-:W-:Y:S01]  /*10cc0*/  FFMA.FTZ R5, R44, UR4, -R65.reuse ;  /* 0x000000042c057c23 */ /* 0x108fe20008010841 */
[----:B------:R-:W-:Y:S08]  /*10cd0*/  F2FP.BF16.F32.PACK_AB R44, R173, R134 ;  /* 0x00000086ad2c723e */ /* 0x000ff000000010ff */
[----:B------:R3:W-:Y:S01]  /*10ce0*/  MUFU.EX2 R213, R5 ;  /* 0x0000000500d57308 */ /* 0x0007e20000000800 */
[----:B-1----:R-:W-:Y:S01]  /*10cf0*/  FMUL.FTZ R12, R2, R148 ;  /* 0x00000094020c7220 */ /* 0x002fe20000410000 */
[----:B----4-:R-:W-:Y:S01]  /*10d00*/  MOV R150, R17 ;  /* 0x0000001100967202 */ /* 0x010fe20000000f00 */
[----:B------:R-:W-:Y:S01]  /*10d10*/  FMUL.FTZ R17, R40, R145 ;  /* 0x0000009128117220 */ /* 0x000fe20000410000 */
[----:B------:R-:W-:Y:S01]  /*10d20*/  MOV R145, R18 ;  /* 0x0000001200917202 */ /* 0x000fe20000000f00 */
[----:B------:R-:W-:Y:S01]  /*10d30*/  FMUL.FTZ R18, R36, R146 ;  /* 0x0000009224127220 */ /* 0x000fe20000410000 */
[--C-:B--2---:R-:W-:Y:S04]  /*10d40*/  FFMA.FTZ R4, R201, UR4, -R64.reuse ;  /* 0x00000004c9047c23 */ /* 0x104fe80008010840 */
[----:B------:R1:W-:Y:S01]  /*10d50*/  MUFU.EX2 R201, R4 ;  /* 0x0000000400c97308 */ /* 0x0003e20000000800 */
[--C-:B---3--:R-:W-:Y:S09]  /*10d60*/  FFMA.FTZ R5, R54, UR4, -R64.reuse ;  /* 0x0000000436057c23 */ /* 0x108ff20008010840 */
[----:B------:R2:W-:Y:S01]  /*10d70*/  MUFU.EX2 R218, R5 ;  /* 0x0000000500da7308 */ /* 0x0005e20000000800 */
[--C-:B-1----:R-:W-:Y:S09]  /*10d80*/  FFMA.FTZ R4, R168, UR4, -R64.reuse ;  /* 0x00000004a8047c23 */ /* 0x102ff20008010840 */
[----:B------:R1:W-:Y:S01]  /*10d90*/  MUFU.EX2 R202, R4 ;  /* 0x0000000400ca7308 */ /* 0x0003e20000000800 */
[----:B--2---:R-:W-:Y:S09]  /*10da0*/  FFMA.FTZ R5, R60, UR4, -R65 ;  /* 0x000000043c057c23 */ /* 0x004ff20008010841 */
[----:B------:R2:W-:Y:S01]  /*10db0*/  MUFU.EX2 R235, R5 ;  /* 0x0000000500eb7308 */ /* 0x0005e20000000800 */
[--C-:B-1----:R-:W-:Y:S01]  /*10dc0*/  FFMA.FTZ R4, R35, UR4, -R64.reuse ;  /* 0x0000000423047c23 */ /* 0x102fe20008010840 */
[----:B------:R-:W-:Y:S08]  /*10dd0*/  FMUL.FTZ R35, R36, R163 ;  /* 0x000000a324237220 */ /* 0x000ff00000410000 */
[----:B------:R1:W-:Y:S01]  /*10de0*/  MUFU.EX2 R206, R4 ;  /* 0x0000000400ce7308 */ /* 0x0003e20000000800 */
[----:B--2---:R-:W-:Y:S01]  /*10df0*/  FFMA.FTZ R5, R70, UR4, -R64 ;  /* 0x0000000446057c23 */ /* 0x004fe20008010840 */
[----:B------:R-:W-:Y:S08]  /*10e00*/  FFMA.FTZ R70, R117, UR4, -R43 ;  /* 0x0000000475467c23 */ /* 0x000ff0000801082b */
[----:B------:R2:W-:Y:S10]  /*10e10*/  MUFU.EX2 R240, R5 ;  /* 0x0000000500f07308 */ /* 0x0005f40000000800 */
[----:B------:R-:W-:Y:S01]  /*10e20*/  MUFU.EX2 R70, R70 ;  /* 0x0000004600467308 */ /* 0x000fe20000000800 */
[--C-:B-1----:R-:W-:Y:S09]  /*10e30*/  FFMA.FTZ R4, R199, UR4, -R65.reuse ;  /* 0x00000004c7047c23 */ /* 0x102ff20008010841 */
[----:B------:R1:W-:Y:S01]  /*10e40*/  MUFU.EX2 R168, R4 ;  /* 0x0000000400a87308 */ /* 0x0003e20000000800 */
[--C-:B--2---:R-:W-:Y:S01]  /*10e50*/  FFMA.FTZ R5, R78, UR4, -R66.reuse ;  /* 0x000000044e057c23 */ /* 0x104fe20008010842 */
[--C-:B------:R-:W-:Y:S08]  /*10e60*/  FFMA.FTZ R78, R122, UR4, -R66.reuse ;  /* 0x000000047a4e7c23 */ /* 0x100ff00008010842 */
[----:B------:R2:W-:Y:S10]  /*10e70*/  MUFU.EX2 R236, R5 ;  /* 0x0000000500ec7308 */ /* 0x0005f40000000800 */
[----:B------:R-:W-:Y:S01]  /*10e80*/  MUFU.EX2 R78, R78 ;  /* 0x0000004e004e7308 */ /* 0x000fe20000000800 */
[--C-:B-1----:R-:W-:Y:S09]  /*10e90*/  FFMA.FTZ R4, R179, UR4, -R65.reuse ;  /* 0x00000004b3047c23 */ /* 0x102ff20008010841 */
[----:B------:R1:W-:Y:S01]  /*10ea0*/  MUFU.EX2 R179, R4 ;  /* 0x0000000400b37308 */ /* 0x0003e20000000800 */
[----:B--2---:R-:W-:Y:S01]  /*10eb0*/  FMUL.FTZ R5, R40, R141 ;  /* 0x0000008d28057220 */ /* 0x004fe20000410000 */
[--C-:B-1----:R-:W-:Y:S08]  /*10ec0*/  FFMA.FTZ R4, R198, UR4, -R66.reuse ;  /* 0x00000004c6047c23 */ /* 0x102ff00008010842 */
[----:B------:R1:W-:Y:S02]  /*10ed0*/  MUFU.EX2 R169, R4 ;  /* 0x0000000400a97308 */ /* 0x0003e40000000800 */
[--C-:B-1----:R-:W-:Y:S08]  /*10ee0*/  FFMA.FTZ R4, R178, UR4, -R66.reuse ;  /* 0x00000004b2047c23 */ /* 0x102ff00008010842 */
[----:B------:R1:W-:Y:S02]  /*10ef0*/  MUFU.EX2 R178, R4 ;  /* 0x0000000400b27308 */ /* 0x0003e40000000800 */
[----:B-1----:R-:W-:Y:S08]  /*10f00*/  FFMA.FTZ R4, R171, UR4, -R65 ;  /* 0x00000004ab047c23 */ /* 0x002ff00008010841 */
[----:B------:R1:W-:Y:S02]  /*10f10*/  MUFU.EX2 R198, R4 ;  /* 0x0000000400c67308 */ /* 0x0003e40000000800 */
[--C-:B-1----:R-:W-:Y:S08]  /*10f20*/  FFMA.FTZ R4, R176, UR4, -R66.reuse ;  /* 0x00000004b0047c23 */ /* 0x102ff00008010842 */
[----:B------:R1:W-:Y:S02]  /*10f30*/  MUFU.EX2 R171, R4 ;  /* 0x0000000400ab7308 */ /* 0x0003e40000000800 */
[----:B-1----:R-:W-:Y:S08]  /*10f40*/  FFMA.FTZ R4, R170, UR4, -R66 ;  /* 0x00000004aa047c23 */ /* 0x002ff00008010842 */
[----:B------:R1:W-:Y:S02]  /*10f50*/  MUFU.EX2 R215, R4 ;  /* 0x0000000400d77308 */ /* 0x0003e40000000800 */
[----:B-1----:R-:W-:Y:S01]  /*10f60*/  FFMA.FTZ R4, R31, UR4, -R43 ;  /* 0x000000041f047c23 */ /* 0x002fe2000801082b */
[----:B------:R-:W-:Y:S07]  /*10f70*/  FMUL.FTZ R31, R0, R167 ;  /* 0x000000a7001f7220 */ /* 0x000fee0000410000 */
[----:B------:R1:W-:Y:S02]  /*10f80*/  MUFU.EX2 R225, R4 ;  /* 0x0000000400e17308 */ /* 0x0003e40000000800 */
[--C-:B-1----:R-:W-:Y:S01]  /*10f90*/  FFMA.FTZ R4, R30, UR4, -R64.reuse ;  /* 0x000000041e047c23 */ /* 0x102fe20008010840 */
[--C-:B------:R-:W-:Y:S07]  /*10fa0*/  FFMA.FTZ R30, R89, UR4, -R65.reuse ;  /* 0x00000004591e7c23 */ /* 0x100fee0008010841 */
[----:B------:R1:W-:Y:S02]  /*10fb0*/  MUFU.EX2 R222, R4 ;  /* 0x0000000400de7308 */ /* 0x0003e40000000800 */
[--C-:B-1----:R-:W-:Y:S01]  /*10fc0*/  FFMA.FTZ R4, R50, UR4, -R64.reuse ;  /* 0x0000000432047c23 */ /* 0x102fe20008010840 */
[----:B------:R-:W-:Y:S07]  /*10fd0*/  F2FP.BF16.F32.PACK_AB R50, R200, R175 ;  /* 0x000000afc832723e */ /* 0x000fee00000010ff */
[----:B------:R1:W-:Y:S02]  /*10fe0*/  MUFU.EX2 R224, R4 ;  /* 0x0000000400e07308 */ /* 0x0003e40000000800 */
[----:B-1----:R-:W-:Y:S01]  /*10ff0*/  FFMA.FTZ R4, R51, UR4, -R64 ;  /* 0x0000000433047c23 */ /* 0x002fe20008010840 */
[----:B------:R-:W-:Y:S07]  /*11000*/  F2FP.BF16.F32.PACK_AB R51, R183, R180 ;  /* 0x000000b4b733723e */ /* 0x000fee00000010ff */
[----:B------:R1:W-:Y:S02]  /*11010*/  MUFU.EX2 R228, R4 ;  /* 0x0000000400e47308 */ /* 0x0003e40000000800 */
[--C-:B-1----:R-:W-:Y:S01]  /*11020*/  FFMA.FTZ R4, R29, UR4, -R65.reuse ;  /* 0x000000041d047c23 */ /* 0x102fe20008010841 */
[----:B------:R-:W-:Y:S07]  /*11030*/  FMUL.FTZ R29, R2, R165 ;  /* 0x000000a5021d7220 */ /* 0x000fee0000410000 */
[----:B------:R1:W-:Y:S02]  /*11040*/  MUFU.EX2 R170, R4 ;  /* 0x0000000400aa7308 */ /* 0x0003e40000000800 */
[--C-:B-1----:R-:W-:Y:S08]  /*11050*/  FFMA.FTZ R4, R27, UR4, -R65.reuse ;  /* 0x000000041b047c23 */ /* 0x102ff00008010841 */
[----:B------:R1:W-:Y:S02]  /*11060*/  MUFU.EX2 R217, R4 ;  /* 0x0000000400d97308 */ /* 0x0003e40000000800 */
[----:B-1----:R-:W-:Y:S01]  /*11070*/  FFMA.FTZ R4, R28, UR4, -R66 ;  /* 0x000000041c047c23 */ /* 0x002fe20008010842 */
[----:B------:R-:W-:Y:S07]  /*11080*/  FFMA.FTZ R28, R99, UR4, -R64 ;  /* 0x00000004631c7c23 */ /* 0x000fee0008010840 */
[----:B------:R1:W-:Y:S02]  /*11090*/  MUFU.EX2 R176, R4 ;  /* 0x0000000400b07308 */ /* 0x0003e40000000800 */
[--C-:B-1----:R-:W-:Y:S08]  /*110a0*/  FFMA.FTZ R4, R26, UR4, -R66.reuse ;  /* 0x000000041a047c23 */ /* 0x102ff00008010842 */
[----:B------:R1:W-:Y:S02]  /*110b0*/  MUFU.EX2 R212, R4 ;  /* 0x0000000400d47308 */ /* 0x0003e40000000800 */
[----:B-1----:R-:W-:Y:S01]  /*110c0*/  FFMA.FTZ R4, R45, UR4, -R65 ;  /* 0x000000042d047c23 */ /* 0x002fe20008010841 */
[----:B------:R-:W-:Y:S07]  /*110d0*/  F2FP.BF16.F32.PACK_AB R45, R172, R132 ;  /* 0x00000084ac2d723e */ /* 0x000fee00000010ff */
[----:B------:R1:W-:Y:S02]  /*110e0*/  MUFU.EX2 R219, R4 ;  /* 0x0000000400db7308 */ /* 0x0003e40000000800 */
[--C-:B-1----:R-:W-:Y:S01]  /*110f0*/  FFMA.FTZ R4, R46, UR4, -R66.reuse ;  /* 0x000000042e047c23 */ /* 0x102fe20008010842 */
[----:B------:R-:W-:Y:S07]  /*11100*/  F2FP.BF16.F32.PACK_AB R46, R210, R204 ;  /* 0x000000ccd22e723e */ /* 0x000fee00000010ff */
[----:B------:R1:W-:Y:S02]  /*11110*/  MUFU.EX2 R216, R4 ;  /* 0x0000000400d87308 */ /* 0x0003e40000000800 */
[----:B-1----:R-:W-:Y:S01]  /*11120*/  FFMA.FTZ R4, R47, UR4, -R66 ;  /* 0x000000042f047c23 */ /* 0x002fe20008010842 */
[----:B------:R-:W-:Y:S07]  /*11130*/  F2FP.BF16.F32.PACK_AB R47, R208, R197 ;  /* 0x000000c5d02f723e */ /* 0x000fee00000010ff */
[----:B------:R1:W-:Y:S02]  /*11140*/  MUFU.EX2 R221, R4 ;  /* 0x0000000400dd7308 */ /* 0x0003e40000000800 */
[----:B-1----:R-:W-:Y:S08]  /*11150*/  FFMA.FTZ R4, R53, UR4, -R43 ;  /* 0x0000000435047c23 */ /* 0x002ff0000801082b */
[----:B------:R1:W-:Y:S02]  /*11160*/  MUFU.EX2 R229, R4 ;  /* 0x0000000400e57308 */ /* 0x0003e40000000800 */
[--C-:B-1----:R-:W-:Y:S02]  /*11170*/  FFMA.FTZ R4, R55, UR4, -R64.reuse ;  /* 0x0000000437047c23 */ /* 0x102fe40008010840 */
[----:B------:R-:W-:Y:S06]  /*11180*/  LDSM.16.MT88.4 R52, [R185+0x4000] ;  /* 0x00400000b934783b */ /* 0x000fec0000004200 */
[----:B------:R1:W-:Y:S02]  /*11190*/  MUFU.EX2 R227, R4 ;  /* 0x0000000400e37308 */ /* 0x0003e40000000800 */
[--C-:B-1----:R-:W-:Y:S02]  /*111a0*/  FFMA.FTZ R4, R24, UR4, -R64.reuse ;  /* 0x0000000418047c23 */ /* 0x102fe40008010840 */
[----:B------:R-:W1:Y:S06]  /*111b0*/  LDSM.16.MT88.4 R24, [R184+0x4000] ;  /* 0x00400000b818783b */ /* 0x000e6c0000004200 */
[----:B------:R2:W-:Y:S02]  /*111c0*/  MUFU.EX2 R242, R4 ;  /* 0x0000000400f27308 */ /* 0x0005e40000000800 */
[----:B--2---:R-:W-:Y:S01]  /*111d0*/  FFMA.FTZ R4, R67, UR4, -R64 ;  /* 0x0000000443047c23 */ /* 0x004fe20008010840 */
[--C-:B------:R-:W-:Y:S07]  /*111e0*/  FFMA.FTZ R67, R110, UR4, -R66.reuse ;  /* 0x000000046e437c23 */ /* 0x100fee0008010842 */
[----:B------:R2:W3:Y:S10]  /*111f0*/  MUFU.EX2 R10, R4 ;  /* 0x00000004000a7308 */ /* 0x0004f40000000800 */
[----:B------:R-:W-:Y:S01]  /*11200*/  MUFU.EX2 R67, R67 ;  /* 0x0000004300437308 */ /* 0x000fe20000000800 */
[--C-:B--2---:R-:W-:Y:S01]  /*11210*/  FFMA.FTZ R4, R56, UR4, -R65.reuse ;  /* 0x0000000438047c23 */ /* 0x104fe20008010841 */
[----:B---3--:R-:W-:Y:S01]  /*11220*/  MOV R143, R10 ;  /* 0x0000000a008f7202 */ /* 0x008fe20000000f00 */
[----:B------:R-:W-:Y:S07]  /*11230*/  FMUL.FTZ R10, R0, R138 ;  /* 0x0000008a000a7220 */ /* 0x000fee0000410000 */
        /* <DEDUP_REMOVED lines=21> */
[----:B------:R4:W1:Y:S01]  /*11390*/  MUFU.EX2 R247, R4 ;  /* 0x0000000400f77308 */ /* 0x0008620000000800 */
[----:B-----5:R-:W-:Y:S09]  /*113a0*/  F2FP.BF16.F32.PACK_AB R160, R70, R69 ;  /* 0x0000004546a0723e */ /* 0x020ff200000010ff */
[----:B------:R-:W-:Y:S01]  /*113b0*/  MUFU.EX2 R71, R71 ;  /* 0x0000004700477308 */ /* 0x000fe20000000800 */
[--C-:B----4-:R-:W-:Y:S01]  /*113c0*/  FFMA.FTZ R4, R82, UR4, -R64.reuse ;  /* 0x0000000452047c23 */ /* 0x110fe20008010840 */
[----:B-1----:R-:W-:Y:S01]  /*113d0*/  F2FP.BF16.F32.PACK_AB R41, R247, R240 ;  /* 0x000000f0f729723e */ /* 0x002fe200000010ff */
[----:B------:R-:W4:Y:S07]  /*113e0*/  LDL.LU R82, [R1] ;  /* 0x0000000001527983 */ /* 0x000f2e0000300800 */
[----:B------:R1:W-:Y:S01]  /*113f0*/  MUFU.EX2 R249, R4 ;  /* 0x0000000400f97308 */ /* 0x0003e20000000800 */
[----:B------:R-:W5:Y:S01]  /*11400*/  LDL.LU R146, [R1+0xc] ;  /* 0x00000c0001927983 */ /* 0x000f620000300800 */
[--C-:B-1----:R-:W-:Y:S08]  /*11410*/  FFMA.FTZ R4, R83, UR4, -R64.reuse ;  /* 0x0000000453047c23 */ /* 0x102ff00008010840 */
[----:B------:R1:W2:Y:S02]  /*11420*/  MUFU.EX2 R13, R4 ;  /* 0x00000004000d7308 */ /* 0x0002a40000000800 */
[--C-:B-1----:R-:W-:Y:S01]  /*11430*/  FFMA.FTZ R4, R72, UR4, -R65.reuse ;  /* 0x0000000448047c23 */ /* 0x102fe20008010841 */
[----:B--2---:R-:W-:Y:S01]  /*11440*/  MOV R141, R13 ;  /* 0x0000000d008d7202 */ /* 0x004fe20000000f00 */
[----:B------:R-:W-:Y:S01]  /*11450*/  FMUL.FTZ R13, R2, R149 ;  /* 0x00000095020d7220 */ /* 0x000fe20000410000 */
[----:B------:R-:W-:Y:S05]  /*11460*/  FFMA.FTZ R72, R119, UR4, -R64 ;  /* 0x0000000477487c23 */ /* 0x000fea0008010840 */
[----:B------:R1:W-:Y:S10]  /*11470*/  MUFU.EX2 R232, R4 ;  /* 0x0000000400e87308 */ /* 0x0003f40000000800 */
[----:B------:R2:W-:Y:S10]  /*11480*/  MUFU.EX2 R149, R20 ;  /* 0x0000001400957308 */ /* 0x0005f40000000800 */
[----:B------:R-:W3:Y:S01]  /*11490*/  MUFU.EX2 R72, R72 ;  /* 0x0000004800487308 */ /* 0x000ee20000000800 */
[----:B-1----:R-:W-:Y:S01]  /*114a0*/  FFMA.FTZ R4, R73, UR4, -R65 ;  /* 0x0000000449047c23 */ /* 0x002fe20008010841 */
[--C-:B------:R-:W-:Y:S08]  /*114b0*/  FFMA.FTZ R73, R128, UR4, -R43.reuse ;  /* 0x0000000480497c23 */ /* 0x100ff0000801082b */
[----:B------:R1:W-:Y:S01]  /*114c0*/  MUFU.EX2 R237, R4 ;  /* 0x0000000400ed7308 */ /* 0x0003e20000000800 */
[----:B--2---:R-:W-:Y:S09]  /*114d0*/  FMUL.FTZ R20, R40, R152 ;  /* 0x0000009828147220 */ /* 0x004ff20000410000 */
[----:B------:R2:W-:Y:S01]  /*114e0*/  MUFU.EX2 R152, R28 ;  /* 0x0000001c00987308 */ /* 0x0005e20000000800 */
[----:B---3--:R-:W-:Y:S09]  /*114f0*/  F2FP.BF16.F32.PACK_AB R161, R72, R71 ;  /* 0x0000004748a1723e */ /* 0x008ff200000010ff */
[----:B------:R-:W-:Y:S01]  /*11500*/  MUFU.EX2 R73, R73 ;  /* 0x0000004900497308 */ /* 0x000fe20000000800 */
[--C-:B-1----:R-:W-:Y:S01]  /*11510*/  FFMA.FTZ R4, R74, UR4, -R66.reuse ;  /* 0x000000044a047c23 */ /* 0x102fe20008010842 */
[----:B------:R-:W-:Y:S08]  /*11520*/  FFMA.FTZ R74, R129, UR4, -R43 ;  /* 0x00000004814a7c23 */ /* 0x000ff0000801082b */
[----:B------:R1:W-:Y:S01]  /*11530*/  MUFU.EX2 R233, R4 ;  /* 0x0000000400e97308 */ /* 0x0003e20000000800 */
[--C-:B--2---:R-:W-:Y:S09]  /*11540*/  FFMA.FTZ R28, R88, UR4, -R65.reuse ;  /* 0x00000004581c7c23 */ /* 0x104ff20008010841 */
[----:B------:R2:W-:Y:S10]  /*11550*/  MUFU.EX2 R138, R28 ;  /* 0x0000001c008a7308 */ /* 0x0005f40000000800 */
[----:B------:R-:W3:Y:S01]  /*11560*/  MUFU.EX2 R74, R74 ;  /* 0x0000004a004a7308 */ /* 0x000ee20000000800 */
[----:B-1----:R-:W-:Y:S01]  /*11570*/  FFMA.FTZ R4, R75, UR4, -R66 ;  /* 0x000000044b047c23 */ /* 0x002fe20008010842 */
[----:B------:R-:W-:Y:S08]  /*11580*/  FFMA.FTZ R75, R130, UR4, -R64 ;  /* 0x00000004824b7c23 */ /* 0x000ff00008010840 */
[----:B------:R1:W-:Y:S01]  /*11590*/  MUFU.EX2 R238, R4 ;  /* 0x0000000400ee7308 */ /* 0x0003e20000000800 */
[----:B--2---:R-:W-:Y:S09]  /*115a0*/  FMUL.FTZ R28, R2, R164 ;  /* 0x000000a4021c7220 */ /* 0x004ff20000410000 */
[----:B------:R-:W-:Y:S01]  /*115b0*/  MUFU.EX2 R75, R75 ;  /* 0x0000004b004b7308 */ /* 0x000fe20000000800 */
[----:B---3--:R-:W-:Y:S01]  /*115c0*/  F2FP.BF16.F32.PACK_AB R162, R74, R73 ;  /* 0x000000494aa2723e */ /* 0x008fe200000010ff */
[--C-:B-1----:R-:W-:Y:S01]  /*115d0*/  FFMA.FTZ R4, R76, UR4, -R65.reuse ;  /* 0x000000044c047c23 */ /* 0x102fe20008010841 */
[--C-:B------:R-:W-:Y:S07]  /*115e0*/  FFMA.FTZ R76, R120, UR4, -R65.reuse ;  /* 0x00000004784c7c23 */ /* 0x100fee0008010841 */
[----:B------:R1:W-:Y:S10]  /*115f0*/  MUFU.EX2 R239, R4 ;  /* 0x0000000400ef7308 */ /* 0x0003f40000000800 */
[----:B------:R-:W-:Y:S01]  /*11600*/  MUFU.EX2 R76, R76 ;  /* 0x0000004c004c7308 */ /* 0x000fe20000000800 */
[--C-:B-1----:R-:W-:Y:S01]  /*11610*/  FFMA.FTZ R4, R77, UR4, -R65.reuse ;  /* 0x000000044d047c23 */ /* 0x102fe20008010841 */
[----:B------:R-:W-:Y:S08]  /*11620*/  FFMA.FTZ R77, R121, UR4, -R65 ;  /* 0x00000004794d7c23 */ /* 0x000ff00008010841 */
[----:B------:R1:W-:Y:S10]  /*11630*/  MUFU.EX2 R248, R4 ;  /* 0x0000000400f87308 */ /* 0x0003f40000000800 */
[----:B------:R-:W2:Y:S01]  /*11640*/  MUFU.EX2 R77, R77 ;  /* 0x0000004d004d7308 */ /* 0x000ea20000000800 */
[--C-:B-1----:R-:W-:Y:S01]  /*11650*/  FFMA.FTZ R4, R79, UR4, -R66.reuse ;  /* 0x000000044f047c23 */ /* 0x102fe20008010842 */
[----:B------:R-:W-:Y:S08]  /*11660*/  FFMA.FTZ R79, R123, UR4, -R66 ;  /* 0x000000047b4f7c23 */ /* 0x000ff00008010842 */
[----:B------:R1:W-:Y:S01]  /*11670*/  MUFU.EX2 R246, R4 ;  /* 0x0000000400f67308 */ /* 0x0003e20000000800 */
[----:B--2---:R-:W-:Y:S09]  /*11680*/  F2FP.BF16.F32.PACK_AB R164, R77, R76 ;  /* 0x0000004c4da4723e */ /* 0x004ff200000010ff */
[----:B------:R-:W2:Y:S01]  /*11690*/  MUFU.EX2 R79, R79 ;  /* 0x0000004f004f7308 */ /* 0x000ea20000000800 */
[--C-:B-1----:R-:W-:Y:S09]  /*116a0*/  FFMA.FTZ R4, R84, UR4, -R43.reuse ;  /* 0x0000000454047c23 */ /* 0x102ff2000801082b */
[----:B------:R1:W-:Y:S01]  /*116b0*/  MUFU.EX2 R250, R4 ;  /* 0x0000000400fa7308 */ /* 0x0003e20000000800 */
[----:B--2---:R-:W-:Y:S01]  /*116c0*/  F2FP.BF16.F32.PACK_AB R165, R79, R78 ;  /* 0x0000004e4fa5723e */ /* 0x004fe200000010ff */
[----:B-1----:R-:W-:Y:S08]  /*116d0*/  FFMA.FTZ R4, R85, UR4, -R43 ;  /* 0x0000000455047c23 */ /* 0x002ff0000801082b */
[----:B------:R1:W2:Y:S02]  /*116e0*/  MUFU.EX2 R19, R4 ;  /* 0x0000000400137308 */ /* 0x0002a40000000800 */
[----:B-1----:R-:W-:Y:S01]  /*116f0*/  FMUL.FTZ R4, R40, R140 ;  /* 0x0000008c28047220 */ /* 0x002fe20000410000 */
[----:B--2---:R-:W-:Y:S07]  /*11700*/  MOV R151, R19 ;  /* 0x0000001300977202 */ /* 0x004fee0000000f00 */
[----:B------:R1:W-:Y:S01]  /*11710*/  MUFU.EX2 R140, R9 ;  /* 0x00000009008c7308 */ /* 0x0003e20000000800 */
[----:B------:R-:W-:Y:S02]  /*11720*/  FMUL.FTZ R19, R36, R147 ;  /* 0x0000009324137220 */ /* 0x000fe40000410000 */
[----:B------:R-:W2:Y:S01]  /*11730*/  LDL.LU R147, [R1+0x8] ;  /* 0x0000080001937983 */ /* 0x000ea20000300800 */
[-C--:B------:R-:W-:Y:S03]  /*11740*/  HMMA.16816.F32.BF16 R4, R44, R24.reuse, R4 ;  /* 0x000000182c04723c */ /* 0x080fe60000041804 */
[----:B------:R-:W3:Y:S02]  /*11750*/  LDL.LU R153, [R1+0x4] ;  /* 0x0000040001997983 */ /* 0x000ee40000300800 */
        /* <DEDUP_REMOVED lines=18> */
[----:B-----5:R-:W-:Y:S01]  /*11880*/  FFMA.FTZ R0, R0, R146, R126 ;  /* 0x0000009200007223 */ /* 0x020fe2000001007e */
[----:B------:R-:W-:Y:S04]  /*11890*/  F2FP.BF16.F32.PACK_AB R49, R201, R181 ;  /* 0x000000b5c931723e */ /* 0x000fe800000010ff */
[----:B------:R-:W-:Y:S01]  /*118a0*/  F2FP.BF16.F32.PACK_AB R50, R209, R205 ;  /* 0x000000cdd132723e */ /* 0x000fe200000010ff */
[----:B------:R-:W-:Y:S01]  /*118b0*/  FADD.FTZ R0, R174, R0 ;  /* 0x00000000ae007221 */ /* 0x000fe20000010000 */
[----:B------:R-:W-:Y:S02]  /*118c0*/  F2FP.BF16.F32.PACK_AB R51, R206, R202 ;  /* 0x000000cace33723e */ /* 0x000fe400000010ff */
[----:B------:R-:W-:Y:S02]  /*118d0*/  F2FP.BF16.F32.PACK_AB R44, R179, R168 ;  /* 0x000000a8b32c723e */ /* 0x000fe400000010ff */
[----:B------:R-:W-:Y:S02]  /*118e0*/  F2FP.BF16.F32.PACK_AB R45, R178, R169 ;  /* 0x000000a9b22d723e */ /* 0x000fe400000010ff */
[----:B------:R-:W-:Y:S01]  /*118f0*/  F2FP.BF16.F32.PACK_AB R46, R198, R177 ;  /* 0x000000b1c62e723e */ /* 0x000fe200000010ff */
[-C--:B------:R-:W-:Y:S05]  /*11900*/  HMMA.16816.F32.BF16 R4, R48, R56.reuse, R4 ;  /* 0x000000383004723c */ /* 0x080fea0000041804 */
[--C-:B-1----:R-:W-:Y:S01]  /*11910*/  FFMA.FTZ R52, R91, UR4, -R66.reuse ;  /* 0x000000045b347c23 */ /* 0x102fe20008010842 */
[----:B------:R-:W-:Y:S02]  /*11920*/  F2FP.BF16.F32.PACK_AB R47, R215, R171 ;  /* 0x000000abd72f723e */ /* 0x000fe400000010ff */
[----:B------:R-:W-:Y:S01]  /*11930*/  MOV R134, R3 ;  /* 0x0000000300867202 */ /* 0x000fe20000000f00 */
[----:B------:R1:W-:Y:S04]  /*11940*/  MUFU.EX2 R148, R52 ;  /* 0x0000003400947308 */ /* 0x0003e80000000800 */
[C---:B------:R-:W-:Y:S06]  /*11950*/  HMMA.16816.F32.BF16 R8, R44.reuse, R56, R8 ;  /* 0x000000382c08723c */ /* 0x040fec0000041808 */
[-C--:B------:R-:W-:Y:S05]  /*11960*/  HMMA.16816.F32.BF16 R12, R44, R58.reuse, R12 ;  /* 0x0000003a2c0c723c */ /* 0x080fea000004180c */
[--C-:B------:R-:W-:Y:S01]  /*11970*/  FFMA.FTZ R56, R93, UR4, -R65.reuse ;  /* 0x000000045d387c23 */ /* 0x100fe20008010841 */
[C---:B------:R-:W-:Y:S03]  /*11980*/  HMMA.16816.F32.BF16 R16, R48.reuse, R58, R16 ;  /* 0x0000003a3010723c */ /* 0x040fe60000041810 */
[----:B------:R4:W-:Y:S02]  /*11990*/  MUFU.EX2 R98, R56 ;  /* 0x0000003800627308 */ /* 0x0009e40000000800 */
[----:B-1----:R-:W-:Y:S01]  /*119a0*/  FFMA.FTZ R52, R92, UR4, -R65 ;  /* 0x000000045c347c23 */ /* 0x002fe20008010841 */
[-C--:B------:R-:W-:Y:S07]  /*119b0*/  HMMA.16816.F32.BF16 R20, R48, R60.reuse, R20 ;  /* 0x0000003c3014723c */ /* 0x080fee0000041814 */
[----:B------:R1:W-:Y:S01]  /*119c0*/  MUFU.EX2 R99, R52 ;  /* 0x0000003400637308 */ /* 0x0003e20000000800 */
[C---:B------:R-:W-:Y:S06]  /*119d0*/  HMMA.16816.F32.BF16 R24, R44.reuse, R60, R24 ;  /* 0x0000003c2c18723c */ /* 0x040fec0000041818 */
[-C--:B------:R-:W-:Y:S05]  /*119e0*/  HMMA.16816.F32.BF16 R28, R44, R62.reuse, R28 ;  /* 0x0000003e2c1c723c */ /* 0x080fea000004181c */
[--C-:B----4-:R-:W-:Y:S01]  /*119f0*/  FFMA.FTZ R56, R94, UR4, -R66.reuse ;  /* 0x000000045e387c23 */ /* 0x110fe20008010842 */
[----:B------:R-:W-:Y:S03]  /*11a00*/  HMMA.16816.F32.BF16 R32, R48, R62, R32 ;  /* 0x0000003e3020723c */ /* 0x000fe60000041820 */
[----:B------:R4:W-:Y:S01]  /*11a10*/  MUFU.EX2 R97, R56 ;  /* 0x0000003800617308 */ /* 0x0009e20000000800 */
[----:B-1----:R-:W1:Y:S01]  /*11a20*/  LDSM.16.MT88.4 R52, [R184+0x4800] ;  /* 0x00480000b834783b */ /* 0x002e620000004200 */
[----:B------:R-:W-:Y:S01]  /*11a30*/  F2FP.BF16.F32.PACK_AB R44, R225, R214 ;  /* 0x000000d6e12c723e */ /* 0x000fe200000010ff */
[--C-:B------:R-:W-:Y:S01]  /*11a40*/  FFMA.FTZ R60, R101, UR4, -R43.reuse ;  /* 0x00000004653c7c23 */ /* 0x100fe2000801082b */
[----:B------:R-:W-:Y:S04]  /*11a50*/  F2FP.BF16.F32.PACK_AB R45, R222, R211 ;  /* 0x000000d3de2d723e */ /* 0x000fe800000010ff */
[----:B------:R-:W-:Y:S02]  /*11a60*/  F2FP.BF16.F32.PACK_AB R46, R231, R226 ;  /* 0x000000e2e72e723e */ /* 0x000fe400000010ff */
[----:B------:R5:W-:Y:S01]  /*11a70*/  MUFU.EX2 R94, R60 ;  /* 0x0000003c005e7308 */ /* 0x000be20000000800 */
[----:B------:R-:W-:Y:S02]  /*11a80*/  F2FP.BF16.F32.PACK_AB R47, R228, R224 ;  /* 0x000000e0e42f723e */ /* 0x000fe400000010ff */
[----:B------:R-:W-:Y:S02]  /*11a90*/  F2FP.BF16.F32.PACK_AB R48, R217, R170 ;  /* 0x000000aad930723e */ /* 0x000fe400000010ff */
[----:B------:R-:W-:Y:S02]  /*11aa0*/  F2FP.BF16.F32.PACK_AB R49, R212, R176 ;  /* 0x000000b0d431723e */ /* 0x000fe400000010ff */
[----:B------:R-:W-:Y:S01]  /*11ab0*/  F2FP.BF16.F32.PACK_AB R50, R219, R213 ;  /* 0x000000d5db32723e */ /* 0x000fe200000010ff */
[----:B----4-:R-:W-:Y:S01]  /*11ac0*/  FFMA.FTZ R56, R95, UR4, -R66 ;  /* 0x000000045f387c23 */ /* 0x010fe20008010842 */
[----:B------:R-:W-:Y:S03]  /*11ad0*/  F2FP.BF16.F32.PACK_AB R51, R221, R216 ;  /* 0x000000d8dd33723e */ /* 0x000fe600000010ff */
[----:B------:R4:W-:Y:S01]  /*11ae0*/  MUFU.EX2 R96, R56 ;  /* 0x0000003800607308 */ /* 0x0009e20000000800 */
[--C-:B-----5:R-:W-:Y:S09]  /*11af0*/  FFMA.FTZ R60, R102, UR4, -R64.reuse ;  /* 0x00000004663c7c23 */ /* 0x120ff20008010840 */
[----:B------:R5:W-:Y:S01]  /*11b00*/  MUFU.EX2 R93, R60 ;  /* 0x0000003c005d7308 */ /* 0x000be20000000800 */
[--C-:B----4-:R-:W-:Y:S01]  /*11b10*/  FFMA.FTZ R56, R100, UR4, -R43.reuse ;  /* 0x0000000464387c23 */ /* 0x110fe2000801082b */
[-C--:B-1----:R-:W-:Y:S08]  /*11b20*/  HMMA.16816.F32.BF16 R4, R44, R52.reuse, R4 ;  /* 0x000000342c04723c */ /* 0x082ff00000041804 */
[----:B------:R1:W-:Y:S01]  /*11b30*/  MUFU.EX2 R95, R56 ;  /* 0x00000038005f7308 */ /* 0x0003e20000000800 */
[C---:B------:R-:W-:Y:S04]  /*11b40*/  HMMA.16816.F32.BF16 R8, R48.reuse, R52, R8 ;  /* 0x000000343008723c */ /* 0x040fe80000041808 */
[----:B-----5:R-:W-:Y:S02]  /*11b50*/  FFMA.FTZ R60, R103, UR4, -R64 ;  /* 0x00000004673c7c23 */ /* 0x020fe40008010840 */
[-C--:B------:R-:W-:Y:S03]  /*11b60*/  HMMA.16816.F32.BF16 R12, R48, R54.reuse, R12 ;  /* 0x00000036300c723c */ /* 0x080fe6000004180c */
[----:B------:R4:W-:Y:S02]  /*11b70*/  MUFU.EX2 R91, R60 ;  /* 0x0000003c005b7308 */ /* 0x0009e40000000800 */
[--C-:B------:R-:W-:Y:S01]  /*11b80*/  FFMA.FTZ R52, R112, UR4, -R43.reuse ;  /* 0x0000000470347c23 */ /* 0x100fe2000801082b */
[C---:B------:R-:W-:Y:S01]  /*11b90*/  HMMA.16816.F32.BF16 R16, R44.reuse, R54, R16 ;  /* 0x000000362c10723c */ /* 0x040fe20000041810 */
[----:B-1----:R-:W1:Y:S06]  /*11ba0*/  LDSM.16.MT88.4 R56, [R185+0x4800] ;  /* 0x00480000b938783b */ /* 0x002e6c0000004200 */
[----:B------:R5:W-:Y:S02]  /*11bb0*/  MUFU.EX2 R90, R52 ;  /* 0x00000034005a7308 */ /* 0x000be40000000800 */
[----:B----4-:R-:W4:Y:S02]  /*11bc0*/  LDSM.16.MT88.4 R60, [R184+0x4c00] ;  /* 0x004c0000b83c783b */ /* 0x010f240000004200 */
[----:B-----5:R-:W-:Y:S01]  /*11bd0*/  FFMA.FTZ R52, R113, UR4, -R43 ;  /* 0x0000000471347c23 */ /* 0x020fe2000801082b */
[----:B------:R-:W-:Y:S05]  /*11be0*/  FFMA.FTZ R43, R107, UR4, -R66 ;  /* 0x000000046b2b7c23 */ /* 0x000fea0008010842 */
[----:B------:R5:W-:Y:S10]  /*11bf0*/  MUFU.EX2 R92, R52 ;  /* 0x00000034005c7308 */ /* 0x000bf40000000800 */
[----:B------:R4:W-:Y:S01]  /*11c00*/  MUFU.EX2 R84, R43 ;  /* 0x0000002b00547308 */ /* 0x0009e20000000800 */
[-C--:B-1----:R-:W-:Y:S03]  /*11c10*/  HMMA.16816.F32.BF16 R20, R44, R56.reuse, R20 ;  /* 0x000000382c14723c */ /* 0x082fe60000041814 */
[--C-:B-----5:R-:W-:Y:S03]  /*11c20*/  FFMA.FTZ R52, R114, UR4, -R64.reuse ;  /* 0x0000000472347c23 */ /* 0x120fe60008010840 */
        /* <DEDUP_REMOVED lines=11> */
[----:B------:R-:W-:Y:S04]  /*11ce0*/  F2FP.BF16.F32.PACK_AB R49, R227, R218 ;  /* 0x000000dae331723e */ /* 0x000fe800000010ff */
[----:B------:R1:W-:Y:S01]  /*11cf0*/  MUFU.EX2 R89, R52 ;  /* 0x0000003400597308 */ /* 0x0003e20000000800 */
[----:B------:R-:W-:Y:S02]  /*11d00*/  F2FP.BF16.F32.PACK_AB R50, R144, R245 ;  /* 0x000000f59032723e */ /* 0x000fe400000010ff */
[----:B------:R-:W-:Y:S02]  /*11d10*/  F2FP.BF16.F32.PACK_AB R51, R143, R242 ;  /* 0x000000f28f33723e */ /* 0x000fe400000010ff */
[----:B------:R-:W-:Y:S02]  /*11d20*/  F2FP.BF16.F32.PACK_AB R44, R223, R199 ;  /* 0x000000c7df2c723e */ /* 0x000fe400000010ff */
[----:B------:R-:W-:Y:S03]  /*11d30*/  F2FP.BF16.F32.PACK_AB R45, R234, R207 ;  /* 0x000000cfea2d723e */ /* 0x000fe600000010ff */
[----:B------:R-:W5:Y:S01]  /*11d40*/  MUFU.EX2 R64, R64 ;  /* 0x0000004000407308 */ /* 0x000f620000000800 */
[--C-:B----4-:R-:W-:Y:S01]  /*11d50*/  FFMA.FTZ R56, R106, UR4, -R66.reuse ;  /* 0x000000046a387c23 */ /* 0x110fe20008010842 */
[-C--:B------:R-:W-:Y:S05]  /*11d60*/  HMMA.16816.F32.BF16 R4, R48, R60.reuse, R4 ;  /* 0x0000003c3004723c */ /* 0x080fea0000041804 */
        /* <DEDUP_REMOVED lines=9> */
[----:B-----5:R-:W-:Y:S02]  /*11e00*/  F2FP.BF16.F32.PACK_AB R163, R64, R75 ;  /* 0x0000004b40a3723e */ /* 0x020fe400000010ff */
[-C--:B------:R-:W-:Y:S03]  /*11e10*/  HMMA.16816.F32.BF16 R12, R44, R62.reuse, R12 ;  /* 0x0000003e2c0c723c */ /* 0x080fe6000004180c */
[----:B------:R-:W-:Y:S01]  /*11e20*/  MUFU.EX2 R66, R66 ;  /* 0x0000004200427308 */ /* 0x000fe20000000800 */
[----:B----4-:R-:W-:Y:S01]  /*11e30*/  LDSM.16.MT88.4 R56, [R184+0x5000] ;  /* 0x00500000b838783b */ /* 0x010fe20000004200 */
[----:B------:R-:W-:Y:S01]  /*11e40*/  FFMA.FTZ R60, R108, UR4, -R65 ;  /* 0x000000046c3c7c23 */ /* 0x000fe20008010841 */
[C---:B------:R-:W-:Y:S07]  /*11e50*/  HMMA.16816.F32.BF16 R16, R48.reuse, R62, R16 ;  /* 0x0000003e3010723c */ /* 0x040fee0000041810 */
[----:B------:R4:W-:Y:S01]  /*11e60*/  MUFU.EX2 R83, R60 ;  /* 0x0000003c00537308 */ /* 0x0009e20000000800 */
[----:B-1----:R-:W1:Y:S03]  /*11e70*/  LDSM.16.MT88.4 R52, [R185+0x4c00] ;  /* 0x004c0000b934783b */ /* 0x002e660000004200 */
[----:B--2---:R-:W-:Y:S01]  /*11e80*/  FFMA.FTZ R2, R2, R147, R127 ;  /* 0x0000009302027223 */ /* 0x004fe2000001007f */
[----:B---3--:R-:W-:Y:S01]  /*11e90*/  FFMA.FTZ R36, R36, R153, R132 ;  /* 0x0000009924247223 */ /* 0x008fe20000010084 */
[----:B------:R-:W-:Y:S01]  /*11ea0*/  MOV R153, R145 ;  /* 0x0000009100997202 */ /* 0x000fe20000000f00 */
[----:B------:R-:W-:Y:S01]  /*11eb0*/  FFMA.FTZ R65, R125, UR4, -R65 ;  /* 0x000000047d417c23 */ /* 0x000fe20008010841 */
[----:B------:R-:W-:Y:S01]  /*11ec0*/  FADD.FTZ R2, R133, R2 ;  /* 0x0000000285027221 */ /* 0x000fe20000010000 */
[----:B------:R-:W-:Y:S01]  /*11ed0*/  FADD.FTZ R36, R172, R36 ;  /* 0x00000024ac247221 */ /* 0x000fe20000010000 */
[----:B------:R-:W-:Y:S03]  /*11ee0*/  MOV R132, R38 ;  /* 0x0000002600847202 */ /* 0x000fe60000000f00 */
[----:B------:R-:W2:Y:S01]  /*11ef0*/  MUFU.EX2 R65, R65 ;  /* 0x0000004100417308 */ /* 0x000ea20000000800 */
[----:B------:R-:W-:Y:S01]  /*11f00*/  MOV R133, R37 ;  /* 0x0000002500857202 */ /* 0x000fe20000000f00 */
[----:B------:R-:W-:Y:S01]  /*11f10*/  FADD.FTZ R36, R197, R36 ;  /* 0x00000024c5247221 */ /* 0x000fe20000010000 */
[----:B----4-:R-:W3:Y:S03]  /*11f20*/  LDSM.16.MT88.4 R60, [R185+0x5000] ;  /* 0x00500000b93c783b */ /* 0x010ee60000004200 */
[----:B------:R-:W-:Y:S04]  /*11f30*/  FADD.FTZ R36, R208, R36 ;  /* 0x00000024d0247221 */ /* 0x000fe80000010000 */
[----:B------:R-:W-:Y:S04]  /*11f40*/  FADD.FTZ R36, R181, R36 ;  /* 0x00000024b5247221 */ /* 0x000fe80000010000 */
[----:B------:R-:W-:Y:S01]  /*11f50*/  FADD.FTZ R36, R201, R36 ;  /* 0x00000024c9247221 */ /* 0x000fe20000010000 */
[----:B--2---:R-:W-:Y:S03]  /*11f60*/  F2FP.BF16.F32.PACK_AB R166, R65, R80 ;  /* 0x0000005041a6723e */ /* 0x004fe600000010ff */
[----:B------:R-:W-:Y:S01]  /*11f70*/  FADD.FTZ R36, R202, R36 ;  /* 0x00000024ca247221 */ /* 0x000fe20000010000 */
        /* <DEDUP_REMOVED lines=86> */
[----:B------:R-:W-:Y:S01]  /*124e0*/  F2FP.BF16.F32.PACK_AB R47, R68, R67 ;  /* 0x00000043442f723e */ /* 0x000fe200000010ff */
        /* <DEDUP_REMOVED lines=48> */
[C---:B------:R-:W-:Y:S04]  /*127f0*/  HMMA.16816.F32.BF16 R136, R164.reuse, R144, R8 ;  /* 0x00000090a488723c */ /* 0x040fe80000041808 */
[----:B------:R-:W-:Y:S01]  /*12800*/  FADD.FTZ R6, R152, R6 ;  /* 0x0000000698067221 */ /* 0x000fe20000010000 */
[----:B------:R-:W-:Y:S01]  /*12810*/  FADD.FTZ R5, R99, R5 ;  /* 0x0000000563057221 */ /* 0x000fe20000010000 */
[----:B------:R-:W-:Y:S02]  /*12820*/  FADD.FTZ R0, R148, R2 ;  /* 0x0000000294007221 */ /* 0x000fe40000010000 */
        /* <DEDUP_REMOVED lines=33> */
[----:B------:R-:W-:Y:S01]  /*12a40*/  MOV R76, R3 ;  /* 0x00000003004c7202 */ /* 0x000fe20000000f00 */
[----:B------:R-:W-:Y:S03]  /*12a50*/  FADD.FTZ R0, R77, R4 ;  /* 0x000000044d007221 */ /* 0x000fe60000010000 */
[----:B------:R-:W-:Y:S01]  /*12a60*/  FADD.FTZ R4, R79, R5 ;  /* 0x000000054f047221 */ /* 0x000fe20000010000 */
        /* <DEDUP_REMOVED lines=8> */
[----:B------:R-:W-:Y:S03]  /*12af0*/  FADD.FTZ R0, R66, R0 ;  /* 0x0000000042007221 */ /* 0x000fe60000010000 */
[----:B------:R2:W-:Y:S04]  /*12b00*/  STL [R1+0x4], R4 ;  /* 0x0000040401007387 */ /* 0x0005e80000100800 */
[----:B------:R2:W-:Y:S04]  /*12b10*/  STL [R1+0x8], R2 ;  /* 0x0000080201007387 */ /* 0x0005e80000100800 */
[----:B------:R2:W-:Y:S01]  /*12b20*/  STL [R1+0xc], R0 ;  /* 0x00000c0001007387 */ /* 0x0005e20000100800 */
[----:B------:R-:W-:Y:S05]  /*12b30*/  @P1 BRA `(.L_x_531) ;  /* 0xffffffb8000c1947 */ /* 0x000fea000383ffff */
.L_x_530:
[----:B------:R-:W3:Y:S04]  /*12b40*/  LDL.LU R5, [R1] ;  /* 0x0000000001057983 */ /* 0x000ee80000300800 */
[----:B--2---:R-:W1:Y:S04]  /*12b50*/  LDL.LU R2, [R1+0x4] ;  /* 0x0000040001027983 */ /* 0x004e680000300800 */
[----:B------:R-:W2:Y:S04]  /*12b60*/  LDL.LU R9, [R1+0x8] ;  /* 0x0000080001097983 */ /* 0x000ea80000300800 */
[----:B------:R-:W4:Y:S01]  /*12b70*/  LDL.LU R8, [R1+0xc] ;  /* 0x00000c0001087983 */ /* 0x000f220000300800 */
[----:B------:R-:W5:Y:S01]  /*12b80*/  S2UR UR8, SR_CgaCtaId ;  /* 0x00000000000879c3 */ /* 0x000f620000008800 */
[----:B------:R-:W-:Y:S01]  /*12b90*/  UISETP.NE.AND UP0, UPT, UR12, -0x1, UPT ;  /* 0xffffffff0c00788c */ /* 0x000fe2000bf05270 */
[----:B------:R-:W5:Y:S01]  /*12ba0*/  S2R R40, SR_TID.X ;  /* 0x0000000000287919 */ /* 0x000f620000002100 */
[----:B------:R-:W-:-:S04]  /*12bb0*/  UMOV UR4, 0x400 ;  /* 0x0000040000047882 */ /* 0x000fc80000000000 */
[----:B------:R-:W-:-:S05]  /*12bc0*/  PLOP3.LUT P0, PT, PT, PT, UP0, 0x80, 0x0 ;  /* 0x000000000000781c */ /* 0x000fca0003f0f008 */
[----:B------:R-:W-:Y:S02]  /*12bd0*/  @UP0 ULDC.64 UR6, c[0x0][0x298] ;  /* 0x0000a60000060ab9 */ /* 0x000fe40000000a00 */
[----:B------:R-:W-:-:S07]  /*12be0*/  @UP0 UIMAD.WIDE.U32 UR10, UR12, UR6, URZ ;  /* 0x000000060c0a02a5 */ /* 0x000fce000f8e003f */
[----:B------:R-:W-:Y:S01]  /*12bf0*/  @UP0 UMOV UR6, UR10 ;  /* 0x0000000a00060c82 */ /* 0x000fe20008000000 */
[----:B-----5:R-:W-:Y:S02]  /*12c00*/  ULEA UR8, UR8, UR4, 0x18 ;  /* 0x0000000408087291 */ /* 0x020fe4000f8ec03f */
[----:B------:R-:W-:Y:S01]  /*12c10*/  @UP0 UIMAD UR4, UR12, UR7, UR11 ;  /* 0x000000070c0402a4 */ /* 0x000fe2000f8e020b */
[----:B------:R-:W-:-:S04]  /*12c20*/  SHF.R.S32.HI R31, RZ, 0x1f, R40 ;  /* 0x0000001fff1f7819 */ /* 0x000fc80000011428 */
[CC--:B------:R-:W-:Y:S02]  /*12c30*/  LEA.HI R30, R31.reuse, R40.reuse, RZ, 0x2 ;  /* 0x000000281f1e7211 */ /* 0x0c0fe400078f10ff */
[----:B------:R-:W-:Y:S02]  /*12c40*/  LEA.HI R31, R31, R40, RZ, 0x5 ;  /* 0x000000281f1f7211 */ /* 0x000fe400078f28ff */
[----:B------:R-:W-:Y:S02]  /*12c50*/  SHF.R.S32.HI R36, RZ, 0x2, R30 ;  /* 0x00000002ff247819 */ /* 0x000fe4000001141e */
[----:B------:R-:W-:Y:S01]  /*12c60*/  SHF.R.S32.HI R29, RZ, 0x5, R31 ;  /* 0x00000005ff1d7819 */ /* 0x000fe2000001141f */
[----:B---3--:R-:W3:Y:S04]  /*12c70*/  SHFL.BFLY PT, R0, R5, 0x2, 0x1f ;  /* 0x0c401f0005007f89 */ /* 0x008ee800000e0000 */
[----:B-1----:R-:W1:Y:S04]  /*12c80*/  SHFL.BFLY PT, R4, R2, 0x2, 0x1f ;  /* 0x0c401f0002047f89 */ /* 0x002e6800000e0000 */
[----:B----4-:R-:W4:Y:S01]  /*12c90*/  SHFL.BFLY PT, R6, R8, 0x2, 0x1f ;  /* 0x0c401f0008067f89 */ /* 0x010f2200000e0000 */
[----:B---3--:R-:W-:-:S03]  /*12ca0*/  FADD.FTZ R0, R0, R5 ;  /* 0x0000000500007221 */ /* 0x008fc60000010000 */
[----:B--2---:R-:W2:Y:S01]  /*12cb0*/  SHFL.BFLY PT, R5, R9, 0x2, 0x1f ;  /* 0x0c401f0009057f89 */ /* 0x004ea200000e0000 */
[----:B-1----:R-:W-:Y:S01]  /*12cc0*/  FADD.FTZ R4, R4, R2 ;  /* 0x0000000204047221 */ /* 0x002fe20000010000 */
[----:B------:R-:W-:Y:S02]  /*12cd0*/  SHF.R.S32.HI R2, RZ, 0x1f, R36 ;  /* 0x0000001fff027819 */ /* 0x000fe40000011424 */
[----:B------:R-:W1:Y:S02]  /*12ce0*/  SHFL.BFLY PT, R7, R0, 0x1, 0x1f ;  /* 0x0c201f0000077f89 */ /* 0x000e6400000e0000 */
[----:B------:R-:W-:Y:S02]  /*12cf0*/  LEA.HI R2, R2, R36, RZ, 0x3 ;  /* 0x0000002402027211 */ /* 0x000fe400078f18ff */
[----:B------:R-:W3:Y:S01]  /*12d00*/  SHFL.BFLY PT, R27, R4, 0x1, 0x1f ;  /* 0x0c201f00041b7f89 */ /* 0x000ee200000e0000 */
[----:B----4-:R-:W-:Y:S01]  /*12d10*/  FADD.FTZ R6, R6, R8 ;  /* 0x0000000806067221 */ /* 0x010fe20000010000 */
[----:B------:R-:W-:-:S04]  /*12d20*/  LOP3.LUT R2, R2, 0xfffffff8, RZ, 0xc0, !PT ;  /* 0xfffffff802027812 */ /* 0x000fc800078ec0ff */
[----:B------:R4:W4:Y:S01]  /*12d30*/  SHFL.BFLY PT, R26, R6, 0x1, 0x1f ;  /* 0x0c201f00061a7f89 */ /* 0x00092200000e0000 */
[----:B------:R-:W-:-:S05]  /*12d40*/  IMAD.IADD R3, R36, 0x1, -R2 ;  /* 0x0000000124037824 */ /* 0x000fca00078e0a02 */
[----:B------:R-:W-:Y:S01]  /*12d50*/  LEA.HI R2, R3, R3, RZ, 0x1 ;  /* 0x0000000303027211 */ /* 0x000fe200078f08ff */
[----:B--2---:R-:W-:-:S03]  /*12d60*/  FADD.FTZ R5, R5, R9 ;  /* 0x0000000905057221 */ /* 0x004fc60000010000 */
[----:B------:R-:W-:Y:S01]  /*12d70*/  LOP3.LUT R8, R2, 0x3fffffe, RZ, 0xc0, !PT ;  /* 0x03fffffe02087812 */ /* 0x000fe200078ec0ff */
[----:B-1----:R-:W-:Y:S01]  /*12d80*/  FADD.FTZ R28, R0, R7 ;  /* 0x00000007001c7221 */ /* 0x002fe20000010000 */
[----:B------:R-:W-:-:S03]  /*12d90*/  LOP3.LUT R7, R30, 0xfffffffc, RZ, 0xc0, !PT ;  /* 0xfffffffc1e077812 */ /* 0x000fc600078ec0ff */
[----:B------:R-:W-:Y:S01]  /*12da0*/  IMAD.IADD R3, R3, 0x1, -R8 ;  /* 0x0000000103037824 */ /* 0x000fe200078e0a08 */
[----:B------:R-:W-:Y:S01]  /*12db0*/  SHF.R.S32.HI R0, RZ, 0x1, R2 ;  /* 0x00000001ff007819 */ /* 0x000fe20000011402 */
[----:B---3--:R-:W-:Y:S01]  /*12dc0*/  FADD.FTZ R27, R4, R27 ;  /* 0x0000001b041b7221 */ /* 0x008fe20000010000 */
[----:B------:R1:W2:Y:S01]  /*12dd0*/  SHFL.BFLY PT, R21, R5, 0x1, 0x1f ;  /* 0x0c201f0005157f89 */ /* 0x0002a200000e0000 */
[----:B------:R-:W-:Y:S02]  /*12de0*/  IMAD.IADD R2, R40, 0x1, -R7 ;  /* 0x0000000128027824 */ /* 0x000fe400078e0a07 */
[----:B------:R-:W-:Y:S02]  /*12df0*/  IMAD.SHL.U32 R4, R0, 0x40, RZ ;  /* 0x0000004000047824 */ /* 0x000fe400078e00ff */
[----:B------:R-:W-:-:S03]  /*12e00*/  IMAD R2, R29, 0x100, R2 ;  /* 0x000001001d027824 */ /* 0x000fc600078e0202 */
[----:B------:R-:W-:Y:S01]  /*12e10*/  LOP3.LUT R4, R4, 0xc0, RZ, 0xc0, !PT ;  /* 0x000000c004047812 */ /* 0x000fe200078ec0ff */
[----:B------:R-:W-:-:S03]  /*12e20*/  IMAD R2, R3, 0x10, R2 ;  /* 0x0000001003027824 */ /* 0x000fc600078e0202 */
[----:B------:R-:W-:-:S05]  /*12e30*/  LEA.HI R3, R4, R4, RZ, 0x1d ;  /* 0x0000000404037211 */ /* 0x000fca00078fe8ff */
[----:B------:R-:W-:Y:S01]  /*12e40*/  IMAD.U32 R2, R2, 0x2, R3 ;  /* 0x0000000202027824 */ /* 0x000fe200078e0003 */
[----:B------:R-:W-:-:S04]  /*12e50*/  LOP3.LUT R3, R0, 0x1, RZ, 0xc0, !PT ;  /* 0x0000000100037812 */ /* 0x000fc800078ec0ff */
[----:B------:R-:W-:Y:S01]  /*12e60*/  LEA R15, R2, UR8, 0x1 ;  /* 0x00000008020f7c11 */ /* 0x000fe2000f8e08ff */
[----:B-1--4-:R-:W-:Y:S06]  /*12e70*/  @P0 BRA `(.L_x_534) ;  /* 0x0000000000200947 */ /* 0x012fec0003800000 */
        /* <DEDUP_REMOVED lines=8> */
.L_x_534:
[----:B------:R-:W-:Y:S01]  /*12f00*/  ULDC.U8 UR7, c[0x0][0x3d8] ;  /* 0x0000f60000077ab9 */ /* 0x000fe20000000000 */
[----:B------:R-:W-:Y:S01]  /*12f10*/  ULDC.U8 UR9, c[0x0][0x3d9] ;  /* 0x0000f64000097ab9 */ /* 0x000fe20000000000 */
[----:B------:R-:W-:Y:S01]  /*12f20*/  ISETP.NE.AND P2, PT, RZ, UR7, PT ;  /* 0x00000007ff007c0c */ /* 0x000fe2000bf45270 */
[----:B--2---:R-:W-:Y:S01]  /*12f30*/  FADD.FTZ R21, R5, R21 ;  /* 0x0000001505157221 */ /* 0x004fe20000010000 */
        /* <DEDUP_REMOVED lines=18> */
.L_x_535:
        /* <DEDUP_REMOVED lines=182> */
.L_x_537:
[----:B------:R-:W-:Y:S05]  /*13bc0*/  BSYNC B0 ;  /* 0x0000000000007941 */ /* 0x000fea0003800000 */
.L_x_536:
        /* <DEDUP_REMOVED lines=40> */
.L_x_539:
[----:B------:R-:W-:Y:S05]  /*13e50*/  BSYNC B0 ;  /* 0x0000000000007941 */ /* 0x000fea0003800000 */
.L_x_538:
        /* <DEDUP_REMOVED lines=16> */
.L_x_541:
[----:B------:R-:W-:Y:S05]  /*13f60*/  BSYNC B0 ;  /* 0x0000000000007941 */ /* 0x000fea0003800000 */
.L_x_540:
[----:B-1----:R-:W1:Y:S01]  /*13f70*/  LDS.128 R196, [R196+0x1000] ;  /* 0x00100000c4c47984 */ /* 0x002e620000000c00 */
[----:B------:R-:W-:Y:S04]  /*13f80*/  BSSY B0, `(.L_x_542) ;  /* 0x000000f000007945 */ /* 0x000fe80003800000 */
[----:B------:R-:W-:Y:S05]  /*13f90*/  @P1 BRA `(.L_x_543) ;  /* 0x0000000000341947 */ /* 0x000fea0003800000 */
[----:B------:R-:W-:Y:S01]  /*13fa0*/  IADD3 R0, P0, R2, 0x40, RZ ;  /* 0x0000004002007810 */ /* 0x000fe20007f1e0ff */
[----:B------:R-:W-:Y:S01]  /*13fb0*/  ULDC.64 UR6, c[0x0][0x298] ;  /* 0x0000a60000067ab9 */ /* 0x000fe20000000a00 */
[----:B------:R-:W-:-:S03]  /*13fc0*/  MOV R7, R5 ;  /* 0x0000000500077202 */ /* 0x000fc60000000f00 */
[----:B------:R-:W-:-:S04]  /*13fd0*/  IMAD.X R6, RZ, RZ, R3, P0 ;  /* 0x000000ffff067224 */ /* 0x000fc800000e0603 */
[----:B---3--:R-:W-:Y:S02]  /*13fe0*/  IMAD R10, R6, UR6, RZ ;  /* 0x00000006060a7c24 */ /* 0x008fe4000f8e02ff */
        /* <DEDUP_REMOVED lines=8> */
.L_x_543:
[----:B------:R-:W-:Y:S05]  /*14070*/  BSYNC B0 ;  /* 0x0000000000007941 */ /* 0x000fea0003800000 */
.L_x_542:
        /* <DEDUP_REMOVED lines=15> */
.L_x_495:
        /* <DEDUP_REMOVED lines=88> */
.L_x_545:
[----:B------:R-:W-:Y:S05]  /*146f0*/  BSYNC B0 ;  /* 0x0000000000007941 */ /* 0x000fea0003800000 */
.L_x_544:
        /* <DEDUP_REMOVED lines=17> */
.L_x_547:
[----:B------:R-:W-:Y:S05]  /*14810*/  BSYNC B0 ;  /* 0x0000000000007941 */ /* 0x000fea0003800000 */
.L_x_546:
        /* <DEDUP_REMOVED lines=15> */
.L_x_549:
[----:B------:R-:W-:Y:S05]  /*14910*/  BSYNC B0 ;  /* 0x0000000000007941 */ /* 0x000fea0003800000 */
.L_x_548:
        /* <DEDUP_REMOVED lines=14> */
.L_x_551:
[----:B------:R-:W-:Y:S05]  /*14a00*/  BSYNC B0 ;  /* 0x0000000000007941 */ /* 0x000fea0003800000 */
.L_x_550:
        /* <DEDUP_REMOVED lines=10> */
.L_x_553:
[----:B------:R-:W-:Y:S05]  /*14ab0*/  BSYNC B0 ;  /* 0x0000000000007941 */ /* 0x000fea0003800000 */
.L_x_552:
        /* <DEDUP_REMOVED lines=10> */
.L_x_555:
[----:B------:R-:W-:Y:S05]  /*14b60*/  BSYNC B0 ;  /* 0x0000000000007941 */ /* 0x000fea0003800000 */
.L_x_554:
        /* <DEDUP_REMOVED lines=10> */
.L_x_557:
[----:B------:R-:W-:Y:S05]  /*14c10*/  BSYNC B0 ;  /* 0x0000000000007941 */ /* 0x000fea0003800000 */
.L_x_556:
        /* <DEDUP_REMOVED lines=10> */
.L_x_558:
        /* <DEDUP_REMOVED lines=12> */
.L_x_727:


//--------------------- .text._ZN5flash16flash_fwd_kernelI23Flash_fwd_kernel_traitsILi32ELi128ELi128ELi4ELb0ELb0EN7cutlass10bfloat16_tE19Flash_kernel_traitsILi32ELi128ELi128ELi4ES3_EELb1ELb1ELb0ELb1ELb0ELb0ELb0ELb1EEEvNS_16Flash_fwd_paramsE --------------------------
	.section	.text._ZN5flash16flash_fwd_kernelI23Flash_fwd_kernel_traitsILi32ELi128ELi128ELi4ELb0ELb0EN7cutlass10bfloat16_tE19Flash_kernel_traitsILi32ELi128ELi128ELi4ES3_EELb1ELb1ELb0ELb1ELb0ELb0ELb0ELb1EEEvNS_16Flash_fwd_paramsE,"ax",@progbits
	.align	128
        .global         _ZN5flash16flash_fwd_kernelI23Flash_fwd_kernel_traitsILi32ELi128ELi128ELi4ELb0ELb0EN7cutlass10bfloat16_tE19Flash_kernel_traitsILi32ELi128ELi128ELi4ES3_EELb1ELb1ELb0ELb1ELb0ELb0ELb0ELb1EEEvNS_16Flash_fwd_paramsE
        .type           _ZN5flash16flash_fwd_kernelI23Flash_fwd_kernel_traitsILi32ELi128ELi128ELi4ELb0ELb0EN7cutlass10bfloat16_tE19Flash_kernel_traitsILi32ELi128ELi128ELi4ES3_EELb1ELb1ELb0ELb1ELb0ELb0ELb0ELb1EEEvNS_16Flash_fwd_paramsE,@function
        .size           _ZN5flash16flash_fwd_kernelI23Flash_fwd_kernel_traitsILi32ELi128ELi128ELi4ELb0ELb0EN7cutlass10bfloat16_tE19Flash_kernel_traitsILi32ELi128ELi128ELi4ES3_EELb1ELb1ELb0ELb1ELb0ELb0ELb0ELb1EEEvNS_16Flash_fwd_paramsE,(.L_x_715 - _ZN5flash16flash_fwd_kernelI23Flash_fwd_kernel_traitsILi32ELi128ELi128ELi4ELb0ELb0EN7cutlass10bfloat16_tE19Flash_kernel_traitsILi32ELi128ELi128ELi4ES3_EELb1ELb1ELb0ELb1ELb0ELb0ELb0ELb1EEEvNS_16Flash_fwd_paramsE)
        .other          _ZN5flash16flash_fwd_kernelI23Flash_fwd_kernel_traitsILi32ELi128ELi128ELi4ELb0ELb0EN7cutlass10bfloat16_tE19Flash_kernel_traitsILi32ELi128ELi128ELi4ES3_EELb1ELb1ELb0ELb1ELb0ELb0ELb0ELb1EEEvNS_16Flash_fwd_paramsE,@"STO_CUDA_ENTRY STV_DEFAULT"
_ZN5flash16flash_fwd_kernelI23Flash_fwd_kernel_traitsILi32ELi128ELi128ELi4ELb0ELb0EN7cutlass10bfloat16_tE19Flash_kernel_traitsILi32ELi128ELi128ELi4ES3_EELb1ELb1ELb0ELb1ELb0ELb0ELb0ELb1EEEvNS_16Flash_fwd_paramsE:
.text._ZN5flash16flash_fwd_kernelI23Flash_fwd_kernel_traitsILi32ELi128ELi128ELi4ELb0ELb0EN7cutlass10bfloat16_tE19Flash_kernel_traitsILi32ELi128ELi128ELi4ES3_EELb1ELb1ELb0ELb1ELb0ELb0ELb0ELb1EEEvNS_16Flash_fwd_paramsE:
[----:B------:R-:W1:Y:S08]  /*0000*/  LDC R1, c[0x0][0x28] ;  /* 0x00000a00ff017b82 */ /* 0x000e700000000800 */
[----:B------:R-:W2:Y:S01]  /*0010*/  LDC.64 R180, c[0x0][0x198] ;  /* 0x00006600ffb47b82 */ /* 0x000ea20000000a00 */
[----:B------:R-:W-:Y:S01]  /*0020*/  BSSY B3, `(.L_x_559) ;  /* 0x0000003000037945 */ /* 0x000fe20003800000 */
[----:B-1----:R-:W-:-:S06]  /*0030*/  IADD3 R1, R1, -0x410, RZ ;  /* 0xfffffbf001017810 */ /* 0x002fcc0007ffe0ff */
[----:B--2---:R-:W-:Y:S05]  /*0040*/  CALL.REL.NOINC `($_ZN5flash16flash_fwd_kernelI23Flash_fwd_kernel_traitsILi32ELi128ELi128ELi4ELb0ELb0EN7cutlass10bfloat16_tE19Flash_kernel_traitsILi32ELi128ELi128ELi4ES3_EELb1ELb1ELb0ELb1ELb0ELb0ELb0ELb1EEEvNS_16Flash_fwd_paramsE$_ZN5flash22compute_attn_1rowblockI23Flash_fwd_kernel_traitsILi32ELi128ELi128ELi4ELb0ELb0EN7cutlass10bfloat16_tE19Flash_kernel_traitsILi32ELi128ELi128ELi4ES3_EELb1ELb1ELb0ELb1ELb0ELb0ELb0ELb1ENS_16Flash_fwd_paramsEEEvRKT8_iii) ;  /* 0x0000000000087944 */ /* 0x004fea0003c00000 */
[----:B------:R-:W-:Y:S05]  /*0050*/  BSYNC B3 ;  /* 0x0000000000037941 */ /* 0x000fea0003800000 */
.L_x_559:
[----:B------:R-:W-:Y:S05]  /*0060*/  EXIT ;  /* 0x000000000000794d */ /* 0x000fea0003800000 */
        .type           $_ZN5flash16flash_fwd_kernelI23Flash_fwd_kernel_traitsILi32ELi128ELi128ELi4ELb0ELb0EN7cutlass10bfloat16_tE19Flash_kernel_traitsILi32ELi128ELi128ELi4ES3_EELb1ELb1ELb0ELb1ELb0ELb0ELb0ELb1EEEvNS_16Flash_fwd_paramsE$_ZN5flash22compute_attn_1rowblockI23Flash_fwd_kernel_traitsILi32ELi128ELi128ELi4ELb0ELb0EN7cutlass10bfloat16_tE19Flash_kernel_traitsILi32ELi128ELi128ELi4ES3_EELb1ELb1ELb0ELb1ELb0ELb0ELb0ELb1ENS_16Flash_fwd_paramsEEEvRKT8_iii,@function
        .size           $_ZN5flash16flash_fwd_kernelI23Flash_fwd_kernel_traitsILi32ELi128ELi128ELi4ELb0ELb0EN7cutlass10bfloat16_tE19Flash_kernel_traitsILi32ELi128ELi128ELi4ES3_EELb1ELb1ELb0ELb1ELb0ELb0ELb0ELb1EEEvNS_16Flash_fwd_paramsE$_ZN5flash22compute_attn_1rowblockI23Flash_fwd_kernel_traitsILi32ELi128ELi128ELi4ELb0ELb0EN7cutlass10bfloat16_tE19Flash_kernel_traitsILi32ELi128ELi128ELi4ES3_EELb1ELb1ELb0ELb1ELb0ELb0ELb0ELb1ENS_16Flash_fwd_paramsEEEvRKT8_iii,(.L_x_715 - $_ZN5flash16flash_fwd_kernelI23Flash_fwd_kernel_traitsILi32ELi128ELi128ELi4ELb0ELb0EN7cutlass10bfloat16_tE19Flash_kernel_traitsILi32ELi128ELi128ELi4ES3_EELb1ELb1ELb0ELb1ELb0ELb0ELb0ELb1EEEvNS_16Flash_fwd_paramsE$_ZN5flash22compute_attn_1rowblockI23Flash_fwd_kernel_traitsILi32ELi128ELi128ELi4ELb0ELb0EN7cutlass10bfloat16_tE19Flash_kernel_traitsILi32ELi128ELi128ELi4ES3_EELb1ELb1ELb0ELb1ELb0ELb0ELb0ELb1ENS_16Flash_fwd_paramsEEEvRKT8_iii)
$_ZN5flash16flash_fwd_kernelI23Flash_fwd_kernel_traitsILi32ELi128ELi128ELi4ELb0ELb0EN7cutlass10bfloat16_tE19Flash_kernel_traitsILi32ELi128ELi128ELi4ES3_EELb1ELb1ELb0ELb1ELb0ELb0ELb0ELb1EEEvNS_16Flash_fwd_paramsE$_ZN5flash22compute_attn_1rowblockI23Flash_fwd_kernel_traitsILi32ELi128ELi128ELi4ELb0ELb0EN7cutlass10bfloat16_tE19Flash_kernel_traitsILi32ELi128ELi128ELi4ES3_EELb1ELb1ELb0ELb1ELb0ELb0ELb0ELb1ENS_16Flash_fwd_paramsEEEvRKT8_iii:
[----:B------:R-:W-:Y:S02]  /*0070*/  ULDC.64 UR4, c[0x0][0x208] ;  /* 0x0000820000047ab9 */ /* 0x000fe40000000a00 */
[----:B------:R-:W2:Y:S04]  /*0080*/  LD.E.U8 R0, desc[UR4][R180.64+0x1a4] ;  /* 0x0001a404b4007980 */ /* 0x000ea8000c101100 */
[----:B------:R-:W3:Y:S01]  /*0090*/  LD.E.64 R228, desc[UR4][R180.64+0x190] ;  /* 0x00019004b4e47980 */ /* 0x000ee2000c101b00 */
[----:B------:R-:W-:Y:S01]  /*00a0*/  S2UR UR8, SR_CTAID.Y ;  /* 0x00000000000879c3 */ /* 0x000fe20000002600 */
[----:B------:R-:W1:Y:S02]  /*00b0*/  S2R R231, SR_TID.X ;  /* 0x0000000000e77919 */ /* 0x000e640000002100 */
[----:B------:R-:W4:Y:S05]  /*00c0*/  LD.E.64 R2, desc[UR4][R180.64+0x198] ;  /* 0x00019804b4027980 */ /* 0x000f2a000c101b00 */
[----:B------:R-:W-:Y:S01]  /*00d0*/  S2UR UR7, SR_CTAID.X ;  /* 0x00000000000779c3 */ /* 0x000fe20000002500 */
[----:B------:R-:W4:Y:S04]  /*00e0*/  LD.E R8, desc[UR4][R180.64+0x60] ;  /* 0x00006004b4087980 */ /* 0x000f28000c101900 */
[----:B------:R-:W5:Y:S03]  /*00f0*/  LD.E.U8 R193, desc[UR4][R180.64+0x178] ;  /* 0x00017804b4c17980 */ /* 0x000f66000c101100 */
[----:B------:R-:W1:Y:S02]  /*0100*/  S2UR UR6, SR_CTAID.Z ;  /* 0x00000000000679c3 */ /* 0x000e640000002700 */
[----:B-1----:R-:W-:-:S06]  /*0110*/  ULOP3.LUT UR6, UR6, UR7, UR8, 0xfe, !UPT ;  /* 0x0000000706067292 */ /* 0x002fcc000f8efe08 */
[----:B------:R-:W-:-:S13]  /*0120*/  LOP3.LUT P2, RZ, R231, UR6, RZ, 0xfc, !PT ;  /* 0x00000006e7ff7c12 */ /* 0x000fda000f84fcff */
[----:B------:R-:W4:Y:S01]  /*0130*/  @!P2 LD.E.64 R6, desc[UR4][R180.64+0x1a8] ;  /* 0x0001a804b406a980 */ /* 0x000f22000c101b00 */
[----:B--2---:R-:W-:-:S13]  /*0140*/  ISETP.NE.AND P1, PT, R0, RZ, PT ;  /* 0x000000ff0000720c */ /* 0x004fda0003f25270 */
[----:B---3--:R-:W2:Y:S04]  /*0150*/  @P1 LD.E.64 R228, desc[UR4][R228.64] ;  /* 0x00000004e4e41980 */ /* 0x008ea8000c101b00 */
[----:B------:R-:W3:Y:S04]  /*0160*/  @P1 LD.E R0, desc[UR4][R180.64+0x1a0] ;  /* 0x0001a004b4001980 */ /* 0x000ee8000c101900 */
[----:B----4-:R-:W3:Y:S04]  /*0170*/  @P1 LD.E.64 R4, desc[UR4][R2.64] ;  /* 0x0000000402041980 */ /* 0x010ee8000c101b00 */
[----:B--2---:R1:W-:Y:S04]  /*0180*/  @!P2 ST.E.64 desc[UR4][R6.64], R228 ;  /* 0x000000e40600a985 */ /* 0x0043e8000c101b04 */
[----:B-1----:R-:W2:Y:S01]  /*0190*/  @!P2 LD.E.64 R6, desc[UR4][R180.64+0x1a8] ;  /* 0x0001a804b406a980 */ /* 0x002ea2000c101b00 */
[----:B---3--:R-:W-:-:S05]  /*01a0*/  @P1 IADD3 R0, P0, R0, R4, RZ ;  /* 0x0000000400001210 */ /* 0x008fca0007f1e0ff */
[----:B------:R-:W-:Y:S02]  /*01b0*/  @P1 IMAD.X R4, RZ, RZ, R5, P0 ;  /* 0x000000ffff041224 */ /* 0x000fe400000e0605 */
[----:B------:R-:W-:Y:S02]  /*01c0*/  @P1 IMAD.MOV.U32 R2, RZ, RZ, R0 ;  /* 0x000000ffff021224 */ /* 0x000fe400078e0000 */
[----:B------:R-:W-:Y:S01]  /*01d0*/  @P1 IMAD.MOV.U32 R3, RZ, RZ, R4 ;  /* 0x000000ffff031224 */ /* 0x000fe200078e0004 */
[----:B------:R-:W1:Y:S04]  /*01e0*/  S2R R41, SR_CTAID.Y ;  /* 0x0000000000297919 */ /* 0x000e680000002600 */
[----:B--2---:R2:W-:Y:S04]  /*01f0*/  @!P2 ST.E.64 desc[UR4][R6.64+0x8], R2 ;  /* 0x000008020600a985 */ /* 0x0045e8000c101b04 */
[----:B------:R-:W3:Y:S01]  /*0200*/  LD.E.64 R4, desc[UR4][R180.64+0xe0] ;  /* 0x0000e004b4047980 */ /* 0x000ee2000c101b00 */
[----:B------:R-:W-:-:S03]  /*0210*/  IMAD.MOV.U32 R23, RZ, RZ, -0x1 ;  /* 0xffffffffff177424 */ /* 0x000fc600078e00ff */
[----:B--2---:R-:W2:Y:S01]  /*0220*/  LD.E.64 R6, desc[UR4][R180.64+0xf0] ;  /* 0x0000f004b4067980 */ /* 0x004ea2000c101b00 */
[----:B---3--:R-:W-:-:S04]  /*0230*/  ISETP.NE.U32.AND P1, PT, R4, RZ, PT ;  /* 0x000000ff0400720c */ /* 0x008fc80003f25070 */
[----:B------:R-:W-:Y:S01]  /*0240*/  ISETP.NE.AND.EX P1, PT, R5, RZ, PT, P1 ;  /* 0x000000ff0500720c */ /* 0x000fe20003f25310 */
[----:B-1----:R-:W-:-:S12]  /*0250*/  IMAD.WIDE R4, R41, 0x4, R4 ;  /* 0x0000000429047825 */ /* 0x002fd800078e0204 */
[----:B------:R-:W3:Y:S04]  /*0260*/  @P1 LD.E R23, desc[UR4][R4.64] ;  /* 0x0000000404171980 */ /* 0x000ee8000c101900 */
[----:B------:R-:W3:Y:S04]  /*0270*/  @P1 LD.E R0, desc[UR4][R4.64+0x4] ;  /* 0x0000040404001980 */ /* 0x000ee8000c101900 */
[----:B------:R-:W4:Y:S01]  /*0280*/  LD.E.64 R4, desc[UR4][R180.64+0xe8] ;  /* 0x0000e804b4047980 */ /* 0x000f22000c101b00 */
[----:B------:R-:W1:Y:S01]  /*0290*/  S2R R44, SR_CTAID.Z ;  /* 0x00000000002c7919 */ /* 0x000e620000002700 */
[----:B--2---:R-:W-:Y:S01]  /*02a0*/  ISETP.NE.U32.AND P0, PT, R6, RZ, PT ;  /* 0x000000ff0600720c */ /* 0x004fe20003f05070 */
[----:B---3--:R-:W-:-:S06]  /*02b0*/  @P1 IMAD.IADD R213, R0, 0x1, -R23 ;  /* 0x0000000100d51824 */ /* 0x008fcc00078e0a17 */
[----:B------:R-:W2:Y:S01]  /*02c0*/  @!P1 LD.E R213, desc[UR4][R180.64+0xb4] ;  /* 0x0000b404b4d59980 */ /* 0x000ea2000c101900 */
[----:B------:R-:W-:Y:S01]  /*02d0*/  ISETP.NE.AND.EX P0, PT, R7, RZ, PT, P0 ;  /* 0x000000ff0700720c */ /* 0x000fe20003f05300 */
[----:B------:R-:W-:Y:S01]  /*02e0*/  IMAD.MOV.U32 R24, RZ, RZ, RZ ;  /* 0x000000ffff187224 */ /* 0x000fe200078e00ff */
[----:B------:R-:W-:-:S04]  /*02f0*/  SHF.R.S32.HI R39, RZ, 0x1f, R231 ;  /* 0x0000001fff277819 */ /* 0x000fc800000114e7 */
[----:B------:R-:W-:-:S07]  /*0300*/  LEA.HI R192, R39, R231, RZ, 0x5 ;  /* 0x000000e727c07211 */ /* 0x000fce00078f28ff */
[----:B------:R-:W-:-:S05]  /*0310*/  @P0 IMAD.WIDE R6, R41, 0x4, R6 ;  /* 0x0000000429060825 */ /* 0x000fca00078e0206 */
[----:B------:R3:W5:Y:S01]  /*0320*/  @P0 LD.E R24, desc[UR4][R6.64] ;  /* 0x0000000406180980 */ /* 0x000762000c101900 */
[----:B-1----:R-:W-:-:S04]  /*0330*/  IMAD R0, R41, R8, R44 ;  /* 0x0000000829007224 */ /* 0x002fc800078e022c */
[----:B------:R-:W-:Y:S01]  /*0340*/  IMAD.SHL.U32 R0, R0, 0x20, RZ ;  /* 0x0000002000007824 */ /* 0x000fe200078e00ff */
[----:B------:R-:W-:Y:S01]  /*0350*/  STL [R1+0x2d4], R23 ;  /* 0x0002d41701007387 */ /* 0x000fe20000100800 */
[----:B----4-:R-:W-:Y:S02]  /*0360*/  ISETP.NE.U32.AND P2, PT, R4, RZ, PT ;  /* 0x000000ff0400720c */ /* 0x010fe40003f45070 */
[----:B---3--:R-:W-:-:S05]  /*0370*/  LOP3.LUT R6, R192, 0xffffffe0, RZ, 0xc0, !PT ;  /* 0xffffffe0c0067812 */ /* 0x008fca00078ec0ff */
[----:B------:R-:W-:-:S05]  /*0380*/  IMAD.IADD R85, R231, 0x1, -R6 ;  /* 0x00000001e7557824 */ /* 0x000fca00078e0a06 */
[----:B------:R-:W-:-:S05]  /*0390*/  IADD3 R7, P1, P0, R0, R2, R85 ;  /* 0x0000000200077210 */ /* 0x000fca000783e055 */
[----:B------:R1:W-:Y:S01]  /*03a0*/  STL [R1+0x2d0], R7 ;  /* 0x0002d00701007387 */ /* 0x0003e20000100800 */
[----:B------:R-:W-:Y:S01]  /*03b0*/  ISETP.NE.AND.EX P2, PT, R5, RZ, PT, P2 ;  /* 0x000000ff0500720c */ /* 0x000fe20003f45320 */
[----:B------:R-:W-:Y:S01]  /*03c0*/  BSSY B0, `(.L_x_560) ;  /* 0x000000b000007945 */ /* 0x000fe20003800000 */
[----:B------:R-:W-:Y:S01]  /*03d0*/  IMAD.MOV.U32 R32, RZ, RZ, -0x1 ;  /* 0xffffffffff207424 */ /* 0x000fe200078e00ff */
[----:B------:R-:W-:Y:S01]  /*03e0*/  SHF.R.S32.HI R6, RZ, 0x1f, R0 ;  /* 0x0000001fff067819 */ /* 0x000fe20000011400 */
[----:B------:R-:W-:Y:S01]  /*03f0*/  IMAD.WIDE R4, R41, 0x4, R4 ;  /* 0x0000000429047825 */ /* 0x000fe200078e0204 */
[----:B-1----:R-:W-:Y:S01]  /*0400*/  SHF.R.S32.HI R7, RZ, 0x1f, R85 ;  /* 0x0000001fff077819 */ /* 0x002fe20000011455 */
[----:B--2---:R1:W-:Y:S07]  /*0410*/  STL [R1+0x2ec], R213 ;  /* 0x0002ecd501007387 */ /* 0x0043ee0000100800 */
[----:B------:R-:W-:Y:S05]  /*0420*/  @!P2 BRA `(.L_x_561) ;  /* 0x000000000010a947 */ /* 0x000fea0003800000 */
[----:B------:R-:W2:Y:S02]  /*0430*/  LD.E.U8 R0, desc[UR4][R180.64+0x1b2] ;  /* 0x0001b204b4007980 */ /* 0x000ea4000c101100 */
[----:B--2---:R-:W-:-:S13]  /*0440*/  ISETP.NE.AND P3, PT, R0, RZ, PT ;  /* 0x000000ff0000720c */ /* 0x004fda0003f65270 */
[----:B------:R-:W-:Y:S05]  /*0450*/  @!P3 BRA `(.L_x_561) ;  /* 0x000000000004b947 */ /* 0x000fea0003800000 */
[----:B------:R2:W5:Y:S02]  /*0460*/  LD.E R32, desc[UR4][R4.64] ;  /* 0x0000000404207980 */ /* 0x000564000c101900 */
.L_x_561:
[----:B------:R-:W-:Y:S05]  /*0470*/  BSYNC B0 ;  /* 0x0000000000007941 */ /* 0x000fea0003800000 */
.L_x_560:
[----:B------:R-:W-:Y:S01]  /*0480*/  BSSY B0, `(.L_x_562) ;  /* 0x000000a000007945 */ /* 0x000fe20003800000 */
[----:B------:R-:W-:-:S03]  /*0490*/  IADD3.X R241, R6, R3, R7, P1, P0 ;  /* 0x0000000306f17210 */ /* 0x000fc60000fe0407 */
[----:B------:R-:W-:Y:S05]  /*04a0*/  @!P2 BRA `(.L_x_563) ;  /* 0x000000000018a947 */ /* 0x000fea0003800000 */
[----:B------:R-:W3:Y:S02]  /*04b0*/  LD.E.U8 R0, desc[UR4][R180.64+0x1b2] ;  /* 0x0001b204b4007980 */ /* 0x000ee4000c101100 */
[----:B---3--:R-:W-:-:S13]  /*04c0*/  ISETP.NE.AND P0, PT, R0, RZ, PT ;  /* 0x000000ff0000720c */ /* 0x008fda0003f05270 */
[----:B------:R-:W3:Y:S02]  /*04d0*/  @P0 LD.E R6, desc[UR4][R4.64+0x4] ;  /* 0x0000040404060980 */ /* 0x000ee4000c101900 */
[----:B---3-5:R-:W-:-:S06]  /*04e0*/  @P0 IADD3 R6, R6, -R32, RZ ;  /* 0x8000002006060210 */ /* 0x028fcc0007ffe0ff */
[----:B------:R4:W5:Y:S01]  /*04f0*/  @!P0 LD.E R6, desc[UR4][R4.64] ;  /* 0x0000000404068980 */ /* 0x000962000c101900 */
[----:B------:R-:W-:Y:S05]  /*0500*/  BRA `(.L_x_564) ;  /* 0x0000000000047947 */ /* 0x000fea0003800000 */
.L_x_563:
[----:B------:R3:W5:Y:S02]  /*0510*/  LD.E R6, desc[UR4][R180.64+0xb8] ;  /* 0x0000b804b4067980 */ /* 0x000764000c101900 */
.L_x_564:
[----:B------:R-:W-:Y:S05]  /*0520*/  BSYNC B0 ;  /* 0x0000000000007941 */ /* 0x000fea0003800000 */
.L_x_562:
[----:B------:R-:W2:Y:S01]  /*0530*/  LD.E.64 R2, desc[UR4][R180.64+0xf8] ;  /* 0x0000f804b4027980 */ /* 0x000ea2000c101b00 */
[----:B------:R-:W-:Y:S01]  /*0540*/  BSSY B1, `(.L_x_565) ;  /* 0x0000011000017945 */ /* 0x000fe20003800000 */
[----:B--2---:R-:W-:-:S04]  /*0550*/  ISETP.NE.U32.AND P0, PT, R2, RZ, PT ;  /* 0x000000ff0200720c */ /* 0x004fc80003f05070 */
[----:B------:R-:W-:-:S13]  /*0560*/  ISETP.NE.AND.EX P0, PT, R3, RZ, PT, P0 ;  /* 0x000000ff0300720c */ /* 0x000fda0003f05300 */
[----:B------:R-:W-:Y:S05]  /*0570*/  @!P0 BRA `(.L_x_566) ;  /* 0x0000000000108947 */ /* 0x000fea0003800000 */
[----:B------:R-:W-:-:S05]  /*0580*/  IMAD.WIDE R2, R41, 0x4, R2 ;  /* 0x0000000429027825 */ /* 0x000fca00078e0202 */
[----:B------:R-:W2:Y:S02]  /*0590*/  LD.E R0, desc[UR4][R2.64] ;  /* 0x0000000402007980 */ /* 0x000ea4000c101900 */
[----:B--2--5:R-:W-:Y:S01]  /*05a0*/  IADD3 R84, R0, -R24, RZ ;  /* 0x8000001800547210 */ /* 0x024fe20007ffe0ff */
[----:B------:R-:W-:Y:S05]  /*05b0*/  BRA `(.L_x_567) ;  /* 0x0000000000247947 */ /* 0x000fea0003800000 */
.L_x_566:
[----:B------:R-:W2:Y:S01]  /*05c0*/  LD.E.64 R2, desc[UR4][R180.64+0x108] ;  /* 0x00010804b4027980 */ /* 0x000ea2000c101b00 */
[----:B------:R-:W-:Y:S01]  /*05d0*/  BSSY B0, `(.L_x_568) ;  /* 0x0000006000007945 */ /* 0x000fe20003800000 */
[----:B------:R-:W-:Y:S01]  /*05e0*/  IMAD.MOV.U32 R0, RZ, RZ, RZ ;  /* 0x000000ffff007224 */ /* 0x000fe200078e00ff */
[----:B--2---:R-:W-:-:S04]  /*05f0*/  ISETP.NE.U32.AND P0, PT, R2, RZ, PT ;  /* 0x000000ff0200720c */ /* 0x004fc80003f05070 */
[----:B------:R-:W-:-:S13]  /*0600*/  ISETP.NE.AND.EX P0, PT, R3, RZ, PT, P0 ;  /* 0x000000ff0300720c */ /* 0x000fda0003f05300 */
[----:B------:R-:W-:Y:S05]  /*0610*/  @!P0 BRA `(.L_x_569) ;  /* 0x0000000000048947 */ /* 0x000fea0003800000 */
[----:B------:R2:W5:Y:S02]  /*0620*/  LD.E R0, desc[UR4][R180.64+0xbc] ;  /* 0x0000bc04b4007980 */ /* 0x000564000c101900 */
.L_x_569:
[----:B------:R-:W-:Y:S05]  /*0630*/  BSYNC B0 ;  /* 0x0000000000007941 */ /* 0x000fea0003800000 */
.L_x_568:
[----:B-----5:R-:W-:Y:S02]  /*0640*/  IADD3 R84, R0, R6, -R24 ;  /* 0x0000000600547210 */ /* 0x020fe40007ffe818 */
.L_x_567:
[----:B------:R-:W-:Y:S05]  /*0650*/  BSYNC B1 ;  /* 0x0000000000017941 */ /* 0x000fea0003800000 */
.L_x_565:
[----:B------:R-:W5:Y:S01]  /*0660*/  S2R R25, SR_CTAID.X ;  /* 0x0000000000197919 */ /* 0x000f620000002500 */
[----:B------:R-:W-:Y:S01]  /*0670*/  MOV R0, 0x50 ;  /* 0x0000005000007802 */ /* 0x000fe20000000f00 */
[----:B------:R-:W-:-:S03]  /*0680*/  IMAD.MOV.U32 R3, RZ, RZ, 0x0 ;  /* 0x00000000ff037424 */ /* 0x000fc600078e00ff */
[----:B------:R-:W-:Y:S01]  /*0690*/  MOV R2, R0 ;  /* 0x0000000000027202 */ /* 0x000fe20000000f00 */
[----:B-----5:R-:W-:-:S05]  /*06a0*/  IMAD.SHL.U32 R248, R25, 0x80, RZ ;  /* 0x0000008019f87824 */ /* 0x020fca00078e00ff */
[----:B------:R-:W-:-:S13]  /*06b0*/  ISETP.GT.AND P0, PT, R213, R248, PT ;  /* 0x000000f8d500720c */ /* 0x000fda0003f04270 */
[----:B-1234-:R-:W-:Y:S05]  /*06c0*/  @!P0 RET.REL.NODEC R2 `(_ZN5flash16flash_fwd_kernelI23Flash_fwd_kernel_traitsILi32ELi128ELi128ELi4ELb0ELb0EN7cutlass10bfloat16_tE19Flash_kernel_traitsILi32ELi128ELi128ELi4ES3_EELb1ELb1ELb0ELb1ELb0ELb0ELb0ELb1EEEvNS_16Flash_fwd_paramsE) ;  /* 0xfffffff8024c8950 */ /* 0x01efea0003c3ffff */
[----:B------:R-:W2:Y:S01]  /*06d0*/  LD.E R0, desc[UR4][R180.64+0x188] ;  /* 0x00018804b4007980 */ /* 0x000ea2000c101900 */
[----:B------:R-:W-:Y:S01]  /*06e0*/  IADD3 R3, -R213, 0xff, R248 ;  /* 0x000000ffd5037810 */ /* 0x000fe20007ffe1f8 */
[----:B------:R-:W-:-:S03]  /*06f0*/  VIADD R2, R84, 0x7f ;  /* 0x0000007f54027836 */ /* 0x000fc60000000000 */
[----:B--2---:R-:W-:Y:S02]  /*0700*/  IADD3 R0, R0, R3, R84 ;  /* 0x0000000300007210 */ /* 0x004fe40007ffe054 */
[----:B------:R-:W-:Y:S02]  /*0710*/  SHF.R.S32.HI R3, RZ, 0x1f, R2 ;  /* 0x0000001fff037819 */ /* 0x000fe40000011402 */
[----:B------:R-:W-:Y:S02]  /*0720*/  SHF.R.S32.HI R4, RZ, 0x1f, R0 ;  /* 0x0000001fff047819 */ /* 0x000fe40000011400 */
[----:B------:R-:W-:Y:S02]  /*0730*/  LEA.HI R2, R3, R2, RZ, 0x7 ;  /* 0x0000000203027211 */ /* 0x000fe400078f38ff */
[----:B------:R-:W-:Y:S02]  /*0740*/  LEA.HI R0, R4, R0, RZ, 0x7 ;  /* 0x0000000004007211 */ /* 0x000fe400078f38ff */
[----:B------:R-:W-:-:S02]  /*0750*/  SHF.R.S32.HI R2, RZ, 0x7, R2 ;  /* 0x00000007ff027819 */ /* 0x000fc40000011402 */
[----:B------:R-:W-:-:S04]  /*0760*/  SHF.R.S32.HI R0, RZ, 0x7, R0 ;  /* 0x00000007ff007819 */ /* 0x000fc80000011400 */
[----:B------:R-:W-:-:S04]  /*0770*/  VIMNMX R214, R2, R0, PT ;  /* 0x0000000002d67248 */ /* 0x000fc80003fe0100 */
[----:B------:R-:W-:Y:S01]  /*0780*/  ISETP.GE.AND P0, PT, R214, 0x1, PT ;  /* 0x00000001d600780c */ /* 0x000fe20003f06270 */
[----:B------:R1:W-:-:S12]  /*0790*/  STL [R1+0x1b0], R214 ;  /* 0x0001b0d601007387 */ /* 0x0003d80000100800 */
[----:B------:R-:W-:Y:S05]  /*07a0*/  @!P0 BRA `(.L_x_570) ;  /* 0x000002cc00488947 */ /* 0x000fea0003800000 */
[----:B------:R-:W2:Y:S01]  /*07b0*/  LD.E R18, desc[UR4][R180.64+0x68] ;  /* 0x00006804b4127980 */ /* 0x000ea2000c101900 */
[----:B------:R-:W-:-:S03]  /*07c0*/  ISETP.NE.AND P1, PT, R32, -0x1, PT ;  /* 0xffffffff2000780c */ /* 0x000fc60003f25270 */
[----:B------:R-:W3:Y:S01]  /*07d0*/  LD.E.64 R242, desc[UR4][R180.64+0x38] ;  /* 0x00003804b4f27980 */ /* 0x000ee2000c101b00 */
[----:B------:R-:W-:-:S03]  /*07e0*/  ISETP.NE.AND P3, PT, R23, -0x1, PT ;  /* 0xffffffff1700780c */ /* 0x000fc60003f65270 */
[----:B------:R-:W4:Y:S04]  /*07f0*/  LD.E.64 R12, desc[UR4][R180.64+0x30] ;  /* 0x00003004b40c7980 */ /* 0x000f28000c101b00 */
[----:B------:R-:W4:Y:S04]  /*0800*/  LD.E.64 R20, desc[UR4][R180.64+0x48] ;  /* 0x00004804b4147980 */ /* 0x000f28000c101b00 */
[----:B------:R-:W4:Y:S04]  /*0810*/  @!P1 LD.E.64 R8, desc[UR4][R180.64+0x20] ;  /* 0x00002004b4089980 */ /* 0x000f28000c101b00 */
[----:B------:R-:W4:Y:S01]  /*0820*/  @!P3 LD.E.64 R10, desc[UR4][R180.64+0x18] ;  /* 0x00001804b40ab980 */ /* 0x000f22000c101b00 */
[CC--:B------:R-:W-:Y:S01]  /*0830*/  LEA.HI R14, R39.reuse, R231.reuse, RZ, 0x2 ;  /* 0x000000e7270e7211 */ /* 0x0c0fe200078f10ff */
[----:B------:R-:W1:Y:S01]  /*0840*/  S2R R15, SR_CgaCtaId ;  /* 0x00000000000f7919 */ /* 0x000e620000008800 */
[----:B------:R-:W-:-:S02]  /*0850*/  LEA.HI R40, R39, R231, RZ, 0x3 ;  /* 0x000000e727287211 */ /* 0x000fc400078f18ff */
[----:B------:R-:W-:Y:S01]  /*0860*/  LOP3.LUT R2, R14, 0xfffffffc, RZ, 0xc0, !PT ;  /* 0xfffffffc0e027812 */ /* 0x000fe200078ec0ff */
[----:B------:R-:W4:Y:S01]  /*0870*/  LD.E R212, desc[UR4][R180.64+0xc8] ;  /* 0x0000c804b4d47980 */ /* 0x000f22000c101900 */
[----:B------:R-:W-:-:S03]  /*0880*/  SHF.R.S32.HI R38, RZ, 0x3, R40 ;  /* 0x00000003ff267819 */ /* 0x000fc60000011428 */
[----:B------:R-:W-:Y:S01]  /*0890*/  IMAD.IADD R2, R231, 0x1, -R2 ;  /* 0x00000001e7027824 */ /* 0x000fe200078e0a02 */
[----:B------:R-:W-:Y:S01]  /*08a0*/  SHF.L.U32 R4, R38, 0x6, RZ ;  /* 0x0000000626047819 */ /* 0x000fe200000006ff */
[----:B------:R-:W4:Y:S02]  /*08b0*/  LD.E.64 R42, desc[UR4][R180.64+0x10] ;  /* 0x00001004b42a7980 */ /* 0x000f24000c101b00 */
[----:B------:R-:W-:Y:S01]  /*08c0*/  IMAD.SHL.U32 R152, R2, 0x8, RZ ;  /* 0x0000000802987824 */ /* 0x000fe200078e00ff */
[----:B------:R-:W-:Y:S01]  /*08d0*/  LOP3.LUT R2, R4, 0xc0, RZ, 0xc0, !PT ;  /* 0x000000c004027812 */ /* 0x000fe200078ec0ff */
[----:B------:R2:W5:Y:S01]  /*08e0*/  LD.E.64 R26, desc[UR4][R180.64+0x50] ;  /* 0x00005004b41a7980 */ /* 0x000562000c101b00 */
[----:B------:R-:W-:Y:S02]  /*08f0*/  MOV R4, 0x400 ;  /* 0x0000040000047802 */ /* 0x000fe40000000f00 */
[----:B------:R-:W-:Y:S01]  /*0900*/  SHF.R.S32.HI R240, RZ, 0x5, R192 ;  /* 0x00000005fff07819 */ /* 0x000fe200000114c0 */
[----:B------:R2:W5:Y:S01]  /*0910*/  LD.E R182, desc[UR4][R180.64+0x60] ;  /* 0x00006004b4b67980 */ /* 0x000562000c101900 */
[----:B------:R-:W-:-:S02]  /*0920*/  IABS R19, R44 ;  /* 0x0000002c00137213 */ /* 0x000fc40000000000 */
[----:B------:R-:W-:Y:S01]  /*0930*/  IADD3 R28, -R248, R213, RZ ;  /* 0x000000d5f81c7210 */ /* 0x000fe20007ffe1ff */
[----:B------:R2:W5:Y:S04]  /*0940*/  LD.E R230, desc[UR4][R180.64+0xc4] ;  /* 0x0000c404b4e67980 */ /* 0x000568000c101900 */
[----:B------:R2:W5:Y:S04]  /*0950*/  LD.E R153, desc[UR4][R180.64+0xc0] ;  /* 0x0000c004b4997980 */ /* 0x000568000c101900 */
[----:B------:R2:W5:Y:S01]  /*0960*/  LD.E.64 R244, desc[UR4][R180.64+0x40] ;  /* 0x00004004b4f47980 */ /* 0x000562000c101b00 */
[----:B-1----:R-:W-:-:S02]  /*0970*/  LEA R4, R15, R4, 0x18 ;  /* 0x000000040f047211 */ /* 0x002fc400078ec0ff */
[----:B------:R-:W-:Y:S01]  /*0980*/  SHF.R.S32.HI R37, RZ, 0x1f, R152 ;  /* 0x0000001fff257819 */ /* 0x000fe20000011498 */
[----:B------:R1:W5:Y:S01]  /*0990*/  LD.E.64 R250, desc[UR4][R180.64+0x8] ;  /* 0x00000804b4fa7980 */ /* 0x000362000c101b00 */
[----:B------:R-:W-:-:S03]  /*09a0*/  @!P3 SHF.R.S32.HI R22, RZ, 0x1f, R41 ;  /* 0x0000001fff16b819 */ /* 0x000fc60000011429 */
[----:B------:R1:W-:Y:S04]  /*09b0*/  STL [R1+0x2e8], R28 ;  /* 0x0002e81c01007387 */ /* 0x0003e80000100800 */
[----:B------:R1:W5:Y:S01]  /*09c0*/  LD.E.64 R30, desc[UR4][R180.64+0x58] ;  /* 0x00005804b41e7980 */ /* 0x000362000c101b00 */
[----:B--2---:R-:W-:-:S04]  /*09d0*/  IABS R0, R18 ;  /* 0x0000001200007213 */ /* 0x004fc80000000000 */
[----:B------:R-:W2:Y:S08]  /*09e0*/  I2F.RP R6, R0 ;  /* 0x0000000000067306 */ /* 0x000eb00000209400 */
[----:B--2---:R-:W2:Y:S02]  /*09f0*/  MUFU.RCP R6, R6 ;  /* 0x0000000600067308 */ /* 0x004ea40000001000 */
[----:B--2---:R-:W-:-:S06]  /*0a00*/  VIADD R6, R6, 0xffffffe ;  /* 0x0ffffffe06067836 */ /* 0x004fcc0000000000 */
[----:B------:R-:W2:Y:S02]  /*0a10*/  F2I.FTZ.U32.TRUNC.NTZ R7, R6 ;  /* 0x0000000600077305 */ /* 0x000ea4000021f000 */
[----:B--2---:R-:W-:Y:S01]  /*0a20*/  IMAD.MOV R3, RZ, RZ, -R7 ;  /* 0x000000ffff037224 */ /* 0x004fe200078e0a07 */
[----:B------:R-:W-:-:S04]  /*0a30*/  LOP3.LUT R6, R2, 0x18, R152, 0xf8, !PT ;  /* 0x0000001802067812 */ /* 0x000fc800078ef898 */
[----:B------:R-:W-:Y:S02]  /*0a40*/  MOV R5, R3 ;  /* 0x0000000300057202 */ /* 0x000fe40000000f00 */
[----:B------:R-:W-:Y:S02]  /*0a50*/  SHF.R.U32.HI R3, RZ, 0x3, R2 ;  /* 0x00000003ff037819 */ /* 0x000fe40000011602 */
[----:B------:R-:W-:Y:S02]  /*0a60*/  SHF.R.S32.HI R2, RZ, 0x2, R14 ;  /* 0x00000002ff027819 */ /* 0x000fe4000001140e */
[----:B------:R-:W-:Y:S02]  /*0a70*/  LOP3.LUT R16, R6, R3, RZ, 0x3c, !PT ;  /* 0x0000000306107212 */ /* 0x000fe400078e3cff */
[----:B------:R-:W-:Y:S01]  /*0a80*/  LEA.HI R3, R14, R2, RZ, 0x1 ;  /* 0x000000020e037211 */ /* 0x000fe200078f08ff */
[----:B------:R-:W-:Y:S02]  /*0a90*/  IMAD R5, R5, R0, RZ ;  /* 0x0000000005057224 */ /* 0x000fe400078e02ff */
[----:B------:R-:W-:Y:S01]  /*0aa0*/  IMAD.MOV.U32 R6, RZ, RZ, RZ ;  /* 0x000000ffff067224 */ /* 0x000fe200078e00ff */
[----:B------:R-:W-:-:S03]  /*0ab0*/  LOP3.LUT R3, R3, 0x7fffffe, RZ, 0xc0, !PT ;  /* 0x07fffffe03037812 */ /* 0x000fc600078ec0ff */
[----:B------:R-:W-:Y:S01]  /*0ac0*/  IMAD.HI.U32 R15, R7, R5, R6 ;  /* 0x00000005070f7227 */ /* 0x000fe200078e0006 */
[----:B------:R-:W-:-:S03]  /*0ad0*/  IABS R6, R18 ;  /* 0x0000001200067213 */ /* 0x000fc60000000000 */
[----:B------:R-:W-:Y:S01]  /*0ae0*/  IMAD.IADD R5, R2, 0x1, -R3 ;  /* 0x0000000102057824 */ /* 0x000fe200078e0a03 */
[----:B------:R-:W-:Y:S02]  /*0af0*/  @!P1 SHF.R.S32.HI R7, RZ, 0x1f, R24 ;  /* 0x0000001fff079819 */ /* 0x000fe40000011418 */
[----:B------:R-:W-:Y:S01]  /*0b00*/  IADD3 R3, RZ, -R6, RZ ;  /* 0x80000006ff037210 */ /* 0x000fe20007ffe0ff */
[----:B------:R-:W-:Y:S02]  /*0b10*/  IMAD R17, R240, 0x8, R5 ;  /* 0x00000008f0117824 */ /* 0x000fe400078e0205 */
[----:B---3--:R-:W-:-:S03]  /*0b20*/  @!P1 IMAD R6, R243, R24, RZ ;  /* 0x00000018f3069224 */ /* 0x008fc600078e02ff */
[----:B------:R-:W-:Y:S01]  /*0b30*/  LEA R195, R17, R16, 0x5 ;  /* 0x0000001011c37211 */ /* 0x000fe200078e28ff */
[C---:B------:R-:W-:Y:S02]  /*0b40*/  @!P1 IMAD R16, R242.reuse, R7, R6 ;  /* 0x00000007f2109224 */ /* 0x040fe400078e0206 */
[----:B------:R-:W-:-:S04]  /*0b50*/  @!P1 IMAD.WIDE.U32 R6, R242, R24, RZ ;  /* 0x00000018f2069225 */ /* 0x000fc800078e00ff */
[----:B------:R-:W-:Y:S02]  /*0b60*/  @P1 IMAD.IADD R14, R24, 0x1, R32 ;  /* 0x00000001180e1824 */ /* 0x000fe400078e0220 */
[----:B------:R-:W-:-:S04]  /*0b70*/  IMAD.HI.U32 R5, R15, R19, RZ ;  /* 0x000000130f057227 */ /* 0x000fc800078e00ff */
[----:B------:R-:W-:Y:S02]  /*0b80*/  @!P1 IMAD.IADD R7, R7, 0x1, R16 ;  /* 0x0000000107079824 */ /* 0x000fe400078e0210 */
[-C--:B------:R-:W-:Y:S02]  /*0b90*/  @P1 IMAD R17, R243, R14.reuse, RZ ;  /* 0x0000000ef3111224 */ /* 0x080fe400078e02ff */
[----:B------:R-:W-:Y:S01]  /*0ba0*/  IMAD R3, R5, R3, R19 ;  /* 0x0000000305037224 */ /* 0x000fe200078e0213 */
[----:B------:R-:W-:Y:S01]  /*0bb0*/  @!P1 SHF.R.S32.HI R19, RZ, 0x1f, R41 ;  /* 0x0000001fff139819 */ /* 0x000fe20000011429 */
[----:B------:R-:W-:-:S04]  /*0bc0*/  @P1 IMAD.WIDE.U32 R14, R242, R14, RZ ;  /* 0x0000000ef20e1225 */ /* 0x000fc800078e00ff */
[----:B----4-:R-:W-:Y:S02]  /*0bd0*/  @!P1 IMAD R9, R9, R41, RZ ;  /* 0x0000002909099224 */ /* 0x010fe400078e02ff */
[----:B------:R-:W-:Y:S01]  /*0be0*/  @!P1 IMAD.WIDE.U32 R6, R41, R8, R6 ;  /* 0x0000000829069225 */ /* 0x000fe200078e0006 */
[----:B------:R-:W-:-:S03]  /*0bf0*/  ISETP.GT.U32.AND P0, PT, R0, R3, PT ;  /* 0x000000030000720c */ /* 0x000fc60003f04070 */
[----:B------:R-:W-:Y:S01]  /*0c00*/  @P1 IMAD.IADD R17, R15, 0x1, R17 ;  /* 0x000000010f111824 */ /* 0x000fe200078e0211 */
[----:B------:R-:W-:Y:S01]  /*0c10*/  @P1 MOV R15, R14 ;  /* 0x0000000e000f1202 */ /* 0x000fe20000000f00 */
[----:B------:R-:W-:Y:S02]  /*0c20*/  @!P1 IMAD R16, R8, R19, R9 ;  /* 0x0000001308109224 */ /* 0x000fe400078e0209 */
[----:B------:R-:W-:Y:S02]  /*0c30*/  @!P1 IMAD.MOV.U32 R15, RZ, RZ, R6 ;  /* 0x000000ffff0f9224 */ /* 0x000fe400078e0006 */
[-C--:B------:R-:W-:Y:S02]  /*0c40*/  @P3 IMAD R14, R13, R23.reuse, RZ ;  /* 0x000000170d0e3224 */ /* 0x080fe400078e02ff */
[----:B------:R-:W-:Y:S01]  /*0c50*/  @P3 IMAD.WIDE.U32 R8, R12, R23, RZ ;  /* 0x000000170c083225 */ /* 0x000fe200078e00ff */
[----:B------:R-:W-:-:S03]  /*0c60*/  IADD3 R6, P2, R152, R15, RZ ;  /* 0x0000000f98067210 */ /* 0x000fc60007f5e0ff */
[----:B------:R-:W-:Y:S02]  /*0c70*/  @!P1 IMAD.IADD R17, R7, 0x1, R16 ;  /* 0x0000000107119824 */ /* 0x000fe400078e0210 */
[----:B------:R-:W-:Y:S02]  /*0c80*/  @P3 IMAD.IADD R16, R9, 0x1, R14 ;  /* 0x0000000109103824 */ /* 0x000fe400078e020e */
[----:B------:R-:W-:Y:S01]  /*0c90*/  @P3 IMAD.MOV.U32 R14, RZ, RZ, R8 ;  /* 0x000000ffff0e3224 */ /* 0x000fe200078e0008 */
[----:B------:R-:W-:Y:S02]  /*0ca0*/  LOP3.LUT R8, R44, R18, RZ, 0x3c, !PT ;  /* 0x000000122c087212 */ /* 0x000fe400078e3cff */
[----:B------:R-:W-:Y:S02]  /*0cb0*/  IADD3.X R7, R37, R17, RZ, P2, !PT ;  /* 0x0000001125077210 */ /* 0x000fe400017fe4ff */
[----:B------:R-:W-:Y:S02]  /*0cc0*/  ISETP.GE.AND P2, PT, R8, RZ, PT ;  /* 0x000000ff0800720c */ /* 0x000fe40003f46270 */
[----:B------:R-:W-:Y:S01]  /*0cd0*/  @!P0 IADD3 R3, R3, -R0, RZ ;  /* 0x8000000003038210 */ /* 0x000fe20007ffe0ff */
[----:B------:R-:W-:Y:S01]  /*0ce0*/  IMAD.WIDE.U32 R8, R242, R2, R6 ;  /* 0x00000002f2087225 */ /* 0x000fe200078e0006 */
[----:B------:R-:W-:-:S03]  /*0cf0*/  @P3 MOV R6, R12 ;  /* 0x0000000c00063202 */ /* 0x000fc60000000f00 */
[----:B------:R-:W-:Y:S01]  /*0d00*/  @P3 IMAD.MOV.U32 R7, RZ, RZ, R13 ;  /* 0x000000ffff073224 */ /* 0x000fe200078e000d */
[----:B------:R-:W-:Y:S01]  /*0d10*/  @!P3 MOV R7, R13 ;  /* 0x0000000d0007b202 */ /* 0x000fe20000000f00 */
[----:B------:R-:W-:Y:S01]  /*0d20*/  @!P3 IMAD.MOV.U32 R6, RZ, RZ, R12 ;  /* 0x000000ffff06b224 */ /* 0x000fe200078e000c */
[----:B------:R-:W-:Y:S01]  /*0d30*/  ISETP.GE.U32.AND P5, PT, R3, R0, PT ;  /* 0x000000000300720c */ /* 0x000fe20003fa6070 */
[----:B------:R-:W2:Y:S01]  /*0d40*/  LD.E.64 R12, desc[UR4][R180.64+0x98] ;  /* 0x00009804b40c7980 */ /* 0x000ea2000c101b00 */
[----:B------:R-:W-:Y:S01]  /*0d50*/  @!P3 IMAD R19, R11, R41, RZ ;  /* 0x000000290b13b224 */ /* 0x000fe200078e02ff */
[----:B------:R-:W-:-:S03]  /*0d60*/  @!P0 IADD3 R5, R5, 0x1, RZ ;  /* 0x0000000105058810 */ /* 0x000fc60007ffe0ff */
[C---:B------:R-:W-:Y:S02]  /*0d70*/  @!P3 IMAD R19, R10.reuse, R22, R19 ;  /* 0x000000160a13b224 */ /* 0x040fe400078e0213 */
[----:B------:R-:W-:Y:S01]  /*0d80*/  @!P3 IMAD.WIDE.U32 R10, R10, R41, RZ ;  /* 0x000000290a0ab225 */ /* 0x000fe200078e00ff */
[----:B------:R-:W-:-:S03]  /*0d90*/  SHF.R.S32.HI R3, RZ, 0x1f, R2 ;  /* 0x0000001fff037819 */ /* 0x000fc60000011402 */
[----:B------:R-:W-:Y:S02]  /*0da0*/  @!P3 IMAD.MOV.U32 R14, RZ, RZ, R10 ;  /* 0x000000ffff0eb224 */ /* 0x000fe400078e000a */
[----:B------:R-:W-:Y:S02]  /*0db0*/  @P5 VIADD R5, R5, 0x1 ;  /* 0x0000000105055836 */ /* 0x000fe40000000000 */
[----:B------:R-:W-:Y:S01]  /*0dc0*/  IMAD R0, R243, R2, RZ ;  /* 0x00000002f3007224 */ /* 0x000fe200078e02ff */
[----:B------:R-:W-:Y:S01]  /*0dd0*/  IADD3 R14, P0, R152, R14, RZ ;  /* 0x0000000e980e7210 */ /* 0x000fe20007f1e0ff */
[----:B------:R-:W-:Y:S02]  /*0de0*/  @!P3 IMAD.IADD R16, R11, 0x1, R19 ;  /* 0x000000010b10b824 */ /* 0x000fe400078e0213 */
[----:B------:R-:W-:Y:S01]  /*0df0*/  IMAD R10, R21, R44, RZ ;  /* 0x0000002c150a7224 */ /* 0x000fe200078e02ff */
[C---:B------:R-:W-:Y:S01]  /*0e00*/  IADD3 R33, R2.reuse, 0x20, RZ ;  /* 0x0000002002217810 */ /* 0x040fe20007ffe0ff */
[----:B------:R-:W-:Y:S01]  /*0e10*/  IMAD.MOV.U32 R21, RZ, RZ, R5 ;  /* 0x000000ffff157224 */ /* 0x000fe200078e0005 */
[C---:B------:R-:W-:Y:S01]  /*0e20*/  IADD3 R34, R2.reuse, 0x60, RZ ;  /* 0x0000006002227810 */ /* 0x040fe20007ffe0ff */
[----:B------:R-:W-:-:S02]  /*0e30*/  VIADD R35, R2, 0x40 ;  /* 0x0000004002237836 */ /* 0x000fc40000000000 */
[----:B------:R-:W-:Y:S01]  /*0e40*/  IMAD R0, R242, R3, R0 ;  /* 0x00000003f2007224 */ /* 0x000fe200078e0200 */
[----:B------:R-:W-:Y:S01]  /*0e50*/  IADD3.X R15, R37, R16, RZ, P0, !PT ;  /* 0x00000010250f7210 */ /* 0x000fe200007fe4ff */
[----:B------:R-:W-:Y:S01]  /*0e60*/  @!P2 IMAD.MOV R21, RZ, RZ, -R21 ;  /* 0x000000ffff15a224 */ /* 0x000fe200078e0a15 */
[-C--:B------:R-:W-:Y:S01]  /*0e70*/  ISETP.GE.AND P3, PT, R2, R28.reuse, PT ;  /* 0x0000001c0200720c */ /* 0x080fe20003f66270 */
[----:B------:R-:W-:Y:S01]  /*0e80*/  IMAD.IADD R17, R9, 0x1, R0 ;  /* 0x0000000109117824 */ /* 0x000fe200078e0200 */
[-C--:B------:R-:W-:Y:S01]  /*0e90*/  ISETP.GE.AND P2, PT, R33, R28.reuse, PT ;  /* 0x0000001c2100720c */ /* 0x080fe20003f46270 */
[----:B------:R-:W-:Y:S01]  /*0ea0*/  IMAD.MOV.U32 R16, RZ, RZ, R8 ;  /* 0x000000ffff107224 */ /* 0x000fe200078e0008 */
[-C--:B------:R-:W-:Y:S01]  /*0eb0*/  ISETP.GE.AND P0, PT, R35, R28.reuse, PT ;  /* 0x0000001c2300720c */ /* 0x080fe20003f06270 */
[----:B------:R3:W5:Y:S01]  /*0ec0*/  LD.E.64 R8, desc[UR4][R180.64] ;  /* 0x00000004b4087980 */ /* 0x000762000c101b00 */
[----:B------:R-:W-:-:S03]  /*0ed0*/  ISETP.GE.AND P6, PT, R34, R28, PT ;  /* 0x0000001c2200720c */ /* 0x000fc60003fc6270 */
[----:B-1----:R3:W5:Y:S01]  /*0ee0*/  @!P1 LD.E.64 R28, desc[UR4][R180.64+0x28] ;  /* 0x00002804b41c9980 */ /* 0x002762000c101b00 */
[----:B------:R-:W-:-:S03]  /*0ef0*/  IMAD.WIDE R46, R25, 0x80, R2 ;  /* 0x00000080192e7825 */ /* 0x000fc600078e0202 */
[----:B------:R3:W-:Y:S04]  /*0f00*/  STL [R1+0x2b4], R212 ;  /* 0x0002b4d401007387 */ /* 0x0007e80000100800 */
[----:B------:R3:W-:Y:S04]  /*0f10*/  STL.64 [R1+0x2e0], R46 ;  /* 0x0002e02e01007387 */ /* 0x0007e80000100a00 */
[----:B------:R3:W-:Y:S01]  /*0f20*/  STL.64 [R1+0x10], R42 ;  /* 0x0000102a01007387 */ /* 0x0007e20000100a00 */
[----:B------:R-:W-:Y:S02]  /*0f30*/  ISETP.NE.AND P4, PT, R18, RZ, PT ;  /* 0x000000ff1200720c */ /* 0x000fe40003f85270 */
[----:B------:R-:W-:Y:S01]  /*0f40*/  SHF.R.S32.HI R23, RZ, 0x1f, R44 ;  /* 0x0000001fff177819 */ /* 0x000fe2000001142c */
[----:B------:R-:W-:-:S02]  /*0f50*/  VIADD R194, R214, 0xffffffff ;  /* 0xffffffffd6c27836 */ /* 0x000fc40000000000 */
[----:B------:R-:W-:Y:S01]  /*0f60*/  IMAD.WIDE.U32 R14, R44, R20, R14 ;  /* 0x000000142c0e7225 */ /* 0x000fe200078e000e */
[----:B------:R-:W-:Y:S03]  /*0f70*/  BSSY B0, `(.L_x_571) ;  /* 0x000001a000007945 */ /* 0x000fe60003800000 */
[----:B------:R-:W-:Y:S02]  /*0f80*/  IMAD R10, R20, R23, R10 ;  /* 0x00000017140a7224 */ /* 0x000fe400078e020a */
[----:B------:R-:W-:Y:S02]  /*0f90*/  IMAD R20, R194, -0x80, R84 ;  /* 0xffffff80c2147824 */ /* 0x000fe400078e0254 */
[----:B------:R-:W-:Y:S01]  /*0fa0*/  @!P4 LOP3.LUT R21, RZ, R18, RZ, 0x33, !PT ;  /* 0x00000012ff15c212 */ /* 0x000fe200078e33ff */
[----:B------:R-:W-:Y:S01]  /*0fb0*/  IMAD R195, R195, 0x2, R4 ;  /* 0x00000002c3c37824 */ /* 0x000fe200078e0204 */
[----:B------:R-:W-:-:S02]  /*0fc0*/  IADD3 R11, R15, R10, RZ ;  /* 0x0000000a0f0b7210 */ /* 0x000fc40007ffe0ff */
[-C--:B------:R-:W-:Y:S02]  /*0fd0*/  ISETP.GE.AND P5, PT, R2, R20.reuse, PT ;  /* 0x000000140200720c */ /* 0x080fe40003fa6270 */
[----:B------:R-:W-:Y:S01]  /*0fe0*/  ISETP.GE.AND P4, PT, R33, R20, PT ;  /* 0x000000142100720c */ /* 0x000fe20003f86270 */
[----:B--2---:R3:W-:Y:S01]  /*0ff0*/  STL.64 [R1+0x1a8], R12 ;  /* 0x0001a80c01007387 */ /* 0x0047e20000100a00 */
[----:B------:R-:W-:Y:S11]  /*1000*/  @P3 BRA `(.L_x_572) ;  /* 0x0000000000403947 */ /* 0x000ff60003800000 */
[----:B-----5:R-:W-:-:S13]  /*1010*/  ISETP.GE.AND P3, PT, R152, R153, PT ;  /* 0x000000999800720c */ /* 0x020fda0003f66270 */
[----:B------:R1:W-:Y:S04]  /*1020*/  @P3 STS [R195], RZ ;  /* 0x000000ffc3003388 */ /* 0x0003e80000000800 */
[----:B------:R1:W-:Y:S04]  /*1030*/  @P3 STS [R195+0x4], RZ ;  /* 0x000004ffc3003388 */ /* 0x0003e80000000800 */
[----:B------:R1:W-:Y:S01]  /*1040*/  @P3 STS.64 [R195+0x8], RZ ;  /* 0x000008ffc3003388 */ /* 0x0003e20000000a00 */
[----:B------:R-:W-:Y:S05]  /*1050*/  @P3 BRA `(.L_x_572) ;  /* 0x00000000002c3947 */ /* 0x000fea0003800000 */
[----:B------:R-:W-:Y:S01]  /*1060*/  MOV R10, R14 ;  /* 0x0000000e000a7202 */ /* 0x000fe20000000f00 */
[----:B------:R-:W-:-:S04]  /*1070*/  IMAD R0, R47, R6, RZ ;  /* 0x000000062f007224 */ /* 0x000fc800078e02ff */
[----:B---3--:R-:W-:-:S04]  /*1080*/  IMAD.WIDE.U32 R12, R46, R6, R10 ;  /* 0x000000062e0c7225 */ /* 0x008fc800078e000a */
[----:B------:R-:W-:Y:S01]  /*1090*/  IMAD R0, R46, R7, R0 ;  /* 0x000000072e007224 */ /* 0x000fe200078e0200 */
[----:B------:R-:W-:-:S04]  /*10a0*/  LEA R18, P3, R12, R8, 0x1 ;  /* 0x000000080c127211 */ /* 0x000fc800078608ff */
[----:B------:R-:W-:-:S04]  /*10b0*/  IADD3 R0, R13, R0, RZ ;  /* 0x000000000d007210 */ /* 0x000fc80007ffe0ff */
[----:B------:R-:W-:-:S05]  /*10c0*/  LEA.HI.X R19, R12, R9, R0, 0x1, P3 ;  /* 0x000000090c137211 */ /* 0x000fca00018f0c00 */
[----:B------:R-:W-:Y:S01]  /*10d0*/  @!PT LDS RZ, [RZ] ;  /* 0x00000000fffff984 */ /* 0x000fe20000000800 */
[----:B------:R-:W-:Y:S01]  /*10e0*/  @!PT LDS RZ, [RZ] ;  /* 0x00000000fffff984 */ /* 0x000fe20000000800 */
[----:B------:R-:W-:Y:S01]  /*10f0*/  @!PT LDS RZ, [RZ] ;  /* 0x00000000fffff984 */ /* 0x000fe20000000800 */
[----:B------:R2:W-:Y:S02]  /*1100*/  LDGSTS.E.BYPASS.LTC128B.128 [R195], desc[UR4][R18.64] ;  /* 0x0000000012c37fae */ /* 0x0005e4000b901d44 */
.L_x_572:
[----:B------:R-:W-:Y:S05]  /*1110*/  BSYNC B0 ;  /* 0x0000000000007941 */ /* 0x000fea0003800000 */
.L_x_571:
[-C--:B-----5:R-:W-:Y:S01]  /*1120*/  IMAD.WIDE.U32 R48, R26, R21.reuse, R16 ;  /* 0x000000151a307225 */ /* 0x0a0fe200078e0010 */
[----:B------:R-:W-:Y:S01]  /*1130*/  SHF.R.S32.HI R36, RZ, 0x1f, R21 ;  /* 0x0000001fff247819 */ /* 0x000fe20000011415 */
[----:B------:R-:W-:Y:S01]  /*1140*/  BSSY B0, `(.L_x_573) ;  /* 0x000001b000007945 */ /* 0x000fe20003800000 */
[----:B------:R-:W-:Y:S01]  /*1150*/  SHF.L.U64.HI R252, R242, 0x7, R243 ;  /* 0x00000007f2fc7819 */ /* 0x000fe200000102f3 */
[----:B------:R-:W-:Y:S01]  /*1160*/  IMAD R0, R27, R21, RZ ;  /* 0x000000151b007224 */ /* 0x000fe200078e02ff */
[----:B------:R4:W-:Y:S01]  /*1170*/  STL.64 [R1+0x2d8], R48 ;  /* 0x0002d83001007387 */ /* 0x0009e20000100a00 */
[----:B------:R-:W-:Y:S02]  /*1180*/  ISETP.GE.AND P3, PT, R35, R20, PT ;  /* 0x000000142300720c */ /* 0x000fe40003f66270 */
[----:B--2---:R-:W-:Y:S01]  /*1190*/  IMAD R19, R26, R36, R0 ;  /* 0x000000241a137224 */ /* 0x004fe200078e0200 */
[----:B------:R-:W-:Y:S01]  /*11a0*/  SHF.R.S32.HI R26, RZ, 0x1f, R194 ;  /* 0x0000001fff1a7819 */ /* 0x000fe200000114c2 */
[----:B------:R-:W-:Y:S01]  /*11b0*/  IMAD R18, R252, R194, RZ ;  /* 0x000000c2fc127224 */ /* 0x000fe200078e02ff */
[----:B------:R-:W-:Y:S01]  /*11c0*/  SHF.L.U32 R249, R242, 0x7, RZ ;  /* 0x00000007f2f97819 */ /* 0x000fe200000006ff */
[----:B------:R-:W-:Y:S05]  /*11d0*/  @P2 BRA `(.L_x_574) ;  /* 0x0000000000442947 */ /* 0x000fea0003800000 */
[----:B------:R-:W-:-:S13]  /*11e0*/  ISETP.GE.AND P2, PT, R152, R153, PT ;  /* 0x000000999800720c */ /* 0x000fda0003f46270 */
[----:B------:R2:W-:Y:S01]  /*11f0*/  @P2 STS.128 [R195+0x800], RZ ;  /* 0x000800ffc3002388 */ /* 0x0005e20000000c00 */
[----:B------:R-:W-:Y:S05]  /*1200*/  @P2 BRA `(.L_x_574) ;  /* 0x0000000000382947 */ /* 0x000fea0003800000 */
[----:B------:R-:W-:Y:S01]  /*1210*/  IADD3 R0, P2, R46, 0x20, RZ ;  /* 0x000000202e007810 */ /* 0x000fe20007f5e0ff */
[----:B---3--:R-:W-:Y:S01]  /*1220*/  IMAD.MOV.U32 R12, RZ, RZ, R14 ;  /* 0x000000ffff0c7224 */ /* 0x008fe200078e000e */
[----:B------:R-:W-:-:S03]  /*1230*/  MOV R13, R11 ;  /* 0x0000000b000d7202 */ /* 0x000fc60000000f00 */
[----:B------:R-:W-:Y:S02]  /*1240*/  IMAD.X R5, RZ, RZ, R47, P2 ;  /* 0x000000ffff057224 */ /* 0x000fe400010e062f */
[----:B------:R-:W-:-:S04]  /*1250*/  IMAD.WIDE.U32 R12, R6, R0, R12 ;  /* 0x00000000060c7225 */ /* 0x000fc800078e000c */
[----:B------:R-:W-:Y:S01]  /*1260*/  IMAD R5, R5, R6, RZ ;  /* 0x0000000605057224 */ /* 0x000fe200078e02ff */
[----:B------:R-:W-:-:S03]  /*1270*/  LEA R16, P2, R12, R8, 0x1 ;  /* 0x000000080c107211 */ /* 0x000fc600078408ff */
[----:B------:R-:W-:-:S05]  /*1280*/  IMAD R0, R7, R0, R5 ;  /* 0x0000000007007224 */ /* 0x000fca00078e0205 */
[----:B------:R-:W-:-:S04]  /*1290*/  IADD3 R0, R13, R0, RZ ;  /* 0x000000000d007210 */ /* 0x000fc80007ffe0ff */
[----:B------:R-:W-:-:S05]  /*12a0*/  LEA.HI.X R17, R12, R9, R0, 0x1, P2 ;  /* 0x000000090c117211 */ /* 0x000fca00010f0c00 */
[----:B------:R-:W-:Y:S01]  /*12b0*/  @!PT LDS RZ, [RZ] ;  /* 0x00000000fffff984 */ /* 0x000fe20000000800 */
[----:B------:R-:W-:Y:S01]  /*12c0*/  @!PT LDS RZ, [RZ] ;  /* 0x00000000fffff984 */ /* 0x000fe20000000800 */
[----:B------:R-:W-:Y:S01]  /*12d0*/  @!PT LDS RZ, [RZ] ;  /* 0x00000000fffff984 */ /* 0x000fe20000000800 */
[----:B------:R3:W-:Y:S02]  /*12e0*/  LDGSTS.E.BYPASS.LTC128B.128 [R195+0x800], desc[UR4][R16.64] ;  /* 0x0080000010c37fae */ /* 0x0007e4000b901d44 */
.L_x_574:
[----:B------:R-:W-:Y:S05]  /*12f0*/  BSYNC B0 ;  /* 0x0000000000007941 */ /* 0x000fea0003800000 */
.L_x_573:
[----:B---3--:R-:W-:Y:S01]  /*1300*/  IADD3 R13, R49, R19, RZ ;  /* 0x00000013310d7210 */ /* 0x008fe20007ffe0ff */
[----:B------:R-:W-:Y:S01]  /*1310*/  BSSY B0, `(.L_x_575) ;  /* 0x0000018000007945 */ /* 0x000fe20003800000 */
[----:B------:R-:W-:Y:S01]  /*1320*/  MOV R12, R48 ;  /* 0x00000030000c7202 */ /* 0x000fe20000000f00 */
[----:B------:R-:W-:Y:S01]  /*1330*/  IMAD R25, R26, R249, R18 ;  /* 0x000000f91a197224 */ /* 0x000fe200078e0212 */
[----:B------:R-:W-:-:S03]  /*1340*/  ISETP.GE.AND P2, PT, R34, R20, PT ;  /* 0x000000142200720c */ /* 0x000fc60003f46270 */
[----:B------:R3:W-:Y:S02]  /*1350*/  STL.64 [R1+0x2b8], R12 ;  /* 0x0002b80c01007387 */ /* 0x0007e40000100a00 */
[----:B---3--:R-:W-:Y:S01]  /*1360*/  IMAD.WIDE.U32 R12, R194, R249, R12 ;  /* 0x000000f9c20c7225 */ /* 0x008fe200078e000c */
[----:B------:R-:W-:Y:S05]  /*1370*/  @P0 BRA `(.L_x_576) ;  /* 0x0000000000440947 */ /* 0x000fea0003800000 */
[----:B------:R-:W-:-:S13]  /*1380*/  ISETP.GE.AND P0, PT, R152, R153, PT ;  /* 0x000000999800720c */ /* 0x000fda0003f06270 */
[----:B------:R3:W-:Y:S01]  /*1390*/  @P0 STS.128 [R195+0x1000], RZ ;  /* 0x001000ffc3000388 */ /* 0x0007e20000000c00 */
[----:B------:R-:W-:Y:S05]  /*13a0*/  @P0 BRA `(.L_x_576) ;  /* 0x0000000000380947 */ /* 0x000fea0003800000 */
[----:B------:R-:W-:Y:S01]  /*13b0*/  IADD3 R0, P0, R46, 0x40, RZ ;  /* 0x000000402e007810 */ /* 0x000fe20007f1e0ff */
[----:B------:R-:W-:Y:S01]  /*13c0*/  IMAD.MOV.U32 R16, RZ, RZ, R14 ;  /* 0x000000ffff107224 */ /* 0x000fe200078e000e */
        /* <DEDUP_REMOVED lines=12> */
.L_x_576:
[----:B------:R-:W-:Y:S05]  /*1490*/  BSYNC B0 ;  /* 0x0000000000007941 */ /* 0x000fea0003800000 */
.L_x_575:
[----:B------:R-:W-:Y:S04]  /*14a0*/  BSSY B0, `(.L_x_577) ;  /* 0x0000012000007945 */ /* 0x000fe80003800000 */
[----:B------:R-:W-:Y:S05]  /*14b0*/  @P6 BRA `(.L_x_578) ;  /* 0x0000000000406947 */ /* 0x000fea0003800000 */
[----:B------:R-:W-:-:S13]  /*14c0*/  ISETP.GE.AND P0, PT, R152, R153, PT ;  /* 0x000000999800720c */ /* 0x000fda0003f06270 */
[----:B------:R1:W-:Y:S01]  /*14d0*/  @P0 STS.128 [R195+0x1800], RZ ;  /* 0x001800ffc3000388 */ /* 0x0003e20000000c00 */
[----:B------:R-:W-:Y:S05]  /*14e0*/  @P0 BRA `(.L_x_578) ;  /* 0x0000000000340947 */ /* 0x000fea0003800000 */
[----:B------:R-:W-:Y:S02]  /*14f0*/  IADD3 R0, P0, R46, 0x60, RZ ;  /* 0x000000602e007810 */ /* 0x000fe40007f1e0ff */
[----:B------:R-:W-:Y:S02]  /*1500*/  MOV R10, R14 ;  /* 0x0000000e000a7202 */ /* 0x000fe40000000f00 */
[----:B------:R-:W-:-:S03]  /*1510*/  IADD3.X R5, RZ, R47, RZ, P0, !PT ;  /* 0x0000002fff057210 */ /* 0x000fc600007fe4ff */
        /* <DEDUP_REMOVED lines=10> */
.L_x_578:
[----:B------:R-:W-:Y:S05]  /*15c0*/  BSYNC B0 ;  /* 0x0000000000007941 */ /* 0x000fea0003800000 */
.L_x_577:
[----:B------:R-:W-:Y:S01]  /*15d0*/  BSSY B0, `(.L_x_579) ;  /* 0x0000010000007945 */ /* 0x000fe20003800000 */
[C---:B------:R-:W-:Y:S01]  /*15e0*/  SHF.L.U64.HI R247, R242.reuse, 0x5, R243 ;  /* 0x00000005f2f77819 */ /* 0x040fe200000102f3 */
[----:B------:R-:W-:Y:S01]  /*15f0*/  IMAD.SHL.U32 R246, R242, 0x20, RZ ;  /* 0x00000020f2f67824 */ /* 0x000fe200078e00ff */
[----:B-1----:R-:W-:Y:S01]  /*1600*/  IADD3 R7, R13, R25, RZ ;  /* 0x000000190d077210 */ /* 0x002fe20007ffe0ff */
[----:B------:R-:W-:Y:S05]  /*1610*/  @P5 BRA `(.L_x_580) ;  /* 0x00000000002c5947 */ /* 0x000fea0003800000 */
[----:B------:R-:W-:-:S13]  /*1620*/  ISETP.GE.AND P0, PT, R152, R153, PT ;  /* 0x000000999800720c */ /* 0x000fda0003f06270 */
[----:B------:R1:W-:Y:S04]  /*1630*/  @P0 STS [R195+0x2000], RZ ;  /* 0x002000ffc3000388 */ /* 0x0003e80000000800 */
[----:B------:R1:W-:Y:S04]  /*1640*/  @P0 STS [R195+0x2004], RZ ;  /* 0x002004ffc3000388 */ /* 0x0003e80000000800 */
[----:B------:R1:W-:Y:S01]  /*1650*/  @P0 STS.64 [R195+0x2008], RZ ;  /* 0x002008ffc3000388 */ /* 0x0003e20000000a00 */
[----:B------:R-:W-:Y:S05]  /*1660*/  @P0 BRA `(.L_x_580) ;  /* 0x0000000000180947 */ /* 0x000fea0003800000 */
[----:B------:R-:W-:-:S04]  /*1670*/  LEA R8, P0, R12, R250, 0x1 ;  /* 0x000000fa0c087211 */ /* 0x000fc800078008ff */
[----:B------:R-:W-:-:S05]  /*1680*/  LEA.HI.X R9, R12, R251, R7, 0x1, P0 ;  /* 0x000000fb0c097211 */ /* 0x000fca00000f0c07 */
[----:B------:R-:W-:Y:S01]  /*1690*/  @!PT LDS RZ, [RZ] ;  /* 0x00000000fffff984 */ /* 0x000fe20000000800 */
[----:B------:R-:W-:Y:S01]  /*16a0*/  @!PT LDS RZ, [RZ] ;  /* 0x00000000fffff984 */ /* 0x000fe20000000800 */
[----:B------:R-:W-:Y:S01]  /*16b0*/  @!PT LDS RZ, [RZ] ;  /* 0x00000000fffff984 */ /* 0x000fe20000000800 */
[----:B------:R1:W-:Y:S04]  /*16c0*/  LDGSTS.E.BYPASS.LTC128B.128 [R195+0x2000], desc[UR4][R8.64] ;  /* 0x0200000008c37fae */ /* 0x0003e8000b901d44 */
.L_x_580:
[----:B------:R-:W-:Y:S05]  /*16d0*/  BSYNC B0 ;  /* 0x0000000000007941 */ /* 0x000fea0003800000 */
.L_x_579:
[----:B------:R-:W-:Y:S04]  /*16e0*/  BSSY B0, `(.L_x_581) ;  /* 0x000000d000007945 */ /* 0x000fe80003800000 */
[----:B------:R-:W-:Y:S05]  /*16f0*/  @P4 BRA `(.L_x_582) ;  /* 0x00000000002c4947 */ /* 0x000fea0003800000 */
[----:B------:R-:W-:-:S13]  /*1700*/  ISETP.GE.AND P0, PT, R152, R153, PT ;  /* 0x000000999800720c */ /* 0x000fda0003f06270 */
[----:B------:R1:W-:Y:S01]  /*1710*/  @P0 STS.128 [R195+0x2800], RZ ;  /* 0x002800ffc3000388 */ /* 0x0003e20000000c00 */
[----:B------:R-:W-:Y:S05]  /*1720*/  @P0 BRA `(.L_x_582) ;  /* 0x0000000000200947 */ /* 0x000fea0003800000 */
[----:B------:R-:W-:-:S05]  /*1730*/  IADD3 R0, P0, R246, R12, RZ ;  /* 0x0000000cf6007210 */ /* 0x000fca0007f1e0ff */
[----:B------:R-:W-:Y:S01]  /*1740*/  IMAD.X R5, R247, 0x1, R7, P0 ;  /* 0x00000001f7057824 */ /* 0x000fe200000e0607 */
[----:B-1----:R-:W-:-:S04]  /*1750*/  LEA R8, P0, R0, R250, 0x1 ;  /* 0x000000fa00087211 */ /* 0x002fc800078008ff */
[----:B------:R-:W-:-:S05]  /*1760*/  LEA.HI.X R9, R0, R251, R5, 0x1, P0 ;  /* 0x000000fb00097211 */ /* 0x000fca00000f0c05 */
[----:B------:R-:W-:Y:S01]  /*1770*/  @!PT LDS RZ, [RZ] ;  /* 0x00000000fffff984 */ /* 0x000fe20000000800 */
[----:B------:R-:W-:Y:S01]  /*1780*/  @!PT LDS RZ, [RZ] ;  /* 0x00000000fffff984 */ /* 0x000fe20000000800 */
[----:B------:R-:W-:Y:S01]  /*1790*/  @!PT LDS RZ, [RZ] ;  /* 0x00000000fffff984 */ /* 0x000fe20000000800 */
[----:B------:R1:W-:Y:S04]  /*17a0*/  LDGSTS.E.BYPASS.LTC128B.128 [R195+0x2800], desc[UR4][R8.64] ;  /* 0x0280000008c37fae */ /* 0x0003e8000b901d44 */
.L_x_582:
[----:B------:R-:W-:Y:S05]  /*17b0*/  BSYNC B0 ;  /* 0x0000000000007941 */ /* 0x000fea0003800000 */
.L_x_581:
[----:B------:R-:W-:Y:S04]  /*17c0*/  BSSY B0, `(.L_x_583) ;  /* 0x000000d000007945 */ /* 0x000fe80003800000 */
[----:B------:R-:W-:Y:S05]  /*17d0*/  @P3 BRA `(.L_x_584) ;  /* 0x00000000002c3947 */ /* 0x000fea0003800000 */
[----:B------:R-:W-:-:S13]  /*17e0*/  ISETP.GE.AND P0, PT, R152, R153, PT ;  /* 0x000000999800720c */ /* 0x000fda0003f06270 */
[----:B------:R1:W-:Y:S01]  /*17f0*/  @P0 STS.128 [R195+0x3000], RZ ;  /* 0x003000ffc3000388 */ /* 0x0003e20000000c00 */
[----:B------:R-:W-:Y:S05]  /*1800*/  @P0 BRA `(.L_x_584) ;  /* 0x0000000000200947 */ /* 0x000fea0003800000 */
[----:B------:R-:W-:-:S04]  /*1810*/  LEA R0, P0, R242, R12, 0x6 ;  /* 0x0000000cf2007211 */ /* 0x000fc800078030ff */
[----:B------:R-:W-:Y:S02]  /*1820*/  LEA.HI.X R5, R242, R7, R243, 0x6, P0 ;  /* 0x00000007f2057211 */ /* 0x000fe400000f34f3 */
[----:B-1----:R-:W-:-:S04]  /*1830*/  LEA R8, P0, R0, R250, 0x1 ;  /* 0x000000fa00087211 */ /* 0x002fc800078008ff */
[----:B------:R-:W-:-:S05]  /*1840*/  LEA.HI.X R9, R0, R251, R5, 0x1, P0 ;  /* 0x000000fb00097211 */ /* 0x000fca00000f0c05 */
[----:B------:R-:W-:Y:S01]  /*1850*/  @!PT LDS RZ, [RZ] ;  /* 0x00000000fffff984 */ /* 0x000fe20000000800 */
[----:B------:R-:W-:Y:S01]  /*1860*/  @!PT LDS RZ, [RZ] ;  /* 0x00000000fffff984 */ /* 0x000fe20000000800 */
[----:B------:R-:W-:Y:S01]  /*1870*/  @!PT LDS RZ, [RZ] ;  /* 0x00000000fffff984 */ /* 0x000fe20000000800 */
[----:B------:R1:W-:Y:S04]  /*1880*/  LDGSTS.E.BYPASS.LTC128B.128 [R195+0x3000], desc[UR4][R8.64] ;  /* 0x0300000008c37fae */ /* 0x0003e8000b901d44 */
.L_x_584:
[----:B------:R-:W-:Y:S05]  /*1890*/  BSYNC B0 ;  /* 0x0000000000007941 */ /* 0x000fea0003800000 */
.L_x_583:
[----:B------:R-:W-:Y:S04]  /*18a0*/  BSSY B0, `(.L_x_585) ;  /* 0x000000f000007945 */ /* 0x000fe80003800000 */
[----:B------:R-:W-:Y:S05]  /*18b0*/  @P2 BRA `(.L_x_586) ;  /* 0x0000000000342947 */ /* 0x000fea0003800000 */
[----:B------:R-:W-:-:S13]  /*18c0*/  ISETP.GE.AND P0, PT, R152, R153, PT ;  /* 0x000000999800720c */ /* 0x000fda0003f06270 */
[----:B------:R1:W-:Y:S01]  /*18d0*/  @P0 STS.128 [R195+0x3800], RZ ;  /* 0x003800ffc3000388 */ /* 0x0003e20000000c00 */
[----:B------:R-:W-:Y:S05]  /*18e0*/  @P0 BRA `(.L_x_586) ;  /* 0x0000000000280947 */ /* 0x000fea0003800000 */
[----:B------:R-:W-:Y:S01]  /*18f0*/  MOV R6, R12 ;  /* 0x0000000c00067202 */ /* 0x000fe20000000f00 */
[----:B------:R-:W-:-:S04]  /*1900*/  IMAD R0, R243, 0x60, RZ ;  /* 0x00000060f3007824 */ /* 0x000fc800078e02ff */
[----:B-1----:R-:W-:-:S05]  /*1910*/  IMAD.WIDE.U32 R8, R242, 0x60, R6 ;  /* 0x00000060f2087825 */ /* 0x002fca00078e0006 */
[----:B------:R-:W-:Y:S02]  /*1920*/  IADD3 R0, R9, R0, RZ ;  /* 0x0000000009007210 */ /* 0x000fe40007ffe0ff */
[----:B------:R-:W-:-:S04]  /*1930*/  LEA R6, P0, R8, R250, 0x1 ;  /* 0x000000fa08067211 */ /* 0x000fc800078008ff */
[----:B------:R-:W-:-:S05]  /*1940*/  LEA.HI.X R7, R8, R251, R0, 0x1, P0 ;  /* 0x000000fb08077211 */ /* 0x000fca00000f0c00 */
[----:B------:R-:W-:Y:S01]  /*1950*/  @!PT LDS RZ, [RZ] ;  /* 0x00000000fffff984 */ /* 0x000fe20000000800 */
[----:B------:R-:W-:Y:S01]  /*1960*/  @!PT LDS RZ, [RZ] ;  /* 0x00000000fffff984 */ /* 0x000fe20000000800 */
[----:B------:R-:W-:Y:S01]  /*1970*/  @!PT LDS RZ, [RZ] ;  /* 0x00000000fffff984 */ /* 0x000fe20000000800 */
[----:B------:R1:W-:Y:S04]  /*1980*/  LDGSTS.E.BYPASS.LTC128B.128 [R195+0x3800], desc[UR4][R6.64] ;  /* 0x0380000006c37fae */ /* 0x0003e8000b901d44 */
.L_x_586:
[----:B------:R-:W-:Y:S05]  /*1990*/  BSYNC B0 ;  /* 0x0000000000007941 */ /* 0x000fea0003800000 */
.L_x_585:
[----:B-1----:R-:W2:Y:S04]  /*19a0*/  LD.E.64 R6, desc[UR4][R180.64+0x1b8] ;  /* 0x0001b804b4067980 */ /* 0x002ea8000c101b00 */
[----:B------:R-:W0:Y:S04]  /*19b0*/  LDGDEPBAR ;  /* 0x00000000000079af */ /* 0x000e280000000000 */
[----:B------:R-:W5:Y:S01]  /*19c0*/  LD.E R183, desc[UR4][R180.64+0x188] ;  /* 0x00018804b4b77980 */ /* 0x000f62000c101900 */
[----:B--2---:R-:W-:-:S04]  /*19d0*/  ISETP.NE.U32.AND P0, PT, R6, RZ, PT ;  /* 0x000000ff0600720c */ /* 0x004fc80003f05070 */
[----:B------:R-:W-:-:S13]  /*19e0*/  ISETP.NE.AND.EX P0, PT, R7, RZ, PT, P0 ;  /* 0x000000ff0700720c */ /* 0x000fda0003f05300 */
[----:B------:R-:W2:Y:S01]  /*19f0*/  @P0 LD.E.64 R8, desc[UR4][R180.64+0x1c0] ;  /* 0x0001c004b4080980 */ /* 0x000ea2000c101b00 */
[----:B------:R-:W-:Y:S01]  /*1a00*/  @P0 SHF.R.S32.HI R5, RZ, 0x1f, R41 ;  /* 0x0000001fff050819 */ /* 0x000fe20000011429 */
[----:B------:R-:W-:Y:S01]  /*1a10*/  @P0 IMAD.MOV.U32 R22, RZ, RZ, R44 ;  /* 0x000000ffff160224 */ /* 0x000fe200078e002c */
[----:B------:R-:W-:Y:S01]  /*1a20*/  LOP3.LUT R13, R40, 0xfffffff8, RZ, 0xc0, !PT ;  /* 0xfffffff8280d7812 */ /* 0x000fe200078ec0ff */
[----:B------:R-:W5:Y:S01]  /*1a30*/  @P0 LD.E R154, desc[UR4][R180.64+0xd8] ;  /* 0x0000d804b49a0980 */ /* 0x000f62000c101900 */
[C---:B------:R-:W-:Y:S01]  /*1a40*/  SHF.L.U64.HI R19, R244.reuse, 0x7, R245 ;  /* 0x00000007f4137819 */ /* 0x040fe200000102f5 */
[----:B------:R-:W-:Y:S01]  /*1a50*/  IMAD.SHL.U32 R18, R244, 0x80, RZ ;  /* 0x00000080f4127824 */ /* 0x000fe200078e00ff */
[-C--:B------:R-:W-:Y:S02]  /*1a60*/  ISETP.GE.AND P4, PT, R33, R20.reuse, PT ;  /* 0x000000142100720c */ /* 0x080fe40003f86270 */
[----:B------:R-:W-:Y:S01]  /*1a70*/  ISETP.GE.AND P3, PT, R35, R20, PT ;  /* 0x000000142300720c */ /* 0x000fe20003f66270 */
[----:B--2---:R-:W-:-:S02]  /*1a80*/  @P0 IMAD R0, R9, R41, RZ ;  /* 0x0000002909000224 */ /* 0x004fc400078e02ff */
[----:B------:R-:W-:-:S04]  /*1a90*/  @P0 IMAD.WIDE.U32 R10, R41, R8, R22 ;  /* 0x00000008290a0225 */ /* 0x000fc800078e0016 */
[----:B------:R-:W-:Y:S01]  /*1aa0*/  @P0 IMAD R8, R8, R5, R0 ;  /* 0x0000000508080224 */ /* 0x000fe200078e0200 */
[----:B------:R-:W-:-:S03]  /*1ab0*/  @P0 LEA R6, P2, R10, R6, 0x2 ;  /* 0x000000060a060211 */ /* 0x000fc600078410ff */
[----:B------:R-:W-:-:S05]  /*1ac0*/  @P0 IMAD.IADD R8, R11, 0x1, R8 ;  /* 0x000000010b080824 */ /* 0x000fca00078e0208 */
[----:B------:R-:W-:-:S05]  /*1ad0*/  @P0 LEA.HI.X R7, R10, R7, R8, 0x2, P2 ;  /* 0x000000070a070211 */ /* 0x000fca00010f1408 */
[----:B------:R1:W5:Y:S01]  /*1ae0*/  @P0 LD.E R155, desc[UR4][R6.64] ;  /* 0x00000004069b0980 */ /* 0x000362000c101900 */
[----:B------:R-:W-:Y:S01]  /*1af0*/  @!P1 SHF.R.S32.HI R0, RZ, 0x1f, R24 ;  /* 0x0000001fff009819 */ /* 0x000fe20000011418 */
[----:B------:R-:W-:Y:S01]  /*1b00*/  @!P1 IMAD R5, R245, R24, RZ ;  /* 0x00000018f5059224 */ /* 0x000fe200078e02ff */
[----:B------:R-:W-:-:S04]  /*1b10*/  DEPBAR.LE SB0, 0x0 ;  /* 0x000080000000791a */ /* 0x000fc80000000000 */
[----:B------:R-:W-:Y:S01]  /*1b20*/  @!P1 IMAD R8, R244, R0, R5 ;  /* 0x00000000f4089224 */ /* 0x000fe200078e0205 */
[----:B-1----:R-:W-:-:S04]  /*1b30*/  LEA.HI R7, R39, R231, RZ, 0x4 ;  /* 0x000000e727077211 */ /* 0x002fc800078f20ff */
[----:B------:R-:W-:-:S04]  /*1b40*/  SHF.R.S32.HI R9, RZ, 0x4, R7 ;  /* 0x00000004ff097819 */ /* 0x000fc80000011407 */
[C---:B------:R-:W-:Y:S02]  /*1b50*/  LEA.HI R6, R7.reuse, R9, RZ, 0x1 ;  /* 0x0000000907067211 */ /* 0x040fe400078f08ff */
[----:B------:R-:W-:Y:S02]  /*1b60*/  LOP3.LUT R7, R7, 0xfffffff0, RZ, 0xc0, !PT ;  /* 0xfffffff007077812 */ /* 0x000fe400078ec0ff */
[----:B------:R-:W-:-:S03]  /*1b70*/  LOP3.LUT R5, R6, 0xfffffffe, RZ, 0xc0, !PT ;  /* 0xfffffffe06057812 */ /* 0x000fc600078ec0ff */
[----:B------:R-:W-:Y:S01]  /*1b80*/  IMAD.IADD R0, R231, 0x1, -R7 ;  /* 0x00000001e7007824 */ /* 0x000fe200078e0a07 */
[----:B------:R-:W-:Y:S01]  /*1b90*/  IADD3 R16, R9, -R5, RZ ;  /* 0x8000000509107210 */ /* 0x000fe20007ffe0ff */
[----:B------:R-:W-:-:S03]  /*1ba0*/  @!P1 IMAD.WIDE.U32 R6, R244, R24, RZ ;  /* 0x00000018f4069225 */ /* 0x000fc600078e00ff */
[----:B------:R-:W-:Y:S01]  /*1bb0*/  LEA.HI R5, R0, R0, RZ, 0x1 ;  /* 0x0000000000057211 */ /* 0x000fe200078f08ff */
[----:B------:R-:W-:-:S03]  /*1bc0*/  @!P1 IMAD.IADD R7, R7, 0x1, R8 ;  /* 0x0000000107079824 */ /* 0x000fc600078e0208 */
[----:B------:R-:W-:Y:S01]  /*1bd0*/  LOP3.LUT R11, R5, 0x7fffffe, RZ, 0xc0, !PT ;  /* 0x07fffffe050b7812 */ /* 0x000fe200078ec0ff */
[----:B------:R-:W-:Y:S01]  /*1be0*/  @!P1 IMAD R9, R29, R41, RZ ;  /* 0x000000291d099224 */ /* 0x000fe200078e02ff */
[----:B------:R-:W-:Y:S01]  /*1bf0*/  @!P1 SHF.R.S32.HI R8, RZ, 0x1f, R41 ;  /* 0x0000001fff089819 */ /* 0x000fe20000011429 */
[----:B------:R-:W-:Y:S01]  /*1c00*/  @P1 IMAD.IADD R10, R24, 0x1, R32 ;  /* 0x00000001180a1824 */ /* 0x000fe200078e0220 */
[----:B------:R-:W-:Y:S01]  /*1c10*/  SHF.R.S32.HI R12, RZ, 0x1f, R0 ;  /* 0x0000001fff0c7819 */ /* 0x000fe20000011400 */
[----:B------:R-:W-:Y:S02]  /*1c20*/  IMAD.IADD R137, R0, 0x1, -R11 ;  /* 0x0000000100897824 */ /* 0x000fe400078e0a0b */
[----:B------:R-:W-:Y:S01]  /*1c30*/  IMAD.IADD R11, R231, 0x1, -R13 ;  /* 0x00000001e70b7824 */ /* 0x000fe200078e0a0d */
[----:B------:R-:W-:Y:S01]  /*1c40*/  LEA.HI R17, R12, R0, RZ, 0x3 ;  /* 0x000000000c117211 */ /* 0x000fe200078f18ff */
[----:B------:R-:W-:Y:S02]  /*1c50*/  @!P1 IMAD R15, R28, R8, R9 ;  /* 0x000000081c0f9224 */ /* 0x000fe400078e0209 */
[----:B------:R-:W-:Y:S01]  /*1c60*/  @P1 IMAD.WIDE.U32 R8, R244, R10, RZ ;  /* 0x0000000af4081225 */ /* 0x000fe200078e00ff */
[----:B------:R-:W-:-:S02]  /*1c70*/  SHF.R.S32.HI R12, RZ, 0x1, R5 ;  /* 0x00000001ff0c7819 */ /* 0x000fc40000011405 */
[----:B------:R-:W-:Y:S01]  /*1c80*/  SHF.R.S32.HI R13, RZ, 0x1f, R5 ;  /* 0x0000001fff0d7819 */ /* 0x000fe20000011405 */
[----:B------:R-:W-:Y:S01]  /*1c90*/  @P1 IMAD R0, R245, R10, RZ ;  /* 0x0000000af5001224 */ /* 0x000fe200078e02ff */
[----:B------:R-:W-:Y:S01]  /*1ca0*/  LEA.HI R10, R11, R11, RZ, 0x1 ;  /* 0x0000000b0b0a7211 */ /* 0x000fe200078f08ff */
[----:B------:R-:W-:Y:S01]  /*1cb0*/  @!P1 IMAD.WIDE.U32 R6, R41, R28, R6 ;  /* 0x0000001c29069225 */ /* 0x000fe200078e0006 */
[----:B------:R-:W-:-:S07]  /*1cc0*/  @P1 MOV R5, R8 ;  /* 0x0000000800051202 */ /* 0x000fce0000000f00 */
[----:B------:R-:W-:Y:S05]  /*1cd0*/  WARPSYNC.ALL ;  /* 0x0000000000007948 */ /* 0x000fea0003800000 */
[----:B------:R-:W-:Y:S01]  /*1ce0*/  LOP3.LUT R14, R10, 0x7fffffe, RZ, 0xc0, !PT ;  /* 0x07fffffe0a0e7812 */ /* 0x000fe200078ec0ff */
[----:B------:R-:W-:Y:S01]  /*1cf0*/  @!P1 IMAD.MOV.U32 R5, RZ, RZ, R6 ;  /* 0x000000ffff059224 */ /* 0x000fe200078e0006 */
[----:B------:R-:W-:Y:S01]  /*1d00*/  LEA.HI R8, R13, R12, RZ, 0x2 ;  /* 0x0000000c0d087211 */ /* 0x000fe200078f10ff */
[----:B------:R-:W-:Y:S01]  /*1d10*/  @P1 IMAD.IADD R0, R9, 0x1, R0 ;  /* 0x0000000109001824 */ /* 0x000fe200078e0200 */
[----:B------:R-:W-:Y:S01]  /*1d20*/  @!P1 IADD3 R0, R7, R15, RZ ;  /* 0x0000000f07009210 */ /* 0x000fe20007ffe0ff */
[----:B------:R-:W-:Y:S01]  /*1d30*/  IMAD.IADD R14, R11, 0x1, -R14 ;  /* 0x000000010b0e7824 */ /* 0x000fe200078e0a0e */
[----:B------:R-:W-:Y:S01]  /*1d40*/  LOP3.LUT R7, R8, 0xfffffffc, RZ, 0xc0, !PT ;  /* 0xfffffffc08077812 */ /* 0x000fe200078ec0ff */
[----:B------:R-:W-:Y:S01]  /*1d50*/  BAR.SYNC.DEFER_BLOCKING 0x0 ;  /* 0x0000000000007b1d */ /* 0x000fe20000010000 */
[----:B------:R-:W-:-:S02]  /*1d60*/  IADD3 R6, P1, R152, R5, RZ ;  /* 0x0000000598067210 */ /* 0x000fc40007f3e0ff */
[----:B------:R-:W-:Y:S01]  /*1d70*/  SHF.R.S32.HI R11, RZ, 0x1, R10 ;  /* 0x00000001ff0b7819 */ /* 0x000fe2000001140a */
[----:B------:R-:W-:Y:S02]  /*1d80*/  IMAD.IADD R10, R12, 0x1, -R7 ;  /* 0x000000010c0a7824 */ /* 0x000fe400078e0a07 */
[----:B------:R-:W-:Y:S01]  /*1d90*/  IMAD.X R7, R37, 0x1, R0, P1 ;  /* 0x0000000125077824 */ /* 0x000fe200008e0600 */
[----:B------:R-:W-:Y:S01]  /*1da0*/  ISETP.GE.AND P1, PT, R2, R20, PT ;  /* 0x000000140200720c */ /* 0x000fe20003f26270 */
[----:B------:R-:W-:Y:S02]  /*1db0*/  IMAD.SHL.U32 R0, R11, 0x40, RZ ;  /* 0x000000400b007824 */ /* 0x000fe400078e00ff */
[----:B------:R-:W-:Y:S01]  /*1dc0*/  IMAD R5, R245, R2, RZ ;  /* 0x00000002f5057224 */ /* 0x000fe200078e02ff */
[----:B------:R-:W-:Y:S02]  /*1dd0*/  SHF.L.U32 R9, R38, 0x3, RZ ;  /* 0x0000000326097819 */ /* 0x000fe400000006ff */
[----:B------:R-:W-:Y:S01]  /*1de0*/  LOP3.LUT R0, R0, 0xc0, RZ, 0xc0, !PT ;  /* 0x000000c000007812 */ /* 0x000fe200078ec0ff */
[----:B------:R-:W-:-:S02]  /*1df0*/  IMAD R8, R244, R3, R5 ;  /* 0x00000003f4087224 */ /* 0x000fc400078e0205 */
[----:B------:R-:W-:Y:S01]  /*1e00*/  IMAD.SHL.U32 R5, R10, 0x40, RZ ;  /* 0x000000400a057824 */ /* 0x000fe200078e00ff */
[----:B------:R-:W-:Y:S01]  /*1e10*/  LOP3.LUT R9, R0, 0x8, R9, 0xf8, !PT ;  /* 0x0000000800097812 */ /* 0x000fe200078ef809 */
[----:B------:R-:W-:Y:S01]  /*1e20*/  IMAD.WIDE.U32 R2, R244, R2, R6 ;  /* 0x00000002f4027225 */ /* 0x000fe200078e0006 */
[----:B------:R-:W-:-:S03]  /*1e30*/  SHF.R.U32.HI R0, RZ, 0x3, R0 ;  /* 0x00000003ff007819 */ /* 0x000fc60000011600 */
[----:B------:R-:W-:Y:S01]  /*1e40*/  IMAD.SHL.U32 R6, R17, 0x20, RZ ;  /* 0x0000002011067824 */ /* 0x000fe200078e00ff */
[----:B------:R-:W-:Y:S01]  /*1e50*/  SHF.L.U32 R7, R16, 0x3, RZ ;  /* 0x0000000310077819 */ /* 0x000fe200000006ff */
[----:B------:R-:W-:Y:S01]  /*1e60*/  @P1 STS [R195+0x4000], RZ ;  /* 0x004000ffc3001388 */ /* 0x000fe20000000800 */
[----:B------:R-:W-:Y:S01]  /*1e70*/  LOP3.LUT R5, R5, 0xc0, RZ, 0xc0, !PT ;  /* 0x000000c005057812 */ /* 0x000fe200078ec0ff */
[----:B------:R-:W-:Y:S01]  /*1e80*/  IMAD.IADD R3, R3, 0x1, R8 ;  /* 0x0000000103037824 */ /* 0x000fe200078e0208 */
[----:B------:R-:W-:Y:S01]  /*1e90*/  LOP3.LUT R9, R9, R0, RZ, 0x3c, !PT ;  /* 0x0000000009097212 */ /* 0x000fe200078e3cff */
[----:B------:R-:W-:Y:S01]  /*1ea0*/  @P1 STS [R195+0x4004], RZ ;  /* 0x004004ffc3001388 */ /* 0x000fe20000000800 */
[-C--:B------:R-:W-:Y:S01]  /*1eb0*/  IMAD R0, R31, R21.reuse, RZ ;  /* 0x000000151f007224 */ /* 0x080fe200078e02ff */
[----:B------:R-:W-:Y:S02]  /*1ec0*/  LOP3.LUT R86, R6, 0xffffff00, RZ, 0xc0, !PT ;  /* 0xffffff0006567812 */ /* 0x000fe400078ec0ff */
[----:B------:R-:W-:Y:S01]  /*1ed0*/  @P1 STS.64 [R195+0x4008], RZ ;  /* 0x004008ffc3001388 */ /* 0x000fe20000000a00 */
[----:B------:R-:W-:Y:S01]  /*1ee0*/  LOP3.LUT R7, R5, 0x8, R7, 0xf8, !PT ;  /* 0x0000000805077812 */ /* 0x000fe200078ef807 */
[----:B------:R-:W-:Y:S01]  /*1ef0*/  IMAD.WIDE.U32 R22, R30, R21, R2 ;  /* 0x000000151e167225 */ /* 0x000fe200078e0002 */
[----:B------:R-:W-:-:S03]  /*1f00*/  SHF.R.U32.HI R5, RZ, 0x3, R5 ;  /* 0x00000003ff057819 */ /* 0x000fc60000011605 */
[----:B------:R-:W-:Y:S01]  /*1f10*/  IMAD R6, R30, R36, R0 ;  /* 0x000000241e067224 */ /* 0x000fe200078e0200 */
[----:B------:R-:W-:Y:S01]  /*1f20*/  LOP3.LUT R87, R7, R5, RZ, 0x3c, !PT ;  /* 0x0000000507577212 */ /* 0x000fe200078e3cff */
[----:B------:R-:W-:Y:S02]  /*1f30*/  IMAD R0, R240, 0x200, R86 ;  /* 0x00000200f0007824 */ /* 0x000fe400078e0256 */
[----:B------:R-:W-:Y:S02]  /*1f40*/  IMAD.IADD R7, R23, 0x1, R6 ;  /* 0x0000000117077824 */ /* 0x000fe400078e0206 */
[----:B------:R-:W-:Y:S01]  /*1f50*/  IMAD.MOV.U32 R6, RZ, RZ, R22 ;  /* 0x000000ffff067224 */ /* 0x000fe200078e0016 */
[----:B------:R-:W-:Y:S01]  /*1f60*/  LEA R2, R137, R0, 0x5 ;  /* 0x0000000089027211 */ /* 0x000fe200078e28ff */
[----:B------:R-:W-:Y:S02]  /*1f70*/  IMAD R14, R16, 0x8, R14 ;  /* 0x00000008100e7824 */ /* 0x000fe400078e020e */
[----:B------:R-:W-:Y:S01]  /*1f80*/  IMAD R3, R19, R194, RZ ;  /* 0x000000c213037224 */ /* 0x000fe200078e02ff */
[----:B------:R-:W-:Y:S01]  /*1f90*/  STL.64 [R1+0x2c8], R22 ;  /* 0x0002c81601007387 */ /* 0x000fe20000100a00 */
[----:B------:R-:W-:Y:S01]  /*1fa0*/  IMAD.U32 R0, R14, 0x20, R9 ;  /* 0x000000200e007824 */ /* 0x000fe200078e0009 */
[----:B------:R-:W-:Y:S01]  /*1fb0*/  IADD3 R2, R87, R2, RZ ;  /* 0x0000000257027210 */ /* 0x000fe20007ffe0ff */
[----:B------:R-:W-:Y:S01]  /*1fc0*/  IMAD R3, R26, R18, R3 ;  /* 0x000000121a037224 */ /* 0x000fe200078e0203 */
[----:B------:R1:W-:Y:S01]  /*1fd0*/  STL.64 [R1+0x2c0], R6 ;  /* 0x0002c00601007387 */ /* 0x0003e20000100a00 */
[----:B------:R-:W-:Y:S01]  /*1fe0*/  BSSY B0, `(.L_x_587) ;  /* 0x0000012000007945 */ /* 0x000fe20003800000 */
[----:B------:R-:W-:Y:S01]  /*1ff0*/  ISETP.GE.AND P2, PT, R34, R20, PT ;  /* 0x000000142200720c */ /* 0x000fe20003f46270 */
[----:B------:R-:W-:Y:S01]  /*2000*/  IMAD R136, R0, 0x2, R4 ;  /* 0x0000000200887824 */ /* 0x000fe200078e0204 */
[----:B------:R-:W-:Y:S01]  /*2010*/  LEA R138, R2, R4, 0x1 ;  /* 0x00000004028a7211 */ /* 0x000fe200078e08ff */
[----:B-1----:R-:W-:-:S04]  /*2020*/  IMAD.WIDE.U32 R6, R194, R18, R6 ;  /* 0x00000012c2067225 */ /* 0x002fc800078e0006 */
[----:B------:R-:W-:Y:S01]  /*2030*/  IMAD.IADD R3, R7, 0x1, R3 ;  /* 0x0000000107037824 */ /* 0x000fe200078e0203 */
[----:B------:R-:W-:Y:S06]  /*2040*/  @P1 BRA `(.L_x_588) ;  /* 0x00000000002c1947 */ /* 0x000fec0003800000 */
        /* <DEDUP_REMOVED lines=11> */
.L_x_588:
[----:B------:R-:W-:Y:S05]  /*2100*/  BSYNC B0 ;  /* 0x0000000000007941 */ /* 0x000fea0003800000 */
.L_x_587:
[----:B------:R1:W-:Y:S01]  /*2110*/  @P4 STS.128 [R195+0x4800], RZ ;  /* 0x004800ffc3004388 */ /* 0x0003e20000000c00 */
[----:B------:R-:W-:Y:S04]  /*2120*/  BSSY B0, `(.L_x_589) ;  /* 0x000000d000007945 */ /* 0x000fe80003800000 */
[----:B------:R-:W-:Y:S05]  /*2130*/  @P4 BRA `(.L_x_590) ;  /* 0x00000000002c4947 */ /* 0x000fea0003800000 */
[----:B------:R-:W-:-:S13]  /*2140*/  ISETP.GE.AND P1, PT, R152, R153, PT ;  /* 0x000000999800720c */ /* 0x000fda0003f26270 */
[----:B------:R1:W-:Y:S01]  /*2150*/  @P1 STS.128 [R195+0x4800], RZ ;  /* 0x004800ffc3001388 */ /* 0x0003e20000000c00 */
[----:B------:R-:W-:Y:S05]  /*2160*/  @P1 BRA `(.L_x_590) ;  /* 0x0000000000201947 */ /* 0x000fea0003800000 */
[----:B------:R-:W-:-:S04]  /*2170*/  LEA R0, P1, R244, R6, 0x5 ;  /* 0x00000006f4007211 */ /* 0x000fc800078228ff */
[----:B------:R-:W-:Y:S02]  /*2180*/  LEA.HI.X R5, R244, R3, R245, 0x5, P1 ;  /* 0x00000003f4057211 */ /* 0x000fe400008f2cf5 */
[----:B--2---:R-:W-:-:S04]  /*2190*/  LEA R8, P1, R0, R42, 0x1 ;  /* 0x0000002a00087211 */ /* 0x004fc800078208ff */
[----:B------:R-:W-:-:S05]  /*21a0*/  LEA.HI.X R9, R0, R43, R5, 0x1, P1 ;  /* 0x0000002b00097211 */ /* 0x000fca00008f0c05 */
[----:B------:R-:W-:Y:S01]  /*21b0*/  @!PT LDS RZ, [RZ] ;  /* 0x00000000fffff984 */ /* 0x000fe20000000800 */
[----:B------:R-:W-:Y:S01]  /*21c0*/  @!PT LDS RZ, [RZ] ;  /* 0x00000000fffff984 */ /* 0x000fe20000000800 */
[----:B------:R-:W-:Y:S01]  /*21d0*/  @!PT LDS RZ, [RZ] ;  /* 0x00000000fffff984 */ /* 0x000fe20000000800 */
[----:B------:R2:W-:Y:S04]  /*21e0*/  LDGSTS.E.BYPASS.LTC128B.128 [R195+0x4800], desc[UR4][R8.64] ;  /* 0x0480000008c37fae */ /* 0x0005e8000b901d44 */
.L_x_590:
[----:B------:R-:W-:Y:S05]  /*21f0*/  BSYNC B0 ;  /* 0x0000000000007941 */ /* 0x000fea0003800000 */
.L_x_589:
        /* <DEDUP_REMOVED lines=14> */
.L_x_592:
[----:B------:R-:W-:Y:S05]  /*22e0*/  BSYNC B0 ;  /* 0x0000000000007941 */ /* 0x000fea0003800000 */
.L_x_591:
[----:B------:R1:W-:Y:S01]  /*22f0*/  @P2 STS.128 [R195+0x5800], RZ ;  /* 0x005800ffc3002388 */ /* 0x0003e20000000c00 */
[----:B------:R-:W-:Y:S04]  /*2300*/  BSSY B0, `(.L_x_593) ;  /* 0x000000f000007945 */ /* 0x000fe80003800000 */
[----:B------:R-:W-:Y:S05]  /*2310*/  @P2 BRA `(.L_x_594) ;  /* 0x0000000000342947 */ /* 0x000fea0003800000 */
[----:B------:R-:W-:-:S13]  /*2320*/  ISETP.GE.AND P1, PT, R152, R153, PT ;  /* 0x000000999800720c */ /* 0x000fda0003f26270 */
[----:B------:R1:W-:Y:S01]  /*2330*/  @P1 STS.128 [R195+0x5800], RZ ;  /* 0x005800ffc3001388 */ /* 0x0003e20000000c00 */
[----:B------:R-:W-:Y:S05]  /*2340*/  @P1 BRA `(.L_x_594) ;  /* 0x0000000000281947 */ /* 0x000fea0003800000 */
[----:B------:R-:W-:Y:S01]  /*2350*/  MOV R2, R6 ;  /* 0x0000000600027202 */ /* 0x000fe20000000f00 */
[----:B------:R-:W-:-:S04]  /*2360*/  IMAD R0, R245, 0x60, RZ ;  /* 0x00000060f5007824 */ /* 0x000fc800078e02ff */
[----:B------:R-:W-:-:S05]  /*2370*/  IMAD.WIDE.U32 R6, R244, 0x60, R2 ;  /* 0x00000060f4067825 */ /* 0x000fca00078e0002 */
[----:B------:R-:W-:Y:S02]  /*2380*/  IADD3 R0, R7, R0, RZ ;  /* 0x0000000007007210 */ /* 0x000fe40007ffe0ff */
[----:B------:R-:W-:-:S04]  /*2390*/  LEA R2, P1, R6, R42, 0x1 ;  /* 0x0000002a06027211 */ /* 0x000fc800078208ff */
[----:B------:R-:W-:-:S05]  /*23a0*/  LEA.HI.X R3, R6, R43, R0, 0x1, P1 ;  /* 0x0000002b06037211 */ /* 0x000fca00008f0c00 */
[----:B------:R-:W-:Y:S01]  /*23b0*/  @!PT LDS RZ, [RZ] ;  /* 0x00000000fffff984 */ /* 0x000fe20000000800 */
[----:B------:R-:W-:Y:S01]  /*23c0*/  @!PT LDS RZ, [RZ] ;  /* 0x00000000fffff984 */ /* 0x000fe20000000800 */
[----:B------:R-:W-:Y:S01]  /*23d0*/  @!PT LDS RZ, [RZ] ;  /* 0x00000000fffff984 */ /* 0x000fe20000000800 */
[----:B------:R1:W-:Y:S04]  /*23e0*/  LDGSTS.E.BYPASS.LTC128B.128 [R195+0x5800], desc[UR4][R2.64] ;  /* 0x0580000002c37fae */ /* 0x0003e8000b901d44 */
.L_x_594:
[----:B------:R-:W-:Y:S05]  /*23f0*/  BSYNC B0 ;  /* 0x0000000000007941 */ /* 0x000fea0003800000 */
.L_x_593:
[----:B------:R-:W-:Y:S01]  /*2400*/  LDSM.16.M88.4 R12, [R138+0x1000] ;  /* 0x001000008a0c783b */ /* 0x000fe20000000200 */
[----:B-1----:R-:W-:Y:S01]  /*2410*/  IMAD.MOV.U32 R3, RZ, RZ, 0x10 ;  /* 0x00000010ff037424 */ /* 0x002fe200078e00ff */
[----:B------:R-:W-:Y:S01]  /*2420*/  LOP3.LUT P1, RZ, R11, 0x2, RZ, 0xc0, !PT ;  /* 0x000000020bff7812 */ /* 0x000fe2000782c0ff */
[----:B------:R-:W-:Y:S01]  /*2430*/  BSSY B1, `(.L_x_595) ;  /* 0x00002b5000017945 */ /* 0x000fe20003800000 */
[----:B------:R-:W1:Y:S01]  /*2440*/  LDSM.16.M88.4 R36, [R136+0x3400] ;  /* 0x003400008824783b */ /* 0x000e620000000200 */
[----:B------:R-:W-:Y:S02]  /*2450*/  LOP3.LUT P2, RZ, R10, 0x2, RZ, 0xc0, !PT ;  /* 0x000000020aff7812 */ /* 0x000fe4000784c0ff */
[C---:B------:R-:W-:Y:S01]  /*2460*/  SEL R0, R3.reuse, 0xfffffff0, !P1 ;  /* 0xfffffff003007807 */ /* 0x040fe20004800000 */
[----:B------:R-:W3:Y:S01]  /*2470*/  LDSM.16.M88.4 R32, [R136+0x3800] ;  /* 0x003800008820783b */ /* 0x000ee20000000200 */
[----:B------:R-:W-:Y:S02]  /*2480*/  SEL R3, R3, 0xfffffff0, !P2 ;  /* 0xfffffff003037807 */ /* 0x000fe40005000000 */
[----:B------:R-:W-:Y:S01]  /*2490*/  SHF.R.S32.HI R6, RZ, 0x1f, R192 ;  /* 0x0000001fff067819 */ /* 0x000fe200000114c0 */
[----:B------:R-:W3:Y:S01]  /*24a0*/  LDSM.16.M88.4 R28, [R136+0x3c00] ;  /* 0x003c0000881c783b */ /* 0x000ee20000000200 */
[----:B------:R-:W-:-:S02]  /*24b0*/  IMAD R2, R0, 0x2, R136 ;  /* 0x0000000200027824 */ /* 0x000fc400078e0288 */
[----:B------:R-:W-:Y:S01]  /*24c0*/  IMAD R139, R3, 0x2, R138 ;  /* 0x00000002038b7824 */ /* 0x000fe200078e028a */
[----:B------:R-:W3:Y:S01]  /*24d0*/  LDSM.16.M88.4 R20, [R136+0x2000] ;  /* 0x002000008814783b */ /* 0x000ee20000000200 */
[----:B------:R-:W-:-:S03]  /*24e0*/  LEA.HI R6, R6, R240, RZ, 0x2 ;  /* 0x000000f006067211 */ /* 0x000fc600078f10ff */
[----:B------:R-:W3:Y:S01]  /*24f0*/  LDSM.16.M88.4 R44, [R136+0x2c00] ;  /* 0x002c0000882c783b */ /* 0x000ee20000000200 */
[----:B------:R-:W-:-:S03]  /*2500*/  LOP3.LUT R6, R6, 0xffffffc, RZ, 0xc0, !PT ;  /* 0x0ffffffc06067812 */ /* 0x000fc600078ec0ff */
[----:B------:R-:W3:Y:S04]  /*2510*/  LDSM.16.M88.4 R40, [R136+0x3000] ;  /* 0x003000008828783b */ /* 0x000ee80000000200 */
[----:B--2---:R-:W-:Y:S04]  /*2520*/  LDSM.16.M88.4 R8, [R139+0x1000] ;  /* 0x001000008b08783b */ /* 0x004fe80000000200 */
[----:B------:R-:W2:Y:S04]  /*2530*/  LDSM.16.M88.4 R72, [R2+0x3400] ;  /* 0x003400000248783b */ /* 0x000ea80000000200 */
[----:B------:R-:W2:Y:S04]  /*2540*/  LDSM.16.M88.4 R80, [R2+0x3800] ;  /* 0x003800000250783b */ /* 0x000ea80000000200 */
[----:B------:R-:W2:Y:S04]  /*2550*/  LDSM.16.M88.4 R76, [R2+0x3c00] ;  /* 0x003c0000024c783b */ /* 0x000ea80000000200 */
[----:B------:R-:W2:Y:S01]  /*2560*/  LDSM.16.M88.4 R24, [R136+0x2400] ;  /* 0x002400008818783b */ /* 0x000ea20000000200 */
[C---:B-1----:R-:W-:Y:S03]  /*2570*/  HMMA.16816.F32.BF16 R104, R12.reuse, R36, RZ ;  /* 0x000000240c68723c */ /* 0x042fe600000418ff */
[----:B----4-:R-:W1:Y:S03]  /*2580*/  LDSM.16.M88.4 R48, [R136+0x2800] ;  /* 0x002800008830783b */ /* 0x010e660000000200 */
[C---:B---3--:R-:W-:Y:S01]  /*2590*/  HMMA.16816.F32.BF16 R96, R12.reuse, R32, RZ ;  /* 0x000000200c60723c */ /* 0x048fe200000418ff */
[----:B------:R-:W3:Y:S04]  /*25a0*/  LDSM.16.M88.4 R52, [R2+0x2000] ;  /* 0x002000000234783b */ /* 0x000ee80000000200 */
[----:B------:R-:W4:Y:S01]  /*25b0*/  LDSM.16.M88.4 R64, [R2+0x2c00] ;  /* 0x002c00000240783b */ /* 0x000f220000000200 */
[C---:B------:R-:W-:Y:S03]  /*25c0*/  HMMA.16816.F32.BF16 R88, R12.reuse, R28, RZ ;  /* 0x0000001c0c58723c */ /* 0x040fe600000418ff */
[----:B------:R-:W4:Y:S03]  /*25d0*/  LDSM.16.M88.4 R68, [R2+0x3000] ;  /* 0x003000000244783b */ /* 0x000f260000000200 */
[C---:B------:R-:W-:Y:S01]  /*25e0*/  HMMA.16816.F32.BF16 R148, R12.reuse, R20, RZ ;  /* 0x000000140c94723c */ /* 0x040fe200000418ff */
[----:B------:R-:W4:Y:S04]  /*25f0*/  LDSM.16.M88.4 R60, [R2+0x2400] ;  /* 0x00240000023c783b */ /* 0x000f280000000200 */
[----:B------:R1:W4:Y:S01]  /*2600*/  LDSM.16.M88.4 R56, [R2+0x2800] ;  /* 0x002800000238783b */ /* 0x0003220000000200 */
[C---:B------:R-:W-:Y:S03]  /*2610*/  HMMA.16816.F32.BF16 R120, R12.reuse, R44, RZ ;  /* 0x0000002c0c78723c */ /* 0x040fe600000418ff */
[----:B------:R-:W4:Y:S03]  /*2620*/  LDSM.16.M88.4 R16, [R138] ;  /* 0x000000008a10783b */ /* 0x000f260000000200 */
[----:B------:R-:W-:Y:S01]  /*2630*/  HMMA.16816.F32.BF16 R112, R12, R40, RZ ;  /* 0x000000280c70723c */ /* 0x000fe200000418ff */
[----:B------:R-:W4:Y:S01]  /*2640*/  S2R R7, SR_CTAID.Y ;  /* 0x0000000000077919 */ /* 0x000f220000002600 */
[----:B------:R-:W0:Y:S04]  /*2650*/  LDGDEPBAR ;  /* 0x00000000000079af */ /* 0x000e280000000000 */
[C---:B--2---:R-:W-:Y:S06]  /*2660*/  HMMA.16816.F32.BF16 R204, R8.reuse, R72, R104 ;  /* 0x0000004808cc723c */ /* 0x044fec0000041868 */
[----:B------:R-:W-:Y:S01]  /*2670*/  HMMA.16816.F32.BF16 R96, R8, R80, R96 ;  /* 0x000000500860723c */ /* 0x000fe20000041860 */
[----:B-1----:R-:W-:-:S05]  /*2680*/  SHF.R.S32.HI R2, RZ, 0x1f, R85 ;  /* 0x0000001fff027819 */ /* 0x002fca0000011455 */
[----:B------:R-:W-:Y:S01]  /*2690*/  HMMA.16816.F32.BF16 R88, R8, R76, R88 ;  /* 0x0000004c0858723c */ /* 0x000fe20000041858 */
[----:B------:R-:W-:-:S05]  /*26a0*/  LEA.HI R2, R2, R85, RZ, 0x2 ;  /* 0x0000005502027211 */ /* 0x000fca00078f10ff */
[----:B------:R-:W-:Y:S01]  /*26b0*/  HMMA.16816.F32.BF16 R144, R12, R22, RZ ;  /* 0x000000160c90723c */ /* 0x000fe200000418ff */
[----:B------:R-:W-:Y:S02]  /*26c0*/  LOP3.LUT R5, R2, 0x7ffffffc, RZ, 0xc0, !PT ;  /* 0x7ffffffc02057812 */ /* 0x000fe400078ec0ff */
[----:B------:R-:W-:-:S03]  /*26d0*/  SHF.R.S32.HI R2, RZ, 0x2, R2 ;  /* 0x00000002ff027819 */ /* 0x000fc60000011402 */
[C---:B------:R-:W-:Y:S01]  /*26e0*/  HMMA.16816.F32.BF16 R140, R12.reuse, R24, RZ ;  /* 0x000000180c8c723c */ /* 0x040fe200000418ff */
[----:B------:R-:W-:Y:S02]  /*26f0*/  IMAD.MOV.U32 R107, RZ, RZ, R206 ;  /* 0x000000ffff6b7224 */ /* 0x000fe400078e00ce */
[----:B------:R-:W-:Y:S02]  /*2700*/  IMAD.MOV.U32 R106, RZ, RZ, R205 ;  /* 0x000000ffff6a7224 */ /* 0x000fe400078e00cd */
[----:B------:R-:W-:Y:S01]  /*2710*/  IMAD.MOV.U32 R105, RZ, RZ, R207 ;  /* 0x000000ffff697224 */ /* 0x000fe200078e00cf */
[----:B------:R-:W-:Y:S01]  /*2720*/  HMMA.16816.F32.BF16 R128, R12, R48, RZ ;  /* 0x000000300c80723c */ /* 0x000fe200000418ff */
[----:B------:R-:W-:-:S05]  /*2730*/  IMAD.MOV.U32 R104, RZ, RZ, R204 ;  /* 0x000000ffff687224 */ /* 0x000fca00078e00cc */
[C---:B------:R-:W-:Y:S06]  /*2740*/  HMMA.16816.F32.BF16 R132, R12.reuse, R26, RZ ;  /* 0x0000001a0c84723c */ /* 0x040fec00000418ff */
[C---:B------:R-:W-:Y:S06]  /*2750*/  HMMA.16816.F32.BF16 R124, R12.reuse, R50, RZ ;  /* 0x000000320c7c723c */ /* 0x040fec00000418ff */
[C---:B------:R-:W-:Y:S06]  /*2760*/  HMMA.16816.F32.BF16 R116, R12.reuse, R46, RZ ;  /* 0x0000002e0c74723c */ /* 0x040fec00000418ff */
[C---:B------:R-:W-:Y:S06]  /*2770*/  HMMA.16816.F32.BF16 R108, R12.reuse, R42, RZ ;  /* 0x0000002a0c6c723c */ /* 0x040fec00000418ff */
[C---:B------:R-:W-:Y:S06]  /*2780*/  HMMA.16816.F32.BF16 R100, R12.reuse, R38, RZ ;  /* 0x000000260c64723c */ /* 0x040fec00000418ff */
[C---:B------:R-:W-:Y:S06]  /*2790*/  HMMA.16816.F32.BF16 R92, R12.reuse, R34, RZ ;  /* 0x000000220c5c723c */ /* 0x040fec00000418ff */
[----:B------:R-:W-:Y:S06]  /*27a0*/  HMMA.16816.F32.BF16 R12, R12, R30, RZ ;  /* 0x0000001e0c0c723c */ /* 0x000fec00000418ff */
[C---:B---3--:R-:W-:Y:S01]  /*27b0*/  HMMA.16816.F32.BF16 R232, R8.reuse, R52, R148 ;  /* 0x0000003408e8723c */ /* 0x048fe20000041894 */
[----:B------:R-:W1:Y:S05]  /*27c0*/  S2R R149, SR_CTAID.Z ;  /* 0x0000000000957919 */ /* 0x000e6a0000002700 */
[----:B----4-:R-:W-:Y:S01]  /*27d0*/  HMMA.16816.F32.BF16 R208, R8, R64, R120 ;  /* 0x0000004008d0723c */ /* 0x010fe20000041878 */
[----:B------:R-:W-:-:S02]  /*27e0*/  IMAD.MOV.U32 R150, RZ, RZ, R212 ;  /* 0x000000ffff967224 */ /* 0x000fc400078e00d4 */
[----:B------:R-:W-:-:S03]  /*27f0*/  IMAD.MOV.U32 R151, RZ, RZ, R213 ;  /* 0x000000ffff977224 */ /* 0x000fc600078e00d5 */
[C---:B------:R-:W-:Y:S01]  /*2800*/  HMMA.16816.F32.BF16 R220, R8.reuse, R68, R112 ;  /* 0x0000004408dc723c */ /* 0x040fe20000041870 */
[----:B------:R-:W-:Y:S02]  /*2810*/  IMAD.MOV.U32 R123, RZ, RZ, R97 ;  /* 0x000000ffff7b7224 */ /* 0x000fe400078e0061 */
        /* <DEDUP_REMOVED lines=8> */
[----:B------:R-:W-:-:S03]  /*28a0*/  IMAD.MOV.U32 R112, RZ, RZ, R89 ;  /* 0x000000ffff707224 */ /* 0x000fc600078e0059 */
[----:B------:R-:W-:Y:S01]  /*28b0*/  HMMA.16816.F32.BF16 R144, R8, R54, R144 ;  /* 0x000000360890723c */ /* 0x000fe20000041890 */
[----:B-1----:R-:W-:Y:S02]  /*28c0*/  IMAD R7, R7, R182, R149 ;  /* 0x000000b607077224 */ /* 0x002fe400078e0295 */
[----:B------:R-:W-:-:S03]  /*28d0*/  IMAD.MOV.U32 R182, RZ, RZ, RZ ;  /* 0x000000ffffb67224 */ /* 0x000fc600078e00ff */
[----:B------:R-:W-:Y:S01]  /*28e0*/  HMMA.16816.F32.BF16 R132, R8, R62, R132 ;  /* 0x0000003e0884723c */ /* 0x000fe20000041884 */
[----:B------:R-:W-:Y:S02]  /*28f0*/  IMAD R7, R230, R7, R248 ;  /* 0x00000007e6077224 */ /* 0x000fe400078e02f8 */
[----:B------:R-:W-:-:S03]  /*2900*/  IMAD.MOV.U32 R230, RZ, RZ, R106 ;  /* 0x000000ffffe67224 */ /* 0x000fc600078e006a */
[C---:B------:R-:W-:Y:S06]  /*2910*/  HMMA.16816.F32.BF16 R96, R8.reuse, R58, R124 ;  /* 0x0000003a0860723c */ /* 0x040fec000004187c */
[C---:B------:R-:W-:Y:S06]  /*2920*/  HMMA.16816.F32.BF16 R204, R8.reuse, R66, R116 ;  /* 0x0000004208cc723c */ /* 0x040fec0000041874 */
[C---:B------:R-:W-:Y:S06]  /*2930*/  HMMA.16816.F32.BF16 R216, R8.reuse, R70, R108 ;  /* 0x0000004608d8723c */ /* 0x040fec000004186c */
[C---:B------:R-:W-:Y:S06]  /*2940*/  HMMA.16816.F32.BF16 R236, R8.reuse, R74, R100 ;  /* 0x0000004a08ec723c */ /* 0x040fec0000041864 */
[C---:B------:R-:W-:Y:S06]  /*2950*/  HMMA.16816.F32.BF16 R88, R8.reuse, R82, R92 ;  /* 0x000000520858723c */ /* 0x040fec000004185c */
[----:B------:R-:W-:Y:S06]  /*2960*/  HMMA.16816.F32.BF16 R8, R8, R78, R12 ;  /* 0x0000004e0808723c */ /* 0x000fec000004180c */
[----:B------:R-:W-:Y:S01]  /*2970*/  HMMA.16816.F32.BF16 R188, R16, R20, RZ ;  /* 0x0000001410bc723c */ /* 0x000fe200000418ff */
[----:B------:R-:W-:-:S05]  /*2980*/  IMAD.MOV.U32 R13, RZ, RZ, R214 ;  /* 0x000000ffff0d7224 */ /* 0x000fca00078e00d6 */
[----:B------:R-:W-:Y:S01]  /*2990*/  HMMA.16816.F32.BF16 R196, R16, R22, RZ ;  /* 0x0000001610c4723c */ /* 0x000fe200000418ff */
[----:B------:R-:W1:Y:S01]  /*29a0*/  LDSM.16.M88.4 R20, [R139] ;  /* 0x000000008b14783b */ /* 0x000e620000000200 */
[----:B------:R-:W-:-:S04]  /*29b0*/  DEPBAR.LE SB0, 0x0 ;  /* 0x000080000000791a */ /* 0x000fc80000000000 */
[C---:B------:R-:W-:Y:S01]  /*29c0*/  HMMA.16816.F32.BF16 R176, R16.reuse, R48, RZ ;  /* 0x0000003010b0723c */ /* 0x040fe200000418ff */
[----:B------:R-:W-:Y:S02]  /*29d0*/  IMAD.MOV.U32 R100, RZ, RZ, R88 ;  /* 0x000000ffff647224 */ /* 0x000fe400078e0058 */
[----:B------:R-:W-:Y:S02]  /*29e0*/  IMAD.MOV.U32 R95, RZ, RZ, R90 ;  /* 0x000000ffff5f7224 */ /* 0x000fe400078e005a */
[----:B------:R-:W-:Y:S01]  /*29f0*/  IMAD.MOV.U32 R94, RZ, RZ, R89 ;  /* 0x000000ffff5e7224 */ /* 0x000fe200078e0059 */
[C---:B------:R-:W-:Y:S01]  /*2a00*/  HMMA.16816.F32.BF16 R172, R16.reuse, R24, RZ ;  /* 0x0000001810ac723c */ /* 0x040fe200000418ff */
[----:B------:R-:W-:Y:S02]  /*2a10*/  IMAD.MOV.U32 R92, RZ, RZ, R10 ;  /* 0x000000ffff5c7224 */ /* 0x000fe400078e000a */
[----:B------:R-:W-:Y:S02]  /*2a20*/  IMAD.IADD R10, R85, 0x1, -R5 ;  /* 0x00000001550a7824 */ /* 0x000fe400078e0a05 */
[----:B------:R-:W-:Y:S01]  /*2a30*/  IMAD.IADD R5, R240, 0x1, -R6 ;  /* 0x00000001f0057824 */ /* 0x000fe200078e0a06 */
[----:B------:R-:W-:Y:S01]  /*2a40*/  HMMA.16816.F32.BF16 R184, R16, R44, RZ ;  /* 0x0000002c10b8723c */ /* 0x000fe200000418ff */
[----:B------:R-:W-:-:S02]  /*2a50*/  IMAD.MOV.U32 R12, RZ, RZ, R8 ;  /* 0x000000ffff0c7224 */ /* 0x000fc400078e0008 */
[--C-:B------:R-:W-:Y:S02]  /*2a60*/  IMAD R8, R5, 0x10, R2.reuse ;  /* 0x0000001005087824 */ /* 0x100fe400078e0202 */
[----:B------:R-:W-:Y:S01]  /*2a70*/  IMAD R5, R240, 0x10, R2 ;  /* 0x00000010f0057824 */ /* 0x000fe200078e0202 */
[C---:B------:R-:W-:Y:S01]  /*2a80*/  HMMA.16816.F32.BF16 R168, R16.reuse, R40, RZ ;  /* 0x0000002810a8723c */ /* 0x040fe200000418ff */
[----:B------:R-:W-:Y:S02]  /*2a90*/  IMAD.MOV.U32 R15, RZ, RZ, R9 ;  /* 0x000000ffff0f7224 */ /* 0x000fe400078e0009 */
[----:B------:R-:W-:Y:S02]  /*2aa0*/  IMAD R9, R137, 0x20, R86 ;  /* 0x0000002089097824 */ /* 0x000fe400078e0256 */
[----:B------:R-:W-:Y:S01]  /*2ab0*/  IMAD.SHL.U32 R2, R13, 0x80, RZ ;  /* 0x000000800d027824 */ /* 0x000fe200078e00ff */
[----:B------:R-:W-:Y:S01]  /*2ac0*/  HMMA.16816.F32.BF16 R164, R16, R36, RZ ;  /* 0x0000002410a4723c */ /* 0x000fe200000418ff */
[----:B------:R-:W-:Y:S01]  /*2ad0*/  IMAD.SHL.U32 R6, R10, 0x2, RZ ;  /* 0x000000020a067824 */ /* 0x000fe200078e00ff */
[----:B------:R-:W-:Y:S01]  /*2ae0*/  IADD3 R10, R5, 0x1, R248 ;  /* 0x00000001050a7810 */ /* 0x000fe20007ffe0f8 */
[----:B------:R-:W-:-:S02]  /*2af0*/  IMAD.IADD R5, R87, 0x1, R9 ;  /* 0x0000000157057824 */ /* 0x000fc400078e0209 */
[C---:B------:R-:W-:Y:S01]  /*2b00*/  IMAD R2, R150.reuse, R7, R2 ;  /* 0x0000000796027224 */ /* 0x040fe200078e0202 */
[----:B------:R-:W-:Y:S01]  /*2b10*/  HMMA.16816.F32.BF16 R160, R16, R32, RZ ;  /* 0x0000002010a0723c */ /* 0x000fe200000418ff */
[----:B------:R-:W-:Y:S01]  /*2b20*/  IMAD R6, R150, R8, R6 ;  /* 0x0000000896067224 */ /* 0x000fe200078e0206 */
[----:B------:R2:W-:Y:S01]  /*2b30*/  STL [R1+0x1e0], R5 ;  /* 0x0001e00501007387 */ /* 0x0005e20000100800 */
[----:B------:R-:W-:Y:S02]  /*2b40*/  VIADD R7, R2, 0xffffff80 ;  /* 0xffffff8002077836 */ /* 0x000fe40000000000 */
[----:B------:R-:W-:Y:S01]  /*2b50*/  IMAD.MOV.U32 R14, RZ, RZ, R11 ;  /* 0x000000ffff0e7224 */ /* 0x000fe200078e000b */
[----:B-1----:R-:W-:Y:S01]  /*2b60*/  HMMA.16816.F32.BF16 R188, R20, R52, R188 ;  /* 0x0000003414bc723c */ /* 0x002fe200000418bc */
[----:B-----5:R-:W1:Y:S01]  /*2b70*/  @P0 MUFU.RCP R11, R154 ;  /* 0x0000009a000b0308 */ /* 0x020e620000001000 */
[----:B------:R-:W-:Y:S01]  /*2b80*/  SHF.R.S32.HI R8, RZ, 0x1f, R6 ;  /* 0x0000001fff087819 */ /* 0x000fe20000011406 */
[----:B------:R-:W-:Y:S01]  /*2b90*/  VIADD R2, R136, 0x2000 ;  /* 0x0000200088027836 */ /* 0x000fe20000000000 */
[----:B------:R-:W-:Y:S01]  /*2ba0*/  IADD3 R6, P1, R6, R7, RZ ;  /* 0x0000000706067210 */ /* 0x000fe20007f3e0ff */
[----:B------:R-:W-:Y:S01]  /*2bb0*/  IMAD.MOV.U32 R93, RZ, RZ, R91 ;  /* 0x000000ffff5d7224 */ /* 0x000fe200078e005b */
[C---:B------:R-:W-:Y:S01]  /*2bc0*/  HMMA.16816.F32.BF16 R156, R16.reuse, R28, RZ ;  /* 0x0000001c109c723c */ /* 0x040fe200000418ff */
[----:B------:R-:W-:Y:S01]  /*2bd0*/  IMAD R137, R0, 0x2, R2 ;  /* 0x0000000200897824 */ /* 0x000fe200078e0202 */
[----:B------:R-:W-:Y:S01]  /*2be0*/  LEA.HI.X.SX32 R0, R7, R8, 0x1, P1 ;  /* 0x0000000807007211 */ /* 0x000fe200008f0eff */
[----:B------:R-:W-:Y:S01]  /*2bf0*/  IMAD.MOV.U32 R53, RZ, RZ, R12 ;  /* 0x000000ffff357224 */ /* 0x000fe200078e000c */
[----:B------:R-:W-:Y:S01]  /*2c00*/  STL [R1+0x164], R6 ;  /* 0x0001640601007387 */ /* 0x000fe20000100800 */
[----:B------:R-:W-:Y:S01]  /*2c10*/  IMAD.MOV.U32 R52, RZ, RZ, R121 ;  /* 0x000000ffff347224 */ /* 0x000fe200078e0079 */
[C---:B------:R-:W-:Y:S02]  /*2c20*/  HMMA.16816.F32.BF16 R24, R16.reuse, R26, RZ ;  /* 0x0000001a1018723c */ /* 0x040fe400000418ff */
[----:B------:R3:W-:Y:S04]  /*2c30*/  STL [R1+0x16c], R0 ;  /* 0x00016c0001007387 */ /* 0x0007e80000100800 */
[----:B------:R-:W-:Y:S01]  /*2c40*/  HMMA.16816.F32.BF16 R48, R16, R50, RZ ;  /* 0x000000321030723c */ /* 0x000fe200000418ff */
[----:B-1----:R-:W-:Y:S01]  /*2c50*/  @P0 FMUL.FTZ R182, R155, R11 ;  /* 0x0000000b9bb60220 */ /* 0x002fe20000410000 */
[----:B------:R-:W-:-:S02]  /*2c60*/  VIADD R155, R229, 0x646e171e ;  /* 0x646e171ee59b7836 */ /* 0x000fc40000000000 */
[----:B--2---:R-:W-:Y:S02]  /*2c70*/  IMAD.SHL.U32 R5, R231, 0x2, RZ ;  /* 0x00000002e7057824 */ /* 0x004fe400078e00ff */
[C---:B------:R-:W-:Y:S03]  /*2c80*/  HMMA.16816.F32.BF16 R44, R16.reuse, R46, RZ ;  /* 0x0000002e102c723c */ /* 0x040fe600000418ff */
[----:B------:R-:W-:Y:S02]  /*2c90*/  LOP3.LUT R192, R5, 0x6, RZ, 0xc0, !PT ;  /* 0x0000000605c07812 */ /* 0x000fe400078ec0ff */
[----:B------:R-:W-:Y:S01]  /*2ca0*/  IADD3 R5, R84, R10, -R151 ;  /* 0x0000000a54057210 */ /* 0x000fe20007ffe897 */
[----:B------:R-:W-:Y:S02]  /*2cb0*/  HMMA.16816.F32.BF16 R40, R16, R42, RZ ;  /* 0x0000002a1028723c */ /* 0x000fe400000418ff */
[----:B------:R-:W-:-:S02]  /*2cc0*/  IMAD R12, R194, 0x80, R192 ;  /* 0x00000080c20c7824 */ /* 0x000fc400078e02c0 */
[----:B------:R-:W-:Y:S02]  /*2cd0*/  IMAD.IADD R2, R5, 0x1, R183 ;  /* 0x0000000105027824 */ /* 0x000fe400078e02b7 */
[----:B------:R-:W-:Y:S01]  /*2ce0*/  HMMA.16816.F32.BF16 R36, R16, R38, RZ ;  /* 0x000000261024723c */ /* 0x000fe200000418ff */
[----:B---3--:R-:W-:-:S05]  /*2cf0*/  VIADD R0, R12, 0x1 ;  /* 0x000000010c007836 */ /* 0x008fca0000000000 */
[----:B------:R-:W-:Y:S01]  /*2d00*/  HMMA.16816.F32.BF16 R32, R16, R34, RZ ;  /* 0x000000221020723c */ /* 0x000fe200000418ff */
[----:B------:R-:W-:-:S05]  /*2d10*/  I2FP.F32.S32 R5, R0 ;  /* 0x0000000000057245 */ /* 0x000fca0000201400 */
[----:B------:R-:W-:Y:S01]  /*2d20*/  HMMA.16816.F32.BF16 R28, R16, R30, RZ ;  /* 0x0000001e101c723c */ /* 0x000fe200000418ff */
[CC--:B------:R-:W-:Y:S01]  /*2d30*/  FFMA.FTZ R6, R5.reuse, R182.reuse, R189 ;  /* 0x000000b605067223 */ /* 0x0c0fe200000100bd */
[CC--:B------:R-:W-:Y:S01]  /*2d40*/  FFMA.FTZ R8, R5.reuse, R182.reuse, R191 ;  /* 0x000000b605087223 */ /* 0x0c0fe200000100bf */
[CC--:B------:R-:W-:Y:S01]  /*2d50*/  FFMA.FTZ R7, R5.reuse, R182.reuse, R233 ;  /* 0x000000b605077223 */ /* 0x0c0fe200000100e9 */
[----:B------:R-:W-:Y:S02]  /*2d60*/  FFMA.FTZ R5, R5, R182, R235 ;  /* 0x000000b605057223 */ /* 0x000fe400000100eb */
[C---:B------:R-:W-:Y:S06]  /*2d70*/  HMMA.16816.F32.BF16 R16, R20.reuse, R54, R196 ;  /* 0x000000361410723c */ /* 0x040fec00000418c4 */
[C---:B------:R-:W-:Y:S01]  /*2d80*/  HMMA.16816.F32.BF16 R176, R20.reuse, R56, R176 ;  /* 0x0000003814b0723c */ /* 0x040fe200000418b0 */
[C---:B------:R-:W-:Y:S01]  /*2d90*/  VIMNMX R54, R2.reuse, R84, PT ;  /* 0x0000005402367248 */ /* 0x040fe20003fe0100 */
[----:B------:R-:W-:Y:S01]  /*2da0*/  IMAD.MOV.U32 R199, RZ, RZ, R115 ;  /* 0x000000ffffc77224 */ /* 0x000fe200078e0073 */
[--C-:B------:R-:W-:Y:S01]  /*2db0*/  VIADDMNMX R55, R2, 0x8, R84.reuse, PT ;  /* 0x0000000802377846 */ /* 0x100fe20003800154 */
[----:B------:R-:W-:Y:S01]  /*2dc0*/  IMAD.MOV.U32 R197, RZ, RZ, R113 ;  /* 0x000000ffffc57224 */ /* 0x000fe200078e0071 */
[-C--:B------:R-:W-:Y:S01]  /*2dd0*/  ISETP.GE.AND P2, PT, R0, R54.reuse, PT ;  /* 0x000000360000720c */ /* 0x080fe20003f46270 */
[C---:B------:R-:W-:Y:S01]  /*2de0*/  HMMA.16816.F32.BF16 R88, R20.reuse, R60, R172 ;  /* 0x0000003c1458723c */ /* 0x040fe200000418ac */
[C---:B------:R-:W-:Y:S01]  /*2df0*/  VIADDMNMX R57, R2.reuse, 0x40, R84, PT ;  /* 0x0000004002397846 */ /* 0x040fe20003800154 */
[----:B------:R-:W-:Y:S01]  /*2e00*/  IMAD.MOV.U32 R198, RZ, RZ, R112 ;  /* 0x000000ffffc67224 */ /* 0x000fe200078e0070 */
[----:B------:R-:W-:Y:S01]  /*2e10*/  VIADDMNMX R56, R2, 0x48, R84, PT ;  /* 0x0000004802387846 */ /* 0x000fe20003800154 */
[----:B------:R-:W-:Y:S01]  /*2e20*/  VIADD R2, R12, 0x8 ;  /* 0x000000080c027836 */ /* 0x000fe20000000000 */
[----:B------:R-:W-:Y:S01]  /*2e30*/  FSEL R151, R6, -INF , !P2 ;  /* 0xff80000006977808 */ /* 0x000fe20005000000 */
[C---:B------:R-:W-:Y:S01]  /*2e40*/  HMMA.16816.F32.BF16 R212, R20.reuse, R80, R160 ;  /* 0x0000005014d4723c */ /* 0x040fe200000418a0 */
[-C--:B------:R-:W-:Y:S01]  /*2e50*/  ISETP.GE.AND P0, PT, R0, R55.reuse, PT ;  /* 0x000000370000720c */ /* 0x080fe20003f06270 */
[----:B------:R-:W-:Y:S01]  /*2e60*/  IMAD.MOV.U32 R60, RZ, RZ, R120 ;  /* 0x000000ffff3c7224 */ /* 0x000fe200078e0078 */
[C---:B------:R-:W-:Y:S01]  /*2e70*/  ISETP.GE.AND P1, PT, R2.reuse, R54, PT ;  /* 0x000000360200720c */ /* 0x040fe20003f26270 */
[----:B------:R-:W-:Y:S01]  /*2e80*/  IMAD.MOV.U32 R175, RZ, RZ, R92 ;  /* 0x000000ffffaf7224 */ /* 0x000fe200078e005c */
[C---:B------:R-:W-:Y:S01]  /*2e90*/  ISETP.GE.AND P5, PT, R2.reuse, R55, PT ;  /* 0x000000370200720c */ /* 0x040fe20003fa6270 */
[C---:B------:R-:W-:Y:S01]  /*2ea0*/  HMMA.16816.F32.BF16 R160, R20.reuse, R78, R28 ;  /* 0x0000004e14a0723c */ /* 0x040fe2000004181c */
[CC--:B------:R-:W-:Y:S01]  /*2eb0*/  ISETP.GE.AND P4, PT, R2.reuse, R57.reuse, PT ;  /* 0x000000390200720c */ /* 0x0c0fe20003f86270 */
[----:B------:R-:W-:Y:S01]  /*2ec0*/  IMAD.MOV.U32 R81, RZ, RZ, R107 ;  /* 0x000000ffff517224 */ /* 0x000fe200078e006b */
[-C--:B------:R-:W-:Y:S01]  /*2ed0*/  ISETP.GE.AND P2, PT, R2, R56.reuse, PT ;  /* 0x000000380200720c */ /* 0x080fe20003f46270 */
[----:B------:R-:W-:Y:S01]  /*2ee0*/  IMAD.MOV.U32 R61, RZ, RZ, R114 ;  /* 0x000000ffff3d7224 */ /* 0x000fe200078e0072 */
[C---:B------:R-:W-:Y:S01]  /*2ef0*/  ISETP.GE.AND P6, PT, R0.reuse, R57, PT ;  /* 0x000000390000720c */ /* 0x040fe20003fc6270 */
[C---:B------:R-:W-:Y:S01]  /*2f00*/  HMMA.16816.F32.BF16 R224, R20.reuse, R76, R156 ;  /* 0x0000004c14e0723c */ /* 0x040fe2000004189c */
[----:B------:R-:W-:Y:S01]  /*2f10*/  ISETP.GE.AND P3, PT, R0, R56, PT ;  /* 0x000000380000720c */ /* 0x000fe20003f66270 */
[----:B------:R-:W-:Y:S01]  /*2f20*/  VIADD R0, R12, 0x9 ;  /* 0x000000090c007836 */ /* 0x000fe20000000000 */
[----:B------:R-:W-:Y:S01]  /*2f30*/  I2FP.F32.S32 R2, R2 ;  /* 0x0000000200027245 */ /* 0x000fe20000201400 */
[----:B------:R-:W-:Y:S01]  /*2f40*/  IMAD.MOV.U32 R196, RZ, RZ, R93 ;  /* 0x000000ffffc47224 */ /* 0x000fe200078e005d */
[----:B------:R-:W-:Y:S01]  /*2f50*/  FSEL R28, R5, -INF , !P3 ;  /* 0xff800000051c7808 */ /* 0x000fe20005800000 */
[C---:B------:R-:W-:Y:S01]  /*2f60*/  HMMA.16816.F32.BF16 R24, R20.reuse, R62, R24 ;  /* 0x0000003e1418723c */ /* 0x040fe20000041818 */
[----:B------:R-:W-:Y:S01]  /*2f70*/  I2FP.F32.S32 R5, R0 ;  /* 0x0000000000057245 */ /* 0x000fe20000201400 */
[-C--:B------:R-:W-:Y:S01]  /*2f80*/  FFMA.FTZ R6, R2, R182.reuse, R16 ;  /* 0x000000b602067223 */ /* 0x080fe20000010010 */
[----:B------:R-:W-:Y:S01]  /*2f90*/  FSEL R158, R8, -INF , !P0 ;  /* 0xff800000089e7808 */ /* 0x000fe20004000000 */
[CC--:B------:R-:W-:Y:S01]  /*2fa0*/  FFMA.FTZ R8, R2.reuse, R182.reuse, R144 ;  /* 0x000000b602087223 */ /* 0x0c0fe20000010090 */
[----:B------:R-:W-:Y:S01]  /*2fb0*/  FSEL R173, R7, -INF , !P6 ;  /* 0xff80000007ad7808 */ /* 0x000fe20007000000 */
[-C--:B------:R-:W-:Y:S01]  /*2fc0*/  FFMA.FTZ R9, R2, R182.reuse, R18 ;  /* 0x000000b602097223 */ /* 0x080fe20000010012 */
[----:B------:R-:W-:Y:S01]  /*2fd0*/  FSEL R156, R6, -INF , !P1 ;  /* 0xff800000069c7808 */ /* 0x000fe20004800000 */
[----:B------:R-:W-:Y:S01]  /*2fe0*/  FFMA.FTZ R6, R2, R182, R146 ;  /* 0x000000b602067223 */ /* 0x000fe20000010092 */
[C---:B------:R-:W-:Y:S01]  /*2ff0*/  ISETP.GE.AND P0, PT, R0.reuse, R54, PT ;  /* 0x000000360000720c */ /* 0x040fe20003f06270 */
[CC--:B------:R-:W-:Y:S01]  /*3000*/  FFMA.FTZ R7, R5.reuse, R182.reuse, R17 ;  /* 0x000000b605077223 */ /* 0x0c0fe20000010011 */
[C---:B------:R-:W-:Y:S01]  /*3010*/  ISETP.GE.AND P6, PT, R0.reuse, R55, PT ;  /* 0x000000370000720c */ /* 0x040fe20003fc6270 */
[----:B------:R-:W-:Y:S01]  /*3020*/  FFMA.FTZ R10, R5, R182, R19 ;  /* 0x000000b6050a7223 */ /* 0x000fe20000010013 */
[----:B------:R-:W-:Y:S01]  /*3030*/  ISETP.GE.AND P3, PT, R0, R57, PT ;  /* 0x000000390000720c */ /* 0x000fe20003f66270 */
[----:B------:R-:W-:Y:S01]  /*3040*/  VIADD R2, R12, 0x11 ;  /* 0x000000110c027836 */ /* 0x000fe20000000000 */
[----:B------:R-:W-:Y:S01]  /*3050*/  ISETP.GE.AND P1, PT, R0, R56, PT ;  /* 0x000000380000720c */ /* 0x000fe20003f26270 */
[----:B------:R-:W-:Y:S01]  /*3060*/  VIADD R0, R12, 0x10 ;  /* 0x000000100c007836 */ /* 0x000fe20000000000 */
[----:B------:R-:W-:Y:S01]  /*3070*/  FSEL R159, R9, -INF , !P5 ;  /* 0xff800000099f7808 */ /* 0x000fe20006800000 */
[C---:B------:R-:W-:Y:S01]  /*3080*/  HMMA.16816.F32.BF16 R184, R20.reuse, R64, R184 ;  /* 0x0000004014b8723c */ /* 0x040fe200000418b8 */
[----:B------:R-:W-:Y:S01]  /*3090*/  FSEL R174, R8, -INF , !P4 ;  /* 0xff80000008ae7808 */ /* 0x000fe20006000000 */
[----:B------:R-:W-:Y:S01]  /*30a0*/  IMAD.MOV.U32 R62, RZ, RZ, R104 ;  /* 0x000000ffff3e7224 */ /* 0x000fe200078e0068 */
[----:B------:R-:W-:Y:S01]  /*30b0*/  FSEL R148, R6, -INF , !P2 ;  /* 0xff80000006947808 */ /* 0x000fe20005000000 */
[----:B------:R-:W-:Y:S01]  /*30c0*/  IMAD.MOV.U32 R63, RZ, RZ, R95 ;  /* 0x000000ffff3f7224 */ /* 0x000fe200078e005f */
[----:B------:R-:W-:Y:S01]  /*30d0*/  FSEL R149, R7, -INF , !P0 ;  /* 0xff80000007957808 */ /* 0x000fe20004000000 */
[C---:B------:R-:W-:Y:S01]  /*30e0*/  FFMA.FTZ R7, R5.reuse, R182, R145 ;  /* 0x000000b605077223 */ /* 0x040fe20000010091 */
[C---:B------:R-:W-:Y:S01]  /*30f0*/  ISETP.GE.AND P5, PT, R0.reuse, R54, PT ;  /* 0x000000360000720c */ /* 0x040fe20003fa6270 */
[----:B------:R-:W-:Y:S01]  /*3100*/  FFMA.FTZ R5, R5, R182, R147 ;  /* 0x000000b605057223 */ /* 0x000fe20000010093 */
[C---:B------:R-:W-:Y:S01]  /*3110*/  ISETP.GE.AND P4, PT, R0.reuse, R55, PT ;  /* 0x000000370000720c */ /* 0x040fe20003f86270 */
[----:B------:R-:W-:Y:S01]  /*3120*/  IMAD.MOV.U32 R64, RZ, RZ, R122 ;  /* 0x000000ffff407224 */ /* 0x000fe200078e007a */
[C---:B------:R-:W-:Y:S01]  /*3130*/  ISETP.GE.AND P2, PT, R0.reuse, R57, PT ;  /* 0x000000390000720c */ /* 0x040fe20003f46270 */
[C---:B------:R-:W-:Y:S01]  /*3140*/  HMMA.16816.F32.BF16 R48, R20.reuse, R58, R48 ;  /* 0x0000003a1430723c */ /* 0x040fe20000041830 */
[----:B------:R-:W-:Y:S01]  /*3150*/  ISETP.GE.AND P0, PT, R0, R56, PT ;  /* 0x000000380000720c */ /* 0x000fe20003f06270 */
[----:B------:R-:W-:Y:S01]  /*3160*/  IMAD.MOV.U32 R77, RZ, RZ, R94 ;  /* 0x000000ffff4d7224 */ /* 0x000fe200078e005e */
[----:B------:R-:W-:Y:S01]  /*3170*/  I2FP.F32.S32 R0, R0 ;  /* 0x0000000000007245 */ /* 0x000fe20000201400 */
[----:B------:R-:W-:Y:S01]  /*3180*/  IMAD.MOV.U32 R248, RZ, RZ, R64 ;  /* 0x000000fffff87224 */ /* 0x000fe200078e0040 */
[----:B------:R-:W-:Y:S01]  /*3190*/  FSEL R30, R5, -INF , !P1 ;  /* 0xff800000051e7808 */ /* 0x000fe20004800000 */
[C---:B------:R-:W-:Y:S01]  /*31a0*/  HMMA.16816.F32.BF16 R168, R20.reuse, R68, R168 ;  /* 0x0000004414a8723c */ /* 0x040fe200000418a8 */
[----:B------:R-:W-:Y:S01]  /*31b0*/  I2FP.F32.S32 R5, R2 ;  /* 0x0000000200057245 */ /* 0x000fe20000201400 */
[CC--:B------:R-:W-:Y:S01]  /*31c0*/  FFMA.FTZ R6, R0.reuse, R182.reuse, R88 ;  /* 0x000000b600067223 */ /* 0x0c0fe20000010058 */
[----:B------:R-:W-:Y:S01]  /*31d0*/  FSEL R172, R7, -INF , !P3 ;  /* 0xff80000007ac7808 */ /* 0x000fe20005800000 */
[-C--:B------:R-:W-:Y:S01]  /*31e0*/  FFMA.FTZ R9, R0, R182.reuse, R90 ;  /* 0x000000b600097223 */ /* 0x080fe2000001005a */
[----:B------:R-:W-:Y:S01]  /*31f0*/  FSEL R154, R10, -INF , !P6 ;  /* 0xff8000000a9a7808 */ /* 0x000fe20007000000 */
[-C--:B------:R-:W-:Y:S01]  /*3200*/  FFMA.FTZ R8, R0, R182.reuse, R140 ;  /* 0x000000b600087223 */ /* 0x080fe2000001008c */
[----:B------:R-:W-:Y:S01]  /*3210*/  FSEL R146, R6, -INF , !P5 ;  /* 0xff80000006927808 */ /* 0x000fe20006800000 */
[-C--:B------:R-:W-:Y:S01]  /*3220*/  FFMA.FTZ R6, R0, R182.reuse, R142 ;  /* 0x000000b600067223 */ /* 0x080fe2000001008e */
[----:B------:R-:W-:Y:S01]  /*3230*/  FFMA.FTZ R7, R5, R182, R89 ;  /* 0x000000b605077223 */ /* 0x000fe20000010059 */
[----:B------:R-:W-:Y:S01]  /*3240*/  ISETP.GE.AND P6, PT, R2, R54, PT ;  /* 0x000000360200720c */ /* 0x000fe20003fc6270 */
[----:B------:R-:W-:Y:S01]  /*3250*/  VIADD R0, R12, 0x18 ;  /* 0x000000180c007836 */ /* 0x000fe20000000000 */
[----:B------:R-:W-:Y:S01]  /*3260*/  FSEL R147, R9, -INF , !P4 ;  /* 0xff80000009937808 */ /* 0x000fe20006000000 */
[-C--:B------:R-:W-:Y:S01]  /*3270*/  FFMA.FTZ R10, R5, R182.reuse, R91 ;  /* 0x000000b6050a7223 */ /* 0x080fe2000001005b */
[----:B------:R-:W-:Y:S01]  /*3280*/  FSEL R157, R8, -INF , !P2 ;  /* 0xff800000089d7808 */ /* 0x000fe20005000000 */
[----:B------:R-:W-:Y:S01]  /*3290*/  IMAD.MOV.U32 R68, RZ, RZ, R123 ;  /* 0x000000ffff447224 */ /* 0x000fe200078e007b */
[----:B------:R-:W-:Y:S01]  /*32a0*/  FSEL R142, R6, -INF , !P0 ;  /* 0xff800000068e7808 */ /* 0x000fe20004000000 */
[C---:B------:R-:W-:Y:S01]  /*32b0*/  HMMA.16816.F32.BF16 R44, R20.reuse, R66, R44 ;  /* 0x00000042142c723c */ /* 0x040fe2000004182c */
[----:B------:R-:W-:Y:S01]  /*32c0*/  FSEL R144, R7, -INF , !P6 ;  /* 0xff80000007907808 */ /* 0x000fe20007000000 */
[C---:B------:R-:W-:Y:S01]  /*32d0*/  FFMA.FTZ R7, R5.reuse, R182, R141 ;  /* 0x000000b605077223 */ /* 0x040fe2000001008d */
[C---:B------:R-:W-:Y:S01]  /*32e0*/  ISETP.GE.AND P4, PT, R0.reuse, R54, PT ;  /* 0x000000360000720c */ /* 0x040fe20003f86270 */
[----:B------:R-:W-:Y:S01]  /*32f0*/  FFMA.FTZ R5, R5, R182, R143 ;  /* 0x000000b605057223 */ /* 0x000fe2000001008f */
[C---:B------:R-:W-:Y:S01]  /*3300*/  ISETP.GE.AND P2, PT, R0.reuse, R55, PT ;  /* 0x000000370000720c */ /* 0x040fe20003f46270 */
[----:B------:R-:W-:Y:S01]  /*3310*/  IMAD.MOV.U32 R58, RZ, RZ, R105 ;  /* 0x000000ffff3a7224 */ /* 0x000fe200078e0069 */
[C---:B------:R-:W-:Y:S01]  /*3320*/  ISETP.GE.AND P0, PT, R0.reuse, R57, PT ;  /* 0x000000390000720c */ /* 0x040fe20003f06270 */
[----:B------:R-:W-:Y:S01]  /*3330*/  IMAD.MOV.U32 R59, RZ, RZ, R100 ;  /* 0x000000ffff3b7224 */ /* 0x000fe200078e0064 */
[-C--:B------:R-:W-:Y:S01]  /*3340*/  ISETP.GE.AND P6, PT, R0, R56.reuse, PT ;  /* 0x000000380000720c */ /* 0x080fe20003fc6270 */
[C---:B------:R-:W-:Y:S01]  /*3350*/  HMMA.16816.F32.BF16 R112, R20.reuse, R82, R32 ;  /* 0x000000521470723c */ /* 0x040fe20000041820 */
[C---:B------:R-:W-:Y:S01]  /*3360*/  ISETP.GE.AND P3, PT, R2.reuse, R55, PT ;  /* 0x000000370200720c */ /* 0x040fe20003f66270 */
[----:B------:R-:W-:Y:S01]  /*3370*/  IMAD.MOV.U32 R183, RZ, RZ, R59 ;  /* 0x000000ffffb77224 */ /* 0x000fe200078e003b */
[C---:B------:R-:W-:Y:S01]  /*3380*/  ISETP.GE.AND P1, PT, R2.reuse, R57, PT ;  /* 0x000000390200720c */ /* 0x040fe20003f26270 */
[----:B------:R-:W-:Y:S01]  /*3390*/  IMAD.MOV.U32 R231, RZ, RZ, R68 ;  /* 0x000000ffffe77224 */ /* 0x000fe200078e0044 */
[----:B------:R-:W-:Y:S01]  /*33a0*/  ISETP.GE.AND P5, PT, R2, R56, PT ;  /* 0x000000380200720c */ /* 0x000fe20003fa6270 */
[----:B------:R-:W-:Y:S01]  /*33b0*/  VIADD R2, R12, 0x19 ;  /* 0x000000190c027836 */ /* 0x000fe20000000000 */
[----:B------:R-:W-:Y:S01]  /*33c0*/  I2FP.F32.S32 R0, R0 ;  /* 0x0000000000007245 */ /* 0x000fe20000201400 */
[C---:B------:R-:W-:Y:S01]  /*33d0*/  HMMA.16816.F32.BF16 R40, R20.reuse, R70, R40 ;  /* 0x000000461428723c */ /* 0x040fe20000041828 */
[----:B------:R-:W-:Y:S01]  /*33e0*/  FSEL R129, R5, -INF , !P5 ;  /* 0xff80000005817808 */ /* 0x000fe20006800000 */
[----:B------:R-:W-:Y:S01]  /*33f0*/  IMAD.MOV.U32 R64, RZ, RZ, R52 ;  /* 0x000000ffff407224 */ /* 0x000fe200078e0034 */
        /* <DEDUP_REMOVED lines=12> */
[----:B------:R-:W-:Y:S01]  /*34c0*/  FFMA.FTZ R10, R5, R182, R27 ;  /* 0x000000b6050a7223 */ /* 0x000fe2000001001b */
[----:B------:R-:W-:Y:S01]  /*34d0*/  FSEL R145, R8, -INF , !P0 ;  /* 0xff80000008917808 */ /* 0x000fe20004000000 */
[----:B------:R-:W-:Y:S01]  /*34e0*/  HMMA.16816.F32.BF16 R164, R20, R72, R164 ;  /* 0x0000004814a4723c */ /* 0x000fe200000418a4 */
[----:B------:R-:W-:-:S02]  /*34f0*/  FSEL R122, R6, -INF , !P6 ;  /* 0xff800000067a7808 */ /* 0x000fc40007000000 */
[----:B------:R-:W-:Y:S01]  /*3500*/  FSEL R128, R7, -INF , !P3 ;  /* 0xff80000007807808 */ /* 0x000fe20005800000 */
[C---:B------:R-:W-:Y:S01]  /*3510*/  FFMA.FTZ R7, R5.reuse, R182, R133 ;  /* 0x000000b605077223 */ /* 0x040fe20000010085 */
[C---:B------:R-:W-:Y:S01]  /*3520*/  ISETP.GE.AND P2, PT, R0.reuse, R54, PT ;  /* 0x000000360000720c */ /* 0x040fe20003f46270 */
[----:B------:R-:W-:Y:S01]  /*3530*/  FFMA.FTZ R5, R5, R182, R135 ;  /* 0x000000b605057223 */ /* 0x000fe20000010087 */
[C---:B------:R-:W-:Y:S01]  /*3540*/  ISETP.GE.AND P0, PT, R0.reuse, R55, PT ;  /* 0x000000370000720c */ /* 0x040fe20003f06270 */
[----:B------:R-:W-:Y:S01]  /*3550*/  HMMA.16816.F32.BF16 R36, R20, R74, R36 ;  /* 0x0000004a1424723c */ /* 0x000fe20000041824 */
[----:B------:R-:W-:Y:S01]  /*3560*/  BAR.SYNC.DEFER_BLOCKING 0x0 ;  /* 0x0000000000007b1d */ /* 0x000fe20000010000 */
[----:B------:R-:W-:Y:S01]  /*3570*/  ISETP.GE.AND P6, PT, R0, R57, PT ;  /* 0x000000390000720c */ /* 0x000fe20003fc6270 */
[----:B------:R-:W-:Y:S01]  /*3580*/  VIADD R135, R228, 0xb54cda56 ;  /* 0xb54cda56e4877836 */ /* 0x000fe20000000000 */
[----:B------:R-:W-:Y:S02]  /*3590*/  ISETP.GE.AND P3, PT, R0, R56, PT ;  /* 0x000000380000720c */ /* 0x000fe40003f66270 */
[----:B------:R-:W-:-:S02]  /*35a0*/  ISETP.GE.AND P1, PT, R2, R55, PT ;  /* 0x000000370200720c */ /* 0x000fc40003f26270 */
[C---:B------:R-:W-:Y:S02]  /*35b0*/  ISETP.GE.AND P5, PT, R2.reuse, R57, PT ;  /* 0x000000390200720c */ /* 0x040fe40003fa6270 */
[----:B------:R-:W-:Y:S01]  /*35c0*/  ISETP.GE.AND P4, PT, R2, R56, PT ;  /* 0x000000380200720c */ /* 0x000fe20003f86270 */
[----:B------:R-:W-:Y:S01]  /*35d0*/  VIADD R2, R12, 0x21 ;  /* 0x000000210c027836 */ /* 0x000fe20000000000 */
[----:B------:R-:W-:Y:S02]  /*35e0*/  I2FP.F32.S32 R0, R0 ;  /* 0x0000000000007245 */ /* 0x000fe40000201400 */
[----:B------:R-:W-:Y:S02]  /*35f0*/  FSEL R118, R5, -INF , !P4 ;  /* 0xff80000005767808 */ /* 0x000fe40006000000 */
        /* <DEDUP_REMOVED lines=13> */
[----:B------:R-:W-:-:S02]  /*36d0*/  FSEL R130, R8, -INF , !P6 ;  /* 0xff80000008827808 */ /* 0x000fc40007000000 */
[----:B------:R-:W-:Y:S02]  /*36e0*/  FSEL R110, R6, -INF , !P3 ;  /* 0xff800000066e7808 */ /* 0x000fe40005800000 */
[----:B------:R-:W-:Y:S01]  /*36f0*/  FSEL R119, R7, -INF , !P1 ;  /* 0xff80000007777808 */ /* 0x000fe20004800000 */
[C---:B------:R-:W-:Y:S01]  /*3700*/  FFMA.FTZ R7, R5.reuse, R182, R201 ;  /* 0x000000b605077223 */ /* 0x040fe200000100c9 */
[C---:B------:R-:W-:Y:S01]  /*3710*/  ISETP.GE.AND P0, PT, R0.reuse, R54, PT ;  /* 0x000000360000720c */ /* 0x040fe20003f06270 */
[----:B------:R-:W-:Y:S01]  /*3720*/  FFMA.FTZ R5, R5, R182, R203 ;  /* 0x000000b605057223 */ /* 0x000fe200000100cb */
[C---:B------:R-:W-:Y:S02]  /*3730*/  ISETP.GE.AND P6, PT, R0.reuse, R55, PT ;  /* 0x000000370000720c */ /* 0x040fe40003fc6270 */
[C---:B------:R-:W-:Y:S02]  /*3740*/  ISETP.GE.AND P3, PT, R0.reuse, R57, PT ;  /* 0x000000390000720c */ /* 0x040fe40003f66270 */
[----:B------:R-:W-:-:S02]  /*3750*/  ISETP.GE.AND P1, PT, R0, R56, PT ;  /* 0x000000380000720c */ /* 0x000fc40003f26270 */
[C---:B------:R-:W-:Y:S02]  /*3760*/  ISETP.GE.AND P5, PT, R2.reuse, R55, PT ;  /* 0x000000370200720c */ /* 0x040fe40003fa6270 */
        /* <DEDUP_REMOVED lines=226> */
[----:B------:R-:W-:Y:S01]  /*4590*/  ISETP.GE.AND P5, PT, R0, R56, PT ;  /* 0x000000380000720c */ /* 0x000fe20003fa6270 */
[----:B------:R-:W-:Y:S01]  /*45a0*/  IMAD.MOV.U32 R197, RZ, RZ, R198 ;  /* 0x000000ffffc57224 */ /* 0x000fe200078e00c6 */
[----:B------:R-:W-:Y:S01]  /*45b0*/  I2FP.F32.S32 R0, R0 ;  /* 0x0000000000007245 */ /* 0x000fe20000201400 */
[----:B------:R-:W-:Y:S01]  /*45c0*/  IMAD.MOV.U32 R231, RZ, RZ, R230 ;  /* 0x000000ffffe77224 */ /* 0x000fe200078e00e6 */
[C---:B------:R-:W-:Y:S01]  /*45d0*/  ISETP.GE.AND P4, PT, R2.reuse, R55, PT ;  /* 0x000000370200720c */ /* 0x040fe20003f86270 */
[----:B------:R-:W-:Y:S01]  /*45e0*/  IMAD.MOV.U32 R198, RZ, RZ, R199 ;  /* 0x000000ffffc67224 */ /* 0x000fe200078e00c7 */
[----:B------:R-:W-:Y:S01]  /*45f0*/  ISETP.GE.AND P2, PT, R2, R57, PT ;  /* 0x000000390200720c */ /* 0x000fe20003f46270 */
[----:B------:R-:W-:Y:S01]  /*4600*/  FFMA.FTZ R6, R0, R182, R112 ;  /* 0x000000b600067223 */ /* 0x000fe20000010070 */
[----:B------:R-:W-:Y:S01]  /*4610*/  ISETP.GE.AND P0, PT, R2, R56, PT ;  /* 0x000000380200720c */ /* 0x000fe20003f06270 */
[----:B------:R-:W-:-:S02]  /*4620*/  VIADD R2, R12, 0x69 ;  /* 0x000000690c027836 */ /* 0x000fc40000000000 */
[-C--:B------:R-:W-:Y:S01]  /*4630*/  FFMA.FTZ R8, R0, R182.reuse, R183 ;  /* 0x000000b600087223 */ /* 0x080fe200000100b7 */
[----:B------:R-:W-:Y:S01]  /*4640*/  IMAD.MOV.U32 R230, RZ, RZ, R61 ;  /* 0x000000ffffe67224 */ /* 0x000fe200078e003d */
[----:B------:R-:W-:Y:S01]  /*4650*/  FSEL R61, R7, -INF , !P2 ;  /* 0xff800000073d7808 */ /* 0x000fe20005000000 */
[----:B------:R-:W-:Y:S01]  /*4660*/  IMAD.MOV.U32 R199, RZ, RZ, R53 ;  /* 0x000000ffffc77224 */ /* 0x000fe200078e0035 */
[----:B------:R-:W-:Y:S01]  /*4670*/  FSEL R53, R10, -INF , !P4 ;  /* 0xff8000000a357808 */ /* 0x000fe20006000000 */
[CC--:B------:R-:W-:Y:S01]  /*4680*/  FFMA.FTZ R9, R0.reuse, R182.reuse, R114 ;  /* 0x000000b600097223 */ /* 0x0c0fe20000010072 */
[----:B------:R-:W-:Y:S01]  /*4690*/  FSEL R33, R5, -INF , !P0 ;  /* 0xff80000005217808 */ /* 0x000fe20004000000 */
[----:B------:R-:W-:Y:S01]  /*46a0*/  FFMA.FTZ R5, R0, R182, R58 ;  /* 0x000000b600057223 */ /* 0x000fe2000001003a */
[----:B------:R-:W-:Y:S01]  /*46b0*/  FSEL R46, R6, -INF , !P6 ;  /* 0xff800000062e7808 */ /* 0x000fe20007000000 */
[----:B------:R-:W-:Y:S01]  /*46c0*/  VIADD R0, R12, 0x71 ;  /* 0x000000710c007836 */ /* 0x000fe20000000000 */
[----:B------:R-:W-:-:S02]  /*46d0*/  ISETP.GE.AND P4, PT, R2, R54, PT ;  /* 0x000000360200720c */ /* 0x000fc40003f86270 */
[C---:B------:R-:W-:Y:S02]  /*46e0*/  ISETP.GE.AND P2, PT, R2.reuse, R55, PT ;  /* 0x000000370200720c */ /* 0x040fe40003f46270 */
[C---:B------:R-:W-:Y:S02]  /*46f0*/  ISETP.GE.AND P0, PT, R2.reuse, R57, PT ;  /* 0x000000390200720c */ /* 0x040fe40003f06270 */
[----:B------:R-:W-:Y:S02]  /*4700*/  ISETP.GE.AND P6, PT, R2, R56, PT ;  /* 0x000000380200720c */ /* 0x000fe40003fc6270 */
[----:B------:R-:W-:Y:S01]  /*4710*/  I2FP.F32.S32 R6, R2 ;  /* 0x0000000200067245 */ /* 0x000fe20000201400 */
[----:B------:R-:W-:Y:S01]  /*4720*/  VIADD R2, R12, 0x70 ;  /* 0x000000700c027836 */ /* 0x000fe20000000000 */
[----:B------:R-:W-:Y:S02]  /*4730*/  FSEL R32, R5, -INF , !P5 ;  /* 0xff80000005207808 */ /* 0x000fe40006800000 */
[----:B------:R-:W-:Y:S01]  /*4740*/  FSEL R50, R9, -INF , !P3 ;  /* 0xff80000009327808 */ /* 0x000fe20005800000 */
[C---:B------:R-:W-:Y:S01]  /*4750*/  FFMA.FTZ R7, R6.reuse, R182, R113 ;  /* 0x000000b606077223 */ /* 0x040fe20000010071 */
[----:B------:R-:W-:Y:S01]  /*4760*/  I2FP.F32.S32 R5, R2 ;  /* 0x0000000200057245 */ /* 0x000fe20000201400 */
[-C--:B------:R-:W-:Y:S01]  /*4770*/  FFMA.FTZ R10, R6, R182.reuse, R115 ;  /* 0x000000b6060a7223 */ /* 0x080fe20000010073 */
[----:B------:R-:W-:Y:S01]  /*4780*/  FSEL R58, R8, -INF , !P1 ;  /* 0xff800000083a7808 */ /* 0x000fe20004800000 */
[-C--:B------:R-:W-:Y:S01]  /*4790*/  FFMA.FTZ R8, R6, R182.reuse, R231 ;  /* 0x000000b606087223 */ /* 0x080fe200000100e7 */
[----:B------:R-:W-:Y:S01]  /*47a0*/  FSEL R42, R7, -INF , !P4 ;  /* 0xff800000072a7808 */ /* 0x000fe20006000000 */
[----:B------:R-:W-:Y:S01]  /*47b0*/  FFMA.FTZ R7, R5, R182, R224 ;  /* 0x000000b605077223 */ /* 0x000fe200000100e0 */
[----:B------:R-:W-:-:S02]  /*47c0*/  ISETP.GE.AND P3, PT, R2, R54, PT ;  /* 0x000000360200720c */ /* 0x000fc40003f66270 */
[C---:B------:R-:W-:Y:S02]  /*47d0*/  ISETP.GE.AND P1, PT, R2.reuse, R55, PT ;  /* 0x000000370200720c */ /* 0x040fe40003f26270 */
[C---:B------:R-:W-:Y:S02]  /*47e0*/  ISETP.GE.AND P5, PT, R2.reuse, R57, PT ;  /* 0x000000390200720c */ /* 0x040fe40003fa6270 */
[----:B------:R-:W-:Y:S01]  /*47f0*/  ISETP.GE.AND P4, PT, R2, R56, PT ;  /* 0x000000380200720c */ /* 0x000fe20003f86270 */
[-C--:B------:R-:W-:Y:S01]  /*4800*/  FFMA.FTZ R2, R6, R182.reuse, R248 ;  /* 0x000000b606027223 */ /* 0x080fe200000100f8 */
[----:B------:R-:W-:Y:S01]  /*4810*/  FSEL R51, R8, -INF , !P0 ;  /* 0xff80000008337808 */ /* 0x000fe20004000000 */
[-C--:B------:R-:W-:Y:S01]  /*4820*/  FFMA.FTZ R8, R5, R182.reuse, R230 ;  /* 0x000000b605087223 */ /* 0x080fe200000100e6 */
[----:B------:R-:W-:Y:S01]  /*4830*/  FSEL R40, R7, -INF , !P3 ;  /* 0xff80000007287808 */ /* 0x000fe20005800000 */
[CC--:B------:R-:W-:Y:S01]  /*4840*/  FFMA.FTZ R7, R5.reuse, R182.reuse, R226 ;  /* 0x000000b605077223 */ /* 0x0c0fe200000100e2 */
[----:B------:R-:W-:Y:S01]  /*4850*/  FSEL R31, R2, -INF , !P6 ;  /* 0xff800000021f7808 */ /* 0x000fe20007000000 */
[----:B------:R-:W-:Y:S01]  /*4860*/  FFMA.FTZ R5, R5, R182, R196 ;  /* 0x000000b605057223 */ /* 0x000fe200000100c4 */
[----:B------:R-:W-:Y:S01]  /*4870*/  I2FP.F32.S32 R2, R0 ;  /* 0x0000000000027245 */ /* 0x000fe20000201400 */
[----:B------:R-:W-:Y:S01]  /*4880*/  VIADD R6, R12, 0x78 ;  /* 0x000000780c067836 */ /* 0x000fe20000000000 */
[----:B------:R-:W-:-:S02]  /*4890*/  FSEL R43, R7, -INF , !P1 ;  /* 0xff800000072b7808 */ /* 0x000fc40004800000 */
[----:B------:R-:W-:Y:S01]  /*48a0*/  FSEL R47, R10, -INF , !P2 ;  /* 0xff8000000a2f7808 */ /* 0x000fe20005000000 */
[-C--:B------:R-:W-:Y:S01]  /*48b0*/  FFMA.FTZ R7, R2, R182.reuse, R225 ;  /* 0x000000b602077223 */ /* 0x080fe200000100e1 */
[----:B------:R-:W-:Y:S01]  /*48c0*/  FSEL R45, R8, -INF , !P5 ;  /* 0xff800000082d7808 */ /* 0x000fe20006800000 */
[CC--:B------:R-:W-:Y:S01]  /*48d0*/  FFMA.FTZ R9, R2.reuse, R182.reuse, R227 ;  /* 0x000000b602097223 */ /* 0x0c0fe200000100e3 */
[----:B------:R-:W-:Y:S01]  /*48e0*/  FSEL R25, R5, -INF , !P4 ;  /* 0xff80000005197808 */ /* 0x000fe20006000000 */
[----:B------:R-:W-:Y:S01]  /*48f0*/  FFMA.FTZ R8, R2, R182, R197 ;  /* 0x000000b602087223 */ /* 0x000fe200000100c5 */
[----:B------:R-:W-:Y:S01]  /*4900*/  ISETP.GE.AND P2, PT, R0, R54, PT ;  /* 0x000000360000720c */ /* 0x000fe20003f46270 */
[----:B------:R-:W-:Y:S01]  /*4910*/  FFMA.FTZ R5, R2, R182, R198 ;  /* 0x000000b602057223 */ /* 0x000fe200000100c6 */
[C---:B------:R-:W-:Y:S02]  /*4920*/  ISETP.GE.AND P0, PT, R0.reuse, R55, PT ;  /* 0x000000370000720c */ /* 0x040fe40003f06270 */
[----:B------:R-:W-:-:S02]  /*4930*/  ISETP.GE.AND P6, PT, R0, R57, PT ;  /* 0x000000390000720c */ /* 0x000fc40003fc6270 */
[----:B------:R-:W-:Y:S02]  /*4940*/  ISETP.GE.AND P3, PT, R0, R56, PT ;  /* 0x000000380000720c */ /* 0x000fe40003f66270 */
[----:B------:R-:W-:Y:S02]  /*4950*/  I2FP.F32.S32 R0, R6 ;  /* 0x0000000600007245 */ /* 0x000fe40000201400 */
[----:B------:R-:W-:Y:S02]  /*4960*/  I2FP.F32.S32 R2, R12 ;  /* 0x0000000c00027245 */ /* 0x000fe40000201400 */
[----:B------:R-:W-:Y:S01]  /*4970*/  FSEL R36, R7, -INF , !P2 ;  /* 0xff80000007247808 */ /* 0x000fe20005000000 */
[----:B------:R-:W-:Y:S01]  /*4980*/  FFMA.FTZ R10, R0, R182, R199 ;  /* 0x000000b6000a7223 */ /* 0x000fe200000100c7 */
[----:B------:R-:W-:Y:S01]  /*4990*/  ISETP.GE.AND P1, PT, R6, R54, PT ;  /* 0x000000360600720c */ /* 0x000fe20003f26270 */
[-C--:B------:R-:W-:Y:S01]  /*49a0*/  FFMA.FTZ R11, R0, R182.reuse, R162 ;  /* 0x000000b6000b7223 */ /* 0x080fe200000100a2 */
[----:B------:R-:W-:Y:S01]  /*49b0*/  ISETP.GE.AND P5, PT, R6, R55, PT ;  /* 0x000000370600720c */ /* 0x000fe20003fa6270 */
[----:B------:R-:W-:Y:S01]  /*49c0*/  FFMA.FTZ R7, R0, R182, R175 ;  /* 0x000000b600077223 */ /* 0x000fe200000100af */
[----:B------:R-:W-:-:S02]  /*49d0*/  ISETP.GE.AND P4, PT, R6, R57, PT ;  /* 0x000000390600720c */ /* 0x000fc40003f86270 */
[----:B------:R-:W-:Y:S01]  /*49e0*/  ISETP.GE.AND P2, PT, R6, R56, PT ;  /* 0x000000380600720c */ /* 0x000fe20003f46270 */
[-C--:B------:R-:W-:Y:S01]  /*49f0*/  FFMA.FTZ R6, R0, R182.reuse, R160 ;  /* 0x000000b600067223 */ /* 0x080fe200000100a0 */
[----:B------:R-:W-:Y:S01]  /*4a00*/  FSEL R21, R5, -INF , !P3 ;  /* 0xff80000005157808 */ /* 0x000fe20005800000 */
[----:B------:R-:W-:Y:S01]  /*4a10*/  FFMA.FTZ R5, R2, R182, R188 ;  /* 0x000000b602057223 */ /* 0x000fe200000100bc */
[----:B------:R-:W-:Y:S01]  /*4a20*/  FSEL R39, R9, -INF , !P0 ;  /* 0xff80000009277808 */ /* 0x000fe20004000000 */
[C---:B------:R-:W-:Y:S01]  /*4a30*/  VIADD R0, R12.reuse, 0x79 ;  /* 0x000000790c007836 */ /* 0x040fe20000000000 */
[----:B------:R-:W-:Y:S01]  /*4a40*/  ISETP.GE.AND P0, PT, R12, R54, PT ;  /* 0x000000360c00720c */ /* 0x000fe20003f06270 */
[----:B------:R-:W-:Y:S01]  /*4a50*/  FFMA.FTZ R9, R2, R182, R190 ;  /* 0x000000b602097223 */ /* 0x000fe200000100be */
[----:B------:R-:W-:Y:S02]  /*4a60*/  FSEL R35, R11, -INF , !P5 ;  /* 0xff8000000b237808 */ /* 0x000fe40006800000 */
        /* <DEDUP_REMOVED lines=8> */
[----:B------:R-:W-:Y:S01]  /*4af0*/  FSEL R41, R8, -INF , !P6 ;  /* 0xff80000008297808 */ /* 0x000fe20007000000 */
[-C--:B------:R-:W-:Y:S01]  /*4b00*/  FFMA.FTZ R8, R2, R182.reuse, R232 ;  /* 0x000000b602087223 */ /* 0x080fe200000100e8 */
[----:B------:R-:W-:Y:S01]  /*4b10*/  ISETP.GE.AND P6, PT, R12, R55, PT ;  /* 0x000000370c00720c */ /* 0x000fe20003fc6270 */
[-C--:B------:R-:W-:Y:S01]  /*4b20*/  FFMA.FTZ R5, R0, R182.reuse, R15 ;  /* 0x000000b600057223 */ /* 0x080fe2000001000f */
[----:B------:R-:W-:Y:S01]  /*4b30*/  FSEL R29, R6, -INF , !P1 ;  /* 0xff800000061d7808 */ /* 0x000fe20004800000 */
[----:B------:R-:W1:Y:S01]  /*4b40*/  S2R R15, SR_CTAID.X ;  /* 0x00000000000f7919 */ /* 0x000e620000002500 */
[----:B------:R-:W-:Y:S01]  /*4b50*/  FSEL R19, R9, -INF , !P6 ;  /* 0xff80000009137808 */ /* 0x000fe20007000000 */
[CC--:B------:R-:W-:Y:S01]  /*4b60*/  FFMA.FTZ R7, R0.reuse, R182.reuse, R161 ;  /* 0x000000b600077223 */ /* 0x0c0fe200000100a1 */
[----:B------:R-:W-:Y:S01]  /*4b70*/  ISETP.GE.AND P6, PT, R13, 0x2, PT ;  /* 0x000000020d00780c */ /* 0x000fe20003fc6270 */
[-C--:B------:R-:W-:Y:S01]  /*4b80*/  FFMA.FTZ R6, R0, R182.reuse, R163 ;  /* 0x000000b600067223 */ /* 0x080fe200000100a3 */
[-C--:B------:R-:W-:Y:S01]  /*4b90*/  FFMA.FTZ R2, R2, R182.reuse, R234 ;  /* 0x000000b602027223 */ /* 0x080fe200000100ea */
[----:B------:R-:W-:Y:S01]  /*4ba0*/  FFMA.FTZ R0, R0, R182, R14 ;  /* 0x000000b600007223 */ /* 0x000fe2000001000e */
[----:B------:R-:W-:-:S02]  /*4bb0*/  ISETP.GE.AND P3, PT, R12, R57, PT ;  /* 0x000000390c00720c */ /* 0x000fc40003f66270 */
[----:B------:R-:W-:Y:S02]  /*4bc0*/  ISETP.GE.AND P1, PT, R12, R56, PT ;  /* 0x000000380c00720c */ /* 0x000fe40003f26270 */
[----:B------:R-:W-:Y:S02]  /*4bd0*/  FSEL R22, R8, -INF , !P3 ;  /* 0xff80000008167808 */ /* 0x000fe40005800000 */
[----:B------:R-:W-:Y:S02]  /*4be0*/  FSEL R26, R2, -INF , !P1 ;  /* 0xff800000021a7808 */ /* 0x000fe40004800000 */
[----:B------:R-:W-:Y:S02]  /*4bf0*/  FSEL R20, R7, -INF , !P5 ;  /* 0xff80000007147808 */ /* 0x000fe40006800000 */
[----:B------:R-:W-:Y:S02]  /*4c00*/  FSEL R23, R6, -INF , !P4 ;  /* 0xff80000006177808 */ /* 0x000fe40006000000 */
[----:B------:R-:W-:-:S02]  /*4c10*/  FSEL R24, R5, -INF , !P2 ;  /* 0xff80000005187808 */ /* 0x000fc40005000000 */
[----:B------:R-:W-:Y:S01]  /*4c20*/  FSEL R16, R0, -INF , !P0 ;  /* 0xff80000000107808 */ /* 0x000fe20004000000 */
[----:B-1----:R-:W-:-:S05]  /*4c30*/  IMAD R27, R15, 0x8, R240 ;  /* 0x000000080f1b7824 */ /* 0x002fca00078e02f0 */
[----:B------:R1:W-:Y:S01]  /*4c40*/  STL [R1+0x288], R27 ;  /* 0x0002881b01007387 */ /* 0x0003e20000100800 */
[----:B------:R-:W-:Y:S05]  /*4c50*/  @!P6 BRA `(.L_x_596) ;  /* 0x0000000000c8e947 */ /* 0x000fea0003800000 */
[----:B------:R-:W2:Y:S01]  /*4c60*/  LDL.64 R14, [R1+0x2b8] ;  /* 0x0002b800010e7983 */ /* 0x000ea20000100a00 */
[----:B------:R-:W-:Y:S01]  /*4c70*/  ISETP.GE.AND P0, PT, R152, R153, PT ;  /* 0x000000999800720c */ /* 0x000fe20003f06270 */
[----:B------:R-:W-:Y:S01]  /*4c80*/  VIADD R8, R13, 0xfffffffe ;  /* 0xfffffffe0d087836 */ /* 0x000fe20000000000 */
[----:B------:R-:W-:Y:S03]  /*4c90*/  BSSY B0, `(.L_x_597) ;  /* 0x000002d000007945 */ /* 0x000fe60003800000 */
[----:B------:R-:W-:Y:S01]  /*4ca0*/  IMAD R6, R252, R8, RZ ;  /* 0x00000008fc067224 */ /* 0x000fe200078e02ff */
[----:B------:R-:W-:-:S05]  /*4cb0*/  SHF.R.S32.HI R0, RZ, 0x1f, R8 ;  /* 0x0000001fff007819 */ /* 0x000fca0000011408 */
[-C--:B------:R-:W-:Y:S02]  /*4cc0*/  IMAD R6, R0, R249.reuse, R6 ;  /* 0x000000f900067224 */ /* 0x080fe400078e0206 */
[----:B------:R3:W-:Y:S04]  /*4cd0*/  @P0 STS [R195+0x2000], RZ ;  /* 0x002000ffc3000388 */ /* 0x0007e80000000800 */
[----:B------:R3:W-:Y:S04]  /*4ce0*/  @P0 STS [R195+0x2004], RZ ;  /* 0x002004ffc3000388 */ /* 0x0007e80000000800 */
[----:B------:R3:W-:Y:S01]  /*4cf0*/  @P0 STS.64 [R195+0x2008], RZ ;  /* 0x002008ffc3000388 */ /* 0x0007e20000000a00 */
[----:B--2---:R-:W-:-:S04]  /*4d00*/  IMAD.WIDE.U32 R8, R8, R249, R14 ;  /* 0x000000f908087225 */ /* 0x004fc800078e000e */
[----:B------:R-:W-:Y:S01]  /*4d10*/  IMAD.IADD R7, R9, 0x1, R6 ;  /* 0x0000000109077824 */ /* 0x000fe200078e0206 */
[-C--:B------:R-:W-:Y:S02]  /*4d20*/  @!P0 IADD3 R2, P1, R246, R8.reuse, RZ ;  /* 0x00000008f6028210 */ /* 0x080fe40007f3e0ff */
[----:B------:R-:W-:Y:S02]  /*4d30*/  @!P0 LEA R0, P2, R242, R8, 0x6 ;  /* 0x00000008f2008211 */ /* 0x000fe400078430ff */
[-C--:B------:R-:W-:Y:S01]  /*4d40*/  @!P0 LEA R14, P4, R8, R250.reuse, 0x1 ;  /* 0x000000fa080e8211 */ /* 0x080fe200078808ff */
[----:B------:R-:W-:Y:S01]  /*4d50*/  @!P0 IMAD.X R5, R247, 0x1, R7, P1 ;  /* 0x00000001f7058824 */ /* 0x000fe200008e0607 */
[-C--:B------:R-:W-:Y:S02]  /*4d60*/  @!P0 LEA R12, P3, R2, R250.reuse, 0x1 ;  /* 0x000000fa020c8211 */ /* 0x080fe400078608ff */
[----:B------:R-:W-:Y:S02]  /*4d70*/  @!P0 LEA R10, P1, R0, R250, 0x1 ;  /* 0x000000fa000a8211 */ /* 0x000fe400078208ff */
[----:B------:R-:W-:-:S02]  /*4d80*/  @!P0 LEA.HI.X R11, R242, R7, R243, 0x6, P2 ;  /* 0x00000007f20b8211 */ /* 0x000fc400010f34f3 */
[-C--:B------:R-:W-:Y:S02]  /*4d90*/  @!P0 LEA.HI.X R15, R8, R251.reuse, R7, 0x1, P4 ;  /* 0x000000fb080f8211 */ /* 0x080fe400020f0c07 */
[-C--:B------:R-:W-:Y:S02]  /*4da0*/  @!P0 LEA.HI.X R13, R2, R251.reuse, R5, 0x1, P3 ;  /* 0x000000fb020d8211 */ /* 0x080fe400018f0c05 */
        /* <DEDUP_REMOVED lines=27> */
.L_x_598:
[----:B------:R-:W-:Y:S05]  /*4f60*/  BSYNC B0 ;  /* 0x0000000000007941 */ /* 0x000fea0003800000 */
.L_x_597:
[----:B------:R-:W0:Y:S02]  /*4f70*/  LDGDEPBAR ;  /* 0x00000000000079af */ /* 0x000e240000000000 */
.L_x_596:
[----:B------:R-:W-:Y:S05]  /*4f80*/  BSYNC B1 ;  /* 0x0000000000017941 */ /* 0x000fea0003800000 */
.L_x_595:
        /* <DEDUP_REMOVED lines=10> */
[----:B------:R-:W4:Y:S04]  /*5030*/  LD.E R0, desc[UR4][R180.64+0xdc] ;  /* 0x0000dc04b4007980 */ /* 0x000f28000c101900 */
        /* <DEDUP_REMOVED lines=26> */
[----:B------:R-:W-:Y:S04]  /*51e0*/  STL.64 [R1+0x300], R136 ;  /* 0x0003008801007387 */ /* 0x000fe80000100a00 */
[----:B------:R-:W-:Y:S04]  /*51f0*/  STL [R1+0x2fc], R57 ;  /* 0x0002fc3901007387 */ /* 0x000fe80000100800 */
[----:B------:R-:W-:Y:S04]  /*5200*/  STL [R1+0x2f8], R56 ;  /* 0x0002f83801007387 */ /* 0x000fe80000100800 */
[----:B------:R2:W-:Y:S04]  /*5210*/  STL.64 [R1+0x2f0], R54 ;  /* 0x0002f03601007387 */ /* 0x0005e80000100a00 */
[----:B---3--:R-:W3:Y:S01]  /*5220*/  LDL R11, [R1+0x2d0] ;  /* 0x0002d000010b7983 */ /* 0x008ee20000100800 */
        /* <DEDUP_REMOVED lines=12> */
[----:B--2---:R-:W-:Y:S01]  /*52f0*/  IMAD.MOV.U32 R54, RZ, RZ, R27 ;  /* 0x000000ffff367224 */ /* 0x004fe200078e001b */
        /* <DEDUP_REMOVED lines=103> */
[----:B------:R-:W2:Y:S01]  /*5970*/  SHFL.BFLY PT, R5, R134, 0x2, 0x1f ;  /* 0x0c401f0086057f89 */ /* 0x000ea200000e0000 */
[----:B------:R-:W-:-:S02]  /*5980*/  FMNMX.FTZ R12, R16, R12, !PT ;  /* 0x0000000c100c7209 */ /* 0x000fc40007810000 */
[----:B------:R-:W-:Y:S02]  /*5990*/  FMNMX.FTZ R2, R45, R2, !PT ;  /* 0x000000022d027209 */ /* 0x000fe40007810000 */
[----:B------:R-:W-:Y:S01]  /*59a0*/  FMNMX.FTZ R133, R43, R133, !PT ;  /* 0x000000852b857209 */ /* 0x000fe20007810000 */
[----:B------:R-:W1:Y:S01]  /*59b0*/  SHFL.BFLY PT, R6, R12, 0x2, 0x1f ;  /* 0x0c401f000c067f89 */ /* 0x000e6200000e0000 */
[----:B------:R-:W-:Y:S02]  /*59c0*/  FMNMX.FTZ R2, R41, R2, !PT ;  /* 0x0000000229027209 */ /* 0x000fe40007810000 */
[----:B------:R-:W-:Y:S02]  /*59d0*/  FMNMX.FTZ R133, R39, R133, !PT ;  /* 0x0000008527857209 */ /* 0x000fe40007810000 */
[----:B------:R-:W-:Y:S02]  /*59e0*/  FMNMX.FTZ R2, R37, R2, !PT ;  /* 0x0000000225027209 */ /* 0x000fe40007810000 */
[----:B------:R-:W-:-:S02]  /*59f0*/  FMNMX.FTZ R133, R35, R133, !PT ;  /* 0x0000008523857209 */ /* 0x000fc40007810000 */
[----:B------:R-:W-:Y:S02]  /*5a00*/  FMNMX.FTZ R2, R24, R2, !PT ;  /* 0x0000000218027209 */ /* 0x000fe40007810000 */
[----:B------:R-:W-:-:S03]  /*5a10*/  FMNMX.FTZ R133, R23, R133, !PT ;  /* 0x0000008517857209 */ /* 0x000fc60007810000 */
[----:B------:R-:W4:Y:S04]  /*5a20*/  SHFL.BFLY PT, R13, R2, 0x2, 0x1f ;  /* 0x0c401f00020d7f89 */ /* 0x000f2800000e0000 */
[----:B------:R-:W4:Y:S01]  /*5a30*/  SHFL.BFLY PT, R7, R133, 0x2, 0x1f ;  /* 0x0c401f0085077f89 */ /* 0x000f2200000e0000 */
[----:B--2---:R-:W-:Y:S02]  /*5a40*/  FMNMX.FTZ R134, R134, R5, !PT ;  /* 0x0000000586867209 */ /* 0x004fe40007810000 */
[----:B-1----:R-:W-:-:S03]  /*5a50*/  FMNMX.FTZ R12, R12, R6, !PT ;  /* 0x000000060c0c7209 */ /* 0x002fc60007810000 */
[----:B------:R-:W1:Y:S04]  /*5a60*/  SHFL.BFLY PT, R6, R134, 0x1, 0x1f ;  /* 0x0c201f0086067f89 */ /* 0x000e6800000e0000 */
[----:B------:R-:W2:Y:S01]  /*5a70*/  SHFL.BFLY PT, R5, R12, 0x1, 0x1f ;  /* 0x0c201f000c057f89 */ /* 0x000ea200000e0000 */
[----:B----4-:R-:W-:Y:S02]  /*5a80*/  FMNMX.FTZ R13, R2, R13, !PT ;  /* 0x0000000d020d7209 */ /* 0x010fe40007810000 */
[----:B------:R-:W-:-:S03]  /*5a90*/  FMNMX.FTZ R133, R133, R7, !PT ;  /* 0x0000000785857209 */ /* 0x000fc60007810000 */
[----:B------:R-:W4:Y:S04]  /*5aa0*/  SHFL.BFLY PT, R8, R13, 0x1, 0x1f ;  /* 0x0c201f000d087f89 */ /* 0x000f2800000e0000 */
[----:B------:R-:W3:Y:S01]  /*5ab0*/  SHFL.BFLY PT, R7, R133, 0x1, 0x1f ;  /* 0x0c201f0085077f89 */ /* 0x000ee200000e0000 */
[----:B-1----:R-:W-:-:S04]  /*5ac0*/  FMNMX.FTZ R134, R134, R6, !PT ;  /* 0x0000000686867209 */ /* 0x002fc80007810000 */
[----:B------:R-:W-:Y:S01]  /*5ad0*/  FSETP.NEU.FTZ.AND P1, PT, R134, -INF , PT ;  /* 0xff8000008600780b */ /* 0x000fe20003f3d000 */
[----:B------:R-:W-:Y:S01]  /*5ae0*/  FMUL.FTZ R6, R0, R134 ;  /* 0x0000008600067220 */ /* 0x000fe20000410000 */
[----:B--2---:R-:W-:-:S04]  /*5af0*/  FMNMX.FTZ R12, R12, R5, !PT ;  /* 0x000000050c0c7209 */ /* 0x004fc80007810000 */
[----:B------:R-:W-:Y:S01]  /*5b00*/  FSEL R6, R6, RZ, P1 ;  /* 0x000000ff06067208 */ /* 0x000fe20000800000 */
[----:B------:R-:W-:Y:S01]  /*5b10*/  FMUL.FTZ R2, R0, R12 ;  /* 0x0000000c00027220 */ /* 0x000fe20000410000 */
[----:B------:R-:W-:-:S03]  /*5b20*/  FSETP.NEU.FTZ.AND P0, PT, R12, -INF , PT ;  /* 0xff8000000c00780b */ /* 0x000fc60003f1d000 */
[-CC-:B------:R-:W-:Y:S01]  /*5b30*/  FFMA.FTZ R10, R17, R0.reuse, -R6.reuse ;  /* 0x00000000110a7223 */ /* 0x180fe20000010806 */
[--C-:B------:R-:W-:Y:S01]  /*5b40*/  FFMA.FTZ R9, R151, R0, -R6.reuse ;  /* 0x0000000097097223 */ /* 0x100fe20000010806 */
[----:B----4-:R-:W-:Y:S01]  /*5b50*/  FMNMX.FTZ R13, R13, R8, !PT ;  /* 0x000000080d0d7209 */ /* 0x010fe20007810000 */
[-CC-:B------:R-:W-:Y:S01]  /*5b60*/  FFMA.FTZ R8, R156, R0.reuse, -R6.reuse ;  /* 0x000000009c087223 */ /* 0x180fe20000010806 */
[----:B------:R-:W-:Y:S01]  /*5b70*/  FSEL R2, R2, RZ, P0 ;  /* 0x000000ff02027208 */ /* 0x000fe20000000000 */
[----:B------:R1:W-:Y:S01]  /*5b80*/  STL [R1+0x398], R180 ;  /* 0x000398b401007387 */ /* 0x0003e20000100800 */
[----:B---3--:R-:W-:Y:S01]  /*5b90*/  FMNMX.FTZ R133, R133, R7, !PT ;  /* 0x0000000785857209 */ /* 0x008fe20007810000 */
[----:B------:R-:W-:Y:S01]  /*5ba0*/  MUFU.EX2 R10, R10 ;  /* 0x0000000a000a7308 */ /* 0x000fe20000000800 */
[-C--:B------:R-:W-:Y:S01]  /*5bb0*/  FFMA.FTZ R7, R149, R0.reuse, -R6 ;  /* 0x0000000095077223 */ /* 0x080fe20000010806 */
[----:B------:R-:W-:Y:S01]  /*5bc0*/  STL [R1+0x340], R181 ;  /* 0x000340b501007387 */ /* 0x000fe20000100800 */
[----:B------:R-:W-:Y:S01]  /*5bd0*/  FFMA.FTZ R27, R28, R0, -R2 ;  /* 0x000000001c1b7223 */ /* 0x000fe20000010802 */
[----:B------:R-:W-:-:S02]  /*5be0*/  FMUL.FTZ R5, R0, R133 ;  /* 0x0000008500057220 */ /* 0x000fc40000410000 */
[----:B------:R-:W-:Y:S02]  /*5bf0*/  STL [R1+0x39c], R12 ;  /* 0x00039c0c01007387 */ /* 0x000fe40000100800 */
[----:B------:R-:W2:Y:S01]  /*5c00*/  MUFU.EX2 R9, R9 ;  /* 0x0000000900097308 */ /* 0x000ea20000000800 */
[-CC-:B------:R-:W-:Y:S01]  /*5c10*/  FFMA.FTZ R26, R26, R0.reuse, -R2.reuse ;  /* 0x000000001a1a7223 */ /* 0x180fe20000010802 */
[----:B------:R3:W-:Y:S01]  /*5c20*/  STL [R1+0x3a0], R134 ;  /* 0x0003a08601007387 */ /* 0x0007e20000100800 */
[-CC-:B------:R-:W-:Y:S01]  /*5c30*/  FFMA.FTZ R28, R148, R0.reuse, -R2.reuse ;  /* 0x00000000941c7223 */ /* 0x180fe20000010802 */
        /* <DEDUP_REMOVED lines=18> */
[-CC-:B-1----:R-:W-:Y:S01]  /*5d60*/  FFMA.FTZ R180, R48, R0.reuse, -R2.reuse ;  /* 0x0000000030b47223 */ /* 0x182fe20000010802 */
[-CC-:B------:R-:W-:Y:S01]  /*5d70*/  FFMA.FTZ R215, R44, R0.reuse, -R2.reuse ;  /* 0x000000002cd77223 */ /* 0x180fe20000010802 */
[-CC-:B------:R-:W-:Y:S01]  /*5d80*/  FFMA.FTZ R243, R38, R0.reuse, -R2.reuse ;  /* 0x0000000026f37223 */ /* 0x180fe20000010802 */
[-CC-:B------:R-:W-:Y:S01]  /*5d90*/  FFMA.FTZ R209, R34, R0.reuse, -R2.reuse ;  /* 0x0000000022d17223 */ /* 0x180fe20000010802 */
[-CC-:B------:R-:W-:Y:S01]  /*5da0*/  FFMA.FTZ R251, R32, R0.reuse, -R2.reuse ;  /* 0x0000000020fb7223 */ /* 0x180fe20000010802 */
[-CC-:B---3--:R-:W-:Y:S01]  /*5db0*/  FFMA.FTZ R134, R33, R0.reuse, -R2.reuse ;  /* 0x0000000021867223 */ /* 0x188fe20000010802 */
[-CC-:B------:R-:W-:Y:S01]  /*5dc0*/  FFMA.FTZ R175, R31, R0.reuse, -R2.reuse ;  /* 0x000000001faf7223 */ /* 0x180fe20000010802 */
[-CC-:B------:R-:W-:Y:S01]  /*5dd0*/  FFMA.FTZ R177, R25, R0.reuse, -R2.reuse ;  /* 0x0000000019b17223 */ /* 0x180fe20000010802 */
[-CC-:B------:R-:W-:Y:S01]  /*5de0*/  FFMA.FTZ R182, R21, R0.reuse, -R2.reuse ;  /* 0x0000000015b67223 */ /* 0x180fe20000010802 */
[-CC-:B------:R-:W-:Y:S01]  /*5df0*/  FFMA.FTZ R12, R18, R0.reuse, -R2.reuse ;  /* 0x00000000120c7223 */ /* 0x180fe20000010802 */
[----:B------:R-:W-:Y:S01]  /*5e00*/  FFMA.FTZ R208, R16, R0, -R2 ;  /* 0x0000000010d07223 */ /* 0x000fe20000010802 */
[----:B------:R-:W1:Y:S01]  /*5e10*/  MUFU.EX2 R8, R8 ;  /* 0x0000000800087308 */ /* 0x000e620000000800 */
[----:B------:R-:W-:Y:S01]  /*5e20*/  FSETP.NEU.FTZ.AND P0, PT, R133, -INF , PT ;  /* 0xff8000008500780b */ /* 0x000fe20003f1d000 */
[----:B------:R-:W-:Y:S01]  /*5e30*/  FMUL.FTZ R2, R0, R13 ;  /* 0x0000000d00027220 */ /* 0x000fe20000410000 */
[----:B------:R-:W-:-:S02]  /*5e40*/  FSETP.NEU.FTZ.AND P1, PT, R13, -INF , PT ;  /* 0xff8000000d00780b */ /* 0x000fc40003f3d000 */
[----:B------:R-:W-:-:S03]  /*5e50*/  FSEL R5, R5, RZ, P0 ;  /* 0x000000ff05057208 */ /* 0x000fc60000000000 */
[----:B------:R-:W3:Y:S01]  /*5e60*/  MUFU.EX2 R7, R7 ;  /* 0x0000000700077308 */ /* 0x000ee20000000800 */
[----:B------:R-:W-:Y:S01]  /*5e70*/  FSEL R2, R2, RZ, P1 ;  /* 0x000000ff02027208 */ /* 0x000fe20000800000 */
[----:B------:R-:W-:Y:S01]  /*5e80*/  IMAD.SHL.U32 R204, R194, 0x4, RZ ;  /* 0x00000004c2cc7824 */ /* 0x000fe200078e00ff */
[----:B------:R-:W-:Y:S01]  /*5e90*/  STL [R1+0x3a4], R133 ;  /* 0x0003a48501007387 */ /* 0x000fe20000100800 */
[-CC-:B------:R-:W-:Y:S01]  /*5ea0*/  FFMA.FTZ R38, R119, R0.reuse, -R6.reuse ;  /* 0x0000000077267223 */ /* 0x180fe20000010806 */
[-CC-:B------:R-:W-:Y:S01]  /*5eb0*/  FFMA.FTZ R44, R116, R0.reuse, -R6.reuse ;  /* 0x00000000742c7223 */ /* 0x180fe20000010806 */
[-CC-:B------:R-:W-:Y:S01]  /*5ec0*/  FFMA.FTZ R184, R59, R0.reuse, -R6.reuse ;  /* 0x000000003bb87223 */ /* 0x180fe20000010806 */
[----:B------:R4:W-:Y:S01]  /*5ed0*/  STL [R1+0x3b8], R122 ;  /* 0x0003b87a01007387 */ /* 0x0009e20000100800 */
[-CC-:B------:R-:W-:Y:S01]  /*5ee0*/  FFMA.FTZ R33, R128, R0.reuse, -R6.reuse ;  /* 0x0000000080217223 */ /* 0x180fe20000010806 */
[-CC-:B------:R-:W-:Y:S01]  /*5ef0*/  FFMA.FTZ R34, R124, R0.reuse, -R6.reuse ;  /* 0x000000007c227223 */ /* 0x180fe20000010806 */
        /* <DEDUP_REMOVED lines=30> */
[-C--:B------:R-:W-:Y:S01]  /*60e0*/  FFMA.FTZ R128, R66, R0.reuse, -R6 ;  /* 0x0000000042807223 */ /* 0x080fe20000010806 */
        /* <DEDUP_REMOVED lines=51> */
[-CC-:B----4-:R-:W-:Y:S01]  /*6420*/  FFMA.FTZ R122, R58, R0.reuse, -R2.reuse ;  /* 0x000000003a7a7223 */ /* 0x190fe20000010802 */
[-CC-:B--2---:R-:W-:Y:S01]  /*6430*/  FFMA.FTZ R210, R51, R0.reuse, -R2.reuse ;  /* 0x0000000033d27223 */ /* 0x184fe20000010802 */
[-CC-:B------:R-:W-:Y:S01]  /*6440*/  FFMA.FTZ R191, R45, R0.reuse, -R2.reuse ;  /* 0x000000002dbf7223 */ /* 0x180fe20000010802 */
[-CC-:B------:R-:W-:Y:S01]  /*6450*/  FFMA.FTZ R221, R41, R0.reuse, -R2.reuse ;  /* 0x0000000029dd7223 */ /* 0x180fe20000010802 */
[-CC-:B------:R-:W-:Y:S01]  /*6460*/  FFMA.FTZ R153, R37, R0.reuse, -R2.reuse ;  /* 0x0000000025997223 */ /* 0x180fe20000010802 */
[----:B------:R-:W-:Y:S01]  /*6470*/  FFMA.FTZ R152, R24, R0, -R2 ;  /* 0x0000000018987223 */ /* 0x000fe20000010802 */
[----:B------:R-:W-:Y:S01]  /*6480*/  IMAD.WIDE.U32 R198, R11, -0x2daee0ad, RZ ;  /* 0xd2511f530bc67825 */ /* 0x000fe200078e00ff */
[----:B------:R-:W-:-:S03]  /*6490*/  LOP3.LUT R0, R229, R204, RZ, 0x3c, !PT ;  /* 0x000000cce5007212 */ /* 0x000fc600078e3cff */
[----:B------:R-:W-:Y:S01]  /*64a0*/  FADD.FTZ R2, R10, R9 ;  /* 0x000000090a027221 */ /* 0x000fe20000010000 */
[----:B------:R2:W-:Y:S01]  /*64b0*/  STL.64 [R1+0x370], R208 ;  /* 0x000370d001007387 */ /* 0x0005e20000100a00 */
[----:B------:R-:W-:Y:S02]  /*64c0*/  LOP3.LUT R0, R0, R199, RZ, 0x3c, !PT ;  /* 0x000000c700007212 */ /* 0x000fe400078e3cff */
[----:B-1----:R-:W-:Y:S01]  /*64d0*/  FADD.FTZ R2, R8, R2 ;  /* 0x0000000208027221 */ /* 0x002fe20000010000 */
[C---:B------:R-:W-:Y:S01]  /*64e0*/  LOP3.LUT R56, R228.reuse, R241, RZ, 0x3c, !PT ;  /* 0x000000f1e4387212 */ /* 0x040fe200078e3cff */
[----:B------:R-:W-:Y:S02]  /*64f0*/  VIADD R225, R228, 0x9e3779b9 ;  /* 0x9e3779b9e4e17836 */ /* 0x000fe40000000000 */
[C---:B---3--:R-:W-:Y:S01]  /*6500*/  FADD.FTZ R23, R7.reuse, R2 ;  /* 0x0000000207177221 */ /* 0x048fe20000010000 */
[----:B------:R-:W-:Y:S01]  /*6510*/  IMAD.WIDE.U32 R50, R0, -0x326172a9, RZ ;  /* 0xcd9e8d5700327825 */ /* 0x000fe200078e00ff */
[----:B------:R-:W-:-:S03]  /*6520*/  F2FP.BF16.F32.PACK_AB R25, R7, R8 ;  /* 0x000000080719723e */ /* 0x000fc600000010ff */
[----:B------:R-:W-:Y:S01]  /*6530*/  VIADD R192, R229, 0xbb67ae85 ;  /* 0xbb67ae85e5c07836 */ /* 0x000fe20000000000 */
[----:B------:R-:W-:Y:S01]  /*6540*/  F2FP.BF16.F32.PACK_AB R22, R9, R10 ;  /* 0x0000000a0916723e */ /* 0x000fe200000010ff */
[----:B--2---:R-:W-:-:S05]  /*6550*/  IMAD.WIDE.U32 R208, R54, -0x326172a9, RZ ;  /* 0xcd9e8d5736d07825 */ /* 0x004fca00078e00ff */
[----:B------:R-:W-:Y:S02]  /*6560*/  LOP3.LUT R2, R56, R209, RZ, 0x3c, !PT ;  /* 0x000000d138027212 */ /* 0x000fe400078e3cff */
[----:B------:R-:W-:-:S03]  /*6570*/  LOP3.LUT R8, R51, R225, R208, 0x96, !PT ;  /* 0x000000e133087212 */ /* 0x000fc600078e96d0 */
[----:B------:R-:W-:-:S04]  /*6580*/  IMAD.WIDE.U32 R206, R2, -0x2daee0ad, RZ ;  /* 0xd2511f5302ce7825 */ /* 0x000fc800078e00ff */
[----:B------:R-:W-:Y:S01]  /*6590*/  IMAD.WIDE.U32 R8, R8, -0x2daee0ad, RZ ;  /* 0xd2511f5308087825 */ /* 0x000fe200078e00ff */
[----:B------:R-:W-:-:S03]  /*65a0*/  LOP3.LUT R0, R207, R192, R198, 0x96, !PT ;  /* 0x000000c0cf007212 */ /* 0x000fc600078e96c6 */
[----:B------:R-:W-:Y:S02]  /*65b0*/  VIADD R232, R229, 0x76cf5d0a ;  /* 0x76cf5d0ae5e87836 */ /* 0x000fe40000000000 */
[----:B------:R-:W-:Y:S02]  /*65c0*/  VIADD R224, R228, 0x3c6ef372 ;  /* 0x3c6ef372e4e07836 */ /* 0x000fe40000000000 */
[----:B------:R-:W-:Y:S01]  /*65d0*/  IMAD.WIDE.U32 R108, R0, -0x326172a9, RZ ;  /* 0xcd9e8d57006c7825 */ /* 0x000fe200078e00ff */
[----:B------:R-:W-:-:S03]  /*65e0*/  LOP3.LUT R10, R9, R232, R206, 0x96, !PT ;  /* 0x000000e8090a7212 */ /* 0x000fc600078e96ce */
[----:B------:R-:W-:Y:S01]  /*65f0*/  VIADD R219, R228, 0xdaa66d2b ;  /* 0xdaa66d2be4db7836 */ /* 0x000fe20000000000 */
[----:B------:R-:W-:Y:S01]  /*6600*/  LOP3.LUT R6, R109, R224, R50, 0x96, !PT ;  /* 0x000000e06d067212 */ /* 0x000fe200078e9632 */
[----:B------:R-:W-:-:S04]  /*6610*/  IMAD.WIDE.U32 R10, R10, -0x326172a9, RZ ;  /* 0xcd9e8d570a0a7825 */ /* 0x000fc800078e00ff */
[----:B------:R-:W-:Y:S01]  /*6620*/  VIADD R241, R229, 0x32370b8f ;  /* 0x32370b8fe5f17836 */ /* 0x000fe20000000000 */
[----:B------:R-:W-:Y:S01]  /*6630*/  LOP3.LUT R14, R11, R219, R108, 0x96, !PT ;  /* 0x000000db0b0e7212 */ /* 0x000fe200078e966c */
[----:B------:R-:W-:-:S04]  /*6640*/  IMAD.WIDE.U32 R6, R6, -0x2daee0ad, RZ ;  /* 0xd2511f5306067825 */ /* 0x000fc800078e00ff */
[----:B------:R-:W-:Y:S01]  /*6650*/  IMAD.WIDE.U32 R14, R14, -0x2daee0ad, RZ ;  /* 0xd2511f530e0e7825 */ /* 0x000fe200078e00ff */
[----:B------:R-:W-:-:S03]  /*6660*/  LOP3.LUT R7, R7, R241, R8, 0x96, !PT ;  /* 0x000000f107077212 */ /* 0x000fc600078e9608 */
[----:B------:R-:W-:Y:S02]  /*6670*/  VIADD R239, R229, 0xed9eba14 ;  /* 0xed9eba14e5ef7836 */ /* 0x000fe40000000000 */
[----:B------:R-:W-:-:S03]  /*6680*/  VIADD R237, R228, 0x78dde6e4 ;  /* 0x78dde6e4e4ed7836 */ /* 0x000fc60000000000 */
[----:B------:R-:W-:Y:S01]  /*6690*/  LOP3.LUT R8, R15, R239, R6, 0x96, !PT ;  /* 0x000000ef0f087212 */ /* 0x000fe200078e9606 */
[----:B------:R-:W-:-:S05]  /*66a0*/  IMAD.WIDE.U32 R6, R7, -0x326172a9, RZ ;  /* 0xcd9e8d5707067825 */ /* 0x000fca00078e00ff */
[----:B------:R-:W-:Y:S01]  /*66b0*/  LOP3.LUT R10, R7, R237, R10, 0x96, !PT ;  /* 0x000000ed070a7212 */ /* 0x000fe200078e960a */
[----:B------:R-:W-:-:S04]  /*66c0*/  IMAD.WIDE.U32 R8, R8, -0x326172a9, RZ ;  /* 0xcd9e8d5708087825 */ /* 0x000fc800078e00ff */
[----:B------:R-:W-:Y:S02]  /*66d0*/  VIADD R235, R228, 0x1715609d ;  /* 0x1715609de4eb7836 */ /* 0x000fe40000000000 */
[----:B------:R-:W-:-:S04]  /*66e0*/  IMAD.WIDE.U32 R10, R10, -0x2daee0ad, RZ ;  /* 0xd2511f530a0a7825 */ /* 0x000fc800078e00ff */
[----:B------:R-:W-:Y:S01]  /*66f0*/  VIADD R233, R229, 0xa9066899 ;  /* 0xa9066899e5e97836 */ /* 0x000fe20000000000 */
[----:B------:R-:W-:-:S04]  /*6700*/  LOP3.LUT R9, R9, R235, R6, 0x96, !PT ;  /* 0x000000eb09097212 */ /* 0x000fc800078e9606 */
[----:B------:R-:W-:-:S05]  /*6710*/  LOP3.LUT R6, R11, R233, R14, 0x96, !PT ;  /* 0x000000e90b067212 */ /* 0x000fca00078e960e */
[----:B------:R-:W-:-:S05]  /*6720*/  IMAD.WIDE.U32 R6, R6, -0x326172a9, RZ ;  /* 0xcd9e8d5706067825 */ /* 0x000fca00078e00ff */
[----:B------:R-:W-:-:S04]  /*6730*/  LOP3.LUT R0, R7, R135, R8, 0x96, !PT ;  /* 0x0000008707007212 */ /* 0x000fc800078e9608 */
[----:B------:R-:W-:-:S04]  /*6740*/  LOP3.LUT R2, R0, 0xff, RZ, 0xc0, !PT ;  /* 0x000000ff00027812 */ /* 0x000fc800078ec0ff */
[----:B------:R-:W-:Y:S02]  /*6750*/  ISETP.GE.U32.AND P2, PT, R193, R2, PT ;  /* 0x00000002c100720c */ /* 0x000fe40003f46070 */
[----:B------:R-:W-:Y:S01]  /*6760*/  LOP3.LUT R2, R0, 0xffff, RZ, 0xc0, !PT ;  /* 0x0000ffff00027812 */ /* 0x000fe200078ec0ff */
[----:B------:R-:W1:Y:S03]  /*6770*/  MUFU.EX2 R24, R16 ;  /* 0x0000001000187308 */ /* 0x000e660000000800 */
[----:B------:R-:W-:-:S04]  /*6780*/  SHF.R.U32.HI R2, RZ, 0x8, R2 ;  /* 0x00000008ff027819 */ /* 0x000fc80000011602 */
[----:B------:R-:W-:Y:S01]  /*6790*/  LOP3.LUT R2, R2, 0xffff, RZ, 0xc0, !PT ;  /* 0x0000ffff02027812 */ /* 0x000fe200078ec0ff */
[----:B------:R-:W2:Y:S03]  /*67a0*/  MUFU.EX2 R15, R18 ;  /* 0x00000012000f7308 */ /* 0x000ea60000000800 */
[----:B------:R-:W-:Y:S02]  /*67b0*/  ISETP.GE.U32.AND P4, PT, R193, R2, PT ;  /* 0x00000002c100720c */ /* 0x000fe40003f86070 */
[----:B------:R-:W-:-:S03]  /*67c0*/  SHF.R.U32.HI R2, RZ, 0x10, R0 ;  /* 0x00000010ff027819 */ /* 0x000fc60000011600 */
[----:B------:R-:W-:Y:S01]  /*67d0*/  MUFU.EX2 R14, R17 ;  /* 0x00000011000e7308 */ /* 0x000fe20000000800 */
[----:B------:R-:W-:-:S07]  /*67e0*/  SHF.R.U32.HI R0, RZ, 0x18, R0 ;  /* 0x00000018ff007819 */ /* 0x000fce0000011600 */
[----:B------:R-:W3:Y:S01]  /*67f0*/  MUFU.EX2 R5, R19 ;  /* 0x0000001300057308 */ /* 0x000ee20000000800 */
[----:B------:R-:W-:Y:S02]  /*6800*/  ISETP.GE.U32.AND P3, PT, R193, R0, PT ;  /* 0x00000000c100720c */ /* 0x000fe40003f66070 */
[----:B------:R-:W-:-:S05]  /*6810*/  LOP3.LUT R0, R6, 0xff, RZ, 0xc0, !PT ;  /* 0x000000ff06007812 */ /* 0x000fca00078ec0ff */
[----:B------:R-:W4:Y:S01]  /*6820*/  MUFU.EX2 R17, R20 ;  /* 0x0000001400117308 */ /* 0x000f220000000800 */
[----:B------:R-:W-:Y:S01]  /*6830*/  ISETP.GE.U32.AND P0, PT, R193, R0, PT ;  /* 0x00000000c100720c */ /* 0x000fe20003f06070 */
[----:B-1----:R-:W-:-:S06]  /*6840*/  FADD.FTZ R0, R24, R23 ;  /* 0x0000001718007221 */ /* 0x002fcc0000010000 */
[----:B------:R-:W1:Y:S01]  /*6850*/  MUFU.EX2 R11, R21 ;  /* 0x00000015000b7308 */ /* 0x000e620000000800 */
[----:B------:R-:W-:Y:S01]  /*6860*/  LOP3.LUT R2, R2, 0xff, RZ, 0xc0, !PT ;  /* 0x000000ff02027812 */ /* 0x000fe200078ec0ff */
[----:B--2---:R-:W-:Y:S01]  /*6870*/  FADD.FTZ R16, R15, R0 ;  /* 0x000000000f107221 */ /* 0x004fe20000010000 */
[----:B---3--:R-:W-:Y:S01]  /*6880*/  FADD.FTZ R0, R14, R5 ;  /* 0x000000050e007221 */ /* 0x008fe20000010000 */
[----:B------:R-:W-:Y:S02]  /*6890*/  LOP3.LUT R8, R6, 0xffff, RZ, 0xc0, !PT ;  /* 0x0000ffff06087812 */ /* 0x000fe400078ec0ff */
[----:B------:R-:W-:Y:S02]  /*68a0*/  ISETP.GE.U32.AND P1, PT, R193, R2, PT ;  /* 0x00000002c100720c */ /* 0x000fe40003f26070 */
[----:B------:R-:W-:Y:S02]  /*68b0*/  SHF.R.U32.HI R2, RZ, 0x10, R6 ;  /* 0x00000010ff027819 */ /* 0x000fe40000011606 */
[----:B------:R-:W-:Y:S01]  /*68c0*/  PRMT R168, R22, 0x7610, R168 ;  /* 0x0000761016a87816 */ /* 0x000fe200000000a8 */
[----:B----4-:R-:W-:Y:S01]  /*68d0*/  FADD.FTZ R0, R17, R0 ;  /* 0x0000000011007221 */ /* 0x010fe20000010000 */
[----:B------:R-:W-:-:S02]  /*68e0*/  SHF.R.U32.HI R6, RZ, 0x18, R6 ;  /* 0x00000018ff067819 */ /* 0x000fc40000011606 */
[----:B------:R-:W-:Y:S01]  /*68f0*/  F2FP.BF16.F32.PACK_AB R5, R5, R14 ;  /* 0x0000000e0505723e */ /* 0x000fe200000010ff */
[----:B------:R-:W-:Y:S01]  /*6900*/  @!P2 HFMA2.BF16_V2 R37, -RZ.H0_H0, RZ.H0_H0, -R168.H0_H0 ;  /* 0x200000ffff25a231 */ /* 0x000fe200003409a8 */
[----:B------:R-:W-:Y:S01]  /*6910*/  ISETP.GE.U32.AND P5, PT, R193, R6, PT ;  /* 0x00000006c100720c */ /* 0x000fe20003fa6070 */
[----:B-1----:R-:W-:Y:S01]  /*6920*/  FADD.FTZ R14, R11, R0 ;  /* 0x000000000b0e7221 */ /* 0x002fe20000010000 */
[----:B------:R-:W-:Y:S01]  /*6930*/  PRMT R167, R22, 0x7632, R167 ;  /* 0x0000763216a77816 */ /* 0x000fe200000000a7 */
[----:B------:R-:W-:Y:S01]  /*6940*/  IMAD.WIDE.U32 R6, R9, -0x2daee0ad, RZ ;  /* 0xd2511f5309067825 */ /* 0x000fe200078e00ff */
[----:B------:R-:W-:Y:S02]  /*6950*/  PRMT R166, R5, 0x7632, R166 ;  /* 0x0000763205a67816 */ /* 0x000fe400000000a6 */
[----:B------:R-:W-:Y:S02]  /*6960*/  LOP3.LUT R0, R2, 0xff, RZ, 0xc0, !PT ;  /* 0x000000ff02007812 */ /* 0x000fe400078ec0ff */
[----:B------:R-:W-:Y:S01]  /*6970*/  SHF.R.U32.HI R2, RZ, 0x8, R8 ;  /* 0x00000008ff027819 */ /* 0x000fe20000011608 */
[----:B------:R-:W-:Y:S01]  /*6980*/  @!P4 HFMA2.BF16_V2 R41, -RZ.H0_H0, RZ.H0_H0, -R167.H0_H0 ;  /* 0x200000ffff29c231 */ /* 0x000fe200003409a7 */
[----:B------:R-:W-:Y:S01]  /*6990*/  PRMT R3, R168, 0x5410, R167 ;  /* 0x00005410a8037816 */ /* 0x000fe200000000a7 */
[----:B------:R-:W-:Y:S01]  /*69a0*/  @!P3 HFMA2.BF16_V2 R45, -RZ.H0_H0, RZ.H0_H0, -R166.H0_H0 ;  /* 0x200000ffff2db231 */ /* 0x000fe200003409a6 */
[----:B------:R-:W-:-:S02]  /*69b0*/  @!P2 PRMT R168, R37, 0x5410, RZ ;  /* 0x0000541025a8a816 */ /* 0x000fc400000000ff */
[----:B------:R-:W-:Y:S02]  /*69c0*/  PRMT R165, R5, 0x7610, R165 ;  /* 0x0000761005a57816 */ /* 0x000fe400000000a5 */
[----:B------:R-:W-:Y:S02]  /*69d0*/  ISETP.GE.U32.AND P2, PT, R193, R0, PT ;  /* 0x00000000c100720c */ /* 0x000fe40003f46070 */
[----:B------:R-:W-:Y:S02]  /*69e0*/  LOP3.LUT R5, R6, 0xff, RZ, 0xc0, !PT ;  /* 0x000000ff06057812 */ /* 0x000fe400078ec0ff */
[----:B------:R-:W-:Y:S02]  /*69f0*/  LOP3.LUT R0, R7, R155, R10, 0x96, !PT ;  /* 0x0000009b07007212 */ /* 0x000fe400078e960a */
[----:B------:R-:W-:Y:S01]  /*6a00*/  LOP3.LUT R2, R2, 0xffff, RZ, 0xc0, !PT ;  /* 0x0000ffff02027812 */ /* 0x000fe200078ec0ff */
[----:B------:R-:W1:Y:S01]  /*6a10*/  MUFU.EX2 R10, R29 ;  /* 0x0000001d000a7308 */ /* 0x000e620000000800 */
[----:B------:R-:W-:-:S02]  /*6a20*/  PRMT R250, R165, 0x5410, R166 ;  /* 0x00005410a5fa7816 */ /* 0x000fc400000000a6 */
[----:B------:R-:W-:Y:S02]  /*6a30*/  @!P4 PRMT R167, R41, 0x5410, RZ ;  /* 0x0000541029a7c816 */ /* 0x000fe400000000ff */
[----:B------:R-:W-:Y:S02]  /*6a40*/  @!P3 PRMT R166, R45, 0x5410, RZ ;  /* 0x000054102da6b816 */ /* 0x000fe400000000ff */
[C---:B------:R-:W-:Y:S02]  /*6a50*/  ISETP.GE.U32.AND P4, PT, R193.reuse, R2, PT ;  /* 0x00000002c100720c */ /* 0x040fe40003f86070 */
[----:B------:R-:W-:Y:S02]  /*6a60*/  ISETP.GE.U32.AND P3, PT, R193, R5, PT ;  /* 0x00000005c100720c */ /* 0x000fe40003f66070 */
[----:B------:R-:W-:Y:S01]  /*6a70*/  LOP3.LUT R2, R0, 0xffff, RZ, 0xc0, !PT ;  /* 0x0000ffff00027812 */ /* 0x000fe200078ec0ff */
[----:B------:R-:W2:Y:S01]  /*6a80*/  MUFU.EX2 R5, R31 ;  /* 0x0000001f00057308 */ /* 0x000ea20000000800 */
[----:B------:R-:W-:-:S02]  /*6a90*/  @!P1 HFMA2.BF16_V2 R47, -RZ.H0_H0, RZ.H0_H0, -R165.H0_H0 ;  /* 0x200000ffff2f9231 */ /* 0x000fc400003409a5 */
[----:B------:R-:W-:-:S04]  /*6aa0*/  SHF.R.U32.HI R2, RZ, 0x8, R2 ;  /* 0x00000008ff027819 */ /* 0x000fc80000011602 */
[----:B------:R-:W-:Y:S02]  /*6ab0*/  LOP3.LUT R2, R2, 0xffff, RZ, 0xc0, !PT ;  /* 0x0000ffff02027812 */ /* 0x000fe400078ec0ff */
[----:B------:R-:W-:Y:S02]  /*6ac0*/  @!P1 PRMT R165, R47, 0x5410, RZ ;  /* 0x000054102fa59816 */ /* 0x000fe400000000ff */
[----:B------:R-:W-:Y:S02]  /*6ad0*/  PRMT R162, R25, 0x7610, R162 ;  /* 0x0000761019a27816 */ /* 0x000fe400000000a2 */
[----:B------:R-:W-:Y:S01]  /*6ae0*/  ISETP.GE.U32.AND P1, PT, R193, R2, PT ;  /* 0x00000002c100720c */ /* 0x000fe20003f26070 */
[----:B-1----:R-:W-:Y:S01]  /*6af0*/  FADD.FTZ R2, R10, R14 ;  /* 0x0000000e0a027221 */ /* 0x002fe20000010000 */
[----:B------:R-:W-:Y:S01]  /*6b00*/  LOP3.LUT R8, R6, 0xffff, RZ, 0xc0, !PT ;  /* 0x0000ffff06087812 */ /* 0x000fe200078ec0ff */
[----:B------:R-:W-:Y:S01]  /*6b10*/  @!P0 HFMA2.BF16_V2 R53, -RZ.H0_H0, RZ.H0_H0, -R162.H0_H0 ;  /* 0x200000ffff358231 */ /* 0x000fe200003409a2 */
[----:B------:R-:W-:Y:S01]  /*6b20*/  PRMT R164, R25, 0x7632, R164 ;  /* 0x0000763219a47816 */ /* 0x000fe200000000a4 */
[----:B--2---:R-:W-:Y:S01]  /*6b30*/  FADD.FTZ R7, R5, R2 ;  /* 0x0000000205077221 */ /* 0x004fe20000010000 */
[----:B------:R-:W-:-:S02]  /*6b40*/  F2FP.BF16.F32.PACK_AB R11, R11, R17 ;  /* 0x000000110b0b723e */ /* 0x000fc400000010ff */
[----:B------:R-:W-:Y:S02]  /*6b50*/  LOP3.LUT R2, R0, 0xff, RZ, 0xc0, !PT ;  /* 0x000000ff00027812 */ /* 0x000fe400078ec0ff */
[----:B------:R-:W-:Y:S02]  /*6b60*/  PRMT R176, R162, 0x5410, R164 ;  /* 0x00005410a2b07816 */ /* 0x000fe400000000a4 */
[----:B------:R-:W-:Y:S02]  /*6b70*/  @!P0 PRMT R162, R53, 0x5410, RZ ;  /* 0x0000541035a28816 */ /* 0x000fe400000000ff */
[----:B------:R-:W-:Y:S02]  /*6b80*/  PRMT R163, R11, 0x7632, R163 ;  /* 0x000076320ba37816 */ /* 0x000fe400000000a3 */
[----:B------:R-:W-:Y:S02]  /*6b90*/  ISETP.GE.U32.AND P0, PT, R193, R2, PT ;  /* 0x00000002c100720c */ /* 0x000fe40003f06070 */
[--C-:B------:R-:W-:Y:S01]  /*6ba0*/  SHF.R.U32.HI R2, RZ, 0x18, R0.reuse ;  /* 0x00000018ff027819 */ /* 0x100fe20000011600 */
[----:B------:R-:W1:Y:S01]  /*6bb0*/  MUFU.EX2 R17, R32 ;  /* 0x0000002000117308 */ /* 0x000e620000000800 */
[----:B------:R-:W-:Y:S01]  /*6bc0*/  SHF.R.U32.HI R0, RZ, 0x10, R0 ;  /* 0x00000010ff007819 */ /* 0x000fe20000011600 */
[----:B------:R-:W-:Y:S01]  /*6bd0*/  @!P5 HFMA2.BF16_V2 R62, -RZ.H0_H0, RZ.H0_H0, -R163.H0_H0 ;  /* 0x200000ffff3ed231 */ /* 0x000fe200003409a3 */
[----:B------:R-:W-:-:S02]  /*6be0*/  PRMT R160, R11, 0x7610, R160 ;  /* 0x000076100ba07816 */ /* 0x000fc400000000a0 */
[----:B------:R-:W-:Y:S02]  /*6bf0*/  LOP3.LUT R0, R0, 0xff, RZ, 0xc0, !PT ;  /* 0x000000ff00007812 */ /* 0x000fe400078ec0ff */
[----:B------:R-:W-:Y:S01]  /*6c00*/  F2FP.BF16.F32.PACK_AB R5, R5, R10 ;  /* 0x0000000a0505723e */ /* 0x000fe200000010ff */
[----:B------:R-:W2:Y:S01]  /*6c10*/  MUFU.EX2 R18, R33 ;  /* 0x0000002100127308 */ /* 0x000ea20000000800 */
[----:B------:R-:W-:Y:S01]  /*6c20*/  F2FP.BF16.F32.PACK_AB R15, R15, R24 ;  /* 0x000000180f0f723e */ /* 0x000fe200000010ff */
[----:B------:R-:W-:Y:S01]  /*6c30*/  @!P4 HFMA2.BF16_V2 R58, -RZ.H0_H0, RZ.H0_H0, -R164.H0_H0 ;  /* 0x200000ffff3ac231 */ /* 0x000fe200003409a4 */
[----:B------:R-:W-:Y:S02]  /*6c40*/  PRMT R138, R160, 0x5410, R163 ;  /* 0x00005410a08a7816 */ /* 0x000fe400000000a3 */
[----:B------:R-:W-:-:S03]  /*6c50*/  @!P5 PRMT R163, R62, 0x5410, RZ ;  /* 0x000054103ea3d816 */ /* 0x000fc600000000ff */
[----:B------:R-:W3:Y:S01]  /*6c60*/  MUFU.EX2 R11, R36 ;  /* 0x00000024000b7308 */ /* 0x000ee20000000800 */
[----:B------:R-:W-:Y:S02]  /*6c70*/  ISETP.GE.U32.AND P5, PT, R193, R0, PT ;  /* 0x00000000c100720c */ /* 0x000fe40003fa6070 */
[----:B------:R-:W-:Y:S02]  /*6c80*/  SHF.R.U32.HI R9, RZ, 0x10, R6 ;  /* 0x00000010ff097819 */ /* 0x000fe40000011606 */
[----:B------:R-:W-:-:S03]  /*6c90*/  SHF.R.U32.HI R0, RZ, 0x8, R8 ;  /* 0x00000008ff007819 */ /* 0x000fc60000011608 */
[----:B------:R-:W4:Y:S01]  /*6ca0*/  MUFU.EX2 R10, R40 ;  /* 0x00000028000a7308 */ /* 0x000f220000000800 */
[C---:B------:R-:W-:Y:S01]  /*6cb0*/  PRMT R159, R15.reuse, 0x7610, R159 ;  /* 0x000076100f9f7816 */ /* 0x040fe2000000009f */
[----:B------:R-:W-:Y:S01]  /*6cc0*/  @!P2 HFMA2.BF16_V2 R63, -RZ.H0_H0, RZ.H0_H0, -R160.H0_H0 ;  /* 0x200000ffff3fa231 */ /* 0x000fe200003409a0 */
[----:B------:R-:W-:Y:S02]  /*6cd0*/  PRMT R94, R15, 0x7632, R94 ;  /* 0x000076320f5e7816 */ /* 0x000fe4000000005e */
[----:B------:R-:W-:Y:S02]  /*6ce0*/  @!P4 PRMT R164, R58, 0x5410, RZ ;  /* 0x000054103aa4c816 */ /* 0x000fe400000000ff */
[----:B------:R-:W-:Y:S01]  /*6cf0*/  ISETP.GE.U32.AND P4, PT, R193, R2, PT ;  /* 0x00000002c100720c */ /* 0x000fe20003f86070 */
[----:B------:R-:W-:Y:S01]  /*6d00*/  MUFU.EX2 R26, R26 ;  /* 0x0000001a001a7308 */ /* 0x000fe20000000800 */
[----:B------:R-:W-:Y:S01]  /*6d10*/  LOP3.LUT R0, R0, 0xffff, RZ, 0xc0, !PT ;  /* 0x0000ffff00007812 */ /* 0x000fe200078ec0ff */
[----:B------:R-:W-:Y:S01]  /*6d20*/  @!P0 HFMA2.BF16_V2 R61, -RZ.H0_H0, RZ.H0_H0, -R159.H0_H0 ;  /* 0x200000ffff3d8231 */ /* 0x000fe2000034099f */
[----:B------:R-:W-:Y:S01]  /*6d30*/  LOP3.LUT R2, R9, 0xff, RZ, 0xc0, !PT ;  /* 0x000000ff09027812 */ /* 0x000fe200078ec0ff */
[----:B------:R-:W-:-:S04]  /*6d40*/  @!P1 HFMA2.BF16_V2 R60, -RZ.H0_H0, RZ.H0_H0, -R94.H0_H0 ;  /* 0x200000ffff3c9231 */ /* 0x000fc8000034095e */
[----:B------:R-:W4:Y:S01]  /*6d50*/  MUFU.EX2 R27, R27 ;  /* 0x0000001b001b7308 */ /* 0x000f220000000800 */
[----:B------:R-:W-:Y:S02]  /*6d60*/  @!P2 PRMT R160, R63, 0x5410, RZ ;  /* 0x000054103fa0a816 */ /* 0x000fe400000000ff */
[----:B------:R-:W-:Y:S02]  /*6d70*/  SHF.R.U32.HI R6, RZ, 0x18, R6 ;  /* 0x00000018ff067819 */ /* 0x000fe40000011606 */
[----:B------:R-:W-:-:S03]  /*6d80*/  ISETP.GE.U32.AND P2, PT, R193, R0, PT ;  /* 0x00000000c100720c */ /* 0x000fc60003f46070 */
[----:B------:R-:W-:Y:S01]  /*6d90*/  MUFU.EX2 R14, R35 ;  /* 0x00000023000e7308 */ /* 0x000fe20000000800 */
[----:B-1----:R-:W-:Y:S01]  /*6da0*/  FADD.FTZ R0, R17, R16 ;  /* 0x0000001011007221 */ /* 0x002fe20000010000 */
[----:B------:R-:W-:-:S06]  /*6db0*/  PRMT R171, R159, 0x5410, R94 ;  /* 0x000054109fab7816 */ /* 0x000fcc000000005e */
[----:B------:R-:W1:Y:S01]  /*6dc0*/  MUFU.EX2 R9, R39 ;  /* 0x0000002700097308 */ /* 0x000e620000000800 */
[----:B------:R-:W-:Y:S02]  /*6dd0*/  @!P0 PRMT R159, R61, 0x5410, RZ ;  /* 0x000054103d9f8816 */ /* 0x000fe400000000ff */
[----:B------:R-:W-:-:S05]  /*6de0*/  ISETP.GE.U32.AND P0, PT, R193, R6, PT ;  /* 0x00000006c100720c */ /* 0x000fca0003f06070 */
[----:B------:R-:W1:Y:S01]  /*6df0*/  MUFU.EX2 R28, R28 ;  /* 0x0000001c001c7308 */ /* 0x000e620000000800 */
[----:B------:R-:W-:Y:S01]  /*6e00*/  @!P1 PRMT R94, R60, 0x5410, RZ ;  /* 0x000054103c5e9816 */ /* 0x000fe200000000ff */
[----:B--2---:R-:W-:Y:S01]  /*6e10*/  FADD.FTZ R6, R18, R0 ;  /* 0x0000000012067221 */ /* 0x004fe20000010000 */
[----:B------:R-:W-:Y:S01]  /*6e20*/  ISETP.GE.U32.AND P1, PT, R193, R2, PT ;  /* 0x00000002c100720c */ /* 0x000fe20003f26070 */
[----:B---3--:R-:W-:-:S04]  /*6e30*/  FADD.FTZ R2, R11, R7 ;  /* 0x000000070b027221 */ /* 0x008fc80000010000 */
[----:B------:R-:W2:Y:S01]  /*6e40*/  MUFU.EX2 R8, R43 ;  /* 0x0000002b00087308 */ /* 0x000ea20000000800 */
[----:B----4-:R-:W-:-:S07]  /*6e50*/  F2FP.BF16.F32.PACK_AB R0, R10, R11 ;  /* 0x0000000b0a00723e */ /* 0x010fce00000010ff */
[----:B------:R-:W3:Y:S01]  /*6e60*/  MUFU.EX2 R30, R30 ;  /* 0x0000001e001e7308 */ /* 0x000ee20000000800 */
[C---:B------:R-:W-:Y:S02]  /*6e70*/  PRMT R161, R5.reuse, 0x7632, R161 ;  /* 0x0000763205a17816 */ /* 0x040fe400000000a1 */
[----:B------:R-:W-:-:S05]  /*6e80*/  PRMT R93, R5, 0x7610, R93 ;  /* 0x00007610055d7816 */ /* 0x000fca000000005d */
[----:B------:R4:W4:Y:S01]  /*6e90*/  MUFU.EX2 R21, R34 ;  /* 0x0000002200157308 */ /* 0x0009220000000800 */
[----:B------:R-:W-:Y:S02]  /*6ea0*/  F2FP.BF16.F32.PACK_AB R5, R18, R17 ;  /* 0x000000111205723e */ /* 0x000fe400000010ff */
[C---:B------:R-:W-:Y:S02]  /*6eb0*/  PRMT R156, R0.reuse, 0x7610, R156 ;  /* 0x00007610009c7816 */ /* 0x040fe4000000009c */
[----:B------:R-:W-:-:S03]  /*6ec0*/  PRMT R154, R0, 0x7632, R154 ;  /* 0x00007632009a7816 */ /* 0x000fc6000000009a */
[----:B------:R-:W4:Y:S01]  /*6ed0*/  MUFU.EX2 R7, R46 ;  /* 0x0000002e00077308 */ /* 0x000f220000000800 */
[----:B------:R-:W-:Y:S01]  /*6ee0*/  FADD.FTZ R0, R10, R2 ;  /* 0x000000020a007221 */ /* 0x000fe20000010000 */
[----:B------:R-:W-:-:S06]  /*6ef0*/  FADD.FTZ R2, R26, R27 ;  /* 0x0000001b1a027221 */ /* 0x000fcc0000010000 */
[----:B------:R-:W4:Y:S01]  /*6f00*/  MUFU.EX2 R19, R38 ;  /* 0x0000002600137308 */ /* 0x000f220000000800 */
[C---:B------:R-:W-:Y:S02]  /*6f10*/  PRMT R158, R5.reuse, 0x7610, R158 ;  /* 0x00007610059e7816 */ /* 0x040fe4000000009e */
[----:B------:R-:W-:Y:S01]  /*6f20*/  PRMT R157, R5, 0x7632, R157 ;  /* 0x00007632059d7816 */ /* 0x000fe2000000009d */
[----:B-1----:R-:W-:-:S04]  /*6f30*/  FADD.FTZ R5, R14, R9 ;  /* 0x000000090e057221 */ /* 0x002fc80000010000 */
[----:B------:R-:W1:Y:S01]  /*6f40*/  MUFU.EX2 R23, R44 ;  /* 0x0000002c00177308 */ /* 0x000e620000000800 */
[----:B------:R-:W-:Y:S01]  /*6f50*/  FADD.FTZ R2, R28, R2 ;  /* 0x000000021c027221 */ /* 0x000fe20000010000 */
[----:B------:R-:W-:-:S06]  /*6f60*/  F2FP.BF16.F32.PACK_AB R36, R27, R26 ;  /* 0x0000001a1b24723e */ /* 0x000fcc00000010ff */
[----:B------:R-:W1:Y:S01]  /*6f70*/  MUFU.EX2 R20, R42 ;  /* 0x0000002a00147308 */ /* 0x000e620000000800 */
[----:B--2---:R-:W-:Y:S01]  /*6f80*/  FADD.FTZ R5, R8, R5 ;  /* 0x0000000508057221 */ /* 0x004fe20000010000 */
[----:B---3--:R-:W-:Y:S01]  /*6f90*/  FADD.FTZ R26, R30, R2 ;  /* 0x000000021e1a7221 */ /* 0x008fe20000010000 */
[----:B----4-:R-:W-:-:S05]  /*6fa0*/  F2FP.BF16.F32.PACK_AB R34, R9, R14 ;  /* 0x0000000e0922723e */ /* 0x010fca00000010ff */
[----:B------:R-:W2:Y:S01]  /*6fb0*/  MUFU.EX2 R22, R48 ;  /* 0x0000003000167308 */ /* 0x000ea20000000800 */
[----:B------:R-:W-:-:S07]  /*6fc0*/  FADD.FTZ R2, R21, R6 ;  /* 0x0000000615027221 */ /* 0x000fce0000010000 */
[----:B------:R-:W3:Y:S01]  /*6fd0*/  MUFU.EX2 R10, R49 ;  /* 0x00000031000a7308 */ /* 0x000ee20000000800 */
[----:B------:R-:W-:Y:S01]  /*6fe0*/  FADD.FTZ R25, R7, R5 ;  /* 0x0000000507197221 */ /* 0x000fe20000010000 */
[----:B------:R-:W-:-:S06]  /*6ff0*/  FADD.FTZ R2, R19, R2 ;  /* 0x0000000213027221 */ /* 0x000fcc0000010000 */
[----:B------:R-:W4:Y:S01]  /*7000*/  MUFU.EX2 R9, R52 ;  /* 0x0000003400097308 */ /* 0x000f220000000800 */
[----:B-1----:R-:W-:Y:S01]  /*7010*/  FADD.FTZ R2, R23, R2 ;  /* 0x0000000217027221 */ /* 0x002fe20000010000 */
[----:B------:R-:W-:-:S06]  /*7020*/  FADD.FTZ R0, R20, R0 ;  /* 0x0000000014007221 */ /* 0x000fcc0000010000 */
[----:B------:R-:W1:Y:S01]  /*7030*/  MUFU.EX2 R5, R59 ;  /* 0x0000003b00057308 */ /* 0x000e620000000800 */
[----:B--2---:R-:W-:Y:S01]  /*7040*/  FADD.FTZ R17, R22, R2 ;  /* 0x0000000216117221 */ /* 0x004fe20000010000 */
[----:B---3--:R-:W-:Y:S01]  /*7050*/  FADD.FTZ R0, R10, R0 ;  /* 0x000000000a007221 */ /* 0x008fe20000010000 */
[----:B------:R-:W-:-:S05]  /*7060*/  VIADD R2, R204, 0x1 ;  /* 0x00000001cc027836 */ /* 0x000fca0000000000 */
[----:B------:R-:W-:Y:S01]  /*7070*/  LOP3.LUT R190, R229, R2, RZ, 0x3c, !PT ;  /* 0x00000002e5be7212 */ /* 0x000fe200078e3cff */
[----:B----4-:R-:W-:Y:S01]  /*7080*/  FADD.FTZ R0, R9, R0 ;  /* 0x0000000009007221 */ /* 0x010fe20000010000 */
[----:B------:R-:W-:-:S03]  /*7090*/  F2FP.BF16.F32.PACK_AB R37, R30, R28 ;  /* 0x0000001c1e25723e */ /* 0x000fc600000010ff */
[----:B-1----:R-:W-:Y:S01]  /*70a0*/  FADD.FTZ R16, R5, R0 ;  /* 0x0000000005107221 */ /* 0x002fe20000010000 */
[----:B------:R-:W-:-:S05]  /*70b0*/  LOP3.LUT R0, R190, R199, RZ, 0x3c, !PT ;  /* 0x000000c7be007212 */ /* 0x000fca00078e3cff */
[----:B------:R-:W-:Y:S01]  /*70c0*/  IMAD.WIDE.U32 R30, R0, -0x326172a9, RZ ;  /* 0xcd9e8d57001e7825 */ /* 0x000fe200078e00ff */
[----:B------:R-:W-:-:S04]  /*70d0*/  F2FP.BF16.F32.PACK_AB R35, R7, R8 ;  /* 0x000000080723723e */ /* 0x000fc800000010ff */
[----:B------:R-:W-:Y:S02]  /*70e0*/  LOP3.LUT R6, R31, R225, R208, 0x96, !PT ;  /* 0x000000e11f067212 */ /* 0x000fe400078e96d0 */
[----:B------:R-:W-:Y:S02]  /*70f0*/  LOP3.LUT R8, R109, R224, R30, 0x96, !PT ;  /* 0x000000e06d087212 */ /* 0x000fe400078e961e */
[----:B------:R-:W-:Y:S01]  /*7100*/  F2FP.BF16.F32.PACK_AB R18, R19, R21 ;  /* 0x000000151312723e */ /* 0x000fe200000010ff */
[----:B------:R-:W-:Y:S01]  /*7110*/  IMAD.WIDE.U32 R6, R6, -0x2daee0ad, RZ ;  /* 0xd2511f5306067825 */ /* 0x000fe200078e00ff */
[----:B------:R-:W-:-:S03]  /*7120*/  F2FP.BF16.F32.PACK_AB R21, R5, R9 ;  /* 0x000000090515723e */ /* 0x000fc600000010ff */
[----:B------:R-:W-:Y:S01]  /*7130*/  IMAD.WIDE.U32 R8, R8, -0x2daee0ad, RZ ;  /* 0xd2511f5308087825 */ /* 0x000fe200078e00ff */
[----:B------:R-:W-:Y:S02]  /*7140*/  F2FP.BF16.F32.PACK_AB R20, R10, R20 ;  /* 0x000000140a14723e */ /* 0x000fe400000010ff */
        /* <DEDUP_REMOVED lines=11> */
[----:B------:R-:W-:-:S04]  /*7200*/  IMAD.WIDE.U32 R6, R6, -0x326172a9, RZ ;  /* 0xcd9e8d5706067825 */ /* 0x000fc800078e00ff */
[----:B------:R-:W-:Y:S01]  /*7210*/  @!P5 HFMA2.BF16_V2 R64, -RZ.H0_H0, RZ.H0_H0, -R93.H0_H0 ;  /* 0x200000ffff40d231 */ /* 0x000fe2000034095d */
[----:B------:R-:W-:Y:S02]  /*7220*/  LOP3.LUT R0, R7, R135, R8, 0x96, !PT ;  /* 0x0000008707007212 */ /* 0x000fe400078e9608 */
[----:B------:R-:W-:Y:S02]  /*7230*/  PRMT R139, R93, 0x5410, R161 ;  /* 0x000054105d8b7816 */ /* 0x000fe400000000a1 */
[----:B------:R-:W-:Y:S02]  /*7240*/  LOP3.LUT R2, R0, 0xff, RZ, 0xc0, !PT ;  /* 0x000000ff00027812 */ /* 0x000fe400078ec0ff */
[----:B------:R-:W-:Y:S02]  /*7250*/  @!P5 PRMT R93, R64, 0x5410, RZ ;  /* 0x00005410405dd816 */ /* 0x000fe400000000ff */
[----:B------:R-:W-:Y:S02]  /*7260*/  ISETP.GE.U32.AND P5, PT, R193, R2, PT ;  /* 0x00000002c100720c */ /* 0x000fe40003fa6070 */
[----:B------:R-:W-:Y:S01]  /*7270*/  LOP3.LUT R2, R0, 0xffff, RZ, 0xc0, !PT ;  /* 0x0000ffff00027812 */ /* 0x000fe200078ec0ff */
[----:B------:R-:W-:-:S03]  /*7280*/  @!P4 HFMA2.BF16_V2 R65, -RZ.H0_H0, RZ.H0_H0, -R161.H0_H0 ;  /* 0x200000ffff41c231 */ /* 0x000fc600003409a1 */
[----:B------:R-:W-:-:S04]  /*7290*/  SHF.R.U32.HI R2, RZ, 0x8, R2 ;  /* 0x00000008ff027819 */ /* 0x000fc80000011602 */
[----:B------:R-:W-:Y:S01]  /*72a0*/  LOP3.LUT R2, R2, 0xffff, RZ, 0xc0, !PT ;  /* 0x0000ffff02027812 */ /* 0x000fe200078ec0ff */
[----:B------:R-:W-:Y:S01]  /*72b0*/  @!P3 HFMA2.BF16_V2 R69, -RZ.H0_H0, RZ.H0_H0, -R158.H0_H0 ;  /* 0x200000ffff45b231 */ /* 0x000fe2000034099e */
[----:B------:R-:W-:Y:S01]  /*72c0*/  @!P4 PRMT R161, R65, 0x5410, RZ ;  /* 0x0000541041a1c816 */ /* 0x000fe200000000ff */
[----:B------:R-:W1:Y:S01]  /*72d0*/  MUFU.EX2 R11, R70 ;  /* 0x00000046000b7308 */ /* 0x000e620000000800 */
[----:B------:R-:W-:Y:S02]  /*72e0*/  ISETP.GE.U32.AND P4, PT, R193, R2, PT ;  /* 0x00000002c100720c */ /* 0x000fe40003f86070 */
[--C-:B------:R-:W-:Y:S02]  /*72f0*/  SHF.R.U32.HI R2, RZ, 0x10, R0.reuse ;  /* 0x00000010ff027819 */ /* 0x100fe40000011600 */
[----:B------:R-:W-:-:S03]  /*7300*/  SHF.R.U32.HI R0, RZ, 0x18, R0 ;  /* 0x00000018ff007819 */ /* 0x000fc60000011600 */
[----:B------:R-:W2:Y:S01]  /*7310*/  MUFU.EX2 R19, R104 ;  /* 0x0000006800137308 */ /* 0x000ea20000000800 */
[----:B------:R-:W-:Y:S01]  /*7320*/  PRMT R197, R158, 0x5410, R157 ;  /* 0x000054109ec57816 */ /* 0x000fe2000000009d */
[----:B------:R-:W-:Y:S01]  /*7330*/  @!P1 HFMA2.BF16_V2 R67, -RZ.H0_H0, RZ.H0_H0, -R156.H0_H0 ;  /* 0x200000ffff439231 */ /* 0x000fe2000034099c */
[----:B------:R-:W-:Y:S02]  /*7340*/  @!P3 PRMT R158, R69, 0x5410, RZ ;  /* 0x00005410459eb816 */ /* 0x000fe400000000ff */
[----:B------:R-:W-:-:S03]  /*7350*/  ISETP.GE.U32.AND P3, PT, R193, R0, PT ;  /* 0x00000000c100720c */ /* 0x000fc60003f66070 */
[----:B------:R-:W3:Y:S01]  /*7360*/  MUFU.EX2 R5, R105 ;  /* 0x0000006900057308 */ /* 0x000ee20000000800 */
[----:B------:R-:W-:Y:S01]  /*7370*/  LOP3.LUT R0, R6, 0xff, RZ, 0xc0, !PT ;  /* 0x000000ff06007812 */ /* 0x000fe200078ec0ff */
[----:B------:R-:W-:Y:S01]  /*7380*/  @!P0 HFMA2.BF16_V2 R66, -RZ.H0_H0, RZ.H0_H0, -R154.H0_H0 ;  /* 0x200000ffff428231 */ /* 0x000fe2000034099a */
[----:B------:R-:W-:-:S05]  /*7390*/  PRMT R136, R156, 0x5410, R154 ;  /* 0x000054109c887816 */ /* 0x000fca000000009a */
[----:B------:R-:W4:Y:S01]  /*73a0*/  MUFU.EX2 R15, R101 ;  /* 0x00000065000f7308 */ /* 0x000f220000000800 */
[----:B------:R-:W-:Y:S01]  /*73b0*/  @!P1 PRMT R156, R67, 0x5410, RZ ;  /* 0x00005410439c9816 */ /* 0x000fe200000000ff */
[----:B------:R-:W-:Y:S01]  /*73c0*/  @!P2 HFMA2.BF16_V2 R68, -RZ.H0_H0, RZ.H0_H0, -R157.H0_H0 ;  /* 0x200000ffff44a231 */ /* 0x000fe2000034099d */
[C---:B------:R-:W-:Y:S02]  /*73d0*/  ISETP.GE.U32.AND P1, PT, R193.reuse, R0, PT ;  /* 0x00000000c100720c */ /* 0x040fe40003f26070 */
[----:B------:R-:W-:Y:S02]  /*73e0*/  SHF.R.U32.HI R0, RZ, 0x18, R6 ;  /* 0x00000018ff007819 */ /* 0x000fe40000011606 */
[----:B------:R-:W-:Y:S02]  /*73f0*/  LOP3.LUT R2, R2, 0xff, RZ, 0xc0, !PT ;  /* 0x000000ff02027812 */ /* 0x000fe400078ec0ff */
[----:B------:R-:W-:Y:S02]  /*7400*/  @!P0 PRMT R154, R66, 0x5410, RZ ;  /* 0x00005410429a8816 */ /* 0x000fe400000000ff */
[----:B------:R-:W-:Y:S01]  /*7410*/  ISETP.GE.U32.AND P0, PT, R193, R0, PT ;  /* 0x00000000c100720c */ /* 0x000fe20003f06070 */
[----:B-1----:R-:W-:Y:S01]  /*7420*/  FADD.FTZ R0, R11, R16 ;  /* 0x000000100b007221 */ /* 0x002fe20000010000 */
[----:B------:R-:W-:-:S02]  /*7430*/  PRMT R151, R18, 0x7610, R151 ;  /* 0x0000761012977816 */ /* 0x000fc40000000097 */
[----:B------:R-:W-:Y:S02]  /*7440*/  @!P2 PRMT R157, R68, 0x5410, RZ ;  /* 0x00005410449da816 */ /* 0x000fe400000000ff */
[----:B------:R-:W-:Y:S02]  /*7450*/  LOP3.LUT R8, R6, 0xffff, RZ, 0xc0, !PT ;  /* 0x0000ffff06087812 */ /* 0x000fe400078ec0ff */
[----:B------:R-:W-:Y:S02]  /*7460*/  LOP3.LUT R10, R9, R235, R10, 0x96, !PT ;  /* 0x000000eb090a7212 */ /* 0x000fe400078e960a */
[----:B------:R-:W-:Y:S01]  /*7470*/  ISETP.GE.U32.AND P2, PT, R193, R2, PT ;  /* 0x00000002c100720c */ /* 0x000fe20003f46070 */
[----:B--2---:R-:W-:Y:S01]  /*7480*/  FADD.FTZ R2, R19, R17 ;  /* 0x0000001113027221 */ /* 0x004fe20000010000 */
[----:B------:R-:W-:Y:S01]  /*7490*/  SHF.R.U32.HI R6, RZ, 0x10, R6 ;  /* 0x00000010ff067819 */ /* 0x000fe20000011606 */
[----:B---3--:R-:W-:Y:S01]  /*74a0*/  FADD.FTZ R17, R5, R0 ;  /* 0x0000000005117221 */ /* 0x008fe20000010000 */
[----:B------:R-:W-:Y:S01]  /*74b0*/  @!P5 HFMA2.BF16_V2 R71, -RZ.H0_H0, RZ.H0_H0, -R151.H0_H0 ;  /* 0x200000ffff47d231 */ /* 0x000fe20000340997 */
[----:B------:R-:W-:Y:S01]  /*74c0*/  PRMT R150, R18, 0x7632, R150 ;  /* 0x0000763212967816 */ /* 0x000fe20000000096 */
[----:B----4-:R-:W-:Y:S01]  /*74d0*/  FADD.FTZ R9, R15, R2 ;  /* 0x000000020f097221 */ /* 0x010fe20000010000 */
[----:B------:R-:W-:Y:S01]  /*74e0*/  LOP3.LUT R0, R6, 0xff, RZ, 0xc0, !PT ;  /* 0x000000ff06007812 */ /* 0x000fe200078ec0ff */
[----:B------:R-:W-:Y:S01]  /*74f0*/  IMAD.WIDE.U32 R6, R10, -0x2daee0ad, RZ ;  /* 0xd2511f530a067825 */ /* 0x000fe200078e00ff */
[----:B------:R-:W-:-:S03]  /*7500*/  SHF.R.U32.HI R2, RZ, 0x8, R8 ;  /* 0x00000008ff027819 */ /* 0x000fc60000011608 */
[----:B------:R-:W-:Y:S02]  /*7510*/  @!P4 HFMA2.BF16_V2 R72, -RZ.H0_H0, RZ.H0_H0, -R150.H0_H0 ;  /* 0x200000ffff48c231 */ /* 0x000fe40000340996 */
[----:B------:R-:W-:Y:S01]  /*7520*/  IMAD.MOV.U32 R27, RZ, RZ, R170 ;  /* 0x000000ffff1b7224 */ /* 0x000fe200078e00aa */
[----:B------:R-:W-:Y:S02]  /*7530*/  PRMT R170, R151, 0x5410, R150 ;  /* 0x0000541097aa7816 */ /* 0x000fe40000000096 */
[----:B------:R-:W-:Y:S02]  /*7540*/  @!P5 PRMT R151, R71, 0x5410, RZ ;  /* 0x000054104797d816 */ /* 0x000fe400000000ff */
[----:B------:R-:W-:Y:S02]  /*7550*/  ISETP.GE.U32.AND P5, PT, R193, R0, PT ;  /* 0x00000000c100720c */ /* 0x000fe40003fa6070 */
[----:B------:R-:W-:Y:S02]  /*7560*/  LOP3.LUT R0, R7, R155, R14, 0x96, !PT ;  /* 0x0000009b07007212 */ /* 0x000fe400078e960e */
[----:B------:R-:W-:Y:S01]  /*7570*/  LOP3.LUT R2, R2, 0xffff, RZ, 0xc0, !PT ;  /* 0x0000ffff02027812 */ /* 0x000fe200078ec0ff */
[----:B------:R-:W1:Y:S01]  /*7580*/  MUFU.EX2 R14, R96 ;  /* 0x00000060000e7308 */ /* 0x000e620000000800 */
[----:B------:R-:W-:-:S02]  /*7590*/  F2FP.BF16.F32.PACK_AB R16, R5, R11 ;  /* 0x0000000b0510723e */ /* 0x000fc400000010ff */
[----:B------:R-:W-:Y:S02]  /*75a0*/  @!P4 PRMT R150, R72, 0x5410, RZ ;  /* 0x000054104896c816 */ /* 0x000fe400000000ff */
[----:B------:R-:W-:Y:S02]  /*75b0*/  LOP3.LUT R11, R6, 0xffff, RZ, 0xc0, !PT ;  /* 0x0000ffff060b7812 */ /* 0x000fe400078ec0ff */
[----:B------:R-:W-:Y:S01]  /*75c0*/  ISETP.GE.U32.AND P4, PT, R193, R2, PT ;  /* 0x00000002c100720c */ /* 0x000fe20003f86070 */
[----:B------:R-:W2:Y:S01]  /*75d0*/  MUFU.EX2 R7, R92 ;  /* 0x0000005c00077308 */ /* 0x000ea20000000800 */
[----:B------:R-:W-:Y:S02]  /*75e0*/  LOP3.LUT R2, R0, 0xffff, RZ, 0xc0, !PT ;  /* 0x0000ffff00027812 */ /* 0x000fe400078ec0ff */
[----:B------:R-:W-:Y:S02]  /*75f0*/  PRMT R148, R20, 0x7610, R148 ;  /* 0x0000761014947816 */ /* 0x000fe40000000094 */
[----:B------:R-:W-:-:S02]  /*7600*/  SHF.R.U32.HI R2, RZ, 0x8, R2 ;  /* 0x00000008ff027819 */ /* 0x000fc40000011602 */
[----:B------:R-:W-:Y:S01]  /*7610*/  PRMT R149, R20, 0x7632, R149 ;  /* 0x0000763214957816 */ /* 0x000fe20000000095 */
[----:B------:R-:W-:Y:S01]  /*7620*/  @!P2 HFMA2.BF16_V2 R74, -RZ.H0_H0, RZ.H0_H0, -R148.H0_H0 ;  /* 0x200000ffff4aa231 */ /* 0x000fe20000340994 */
[----:B------:R-:W-:Y:S02]  /*7630*/  F2FP.BF16.F32.PACK_AB R22, R22, R23 ;  /* 0x000000171616723e */ /* 0x000fe400000010ff */
[----:B------:R-:W-:Y:S02]  /*7640*/  LOP3.LUT R2, R2, 0xffff, RZ, 0xc0, !PT ;  /* 0x0000ffff02027812 */ /* 0x000fe400078ec0ff */
[----:B------:R-:W-:Y:S02]  /*7650*/  PRMT R133, R148, 0x5410, R149 ;  /* 0x0000541094857816 */ /* 0x000fe40000000095 */
[----:B------:R-:W-:Y:S02]  /*7660*/  @!P2 PRMT R148, R74, 0x5410, RZ ;  /* 0x000054104a94a816 */ /* 0x000fe400000000ff */
[----:B------:R-:W-:-:S02]  /*7670*/  PRMT R147, R22, 0x7610, R147 ;  /* 0x0000761016937816 */ /* 0x000fc40000000093 */
[----:B------:R-:W-:Y:S01]  /*7680*/  ISETP.GE.U32.AND P2, PT, R193, R2, PT ;  /* 0x00000002c100720c */ /* 0x000fe20003f46070 */
[----:B-1----:R-:W-:Y:S01]  /*7690*/  FADD.FTZ R2, R14, R9 ;  /* 0x000000090e027221 */ /* 0x002fe20000010000 */
[----:B------:R-:W-:Y:S01]  /*76a0*/  PRMT R146, R22, 0x7632, R146 ;  /* 0x0000763216927816 */ /* 0x000fe20000000092 */
[----:B------:R-:W-:Y:S02]  /*76b0*/  @!P1 HFMA2.BF16_V2 R75, -RZ.H0_H0, RZ.H0_H0, -R147.H0_H0 ;  /* 0x200000ffff4b9231 */ /* 0x000fe40000340993 */
[----:B--2---:R-:W-:Y:S01]  /*76c0*/  FADD.FTZ R8, R7, R2 ;  /* 0x0000000207087221 */ /* 0x004fe20000010000 */
[----:B------:R-:W-:Y:S01]  /*76d0*/  LOP3.LUT R2, R0, 0xff, RZ, 0xc0, !PT ;  /* 0x000000ff00027812 */ /* 0x000fe200078ec0ff */
[----:B------:R-:W-:Y:S01]  /*76e0*/  IMAD.MOV.U32 R32, RZ, RZ, R169 ;  /* 0x000000ffff207224 */ /* 0x000fe200078e00a9 */
[----:B------:R-:W-:Y:S02]  /*76f0*/  PRMT R169, R147, 0x5410, R146 ;  /* 0x0000541093a97816 */ /* 0x000fe40000000092 */
[----:B------:R-:W-:-:S02]  /*7700*/  @!P1 PRMT R147, R75, 0x5410, RZ ;  /* 0x000054104b939816 */ /* 0x000fc400000000ff */
[----:B------:R-:W-:Y:S02]  /*7710*/  PRMT R145, R21, 0x7632, R145 ;  /* 0x0000763215917816 */ /* 0x000fe40000000091 */
[----:B------:R-:W-:Y:S02]  /*7720*/  ISETP.GE.U32.AND P1, PT, R193, R2, PT ;  /* 0x00000002c100720c */ /* 0x000fe40003f26070 */
[----:B------:R-:W-:Y:S01]  /*7730*/  PRMT R144, R21, 0x7610, R144 ;  /* 0x0000761015907816 */ /* 0x000fe20000000090 */
[----:B------:R-:W-:Y:S01]  /*7740*/  @!P0 HFMA2.BF16_V2 R77, -RZ.H0_H0, RZ.H0_H0, -R145.H0_H0 ;  /* 0x200000ffff4d8231 */ /* 0x000fe20000340991 */
[----:B------:R-:W-:Y:S02]  /*7750*/  F2FP.BF16.F32.PACK_AB R15, R15, R19 ;  /* 0x000000130f0f723e */ /* 0x000fe400000010ff */
[----:B------:R-:W-:Y:S02]  /*7760*/  LOP3.LUT R5, R6, 0xff, RZ, 0xc0, !PT ;  /* 0x000000ff06057812 */ /* 0x000fe400078ec0ff */
[----:B------:R-:W-:-:S02]  /*7770*/  SHF.R.U32.HI R10, RZ, 0x10, R6 ;  /* 0x00000010ff0a7819 */ /* 0x000fc40000011606 */
[----:B------:R-:W-:Y:S02]  /*7780*/  SHF.R.U32.HI R2, RZ, 0x18, R0 ;  /* 0x00000018ff027819 */ /* 0x000fe40000011600 */
[----:B------:R-:W-:Y:S02]  /*7790*/  SHF.R.U32.HI R6, RZ, 0x18, R6 ;  /* 0x00000018ff067819 */ /* 0x000fe40000011606 */
[----:B------:R-:W-:Y:S01]  /*77a0*/  SHF.R.U32.HI R0, RZ, 0x10, R0 ;  /* 0x00000010ff007819 */ /* 0x000fe20000011600 */
[----:B------:R-:W-:Y:S02]  /*77b0*/  IMAD.MOV.U32 R52, RZ, RZ, R57 ;  /* 0x000000ffff347224 */ /* 0x000fe400078e0039 */
[----:B------:R-:W-:Y:S01]  /*77c0*/  @!P5 HFMA2.BF16_V2 R79, -RZ.H0_H0, RZ.H0_H0, -R144.H0_H0 ;  /* 0x200000ffff4fd231 */ /* 0x000fe20000340990 */
[----:B------:R-:W-:Y:S01]  /*77d0*/  PRMT R143, R15, 0x7610, R143 ;  /* 0x000076100f8f7816 */ /* 0x000fe2000000008f */
[----:B------:R-:W-:Y:S01]  /*77e0*/  @!P4 HFMA2.BF16_V2 R76, -RZ.H0_H0, RZ.H0_H0, -R146.H0_H0 ;  /* 0x200000ffff4cc231 */ /* 0x000fe20000340992 */
[----:B------:R-:W-:-:S02]  /*77f0*/  PRMT R57, R144, 0x5410, R145 ;  /* 0x0000541090397816 */ /* 0x000fc40000000091 */
[----:B------:R-:W-:Y:S02]  /*7800*/  @!P0 PRMT R145, R77, 0x5410, RZ ;  /* 0x000054104d918816 */ /* 0x000fe400000000ff */
[----:B------:R-:W-:Y:S01]  /*7810*/  LOP3.LUT R0, R0, 0xff, RZ, 0xc0, !PT ;  /* 0x000000ff00007812 */ /* 0x000fe200078ec0ff */
[----:B------:R1:W-:Y:S01]  /*7820*/  MUFU.EX2 R24, R142 ;  /* 0x0000008e00187308 */ /* 0x0003e20000000800 */
[----:B------:R-:W-:Y:S01]  /*7830*/  ISETP.GE.U32.AND P0, PT, R193, R6, PT ;  /* 0x00000006c100720c */ /* 0x000fe20003f06070 */
[----:B------:R-:W-:Y:S01]  /*7840*/  @!P1 HFMA2.BF16_V2 R82, -RZ.H0_H0, RZ.H0_H0, -R143.H0_H0 ;  /* 0x200000ffff529231 */ /* 0x000fe2000034098f */
[----:B------:R-:W-:Y:S02]  /*7850*/  @!P5 PRMT R144, R79, 0x5410, RZ ;  /* 0x000054104f90d816 */ /* 0x000fe400000000ff */
[----:B------:R-:W-:-:S03]  /*7860*/  @!P4 PRMT R146, R76, 0x5410, RZ ;  /* 0x000054104c92c816 */ /* 0x000fc600000000ff */
[----:B------:R-:W2:Y:S01]  /*7870*/  MUFU.EX2 R6, R100 ;  /* 0x0000006400067308 */ /* 0x000ea20000000800 */
[C---:B------:R-:W-:Y:S02]  /*7880*/  ISETP.GE.U32.AND P5, PT, R193.reuse, R0, PT ;  /* 0x00000000c100720c */ /* 0x040fe40003fa6070 */
[----:B------:R-:W-:Y:S02]  /*7890*/  ISETP.GE.U32.AND P4, PT, R193, R2, PT ;  /* 0x00000002c100720c */ /* 0x000fe40003f86070 */
[----:B------:R-:W-:Y:S02]  /*78a0*/  LOP3.LUT R0, R10, 0xff, RZ, 0xc0, !PT ;  /* 0x000000ff0a007812 */ /* 0x000fe400078ec0ff */
[----:B-1----:R-:W-:Y:S01]  /*78b0*/  PRMT R142, R15, 0x7632, R142 ;  /* 0x000076320f8e7816 */ /* 0x002fe2000000008e */
[----:B------:R-:W1:Y:S01]  /*78c0*/  MUFU.EX2 R2, R97 ;  /* 0x0000006100027308 */ /* 0x000e620000000800 */
[----:B------:R-:W-:Y:S02]  /*78d0*/  IMAD.MOV.U32 R15, RZ, RZ, R197 ;  /* 0x000000ffff0f7224 */ /* 0x000fe400078e00c5 */
[----:B------:R-:W-:-:S02]  /*78e0*/  PRMT R197, R143, 0x5410, R142 ;  /* 0x000054108fc57816 */ /* 0x000fc4000000008e */
[----:B------:R-:W-:Y:S02]  /*78f0*/  @!P1 PRMT R143, R82, 0x5410, RZ ;  /* 0x00005410528f9816 */ /* 0x000fe400000000ff */
[----:B------:R-:W-:Y:S02]  /*7900*/  ISETP.GE.U32.AND P1, PT, R193, R0, PT ;  /* 0x00000000c100720c */ /* 0x000fe40003f26070 */
[----:B------:R-:W-:Y:S01]  /*7910*/  SHF.R.U32.HI R0, RZ, 0x8, R11 ;  /* 0x00000008ff007819 */ /* 0x000fe2000001160b */
[----:B------:R-:W-:Y:S01]  /*7920*/  @!P2 HFMA2.BF16_V2 R81, -RZ.H0_H0, RZ.H0_H0, -R142.H0_H0 ;  /* 0x200000ffff51a231 */ /* 0x000fe2000034098e */
[----:B------:R-:W3:Y:S02]  /*7930*/  MUFU.EX2 R11, R78 ;  /* 0x0000004e000b7308 */ /* 0x000ee40000000800 */
[----:B------:R-:W-:Y:S01]  /*7940*/  LOP3.LUT R0, R0, 0xffff, RZ, 0xc0, !PT ;  /* 0x0000ffff00007812 */ /* 0x000fe200078ec0ff */
[----:B------:R-:W-:Y:S01]  /*7950*/  @!P3 HFMA2.BF16_V2 R73, -RZ.H0_H0, RZ.H0_H0, -R149.H0_H0 ;  /* 0x200000ffff49b231 */ /* 0x000fe20000340995 */
[----:B------:R-:W-:-:S02]  /*7960*/  F2FP.BF16.F32.PACK_AB R7, R7, R14 ;  /* 0x0000000e0707723e */ /* 0x000fc400000010ff */
[----:B------:R-:W-:Y:S02]  /*7970*/  @!P2 PRMT R142, R81, 0x5410, RZ ;  /* 0x00005410518ea816 */ /* 0x000fe400000000ff */
[----:B------:R-:W-:Y:S01]  /*7980*/  ISETP.GE.U32.AND P2, PT, R193, R0, PT ;  /* 0x00000000c100720c */ /* 0x000fe20003f46070 */
[----:B------:R-:W4:Y:S01]  /*7990*/  MUFU.EX2 R9, R80 ;  /* 0x0000005000097308 */ /* 0x000f220000000800 */
[----:B--2---:R-:W-:Y:S01]  /*79a0*/  FADD.FTZ R0, R6, R17 ;  /* 0x0000001106007221 */ /* 0x004fe20000010000 */
[----:B------:R-:W-:Y:S02]  /*79b0*/  @!P3 PRMT R149, R73, 0x5410, RZ ;  /* 0x000054104995b816 */ /* 0x000fe400000000ff */
[C---:B------:R-:W-:Y:S02]  /*79c0*/  PRMT R131, R7.reuse, 0x7610, R131 ;  /* 0x0000761007837816 */ /* 0x040fe40000000083 */
[----:B------:R-:W-:Y:S02]  /*79d0*/  PRMT R130, R7, 0x7632, R130 ;  /* 0x0000763207827816 */ /* 0x000fe40000000082 */
[----:B------:R-:W-:Y:S01]  /*79e0*/  ISETP.GE.U32.AND P3, PT, R193, R5, PT ;  /* 0x00000005c100720c */ /* 0x000fe20003f66070 */
[----:B------:R2:W4:Y:S01]  /*79f0*/  MUFU.EX2 R19, R129 ;  /* 0x0000008100137308 */ /* 0x0005220000000800 */
[C---:B-1----:R-:W-:Y:S01]  /*7a00*/  FADD.FTZ R5, R2.reuse, R0 ;  /* 0x0000000002057221 */ /* 0x042fe20000010000 */
[----:B------:R-:W-:-:S06]  /*7a10*/  F2FP.BF16.F32.PACK_AB R0, R2, R6 ;  /* 0x000000060200723e */ /* 0x000fcc00000010ff */
[----:B------:R-:W1:Y:S01]  /*7a20*/  MUFU.EX2 R7, R85 ;  /* 0x0000005500077308 */ /* 0x000e620000000800 */
[----:B------:R-:W-:-:S07]  /*7a30*/  PRMT R141, R0, 0x7632, R141 ;  /* 0x00007632008d7816 */ /* 0x000fce000000008d */
[----:B------:R-:W1:Y:S01]  /*7a40*/  MUFU.EX2 R23, R98 ;  /* 0x0000006200177308 */ /* 0x000e620000000800 */
[----:B--2---:R-:W-:Y:S01]  /*7a50*/  PRMT R129, R0, 0x7610, R129 ;  /* 0x0000761000817816 */ /* 0x004fe20000000081 */
[----:B---3--:R-:W-:-:S06]  /*7a60*/  FADD.FTZ R0, R11, R25 ;  /* 0x000000190b007221 */ /* 0x008fcc0000010000 */
[----:B------:R-:W2:Y:S01]  /*7a70*/  MUFU.EX2 R6, R86 ;  /* 0x0000005600067308 */ /* 0x000ea20000000800 */
[----:B------:R-:W-:-:S07]  /*7a80*/  @!P0 HFMA2.BF16_V2 R87, -RZ.H0_H0, RZ.H0_H0, -R141.H0_H0 ;  /* 0x200000ffff578231 */ /* 0x000fce000034098d */
[----:B------:R-:W3:Y:S01]  /*7a90*/  MUFU.EX2 R18, R102 ;  /* 0x0000006600127308 */ /* 0x000ee20000000800 */
[----:B------:R-:W-:Y:S01]  /*7aa0*/  IMAD.MOV.U32 R29, RZ, RZ, R177 ;  /* 0x000000ffff1d7224 */ /* 0x000fe200078e00b1 */
[----:B------:R-:W-:Y:S01]  /*7ab0*/  PRMT R140, R16, 0x7610, R140 ;  /* 0x00007610108c7816 */ /* 0x000fe2000000008c */
[----:B------:R-:W-:Y:S01]  /*7ac0*/  FADD.FTZ R2, R24, R26 ;  /* 0x0000001a18027221 */ /* 0x000fe20000010000 */
[----:B------:R-:W-:-:S04]  /*7ad0*/  PRMT R132, R16, 0x7632, R132 ;  /* 0x0000763210847816 */ /* 0x000fc80000000084 */
[----:B------:R-:W3:Y:S01]  /*7ae0*/  MUFU.EX2 R14, R106 ;  /* 0x0000006a000e7308 */ /* 0x000ee20000000800 */
[----:B----4-:R-:W-:Y:S01]  /*7af0*/  FADD.FTZ R0, R9, R0 ;  /* 0x0000000009007221 */ /* 0x010fe20000010000 */
[----:B------:R-:W-:Y:S01]  /*7b00*/  IMAD.MOV.U32 R16, RZ, RZ, R137 ;  /* 0x000000ffff107224 */ /* 0x000fe200078e0089 */
[----:B------:R-:W-:-:S05]  /*7b10*/  PRMT R137, R129, 0x5410, R141 ;  /* 0x0000541081897816 */ /* 0x000fca000000008d */
[----:B------:R-:W4:Y:S01]  /*7b20*/  MUFU.EX2 R20, R91 ;  /* 0x0000005b00147308 */ /* 0x000f220000000800 */
[----:B------:R-:W-:Y:S01]  /*7b30*/  @!P0 PRMT R141, R87, 0x5410, RZ ;  /* 0x00005410578d8816 */ /* 0x000fe200000000ff */
[----:B------:R-:W-:Y:S01]  /*7b40*/  IMAD.MOV.U32 R25, RZ, RZ, R29 ;  /* 0x000000ffff197224 */ /* 0x000fe200078e001d */
[----:B------:R-:W-:Y:S01]  /*7b50*/  F2FP.BF16.F32.PACK_AB R87, R9, R11 ;  /* 0x0000000b0957723e */ /* 0x000fe200000010ff */
[----:B------:R-:W-:-:S04]  /*7b60*/  FADD.FTZ R29, R19, R2 ;  /* 0x00000002131d7221 */ /* 0x000fc80000010000 */
[----:B------:R-:W4:Y:S01]  /*7b70*/  MUFU.EX2 R22, R110 ;  /* 0x0000006e00167308 */ /* 0x000f220000000800 */
[----:B-1----:R-:W-:Y:S01]  /*7b80*/  FADD.FTZ R0, R7, R0 ;  /* 0x0000000007007221 */ /* 0x002fe20000010000 */
[----:B------:R-:W-:-:S06]  /*7b90*/  FADD.FTZ R2, R23, R8 ;  /* 0x0000000817027221 */ /* 0x000fcc0000010000 */
[----:B------:R-:W1:Y:S01]  /*7ba0*/  MUFU.EX2 R10, R112 ;  /* 0x00000070000a7308 */ /* 0x000e620000000800 */
[C---:B--2---:R-:W-:Y:S01]  /*7bb0*/  FADD.FTZ R28, R6.reuse, R0 ;  /* 0x00000000061c7221 */ /* 0x044fe20000010000 */
[----:B------:R-:W-:Y:S01]  /*7bc0*/  F2FP.BF16.F32.PACK_AB R82, R6, R7 ;  /* 0x000000070652723e */ /* 0x000fe200000010ff */
[----:B---3--:R-:W-:-:S05]  /*7bd0*/  FADD.FTZ R2, R18, R2 ;  /* 0x0000000212027221 */ /* 0x008fca0000010000 */
[----:B------:R-:W2:Y:S01]  /*7be0*/  MUFU.EX2 R9, R113 ;  /* 0x0000007100097308 */ /* 0x000ea20000000800 */
[----:B------:R-:W-:Y:S01]  /*7bf0*/  FADD.FTZ R2, R14, R2 ;  /* 0x000000020e027221 */ /* 0x000fe20000010000 */
[----:B----4-:R-:W-:-:S06]  /*7c00*/  FADD.FTZ R0, R20, R5 ;  /* 0x0000000514007221 */ /* 0x010fcc0000010000 */
[----:B------:R-:W3:Y:S01]  /*7c10*/  MUFU.EX2 R6, R114 ;  /* 0x0000007200067308 */ /* 0x000ee20000000800 */
[----:B------:R-:W-:Y:S01]  /*7c20*/  F2FP.BF16.F32.PACK_AB R18, R18, R23 ;  /* 0x000000171212723e */ /* 0x000fe200000010ff */
[----:B------:R-:W-:Y:S02]  /*7c30*/  IMAD.MOV.U32 R23, RZ, RZ, R16 ;  /* 0x000000ffff177224 */ /* 0x000fe400078e0010 */
[----:B------:R-:W-:Y:S01]  /*7c40*/  FADD.FTZ R16, R22, R2 ;  /* 0x0000000216107221 */ /* 0x000fe20000010000 */
[----:B-1----:R-:W-:Y:S01]  /*7c50*/  FADD.FTZ R0, R10, R0 ;  /* 0x000000000a007221 */ /* 0x002fe20000010000 */
[----:B------:R-:W-:Y:S01]  /*7c60*/  VIADD R2, R204, 0x2 ;  /* 0x00000002cc027836 */ /* 0x000fe20000000000 */
[----:B------:R-:W-:Y:S01]  /*7c70*/  F2FP.BF16.F32.PACK_AB R86, R19, R24 ;  /* 0x000000181356723e */ /* 0x000fe200000010ff */
[----:B------:R-:W-:Y:S02]  /*7c80*/  IMAD.MOV.U32 R19, RZ, RZ, R170 ;  /* 0x000000ffff137224 */ /* 0x000fe400078e00aa */
[----:B--2---:R-:W-:Y:S01]  /*7c90*/  FADD.FTZ R0, R9, R0 ;  /* 0x0000000009007221 */ /* 0x004fe20000010000 */
[----:B------:R-:W-:Y:S01]  /*7ca0*/  LOP3.LUT R170, R229, R2, RZ, 0x3c, !PT ;  /* 0x00000002e5aa7212 */ /* 0x000fe200078e3cff */
[----:B------:R-:W-:-:S02]  /*7cb0*/  IMAD.MOV.U32 R17, RZ, RZ, R27 ;  /* 0x000000ffff117224 */ /* 0x000fc400078e001b */
[----:B---3--:R-:W-:Y:S01]  /*7cc0*/  FADD.FTZ R5, R6, R0 ;  /* 0x0000000006057221 */ /* 0x008fe20000010000 */
[----:B------:R-:W-:-:S05]  /*7cd0*/  LOP3.LUT R0, R170, R199, RZ, 0x3c, !PT ;  /* 0x000000c7aa007212 */ /* 0x000fca00078e3cff */
[----:B------:R-:W-:Y:S01]  /*7ce0*/  IMAD.WIDE.U32 R26, R0, -0x326172a9, RZ ;  /* 0xcd9e8d57001a7825 */ /* 0x000fe200078e00ff */
[----:B------:R-:W-:-:S04]  /*7cf0*/  F2FP.BF16.F32.PACK_AB R21, R6, R9 ;  /* 0x000000090615723e */ /* 0x000fc800000010ff */
[----:B------:R-:W-:Y:S02]  /*7d00*/  LOP3.LUT R6, R27, R225, R208, 0x96, !PT ;  /* 0x000000e11b067212 */ /* 0x000fe400078e96d0 */
[----:B------:R-:W-:-:S03]  /*7d10*/  LOP3.LUT R8, R109, R224, R26, 0x96, !PT ;  /* 0x000000e06d087212 */ /* 0x000fc600078e961a */
[----:B------:R-:W-:-:S04]  /*7d20*/  IMAD.WIDE.U32 R6, R6, -0x2daee0ad, RZ ;  /* 0xd2511f5306067825 */ /* 0x000fc800078e00ff */
[----:B------:R-:W-:Y:S01]  /*7d30*/  IMAD.WIDE.U32 R8, R8, -0x2daee0ad, RZ ;  /* 0xd2511f5308087825 */ /* 0x000fe200078e00ff */
[----:B------:R-:W-:Y:S02]  /*7d40*/  F2FP.BF16.F32.PACK_AB R20, R10, R20 ;  /* 0x000000140a14723e */ /* 0x000fe400000010ff */
[----:B------:R-:W-:Y:S02]  /*7d50*/  F2FP.BF16.F32.PACK_AB R22, R22, R14 ;  /* 0x0000000e1616723e */ /* 0x000fe400000010ff */
[----:B------:R-:W-:Y:S02]  /*7d60*/  LOP3.LUT R14, R7, R232, R206, 0x96, !PT ;  /* 0x000000e8070e7212 */ /* 0x000fe400078e96ce */
[----:B------:R-:W-:Y:S01]  /*7d70*/  LOP3.LUT R10, R9, R241, R6, 0x96, !PT ;  /* 0x000000f1090a7212 */ /* 0x000fe200078e9606 */
[----:B------:R-:W-:Y:S02]  /*7d80*/  IMAD.MOV.U32 R24, RZ, RZ, R15 ;  /* 0x000000ffff187224 */ /* 0x000fe400078e000f */
        /* <DEDUP_REMOVED lines=19> */
[----:B------:R-:W-:Y:S02]  /*7ec0*/  LOP3.LUT R2, R2, 0xffff, RZ, 0xc0, !PT ;  /* 0x0000ffff02027812 */ /* 0x000fe400078ec0ff */
[----:B------:R-:W-:Y:S02]  /*7ed0*/  @!P4 PRMT R132, R83, 0x5410, RZ ;  /* 0x000054105384c816 */ /* 0x000fe400000000ff */
[----:B------:R-:W-:Y:S02]  /*7ee0*/  ISETP.GE.U32.AND P4, PT, R193, R2, PT ;  /* 0x00000002c100720c */ /* 0x000fe40003f86070 */
[----:B------:R-:W-:Y:S01]  /*7ef0*/  SHF.R.U32.HI R2, RZ, 0x10, R0 ;  /* 0x00000010ff027819 */ /* 0x000fe20000011600 */
[----:B------:R-:W-:Y:S01]  /*7f00*/  @!P2 HFMA2.BF16_V2 R89, -RZ.H0_H0, RZ.H0_H0, -R130.H0_H0 ;  /* 0x200000ffff59a231 */ /* 0x000fe20000340982 */
[----:B------:R-:W-:Y:S01]  /*7f10*/  LOP3.LUT R10, R9, R235, R10, 0x96, !PT ;  /* 0x000000eb090a7212 */ /* 0x000fe200078e960a */
[----:B------:R-:W-:Y:S01]  /*7f20*/  IMAD.MOV.U32 R9, RZ, RZ, R17 ;  /* 0x000000ffff097224 */ /* 0x000fe200078e0011 */
[----:B------:R-:W-:Y:S01]  /*7f30*/  LOP3.LUT R2, R2, 0xff, RZ, 0xc0, !PT ;  /* 0x000000ff02027812 */ /* 0x000fe200078ec0ff */
[----:B------:R-:W-:Y:S01]  /*7f40*/  IMAD.MOV.U32 R11, RZ, RZ, R19 ;  /* 0x000000ffff0b7224 */ /* 0x000fe200078e0013 */
[----:B------:R-:W1:Y:S01]  /*7f50*/  MUFU.EX2 R17, R118 ;  /* 0x0000007600117308 */ /* 0x000e620000000800 */
[----:B------:R-:W-:Y:S01]  /*7f60*/  @!P3 HFMA2.BF16_V2 R90, -RZ.H0_H0, RZ.H0_H0, -R131.H0_H0 ;  /* 0x200000ffff5ab231 */ /* 0x000fe20000340983 */
[----:B------:R-:W-:-:S02]  /*7f70*/  PRMT R177, R131, 0x5410, R130 ;  /* 0x0000541083b17816 */ /* 0x000fc40000000082 */
[----:B------:R-:W-:Y:S02]  /*7f80*/  @!P2 PRMT R130, R89, 0x5410, RZ ;  /* 0x000054105982a816 */ /* 0x000fe400000000ff */
[----:B------:R-:W-:Y:S02]  /*7f90*/  SHF.R.U32.HI R0, RZ, 0x18, R0 ;  /* 0x00000018ff007819 */ /* 0x000fe40000011600 */
[----:B------:R-:W2:Y:S01]  /*7fa0*/  MUFU.EX2 R19, R116 ;  /* 0x0000007400137308 */ /* 0x000ea20000000800 */
[----:B------:R-:W-:Y:S01]  /*7fb0*/  ISETP.GE.U32.AND P2, PT, R193, R2, PT ;  /* 0x00000002c100720c */ /* 0x000fe20003f46070 */
[----:B------:R-:W-:Y:S02]  /*7fc0*/  IMAD.MOV.U32 R2, RZ, RZ, R11 ;  /* 0x000000ffff027224 */ /* 0x000fe400078e000b */
[----:B------:R-:W-:Y:S01]  /*7fd0*/  @!P1 HFMA2.BF16_V2 R88, -RZ.H0_H0, RZ.H0_H0, -R129.H0_H0 ;  /* 0x200000ffff589231 */ /* 0x000fe20000340981 */
[----:B------:R-:W-:-:S03]  /*7fe0*/  @!P3 PRMT R131, R90, 0x5410, RZ ;  /* 0x000054105a83b816 */ /* 0x000fc600000000ff */
[----:B------:R3:W4:Y:S01]  /*7ff0*/  MUFU.EX2 R15, R119 ;  /* 0x00000077000f7308 */ /* 0x0007220000000800 */
[----:B------:R-:W-:Y:S02]  /*8000*/  ISETP.GE.U32.AND P3, PT, R193, R0, PT ;  /* 0x00000000c100720c */ /* 0x000fe40003f66070 */
[----:B------:R-:W-:-:S05]  /*8010*/  LOP3.LUT R0, R6, 0xff, RZ, 0xc0, !PT ;  /* 0x000000ff06007812 */ /* 0x000fca00078ec0ff */
[----:B------:R-:W4:Y:S01]  /*8020*/  MUFU.EX2 R11, R117 ;  /* 0x00000075000b7308 */ /* 0x000f220000000800 */
[----:B------:R-:W-:Y:S02]  /*8030*/  @!P1 PRMT R129, R88, 0x5410, RZ ;  /* 0x0000541058819816 */ /* 0x000fe400000000ff */
[----:B------:R-:W-:Y:S02]  /*8040*/  ISETP.GE.U32.AND P1, PT, R193, R0, PT ;  /* 0x00000000c100720c */ /* 0x000fe40003f26070 */
[----:B------:R-:W-:Y:S02]  /*8050*/  SHF.R.U32.HI R0, RZ, 0x18, R6 ;  /* 0x00000018ff007819 */ /* 0x000fe40000011606 */
[----:B------:R-:W-:Y:S01]  /*8060*/  LOP3.LUT R8, R6, 0xffff, RZ, 0xc0, !PT ;  /* 0x0000ffff06087812 */ /* 0x000fe200078ec0ff */
[----:B------:R-:W-:Y:S02]  /*8070*/  IMAD.MOV.U32 R7, RZ, RZ, R2 ;  /* 0x000000ffff077224 */ /* 0x000fe400078e0002 */
[----:B-1----:R-:W-:Y:S01]  /*8080*/  FADD.FTZ R2, R17, R16 ;  /* 0x0000001011027221 */ /* 0x002fe20000010000 */
[----:B------:R-:W-:Y:S01]  /*8090*/  ISETP.GE.U32.AND P0, PT, R193, R0, PT ;  /* 0x00000000c100720c */ /* 0x000fe20003f06070 */
[----:B--2---:R-:W-:Y:S01]  /*80a0*/  FADD.FTZ R0, R19, R5 ;  /* 0x0000000513007221 */ /* 0x004fe20000010000 */
[C---:B---3--:R-:W-:Y:S01]  /*80b0*/  PRMT R119, R18.reuse, 0x7610, R119 ;  /* 0x0000761012777816 */ /* 0x048fe20000000077 */
[----:B------:R-:W-:Y:S01]  /*80c0*/  IMAD.MOV.U32 R5, RZ, RZ, R9 ;  /* 0x000000ffff057224 */ /* 0x000fe200078e0009 */
[----:B------:R-:W-:Y:S01]  /*80d0*/  SHF.R.U32.HI R6, RZ, 0x10, R6 ;  /* 0x00000010ff067819 */ /* 0x000fe20000011606 */
[C---:B----4-:R-:W-:Y:S01]  /*80e0*/  FADD.FTZ R9, R15.reuse, R2 ;  /* 0x000000020f097221 */ /* 0x050fe20000010000 */
[----:B------:R-:W-:Y:S01]  /*80f0*/  F2FP.BF16.F32.PACK_AB R15, R15, R17 ;  /* 0x000000110f0f723e */ /* 0x000fe200000010ff */
[C---:B------:R-:W-:Y:S01]  /*8100*/  FADD.FTZ R17, R11.reuse, R0 ;  /* 0x000000000b117221 */ /* 0x040fe20000010000 */
[----:B------:R-:W-:Y:S01]  /*8110*/  @!P5 HFMA2.BF16_V2 R95, -RZ.H0_H0, RZ.H0_H0, -R119.H0_H0 ;  /* 0x200000ffff5fd231 */ /* 0x000fe20000340977 */
[----:B------:R-:W-:Y:S01]  /*8120*/  PRMT R118, R18, 0x7632, R118 ;  /* 0x0000763212767816 */ /* 0x000fe20000000076 */
[----:B------:R-:W-:Y:S01]  /*8130*/  IMAD.MOV.U32 R18, RZ, RZ, R7 ;  /* 0x000000ffff127224 */ /* 0x000fe200078e0007 */
[----:B------:R-:W-:Y:S01]  /*8140*/  LOP3.LUT R0, R6, 0xff, RZ, 0xc0, !PT ;  /* 0x000000ff06007812 */ /* 0x000fe200078ec0ff */
[----:B------:R-:W-:Y:S01]  /*8150*/  IMAD.WIDE.U32 R6, R10, -0x2daee0ad, RZ ;  /* 0xd2511f530a067825 */ /* 0x000fe200078e00ff */
[----:B------:R-:W-:-:S02]  /*8160*/  F2FP.BF16.F32.PACK_AB R16, R11, R19 ;  /* 0x000000130b10723e */ /* 0x000fc400000010ff */
[C---:B------:R-:W-:Y:S01]  /*8170*/  PRMT R120, R20.reuse, 0x7632, R120 ;  /* 0x0000763214787816 */ /* 0x040fe20000000078 */
[----:B------:R-:W-:Y:S01]  /*8180*/  IMAD.MOV.U32 R19, RZ, RZ, R215 ;  /* 0x000000ffff137224 */ /* 0x000fe200078e00d7 */
[----:B------:R-:W-:Y:S01]  /*8190*/  PRMT R215, R119, 0x5410, R118 ;  /* 0x0000541077d77816 */ /* 0x000fe20000000076 */
[----:B------:R-:W-:Y:S01]  /*81a0*/  IMAD.MOV.U32 R2, RZ, RZ, R122 ;  /* 0x000000ffff027224 */ /* 0x000fe200078e007a */
[----:B------:R-:W-:Y:S01]  /*81b0*/  @!P5 PRMT R119, R95, 0x5410, RZ ;  /* 0x000054105f77d816 */ /* 0x000fe200000000ff */
[----:B------:R-:W-:Y:S01]  /*81c0*/  @!P3 HFMA2.BF16_V2 R103, -RZ.H0_H0, RZ.H0_H0, -R120.H0_H0 ;  /* 0x200000ffff67b231 */ /* 0x000fe20000340978 */
[----:B------:R-:W-:Y:S02]  /*81d0*/  ISETP.GE.U32.AND P5, PT, R193, R0, PT ;  /* 0x00000000c100720c */ /* 0x000fe40003fa6070 */
[----:B------:R-:W-:Y:S01]  /*81e0*/  LOP3.LUT R0, R7, R155, R14, 0x96, !PT ;  /* 0x0000009b07007212 */ /* 0x000fe200078e960e */
[----:B------:R-:W-:Y:S01]  /*81f0*/  IMAD.MOV.U32 R14, RZ, RZ, R5 ;  /* 0x000000ffff0e7224 */ /* 0x000fe200078e0005 */
[----:B------:R-:W-:-:S02]  /*8200*/  PRMT R117, R20, 0x7610, R117 ;  /* 0x0000761014757816 */ /* 0x000fc40000000075 */
[C---:B------:R-:W-:Y:S01]  /*8210*/  LOP3.LUT R11, R6.reuse, 0xffff, RZ, 0xc0, !PT ;  /* 0x0000ffff060b7812 */ /* 0x040fe200078ec0ff */
[----:B------:R-:W-:Y:S01]  /*8220*/  IMAD.MOV.U32 R7, RZ, RZ, R2 ;  /* 0x000000ffff077224 */ /* 0x000fe200078e0002 */
[----:B------:R-:W-:Y:S01]  /*8230*/  LOP3.LUT R5, R6, 0xff, RZ, 0xc0, !PT ;  /* 0x000000ff06057812 */ /* 0x000fe200078ec0ff */
[----:B------:R-:W-:Y:S01]  /*8240*/  IMAD.MOV.U32 R20, RZ, RZ, R55 ;  /* 0x000000ffff147224 */ /* 0x000fe200078e0037 */
[----:B------:R-:W-:Y:S02]  /*8250*/  PRMT R55, R117, 0x5410, R120 ;  /* 0x0000541075377816 */ /* 0x000fe40000000078 */
[----:B------:R-:W-:Y:S01]  /*8260*/  @!P3 PRMT R120, R103, 0x5410, RZ ;  /* 0x000054106778b816 */ /* 0x000fe200000000ff */
[----:B------:R1:W-:Y:S01]  /*8270*/  STL [R1+0x110], R204 ;  /* 0x000110cc01007387 */ /* 0x0003e20000100800 */
[----:B------:R-:W-:Y:S02]  /*8280*/  SHF.R.U32.HI R2, RZ, 0x8, R8 ;  /* 0x00000008ff027819 */ /* 0x000fe40000011608 */
[----:B------:R-:W-:Y:S01]  /*8290*/  ISETP.GE.U32.AND P3, PT, R193, R5, PT ;  /* 0x00000005c100720c */ /* 0x000fe20003f66070 */
[----:B------:R-:W-:Y:S01]  /*82a0*/  IMAD.MOV.U32 R5, RZ, RZ, R7 ;  /* 0x000000ffff057224 */ /* 0x000fe200078e0007 */
[----:B------:R-:W-:Y:S01]  /*82b0*/  STL [R1+0x2a8], R56 ;  /* 0x0002a83801007387 */ /* 0x000fe20000100800 */
[----:B------:R-:W-:Y:S01]  /*82c0*/  @!P4 HFMA2.BF16_V2 R99, -RZ.H0_H0, RZ.H0_H0, -R118.H0_H0 ;  /* 0x200000ffff63c231 */ /* 0x000fe20000340976 */
[----:B------:R2:W-:Y:S01]  /*82d0*/  MUFU.EX2 R7, R184 ;  /* 0x000000b800077308 */ /* 0x0005e20000000800 */
[----:B------:R-:W-:Y:S01]  /*82e0*/  LOP3.LUT R2, R2, 0xffff, RZ, 0xc0, !PT ;  /* 0x0000ffff02027812 */ /* 0x000fe200078ec0ff */
[----:B------:R3:W-:Y:S01]  /*82f0*/  STL.64 [R1+0x228], R208 ;  /* 0x000228d001007387 */ /* 0x0007e20000100a00 */
[----:B------:R-:W-:-:S03]  /*8300*/  IMAD.MOV.U32 R8, RZ, RZ, R25 ;  /* 0x000000ffff087224 */ /* 0x000fc600078e0019 */
[----:B------:R-:W-:Y:S01]  /*8310*/  STL [R1+0x2ac], R192 ;  /* 0x0002acc001007387 */ /* 0x000fe20000100800 */
[----:B------:R-:W-:-:S03]  /*8320*/  @!P4 PRMT R118, R99, 0x5410, RZ ;  /* 0x000054106376c816 */ /* 0x000fc600000000ff */
[----:B------:R4:W3:Y:S01]  /*8330*/  LDL.LU R122, [R1+0x3b8] ;  /* 0x0003b800017a7983 */ /* 0x0008e20000300800 */
[----:B------:R1:W-:Y:S01]  /*8340*/  MUFU.EX2 R25, R205 ;  /* 0x000000cd00197308 */ /* 0x0003e20000000800 */
[----:B------:R-:W-:Y:S01]  /*8350*/  ISETP.GE.U32.AND P4, PT, R193, R2, PT ;  /* 0x00000002c100720c */ /* 0x000fe20003f86070 */
[----:B--2---:R-:W-:-:S06]  /*8360*/  IMAD.MOV.U32 R184, RZ, RZ, R23 ;  /* 0x000000ffffb87224 */ /* 0x004fcc00078e0017 */
[----:B------:R2:W-:Y:S01]  /*8370*/  MUFU.EX2 R23, R211 ;  /* 0x000000d300177308 */ /* 0x0005e20000000800 */
[----:B------:R-:W-:Y:S01]  /*8380*/  LOP3.LUT R2, R0, 0xffff, RZ, 0xc0, !PT ;  /* 0x0000ffff00027812 */ /* 0x000fe200078ec0ff */
[----:B------:R-:W-:-:S03]  /*8390*/  @!P2 HFMA2.BF16_V2 R107, -RZ.H0_H0, RZ.H0_H0, -R117.H0_H0 ;  /* 0x200000ffff6ba231 */ /* 0x000fc60000340975 */
[----:B------:R-:W-:Y:S01]  /*83a0*/  SHF.R.U32.HI R2, RZ, 0x8, R2 ;  /* 0x00000008ff027819 */ /* 0x000fe20000011602 */
[----:B-1----:R-:W-:Y:S02]  /*83b0*/  IMAD.MOV.U32 R205, RZ, RZ, R14 ;  /* 0x000000ffffcd7224 */ /* 0x002fe400078e000e */
[----:B------:R-:W1:Y:S01]  /*83c0*/  MUFU.EX2 R14, R128 ;  /* 0x00000080000e7308 */ /* 0x000e620000000800 */
[----:B--2---:R-:W-:Y:S02]  /*83d0*/  IMAD.MOV.U32 R211, RZ, RZ, R115 ;  /* 0x000000ffffd37224 */ /* 0x004fe400078e0073 */
[----:B------:R4:W2:Y:S01]  /*83e0*/  LDL.LU R115, [R1+0x3b4] ;  /* 0x0003b40001737983 */ /* 0x0008a20000300800 */
[----:B------:R-:W-:Y:S02]  /*83f0*/  LOP3.LUT R2, R2, 0xffff, RZ, 0xc0, !PT ;  /* 0x0000ffff02027812 */ /* 0x000fe400078ec0ff */
[----:B------:R-:W-:Y:S02]  /*8400*/  @!P2 PRMT R117, R107, 0x5410, RZ ;  /* 0x000054106b75a816 */ /* 0x000fe400000000ff */
[----:B------:R-:W-:Y:S01]  /*8410*/  ISETP.GE.U32.AND P2, PT, R193, R2, PT ;  /* 0x00000002c100720c */ /* 0x000fe20003f46070 */
[----:B------:R-:W-:-:S02]  /*8420*/  IMAD.MOV.U32 R2, RZ, RZ, R24 ;  /* 0x000000ffff027224 */ /* 0x000fc400078e0018 */
[----:B------:R1:W-:Y:S01]  /*8430*/  MUFU.EX2 R24, R212 ;  /* 0x000000d400187308 */ /* 0x0003e20000000800 */
[C---:B------:R-:W-:Y:S02]  /*8440*/  PRMT R126, R21.reuse, 0x7632, R126 ;  /* 0x00007632157e7816 */ /* 0x040fe4000000007e */
[----:B------:R-:W-:Y:S01]  /*8450*/  PRMT R125, R21, 0x7610, R125 ;  /* 0x00007610157d7816 */ /* 0x000fe2000000007d */
[----:B------:R-:W-:-:S04]  /*8460*/  IMAD.MOV.U32 R21, RZ, RZ, R19 ;  /* 0x000000ffff157224 */ /* 0x000fc800078e0013 */
[----:B------:R4:W-:Y:S01]  /*8470*/  MUFU.EX2 R19, R188 ;  /* 0x000000bc00137308 */ /* 0x0009e20000000800 */
[----:B-1----:R-:W-:Y:S02]  /*8480*/  IMAD.MOV.U32 R212, RZ, RZ, R2 ;  /* 0x000000ffffd47224 */ /* 0x002fe400078e0002 */
[----:B------:R-:W-:Y:S01]  /*8490*/  FADD.FTZ R2, R14, R9 ;  /* 0x000000090e027221 */ /* 0x000fe20000010000 */
[----:B------:R-:W-:Y:S02]  /*84a0*/  IMAD.MOV.U32 R9, RZ, RZ, R171 ;  /* 0x000000ffff097224 */ /* 0x000fe400078e00ab */
[----:B------:R1:W2:Y:S01]  /*84b0*/  LDL.LU R171, [R1+0x3b0] ;  /* 0x0003b00001ab7983 */ /* 0x0002a20000300800 */
[----:B----4-:R-:W-:-:S03]  /*84c0*/  IMAD.MOV.U32 R188, RZ, RZ, R169 ;  /* 0x000000ffffbc7224 */ /* 0x010fc600078e00a9 */
[----:B------:R1:W4:Y:S01]  /*84d0*/  LDL.LU R169, [R1+0x3ac] ;  /* 0x0003ac0001a97983 */ /* 0x0003220000300800 */
[C---:B------:R-:W-:Y:S02]  /*84e0*/  PRMT R128, R22.reuse, 0x7610, R128 ;  /* 0x0000761016807816 */ /* 0x040fe40000000080 */
[----:B------:R-:W-:Y:S01]  /*84f0*/  PRMT R127, R22, 0x7632, R127 ;  /* 0x00007632167f7816 */ /* 0x000fe2000000007f */
[----:B------:R-:W-:Y:S02]  /*8500*/  IMAD.MOV.U32 R22, RZ, RZ, R8 ;  /* 0x000000ffff167224 */ /* 0x000fe400078e0008 */
[C---:B------:R-:W-:Y:S01]  /*8510*/  FADD.FTZ R8, R7.reuse, R2 ;  /* 0x0000000207087221 */ /* 0x040fe20000010000 */
[----:B------:R-:W-:Y:S01]  /*8520*/  F2FP.BF16.F32.PACK_AB R7, R7, R14 ;  /* 0x0000000e0707723e */ /* 0x000fe200000010ff */
[----:B------:R-:W-:Y:S02]  /*8530*/  IMAD.MOV.U32 R14, RZ, RZ, R20 ;  /* 0x000000ffff0e7224 */ /* 0x000fe400078e0014 */
[----:B------:R1:W-:Y:S01]  /*8540*/  MUFU.EX2 R20, R214 ;  /* 0x000000d600147308 */ /* 0x0003e20000000800 */
[----:B------:R-:W-:Y:S01]  /*8550*/  @!P1 HFMA2.BF16_V2 R111, -RZ.H0_H0, RZ.H0_H0, -R128.H0_H0 ;  /* 0x200000ffff6f9231 */ /* 0x000fe20000340980 */
[----:B------:R-:W-:Y:S01]  /*8560*/  LOP3.LUT R2, R0, 0xff, RZ, 0xc0, !PT ;  /* 0x000000ff00027812 */ /* 0x000fe200078ec0ff */
[----:B-1----:R-:W-:-:S02]  /*8570*/  IMAD.MOV.U32 R214, RZ, RZ, R22 ;  /* 0x000000ffffd67224 */ /* 0x002fc400078e0016 */
[----:B------:R-:W-:Y:S02]  /*8580*/  IMAD.MOV.U32 R22, RZ, RZ, R205 ;  /* 0x000000ffff167224 */ /* 0x000fe400078e00cd */
[----:B------:R-:W-:Y:S01]  /*8590*/  IMAD.MOV.U32 R205, RZ, RZ, R18 ;  /* 0x000000ffffcd7224 */ /* 0x000fe200078e0012 */
[----:B------:R-:W-:Y:S02]  /*85a0*/  PRMT R18, R128, 0x5410, R127 ;  /* 0x0000541080127816 */ /* 0x000fe4000000007f */
[----:B------:R-:W-:Y:S02]  /*85b0*/  @!P1 PRMT R128, R111, 0x5410, RZ ;  /* 0x000054106f809816 */ /* 0x000fe400000000ff */
[----:B------:R-:W-:Y:S01]  /*85c0*/  ISETP.GE.U32.AND P1, PT, R193, R2, PT ;  /* 0x00000002c100720c */ /* 0x000fe20003f26070 */
[----:B------:R-:W-:Y:S02]  /*85d0*/  IMAD.MOV.U32 R2, RZ, RZ, R18 ;  /* 0x000000ffff027224 */ /* 0x000fe400078e0012 */
[----:B------:R1:W-:Y:S01]  /*85e0*/  MUFU.EX2 R18, R185 ;  /* 0x000000b900127308 */ /* 0x0003e20000000800 */
[----:B------:R-:W-:Y:S01]  /*85f0*/  @!P0 HFMA2.BF16_V2 R121, -RZ.H0_H0, RZ.H0_H0, -R126.H0_H0 ;  /* 0x200000ffff798231 */ /* 0x000fe2000034097e */
[----:B------:R-:W-:-:S02]  /*8600*/  SHF.R.U32.HI R10, RZ, 0x10, R6 ;  /* 0x00000010ff0a7819 */ /* 0x000fc40000011606 */
[----:B------:R-:W-:Y:S01]  /*8610*/  SHF.R.U32.HI R6, RZ, 0x18, R6 ;  /* 0x00000018ff067819 */ /* 0x000fe20000011606 */
[----:B-1----:R-:W-:Y:S01]  /*8620*/  IMAD.MOV.U32 R185, RZ, RZ, R2 ;  /* 0x000000ffffb97224 */ /* 0x002fe200078e0002 */
[--C-:B------:R-:W-:Y:S02]  /*8630*/  SHF.R.U32.HI R2, RZ, 0x18, R0.reuse ;  /* 0x00000018ff027819 */ /* 0x100fe40000011600 */
[----:B------:R-:W-:-:S04]  /*8640*/  SHF.R.U32.HI R0, RZ, 0x10, R0 ;  /* 0x00000010ff007819 */ /* 0x000fc80000011600 */
[----:B------:R-:W-:Y:S02]  /*8650*/  LOP3.LUT R0, R0, 0xff, RZ, 0xc0, !PT ;  /* 0x000000ff00007812 */ /* 0x000fe400078ec0ff */
[----:B------:R-:W-:Y:S01]  /*8660*/  PRMT R123, R15, 0x7632, R123 ;  /* 0x000076320f7b7816 */ /* 0x000fe2000000007b */
[----:B---3--:R-:W-:Y:S02]  /*8670*/  @!P5 HFMA2.BF16_V2 R122, -RZ.H0_H0, RZ.H0_H0, -R125.H0_H0 ;  /* 0x200000ffff7ad231 */ /* 0x008fe4000034097d */
[----:B--2---:R-:W-:-:S05]  /*8680*/  @!P4 HFMA2.BF16_V2 R115, -RZ.H0_H0, RZ.H0_H0, -R127.H0_H0 ;  /* 0x200000ffff73c231 */ /* 0x004fca000034097f */
[----:B------:R-:W-:Y:S02]  /*8690*/  @!P4 PRMT R127, R115, 0x5410, RZ ;  /* 0x00005410737fc816 */ /* 0x000fe400000000ff */
[----:B------:R-:W-:Y:S01]  /*86a0*/  ISETP.GE.U32.AND P4, PT, R193, R2, PT ;  /* 0x00000002c100720c */ /* 0x000fe20003f86070 */
[----:B------:R-:W-:Y:S01]  /*86b0*/  IMAD.MOV.U32 R2, RZ, RZ, R55 ;  /* 0x000000ffff027224 */ /* 0x000fe200078e0037 */
[----:B------:R-:W-:Y:S02]  /*86c0*/  PRMT R55, R125, 0x5410, R126 ;  /* 0x000054107d377816 */ /* 0x000fe4000000007e */
[----:B------:R-:W-:Y:S02]  /*86d0*/  @!P0 PRMT R126, R121, 0x5410, RZ ;  /* 0x00005410797e8816 */ /* 0x000fe400000000ff */
[----:B------:R-:W-:Y:S01]  /*86e0*/  ISETP.GE.U32.AND P0, PT, R193, R6, PT ;  /* 0x00000006c100720c */ /* 0x000fe20003f06070 */
[----:B------:R-:W-:Y:S02]  /*86f0*/  IMAD.MOV.U32 R6, RZ, RZ, R21 ;  /* 0x000000ffff067224 */ /* 0x000fe400078e0015 */
[----:B------:R1:W-:Y:S01]  /*8700*/  MUFU.EX2 R21, R189 ;  /* 0x000000bd00157308 */ /* 0x0003e20000000800 */
[----:B------:R-:W-:-:S02]  /*8710*/  @!P5 PRMT R125, R122, 0x5410, RZ ;  /* 0x000054107a7dd816 */ /* 0x000fc400000000ff */
[----:B------:R-:W-:Y:S01]  /*8720*/  ISETP.GE.U32.AND P5, PT, R193, R0, PT ;  /* 0x00000000c100720c */ /* 0x000fe20003fa6070 */
[----:B------:R-:W-:-:S04]  /*8730*/  IMAD.MOV.U32 R0, RZ, RZ, R2 ;  /* 0x000000ffff007224 */ /* 0x000fc800078e0002 */
[----:B------:R2:W-:Y:S01]  /*8740*/  MUFU.EX2 R2, R183 ;  /* 0x000000b700027308 */ /* 0x0005e20000000800 */
[----:B-1----:R-:W-:-:S07]  /*8750*/  IMAD.MOV.U32 R189, RZ, RZ, R6 ;  /* 0x000000ffffbd7224 */ /* 0x002fce00078e0006 */
[----:B------:R1:W3:Y:S01]  /*8760*/  MUFU.EX2 R6, R124 ;  /* 0x0000007c00067308 */ /* 0x0002e20000000800 */
[----:B----4-:R-:W-:Y:S02]  /*8770*/  @!P2 HFMA2.BF16_V2 R169, -RZ.H0_H0, RZ.H0_H0, -R123.H0_H0 ;  /* 0x200000ffffa9a231 */ /* 0x010fe4000034097b */
[----:B--2---:R-:W-:Y:S01]  /*8780*/  IMAD.MOV.U32 R183, RZ, RZ, R0 ;  /* 0x000000ffffb77224 */ /* 0x004fe200078e0000 */
[----:B------:R-:W-:Y:S01]  /*8790*/  LOP3.LUT R0, R10, 0xff, RZ, 0xc0, !PT ;  /* 0x000000ff0a007812 */ /* 0x000fe200078ec0ff */
[----:B------:R-:W-:Y:S01]  /*87a0*/  IMAD.MOV.U32 R10, RZ, RZ, R205 ;  /* 0x000000ffff0a7224 */ /* 0x000fe200078e00cd */
[----:B-1----:R-:W-:-:S05]  /*87b0*/  PRMT R124, R15, 0x7610, R124 ;  /* 0x000076100f7c7816 */ /* 0x002fca000000007c */
[----:B------:R-:W-:Y:S01]  /*87c0*/  @!P1 HFMA2.BF16_V2 R171, -RZ.H0_H0, RZ.H0_H0, -R124.H0_H0 ;  /* 0x200000ffffab9231 */ /* 0x000fe2000034097c */
[----:B------:R-:W-:-:S04]  /*87d0*/  PRMT R205, R124, 0x5410, R123 ;  /* 0x000054107ccd7816 */ /* 0x000fc8000000007b */
[----:B------:R-:W-:Y:S02]  /*87e0*/  @!P1 PRMT R124, R171, 0x5410, RZ ;  /* 0x00005410ab7c9816 */ /* 0x000fe400000000ff */
[----:B------:R-:W-:Y:S01]  /*87f0*/  ISETP.GE.U32.AND P1, PT, R193, R0, PT ;  /* 0x00000000c100720c */ /* 0x000fe20003f26070 */
[----:B------:R-:W-:Y:S01]  /*8800*/  IMAD.MOV.U32 R0, RZ, RZ, R134 ;  /* 0x000000ffff007224 */ /* 0x000fe200078e0086 */
[----:B------:R-:W-:-:S03]  /*8810*/  @!P2 PRMT R123, R169, 0x5410, RZ ;  /* 0x00005410a97ba816 */ /* 0x000fc600000000ff */
[----:B------:R-:W-:Y:S01]  /*8820*/  IMAD.MOV.U32 R169, RZ, RZ, R0 ;  /* 0x000000ffffa97224 */ /* 0x000fe200078e0000 */
[----:B------:R-:W-:-:S04]  /*8830*/  SHF.R.U32.HI R0, RZ, 0x8, R11 ;  /* 0x00000008ff007819 */ /* 0x000fc8000001160b */
[----:B------:R-:W-:Y:S02]  /*8840*/  LOP3.LUT R0, R0, 0xffff, RZ, 0xc0, !PT ;  /* 0x0000ffff00007812 */ /* 0x000fe400078ec0ff */
[C---:B------:R-:W-:Y:S02]  /*8850*/  PRMT R121, R16.reuse, 0x7632, R121 ;  /* 0x0000763210797816 */ /* 0x040fe40000000079 */
[----:B------:R-:W-:Y:S01]  /*8860*/  ISETP.GE.U32.AND P2, PT, R193, R0, PT ;  /* 0x00000000c100720c */ /* 0x000fe20003f46070 */
[----:B------:R-:W-:Y:S01]  /*8870*/  IMAD.MOV.U32 R0, RZ, RZ, R9 ;  /* 0x000000ffff007224 */ /* 0x000fe200078e0009 */
[----:B------:R-:W-:Y:S01]  /*8880*/  PRMT R122, R16, 0x7610, R122 ;  /* 0x00007610107a7816 */ /* 0x000fe2000000007a */
[----:B------:R-:W-:Y:S01]  /*8890*/  IMAD.MOV.U32 R16, RZ, RZ, R180 ;  /* 0x000000ffff107224 */ /* 0x000fe200078e00b4 */
[----:B------:R1:W-:Y:S01]  /*88a0*/  MUFU.EX2 R9, R178 ;  /* 0x000000b200097308 */ /* 0x0003e20000000800 */
[----:B------:R-:W-:Y:S02]  /*88b0*/  IMAD.MOV.U32 R11, RZ, RZ, R14 ;  /* 0x000000ffff0b7224 */ /* 0x000fe400078e000e */
[----:B------:R-:W-:-:S02]  /*88c0*/  @!P4 HFMA2.BF16_V2 R172, -RZ.H0_H0, RZ.H0_H0, -R121.H0_H0 ;  /* 0x200000ffffacc231 */ /* 0x000fc40000340979 */
[----:B------:R-:W-:Y:S02]  /*88d0*/  IMAD.MOV.U32 R15, RZ, RZ, R210 ;  /* 0x000000ffff0f7224 */ /* 0x000fe400078e00d2 */
[----:B------:R-:W-:Y:S01]  /*88e0*/  @!P5 HFMA2.BF16_V2 R173, -RZ.H0_H0, RZ.H0_H0, -R122.H0_H0 ;  /* 0x200000ffffadd231 */ /* 0x000fe2000034097a */
[----:B------:R-:W2:Y:S01]  /*88f0*/  LDL.LU R210, [R1+0x3a8] ;  /* 0x0003a80001d27983 */ /* 0x000ea20000300800 */
[----:B------:R4:W-:Y:S01]  /*8900*/  MUFU.EX2 R14, R200 ;  /* 0x000000c8000e7308 */ /* 0x0009e20000000800 */
[----:B------:R-:W-:Y:S02]  /*8910*/  IMAD.MOV.U32 R171, RZ, RZ, R133 ;  /* 0x000000ffffab7224 */ /* 0x000fe400078e0085 */
[----:B------:R2:W5:Y:S04]  /*8920*/  LDL.LU R133, [R1+0x3a4] ;  /* 0x0003a40001857983 */ /* 0x0005680000300800 */
[----:B------:R2:W5:Y:S01]  /*8930*/  LDL.LU R134, [R1+0x3a0] ;  /* 0x0003a00001867983 */ /* 0x0005620000300800 */
[----:B-1----:R-:W-:-:S02]  /*8940*/  IMAD.MOV.U32 R178, RZ, RZ, R0 ;  /* 0x000000ffffb27224 */ /* 0x002fc400078e0000 */
[----:B---3--:R-:W-:Y:S01]  /*8950*/  FADD.FTZ R0, R6, R17 ;  /* 0x0000001106007221 */ /* 0x008fe20000010000 */
[----:B------:R-:W-:Y:S02]  /*8960*/  IMAD.MOV.U32 R17, RZ, RZ, R16 ;  /* 0x000000ffff117224 */ /* 0x000fe400078e0010 */
[----:B------:R-:W-:Y:S02]  /*8970*/  IMAD.MOV.U32 R16, RZ, RZ, R214 ;  /* 0x000000ffff107224 */ /* 0x000fe400078e00d6 */
[----:B------:R-:W-:Y:S02]  /*8980*/  IMAD.MOV.U32 R214, RZ, RZ, R211 ;  /* 0x000000ffffd67224 */ /* 0x000fe400078e00d3 */
[----:B----4-:R-:W-:Y:S01]  /*8990*/  IMAD.MOV.U32 R200, RZ, RZ, R12 ;  /* 0x000000ffffc87224 */ /* 0x010fe200078e000c */
[----:B------:R-:W-:Y:S01]  /*89a0*/  PRMT R211, R122, 0x5410, R121 ;  /* 0x000054107ad37816 */ /* 0x000fe20000000079 */
[----:B------:R1:W5:Y:S01]  /*89b0*/  LDL.LU R12, [R1+0x39c] ;  /* 0x00039c00010c7983 */ /* 0x0003620000300800 */
[----:B------:R-:W-:Y:S01]  /*89c0*/  @!P4 PRMT R121, R172, 0x5410, RZ ;  /* 0x00005410ac79c816 */ /* 0x000fe200000000ff */
[----:B------:R-:W-:-:S02]  /*89d0*/  IMAD.MOV.U32 R172, RZ, RZ, R200 ;  /* 0x000000ffffac7224 */ /* 0x000fc400078e00c8 */
[----:B------:R-:W-:Y:S01]  /*89e0*/  IMAD.MOV.U32 R200, RZ, RZ, R10 ;  /* 0x000000ffffc87224 */ /* 0x000fe200078e000a */
[----:B------:R-:W-:Y:S01]  /*89f0*/  @!P5 PRMT R122, R173, 0x5410, RZ ;  /* 0x00005410ad7ad816 */ /* 0x000fe200000000ff */
[----:B------:R-:W-:Y:S02]  /*8a00*/  IMAD.MOV.U32 R10, RZ, RZ, R5 ;  /* 0x000000ffff0a7224 */ /* 0x000fe400078e0005 */
[C---:B------:R-:W-:Y:S01]  /*8a10*/  FADD.FTZ R5, R2.reuse, R0 ;  /* 0x0000000002057221 */ /* 0x040fe20000010000 */
[----:B------:R1:W5:Y:S01]  /*8a20*/  LDL.LU R180, [R1+0x398] ;  /* 0x0003980001b47983 */ /* 0x0003620000300800 */
[----:B------:R-:W-:Y:S01]  /*8a30*/  IMAD.MOV.U32 R173, RZ, RZ, R177 ;  /* 0x000000ffffad7224 */ /* 0x000fe200078e00b1 */
[----:B------:R-:W-:Y:S01]  /*8a40*/  F2FP.BF16.F32.PACK_AB R0, R2, R6 ;  /* 0x000000060200723e */ /* 0x000fe200000010ff */
[----:B------:R-:W-:Y:S01]  /*8a50*/  IMAD.MOV.U32 R6, RZ, RZ, R176 ;  /* 0x000000ffff067224 */ /* 0x000fe200078e00b0 */
[----:B------:R1:W3:Y:S04]  /*8a60*/  LDL.LU R177, [R1+0x394] ;  /* 0x0003940001b17983 */ /* 0x0002e80000300800 */
[----:B------:R1:W4:Y:S01]  /*8a70*/  LDL.LU R176, [R1+0x390] ;  /* 0x0003900001b07983 */ /* 0x0003220000300800 */
[----:B------:R-:W-:-:S03]  /*8a80*/  IMAD.MOV.U32 R2, RZ, RZ, R175 ;  /* 0x000000ffff027224 */ /* 0x000fc600078e00af */
[----:B------:R1:W2:Y:S01]  /*8a90*/  LDL.LU R175, [R1+0x38c] ;  /* 0x00038c0001af7983 */ /* 0x0002a20000300800 */
[C---:B------:R-:W-:Y:S02]  /*8aa0*/  PRMT R115, R7.reuse, 0x7632, R115 ;  /* 0x0000763207737816 */ /* 0x040fe40000000073 */
[C---:B------:R-:W-:Y:S02]  /*8ab0*/  PRMT R113, R0.reuse, 0x7632, R113 ;  /* 0x0000763200717816 */ /* 0x040fe40000000071 */
[----:B------:R-:W-:Y:S02]  /*8ac0*/  PRMT R116, R7, 0x7610, R116 ;  /* 0x0000761007747816 */ /* 0x000fe40000000074 */
[----:B------:R-:W-:Y:S01]  /*8ad0*/  PRMT R114, R0, 0x7610, R114 ;  /* 0x0000761000727816 */ /* 0x000fe20000000072 */
[----:B------:R-:W-:Y:S02]  /*8ae0*/  IMAD.MOV.U32 R0, RZ, RZ, R11 ;  /* 0x000000ffff007224 */ /* 0x000fe400078e000b */
[----:B------:R-:W-:Y:S01]  /*8af0*/  @!P0 HFMA2.BF16_V2 R174, -RZ.H0_H0, RZ.H0_H0, -R113.H0_H0 ;  /* 0x200000ffffae8231 */ /* 0x000fe20000340971 */
[----:B------:R1:W-:Y:S01]  /*8b00*/  MUFU.EX2 R11, R187 ;  /* 0x000000bb000b7308 */ /* 0x0003e20000000800 */
[----:B------:R-:W-:-:S07]  /*8b10*/  IMAD.MOV.U32 R7, RZ, RZ, R6 ;  /* 0x000000ffff077224 */ /* 0x000fce00078e0006 */
[----:B------:R-:W1:Y:S02]  /*8b20*/  MUFU.EX2 R6, R179 ;  /* 0x000000b300067308 */ /* 0x000e640000000800 */
[----:B-1----:R-:W-:Y:S01]  /*8b30*/  IMAD.MOV.U32 R187, RZ, RZ, R214 ;  /* 0x000000ffffbb7224 */ /* 0x002fe200078e00d6 */
[----:B------:R-:W-:Y:S02]  /*8b40*/  PRMT R214, R116, 0x5410, R115 ;  /* 0x0000541074d67816 */ /* 0x000fe40000000073 */
[----:B------:R-:W-:Y:S02]  /*8b50*/  F2FP.BF16.F32.PACK_AB R91, R23, R25 ;  /* 0x00000019175b723e */ /* 0x000fe400000010ff */
[----:B------:R-:W-:Y:S01]  /*8b60*/  F2FP.BF16.F32.PACK_AB R77, R6, R9 ;  /* 0x00000009064d723e */ /* 0x000fe200000010ff */
[----:B------:R-:W-:Y:S01]  /*8b70*/  IMAD.MOV.U32 R179, RZ, RZ, R191 ;  /* 0x000000ffffb37224 */ /* 0x000fe200078e00bf */
[----:B------:R-:W-:Y:S01]  /*8b80*/  F2FP.BF16.F32.PACK_AB R74, R20, R24 ;  /* 0x00000018144a723e */ /* 0x000fe200000010ff */
[----:B------:R1:W3:Y:S01]  /*8b90*/  LDL.LU R191, [R1+0x388] ;  /* 0x0003880001bf7983 */ /* 0x0002e20000300800 */
[----:B----4-:R-:W-:-:S05]  /*8ba0*/  @!P2 HFMA2.BF16_V2 R176, -RZ.H0_H0, RZ.H0_H0, -R115.H0_H0 ;  /* 0x200000ffffb0a231 */ /* 0x010fca0000340973 */
[----:B------:R-:W-:Y:S01]  /*8bb0*/  @!P2 PRMT R115, R176, 0x5410, RZ ;  /* 0x00005410b073a816 */ /* 0x000fe200000000ff */
[----:B------:R-:W-:Y:S01]  /*8bc0*/  IMAD.MOV.U32 R176, RZ, RZ, R211 ;  /* 0x000000ffffb07224 */ /* 0x000fe200078e00d3 */
[----:B------:R-:W-:Y:S02]  /*8bd0*/  PRMT R211, R114, 0x5410, R113 ;  /* 0x0000541072d37816 */ /* 0x000fe40000000071 */
[----:B------:R-:W-:Y:S01]  /*8be0*/  @!P0 PRMT R113, R174, 0x5410, RZ ;  /* 0x00005410ae718816 */ /* 0x000fe200000000ff */
[----:B------:R-:W-:Y:S02]  /*8bf0*/  IMAD.MOV.U32 R174, RZ, RZ, R10 ;  /* 0x000000ffffae7224 */ /* 0x000fe400078e000a */
[----:B------:R4:W1:Y:S02]  /*8c00*/  MUFU.EX2 R10, R186 ;  /* 0x000000ba000a7308 */ /* 0x0008640000000800 */
[----:B----4-:R-:W-:Y:S02]  /*8c10*/  IMAD.MOV.U32 R186, RZ, RZ, R0 ;  /* 0x000000ffffba7224 */ /* 0x010fe400078e0000 */
[----:B------:R-:W-:Y:S01]  /*8c20*/  FADD.FTZ R0, R25, R29 ;  /* 0x0000001d19007221 */ /* 0x000fe20000010000 */
[----:B------:R-:W-:-:S02]  /*8c30*/  IMAD.MOV.U32 R29, RZ, RZ, R187 ;  /* 0x000000ffff1d7224 */ /* 0x000fc400078e00bb */
[----:B------:R-:W-:Y:S02]  /*8c40*/  IMAD.MOV.U32 R187, RZ, RZ, R2 ;  /* 0x000000ffffbb7224 */ /* 0x000fe400078e0002 */
[----:B------:R-:W-:Y:S01]  /*8c50*/  FADD.FTZ R2, R9, R28 ;  /* 0x0000001c09027221 */ /* 0x000fe20000010000 */
[----:B------:R-:W-:Y:S02]  /*8c60*/  IMAD.MOV.U32 R28, RZ, RZ, R203 ;  /* 0x000000ffff1c7224 */ /* 0x000fe400078e00cb */
[----:B------:R-:W-:Y:S01]  /*8c70*/  FADD.FTZ R0, R23, R0 ;  /* 0x0000000017007221 */ /* 0x000fe20000010000 */
[----:B------:R-:W-:Y:S01]  /*8c80*/  FADD.FTZ R23, R6, R2 ;  /* 0x0000000206177221 */ /* 0x000fe20000010000 */
[----:B------:R-:W-:Y:S02]  /*8c90*/  IMAD.MOV.U32 R25, RZ, RZ, R28 ;  /* 0x000000ffff197224 */ /* 0x000fe400078e001c */
[----:B------:R-:W-:Y:S01]  /*8ca0*/  FADD.FTZ R2, R18, R8 ;  /* 0x0000000812027221 */ /* 0x000fe20000010000 */
[----:B------:R-:W-:-:S02]  /*8cb0*/  IMAD.MOV.U32 R28, RZ, RZ, R7 ;  /* 0x000000ffff1c7224 */ /* 0x000fc400078e0007 */
[----:B------:R4:W3:Y:S01]  /*8cc0*/  MUFU.EX2 R7, R196 ;  /* 0x000000c400077308 */ /* 0x0008e20000000800 */
[----:B------:R-:W-:Y:S01]  /*8cd0*/  FADD.FTZ R0, R24, R0 ;  /* 0x0000000018007221 */ /* 0x000fe20000010000 */
[----:B------:R-:W-:Y:S01]  /*8ce0*/  FADD.FTZ R2, R19, R2 ;  /* 0x0000000213027221 */ /* 0x000fe20000010000 */
[----:B--2---:R-:W-:-:S05]  /*8cf0*/  @!P1 HFMA2.BF16_V2 R175, -RZ.H0_H0, RZ.H0_H0, -R114.H0_H0 ;  /* 0x200000ffffaf9231 */ /* 0x004fca0000340972 */
[----:B------:R-:W2:Y:S01]  /*8d00*/  MUFU.EX2 R6, R202 ;  /* 0x000000ca00067308 */ /* 0x000ea20000000800 */
[----:B------:R-:W-:Y:S01]  /*8d10*/  FADD.FTZ R2, R21, R2 ;  /* 0x0000000215027221 */ /* 0x000fe20000010000 */
[----:B------:R-:W-:Y:S01]  /*8d20*/  @!P1 PRMT R114, R175, 0x5410, RZ ;  /* 0x00005410af729816 */ /* 0x000fe200000000ff */
[----:B------:R-:W-:Y:S02]  /*8d30*/  IMAD.MOV.U32 R9, RZ, RZ, R16 ;  /* 0x000000ffff097224 */ /* 0x000fe400078e0010 */
[----:B----4-:R-:W-:Y:S02]  /*8d40*/  IMAD.MOV.U32 R196, RZ, RZ, R22 ;  /* 0x000000ffffc47224 */ /* 0x010fe400078e0016 */
[----:B------:R-:W-:Y:S01]  /*8d50*/  FADD.FTZ R22, R20, R0 ;  /* 0x0000000014167221 */ /* 0x000fe20000010000 */
[----:B------:R-:W-:Y:S01]  /*8d60*/  FADD.FTZ R0, R11, R5 ;  /* 0x000000050b007221 */ /* 0x000fe20000010000 */
[----:B------:R-:W-:Y:S02]  /*8d70*/  IMAD.MOV.U32 R175, RZ, RZ, R201 ;  /* 0x000000ffffaf7224 */ /* 0x000fe400078e00c9 */
[----:B------:R-:W-:Y:S01]  /*8d80*/  FADD.FTZ R16, R14, R2 ;  /* 0x000000020e107221 */ /* 0x000fe20000010000 */
[----:B------:R-:W-:-:S02]  /*8d90*/  VIADD R2, R204, 0x3 ;  /* 0x00000003cc027836 */ /* 0x000fc40000000000 */
[----:B-1----:R-:W-:Y:S01]  /*8da0*/  FADD.FTZ R0, R10, R0 ;  /* 0x000000000a007221 */ /* 0x002fe20000010000 */
[----:B------:R-:W-:Y:S02]  /*8db0*/  IMAD.MOV.U32 R8, RZ, RZ, R174 ;  /* 0x000000ffff087224 */ /* 0x000fe400078e00ae */
[----:B------:R-:W-:Y:S02]  /*8dc0*/  IMAD.MOV.U32 R174, RZ, RZ, R175 ;  /* 0x000000ffffae7224 */ /* 0x000fe400078e00af */
[----:B---3--:R-:W-:Y:S01]  /*8dd0*/  FADD.FTZ R0, R7, R0 ;  /* 0x0000000007007221 */ /* 0x008fe20000010000 */
[----:B------:R-:W-:Y:S01]  /*8de0*/  IMAD.MOV.U32 R175, RZ, RZ, R169 ;  /* 0x000000ffffaf7224 */ /* 0x000fe200078e00a9 */
[----:B------:R-:W-:Y:S01]  /*8df0*/  LOP3.LUT R169, R229, R2, RZ, 0x3c, !PT ;  /* 0x00000002e5a97212 */ /* 0x000fe200078e3cff */
[----:B------:R-:W-:Y:S02]  /*8e00*/  IMAD.MOV.U32 R5, RZ, RZ, R196 ;  /* 0x000000ffff057224 */ /* 0x000fe400078e00c4 */
[----:B------:R-:W-:-:S02]  /*8e10*/  IMAD.MOV.U32 R196, RZ, RZ, R9 ;  /* 0x000000ffffc47224 */ /* 0x000fc400078e0009 */
[----:B------:R-:W-:Y:S02]  /*8e20*/  IMAD.MOV.U32 R9, RZ, RZ, R17 ;  /* 0x000000ffff097224 */ /* 0x000fe400078e0011 */
[----:B--2---:R-:W-:Y:S01]  /*8e30*/  FADD.FTZ R17, R6, R0 ;  /* 0x0000000006117221 */ /* 0x004fe20000010000 */
[----:B------:R-:W-:Y:S01]  /*8e40*/  @!P3 HFMA2.BF16_V2 R177, -RZ.H0_H0, RZ.H0_H0, -R116.H0_H0 ;  /* 0x200000ffffb1b231 */ /* 0x000fe20000340974 */
[----:B------:R-:W-:Y:S01]  /*8e50*/  LOP3.LUT R0, R169, R199, RZ, 0x3c, !PT ;  /* 0x000000c7a9007212 */ /* 0x000fe200078e3cff */
[----:B------:R-:W-:-:S03]  /*8e60*/  IMAD.MOV.U32 R202, RZ, RZ, R25 ;  /* 0x000000ffffca7224 */ /* 0x000fc600078e0019 */
[----:B------:R-:W-:Y:S01]  /*8e70*/  @!P3 PRMT R116, R177, 0x5410, RZ ;  /* 0x00005410b174b816 */ /* 0x000fe200000000ff */
[----:B------:R-:W-:Y:S01]  /*8e80*/  IMAD.WIDE.U32 R24, R0, -0x326172a9, RZ ;  /* 0xcd9e8d5700187825 */ /* 0x000fe200078e00ff */
[----:B------:R-:W-:-:S03]  /*8e90*/  F2FP.BF16.F32.PACK_AB R20, R6, R7 ;  /* 0x000000070614723e */ /* 0x000fc600000010ff */
[----:B------:R-:W-:Y:S02]  /*8ea0*/  IMAD.MOV.U32 R177, RZ, RZ, R197 ;  /* 0x000000ffffb17224 */ /* 0x000fe400078e00c5 */
[----:B------:R1:W2:Y:S01]  /*8eb0*/  LDL.LU R197, [R1+0x384] ;  /* 0x0003840001c57983 */ /* 0x0002a20000300800 */
[----:B------:R-:W-:-:S03]  /*8ec0*/  LOP3.LUT R6, R25, R225, R208, 0x96, !PT ;  /* 0x000000e119067212 */ /* 0x000fc600078e96d0 */
[----:B------:R1:W3:Y:S04]  /*8ed0*/  LDL.LU R201, [R1+0x380] ;  /* 0x0003800001c97983 */ /* 0x0002e80000300800 */
[----:B------:R1:W4:Y:S04]  /*8ee0*/  LDL.LU R203, [R1+0x37c] ;  /* 0x00037c0001cb7983 */ /* 0x0003280000300800 */
[----:B------:R1:W4:Y:S04]  /*8ef0*/  LDL.LU R204, [R1+0x378] ;  /* 0x0003780001cc7983 */ /* 0x0003280000300800 */
[----:B------:R-:W2:Y:S01]  /*8f00*/  LDL.LU.64 R208, [R1+0x370] ;  /* 0x0003700001d07983 */ /* 0x000ea20000300a00 */
[----:B------:R-:W-:Y:S01]  /*8f10*/  IMAD.MOV.U32 R2, RZ, RZ, R8 ;  /* 0x000000ffff027224 */ /* 0x000fe200078e0008 */
[----:B------:R-:W-:-:S02]  /*8f20*/  LOP3.LUT R8, R109, R224, R24, 0x96, !PT ;  /* 0x000000e06d087212 */ /* 0x000fc400078e9618 */
[----:B------:R-:W-:Y:S02]  /*8f30*/  F2FP.BF16.F32.PACK_AB R19, R19, R18 ;  /* 0x000000121313723e */ /* 0x000fe400000010ff */
[----:B------:R-:W-:Y:S01]  /*8f40*/  F2FP.BF16.F32.PACK_AB R18, R10, R11 ;  /* 0x0000000b0a12723e */ /* 0x000fe200000010ff */
[----:B------:R-:W-:Y:S02]  /*8f50*/  IMAD.MOV.U32 R11, RZ, RZ, R5 ;  /* 0x000000ffff0b7224 */ /* 0x000fe400078e0005 */
[----:B------:R-:W-:Y:S02]  /*8f60*/  IMAD.MOV.U32 R5, RZ, RZ, R9 ;  /* 0x000000ffff057224 */ /* 0x000fe400078e0009 */
[----:B------:R-:W-:-:S04]  /*8f70*/  IMAD.WIDE.U32 R6, R6, -0x2daee0ad, RZ ;  /* 0xd2511f5306067825 */ /* 0x000fc800078e00ff */
[----:B------:R-:W-:Y:S01]  /*8f80*/  IMAD.WIDE.U32 R8, R8, -0x2daee0ad, RZ ;  /* 0xd2511f5308087825 */ /* 0x000fe200078e00ff */
[----:B------:R-:W-:Y:S02]  /*8f90*/  F2FP.BF16.F32.PACK_AB R21, R14, R21 ;  /* 0x000000150e15723e */ /* 0x000fe400000010ff */
[----:B------:R-:W-:Y:S02]  /*8fa0*/  LOP3.LUT R14, R7, R232, R206, 0x96, !PT ;  /* 0x000000e8070e7212 */ /* 0x000fe400078e96ce */
[----:B------:R-:W-:Y:S01]  /*8fb0*/  LOP3.LUT R10, R9, R241, R6, 0x96, !PT ;  /* 0x000000f1090a7212 */ /* 0x000fe200078e9606 */
[----:B------:R-:W-:Y:S02]  /*8fc0*/  IMAD.MOV.U32 R0, RZ, RZ, R202 ;  /* 0x000000ffff007224 */ /* 0x000fe400078e00ca */
[----:B------:R-:W-:Y:S02]  /*8fd0*/  IMAD.MOV.U32 R202, RZ, RZ, R176 ;  /* 0x000000ffffca7224 */ /* 0x000fe400078e00b0 */
[----:B------:R-:W-:-:S02]  /*8fe0*/  IMAD.MOV.U32 R176, RZ, RZ, R15 ;  /* 0x000000ffffb07224 */ /* 0x000fc400078e000f */
        /* <DEDUP_REMOVED lines=9> */
[----:B------:R-:W-:Y:S02]  /*9080*/  IMAD.MOV.U32 R15, RZ, RZ, R9 ;  /* 0x000000ffff0f7224 */ /* 0x000fe400078e0009 */
[----:B------:R-:W-:-:S04]  /*9090*/  IMAD.WIDE.U32 R8, R8, -0x326172a9, RZ ;  /* 0xcd9e8d5708087825 */ /* 0x000fc800078e00ff */
[----:B------:R-:W-:Y:S01]  /*90a0*/  IMAD.WIDE.U32 R6, R6, -0x326172a9, RZ ;  /* 0xcd9e8d5706067825 */ /* 0x000fe200078e00ff */
[----:B------:R-:W-:-:S03]  /*90b0*/  LOP3.LUT R10, R9, R235, R10, 0x96, !PT ;  /* 0x000000eb090a7212 */ /* 0x000fc600078e960a */
[----:B------:R-:W-:Y:S01]  /*90c0*/  IMAD.MOV.U32 R11, RZ, RZ, R0 ;  /* 0x000000ffff0b7224 */ /* 0x000fe200078e0000 */
[----:B------:R-:W-:Y:S01]  /*90d0*/  LOP3.LUT R0, R7, R135, R8, 0x96, !PT ;  /* 0x0000008707007212 */ /* 0x000fe200078e9608 */
[----:B------:R-:W-:-:S03]  /*90e0*/  IMAD.MOV.U32 R9, RZ, RZ, R2 ;  /* 0x000000ffff097224 */ /* 0x000fc600078e0002 */
[----:B------:R-:W-:-:S04]  /*90f0*/  LOP3.LUT R2, R0, 0xff, RZ, 0xc0, !PT ;  /* 0x000000ff00027812 */ /* 0x000fc800078ec0ff */
[----:B------:R-:W-:Y:S02]  /*9100*/  ISETP.GE.U32.AND P1, PT, R193, R2, PT ;  /* 0x00000002c100720c */ /* 0x000fe40003f26070 */
[----:B------:R-:W-:-:S04]  /*9110*/  LOP3.LUT R2, R0, 0xffff, RZ, 0xc0, !PT ;  /* 0x0000ffff00027812 */ /* 0x000fc800078ec0ff */
[----:B------:R-:W-:-:S04]  /*9120*/  SHF.R.U32.HI R2, RZ, 0x8, R2 ;  /* 0x00000008ff027819 */ /* 0x000fc80000011602 */
[----:B------:R-:W-:-:S04]  /*9130*/  LOP3.LUT R2, R2, 0xffff, RZ, 0xc0, !PT ;  /* 0x0000ffff02027812 */ /* 0x000fc800078ec0ff */
[----:B------:R-:W-:Y:S01]  /*9140*/  ISETP.GE.U32.AND P4, PT, R193, R2, PT ;  /* 0x00000002c100720c */ /* 0x000fe20003f86070 */
[----:B------:R-:W-:Y:S02]  /*9150*/  IMAD.MOV.U32 R2, RZ, RZ, R15 ;  /* 0x000000ffff027224 */ /* 0x000fe400078e000f */
[----:B------:R1:W-:Y:S08]  /*9160*/  MUFU.EX2 R15, R223 ;  /* 0x000000df000f7308 */ /* 0x0003f00000000800 */
[----:B------:R1:W1:Y:S02]  /*9170*/  MUFU.EX2 R8, R227 ;  /* 0x000000e300087308 */ /* 0x0002640000000800 */
[----:B-1----:R-:W-:Y:S01]  /*9180*/  IMAD.MOV.U32 R223, RZ, RZ, R2 ;  /* 0x000000ffffdf7224 */ /* 0x002fe200078e0002 */
[----:B------:R-:W-:-:S02]  /*9190*/  SHF.R.U32.HI R2, RZ, 0x10, R0 ;  /* 0x00000010ff027819 */ /* 0x000fc40000011600 */
[----:B------:R-:W-:-:S04]  /*91a0*/  SHF.R.U32.HI R0, RZ, 0x18, R0 ;  /* 0x00000018ff007819 */ /* 0x000fc80000011600 */
[----:B------:R-:W-:Y:S01]  /*91b0*/  ISETP.GE.U32.AND P3, PT, R193, R0, PT ;  /* 0x00000000c100720c */ /* 0x000fe20003f66070 */
[----:B------:R-:W-:Y:S02]  /*91c0*/  IMAD.MOV.U32 R0, RZ, RZ, R11 ;  /* 0x000000ffff007224 */ /* 0x000fe400078e000b */
[----:B------:R-:W-:Y:S01]  /*91d0*/  IMAD.MOV.U32 R227, RZ, RZ, R9 ;  /* 0x000000ffffe37224 */ /* 0x000fe200078e0009 */
[----:B------:R1:W-:Y:S01]  /*91e0*/  MUFU.EX2 R11, R226 ;  /* 0x000000e2000b7308 */ /* 0x0003e20000000800 */
[----:B------:R-:W-:-:S07]  /*91f0*/  LOP3.LUT R2, R2, 0xff, RZ, 0xc0, !PT ;  /* 0x000000ff02027812 */ /* 0x000fce00078ec0ff */
[----:B------:R-:W1:Y:S01]  /*9200*/  MUFU.EX2 R9, R230 ;  /* 0x000000e600097308 */ /* 0x000e620000000800 */
[----:B------:R-:W-:Y:S01]  /*9210*/  ISETP.GE.U32.AND P5, PT, R193, R2, PT ;  /* 0x00000002c100720c */ /* 0x000fe20003fa6070 */
[----:B-1----:R-:W-:Y:S01]  /*9220*/  IMAD.MOV.U32 R226, RZ, RZ, R0 ;  /* 0x000000ffffe27224 */ /* 0x002fe200078e0000 */
[----:B------:R-:W-:-:S04]  /*9230*/  LOP3.LUT R0, R6, 0xff, RZ, 0xc0, !PT ;  /* 0x000000ff06007812 */ /* 0x000fc800078ec0ff */
[----:B------:R-:W-:Y:S01]  /*9240*/  ISETP.GE.U32.AND P2, PT, R193, R0, PT ;  /* 0x00000000c100720c */ /* 0x000fe20003f46070 */
[----:B------:R-:W-:Y:S01]  /*9250*/  IMAD.MOV.U32 R0, RZ, RZ, R5 ;  /* 0x000000ffff007224 */ /* 0x000fe200078e0005 */
[----:B------:R-:W-:Y:S02]  /*9260*/  LOP3.LUT R5, R6, 0xffff, RZ, 0xc0, !PT ;  /* 0x0000ffff06057812 */ /* 0x000fe400078ec0ff */
[----:B------:R-:W-:Y:S01]  /*9270*/  SHF.R.U32.HI R2, RZ, 0x10, R6 ;  /* 0x00000010ff027819 */ /* 0x000fe20000011606 */
[----:B------:R-:W-:Y:S01]  /*9280*/  IMAD.MOV.U32 R7, RZ, RZ, R0 ;  /* 0x000000ffff077224 */ /* 0x000fe200078e0000 */
[----:B------:R-:W-:Y:S01]  /*9290*/  SHF.R.U32.HI R6, RZ, 0x18, R6 ;  /* 0x00000018ff067819 */ /* 0x000fe20000011606 */
[----:B------:R-:W-:-:S03]  /*92a0*/  FADD.FTZ R0, R8, R16 ;  /* 0x0000001008007221 */ /* 0x000fc60000010000 */
[----:B------:R-:W-:Y:S01]  /*92b0*/  ISETP.GE.U32.AND P0, PT, R193, R6, PT ;  /* 0x00000006c100720c */ /* 0x000fe20003f06070 */
[----:B------:R-:W-:Y:S02]  /*92c0*/  IMAD.MOV.U32 R6, RZ, RZ, R183 ;  /* 0x000000ffff067224 */ /* 0x000fe400078e00b7 */
[C---:B------:R-:W-:Y:S01]  /*92d0*/  FADD.FTZ R183, R9.reuse, R0 ;  /* 0x0000000009b77221 */ /* 0x040fe20000010000 */
[----:B------:R-:W-:Y:S01]  /*92e0*/  F2FP.BF16.F32.PACK_AB R9, R9, R8 ;  /* 0x000000080909723e */ /* 0x000fe200000010ff */
[----:B------:R-:W-:Y:S01]  /*92f0*/  FADD.FTZ R0, R15, R17 ;  /* 0x000000110f007221 */ /* 0x000fe20000010000 */
[----:B------:R-:W-:Y:S01]  /*9300*/  IMAD.MOV.U32 R17, RZ, RZ, R226 ;  /* 0x000000ffff117224 */ /* 0x000fe200078e00e2 */
[C---:B------:R-:W-:Y:S02]  /*9310*/  PRMT R112, R19.reuse, 0x7610, R112 ;  /* 0x0000761013707816 */ /* 0x040fe40000000070 */
[----:B------:R-:W-:Y:S02]  /*9320*/  PRMT R111, R19, 0x7632, R111 ;  /* 0x00007632136f7816 */ /* 0x000fe4000000006f */
[----:B------:R-:W-:Y:S01]  /*9330*/  MUFU.EX2 R19, R213 ;  /* 0x000000d500137308 */ /* 0x000fe20000000800 */
[----:B------:R-:W-:Y:S01]  /*9340*/  @!P1 HFMA2.BF16_V2 R191, -RZ.H0_H0, RZ.H0_H0, -R112.H0_H0 ;  /* 0x200000ffffbf9231 */ /* 0x000fe20000340970 */
[----:B------:R-:W-:-:S02]  /*9350*/  PRMT R110, R18, 0x7632, R110 ;  /* 0x00007632126e7816 */ /* 0x000fc4000000006e */
[----:B------:R-:W-:Y:S01]  /*9360*/  PRMT R107, R18, 0x7610, R107 ;  /* 0x00007610126b7816 */ /* 0x000fe2000000006b */
[----:B--2---:R-:W-:Y:S02]  /*9370*/  IMAD.MOV.U32 R230, RZ, RZ, R208 ;  /* 0x000000ffffe67224 */ /* 0x004fe400078e00d0 */
[----:B------:R1:W2:Y:S01]  /*9380*/  LDL.LU R208, [R1+0x36c] ;  /* 0x00036c0001d07983 */ /* 0x0002a20000300800 */
[----:B------:R-:W-:-:S03]  /*9390*/  IMAD.MOV.U32 R16, RZ, RZ, R209 ;  /* 0x000000ffff107224 */ /* 0x000fc600078e00d1 */
[----:B------:R1:W2:Y:S01]  /*93a0*/  LDL.LU R209, [R1+0x368] ;  /* 0x0003680001d17983 */ /* 0x0002a20000300800 */
[----:B------:R-:W-:Y:S02]  /*93b0*/  IMAD.MOV.U32 R8, RZ, RZ, R16 ;  /* 0x000000ffff087224 */ /* 0x000fe400078e0010 */
[----:B------:R-:W-:Y:S02]  /*93c0*/  IMAD.MOV.U32 R16, RZ, RZ, R223 ;  /* 0x000000ffff107224 */ /* 0x000fe400078e00df */
[----:B------:R-:W-:Y:S02]  /*93d0*/  IMAD.MOV.U32 R223, RZ, RZ, R28 ;  /* 0x000000ffffdf7224 */ /* 0x000fe400078e001c */
[----:B------:R3:W-:Y:S01]  /*93e0*/  MUFU.EX2 R28, R210 ;  /* 0x000000d2001c7308 */ /* 0x0007e20000000800 */
[----:B------:R-:W-:Y:S02]  /*93f0*/  IMAD.MOV.U32 R226, RZ, RZ, R230 ;  /* 0x000000ffffe27224 */ /* 0x000fe400078e00e6 */
[----:B------:R-:W-:Y:S01]  /*9400*/  IMAD.MOV.U32 R230, RZ, RZ, R227 ;  /* 0x000000ffffe67224 */ /* 0x000fe200078e00e3 */
[----:B---3--:R1:W3:Y:S01]  /*9410*/  LDL.LU R210, [R1+0x364] ;  /* 0x0003640001d27983 */ /* 0x0082e20000300800 */
[----:B------:R-:W-:-:S02]  /*9420*/  IMAD.MOV.U32 R227, RZ, RZ, R184 ;  /* 0x000000ffffe37224 */ /* 0x000fc400078e00b8 */
[C---:B------:R-:W-:Y:S01]  /*9430*/  FADD.FTZ R184, R11.reuse, R0 ;  /* 0x000000000bb87221 */ /* 0x040fe20000010000 */
[----:B------:R1:W3:Y:S01]  /*9440*/  LDL.LU R213, [R1+0x360] ;  /* 0x0003600001d57983 */ /* 0x0002e20000300800 */
[----:B------:R-:W-:Y:S01]  /*9450*/  F2FP.BF16.F32.PACK_AB R11, R11, R15 ;  /* 0x0000000f0b0b723e */ /* 0x000fe200000010ff */
[----:B------:R-:W-:Y:S01]  /*9460*/  IMAD.MOV.U32 R15, RZ, RZ, R216 ;  /* 0x000000ffff0f7224 */ /* 0x000fe200078e00d8 */
[----:B------:R-:W-:Y:S01]  /*9470*/  LOP3.LUT R0, R2, 0xff, RZ, 0xc0, !PT ;  /* 0x000000ff02007812 */ /* 0x000fe200078ec0ff */
[----:B------:R-:W-:Y:S01]  /*9480*/  IMAD.MOV.U32 R2, RZ, RZ, R17 ;  /* 0x000000ffff027224 */ /* 0x000fe200078e0011 */
[----:B------:R1:W3:Y:S01]  /*9490*/  LDL.LU R216, [R1+0x35c] ;  /* 0x00035c0001d87983 */ /* 0x0002e20000300800 */
[----:B------:R-:W-:Y:S02]  /*94a0*/  IMAD.MOV.U32 R17, RZ, RZ, R16 ;  /* 0x000000ffff117224 */ /* 0x000fe400078e0010 */
[----:B------:R-:W-:Y:S01]  /*94b0*/  IMAD.MOV.U32 R16, RZ, RZ, R226 ;  /* 0x000000ffff107224 */ /* 0x000fe200078e00e2 */
[----:B------:R-:W-:-:S02]  /*94c0*/  PRMT R226, R112, 0x5410, R111 ;  /* 0x0000541070e27816 */ /* 0x000fc4000000006f */
[----:B------:R-:W-:Y:S01]  /*94d0*/  @!P1 PRMT R112, R191, 0x5410, RZ ;  /* 0x00005410bf709816 */ /* 0x000fe200000000ff */
[----:B------:R-:W-:Y:S01]  /*94e0*/  IMAD.MOV.U32 R191, RZ, RZ, R6 ;  /* 0x000000ffffbf7224 */ /* 0x000fe200078e0006 */
[----:B------:R-:W-:Y:S01]  /*94f0*/  ISETP.GE.U32.AND P1, PT, R193, R0, PT ;  /* 0x00000000c100720c */ /* 0x000fe20003f26070 */
[----:B------:R-:W-:Y:S02]  /*9500*/  IMAD.MOV.U32 R0, RZ, RZ, R7 ;  /* 0x000000ffff007224 */ /* 0x000fe400078e0007 */
[----:B------:R-:W-:-:S04]  /*9510*/  IMAD.WIDE.U32 R6, R10, -0x2daee0ad, RZ ;  /* 0xd2511f530a067825 */ /* 0x000fc800078e00ff */
[----:B------:R-:W-:Y:S02]  /*9520*/  @!P4 HFMA2.BF16_V2 R197, -RZ.H0_H0, RZ.H0_H0, -R111.H0_H0 ;  /* 0x200000ffffc5c231 */ /* 0x000fe4000034096f */
[----:B------:R-:W-:Y:S01]  /*9530*/  IMAD.MOV.U32 R10, RZ, RZ, R0 ;  /* 0x000000ffff0a7224 */ /* 0x000fe200078e0000 */
[----:B------:R-:W-:Y:S01]  /*9540*/  LOP3.LUT R0, R7, R155, R14, 0x96, !PT ;  /* 0x0000009b07007212 */ /* 0x000fe200078e960e */
[----:B------:R-:W-:Y:S01]  /*9550*/  IMAD.MOV.U32 R14, RZ, RZ, R2 ;  /* 0x000000ffff0e7224 */ /* 0x000fe200078e0002 */
[----:B------:R-:W-:Y:S01]  /*9560*/  SHF.R.U32.HI R2, RZ, 0x8, R5 ;  /* 0x00000008ff027819 */ /* 0x000fe20000011605 */
[----:B------:R-:W-:Y:S02]  /*9570*/  IMAD.MOV.U32 R5, RZ, RZ, R215 ;  /* 0x000000ffff057224 */ /* 0x000fe400078e00d7 */
[----:B------:R-:W-:Y:S01]  /*9580*/  IMAD.MOV.U32 R18, RZ, RZ, R10 ;  /* 0x000000ffff127224 */ /* 0x000fe200078e000a */
[----:B------:R-:W-:Y:S01]  /*9590*/  LOP3.LUT R2, R2, 0xffff, RZ, 0xc0, !PT ;  /* 0x0000ffff02027812 */ /* 0x000fe200078ec0ff */
[----:B------:R4:W1:Y:S01]  /*95a0*/  MUFU.EX2 R10, R248 ;  /* 0x000000f8000a7308 */ /* 0x0008620000000800 */
[----:B------:R-:W-:Y:S01]  /*95b0*/  @!P4 PRMT R111, R197, 0x5410, RZ ;  /* 0x00005410c56fc816 */ /* 0x000fe200000000ff */
[----:B------:R-:W-:-:S02]  /*95c0*/  IMAD.MOV.U32 R197, RZ, RZ, R5 ;  /* 0x000000ffffc57224 */ /* 0x000fc400078e0005 */
[----:B------:R-:W-:Y:S01]  /*95d0*/  @!P3 HFMA2.BF16_V2 R201, -RZ.H0_H0, RZ.H0_H0, -R110.H0_H0 ;  /* 0x200000ffffc9b231 */ /* 0x000fe2000034096e */
[----:B------:R-:W-:Y:S01]  /*95e0*/  LOP3.LUT R5, R6, 0xff, RZ, 0xc0, !PT ;  /* 0x000000ff06057812 */ /* 0x000fe200078ec0ff */
[----:B------:R1:W3:Y:S01]  /*95f0*/  LDL.LU R215, [R1+0x358] ;  /* 0x0003580001d77983 */ /* 0x0002e20000300800 */
[----:B------:R-:W-:Y:S01]  /*9600*/  ISETP.GE.U32.AND P4, PT, R193, R2, PT ;  /* 0x00000002c100720c */ /* 0x000fe20003f86070 */
[----:B----4-:R-:W-:-:S04]  /*9610*/  IMAD.MOV.U32 R248, RZ, RZ, R8 ;  /* 0x000000fffff87224 */ /* 0x010fc800078e0008 */
[----:B------:R-:W-:Y:S01]  /*9620*/  IMAD.MOV.U32 R2, RZ, RZ, R248 ;  /* 0x000000ffff027224 */ /* 0x000fe200078e00f8 */
[----:B------:R-:W-:Y:S02]  /*9630*/  PRMT R248, R107, 0x5410, R110 ;  /* 0x000054106bf87816 */ /* 0x000fe4000000006e */
[----:B------:R-:W-:Y:S02]  /*9640*/  @!P3 PRMT R110, R201, 0x5410, RZ ;  /* 0x00005410c96eb816 */ /* 0x000fe400000000ff */
[----:B------:R-:W-:Y:S02]  /*9650*/  ISETP.GE.U32.AND P3, PT, R193, R5, PT ;  /* 0x00000005c100720c */ /* 0x000fe40003f66070 */
[----:B------:R4:W1:Y:S02]  /*9660*/  MUFU.EX2 R5, R252 ;  /* 0x000000fc00057308 */ /* 0x0008640000000800 */
[----:B----4-:R-:W-:-:S06]  /*9670*/  IMAD.MOV.U32 R252, RZ, RZ, R18 ;  /* 0x000000fffffc7224 */ /* 0x010fcc00078e0012 */
[----:B------:R4:W-:Y:S02]  /*9680*/  MUFU.EX2 R18, R217 ;  /* 0x000000d900127308 */ /* 0x0009e40000000800 */
[----:B----4-:R4:W4:Y:S01]  /*9690*/  LDL.LU R217, [R1+0x354] ;  /* 0x0003540001d97983 */ /* 0x0109220000300800 */
[----:B------:R-:W-:Y:S02]  /*96a0*/  IMAD.MOV.U32 R201, RZ, RZ, R2 ;  /* 0x000000ffffc97224 */ /* 0x000fe400078e0002 */
[----:B------:R-:W-:Y:S01]  /*96b0*/  @!P5 HFMA2.BF16_V2 R203, -RZ.H0_H0, RZ.H0_H0, -R107.H0_H0 ;  /* 0x200000ffffcbd231 */ /* 0x000fe2000034096b */
[----:B------:R-:W-:-:S04]  /*96c0*/  SHF.R.U32.HI R2, RZ, 0x10, R0 ;  /* 0x00000010ff027819 */ /* 0x000fc80000011600 */
[----:B------:R-:W-:Y:S02]  /*96d0*/  LOP3.LUT R2, R2, 0xff, RZ, 0xc0, !PT ;  /* 0x000000ff02027812 */ /* 0x000fe400078ec0ff */
[----:B------:R-:W-:Y:S01]  /*96e0*/  @!P5 PRMT R107, R203, 0x5410, RZ ;  /* 0x00005410cb6bd816 */ /* 0x000fe200000000ff */
[----:B------:R-:W-:Y:S01]  /*96f0*/  IMAD.MOV.U32 R203, RZ, RZ, R17 ;  /* 0x000000ffffcb7224 */ /* 0x000fe200078e0011 */
[----:B------:R-:W-:Y:S02]  /*9700*/  ISETP.GE.U32.AND P5, PT, R193, R2, PT ;  /* 0x00000002c100720c */ /* 0x000fe40003fa6070 */
[C---:B------:R-:W-:Y:S01]  /*9710*/  PRMT R106, R21.reuse, 0x7610, R106 ;  /* 0x00007610156a7816 */ /* 0x040fe2000000006a */
[----:B------:R-:W-:Y:S02]  /*9720*/  IMAD.MOV.U32 R2, RZ, RZ, R203 ;  /* 0x000000ffff027224 */ /* 0x000fe400078e00cb */
[----:B-1----:R-:W-:Y:S01]  /*9730*/  FADD.FTZ R183, R10, R183 ;  /* 0x000000b70ab77221 */ /* 0x002fe20000010000 */
[----:B------:R-:W-:Y:S01]  /*9740*/  IMAD.MOV.U32 R203, RZ, RZ, R16 ;  /* 0x000000ffffcb7224 */ /* 0x000fe200078e0010 */
[----:B------:R-:W-:Y:S01]  /*9750*/  PRMT R105, R21, 0x7632, R105 ;  /* 0x0000763215697816 */ /* 0x000fe20000000069 */
[----:B------:R-:W-:-:S02]  /*9760*/  @!P2 HFMA2.BF16_V2 R204, -RZ.H0_H0, RZ.H0_H0, -R106.H0_H0 ;  /* 0x200000ffffcca231 */ /* 0x000fc4000034096a */
[C---:B------:R-:W-:Y:S01]  /*9770*/  FADD.FTZ R183, R5.reuse, R183 ;  /* 0x000000b705b77221 */ /* 0x040fe20000010000 */
[----:B------:R-:W-:Y:S01]  /*9780*/  IMAD.MOV.U32 R21, RZ, RZ, R203 ;  /* 0x000000ffff157224 */ /* 0x000fe200078e00cb */
[----:B------:R-:W-:Y:S01]  /*9790*/  F2FP.BF16.F32.PACK_AB R5, R5, R10 ;  /* 0x0000000a0505723e */ /* 0x000fe200000010ff */
[----:B------:R-:W-:Y:S02]  /*97a0*/  IMAD.MOV.U32 R203, RZ, RZ, R252 ;  /* 0x000000ffffcb7224 */ /* 0x000fe400078e00fc */
[----:B------:R-:W-:Y:S01]  /*97b0*/  IMAD.MOV.U32 R252, RZ, RZ, R230 ;  /* 0x000000fffffc7224 */ /* 0x000fe200078e00e6 */
[----:B------:R-:W-:Y:S01]  /*97c0*/  PRMT R230, R106, 0x5410, R105 ;  /* 0x000054106ae67816 */ /* 0x000fe20000000069 */
[----:B------:R-:W-:Y:S01]  /*97d0*/  IMAD.MOV.U32 R10, RZ, RZ, R2 ;  /* 0x000000ffff0a7224 */ /* 0x000fe200078e0002 */
[----:B------:R-:W-:Y:S01]  /*97e0*/  @!P2 PRMT R106, R204, 0x5410, RZ ;  /* 0x00005410cc6aa816 */ /* 0x000fe200000000ff */
[----:B------:R-:W-:Y:S01]  /*97f0*/  IMAD.MOV.U32 R204, RZ, RZ, R15 ;  /* 0x000000ffffcc7224 */ /* 0x000fe200078e000f */
[----:B------:R-:W-:-:S04]  /*9800*/  LOP3.LUT R2, R0, 0xff, RZ, 0xc0, !PT ;  /* 0x000000ff00027812 */ /* 0x000fc800078ec0ff */
[----:B------:R-:W-:Y:S01]  /*9810*/  ISETP.GE.U32.AND P2, PT, R193, R2, PT ;  /* 0x00000002c100720c */ /* 0x000fe20003f46070 */
[----:B------:R-:W-:Y:S01]  /*9820*/  IMAD.MOV.U32 R2, RZ, RZ, R204 ;  /* 0x000000ffff027224 */ /* 0x000fe200078e00cc */
[C---:B------:R-:W-:Y:S02]  /*9830*/  PRMT R103, R20.reuse, 0x7610, R103 ;  /* 0x0000761014677816 */ /* 0x040fe40000000067 */
[----:B------:R-:W-:Y:S01]  /*9840*/  PRMT R104, R20, 0x7632, R104 ;  /* 0x0000763214687816 */ /* 0x000fe20000000068 */
[----:B------:R-:W-:Y:S01]  /*9850*/  IMAD.MOV.U32 R20, RZ, RZ, R10 ;  /* 0x000000ffff147224 */ /* 0x000fe200078e000a */
[----:B------:R-:W-:Y:S01]  /*9860*/  LOP3.LUT R7, R6, 0xffff, RZ, 0xc0, !PT ;  /* 0x0000ffff06077812 */ /* 0x000fe200078ec0ff */
[----:B------:R1:W1:Y:S01]  /*9870*/  MUFU.EX2 R10, R238 ;  /* 0x000000ee000a7308 */ /* 0x0002620000000800 */
[C---:B------:R-:W-:Y:S02]  /*9880*/  PRMT R102, R9.reuse, 0x7610, R102 ;  /* 0x0000761009667816 */ /* 0x040fe40000000066 */
[----:B------:R-:W-:-:S02]  /*9890*/  PRMT R101, R9, 0x7632, R101 ;  /* 0x0000763209657816 */ /* 0x000fc40000000065 */
[----:B------:R-:W-:-:S03]  /*98a0*/  SHF.R.U32.HI R8, RZ, 0x10, R6 ;  /* 0x00000010ff087819 */ /* 0x000fc60000011606 */
[----:B------:R-:W-:Y:S01]  /*98b0*/  MUFU.EX2 R32, R32 ;  /* 0x0000002000207308 */ /* 0x000fe20000000800 */
[----:B-1----:R-:W-:-:S07]  /*98c0*/  PRMT R238, R102, 0x5410, R101 ;  /* 0x0000541066ee7816 */ /* 0x002fce0000000065 */
[----:B------:R-:W-:Y:S01]  /*98d0*/  MUFU.EX2 R29, R29 ;  /* 0x0000001d001d7308 */ /* 0x000fe20000000800 */
[----:B------:R-:W-:Y:S01]  /*98e0*/  FADD.FTZ R184, R10, R184 ;  /* 0x000000b80ab87221 */ /* 0x000fe20000010000 */
[----:B------:R-:W-:-:S06]  /*98f0*/  SHF.R.U32.HI R6, RZ, 0x18, R6 ;  /* 0x00000018ff067819 */ /* 0x000fcc0000011606 */
[----:B------:R-:W-:Y:S01]  /*9900*/  MUFU.EX2 R9, R236 ;  /* 0x000000ec00097308 */ /* 0x000fe20000000800 */
[C---:B------:R-:W-:Y:S02]  /*9910*/  PRMT R100, R11.reuse, 0x7610, R100 ;  /* 0x000076100b647816 */ /* 0x040fe40000000064 */
[----:B------:R-:W-:-:S05]  /*9920*/  PRMT R99, R11, 0x7632, R99 ;  /* 0x000076320b637816 */ /* 0x000fca0000000063 */
[----:B------:R1:W-:Y:S01]  /*9930*/  MUFU.EX2 R17, R220 ;  /* 0x000000dc00117308 */ /* 0x0003e20000000800 */
[C---:B------:R-:W-:Y:S02]  /*9940*/  PRMT R98, R5.reuse, 0x7610, R98 ;  /* 0x0000761005627816 */ /* 0x040fe40000000062 */
[----:B------:R-:W-:-:S05]  /*9950*/  PRMT R97, R5, 0x7632, R97 ;  /* 0x0000763205617816 */ /* 0x000fca0000000061 */
[----:B------:R3:W-:Y:S08]  /*9960*/  MUFU.EX2 R16, R218 ;  /* 0x000000da00107308 */ /* 0x0007f00000000800 */
[----:B------:R-:W-:Y:S08]  /*9970*/  MUFU.EX2 R11, R246 ;  /* 0x000000f6000b7308 */ /* 0x000ff00000000800 */
[----:B------:R-:W-:Y:S01]  /*9980*/  MUFU.EX2 R15, R222 ;  /* 0x000000de000f7308 */ /* 0x000fe20000000800 */
[----:B--2---:R-:W-:-:S02]  /*9990*/  @!P4 HFMA2.BF16_V2 R208, -RZ.H0_H0, RZ.H0_H0, -R105.H0_H0 ;  /* 0x200000ffffd0c231 */ /* 0x004fc40000340969 */
[----:B------:R-:W-:-:S03]  /*99a0*/  @!P0 HFMA2.BF16_V2 R209, -RZ.H0_H0, RZ.H0_H0, -R104.H0_H0 ;  /* 0x200000ffffd18231 */ /* 0x000fc60000340968 */
[----:B------:R-:W-:Y:S01]  /*99b0*/  @!P4 PRMT R105, R208, 0x5410, RZ ;  /* 0x00005410d069c816 */ /* 0x000fe200000000ff */
[----:B------:R-:W-:Y:S01]  /*99c0*/  IMAD.MOV.U32 R208, RZ, RZ, R2 ;  /* 0x000000ffffd07224 */ /* 0x000fe200078e0002 */
[----:B------:R-:W-:Y:S01]  /*99d0*/  SHF.R.U32.HI R2, RZ, 0x18, R0 ;  /* 0x00000018ff027819 */ /* 0x000fe20000011600 */
[----:B-1----:R1:W2:Y:S01]  /*99e0*/  LDL.LU R220, [R1+0x350] ;  /* 0x0003500001dc7983 */ /* 0x0022a20000300800 */
[----:B------:R-:W-:Y:S02]  /*99f0*/  LOP3.LUT R0, R0, 0xffff, RZ, 0xc0, !PT ;  /* 0x0000ffff00007812 */ /* 0x000fe400078ec0ff */
[----:B------:R-:W-:Y:S01]  /*9a00*/  ISETP.GE.U32.AND P4, PT, R193, R2, PT ;  /* 0x00000002c100720c */ /* 0x000fe20003f86070 */
[----:B---3--:R-:W-:Y:S01]  /*9a10*/  @!P1 HFMA2.BF16_V2 R210, -RZ.H0_H0, RZ.H0_H0, -R103.H0_H0 ;  /* 0x200000ffffd29231 */ /* 0x008fe20000340967 */
[----:B------:R-:W-:Y:S01]  /*9a20*/  SHF.R.U32.HI R0, RZ, 0x8, R0 ;  /* 0x00000008ff007819 */ /* 0x000fe20000011600 */
[----:B------:R-:W-:Y:S01]  /*9a30*/  IMAD.MOV.U32 R2, RZ, RZ, R227 ;  /* 0x000000ffff027224 */ /* 0x000fe200078e00e3 */
[----:B------:R-:W-:Y:S01]  /*9a40*/  PRMT R227, R103, 0x5410, R104 ;  /* 0x0000541067e37816 */ /* 0x000fe20000000068 */
[----:B------:R-:W-:Y:S01]  /*9a50*/  @!P2 HFMA2.BF16_V2 R213, -RZ.H0_H0, RZ.H0_H0, -R102.H0_H0 ;  /* 0x200000ffffd5a231 */ /* 0x000fe20000340966 */
[----:B------:R-:W-:Y:S01]  /*9a60*/  LOP3.LUT R0, R0, 0xffff, RZ, 0xc0, !PT ;  /* 0x0000ffff00007812 */ /* 0x000fe200078ec0ff */
[----:B------:R-:W3:Y:S01]  /*9a70*/  MUFU.EX2 R5, R249 ;  /* 0x000000f900057308 */ /* 0x000ee20000000800 */
[----:B------:R-:W-:Y:S01]  /*9a80*/  @!P1 PRMT R103, R210, 0x5410, RZ ;  /* 0x00005410d2679816 */ /* 0x000fe200000000ff */
[----:B------:R-:W-:Y:S01]  /*9a90*/  IMAD.MOV.U32 R204, RZ, RZ, R21 ;  /* 0x000000ffffcc7224 */ /* 0x000fe200078e0015 */
[----:B------:R-:W-:Y:S01]  /*9aa0*/  ISETP.GE.U32.AND P1, PT, R193, R0, PT ;  /* 0x00000000c100720c */ /* 0x000fe20003f26070 */
[----:B------:R1:W2:Y:S01]  /*9ab0*/  LDL.LU R218, [R1+0x34c] ;  /* 0x00034c0001da7983 */ /* 0x0002a20000300800 */
[----:B------:R-:W-:Y:S01]  /*9ac0*/  @!P0 PRMT R104, R209, 0x5410, RZ ;  /* 0x00005410d1688816 */ /* 0x000fe200000000ff */
[----:B------:R-:W-:-:S02]  /*9ad0*/  IMAD.MOV.U32 R209, RZ, RZ, R2 ;  /* 0x000000ffffd17224 */ /* 0x000fc400078e0002 */
[----:B------:R1:W1:Y:S01]  /*9ae0*/  MUFU.EX2 R2, R247 ;  /* 0x000000f700027308 */ /* 0x0002620000000800 */
[----:B------:R-:W-:Y:S02]  /*9af0*/  SHF.R.U32.HI R0, RZ, 0x8, R7 ;  /* 0x00000008ff007819 */ /* 0x000fe40000011607 */
[----:B------:R-:W-:Y:S01]  /*9b00*/  @!P2 PRMT R102, R213, 0x5410, RZ ;  /* 0x00005410d566a816 */ /* 0x000fe200000000ff */
[----:B------:R-:W-:Y:S01]  /*9b10*/  IMAD.MOV.U32 R210, RZ, RZ, R52 ;  /* 0x000000ffffd27224 */ /* 0x000fe200078e0034 */
[----:B------:R-:W-:Y:S02]  /*9b20*/  LOP3.LUT R0, R0, 0xffff, RZ, 0xc0, !PT ;  /* 0x0000ffff00007812 */ /* 0x000fe400078ec0ff */
[----:B---3--:R-:W-:Y:S01]  /*9b30*/  F2FP.BF16.F32.PACK_AB R68, R5, R11 ;  /* 0x0000000b0544723e */ /* 0x008fe200000010ff */
[----:B------:R-:W-:Y:S01]  /*9b40*/  MUFU.EX2 R7, R234 ;  /* 0x000000ea00077308 */ /* 0x000fe20000000800 */
[----:B------:R-:W-:Y:S01]  /*9b50*/  @!P1 HFMA2.BF16_V2 R216, -RZ.H0_H0, RZ.H0_H0, -R101.H0_H0 ;  /* 0x200000ffffd89231 */ /* 0x000fe20000340965 */
[----:B------:R-:W-:-:S02]  /*9b60*/  F2FP.BF16.F32.PACK_AB R64, R19, R29 ;  /* 0x0000001d1340723e */ /* 0x000fc400000010ff */
[----:B------:R-:W-:Y:S02]  /*9b70*/  F2FP.BF16.F32.PACK_AB R62, R17, R18 ;  /* 0x00000012113e723e */ /* 0x000fe400000010ff */
[----:B------:R-:W-:Y:S01]  /*9b80*/  F2FP.BF16.F32.PACK_AB R33, R15, R16 ;  /* 0x000000100f21723e */ /* 0x000fe200000010ff */
[----:B-1----:R-:W-:Y:S01]  /*9b90*/  IMAD.MOV.U32 R247, RZ, RZ, R14 ;  /* 0x000000fffff77224 */ /* 0x002fe200078e000e */
[----:B------:R1:W3:Y:S01]  /*9ba0*/  LDL.LU R222, [R1+0x348] ;  /* 0x0003480001de7983 */ /* 0x0002e20000300800 */
[----:B------:R-:W1:Y:S01]  /*9bb0*/  MUFU.EX2 R14, R231 ;  /* 0x000000e7000e7308 */ /* 0x000e620000000800 */
[----:B------:R-:W-:Y:S02]  /*9bc0*/  ISETP.GE.U32.AND P2, PT, R193, R0, PT ;  /* 0x00000000c100720c */ /* 0x000fe40003f46070 */
[----:B------:R-:W-:Y:S02]  /*9bd0*/  LOP3.LUT R0, R8, 0xff, RZ, 0xc0, !PT ;  /* 0x000000ff08007812 */ /* 0x000fe400078ec0ff */
[----:B------:R-:W-:-:S02]  /*9be0*/  @!P1 PRMT R101, R216, 0x5410, RZ ;  /* 0x00005410d8659816 */ /* 0x000fc400000000ff */
[----:B------:R-:W-:Y:S02]  /*9bf0*/  ISETP.GE.U32.AND P1, PT, R193, R0, PT ;  /* 0x00000000c100720c */ /* 0x000fe40003f26070 */
[----:B------:R-:W-:-:S04]  /*9c00*/  F2FP.BF16.F32.PACK_AB R0, R2, R10 ;  /* 0x0000000a0200723e */ /* 0x000fc800000010ff */
[C---:B------:R-:W-:Y:S02]  /*9c10*/  PRMT R96, R0.reuse, 0x7610, R96 ;  /* 0x0000761000607816 */ /* 0x040fe40000000060 */
[----:B------:R-:W-:Y:S01]  /*9c20*/  PRMT R95, R0, 0x7632, R95 ;  /* 0x00007632005f7816 */ /* 0x000fe2000000005f */
[----:B-1----:R-:W-:Y:S01]  /*9c30*/  FADD.FTZ R0, R14, R23 ;  /* 0x000000170e007221 */ /* 0x002fe20000010000 */
[----:B------:R-:W-:-:S03]  /*9c40*/  FADD.FTZ R184, R2, R184 ;  /* 0x000000b802b87221 */ /* 0x000fc60000010000 */
[----:B------:R-:W-:Y:S01]  /*9c50*/  FADD.FTZ R2, R7, R0 ;  /* 0x0000000007027221 */ /* 0x000fe20000010000 */
[----:B------:R-:W-:Y:S01]  /*9c60*/  FADD.FTZ R0, R32, R22 ;  /* 0x0000001620007221 */ /* 0x000fe20000010000 */
[----:B------:R-:W-:Y:S02]  /*9c70*/  ISETP.GE.U32.AND P0, PT, R193, R6, PT ;  /* 0x00000006c100720c */ /* 0x000fe40003f06070 */
[----:B------:R-:W1:Y:S01]  /*9c80*/  MUFU.EX2 R6, R240 ;  /* 0x000000f000067308 */ /* 0x000e620000000800 */
[----:B------:R-:W-:-:S04]  /*9c90*/  FADD.FTZ R0, R28, R0 ;  /* 0x000000001c007221 */ /* 0x000fc80000010000 */
[----:B------:R-:W-:-:S04]  /*9ca0*/  FADD.FTZ R0, R29, R0 ;  /* 0x000000001d007221 */ /* 0x000fc80000010000 */
[----:B------:R-:W-:Y:S01]  /*9cb0*/  FADD.FTZ R0, R19, R0 ;  /* 0x0000000013007221 */ /* 0x000fe20000010000 */
[----:B------:R-:W-:Y:S01]  /*9cc0*/  PRMT R234, R100, 0x5410, R99 ;  /* 0x0000541064ea7816 */ /* 0x000fe20000000063 */
[----:B------:R-:W-:Y:S02]  /*9cd0*/  FADD.FTZ R2, R9, R2 ;  /* 0x0000000209027221 */ /* 0x000fe40000010000 */
[----:B------:R-:W-:Y:S01]  /*9ce0*/  FADD.FTZ R0, R18, R0 ;  /* 0x0000000012007221 */ /* 0x000fe20000010000 */
[----:B------:R-:W-:-:S03]  /*9cf0*/  IMAD.MOV.U32 R213, RZ, RZ, R186 ;  /* 0x000000ffffd57224 */ /* 0x000fc600078e00ba */
[----:B------:R-:W-:Y:S01]  /*9d00*/  FADD.FTZ R0, R17, R0 ;  /* 0x0000000011007221 */ /* 0x000fe20000010000 */
[----:B-1----:R-:W-:Y:S01]  /*9d10*/  FADD.FTZ R2, R6, R2 ;  /* 0x0000000206027221 */ /* 0x002fe20000010000 */
[----:B------:R-:W-:Y:S01]  /*9d20*/  IMAD.MOV.U32 R186, RZ, RZ, R179 ;  /* 0x000000ffffba7224 */ /* 0x000fe200078e00b3 */
[----:B------:R1:W1:Y:S01]  /*9d30*/  MUFU.EX2 R8, R247 ;  /* 0x000000f700087308 */ /* 0x0002620000000800 */
[----:B------:R-:W-:Y:S02]  /*9d40*/  IMAD.MOV.U32 R179, RZ, RZ, R53 ;  /* 0x000000ffffb37224 */ /* 0x000fe400078e0035 */
[----:B------:R-:W-:Y:S01]  /*9d50*/  FADD.FTZ R0, R16, R0 ;  /* 0x0000000010007221 */ /* 0x000fe20000010000 */
[----:B------:R-:W-:Y:S01]  /*9d60*/  F2FP.BF16.F32.PACK_AB R73, R7, R14 ;  /* 0x0000000e0749723e */ /* 0x000fe200000010ff */
[----:B------:R-:W-:Y:S01]  /*9d70*/  FADD.FTZ R2, R11, R2 ;  /* 0x000000020b027221 */ /* 0x000fe20000010000 */
[----:B----4-:R-:W-:-:S05]  /*9d80*/  @!P4 HFMA2.BF16_V2 R217, -RZ.H0_H0, RZ.H0_H0, -R99.H0_H0 ;  /* 0x200000ffffd9c231 */ /* 0x010fca0000340963 */
[----:B------:R-:W-:Y:S01]  /*9d90*/  @!P4 PRMT R99, R217, 0x5410, RZ ;  /* 0x00005410d963c816 */ /* 0x000fe200000000ff */
[----:B------:R-:W-:-:S04]  /*9da0*/  IMAD.WIDE.U32 R216, R54, -0x326172a9, RZ ;  /* 0xcd9e8d5736d87825 */ /* 0x000fc800078e00ff */
[----:B------:R-:W-:Y:S01]  /*9db0*/  VIADD R54, R54, 0x4 ;  /* 0x0000000436367836 */ /* 0x000fe20000000000 */
[----:B------:R-:W4:Y:S03]  /*9dc0*/  MUFU.EX2 R7, R181 ;  /* 0x000000b500077308 */ /* 0x000f260000000800 */
[----:B------:R-:W-:Y:S01]  /*9dd0*/  IMAD.WIDE.U32 R52, R54, -0x326172a9, RZ ;  /* 0xcd9e8d5736347825 */ /* 0x000fe200078e00ff */
[----:B------:R-:W-:-:S03]  /*9de0*/  F2FP.BF16.F32.PACK_AB R69, R6, R9 ;  /* 0x000000090645723e */ /* 0x000fc600000010ff */
[----:B-1----:R-:W-:Y:S02]  /*9df0*/  IMAD.MOV.U32 R247, RZ, RZ, R20 ;  /* 0x000000fffff77224 */ /* 0x002fe400078e0014 */
[----:B------:R-:W-:Y:S01]  /*9e00*/  FADD.FTZ R20, R15, R0 ;  /* 0x000000000f147221 */ /* 0x000fe20000010000 */
[----:B------:R-:W-:Y:S01]  /*9e10*/  LOP3.LUT R0, R56, R53, RZ, 0x3c, !PT ;  /* 0x0000003538007212 */ /* 0x000fe200078e3cff */
[----:B------:R-:W-:Y:S01]  /*9e20*/  FADD.FTZ R2, R5, R2 ;  /* 0x0000000205027221 */ /* 0x000fe20000010000 */
[----:B------:R-:W1:Y:S03]  /*9e30*/  MUFU.EX2 R6, R4 ;  /* 0x0000000400067308 */ /* 0x000e660000000800 */
[----:B------:R-:W-:-:S05]  /*9e40*/  IMAD.WIDE.U32 R18, R0, -0x2daee0ad, RZ ;  /* 0xd2511f5300127825 */ /* 0x000fca00078e00ff */
[----:B------:R-:W1:Y:S01]  /*9e50*/  MUFU.EX2 R5, R209 ;  /* 0x000000d100057308 */ /* 0x000e620000000800 */
[----:B------:R-:W-:Y:S01]  /*9e60*/  LOP3.LUT R0, R19, R192, R198, 0x96, !PT ;  /* 0x000000c013007212 */ /* 0x000fe200078e96c6 */
[----:B------:R-:W-:-:S04]  /*9e70*/  FADD.FTZ R2, R8, R2 ;  /* 0x0000000208027221 */ /* 0x000fc80000010000 */
[C---:B----4-:R-:W-:Y:S01]  /*9e80*/  FADD.FTZ R2, R7.reuse, R2 ;  /* 0x0000000207027221 */ /* 0x050fe20000010000 */
[----:B------:R-:W-:Y:S01]  /*9e90*/  IMAD.WIDE.U32 R16, R0, -0x326172a9, RZ ;  /* 0xcd9e8d5700107825 */ /* 0x000fe200078e00ff */
[----:B------:R-:W-:-:S03]  /*9ea0*/  F2FP.BF16.F32.PACK_AB R45, R7, R8 ;  /* 0x00000008072d723e */ /* 0x000fc600000010ff */
[----:B-1----:R-:W-:Y:S01]  /*9eb0*/  FADD.FTZ R2, R6, R2 ;  /* 0x0000000206027221 */ /* 0x002fe20000010000 */
[----:B------:R-:W-:Y:S02]  /*9ec0*/  LOP3.LUT R8, R17, R224, R50, 0x96, !PT ;  /* 0x000000e011087212 */ /* 0x000fe400078e9632 */
[----:B------:R-:W-:Y:S02]  /*9ed0*/  F2FP.BF16.F32.PACK_AB R60, R5, R6 ;  /* 0x00000006053c723e */ /* 0x000fe400000010ff */
[----:B------:R-:W-:Y:S01]  /*9ee0*/  LOP3.LUT R6, R51, R225, R52, 0x96, !PT ;  /* 0x000000e133067212 */ /* 0x000fe200078e9634 */
[----:B------:R-:W-:-:S04]  /*9ef0*/  IMAD.WIDE.U32 R8, R8, -0x2daee0ad, RZ ;  /* 0xd2511f5308087825 */ /* 0x000fc800078e00ff */
[----:B------:R-:W-:-:S05]  /*9f00*/  IMAD.WIDE.U32 R6, R6, -0x2daee0ad, RZ ;  /* 0xd2511f5306067825 */ /* 0x000fca00078e00ff */
[----:B------:R-:W-:Y:S02]  /*9f10*/  LOP3.LUT R14, R7, R232, R18, 0x96, !PT ;  /* 0x000000e8070e7212 */ /* 0x000fe400078e9612 */
[----:B------:R-:W-:-:S03]  /*9f20*/  LOP3.LUT R10, R9, R241, R6, 0x96, !PT ;  /* 0x000000f1090a7212 */ /* 0x000fc600078e9606 */
[----:B------:R-:W-:-:S04]  /*9f30*/  IMAD.WIDE.U32 R14, R14, -0x326172a9, RZ ;  /* 0xcd9e8d570e0e7825 */ /* 0x000fc800078e00ff */
[----:B------:R-:W-:Y:S01]  /*9f40*/  IMAD.WIDE.U32 R10, R10, -0x326172a9, RZ ;  /* 0xcd9e8d570a0a7825 */ /* 0x000fe200078e00ff */
[----:B------:R-:W-:-:S03]  /*9f50*/  LOP3.LUT R7, R15, R219, R16, 0x96, !PT ;  /* 0x000000db0f077212 */ /* 0x000fc600078e9610 */
[----:B------:R-:W-:Y:S01]  /*9f60*/  IMAD.MOV.U32 R21, RZ, RZ, R203 ;  /* 0x000000ffff157224 */ /* 0x000fe200078e00cb */
[----:B------:R-:W-:Y:S01]  /*9f70*/  LOP3.LUT R14, R11, R237, R14, 0x96, !PT ;  /* 0x000000ed0b0e7212 */ /* 0x000fe200078e960e */
[----:B------:R-:W-:Y:S01]  /*9f80*/  IMAD.MOV.U32 R209, RZ, RZ, R208 ;  /* 0x000000ffffd17224 */ /* 0x000fe200078e00d0 */
[----:B------:R1:W-:Y:S01]  /*9f90*/  MUFU.EX2 R22, R213 ;  /* 0x000000d500167308 */ /* 0x0003e20000000800 */
[----:B------:R-:W-:Y:S02]  /*9fa0*/  IMAD.MOV.U32 R208, RZ, RZ, R21 ;  /* 0x000000ffffd07224 */ /* 0x000fe400078e0015 */
[----:B------:R-:W-:-:S04]  /*9fb0*/  IMAD.WIDE.U32 R6, R7, -0x2daee0ad, RZ ;  /* 0xd2511f5307067825 */ /* 0x000fc800078e00ff */
[----:B------:R-:W-:-:S04]  /*9fc0*/  IMAD.WIDE.U32 R14, R14, -0x2daee0ad, RZ ;  /* 0xd2511f530e0e7825 */ /* 0x000fc800078e00ff */
[----:B------:R-:W-:Y:S01]  /*9fd0*/  IMAD.MOV.U32 R203, RZ, RZ, R221 ;  /* 0x000000ffffcb7224 */ /* 0x000fe200078e00dd */
[----:B------:R-:W-:Y:S01]  /*9fe0*/  LOP3.LUT R6, R15, R233, R6, 0x96, !PT ;  /* 0x000000e90f067212 */ /* 0x000fe200078e9606 */
[----:B------:R4:W4:Y:S01]  /*9ff0*/  LDL.LU R221, [R1+0x344] ;  /* 0x0003440001dd7983 */ /* 0x0009220000300800 */
[----:B-1----:R-:W-:-:S03]  /*a000*/  IMAD.MOV.U32 R213, RZ, RZ, R210 ;  /* 0x000000ffffd57224 */ /* 0x002fc600078e00d2 */
[----:B------:R1:W5:Y:S01]  /*a010*/  LDL.LU R181, [R1+0x340] ;  /* 0x0003400001b57983 */ /* 0x0003620000300800 */
[----:B------:R-:W-:Y:S02]  /*a020*/  IMAD.MOV.U32 R210, RZ, RZ, R247 ;  /* 0x000000ffffd27224 */ /* 0x000fe400078e00f7 */
[----:B------:R-:W-:Y:S01]  /*a030*/  IMAD.MOV.U32 R247, RZ, RZ, R209 ;  /* 0x000000fffff77224 */ /* 0x000fe200078e00d1 */
[----:B------:R1:W-:Y:S01]  /*a040*/  MUFU.EX2 R15, R213 ;  /* 0x000000d5000f7308 */ /* 0x0003e20000000800 */
[----:B------:R-:W-:Y:S01]  /*a050*/  IMAD.MOV.U32 R209, RZ, RZ, R208 ;  /* 0x000000ffffd17224 */ /* 0x000fe200078e00d0 */
[----:B------:R-:W4:Y:S01]  /*a060*/  LDL.LU R4, [R1+0x33c] ;  /* 0x00033c0001047983 */ /* 0x000f220000300800 */
[----:B------:R-:W-:Y:S02]  /*a070*/  IMAD.MOV.U32 R208, RZ, RZ, R204 ;  /* 0x000000ffffd07224 */ /* 0x000fe400078e00cc */
[----:B------:R-:W-:Y:S02]  /*a080*/  IMAD.MOV.U32 R204, RZ, RZ, R203 ;  /* 0x000000ffffcc7224 */ /* 0x000fe400078e00cb */
[----:B------:R-:W-:Y:S01]  /*a090*/  IMAD.MOV.U32 R203, RZ, RZ, R189 ;  /* 0x000000ffffcb7224 */ /* 0x000fe200078e00bd */
[----:B------:R-:W-:Y:S01]  /*a0a0*/  STL [R1+0x2b0], R54 ;  /* 0x0002b03601007387 */ /* 0x000fe20000100800 */
[----:B------:R-:W-:-:S03]  /*a0b0*/  IMAD.MOV.U32 R189, RZ, RZ, R3 ;  /* 0x000000ffffbd7224 */ /* 0x000fc600078e0003 */
[----:B------:R-:W4:Y:S01]  /*a0c0*/  LDL.LU R3, [R1+0x338] ;  /* 0x0003380001037983 */ /* 0x000f220000300800 */
[----:B-1----:R-:W-:Y:S02]  /*a0d0*/  IMAD.MOV.U32 R213, RZ, RZ, R210 ;  /* 0x000000ffffd57224 */ /* 0x002fe400078e00d2 */
[----:B------:R-:W-:Y:S02]  /*a0e0*/  IMAD.MOV.U32 R210, RZ, RZ, R247 ;  /* 0x000000ffffd27224 */ /* 0x000fe400078e00f7 */
[----:B------:R-:W-:Y:S01]  /*a0f0*/  IMAD.MOV.U32 R247, RZ, RZ, R209 ;  /* 0x000000fffff77224 */ /* 0x000fe200078e00d1 */
[----:B------:R1:W3:Y:S01]  /*a100*/  MUFU.EX2 R19, R213 ;  /* 0x000000d500137308 */ /* 0x0002e20000000800 */
[----:B------:R-:W-:Y:S02]  /*a110*/  IMAD.MOV.U32 R209, RZ, RZ, R203 ;  /* 0x000000ffffd17224 */ /* 0x000fe400078e00cb */
[----:B------:R-:W-:Y:S02]  /*a120*/  IMAD.MOV.U32 R203, RZ, RZ, R187 ;  /* 0x000000ffffcb7224 */ /* 0x000fe400078e00bb */
[----:B------:R-:W-:-:S02]  /*a130*/  IMAD.MOV.U32 R187, RZ, RZ, R251 ;  /* 0x000000ffffbb7224 */ /* 0x000fc400078e00fb */
[----:B------:R2:W5:Y:S01]  /*a140*/  LDL.LU R251, [R1+0x334] ;  /* 0x0003340001fb7983 */ /* 0x0005620000300800 */
[----:B-1----:R-:W-:Y:S02]  /*a150*/  IMAD.MOV.U32 R213, RZ, RZ, R210 ;  /* 0x000000ffffd57224 */ /* 0x002fe400078e00d2 */
[----:B------:R-:W-:Y:S02]  /*a160*/  IMAD.MOV.U32 R210, RZ, RZ, R247 ;  /* 0x000000ffffd27224 */ /* 0x000fe400078e00f7 */
[----:B------:R-:W-:Y:S01]  /*a170*/  IMAD.MOV.U32 R247, RZ, RZ, R209 ;  /* 0x000000fffff77224 */ /* 0x000fe200078e00d1 */
[----:B------:R1:W4:Y:S01]  /*a180*/  MUFU.EX2 R11, R213 ;  /* 0x000000d5000b7308 */ /* 0x0003220000000800 */
[----:B------:R-:W-:Y:S02]  /*a190*/  IMAD.MOV.U32 R209, RZ, RZ, R196 ;  /* 0x000000ffffd17224 */ /* 0x000fe400078e00c4 */
[----:B------:R-:W-:Y:S02]  /*a1a0*/  IMAD.MOV.U32 R196, RZ, RZ, R250 ;  /* 0x000000ffffc47224 */ /* 0x000fe400078e00fa */
[----:B------:R2:W5:Y:S01]  /*a1b0*/  LDL.LU R250, [R1+0x330] ;  /* 0x0003300001fa7983 */ /* 0x0005620000300800 */
[----:B-1----:R-:W-:-:S03]  /*a1c0*/  IMAD.MOV.U32 R213, RZ, RZ, R174 ;  /* 0x000000ffffd57224 */ /* 0x002fc600078e00ae */
[----:B------:R1:W4:Y:S04]  /*a1d0*/  LDL.LU.S16 R174, [R1] ;  /* 0x0000000001ae7983 */ /* 0x0003280000300600 */
[----:B------:R1:W4:Y:S01]  /*a1e0*/  LDL.LU.S16 R236, [R1+0xc] ;  /* 0x00000c0001ec7983 */ /* 0x0003220000300600 */
[----:B------:R-:W-:Y:S01]  /*a1f0*/  LOP3.LUT R8, R7, R239, R8, 0x96, !PT ;  /* 0x000000ef07087212 */ /* 0x000fe200078e9608 */
[----:B------:R-:W-:-:S04]  /*a200*/  IMAD.WIDE.U32 R6, R6, -0x326172a9, RZ ;  /* 0xcd9e8d5706067825 */ /* 0x000fc800078e00ff */
[----:B------:R-:W-:-:S04]  /*a210*/  IMAD.WIDE.U32 R8, R8, -0x326172a9, RZ ;  /* 0xcd9e8d5708087825 */ /* 0x000fc800078e00ff */
[----:B------:R-:W-:Y:S01]  /*a220*/  FADD.FTZ R21, R5, R2 ;  /* 0x0000000205157221 */ /* 0x000fe20000010000 */
[----:B------:R-:W-:Y:S02]  /*a230*/  LOP3.LUT R0, R7, R135, R8, 0x96, !PT ;  /* 0x0000008707007212 */ /* 0x000fe400078e9608 */
[----:B------:R-:W-:Y:S02]  /*a240*/  PRMT R231, R98, 0x5410, R97 ;  /* 0x0000541062e77816 */ /* 0x000fe40000000061 */
[----:B------:R-:W-:Y:S01]  /*a250*/  LOP3.LUT R2, R0, 0xff, RZ, 0xc0, !PT ;  /* 0x000000ff00027812 */ /* 0x000fe200078ec0ff */
[----:B--2---:R-:W-:-:S05]  /*a260*/  @!P3 HFMA2.BF16_V2 R220, -RZ.H0_H0, RZ.H0_H0, -R98.H0_H0 ;  /* 0x200000ffffdcb231 */ /* 0x004fca0000340962 */
[----:B------:R-:W-:Y:S02]  /*a270*/  @!P3 PRMT R98, R220, 0x5410, RZ ;  /* 0x00005410dc62b816 */ /* 0x000fe400000000ff */
[----:B------:R-:W-:Y:S02]  /*a280*/  ISETP.GE.U32.AND P3, PT, R193, R2, PT ;  /* 0x00000002c100720c */ /* 0x000fe40003f66070 */
[----:B------:R-:W-:-:S04]  /*a290*/  LOP3.LUT R2, R0, 0xffff, RZ, 0xc0, !PT ;  /* 0x0000ffff00027812 */ /* 0x000fc800078ec0ff */
[----:B------:R-:W-:-:S04]  /*a2a0*/  SHF.R.U32.HI R2, RZ, 0x8, R2 ;  /* 0x00000008ff027819 */ /* 0x000fc80000011602 */
[----:B------:R-:W-:-:S04]  /*a2b0*/  LOP3.LUT R2, R2, 0xffff, RZ, 0xc0, !PT ;  /* 0x0000ffff02027812 */ /* 0x000fc800078ec0ff */
[----:B------:R-:W-:Y:S02]  /*a2c0*/  ISETP.GE.U32.AND P4, PT, R193, R2, PT ;  /* 0x00000002c100720c */ /* 0x000fe40003f86070 */
[--C-:B------:R-:W-:Y:S02]  /*a2d0*/  SHF.R.U32.HI R2, RZ, 0x10, R0.reuse ;  /* 0x00000010ff027819 */ /* 0x100fe40000011600 */
[----:B------:R-:W-:Y:S02]  /*a2e0*/  SHF.R.U32.HI R0, RZ, 0x18, R0 ;  /* 0x00000018ff007819 */ /* 0x000fe40000011600 */
[----:B------:R-:W-:Y:S01]  /*a2f0*/  PRMT R220, R96, 0x5410, R95 ;  /* 0x0000541060dc7816 */ /* 0x000fe2000000005f */
[----:B------:R-:W-:Y:S01]  /*a300*/  @!P2 HFMA2.BF16_V2 R218, -RZ.H0_H0, RZ.H0_H0, -R97.H0_H0 ;  /* 0x200000ffffdaa231 */ /* 0x000fe20000340961 */
[----:B------:R-:W-:Y:S01]  /*a310*/  PRMT R29, R34, 0x7610, R29 ;  /* 0x00007610221d7816 */ /* 0x000fe2000000001d */
[----:B------:R-:W-:-:S03]  /*a320*/  @!P5 HFMA2.BF16_V2 R215, -RZ.H0_H0, RZ.H0_H0, -R100.H0_H0 ;  /* 0x200000ffffd7d231 */ /* 0x000fc60000340964 */
[----:B------:R-:W-:Y:S02]  /*a330*/  @!P2 PRMT R97, R218, 0x5410, RZ ;  /* 0x00005410da61a816 */ /* 0x000fe400000000ff */
[----:B------:R-:W-:Y:S02]  /*a340*/  LOP3.LUT R10, R9, R235, R10, 0x96, !PT ;  /* 0x000000eb090a7212 */ /* 0x000fe400078e960a */
[----:B------:R-:W-:Y:S01]  /*a350*/  LOP3.LUT R2, R2, 0xff, RZ, 0xc0, !PT ;  /* 0x000000ff02027812 */ /* 0x000fe200078ec0ff */
[----:B---3--:R-:W-:-:S05]  /*a360*/  @!P1 HFMA2.BF16_V2 R222, -RZ.H0_H0, RZ.H0_H0, -R96.H0_H0 ;  /* 0x200000ffffde9231 */ /* 0x008fca0000340960 */
[----:B------:R-:W-:Y:S02]  /*a370*/  @!P1 PRMT R96, R222, 0x5410, RZ ;  /* 0x00005410de609816 */ /* 0x000fe400000000ff */
[----:B------:R-:W-:Y:S02]  /*a380*/  ISETP.GE.U32.AND P1, PT, R193, R0, PT ;  /* 0x00000000c100720c */ /* 0x000fe40003f26070 */
[----:B------:R-:W-:-:S04]  /*a390*/  LOP3.LUT R0, R6, 0xff, RZ, 0xc0, !PT ;  /* 0x000000ff06007812 */ /* 0x000fc800078ec0ff */
[----:B------:R-:W-:Y:S02]  /*a3a0*/  ISETP.GE.U32.AND P2, PT, R193, R0, PT ;  /* 0x00000000c100720c */ /* 0x000fe40003f46070 */
[----:B------:R-:W-:Y:S02]  /*a3b0*/  SHF.R.U32.HI R0, RZ, 0x18, R6 ;  /* 0x00000018ff007819 */ /* 0x000fe40000011606 */
[----:B------:R-:W-:Y:S02]  /*a3c0*/  @!P5 PRMT R100, R215, 0x5410, RZ ;  /* 0x00005410d764d816 */ /* 0x000fe400000000ff */
[----:B------:R-:W-:Y:S02]  /*a3d0*/  F2FP.BF16.F32.PACK_AB R32, R28, R32 ;  /* 0x000000201c20723e */ /* 0x000fe400000010ff */
[----:B------:R-:W-:Y:S01]  /*a3e0*/  ISETP.GE.U32.AND P5, PT, R193, R2, PT ;  /* 0x00000002c100720c */ /* 0x000fe20003fa6070 */
[----:B------:R-:W-:Y:S01]  /*a3f0*/  FADD.FTZ R2, R19, R21 ;  /* 0x0000001513027221 */ /* 0x000fe20000010000 */
[----:B------:R-:W-:-:S02]  /*a400*/  LOP3.LUT R5, R6, 0xffff, RZ, 0xc0, !PT ;  /* 0x0000ffff06057812 */ /* 0x000fc400078ec0ff */
[----:B------:R-:W-:Y:S01]  /*a410*/  SHF.R.U32.HI R8, RZ, 0x10, R6 ;  /* 0x00000010ff087819 */ /* 0x000fe20000011606 */
[----:B------:R-:W-:Y:S01]  /*a420*/  IMAD.WIDE.U32 R6, R10, -0x2daee0ad, RZ ;  /* 0xd2511f530a067825 */ /* 0x000fe200078e00ff */
[----:B------:R-:W-:-:S03]  /*a430*/  PRMT R28, R34, 0x7632, R28 ;  /* 0x00007632221c7816 */ /* 0x000fc6000000001c */
[----:B----4-:R-:W-:-:S05]  /*a440*/  @!P0 HFMA2.BF16_V2 R221, -RZ.H0_H0, RZ.H0_H0, -R95.H0_H0 ;  /* 0x200000ffffdd8231 */ /* 0x010fca000034095f */
[----:B------:R-:W-:Y:S02]  /*a450*/  @!P0 PRMT R95, R221, 0x5410, RZ ;  /* 0x00005410dd5f8816 */ /* 0x000fe400000000ff */
[----:B------:R-:W-:Y:S01]  /*a460*/  ISETP.GE.U32.AND P0, PT, R193, R0, PT ;  /* 0x00000000c100720c */ /* 0x000fe20003f06070 */
[----:B------:R-:W-:Y:S01]  /*a470*/  FADD.FTZ R0, R22, R20 ;  /* 0x0000001416007221 */ /* 0x000fe20000010000 */
[----:B------:R-:W-:-:S03]  /*a480*/  F2FP.BF16.F32.PACK_AB R22, R15, R22 ;  /* 0x000000160f16723e */ /* 0x000fc600000010ff */
[----:B------:R-:W-:Y:S01]  /*a490*/  FADD.FTZ R9, R15, R0 ;  /* 0x000000000f097221 */ /* 0x000fe20000010000 */
[----:B------:R-:W-:Y:S01]  /*a4a0*/  FADD.FTZ R15, R11, R2 ;  /* 0x000000020b0f7221 */ /* 0x000fe20000010000 */
[----:B------:R-:W-:Y:S02]  /*a4b0*/  LOP3.LUT R2, R6, 0xff, RZ, 0xc0, !PT ;  /* 0x000000ff06027812 */ /* 0x000fe400078ec0ff */
[----:B------:R-:W-:Y:S01]  /*a4c0*/  LOP3.LUT R0, R7, R155, R14, 0x96, !PT ;  /* 0x0000009b07007212 */ /* 0x000fe200078e960e */
[----:B------:R-:W-:Y:S02]  /*a4d0*/  @!P3 HFMA2.BF16_V2 R174, -RZ.H0_H0, RZ.H0_H0, -R29.H0_H0 ;  /* 0x200000ffffaeb231 */ /* 0x000fe4000034091d */
[----:B------:R-:W-:-:S03]  /*a4e0*/  @!P4 HFMA2.BF16_V2 R236, -RZ.H0_H0, RZ.H0_H0, -R28.H0_H0 ;  /* 0x200000ffffecc231 */ /* 0x000fc6000034091c */
[----:B------:R-:W-:Y:S02]  /*a4f0*/  PRMT R10, R174, 0x7610, R10 ;  /* 0x00007610ae0a7816 */ /* 0x000fe4000000000a */
[----:B------:R-:W-:Y:S02]  /*a500*/  PRMT R174, R29, 0x5410, R28 ;  /* 0x000054101dae7816 */ /* 0x000fe4000000001c */
[----:B------:R-:W-:Y:S02]  /*a510*/  @!P3 PRMT R29, R10, 0x5410, RZ ;  /* 0x000054100a1db816 */ /* 0x000fe400000000ff */
[----:B------:R-:W-:Y:S02]  /*a520*/  ISETP.GE.U32.AND P3, PT, R193, R2, PT ;  /* 0x00000002c100720c */ /* 0x000fe40003f66070 */
[----:B------:R-:W-:Y:S02]  /*a530*/  SHF.R.U32.HI R2, RZ, 0x8, R5 ;  /* 0x00000008ff027819 */ /* 0x000fe40000011605 */
[----:B------:R-:W-:-:S02]  /*a540*/  PRMT R14, R236, 0x7610, R14 ;  /* 0x00007610ec0e7816 */ /* 0x000fc4000000000e */
[----:B------:R-:W-:Y:S02]  /*a550*/  LOP3.LUT R2, R2, 0xffff, RZ, 0xc0, !PT ;  /* 0x0000ffff02027812 */ /* 0x000fe400078ec0ff */
[----:B------:R-:W-:Y:S02]  /*a560*/  @!P4 PRMT R28, R14, 0x5410, RZ ;  /* 0x000054100e1cc816 */ /* 0x000fe400000000ff */
[----:B------:R1:W2:Y:S01]  /*a570*/  LDL.LU.S16 R14, [R1+0x18] ;  /* 0x00001800010e7983 */ /* 0x0002a20000300600 */
[----:B------:R-:W-:Y:S02]  /*a580*/  ISETP.GE.U32.AND P4, PT, R193, R2, PT ;  /* 0x00000002c100720c */ /* 0x000fe40003f86070 */
[----:B------:R-:W-:Y:S02]  /*a590*/  LOP3.LUT R2, R8, 0xff, RZ, 0xc0, !PT ;  /* 0x000000ff08027812 */ /* 0x000fe400078ec0ff */
[----:B------:R1:W3:Y:S01]  /*a5a0*/  LDL.LU.S16 R8, [R1+0x1c] ;  /* 0x00001c0001087983 */ /* 0x0002e20000300600 */
[----:B------:R-:W-:-:S02]  /*a5b0*/  PRMT R78, R36, 0x7632, R78 ;  /* 0x00007632244e7816 */ /* 0x000fc4000000004e */
[----:B------:R-:W-:-:S03]  /*a5c0*/  PRMT R79, R36, 0x7610, R79 ;  /* 0x00007610244f7816 */ /* 0x000fc6000000004f */
[----:B--2---:R-:W-:Y:S02]  /*a5d0*/  @!P1 HFMA2.BF16_V2 R14, -RZ.H0_H0, RZ.H0_H0, -R78.H0_H0 ;  /* 0x200000ffff0e9231 */ /* 0x004fe4000034094e */
[----:B---3--:R-:W-:-:S03]  /*a5e0*/  @!P5 HFMA2.BF16_V2 R8, -RZ.H0_H0, RZ.H0_H0, -R79.H0_H0 ;  /* 0x200000ffff08d231 */ /* 0x008fc6000034094f */
[----:B------:R-:W-:Y:S02]  /*a5f0*/  PRMT R222, R14, 0x7610, R222 ;  /* 0x000076100ede7816 */ /* 0x000fe400000000de */
[----:B------:R2:W3:Y:S01]  /*a600*/  MUFU.EX2 R14, R213 ;  /* 0x000000d5000e7308 */ /* 0x0004e20000000800 */
[----:B------:R-:W-:Y:S01]  /*a610*/  PRMT R5, R8, 0x7610, R5 ;  /* 0x0000761008057816 */ /* 0x000fe20000000005 */
[----:B--2---:R-:W-:Y:S02]  /*a620*/  IMAD.MOV.U32 R213, RZ, RZ, R210 ;  /* 0x000000ffffd57224 */ /* 0x004fe400078e00d2 */
[----:B------:R-:W-:Y:S02]  /*a630*/  IMAD.MOV.U32 R210, RZ, RZ, R252 ;  /* 0x000000ffffd27224 */ /* 0x000fe400078e00fc */
[----:B------:R-:W-:Y:S02]  /*a640*/  IMAD.MOV.U32 R252, RZ, RZ, R201 ;  /* 0x000000fffffc7224 */ /* 0x000fe400078e00c9 */
[----:B------:R-:W-:-:S02]  /*a650*/  IMAD.MOV.U32 R201, RZ, RZ, R197 ;  /* 0x000000ffffc97224 */ /* 0x000fc400078e00c5 */
[----:B------:R-:W-:Y:S02]  /*a660*/  IMAD.MOV.U32 R197, RZ, RZ, R196 ;  /* 0x000000ffffc57224 */ /* 0x000fe400078e00c4 */
[----:B------:R-:W-:Y:S01]  /*a670*/  IMAD.MOV.U32 R196, RZ, RZ, R173 ;  /* 0x000000ffffc47224 */ /* 0x000fe200078e00ad */
[----:B------:R-:W-:Y:S02]  /*a680*/  PRMT R173, R79, 0x5410, R78 ;  /* 0x000054104fad7816 */ /* 0x000fe4000000004e */
[----:B------:R-:W-:Y:S02]  /*a690*/  @!P5 PRMT R79, R5, 0x5410, RZ ;  /* 0x00005410054fd816 */ /* 0x000fe400000000ff */
[----:B------:R1:W2:Y:S01]  /*a6a0*/  LDL.LU.S16 R5, [R1+0x24] ;  /* 0x0000240001057983 */ /* 0x0002a20000300600 */
[----:B------:R-:W4:Y:S01]  /*a6b0*/  MUFU.EX2 R8, R213 ;  /* 0x000000d500087308 */ /* 0x000f220000000800 */
[----:B------:R-:W-:Y:S02]  /*a6c0*/  @!P1 PRMT R78, R222, 0x5410, RZ ;  /* 0x00005410de4e9816 */ /* 0x000fe400000000ff */
[----:B------:R-:W-:-:S02]  /*a6d0*/  ISETP.GE.U32.AND P1, PT, R193, R2, PT ;  /* 0x00000002c100720c */ /* 0x000fc40003f26070 */
[----:B------:R-:W-:Y:S02]  /*a6e0*/  SHF.R.U32.HI R2, RZ, 0x10, R0 ;  /* 0x00000010ff027819 */ /* 0x000fe40000011600 */
[----:B------:R-:W-:Y:S02]  /*a6f0*/  PRMT R89, R35, 0x7610, R89 ;  /* 0x0000761023597816 */ /* 0x000fe40000000059 */
[----:B------:R-:W-:-:S04]  /*a700*/  LOP3.LUT R2, R2, 0xff, RZ, 0xc0, !PT ;  /* 0x000000ff02027812 */ /* 0x000fc800078ec0ff */
[----:B------:R-:W-:Y:S01]  /*a710*/  ISETP.GE.U32.AND P5, PT, R193, R2, PT ;  /* 0x00000002c100720c */ /* 0x000fe20003fa6070 */
[----:B---3--:R-:W-:Y:S01]  /*a720*/  FADD.FTZ R2, R14, R9 ;  /* 0x000000090e027221 */ /* 0x008fe20000010000 */
[----:B--2---:R-:W-:-:S05]  /*a730*/  @!P2 HFMA2.BF16_V2 R5, -RZ.H0_H0, RZ.H0_H0, -R89.H0_H0 ;  /* 0x200000ffff05a231 */ /* 0x004fca0000340959 */
[----:B------:R-:W-:Y:S01]  /*a740*/  PRMT R221, R5, 0x7610, R221 ;  /* 0x0000761005dd7816 */ /* 0x000fe200000000dd */
[----:B----4-:R-:W-:Y:S02]  /*a750*/  FADD.FTZ R5, R8, R2 ;  /* 0x0000000208057221 */ /* 0x010fe40000010000 */
[----:B------:R1:W2:Y:S01]  /*a760*/  LDL.LU.S16 R2, [R1+0x28] ;  /* 0x0000280001027983 */ /* 0x0002a20000300600 */
[----:B------:R-:W-:Y:S01]  /*a770*/  PRMT R88, R35, 0x7632, R88 ;  /* 0x0000763223587816 */ /* 0x000fe20000000058 */
[----:B------:R-:W-:Y:S02]  /*a780*/  IMAD.MOV.U32 R213, RZ, RZ, R210 ;  /* 0x000000ffffd57224 */ /* 0x000fe400078e00d2 */
[----:B------:R-:W-:Y:S02]  /*a790*/  IMAD.MOV.U32 R210, RZ, RZ, R247 ;  /* 0x000000ffffd27224 */ /* 0x000fe400078e00f7 */
[----:B------:R-:W-:Y:S02]  /*a7a0*/  IMAD.MOV.U32 R247, RZ, RZ, R204 ;  /* 0x000000fffff77224 */ /* 0x000fe400078e00cc */
[----:B------:R-:W-:-:S02]  /*a7b0*/  IMAD.MOV.U32 R204, RZ, RZ, R191 ;  /* 0x000000ffffcc7224 */ /* 0x000fc400078e00bf */
[----:B------:R-:W-:Y:S01]  /*a7c0*/  IMAD.MOV.U32 R191, RZ, RZ, R172 ;  /* 0x000000ffffbf7224 */ /* 0x000fe200078e00ac */
[----:B------:R-:W-:Y:S02]  /*a7d0*/  PRMT R172, R89, 0x5410, R88 ;  /* 0x0000541059ac7816 */ /* 0x000fe40000000058 */
[----:B------:R-:W-:Y:S01]  /*a7e0*/  @!P2 PRMT R89, R221, 0x5410, RZ ;  /* 0x00005410dd59a816 */ /* 0x000fe200000000ff */
[----:B--2---:R-:W-:-:S05]  /*a7f0*/  @!P4 HFMA2.BF16_V2 R2, -RZ.H0_H0, RZ.H0_H0, -R88.H0_H0 ;  /* 0x200000ffff02c231 */ /* 0x004fca0000340958 */
[----:B------:R-:W-:Y:S02]  /*a800*/  PRMT R21, R2, 0x7610, R21 ;  /* 0x0000761002157816 */ /* 0x000fe40000000015 */
[----:B------:R-:W-:-:S04]  /*a810*/  LOP3.LUT R2, R0, 0xff, RZ, 0xc0, !PT ;  /* 0x000000ff00027812 */ /* 0x000fc800078ec0ff */
[----:B------:R-:W-:Y:S02]  /*a820*/  ISETP.GE.U32.AND P2, PT, R193, R2, PT ;  /* 0x00000002c100720c */ /* 0x000fe40003f46070 */
[----:B------:R1:W2:Y:S01]  /*a830*/  LDL.LU.S16 R2, [R1+0x30] ;  /* 0x0000300001027983 */ /* 0x0002a20000300600 */
[C---:B------:R-:W-:Y:S01]  /*a840*/  PRMT R83, R37.reuse, 0x7632, R83 ;  /* 0x0000763225537816 */ /* 0x040fe20000000053 */
[----:B------:R-:W-:Y:S01]  /*a850*/  IMAD.MOV.U32 R236, RZ, RZ, R210 ;  /* 0x000000ffffec7224 */ /* 0x000fe200078e00d2 */
[----:B------:R-:W-:Y:S01]  /*a860*/  PRMT R80, R37, 0x7610, R80 ;  /* 0x0000761025507816 */ /* 0x000fe20000000050 */
[----:B------:R-:W-:Y:S02]  /*a870*/  IMAD.MOV.U32 R210, RZ, RZ, R201 ;  /* 0x000000ffffd27224 */ /* 0x000fe400078e00c9 */
[----:B------:R-:W-:Y:S01]  /*a880*/  IMAD.MOV.U32 R201, RZ, RZ, R171 ;  /* 0x000000ffffc97224 */ /* 0x000fe200078e00ab */
[----:B------:R-:W-:Y:S01]  /*a890*/  PRMT R171, R80, 0x5410, R83 ;  /* 0x0000541050ab7816 */ /* 0x000fe20000000053 */
[----:B--2---:R-:W-:-:S05]  /*a8a0*/  @!P0 HFMA2.BF16_V2 R2, -RZ.H0_H0, RZ.H0_H0, -R83.H0_H0 ;  /* 0x200000ffff028231 */ /* 0x004fca0000340953 */
[----:B------:R-:W-:-:S04]  /*a8b0*/  PRMT R9, R2, 0x7610, R9 ;  /* 0x0000761002097816 */ /* 0x000fc80000000009 */
[----:B------:R-:W-:Y:S02]  /*a8c0*/  @!P0 PRMT R83, R9, 0x5410, RZ ;  /* 0x0000541009538816 */ /* 0x000fe400000000ff */
[----:B------:R1:W2:Y:S01]  /*a8d0*/  LDL.LU.S16 R9, [R1+0x34] ;  /* 0x0000340001097983 */ /* 0x0002a20000300600 */
[----:B------:R-:W-:Y:S02]  /*a8e0*/  SHF.R.U32.HI R2, RZ, 0x18, R0 ;  /* 0x00000018ff027819 */ /* 0x000fe40000011600 */
[----:B------:R-:W-:Y:S02]  /*a8f0*/  LOP3.LUT R0, R0, 0xffff, RZ, 0xc0, !PT ;  /* 0x0000ffff00007812 */ /* 0x000fe400078ec0ff */
[----:B------:R-:W-:Y:S02]  /*a900*/  LOP3.LUT R7, R6, 0xffff, RZ, 0xc0, !PT ;  /* 0x0000ffff06077812 */ /* 0x000fe400078ec0ff */
[--C-:B------:R-:W-:Y:S02]  /*a910*/  SHF.R.U32.HI R10, RZ, 0x10, R6.reuse ;  /* 0x00000010ff0a7819 */ /* 0x100fe40000011606 */
[----:B------:R-:W-:-:S02]  /*a920*/  SHF.R.U32.HI R6, RZ, 0x18, R6 ;  /* 0x00000018ff067819 */ /* 0x000fc40000011606 */
[----:B------:R-:W-:Y:S02]  /*a930*/  SHF.R.U32.HI R0, RZ, 0x8, R0 ;  /* 0x00000008ff007819 */ /* 0x000fe40000011600 */
[----:B------:R-:W-:Y:S02]  /*a940*/  ISETP.GE.U32.AND P0, PT, R193, R6, PT ;  /* 0x00000006c100720c */ /* 0x000fe40003f06070 */
[----:B------:R-:W-:Y:S01]  /*a950*/  LOP3.LUT R0, R0, 0xffff, RZ, 0xc0, !PT ;  /* 0x0000ffff00007812 */ /* 0x000fe200078ec0ff */
[----:B--2---:R-:W-:-:S05]  /*a960*/  @!P1 HFMA2.BF16_V2 R9, -RZ.H0_H0, RZ.H0_H0, -R80.H0_H0 ;  /* 0x200000ffff099231 */ /* 0x004fca0000340950 */
[----:B------:R-:W-:-:S04]  /*a970*/  PRMT R6, R9, 0x7610, R6 ;  /* 0x0000761009067816 */ /* 0x000fc80000000006 */
[----:B------:R-:W-:Y:S02]  /*a980*/  @!P1 PRMT R80, R6, 0x5410, RZ ;  /* 0x0000541006509816 */ /* 0x000fe400000000ff */
[----:B------:R-:W-:Y:S02]  /*a990*/  ISETP.GE.U32.AND P1, PT, R193, R0, PT ;  /* 0x00000000c100720c */ /* 0x000fe40003f26070 */
[----:B------:R1:W2:Y:S01]  /*a9a0*/  LDL.LU.S16 R0, [R1+0x38] ;  /* 0x0000380001007983 */ /* 0x0002a20000300600 */
[----:B------:R-:W-:Y:S01]  /*a9b0*/  @!P4 PRMT R88, R21, 0x5410, RZ ;  /* 0x000054101558c816 */ /* 0x000fe200000000ff */
[----:B------:R3:W-:Y:S01]  /*a9c0*/  MUFU.EX2 R9, R236 ;  /* 0x000000ec00097308 */ /* 0x0007e20000000800 */
[----:B------:R-:W-:Y:S02]  /*a9d0*/  ISETP.GE.U32.AND P4, PT, R193, R2, PT ;  /* 0x00000002c100720c */ /* 0x000fe40003f86070 */
[----:B------:R-:W-:-:S05]  /*a9e0*/  PRMT R84, R87, 0x7632, R84 ;  /* 0x0000763257547816 */ /* 0x000fca0000000054 */
[----:B------:R4:W1:Y:S01]  /*a9f0*/  MUFU.EX2 R6, R245 ;  /* 0x000000f500067308 */ /* 0x0008620000000800 */
[----:B---3--:R-:W-:Y:S02]  /*aa00*/  IMAD.MOV.U32 R236, RZ, RZ, R213 ;  /* 0x000000ffffec7224 */ /* 0x008fe400078e00d5 */
[----:B------:R-:W-:Y:S02]  /*aa10*/  IMAD.MOV.U32 R213, RZ, RZ, R247 ;  /* 0x000000ffffd57224 */ /* 0x000fe400078e00f7 */
[----:B------:R-:W-:Y:S02]  /*aa20*/  IMAD.MOV.U32 R247, RZ, RZ, R204 ;  /* 0x000000fffff77224 */ /* 0x000fe400078e00cc */
[----:B------:R-:W-:Y:S02]  /*aa30*/  IMAD.MOV.U32 R204, RZ, RZ, R252 ;  /* 0x000000ffffcc7224 */ /* 0x000fe400078e00fc */
[----:B------:R-:W-:Y:S01]  /*aa40*/  IMAD.MOV.U32 R252, RZ, RZ, R178 ;  /* 0x000000fffffc7224 */ /* 0x000fe200078e00b2 */
[----:B------:R-:W-:Y:S01]  /*aa50*/  PRMT R178, R87, 0x5410, R84 ;  /* 0x0000541057b27816 */ /* 0x000fe20000000054 */
[----:B----4-:R3:W5:Y:S01]  /*aa60*/  LDL.LU R245, [R1+0x32c] ;  /* 0x00032c0001f57983 */ /* 0x0107620000300800 */
[----:B--2---:R-:W-:-:S05]  /*aa70*/  @!P2 HFMA2.BF16_V2 R0, -RZ.H0_H0, RZ.H0_H0, -R87.H0_H0 ;  /* 0x200000ffff00a231 */ /* 0x004fca0000340957 */
[----:B------:R-:W-:-:S04]  /*aa80*/  PRMT R2, R0, 0x7610, R2 ;  /* 0x0000761000027816 */ /* 0x000fc80000000002 */
[----:B------:R-:W-:Y:S02]  /*aa90*/  @!P2 PRMT R87, R2, 0x5410, RZ ;  /* 0x000054100257a816 */ /* 0x000fe400000000ff */
[----:B------:R3:W2:Y:S01]  /*aaa0*/  LDL.LU.S16 R2, [R1+0x40] ;  /* 0x0000400001027983 */ /* 0x0006a20000300600 */
[----:B------:R-:W-:Y:S01]  /*aab0*/  SHF.R.U32.HI R0, RZ, 0x8, R7 ;  /* 0x00000008ff007819 */ /* 0x000fe20000011607 */
[----:B--2---:R-:W-:-:S05]  /*aac0*/  @!P1 HFMA2.BF16_V2 R2, -RZ.H0_H0, RZ.H0_H0, -R84.H0_H0 ;  /* 0x200000ffff029231 */ /* 0x004fca0000340954 */
[----:B------:R-:W-:Y:S02]  /*aad0*/  PRMT R7, R2, 0x7610, R7 ;  /* 0x0000761002077816 */ /* 0x000fe40000000007 */
[----:B------:R2:W4:Y:S02]  /*aae0*/  MUFU.EX2 R2, R244 ;  /* 0x000000f400027308 */ /* 0x0005240000000800 */
[----:B--2---:R3:W5:Y:S04]  /*aaf0*/  LDL.LU R244, [R1+0x328] ;  /* 0x0003280001f47983 */ /* 0x0047680000300800 */
[----:B------:R3:W2:Y:S04]  /*ab00*/  LDL.LU.S16 R221, [R1+0x48] ;  /* 0x0000480001dd7983 */ /* 0x0006a80000300600 */
[----:B------:R3:W4:Y:S01]  /*ab10*/  LDL.LU.S16 R21, [R1+0x4c] ;  /* 0x00004c0001157983 */ /* 0x0007220000300600 */
[----:B------:R-:W-:Y:S01]  /*ab20*/  PRMT R85, R86, 0x7632, R85 ;  /* 0x0000763256557816 */ /* 0x000fe20000000055 */
[----:B------:R-:W-:Y:S01]  /*ab30*/  IMAD.MOV.U32 R240, RZ, RZ, R236 ;  /* 0x000000fffff07224 */ /* 0x000fe200078e00ec */
[----:B------:R-:W-:Y:S01]  /*ab40*/  F2FP.BF16.F32.PACK_AB R48, R8, R14 ;  /* 0x0000000e0830723e */ /* 0x000fe200000010ff */
[----:B------:R-:W-:-:S02]  /*ab50*/  IMAD.MOV.U32 R236, RZ, RZ, R204 ;  /* 0x000000ffffec7224 */ /* 0x000fc400078e00cc */
[----:B------:R-:W-:Y:S01]  /*ab60*/  IMAD.MOV.U32 R204, RZ, RZ, R196 ;  /* 0x000000ffffcc7224 */ /* 0x000fe200078e00c4 */
[----:B------:R-:W-:Y:S01]  /*ab70*/  @!P1 PRMT R84, R7, 0x5410, RZ ;  /* 0x0000541007549816 */ /* 0x000fe200000000ff */
[----:B------:R-:W-:Y:S01]  /*ab80*/  IMAD.MOV.U32 R196, RZ, RZ, R177 ;  /* 0x000000ffffc47224 */ /* 0x000fe200078e00b1 */
[----:B------:R-:W-:Y:S01]  /*ab90*/  PRMT R177, R86, 0x5410, R85 ;  /* 0x0000541056b17816 */ /* 0x000fe20000000055 */
[----:B------:R1:W-:Y:S02]  /*aba0*/  MUFU.EX2 R7, R243 ;  /* 0x000000f300077308 */ /* 0x0003e40000000800 */
[----:B-1----:R3:W5:Y:S01]  /*abb0*/  LDL.LU R243, [R1+0x324] ;  /* 0x0003240001f37983 */ /* 0x0027620000300800 */
[----:B--2---:R-:W-:Y:S02]  /*abc0*/  @!P4 HFMA2.BF16_V2 R221, -RZ.H0_H0, RZ.H0_H0, -R85.H0_H0 ;  /* 0x200000ffffddc231 */ /* 0x004fe40000340955 */
[----:B----4-:R-:W-:-:S03]  /*abd0*/  @!P5 HFMA2.BF16_V2 R21, -RZ.H0_H0, RZ.H0_H0, -R86.H0_H0 ;  /* 0x200000ffff15d231 */ /* 0x010fc60000340956 */
[----:B------:R-:W-:Y:S02]  /*abe0*/  PRMT R20, R221, 0x7610, R20 ;  /* 0x00007610dd147816 */ /* 0x000fe40000000014 */
[----:B------:R-:W-:-:S04]  /*abf0*/  PRMT R8, R21, 0x7610, R8 ;  /* 0x0000761015087816 */ /* 0x000fc80000000008 */
[----:B------:R-:W-:Y:S02]  /*ac00*/  @!P5 PRMT R86, R8, 0x5410, RZ ;  /* 0x000054100856d816 */ /* 0x000fe400000000ff */
[----:B------:R1:W2:Y:S01]  /*ac10*/  MUFU.EX2 R8, R242 ;  /* 0x000000f200087308 */ /* 0x0002a20000000800 */
[----:B------:R-:W-:Y:S01]  /*ac20*/  @!P4 PRMT R85, R20, 0x5410, RZ ;  /* 0x000054101455c816 */ /* 0x000fe200000000ff */
[----:B-1----:R3:W5:Y:S04]  /*ac30*/  LDL.LU R242, [R1+0x320] ;  /* 0x0003200001f27983 */ /* 0x0027680000300800 */
[----:B------:R3:W4:Y:S04]  /*ac40*/  LDL.LU.S16 R21, [R1+0x5c] ;  /* 0x00005c0001157983 */ /* 0x0007280000300600 */
[----:B------:R3:W2:Y:S01]  /*ac50*/  LDL.LU.S16 R20, [R1+0x58] ;  /* 0x0000580001147983 */ /* 0x0006a20000300600 */
[----:B------:R-:W-:-:S04]  /*ac60*/  LOP3.LUT R0, R0, 0xffff, RZ, 0xc0, !PT ;  /* 0x0000ffff00007812 */ /* 0x000fc800078ec0ff */
[----:B------:R-:W-:Y:S02]  /*ac70*/  ISETP.GE.U32.AND P2, PT, R193, R0, PT ;  /* 0x00000000c100720c */ /* 0x000fe40003f46070 */
[----:B------:R-:W-:Y:S02]  /*ac80*/  PRMT R81, R82, 0x7632, R81 ;  /* 0x0000763252517816 */ /* 0x000fe40000000051 */
[----:B------:R-:W-:-:S09]  /*ac90*/  LOP3.LUT R0, R10, 0xff, RZ, 0xc0, !PT ;  /* 0x000000ff0a007812 */ /* 0x000fd200078ec0ff */
[----:B--2---:R-:W-:-:S05]  /*aca0*/  @!P2 HFMA2.BF16_V2 R20, -RZ.H0_H0, RZ.H0_H0, -R81.H0_H0 ;  /* 0x200000ffff14a231 */ /* 0x004fca0000340951 */
[----:B------:R-:W-:Y:S02]  /*acb0*/  PRMT R14, R20, 0x7610, R14 ;  /* 0x00007610140e7816 */ /* 0x000fe4000000000e */
[----:B------:R3:W2:Y:S01]  /*acc0*/  LDL.LU.S16 R20, [R1+0x64] ;  /* 0x0000640001147983 */ /* 0x0006a20000300600 */
[----:B------:R-:W-:Y:S01]  /*acd0*/  ISETP.GE.U32.AND P1, PT, R193, R0, PT ;  /* 0x00000000c100720c */ /* 0x000fe20003f26070 */
[----:B------:R-:W-:Y:S01]  /*ace0*/  FADD.FTZ R0, R6, R15 ;  /* 0x0000000f06007221 */ /* 0x000fe20000010000 */
[----:B------:R-:W-:Y:S02]  /*acf0*/  F2FP.BF16.F32.PACK_AB R46, R2, R6 ;  /* 0x00000006022e723e */ /* 0x000fe400000010ff */
[----:B------:R1:W3:Y:S02]  /*ad00*/  MUFU.EX2 R6, R195 ;  /* 0x000000c300067308 */ /* 0x0002e40000000800 */
[----:B-1----:R1:W5:Y:S07]  /*ad10*/  LDL.LU R195, [R1+0x31c] ;  /* 0x00031c0001c37983 */ /* 0x00236e0000300800 */
[----:B--2---:R-:W-:-:S05]  /*ad20*/  @!P1 HFMA2.BF16_V2 R20, -RZ.H0_H0, RZ.H0_H0, -R91.H0_H0 ;  /* 0x200000ffff149231 */ /* 0x004fca000034095b */
[----:B------:R-:W-:Y:S02]  /*ad30*/  PRMT R10, R20, 0x7610, R10 ;  /* 0x00007610140a7816 */ /* 0x000fe4000000000a */
[----:B------:R1:W2:Y:S01]  /*ad40*/  LDL.LU.S16 R20, [R1+0x60] ;  /* 0x0000600001147983 */ /* 0x0002a20000300600 */
[----:B------:R-:W-:Y:S01]  /*ad50*/  PRMT R90, R91, 0x7632, R90 ;  /* 0x000076325b5a7816 */ /* 0x000fe2000000005a */
[----:B------:R-:W-:Y:S02]  /*ad60*/  IMAD.MOV.U32 R246, RZ, RZ, R236 ;  /* 0x000000fffff67224 */ /* 0x000fe400078e00ec */
[----:B------:R-:W-:Y:S02]  /*ad70*/  IMAD.MOV.U32 R236, RZ, RZ, R175 ;  /* 0x000000ffffec7224 */ /* 0x000fe400078e00af */
[----:B------:R-:W-:Y:S01]  /*ad80*/  FADD.FTZ R0, R2, R0 ;  /* 0x0000000002007221 */ /* 0x000fe20000010000 */
[----:B------:R-:W-:Y:S02]  /*ad90*/  IMAD.MOV.U32 R249, RZ, RZ, R246 ;  /* 0x000000fffff97224 */ /* 0x000fe400078e00f6 */
[----:B------:R-:W-:-:S02]  /*ada0*/  IMAD.MOV.U32 R246, RZ, RZ, R236 ;  /* 0x000000fffff67224 */ /* 0x000fc400078e00ec */
[----:B------:R-:W-:Y:S01]  /*adb0*/  IMAD.MOV.U32 R236, RZ, RZ, R176 ;  /* 0x000000ffffec7224 */ /* 0x000fe200078e00b0 */
[----:B------:R-:W-:Y:S01]  /*adc0*/  PRMT R176, R91, 0x5410, R90 ;  /* 0x000054105bb07816 */ /* 0x000fe2000000005a */
[----:B------:R-:W-:Y:S01]  /*add0*/  FADD.FTZ R0, R8, R0 ;  /* 0x0000000008007221 */ /* 0x000fe20000010000 */
[----:B------:R-:W-:Y:S02]  /*ade0*/  F2FP.BF16.F32.PACK_AB R50, R11, R19 ;  /* 0x000000130b32723e */ /* 0x000fe400000010ff */
[----:B------:R-:W-:Y:S02]  /*adf0*/  LOP3.LUT R11, R31, R225, R52, 0x96, !PT ;  /* 0x000000e11f0b7212 */ /* 0x000fe400078e9634 */
[----:B------:R-:W-:Y:S01]  /*ae00*/  LOP3.LUT R19, R17, R224, R30, 0x96, !PT ;  /* 0x000000e011137212 */ /* 0x000fe200078e961e */
[----:B----4-:R-:W-:Y:S01]  /*ae10*/  @!P3 HFMA2.BF16_V2 R21, -RZ.H0_H0, RZ.H0_H0, -R82.H0_H0 ;  /* 0x200000ffff15b231 */ /* 0x010fe20000340952 */
[----:B------:R-:W-:Y:S02]  /*ae20*/  F2FP.BF16.F32.PACK_AB R42, R7, R9 ;  /* 0x00000009072a723e */ /* 0x000fe400000010ff */
[----:B---3--:R-:W-:-:S02]  /*ae30*/  F2FP.BF16.F32.PACK_AB R40, R6, R8 ;  /* 0x000000080628723e */ /* 0x008fc400000010ff */
[----:B------:R-:W-:Y:S02]  /*ae40*/  PRMT R175, R82, 0x5410, R81 ;  /* 0x0000541052af7816 */ /* 0x000fe40000000051 */
[----:B------:R-:W-:Y:S02]  /*ae50*/  @!P2 PRMT R81, R14, 0x5410, RZ ;  /* 0x000054100e51a816 */ /* 0x000fe400000000ff */
[----:B------:R-:W-:Y:S02]  /*ae60*/  @!P1 PRMT R91, R10, 0x5410, RZ ;  /* 0x000054100a5b9816 */ /* 0x000fe400000000ff */
[----:B------:R-:W-:-:S04]  /*ae70*/  PRMT R15, R21, 0x7610, R15 ;  /* 0x00007610150f7816 */ /* 0x000fc8000000000f */
[----:B------:R-:W-:Y:S01]  /*ae80*/  @!P3 PRMT R82, R15, 0x5410, RZ ;  /* 0x000054100f52b816 */ /* 0x000fe200000000ff */
[----:B--2---:R-:W-:-:S05]  /*ae90*/  @!P0 HFMA2.BF16_V2 R20, -RZ.H0_H0, RZ.H0_H0, -R90.H0_H0 ;  /* 0x200000ffff148231 */ /* 0x004fca000034095a */
[----:B------:R-:W-:-:S04]  /*aea0*/  PRMT R2, R20, 0x7610, R2 ;  /* 0x0000761014027816 */ /* 0x000fc80000000002 */
[----:B------:R-:W-:Y:S01]  /*aeb0*/  @!P0 PRMT R90, R2, 0x5410, RZ ;  /* 0x00005410025a8816 */ /* 0x000fe200000000ff */
[----:B------:R-:W-:Y:S01]  /*aec0*/  FADD.FTZ R2, R9, R5 ;  /* 0x0000000509027221 */ /* 0x000fe20000010000 */
[----:B------:R-:W-:Y:S01]  /*aed0*/  FADD.FTZ R20, R6, R0 ;  /* 0x0000000006147221 */ /* 0x000fe20000010000 */
[----:B------:R-:W-:-:S04]  /*aee0*/  IMAD.WIDE.U32 R8, R19, -0x2daee0ad, RZ ;  /* 0xd2511f5313087825 */ /* 0x000fc800078e00ff */
[----:B------:R-:W-:Y:S01]  /*aef0*/  FADD.FTZ R5, R7, R2 ;  /* 0x0000000207057221 */ /* 0x000fe20000010000 */
        /* <DEDUP_REMOVED lines=8> */
[----:B------:R-:W-:-:S05]  /*af80*/  IMAD.WIDE.U32 R14, R14, -0x2daee0ad, RZ ;  /* 0xd2511f530e0e7825 */ /* 0x000fca00078e00ff */
[----:B------:R-:W-:Y:S02]  /*af90*/  LOP3.LUT R6, R15, R233, R6, 0x96, !PT ;  /* 0x000000e90f067212 */ /* 0x000fe400078e9606 */
[----:B------:R2:W3:Y:S02]  /*afa0*/  MUFU.EX2 R15, R240 ;  /* 0x000000f0000f7308 */ /* 0x0004e40000000800 */
[----:B--2---:R-:W-:Y:S02]  /*afb0*/  IMAD.MOV.U32 R240, RZ, RZ, R203 ;  /* 0x000000fffff07224 */ /* 0x004fe400078e00cb */
[----:B------:R-:W-:Y:S02]  /*afc0*/  IMAD.MOV.U32 R203, RZ, RZ, R189 ;  /* 0x000000ffffcb7224 */ /* 0x000fe400078e00bd */
[----:B------:R1:W2:Y:S01]  /*afd0*/  LDL.LU.S16 R189, [R1+0x80] ;  /* 0x0000800001bd7983 */ /* 0x0002a20000300600 */
[----:B------:R-:W-:Y:S01]  /*afe0*/  LOP3.LUT R8, R7, R239, R8, 0x96, !PT ;  /* 0x000000ef07087212 */ /* 0x000fe200078e9608 */
[----:B------:R-:W-:-:S04]  /*aff0*/  IMAD.WIDE.U32 R6, R6, -0x326172a9, RZ ;  /* 0xcd9e8d5706067825 */ /* 0x000fc800078e00ff */
[----:B------:R-:W-:-:S03]  /*b000*/  IMAD.WIDE.U32 R8, R8, -0x326172a9, RZ ;  /* 0xcd9e8d5708087825 */ /* 0x000fc600078e00ff */
[----:B------:R-:W-:-:S04]  /*b010*/  LOP3.LUT R0, R7, R135, R8, 0x96, !PT ;  /* 0x0000008707007212 */ /* 0x000fc800078e9608 */
[----:B------:R-:W-:-:S04]  /*b020*/  LOP3.LUT R2, R0, 0xff, RZ, 0xc0, !PT ;  /* 0x000000ff00027812 */ /* 0x000fc800078ec0ff */
[----:B------:R-:W-:Y:S02]  /*b030*/  ISETP.GE.U32.AND P0, PT, R193, R2, PT ;  /* 0x00000002c100720c */ /* 0x000fe40003f06070 */
[----:B------:R-:W-:-:S04]  /*b040*/  LOP3.LUT R2, R0, 0xffff, RZ, 0xc0, !PT ;  /* 0x0000ffff00027812 */ /* 0x000fc800078ec0ff */
[----:B------:R-:W-:Y:S01]  /*b050*/  SHF.R.U32.HI R2, RZ, 0x8, R2 ;  /* 0x00000008ff027819 */ /* 0x000fe20000011602 */
[----:B------:R4:W1:Y:S03]  /*b060*/  MUFU.EX2 R11, R236 ;  /* 0x000000ec000b7308 */ /* 0x0008660000000800 */
[----:B------:R-:W-:-:S04]  /*b070*/  LOP3.LUT R2, R2, 0xffff, RZ, 0xc0, !PT ;  /* 0x0000ffff02027812 */ /* 0x000fc800078ec0ff */
[----:B------:R-:W-:Y:S02]  /*b080*/  ISETP.GE.U32.AND P4, PT, R193, R2, PT ;  /* 0x00000002c100720c */ /* 0x000fe40003f86070 */
[----:B------:R-:W-:-:S04]  /*b090*/  SHF.R.U32.HI R2, RZ, 0x10, R0 ;  /* 0x00000010ff027819 */ /* 0x000fc80000011600 */
[----:B------:R-:W-:-:S04]  /*b0a0*/  LOP3.LUT R2, R2, 0xff, RZ, 0xc0, !PT ;  /* 0x000000ff02027812 */ /* 0x000fc800078ec0ff */
[----:B------:R-:W-:Y:S01]  /*b0b0*/  ISETP.GE.U32.AND P5, PT, R193, R2, PT ;  /* 0x00000002c100720c */ /* 0x000fe20003fa6070 */
[----:B---3--:R-:W-:Y:S01]  /*b0c0*/  FADD.FTZ R2, R15, R20 ;  /* 0x000000140f027221 */ /* 0x008fe20000010000 */
[----:B----4-:R-:W-:Y:S02]  /*b0d0*/  IMAD.MOV.U32 R236, RZ, RZ, R213 ;  /* 0x000000ffffec7224 */ /* 0x010fe400078e00d5 */
[----:B------:R-:W-:Y:S02]  /*b0e0*/  IMAD.MOV.U32 R213, RZ, RZ, R186 ;  /* 0x000000ffffd57224 */ /* 0x000fe400078e00ba */
[----:B------:R-:W-:Y:S02]  /*b0f0*/  IMAD.MOV.U32 R186, RZ, RZ, R185 ;  /* 0x000000ffffba7224 */ /* 0x000fe400078e00b9 */
[----:B-1----:R-:W-:Y:S01]  /*b100*/  FADD.FTZ R185, R11, R2 ;  /* 0x000000020bb97221 */ /* 0x002fe20000010000 */
[----:B------:R-:W-:Y:S01]  /*b110*/  PRMT R76, R77, 0x7632, R76 ;  /* 0x000076324d4c7816 */ /* 0x000fe2000000004c */
[----:B--2---:R-:W-:-:S05]  /*b120*/  @!P0 HFMA2.BF16_V2 R189, -RZ.H0_H0, RZ.H0_H0, -R77.H0_H0 ;  /* 0x200000ffffbd8231 */ /* 0x004fca000034094d */
[----:B------:R-:W-:Y:S02]  /*b130*/  PRMT R2, R189, 0x7610, R2 ;  /* 0x00007610bd027816 */ /* 0x000fe40000000002 */
[----:B------:R-:W-:Y:S02]  /*b140*/  PRMT R189, R77, 0x5410, R76 ;  /* 0x000054104dbd7816 */ /* 0x000fe4000000004c */
[----:B------:R-:W-:Y:S02]  /*b150*/  @!P0 PRMT R77, R2, 0x5410, RZ ;  /* 0x00005410024d8816 */ /* 0x000fe400000000ff */
[----:B------:R1:W2:Y:S01]  /*b160*/  LDL.LU.S16 R2, [R1+0x84] ;  /* 0x0000840001027983 */ /* 0x0002a20000300600 */
[----:B------:R-:W3:Y:S01]  /*b170*/  MUFU.EX2 R21, R249 ;  /* 0x000000f900157308 */ /* 0x000ee20000000800 */
[----:B------:R-:W-:-:S04]  /*b180*/  SHF.R.U32.HI R0, RZ, 0x18, R0 ;  /* 0x00000018ff007819 */ /* 0x000fc80000011600 */
[----:B------:R-:W-:-:S03]  /*b190*/  ISETP.GE.U32.AND P3, PT, R193, R0, PT ;  /* 0x00000000c100720c */ /* 0x000fc60003f66070 */
[----:B------:R-:W4:Y:S01]  /*b1a0*/  MUFU.EX2 R19, R246 ;  /* 0x000000f600137308 */ /* 0x000f220000000800 */
[----:B------:R-:W-:-:S04]  /*b1b0*/  LOP3.LUT R0, R6, 0xff, RZ, 0xc0, !PT ;  /* 0x000000ff06007812 */ /* 0x000fc800078ec0ff */
[C---:B------:R-:W-:Y:S02]  /*b1c0*/  ISETP.GE.U32.AND P2, PT, R193.reuse, R0, PT ;  /* 0x00000000c100720c */ /* 0x040fe40003f46070 */
[----:B------:R-:W-:Y:S02]  /*b1d0*/  SHF.R.U32.HI R0, RZ, 0x18, R6 ;  /* 0x00000018ff007819 */ /* 0x000fe40000011606 */
[----:B------:R-:W-:Y:S02]  /*b1e0*/  LOP3.LUT R8, R6, 0xffff, RZ, 0xc0, !PT ;  /* 0x0000ffff06087812 */ /* 0x000fe400078ec0ff */
[----:B------:R-:W-:Y:S01]  /*b1f0*/  ISETP.GE.U32.AND P1, PT, R193, R0, PT ;  /* 0x00000000c100720c */ /* 0x000fe20003f26070 */
[----:B---3--:R-:W-:Y:S01]  /*b200*/  FADD.FTZ R0, R21, R5 ;  /* 0x0000000515007221 */ /* 0x008fe20000010000 */
[----:B------:R-:W-:Y:S02]  /*b210*/  LOP3.LUT R10, R9, R235, R10, 0x96, !PT ;  /* 0x000000eb090a7212 */ /* 0x000fe400078e960a */
[----:B------:R-:W-:Y:S01]  /*b220*/  SHF.R.U32.HI R6, RZ, 0x10, R6 ;  /* 0x00000010ff067819 */ /* 0x000fe20000011606 */
[----:B----4-:R-:W-:-:S03]  /*b230*/  FADD.FTZ R9, R19, R0 ;  /* 0x0000000013097221 */ /* 0x010fc60000010000 */
[----:B------:R-:W-:Y:S01]  /*b240*/  LOP3.LUT R0, R6, 0xff, RZ, 0xc0, !PT ;  /* 0x000000ff06007812 */ /* 0x000fe200078ec0ff */
[----:B------:R-:W-:-:S03]  /*b250*/  IMAD.WIDE.U32 R6, R10, -0x2daee0ad, RZ ;  /* 0xd2511f530a067825 */ /* 0x000fc600078e00ff */
[----:B------:R-:W-:Y:S02]  /*b260*/  ISETP.GE.U32.AND P0, PT, R193, R0, PT ;  /* 0x00000000c100720c */ /* 0x000fe40003f06070 */
[----:B------:R-:W-:Y:S01]  /*b270*/  LOP3.LUT R0, R7, R155, R14, 0x96, !PT ;  /* 0x0000009b07007212 */ /* 0x000fe200078e960e */
[----:B--2---:R-:W-:-:S05]  /*b280*/  @!P4 HFMA2.BF16_V2 R2, -RZ.H0_H0, RZ.H0_H0, -R76.H0_H0 ;  /* 0x200000ffff02c231 */ /* 0x004fca000034094c */
[----:B------:R-:W-:-:S04]  /*b290*/  PRMT R14, R2, 0x7610, R14 ;  /* 0x00007610020e7816 */ /* 0x000fc8000000000e */
[----:B------:R-:W-:Y:S02]  /*b2a0*/  @!P4 PRMT R76, R14, 0x5410, RZ ;  /* 0x000054100e4cc816 */ /* 0x000fe400000000ff */
[----:B------:R1:W2:Y:S01]  /*b2b0*/  LDL.LU.S16 R14, [R1+0x88] ;  /* 0x00008800010e7983 */ /* 0x0002a20000300600 */
[----:B------:R-:W-:-:S03]  /*b2c0*/  SHF.R.U32.HI R2, RZ, 0x8, R8 ;  /* 0x00000008ff027819 */ /* 0x000fc60000011608 */
[----:B------:R1:W3:Y:S01]  /*b2d0*/  LDL.LU.S16 R8, [R1+0x8c] ;  /* 0x00008c0001087983 */ /* 0x0002e20000300600 */
[----:B------:R-:W-:Y:S02]  /*b2e0*/  PRMT R75, R74, 0x7632, R75 ;  /* 0x000076324a4b7816 */ /* 0x000fe4000000004b */
[----:B------:R-:W-:-:S03]  /*b2f0*/  LOP3.LUT R5, R6, 0xff, RZ, 0xc0, !PT ;  /* 0x000000ff06057812 */ /* 0x000fc600078ec0ff */
[----:B--2---:R-:W-:Y:S02]  /*b300*/  @!P3 HFMA2.BF16_V2 R14, -RZ.H0_H0, RZ.H0_H0, -R75.H0_H0 ;  /* 0x200000ffff0eb231 */ /* 0x004fe4000034094b */
[----:B---3--:R-:W-:-:S03]  /*b310*/  @!P5 HFMA2.BF16_V2 R8, -RZ.H0_H0, RZ.H0_H0, -R74.H0_H0 ;  /* 0x200000ffff08d231 */ /* 0x008fc6000034094a */
[----:B------:R-:W-:Y:S02]  /*b320*/  PRMT R215, R14, 0x7610, R215 ;  /* 0x000076100ed77816 */ /* 0x000fe400000000d7 */
[----:B------:R2:W3:Y:S02]  /*b330*/  MUFU.EX2 R14, R187 ;  /* 0x000000bb000e7308 */ /* 0x0004e40000000800 */
[----:B--2---:R-:W-:Y:S01]  /*b340*/  IMAD.MOV.U32 R187, RZ, RZ, R188 ;  /* 0x000000ffffbb7224 */ /* 0x004fe200078e00bc */
[----:B------:R-:W-:Y:S02]  /*b350*/  PRMT R188, R74, 0x5410, R75 ;  /* 0x000054104abc7816 */ /* 0x000fe4000000004b */
[----:B------:R-:W-:Y:S02]  /*b360*/  @!P3 PRMT R75, R215, 0x5410, RZ ;  /* 0x00005410d74bb816 */ /* 0x000fe400000000ff */
[----:B------:R-:W-:Y:S02]  /*b370*/  ISETP.GE.U32.AND P3, PT, R193, R5, PT ;  /* 0x00000005c100720c */ /* 0x000fe40003f66070 */
[----:B------:R-:W-:-:S04]  /*b380*/  PRMT R5, R8, 0x7610, R5 ;  /* 0x0000761008057816 */ /* 0x000fc80000000005 */
[----:B------:R-:W-:Y:S02]  /*b390*/  @!P5 PRMT R74, R5, 0x5410, RZ ;  /* 0x00005410054ad816 */ /* 0x000fe400000000ff */
[----:B------:R1:W2:Y:S01]  /*b3a0*/  LDL.LU.S16 R5, [R1+0x90] ;  /* 0x0000900001057983 */ /* 0x0002a20000300600 */
[----:B------:R-:W-:Y:S01]  /*b3b0*/  LOP3.LUT R2, R2, 0xffff, RZ, 0xc0, !PT ;  /* 0x0000ffff02027812 */ /* 0x000fe200078ec0ff */
[----:B------:R4:W1:Y:S01]  /*b3c0*/  MUFU.EX2 R8, R240 ;  /* 0x000000f000087308 */ /* 0x0008620000000800 */
[----:B------:R-:W-:Y:S01]  /*b3d0*/  PRMT R72, R73, 0x7632, R72 ;  /* 0x0000763249487816 */ /* 0x000fe20000000048 */
[----:B------:R1:W2:Y:S01]  /*b3e0*/  LDL.LU.S16 R215, [R1+0x94] ;  /* 0x0000940001d77983 */ /* 0x0002a20000300600 */
        /* <DEDUP_REMOVED lines=8> */
[----:B------:R-:W-:Y:S01]  /*b470*/  IMAD.MOV.U32 R209, RZ, RZ, R187 ;  /* 0x000000ffffd17224 */ /* 0x000fe200078e00bb */
[----:B------:R-:W-:Y:S01]  /*b480*/  PRMT R187, R73, 0x5410, R72 ;  /* 0x0000541049bb7816 */ /* 0x000fe20000000048 */
[----:B--2---:R-:W-:-:S05]  /*b490*/  @!P2 HFMA2.BF16_V2 R5, -RZ.H0_H0, RZ.H0_H0, -R73.H0_H0 ;  /* 0x200000ffff05a231 */ /* 0x004fca0000340949 */
[----:B------:R-:W-:Y:S01]  /*b4a0*/  PRMT R218, R5, 0x7610, R218 ;  /* 0x0000761005da7816 */ /* 0x000fe200000000da */
[----:B-1----:R-:W-:Y:S01]  /*b4b0*/  FADD.FTZ R5, R8, R2 ;  /* 0x0000000208057221 */ /* 0x002fe20000010000 */
[----:B------:R-:W-:Y:S02]  /*b4c0*/  LOP3.LUT R2, R0, 0xff, RZ, 0xc0, !PT ;  /* 0x000000ff00027812 */ /* 0x000fe400078ec0ff */
[----:B------:R-:W-:Y:S02]  /*b4d0*/  @!P2 PRMT R73, R218, 0x5410, RZ ;  /* 0x00005410da49a816 */ /* 0x000fe400000000ff */
[----:B------:R-:W-:Y:S02]  /*b4e0*/  ISETP.GE.U32.AND P2, PT, R193, R2, PT ;  /* 0x00000002c100720c */ /* 0x000fe40003f46070 */
[----:B------:R1:W2:Y:S01]  /*b4f0*/  LDL.LU.S16 R2, [R1+0x98] ;  /* 0x0000980001027983 */ /* 0x0002a20000300600 */
[----:B------:R-:W-:Y:S01]  /*b500*/  PRMT R71, R32, 0x7610, R71 ;  /* 0x0000761020477816 */ /* 0x000fe20000000047 */
[----:B------:R-:W-:Y:S01]  /*b510*/  @!P4 HFMA2.BF16_V2 R215, -RZ.H0_H0, RZ.H0_H0, -R72.H0_H0 ;  /* 0x200000ffffd7c231 */ /* 0x000fe20000340948 */
[----:B------:R-:W-:-:S02]  /*b520*/  F2FP.BF16.F32.PACK_AB R38, R11, R15 ;  /* 0x0000000f0b26723e */ /* 0x000fc400000010ff */
[----:B------:R-:W-:Y:S02]  /*b530*/  LOP3.LUT R7, R6, 0xffff, RZ, 0xc0, !PT ;  /* 0x0000ffff06077812 */ /* 0x000fe400078ec0ff */
[----:B------:R-:W-:Y:S01]  /*b540*/  PRMT R9, R215, 0x7610, R9 ;  /* 0x00007610d7097816 */ /* 0x000fe20000000009 */
[----:B------:R-:W-:Y:S01]  /*b550*/  IMAD.MOV.U32 R215, RZ, RZ, R247 ;  /* 0x000000ffffd77224 */ /* 0x000fe200078e00f7 */
[----:B------:R-:W-:Y:S01]  /*b560*/  SHF.R.U32.HI R10, RZ, 0x10, R6 ;  /* 0x00000010ff0a7819 */ /* 0x000fe20000011606 */
[----:B------:R-:W-:Y:S01]  /*b570*/  IMAD.MOV.U32 R247, RZ, RZ, R209 ;  /* 0x000000fffff77224 */ /* 0x000fe200078e00d1 */
[----:B------:R-:W-:Y:S02]  /*b580*/  LOP3.LUT R11, R27, R225, R52, 0x96, !PT ;  /* 0x000000e11b0b7212 */ /* 0x000fe400078e9634 */
[----:B------:R-:W-:Y:S01]  /*b590*/  PRMT R70, R32, 0x7632, R70 ;  /* 0x0000763220467816 */ /* 0x000fe20000000046 */
[----:B------:R-:W-:Y:S01]  /*b5a0*/  IMAD.MOV.U32 R209, RZ, RZ, R204 ;  /* 0x000000ffffd17224 */ /* 0x000fe200078e00cc */
[----:B------:R-:W-:Y:S01]  /*b5b0*/  SHF.R.U32.HI R6, RZ, 0x18, R6 ;  /* 0x00000018ff067819 */ /* 0x000fe20000011606 */
[----:B------:R-:W-:Y:S01]  /*b5c0*/  IMAD.MOV.U32 R204, RZ, RZ, R179 ;  /* 0x000000ffffcc7224 */ /* 0x000fe200078e00b3 */
[----:B------:R-:W-:-:S02]  /*b5d0*/  @!P4 PRMT R72, R9, 0x5410, RZ ;  /* 0x000054100948c816 */ /* 0x000fc400000000ff */
[----:B------:R-:W-:Y:S01]  /*b5e0*/  PRMT R179, R71, 0x5410, R70 ;  /* 0x0000541047b37816 */ /* 0x000fe20000000046 */
[----:B------:R1:W3:Y:S01]  /*b5f0*/  LDL.LU.S16 R9, [R1+0x9c] ;  /* 0x00009c0001097983 */ /* 0x0002e20000300600 */
[----:B--2---:R-:W-:-:S05]  /*b600*/  @!P0 HFMA2.BF16_V2 R2, -RZ.H0_H0, RZ.H0_H0, -R71.H0_H0 ;  /* 0x200000ffff028231 */ /* 0x004fca0000340947 */
[----:B------:R-:W-:-:S04]  /*b610*/  PRMT R27, R2, 0x7610, R27 ;  /* 0x00007610021b7816 */ /* 0x000fc8000000001b */
[----:B------:R-:W-:Y:S02]  /*b620*/  @!P0 PRMT R71, R27, 0x5410, RZ ;  /* 0x000054101b478816 */ /* 0x000fe400000000ff */
[----:B------:R-:W-:Y:S02]  /*b630*/  ISETP.GE.U32.AND P0, PT, R193, R6, PT ;  /* 0x00000006c100720c */ /* 0x000fe40003f06070 */
[----:B------:R1:W2:Y:S01]  /*b640*/  LDL.LU.S16 R6, [R1+0xa0] ;  /* 0x0000a00001067983 */ /* 0x0002a20000300600 */
[----:B------:R-:W-:Y:S01]  /*b650*/  SHF.R.U32.HI R2, RZ, 0x18, R0 ;  /* 0x00000018ff027819 */ /* 0x000fe20000011600 */
[----:B---3--:R-:W-:-:S03]  /*b660*/  @!P1 HFMA2.BF16_V2 R9, -RZ.H0_H0, RZ.H0_H0, -R70.H0_H0 ;  /* 0x200000ffff099231 */ /* 0x008fc60000340946 */
[----:B------:R-:W-:Y:S02]  /*b670*/  ISETP.GE.U32.AND P4, PT, R193, R2, PT ;  /* 0x00000002c100720c */ /* 0x000fe40003f86070 */
[----:B------:R-:W-:Y:S02]  /*b680*/  F2FP.BF16.F32.PACK_AB R21, R19, R21 ;  /* 0x000000151315723e */ /* 0x000fe400000010ff */
[----:B------:R-:W-:Y:S02]  /*b690*/  PRMT R2, R9, 0x7610, R2 ;  /* 0x0000761009027816 */ /* 0x000fe40000000002 */
[----:B------:R-:W-:Y:S02]  /*b6a0*/  LOP3.LUT R19, R17, R224, R26, 0x96, !PT ;  /* 0x000000e011137212 */ /* 0x000fe400078e961a */
[----:B------:R-:W-:Y:S02]  /*b6b0*/  PRMT R66, R69, 0x7632, R66 ;  /* 0x0000763245427816 */ /* 0x000fe40000000042 */
[----:B------:R-:W-:-:S02]  /*b6c0*/  @!P1 PRMT R70, R2, 0x5410, RZ ;  /* 0x0000541002469816 */ /* 0x000fc400000000ff */
[----:B------:R1:W3:Y:S04]  /*b6d0*/  LDL.LU.S16 R2, [R1+0xa4] ;  /* 0x0000a40001027983 */ /* 0x0002e80000300600 */
[----:B------:R1:W4:Y:S01]  /*b6e0*/  LDL.LU.S16 R27, [R1+0xac] ;  /* 0x0000ac00011b7983 */ /* 0x0003220000300600 */
[----:B--2---:R-:W-:-:S05]  /*b6f0*/  @!P2 HFMA2.BF16_V2 R6, -RZ.H0_H0, RZ.H0_H0, -R69.H0_H0 ;  /* 0x200000ffff06a231 */ /* 0x004fca0000340945 */
[----:B------:R-:W-:Y:S02]  /*b700*/  PRMT R26, R6, 0x7610, R26 ;  /* 0x00007610061a7816 */ /* 0x000fe4000000001a */
[----:B------:R2:W1:Y:S02]  /*b710*/  MUFU.EX2 R6, R213 ;  /* 0x000000d500067308 */ /* 0x0004640000000800 */
[----:B--2---:R-:W-:Y:S02]  /*b720*/  IMAD.MOV.U32 R213, RZ, RZ, R210 ;  /* 0x000000ffffd57224 */ /* 0x004fe400078e00d2 */
[----:B------:R-:W-:Y:S01]  /*b730*/  IMAD.MOV.U32 R210, RZ, RZ, R202 ;  /* 0x000000ffffd27224 */ /* 0x000fe200078e00ca */
[----:B------:R-:W-:Y:S02]  /*b740*/  PRMT R202, R69, 0x5410, R66 ;  /* 0x0000541045ca7816 */ /* 0x000fe40000000042 */
[----:B------:R-:W-:Y:S02]  /*b750*/  @!P2 PRMT R69, R26, 0x5410, RZ ;  /* 0x000054101a45a816 */ /* 0x000fe400000000ff */
[----:B------:R2:W2:Y:S01]  /*b760*/  LDL.LU.S16 R26, [R1+0xa8] ;  /* 0x0000a800011a7983 */ /* 0x0004a20000300600 */
[----:B------:R-:W-:-:S04]  /*b770*/  LOP3.LUT R0, R0, 0xffff, RZ, 0xc0, !PT ;  /* 0x0000ffff00007812 */ /* 0x000fc800078ec0ff */
[----:B------:R-:W-:-:S04]  /*b780*/  SHF.R.U32.HI R0, RZ, 0x8, R0 ;  /* 0x00000008ff007819 */ /* 0x000fc80000011600 */
[----:B------:R-:W-:-:S04]  /*b790*/  LOP3.LUT R0, R0, 0xffff, RZ, 0xc0, !PT ;  /* 0x0000ffff00007812 */ /* 0x000fc800078ec0ff */
[----:B------:R-:W-:Y:S02]  /*b7a0*/  ISETP.GE.U32.AND P1, PT, R193, R0, PT ;  /* 0x00000000c100720c */ /* 0x000fe40003f26070 */
[----:B------:R-:W-:Y:S02]  /*b7b0*/  PRMT R63, R64, 0x7632, R63 ;  /* 0x00007632403f7816 */ /* 0x000fe4000000003f */
[----:B------:R-:W-:Y:S01]  /*b7c0*/  SHF.R.U32.HI R0, RZ, 0x8, R7 ;  /* 0x00000008ff007819 */ /* 0x000fe20000011607 */
[----:B----4-:R-:W-:Y:S01]  /*b7d0*/  @!P5 HFMA2.BF16_V2 R27, -RZ.H0_H0, RZ.H0_H0, -R64.H0_H0 ;  /* 0x200000ffff1bd231 */ /* 0x010fe20000340940 */
[----:B------:R-:W-:-:S07]  /*b7e0*/  F2FP.BF16.F32.PACK_AB R36, R8, R14 ;  /* 0x0000000e0824723e */ /* 0x000fce00000010ff */
[----:B---3--:R-:W-:-:S05]  /*b7f0*/  @!P1 HFMA2.BF16_V2 R2, -RZ.H0_H0, RZ.H0_H0, -R66.H0_H0 ;  /* 0x200000ffff029231 */ /* 0x008fca0000340942 */
[----:B------:R-:W-:Y:S02]  /*b800*/  PRMT R7, R2, 0x7610, R7 ;  /* 0x0000761002077816 */ /* 0x000fe40000000007 */
[----:B------:R3:W4:Y:S01]  /*b810*/  MUFU.EX2 R2, R240 ;  /* 0x000000f000027308 */ /* 0x0007220000000800 */
[----:B------:R-:W-:Y:S02]  /*b820*/  PRMT R15, R27, 0x7610, R15 ;  /* 0x000076101b0f7816 */ /* 0x000fe4000000000f */
[----:B------:R-:W-:Y:S01]  /*b830*/  @!P1 PRMT R66, R7, 0x5410, RZ ;  /* 0x0000541007429816 */ /* 0x000fe200000000ff */
[----:B------:R-:W-:-:S04]  /*b840*/  IMAD.MOV.U32 R27, RZ, RZ, R217 ;  /* 0x000000ffff1b7224 */ /* 0x000fc800078e00d9 */
[----:B------:R1:W-:Y:S01]  /*b850*/  MUFU.EX2 R9, R215 ;  /* 0x000000d700097308 */ /* 0x0003e20000000800 */
[----:B---3--:R-:W-:Y:S02]  /*b860*/  IMAD.MOV.U32 R240, RZ, RZ, R236 ;  /* 0x000000fffff07224 */ /* 0x008fe400078e00ec */
[----:B------:R-:W-:Y:S02]  /*b870*/  IMAD.MOV.U32 R236, RZ, RZ, R213 ;  /* 0x000000ffffec7224 */ /* 0x000fe400078e00d5 */
[----:B------:R-:W-:Y:S01]  /*b880*/  IMAD.MOV.U32 R213, RZ, RZ, R201 ;  /* 0x000000ffffd57224 */ /* 0x000fe200078e00c9 */
[----:B------:R-:W-:Y:S02]  /*b890*/  PRMT R201, R64, 0x5410, R63 ;  /* 0x0000541040c97816 */ /* 0x000fe4000000003f */
[----:B------:R3:W-:Y:S01]  /*b8a0*/  MUFU.EX2 R7, R182 ;  /* 0x000000b600077308 */ /* 0x0007e20000000800 */
[----:B-1----:R-:W-:Y:S02]  /*b8b0*/  IMAD.MOV.U32 R215, RZ, RZ, R204 ;  /* 0x000000ffffd77224 */ /* 0x002fe400078e00cc */
[----:B------:R-:W-:-:S02]  /*b8c0*/  IMAD.MOV.U32 R204, RZ, RZ, R203 ;  /* 0x000000ffffcc7224 */ /* 0x000fc400078e00cb */
[----:B------:R-:W-:Y:S01]  /*b8d0*/  IMAD.MOV.U32 R203, RZ, RZ, R200 ;  /* 0x000000ffffcb7224 */ /* 0x000fe200078e00c8 */
[----:B------:R-:W-:Y:S01]  /*b8e0*/  @!P5 PRMT R64, R15, 0x5410, RZ ;  /* 0x000054100f40d816 */ /* 0x000fe200000000ff */
[----:B---3--:R1:W5:Y:S01]  /*b8f0*/  LDL.LU R182, [R1+0x318] ;  /* 0x0003180001b67983 */ /* 0x0083620000300800 */
[----:B--2---:R-:W-:-:S05]  /*b900*/  @!P4 HFMA2.BF16_V2 R26, -RZ.H0_H0, RZ.H0_H0, -R63.H0_H0 ;  /* 0x200000ffff1ac231 */ /* 0x004fca000034093f */
[----:B------:R-:W-:Y:S01]  /*b910*/  PRMT R8, R26, 0x7610, R8 ;  /* 0x000076101a087816 */ /* 0x000fe20000000008 */
[----:B------:R-:W-:-:S03]  /*b920*/  IMAD.MOV.U32 R26, RZ, RZ, R216 ;  /* 0x000000ffff1a7224 */ /* 0x000fc600078e00d8 */
[----:B------:R-:W-:Y:S02]  /*b930*/  @!P4 PRMT R63, R8, 0x5410, RZ ;  /* 0x00005410083fc816 */ /* 0x000fe400000000ff */
[----:B------:R2:W3:Y:S01]  /*b940*/  MUFU.EX2 R8, R153 ;  /* 0x0000009900087308 */ /* 0x0004e20000000800 */
[----:B------:R-:W-:Y:S01]  /*b950*/  IMAD.MOV.U32 R216, RZ, RZ, R191 ;  /* 0x000000ffffd87224 */ /* 0x000fe200078e00bf */
[----:B--2---:R1:W5:Y:S04]  /*b960*/  LDL.LU R153, [R1+0x314] ;  /* 0x0003140001997983 */ /* 0x0043680000300800 */
[----:B------:R1:W2:Y:S04]  /*b970*/  LDL.LU.S16 R217, [R1+0xb4] ;  /* 0x0000b40001d97983 */ /* 0x0002a80000300600 */
[----:B------:R1:W2:Y:S04]  /*b980*/  LDL.LU.S16 R200, [R1+0xb0] ;  /* 0x0000b00001c87983 */ /* 0x0002a80000300600 */
[----:B------:R1:W2:Y:S04]  /*b990*/  LDL.LU.S16 R191, [R1+0xbc] ;  /* 0x0000bc0001bf7983 */ /* 0x0002a80000300600 */
[----:B------:R1:W2:Y:S01]  /*b9a0*/  LDL.LU.S16 R15, [R1+0xb8] ;  /* 0x0000b800010f7983 */ /* 0x0002a20000300600 */
[----:B------:R-:W-:-:S04]  /*b9b0*/  LOP3.LUT R0, R0, 0xffff, RZ, 0xc0, !PT ;  /* 0x0000ffff00007812 */ /* 0x000fc800078ec0ff */
[----:B------:R-:W-:Y:S02]  /*b9c0*/  ISETP.GE.U32.AND P2, PT, R193, R0, PT ;  /* 0x00000000c100720c */ /* 0x000fe40003f46070 */
[----:B------:R-:W-:Y:S01]  /*b9d0*/  LOP3.LUT R0, R10, 0xff, RZ, 0xc0, !PT ;  /* 0x000000ff0a007812 */ /* 0x000fe200078ec0ff */
[----:B------:R-:W-:-:S03]  /*b9e0*/  FADD.FTZ R185, R6, R185 ;  /* 0x000000b906b97221 */ /* 0x000fc60000010000 */
[----:B------:R-:W-:Y:S01]  /*b9f0*/  ISETP.GE.U32.AND P1, PT, R193, R0, PT ;  /* 0x00000000c100720c */ /* 0x000fe20003f26070 */
[----:B----4-:R-:W-:Y:S01]  /*ba00*/  FADD.FTZ R185, R2, R185 ;  /* 0x000000b902b97221 */ /* 0x010fe20000010000 */
[----:B------:R-:W-:Y:S02]  /*ba10*/  PRMT R61, R62, 0x7632, R61 ;  /* 0x000076323e3d7816 */ /* 0x000fe4000000003d */
[----:B------:R-:W-:Y:S02]  /*ba20*/  F2FP.BF16.F32.PACK_AB R34, R2, R6 ;  /* 0x000000060222723e */ /* 0x000fe400000010ff */
[----:B------:R-:W-:Y:S01]  /*ba30*/  PRMT R67, R68, 0x7632, R67 ;  /* 0x0000763244437816 */ /* 0x000fe20000000043 */
[----:B------:R-:W4:Y:S01]  /*ba40*/  MUFU.EX2 R2, R152 ;  /* 0x0000009800027308 */ /* 0x000f220000000800 */
[----:B------:R-:W-:Y:S02]  /*ba50*/  IMAD.MOV.U32 R246, RZ, RZ, R216 ;  /* 0x000000fffff67224 */ /* 0x000fe400078e00d8 */
[----:B------:R-:W-:-:S02]  /*ba60*/  IMAD.MOV.U32 R216, RZ, RZ, R240 ;  /* 0x000000ffffd87224 */ /* 0x000fc400078e00f0 */
[----:B------:R-:W-:Y:S02]  /*ba70*/  IMAD.MOV.U32 R240, RZ, RZ, R236 ;  /* 0x000000fffff07224 */ /* 0x000fe400078e00ec */
[----:B---3--:R-:W-:Y:S01]  /*ba80*/  FADD.FTZ R185, R8, R185 ;  /* 0x000000b908b97221 */ /* 0x008fe20000010000 */
[----:B------:R-:W-:Y:S01]  /*ba90*/  IMAD.MOV.U32 R236, RZ, RZ, R186 ;  /* 0x000000ffffec7224 */ /* 0x000fe200078e00ba */
[----:B------:R-:W-:Y:S02]  /*baa0*/  F2FP.BF16.F32.PACK_AB R92, R7, R9 ;  /* 0x00000009075c723e */ /* 0x000fe400000010ff */
[----:B----4-:R-:W-:Y:S01]  /*bab0*/  F2FP.BF16.F32.PACK_AB R32, R2, R8 ;  /* 0x000000080220723e */ /* 0x010fe200000010ff */
[----:B------:R1:W5:Y:S01]  /*bac0*/  LDL.LU R152, [R1+0x310] ;  /* 0x0003100001987983 */ /* 0x0003620000300800 */
[----:B--2---:R-:W-:Y:S02]  /*bad0*/  @!P2 HFMA2.BF16_V2 R200, -RZ.H0_H0, RZ.H0_H0, -R67.H0_H0 ;  /* 0x200000ffffc8a231 */ /* 0x004fe40000340943 */
[----:B------:R-:W-:-:S02]  /*bae0*/  @!P0 HFMA2.BF16_V2 R15, -RZ.H0_H0, RZ.H0_H0, -R61.H0_H0 ;  /* 0x200000ffff0f8231 */ /* 0x000fc4000034093d */
[----:B------:R-:W-:Y:S01]  /*baf0*/  @!P1 HFMA2.BF16_V2 R191, -RZ.H0_H0, RZ.H0_H0, -R62.H0_H0 ;  /* 0x200000ffffbf9231 */ /* 0x000fe2000034093e */
[----:B------:R-:W-:Y:S02]  /*bb00*/  PRMT R10, R200, 0x7610, R10 ;  /* 0x00007610c80a7816 */ /* 0x000fe4000000000a */
[----:B------:R-:W-:Y:S02]  /*bb10*/  PRMT R0, R15, 0x7610, R0 ;  /* 0x000076100f007816 */ /* 0x000fe40000000000 */
[----:B------:R-:W-:Y:S01]  /*bb20*/  PRMT R200, R62, 0x5410, R61 ;  /* 0x000054103ec87816 */ /* 0x000fe2000000003d */
[----:B------:R-:W-:Y:S01]  /*bb30*/  @!P3 HFMA2.BF16_V2 R217, -RZ.H0_H0, RZ.H0_H0, -R68.H0_H0 ;  /* 0x200000ffffd9b231 */ /* 0x000fe20000340944 */
[----:B------:R-:W-:Y:S01]  /*bb40*/  @!P0 PRMT R61, R0, 0x5410, RZ ;  /* 0x00005410003d8816 */ /* 0x000fe200000000ff */
[----:B------:R-:W-:Y:S01]  /*bb50*/  FADD.FTZ R0, R9, R5 ;  /* 0x0000000509007221 */ /* 0x000fe20000010000 */
[----:B------:R-:W-:Y:S01]  /*bb60*/  PRMT R6, R191, 0x7610, R6 ;  /* 0x00007610bf067816 */ /* 0x000fe20000000006 */
[----:B------:R-:W-:Y:S01]  /*bb70*/  IMAD.WIDE.U32 R8, R19, -0x2daee0ad, RZ ;  /* 0xd2511f5313087825 */ /* 0x000fe200078e00ff */
[----:B------:R-:W-:-:S03]  /*bb80*/  PRMT R14, R217, 0x7610, R14 ;  /* 0x00007610d90e7816 */ /* 0x000fc6000000000e */
[----:B------:R-:W-:Y:S01]  /*bb90*/  FADD.FTZ R186, R7, R0 ;  /* 0x0000000007ba7221 */ /* 0x000fe20000010000 */
[----:B------:R-:W-:Y:S01]  /*bba0*/  @!P1 PRMT R62, R6, 0x5410, RZ ;  /* 0x00005410063e9816 */ /* 0x000fe200000000ff */
[----:B------:R-:W-:Y:S01]  /*bbb0*/  IMAD.WIDE.U32 R6, R11, -0x2daee0ad, RZ ;  /* 0xd2511f530b067825 */ /* 0x000fe200078e00ff */
[----:B------:R-:W-:Y:S02]  /*bbc0*/  PRMT R191, R68, 0x5410, R67 ;  /* 0x0000541044bf7816 */ /* 0x000fe40000000043 */
[----:B------:R-:W-:Y:S01]  /*bbd0*/  @!P3 PRMT R68, R14, 0x5410, RZ ;  /* 0x000054100e44b816 */ /* 0x000fe200000000ff */
[----:B------:R-:W-:Y:S01]  /*bbe0*/  IMAD.MOV.U32 R217, RZ, RZ, R208 ;  /* 0x000000ffffd97224 */ /* 0x000fe200078e00d0 */
[----:B------:R-:W-:Y:S01]  /*bbf0*/  @!P2 PRMT R67, R10, 0x5410, RZ ;  /* 0x000054100a43a816 */ /* 0x000fe200000000ff */
[----:B------:R1:W2:Y:S01]  /*bc00*/  LDL.LU.S16 R208, [R1+0xd0] ;  /* 0x0000d00001d07983 */ /* 0x0002a20000300600 */
        /* <DEDUP_REMOVED lines=11> */
[----:B------:R-:W-:-:S05]  /*bcc0*/  IMAD.WIDE.U32 R6, R6, -0x326172a9, RZ ;  /* 0xcd9e8d5706067825 */ /* 0x000fca00078e00ff */
[----:B------:R-:W-:Y:S02]  /*bcd0*/  LOP3.LUT R0, R7, R135, R8, 0x96, !PT ;  /* 0x0000008707007212 */ /* 0x000fe400078e9608 */
[----:B------:R1:W3:Y:S04]  /*bce0*/  LDL.LU.S16 R8, [R1+0xd4] ;  /* 0x0000d40001087983 */ /* 0x0002e80000300600 */
[----:B------:R1:W4:Y:S01]  /*bcf0*/  LDL.LU.S16 R11, [R1+0xd8] ;  /* 0x0000d800010b7983 */ /* 0x0003220000300600 */
[----:B------:R-:W-:Y:S01]  /*bd00*/  FADD.FTZ R185, R2, R185 ;  /* 0x000000b902b97221 */ /* 0x000fe20000010000 */
[----:B------:R-:W-:Y:S01]  /*bd10*/  LOP3.LUT R2, R0, 0xff, RZ, 0xc0, !PT ;  /* 0x000000ff00027812 */ /* 0x000fe200078ec0ff */
[----:B------:R-:W1:Y:S03]  /*bd20*/  MUFU.EX2 R5, R246 ;  /* 0x000000f600057308 */ /* 0x000e660000000800 */
[----:B------:R-:W-:-:S05]  /*bd30*/  ISETP.GE.U32.AND P0, PT, R193, R2, PT ;  /* 0x00000002c100720c */ /* 0x000fca0003f06070 */
[----:B------:R-:W1:Y:S01]  /*bd40*/  MUFU.EX2 R2, R217 ;  /* 0x000000d900027308 */ /* 0x000e620000000800 */
[----:B------:R-:W-:Y:S02]  /*bd50*/  LOP3.LUT R10, R9, R235, R10, 0x96, !PT ;  /* 0x000000eb090a7212 */ /* 0x000fe400078e960a */
[----:B------:R-:W-:Y:S01]  /*bd60*/  PRMT R44, R45, 0x7632, R44 ;  /* 0x000076322d2c7816 */ /* 0x000fe2000000002c */
[----:B-1----:R-:W-:-:S04]  /*bd70*/  FADD.FTZ R186, R5, R186 ;  /* 0x000000ba05ba7221 */ /* 0x002fc80000010000 */
[C---:B------:R-:W-:Y:S01]  /*bd80*/  FADD.FTZ R186, R2.reuse, R186 ;  /* 0x000000ba02ba7221 */ /* 0x040fe20000010000 */
[----:B------:R-:W-:Y:S02]  /*bd90*/  F2FP.BF16.F32.PACK_AB R23, R2, R5 ;  /* 0x000000050217723e */ /* 0x000fe400000010ff */
[----:B------:R-:W-:-:S04]  /*bda0*/  LOP3.LUT R2, R0, 0xffff, RZ, 0xc0, !PT ;  /* 0x0000ffff00027812 */ /* 0x000fc800078ec0ff */
[----:B------:R-:W-:-:S04]  /*bdb0*/  SHF.R.U32.HI R2, RZ, 0x8, R2 ;  /* 0x00000008ff027819 */ /* 0x000fc80000011602 */
[----:B------:R-:W-:Y:S01]  /*bdc0*/  LOP3.LUT R2, R2, 0xffff, RZ, 0xc0, !PT ;  /* 0x0000ffff02027812 */ /* 0x000fe200078ec0ff */
[----:B--2---:R-:W-:-:S05]  /*bdd0*/  @!P0 HFMA2.BF16_V2 R208, -RZ.H0_H0, RZ.H0_H0, -R45.H0_H0 ;  /* 0x200000ffffd08231 */ /* 0x004fca000034092d */
[----:B------:R-:W-:Y:S02]  /*bde0*/  PRMT R9, R208, 0x7610, R9 ;  /* 0x00007610d0097816 */ /* 0x000fe40000000009 */
[----:B------:R-:W-:Y:S02]  /*bdf0*/  PRMT R208, R45, 0x5410, R44 ;  /* 0x000054102dd07816 */ /* 0x000fe4000000002c */
[----:B------:R-:W-:Y:S02]  /*be00*/  @!P0 PRMT R45, R9, 0x5410, RZ ;  /* 0x00005410092d8816 */ /* 0x000fe400000000ff */
[----:B------:R1:W2:Y:S01]  /*be10*/  LDL.LU.S16 R9, [R1+0xe0] ;  /* 0x0000e00001097983 */ /* 0x0002a20000300600 */
[----:B------:R-:W-:-:S13]  /*be20*/  ISETP.GE.U32.AND P0, PT, R193, R2, PT ;  /* 0x00000002c100720c */ /* 0x000fda0003f06070 */
[----:B---3--:R-:W-:-:S05]  /*be30*/  @!P0 HFMA2.BF16_V2 R8, -RZ.H0_H0, RZ.H0_H0, -R44.H0_H0 ;  /* 0x200000ffff088231 */ /* 0x008fca000034092c */
[----:B------:R-:W-:Y:S02]  /*be40*/  PRMT R2, R8, 0x7610, R2 ;  /* 0x0000761008027816 */ /* 0x000fe40000000002 */
[----:B------:R1:W3:Y:S02]  /*be50*/  LDL.LU.S16 R8, [R1+0xe8] ;  /* 0x0000e80001087983 */ /* 0x0002e40000300600 */
[----:B------:R-:W-:Y:S02]  /*be60*/  @!P0 PRMT R44, R2, 0x5410, RZ ;  /* 0x00005410022c8816 */ /* 0x000fe400000000ff */
[----:B------:R-:W-:-:S04]  /*be70*/  SHF.R.U32.HI R2, RZ, 0x18, R0 ;  /* 0x00000018ff027819 */ /* 0x000fc80000011600 */
[----:B------:R-:W-:Y:S02]  /*be80*/  ISETP.GE.U32.AND P0, PT, R193, R2, PT ;  /* 0x00000002c100720c */ /* 0x000fe40003f06070 */
[C---:B------:R-:W-:Y:S01]  /*be90*/  PRMT R65, R33.reuse, 0x7632, R65 ;  /* 0x0000763221417816 */ /* 0x040fe20000000041 */
[----:B------:R-:W-:Y:S01]  /*bea0*/  IMAD.MOV.U32 R217, RZ, RZ, R236 ;  /* 0x000000ffffd97224 */ /* 0x000fe200078e00ec */
[----:B------:R-:W-:Y:S01]  /*beb0*/  PRMT R30, R33, 0x7610, R30 ;  /* 0x00007610211e7816 */ /* 0x000fe2000000001e */
[----:B------:R-:W-:-:S08]  /*bec0*/  IMAD.MOV.U32 R236, RZ, RZ, R213 ;  /* 0x000000ffffec7224 */ /* 0x000fd000078e00d5 */
[----:B----4-:R-:W-:Y:S02]  /*bed0*/  @!P0 HFMA2.BF16_V2 R11, -RZ.H0_H0, RZ.H0_H0, -R65.H0_H0 ;  /* 0x200000ffff0b8231 */ /* 0x010fe40000340941 */
[----:B------:R-:W-:-:S03]  /*bee0*/  IMAD.MOV.U32 R213, RZ, RZ, R205 ;  /* 0x000000ffffd57224 */ /* 0x000fc600078e00cd */
[----:B------:R-:W-:Y:S02]  /*bef0*/  PRMT R2, R11, 0x7610, R2 ;  /* 0x000076100b027816 */ /* 0x000fe40000000002 */
[----:B------:R-:W-:Y:S02]  /*bf00*/  PRMT R205, R30, 0x5410, R65 ;  /* 0x000054101ecd7816 */ /* 0x000fe40000000041 */
[----:B------:R-:W-:Y:S02]  /*bf10*/  @!P0 PRMT R65, R2, 0x5410, RZ ;  /* 0x0000541002418816 */ /* 0x000fe400000000ff */
[----:B------:R1:W4:Y:S01]  /*bf20*/  LDL.LU.S16 R2, [R1+0xec] ;  /* 0x0000ec0001027983 */ /* 0x0003220000300600 */
[----:B------:R-:W-:-:S04]  /*bf30*/  SHF.R.U32.HI R0, RZ, 0x10, R0 ;  /* 0x00000010ff007819 */ /* 0x000fc80000011600 */
[----:B------:R-:W-:-:S04]  /*bf40*/  LOP3.LUT R0, R0, 0xff, RZ, 0xc0, !PT ;  /* 0x000000ff00007812 */ /* 0x000fc800078ec0ff */
[----:B------:R-:W-:-:S13]  /*bf50*/  ISETP.GE.U32.AND P1, PT, R193, R0, PT ;  /* 0x00000000c100720c */ /* 0x000fda0003f26070 */
[----:B--2---:R-:W-:-:S05]  /*bf60*/  @!P1 HFMA2.BF16_V2 R9, -RZ.H0_H0, RZ.H0_H0, -R30.H0_H0 ;  /* 0x200000ffff099231 */ /* 0x004fca000034091e */
[----:B------:R-:W-:-:S04]  /*bf70*/  PRMT R0, R9, 0x7610, R0 ;  /* 0x0000761009007816 */ /* 0x000fc80000000000 */
[----:B------:R-:W-:Y:S02]  /*bf80*/  @!P1 PRMT R30, R0, 0x5410, RZ ;  /* 0x00005410001e9816 */ /* 0x000fe400000000ff */
[----:B------:R-:W-:-:S04]  /*bf90*/  LOP3.LUT R0, R6, 0xff, RZ, 0xc0, !PT ;  /* 0x000000ff06007812 */ /* 0x000fc800078ec0ff */
[----:B------:R-:W-:-:S13]  /*bfa0*/  ISETP.GE.U32.AND P0, PT, R193, R0, PT ;  /* 0x00000000c100720c */ /* 0x000fda0003f06070 */
[----:B---3--:R-:W-:-:S05]  /*bfb0*/  @!P0 HFMA2.BF16_V2 R8, -RZ.H0_H0, RZ.H0_H0, -R60.H0_H0 ;  /* 0x200000ffff088231 */ /* 0x008fca000034093c */
[----:B------:R-:W-:Y:S02]  /*bfc0*/  PRMT R0, R8, 0x7610, R0 ;  /* 0x0000761008007816 */ /* 0x000fe40000000000 */
[----:B------:R1:W2:Y:S01]  /*bfd0*/  LDL.LU.S16 R8, [R1+0xf0] ;  /* 0x0000f00001087983 */ /* 0x0002a20000300600 */
[----:B------:R-:W-:Y:S01]  /*bfe0*/  PRMT R59, R60, 0x7632, R59 ;  /* 0x000076323c3b7816 */ /* 0x000fe2000000003b */
[----:B------:R-:W-:-:S03]  /*bff0*/  IMAD.MOV.U32 R246, RZ, RZ, R204 ;  /* 0x000000fffff67224 */ /* 0x000fc600078e00cc */
[----:B------:R-:W-:Y:S02]  /*c000*/  PRMT R204, R60, 0x5410, R59 ;  /* 0x000054103ccc7816 */ /* 0x000fe4000000003b */
[----:B------:R-:W-:Y:S02]  /*c010*/  @!P0 PRMT R60, R0, 0x5410, RZ ;  /* 0x00005410003c8816 */ /* 0x000fe400000000ff */
[----:B------:R-:W-:-:S04]  /*c020*/  LOP3.LUT R0, R6, 0xffff, RZ, 0xc0, !PT ;  /* 0x0000ffff06007812 */ /* 0x000fc800078ec0ff */
[----:B------:R-:W-:-:S04]  /*c030*/  SHF.R.U32.HI R0, RZ, 0x8, R0 ;  /* 0x00000008ff007819 */ /* 0x000fc80000011600 */
[----:B------:R-:W-:-:S04]  /*c040*/  LOP3.LUT R0, R0, 0xffff, RZ, 0xc0, !PT ;  /* 0x0000ffff00007812 */ /* 0x000fc800078ec0ff */
[----:B------:R-:W-:-:S13]  /*c050*/  ISETP.GE.U32.AND P0, PT, R193, R0, PT ;  /* 0x00000000c100720c */ /* 0x000fda0003f06070 */
[----:B----4-:R-:W-:-:S05]  /*c060*/  @!P0 HFMA2.BF16_V2 R2, -RZ.H0_H0, RZ.H0_H0, -R59.H0_H0 ;  /* 0x200000ffff028231 */ /* 0x010fca000034093b */
[----:B------:R-:W-:Y:S02]  /*c070*/  PRMT R0, R2, 0x7610, R0 ;  /* 0x0000761002007816 */ /* 0x000fe40000000000 */
[----:B------:R1:W3:Y:S04]  /*c080*/  LDL.LU.S16 R2, [R1+0xf4] ;  /* 0x0000f40001027983 */ /* 0x0002e80000300600 */
[----:B------:R1:W4:Y:S01]  /*c090*/  LDL.LU.S16 R9, [R1+0xf8] ;  /* 0x0000f80001097983 */ /* 0x0003220000300600 */
[----:B------:R-:W-:Y:S02]  /*c0a0*/  @!P0 PRMT R59, R0, 0x5410, RZ ;  /* 0x00005410003b8816 */ /* 0x000fe400000000ff */
[----:B------:R-:W-:-:S04]  /*c0b0*/  SHF.R.U32.HI R0, RZ, 0x10, R6 ;  /* 0x00000010ff007819 */ /* 0x000fc80000011606 */
[----:B------:R-:W-:-:S04]  /*c0c0*/  LOP3.LUT R0, R0, 0xff, RZ, 0xc0, !PT ;  /* 0x000000ff00007812 */ /* 0x000fc800078ec0ff */
[----:B------:R-:W-:Y:S02]  /*c0d0*/  ISETP.GE.U32.AND P1, PT, R193, R0, PT ;  /* 0x00000000c100720c */ /* 0x000fe40003f26070 */
[----:B------:R-:W-:Y:S02]  /*c0e0*/  PRMT R58, R22, 0x7610, R58 ;  /* 0x00007610163a7816 */ /* 0x000fe4000000003a */
[----:B------:R-:W-:-:S04]  /*c0f0*/  SHF.R.U32.HI R6, RZ, 0x18, R6 ;  /* 0x00000018ff067819 */ /* 0x000fc80000011606 */
[----:B------:R-:W-:-:S05]  /*c100*/  ISETP.GE.U32.AND P0, PT, R193, R6, PT ;  /* 0x00000006c100720c */ /* 0x000fca0003f06070 */
[----:B--2---:R-:W-:-:S05]  /*c110*/  @!P1 HFMA2.BF16_V2 R8, -RZ.H0_H0, RZ.H0_H0, -R58.H0_H0 ;  /* 0x200000ffff089231 */ /* 0x004fca000034093a */
[----:B------:R-:W-:Y:S02]  /*c120*/  PRMT R6, R8, 0x7610, R6 ;  /* 0x0000761008067816 */ /* 0x000fe40000000006 */
[----:B------:R1:W2:Y:S01]  /*c130*/  LDL.LU.S16 R8, [R1+0xfc] ;  /* 0x0000fc0001087983 */ /* 0x0002a20000300600 */
[----:B------:R-:W-:Y:S01]  /*c140*/  PRMT R51, R22, 0x7632, R51 ;  /* 0x0000763216337816 */ /* 0x000fe20000000033 */
[----:B------:R-:W-:Y:S02]  /*c150*/  IMAD.MOV.U32 R249, RZ, RZ, R246 ;  /* 0x000000fffff97224 */ /* 0x000fe400078e00f6 */
[----:B------:R-:W-:Y:S01]  /*c160*/  IMAD.MOV.U32 R246, RZ, RZ, R203 ;  /* 0x000000fffff67224 */ /* 0x000fe200078e00cb */
[----:B------:R-:W-:Y:S02]  /*c170*/  PRMT R203, R58, 0x5410, R51 ;  /* 0x000054103acb7816 */ /* 0x000fe40000000033 */
[----:B------:R-:W-:Y:S01]  /*c180*/  @!P1 PRMT R58, R6, 0x5410, RZ ;  /* 0x00005410063a9816 */ /* 0x000fe200000000ff */
[----:B------:R-:W-:-:S04]  /*c190*/  IMAD.WIDE.U32 R6, R10, -0x2daee0ad, RZ ;  /* 0xd2511f530a067825 */ /* 0x000fc800078e00ff */
[----:B---3--:R-:W-:-:S05]  /*c1a0*/  @!P0 HFMA2.BF16_V2 R2, -RZ.H0_H0, RZ.H0_H0, -R51.H0_H0 ;  /* 0x200000ffff028231 */ /* 0x008fca0000340933 */
[----:B------:R-:W-:-:S04]  /*c1b0*/  PRMT R0, R2, 0x7610, R0 ;  /* 0x0000761002007816 */ /* 0x000fc80000000000 */
[----:B------:R-:W-:Y:S02]  /*c1c0*/  @!P0 PRMT R51, R0, 0x5410, RZ ;  /* 0x0000541000338816 */ /* 0x000fe400000000ff */
[----:B------:R-:W-:-:S04]  /*c1d0*/  LOP3.LUT R0, R7, R155, R14, 0x96, !PT ;  /* 0x0000009b07007212 */ /* 0x000fc800078e960e */
[----:B------:R-:W-:-:S04]  /*c1e0*/  LOP3.LUT R2, R0, 0xff, RZ, 0xc0, !PT ;  /* 0x000000ff00027812 */ /* 0x000fc800078ec0ff */
[----:B------:R-:W-:Y:S01]  /*c1f0*/  ISETP.GE.U32.AND P0, PT, R193, R2, PT ;  /* 0x00000002c100720c */ /* 0x000fe20003f06070 */
[----:B------:R-:W-:Y:S01]  /*c200*/  IMAD.MOV.U32 R218, RZ, RZ, R217 ;  /* 0x000000ffffda7224 */ /* 0x000fe200078e00d9 */
[----:B------:R-:W-:Y:S01]  /*c210*/  PRMT R49, R50, 0x7632, R49 ;  /* 0x0000763232317816 */ /* 0x000fe20000000031 */
[----:B------:R-:W-:Y:S02]  /*c220*/  IMAD.MOV.U32 R217, RZ, RZ, R216 ;  /* 0x000000ffffd97224 */ /* 0x000fe400078e00d8 */
[----:B------:R-:W-:Y:S02]  /*c230*/  IMAD.MOV.U32 R216, RZ, RZ, R240 ;  /* 0x000000ffffd87224 */ /* 0x000fe400078e00f0 */
[----:B------:R-:W-:-:S06]  /*c240*/  IMAD.MOV.U32 R240, RZ, RZ, R236 ;  /* 0x000000fffff07224 */ /* 0x000fcc00078e00ec */
[----:B----4-:R-:W-:Y:S02]  /*c250*/  @!P0 HFMA2.BF16_V2 R9, -RZ.H0_H0, RZ.H0_H0, -R50.H0_H0 ;  /* 0x200000ffff098231 */ /* 0x010fe40000340932 */
[----:B------:R-:W-:Y:S02]  /*c260*/  IMAD.MOV.U32 R236, RZ, RZ, R210 ;  /* 0x000000ffffec7224 */ /* 0x000fe400078e00d2 */
[----:B------:R-:W-:Y:S01]  /*c270*/  IMAD.MOV.U32 R210, RZ, RZ, R212 ;  /* 0x000000ffffd27224 */ /* 0x000fe200078e00d4 */
[----:B------:R-:W-:Y:S02]  /*c280*/  PRMT R2, R9, 0x7610, R2 ;  /* 0x0000761009027816 */ /* 0x000fe40000000002 */
[----:B------:R-:W-:Y:S01]  /*c290*/  PRMT R212, R50, 0x5410, R49 ;  /* 0x0000541032d47816 */ /* 0x000fe20000000031 */
[----:B------:R1:W3:Y:S01]  /*c2a0*/  LDL.LU.S16 R9, [R1+0x100] ;  /* 0x0001000001097983 */ /* 0x0002e20000300600 */
[----:B------:R-:W-:Y:S02]  /*c2b0*/  @!P0 PRMT R50, R2, 0x5410, RZ ;  /* 0x0000541002328816 */ /* 0x000fe400000000ff */
[----:B------:R-:W-:-:S04]  /*c2c0*/  LOP3.LUT R2, R0, 0xffff, RZ, 0xc0, !PT ;  /* 0x0000ffff00027812 */ /* 0x000fc800078ec0ff */
[----:B------:R-:W-:-:S04]  /*c2d0*/  SHF.R.U32.HI R2, RZ, 0x8, R2 ;  /* 0x00000008ff027819 */ /* 0x000fc80000011602 */
[----:B------:R-:W-:-:S04]  /*c2e0*/  LOP3.LUT R2, R2, 0xffff, RZ, 0xc0, !PT ;  /* 0x0000ffff02027812 */ /* 0x000fc800078ec0ff */
[----:B------:R-:W-:-:S13]  /*c2f0*/  ISETP.GE.U32.AND P0, PT, R193, R2, PT ;  /* 0x00000002c100720c */ /* 0x000fda0003f06070 */
[----:B--2---:R-:W-:-:S05]  /*c300*/  @!P0 HFMA2.BF16_V2 R8, -RZ.H0_H0, RZ.H0_H0, -R49.H0_H0 ;  /* 0x200000ffff088231 */ /* 0x004fca0000340931 */
[----:B------:R-:W-:Y:S02]  /*c310*/  PRMT R2, R8, 0x7610, R2 ;  /* 0x0000761008027816 */ /* 0x000fe40000000002 */
[----:B------:R1:W2:Y:S02]  /*c320*/  LDL.LU.S16 R8, [R1+0x104] ;  /* 0x0001040001087983 */ /* 0x0002a40000300600 */
[----:B------:R-:W-:Y:S02]  /*c330*/  @!P0 PRMT R49, R2, 0x5410, RZ ;  /* 0x0000541002318816 */ /* 0x000fe400000000ff */
[--C-:B------:R-:W-:Y:S02]  /*c340*/  SHF.R.U32.HI R2, RZ, 0x10, R0.reuse ;  /* 0x00000010ff027819 */ /* 0x100fe40000011600 */
[----:B------:R-:W-:-:S04]  /*c350*/  SHF.R.U32.HI R0, RZ, 0x18, R0 ;  /* 0x00000018ff007819 */ /* 0x000fc80000011600 */
[----:B------:R-:W-:Y:S02]  /*c360*/  ISETP.GE.U32.AND P0, PT, R193, R0, PT ;  /* 0x00000000c100720c */ /* 0x000fe40003f06070 */
[----:B------:R-:W-:Y:S02]  /*c370*/  PRMT R47, R48, 0x7632, R47 ;  /* 0x00007632302f7816 */ /* 0x000fe4000000002f */
[----:B------:R-:W-:-:S04]  /*c380*/  LOP3.LUT R2, R2, 0xff, RZ, 0xc0, !PT ;  /* 0x000000ff02027812 */ /* 0x000fc800078ec0ff */
[----:B------:R-:W-:Y:S01]  /*c390*/  ISETP.GE.U32.AND P1, PT, R193, R2, PT ;  /* 0x00000002c100720c */ /* 0x000fe20003f26070 */
[----:B------:R-:W-:Y:S02]  /*c3a0*/  IMAD.MOV.U32 R222, RZ, RZ, R218 ;  /* 0x000000ffffde7224 */ /* 0x000fe400078e00da */
[----:B------:R-:W-:Y:S02]  /*c3b0*/  IMAD.MOV.U32 R218, RZ, RZ, R217 ;  /* 0x000000ffffda7224 */ /* 0x000fe400078e00d9 */
[----:B--2---:R-:W-:-:S05]  /*c3c0*/  @!P0 HFMA2.BF16_V2 R8, -RZ.H0_H0, RZ.H0_H0, -R47.H0_H0 ;  /* 0x200000ffff088231 */ /* 0x004fca000034092f */
[----:B------:R-:W-:Y:S02]  /*c3d0*/  PRMT R0, R8, 0x7610, R0 ;  /* 0x0000761008007816 */ /* 0x000fe40000000000 */
[----:B------:R1:W2:Y:S01]  /*c3e0*/  LDL.LU.S16 R8, [R1+0x10c] ;  /* 0x00010c0001087983 */ /* 0x0002a20000300600 */
[----:B---3--:R-:W-:Y:S02]  /*c3f0*/  @!P1 HFMA2.BF16_V2 R9, -RZ.H0_H0, RZ.H0_H0, -R48.H0_H0 ;  /* 0x200000ffff099231 */ /* 0x008fe40000340930 */
[----:B------:R-:W-:Y:S02]  /*c400*/  IMAD.MOV.U32 R217, RZ, RZ, R240 ;  /* 0x000000ffffd97224 */ /* 0x000fe400078e00f0 */
[----:B------:R-:W-:Y:S01]  /*c410*/  IMAD.MOV.U32 R240, RZ, RZ, R247 ;  /* 0x000000fffff07224 */ /* 0x000fe200078e00f7 */
[----:B------:R-:W-:Y:S01]  /*c420*/  PRMT R2, R9, 0x7610, R2 ;  /* 0x0000761009027816 */ /* 0x000fe20000000002 */
[----:B------:R-:W-:Y:S02]  /*c430*/  IMAD.MOV.U32 R247, RZ, RZ, R197 ;  /* 0x000000fffff77224 */ /* 0x000fe400078e00c5 */
[----:B------:R-:W-:Y:S01]  /*c440*/  IMAD.MOV.U32 R197, RZ, RZ, R211 ;  /* 0x000000ffffc57224 */ /* 0x000fe200078e00d3 */
[----:B------:R-:W-:-:S02]  /*c450*/  PRMT R211, R48, 0x5410, R47 ;  /* 0x0000541030d37816 */ /* 0x000fc4000000002f */
[----:B------:R-:W-:Y:S02]  /*c460*/  @!P1 PRMT R48, R2, 0x5410, RZ ;  /* 0x0000541002309816 */ /* 0x000fe400000000ff */
[----:B------:R1:W3:Y:S01]  /*c470*/  LDL.LU.S16 R2, [R1+0x118] ;  /* 0x0001180001027983 */ /* 0x0002e20000300600 */
[----:B------:R-:W-:Y:S02]  /*c480*/  @!P0 PRMT R47, R0, 0x5410, RZ ;  /* 0x00005410002f8816 */ /* 0x000fe400000000ff */
[----:B------:R-:W-:-:S04]  /*c490*/  LOP3.LUT R0, R6, 0xff, RZ, 0xc0, !PT ;  /* 0x000000ff06007812 */ /* 0x000fc800078ec0ff */
[----:B------:R-:W-:Y:S01]  /*c4a0*/  ISETP.GE.U32.AND P0, PT, R193, R0, PT ;  /* 0x00000000c100720c */ /* 0x000fe20003f06070 */
[----:B------:R-:W-:Y:S02]  /*c4b0*/  IMAD.MOV.U32 R221, RZ, RZ, R222 ;  /* 0x000000ffffdd7224 */ /* 0x000fe400078e00de */
[----:B------:R-:W-:Y:S02]  /*c4c0*/  IMAD.MOV.U32 R222, RZ, RZ, R218 ;  /* 0x000000ffffde7224 */ /* 0x000fe400078e00da */
[----:B------:R-:W-:Y:S01]  /*c4d0*/  IMAD.MOV.U32 R53, RZ, RZ, R27 ;  /* 0x000000ffff357224 */ /* 0x000fe200078e001b */
[----:B------:R-:W-:Y:S01]  /*c4e0*/  LOP3.LUT R14, R17, R224, R24, 0x96, !PT ;  /* 0x000000e0110e7212 */ /* 0x000fe200078e9618 */
[----:B------:R-:W-:Y:S01]  /*c4f0*/  IMAD.MOV.U32 R27, RZ, RZ, R215 ;  /* 0x000000ffff1b7224 */ /* 0x000fe200078e00d7 */
[----:B------:R-:W-:Y:S01]  /*c500*/  PRMT R43, R46, 0x7632, R43 ;  /* 0x000076322e2b7816 */ /* 0x000fe2000000002b */
[----:B------:R-:W-:Y:S02]  /*c510*/  IMAD.MOV.U32 R218, RZ, RZ, R217 ;  /* 0x000000ffffda7224 */ /* 0x000fe400078e00d9 */
[----:B------:R-:W-:-:S02]  /*c520*/  IMAD.MOV.U32 R217, RZ, RZ, R240 ;  /* 0x000000ffffd97224 */ /* 0x000fc400078e00f0 */
[----:B------:R-:W-:Y:S01]  /*c530*/  IMAD.MOV.U32 R240, RZ, RZ, R210 ;  /* 0x000000fffff07224 */ /* 0x000fe200078e00d2 */
[----:B------:R-:W-:Y:S01]  /*c540*/  PRMT R210, R46, 0x5410, R43 ;  /* 0x000054102ed27816 */ /* 0x000fe2000000002b */
[----:B--2---:R-:W-:-:S05]  /*c550*/  @!P0 HFMA2.BF16_V2 R8, -RZ.H0_H0, RZ.H0_H0, -R46.H0_H0 ;  /* 0x200000ffff088231 */ /* 0x004fca000034092e */
[----:B------:R-:W-:Y:S02]  /*c560*/  PRMT R0, R8, 0x7610, R0 ;  /* 0x0000761008007816 */ /* 0x000fe40000000000 */
[----:B------:R-:W-:Y:S01]  /*c570*/  LOP3.LUT R8, R25, R225, R52, 0x96, !PT ;  /* 0x000000e119087212 */ /* 0x000fe200078e9634 */
[----:B------:R-:W-:Y:S02]  /*c580*/  IMAD.MOV.U32 R52, RZ, RZ, R26 ;  /* 0x000000ffff347224 */ /* 0x000fe400078e001a */
[----:B------:R-:W-:Y:S02]  /*c590*/  IMAD.MOV.U32 R26, RZ, RZ, R222 ;  /* 0x000000ffff1a7224 */ /* 0x000fe400078e00de */
[----:B------:R-:W-:Y:S02]  /*c5a0*/  IMAD.MOV.U32 R222, RZ, RZ, R209 ;  /* 0x000000ffffde7224 */ /* 0x000fe400078e00d1 */
[----:B------:R1:W2:Y:S04]  /*c5b0*/  LDL.LU.S16 R209, [R1+0x124] ;  /* 0x0001240001d17983 */ /* 0x0002a80000300600 */
[----:B------:R1:W4:Y:S04]  /*c5c0*/  LDL.LU.S16 R215, [R1+0x12c] ;  /* 0x00012c0001d77983 */ /* 0x0003280000300600 */
[----:B------:R1:W4:Y:S01]  /*c5d0*/  LDL.LU.S16 R24, [R1+0x128] ;  /* 0x0001280001187983 */ /* 0x0003220000300600 */
[----:B------:R-:W-:-:S02]  /*c5e0*/  @!P0 PRMT R46, R0, 0x5410, RZ ;  /* 0x00005410002e8816 */ /* 0x000fc400000000ff */
[----:B------:R-:W-:-:S04]  /*c5f0*/  LOP3.LUT R0, R6, 0xffff, RZ, 0xc0, !PT ;  /* 0x0000ffff06007812 */ /* 0x000fc800078ec0ff */
[----:B------:R-:W-:-:S04]  /*c600*/  SHF.R.U32.HI R0, RZ, 0x8, R0 ;  /* 0x00000008ff007819 */ /* 0x000fc80000011600 */
[----:B------:R-:W-:-:S04]  /*c610*/  LOP3.LUT R0, R0, 0xffff, RZ, 0xc0, !PT ;  /* 0x0000ffff00007812 */ /* 0x000fc800078ec0ff */
[----:B------:R-:W-:-:S13]  /*c620*/  ISETP.GE.U32.AND P0, PT, R193, R0, PT ;  /* 0x00000000c100720c */ /* 0x000fda0003f06070 */
[----:B---3--:R-:W-:-:S05]  /*c630*/  @!P0 HFMA2.BF16_V2 R2, -RZ.H0_H0, RZ.H0_H0, -R43.H0_H0 ;  /* 0x200000ffff028231 */ /* 0x008fca000034092b */
[----:B------:R-:W-:-:S04]  /*c640*/  PRMT R0, R2, 0x7610, R0 ;  /* 0x0000761002007816 */ /* 0x000fc80000000000 */
[----:B------:R-:W-:Y:S02]  /*c650*/  @!P0 PRMT R43, R0, 0x5410, RZ ;  /* 0x00005410002b8816 */ /* 0x000fe400000000ff */
[----:B------:R-:W-:-:S04]  /*c660*/  SHF.R.U32.HI R0, RZ, 0x10, R6 ;  /* 0x00000010ff007819 */ /* 0x000fc80000011606 */
[----:B------:R-:W-:Y:S01]  /*c670*/  LOP3.LUT R0, R0, 0xff, RZ, 0xc0, !PT ;  /* 0x000000ff00007812 */ /* 0x000fe200078ec0ff */
[----:B------:R-:W-:-:S03]  /*c680*/  IMAD.WIDE.U32 R8, R8, -0x2daee0ad, RZ ;  /* 0xd2511f5308087825 */ /* 0x000fc600078e00ff */
[----:B------:R-:W-:Y:S02]  /*c690*/  ISETP.GE.U32.AND P2, PT, R193, R0, PT ;  /* 0x00000000c100720c */ /* 0x000fe40003f46070 */
[----:B------:R-:W-:Y:S01]  /*c6a0*/  LOP3.LUT R10, R9, R232, R18, 0x96, !PT ;  /* 0x000000e8090a7212 */ /* 0x000fe200078e9612 */
[----:B------:R-:W-:-:S04]  /*c6b0*/  IMAD.WIDE.U32 R14, R14, -0x2daee0ad, RZ ;  /* 0xd2511f530e0e7825 */ /* 0x000fc800078e00ff */
[----:B------:R-:W-:Y:S01]  /*c6c0*/  IMAD.WIDE.U32 R10, R10, -0x326172a9, RZ ;  /* 0xcd9e8d570a0a7825 */ /* 0x000fe200078e00ff */
[----:B------:R-:W-:Y:S02]  /*c6d0*/  LOP3.LUT R15, R15, R241, R8, 0x96, !PT ;  /* 0x000000f10f0f7212 */ /* 0x000fe400078e9608 */
[----:B------:R-:W-:Y:S02]  /*c6e0*/  PRMT R41, R42, 0x7632, R41 ;  /* 0x000076322a297816 */ /* 0x000fe40000000029 */
[----:B------:R-:W-:-:S05]  /*c6f0*/  LOP3.LUT R8, R11, R219, R16, 0x96, !PT ;  /* 0x000000db0b087212 */ /* 0x000fca00078e9610 */
[----:B------:R-:W-:-:S05]  /*c700*/  IMAD.WIDE.U32 R8, R8, -0x2daee0ad, RZ ;  /* 0xd2511f5308087825 */ /* 0x000fca00078e00ff */
[----:B------:R-:W-:Y:S01]  /*c710*/  LOP3.LUT R9, R9, R239, R14, 0x96, !PT ;  /* 0x000000ef09097212 */ /* 0x000fe200078e960e */
[----:B------:R-:W-:-:S05]  /*c720*/  IMAD.WIDE.U32 R14, R15, -0x326172a9, RZ ;  /* 0xcd9e8d570f0e7825 */ /* 0x000fca00078e00ff */
[----:B------:R-:W-:-:S05]  /*c730*/  LOP3.LUT R10, R15, R237, R10, 0x96, !PT ;  /* 0x000000ed0f0a7212 */ /* 0x000fca00078e960a */
[----:B------:R-:W-:-:S05]  /*c740*/  IMAD.WIDE.U32 R10, R10, -0x2daee0ad, RZ ;  /* 0xd2511f530a0a7825 */ /* 0x000fca00078e00ff */
[----:B------:R-:W-:Y:S01]  /*c750*/  LOP3.LUT R7, R11, R233, R8, 0x96, !PT ;  /* 0x000000e90b077212 */ /* 0x000fe200078e9608 */
[----:B------:R-:W-:-:S05]  /*c760*/  IMAD.WIDE.U32 R8, R9, -0x326172a9, RZ ;  /* 0xcd9e8d5709087825 */ /* 0x000fca00078e00ff */
[----:B------:R-:W-:Y:S02]  /*c770*/  LOP3.LUT R14, R9, R235, R14, 0x96, !PT ;  /* 0x000000eb090e7212 */ /* 0x000fe400078e960e */
[----:B------:R-:W-:-:S04]  /*c780*/  SHF.R.U32.HI R0, RZ, 0x18, R6 ;  /* 0x00000018ff007819 */ /* 0x000fc80000011606 */
[----:B------:R-:W-:Y:S01]  /*c790*/  ISETP.GE.U32.AND P1, PT, R193, R0, PT ;  /* 0x00000000c100720c */ /* 0x000fe20003f26070 */
[----:B------:R-:W-:-:S05]  /*c7a0*/  IMAD.WIDE.U32 R6, R7, -0x326172a9, RZ ;  /* 0xcd9e8d5707067825 */ /* 0x000fca00078e00ff */
[----:B------:R-:W-:Y:S01]  /*c7b0*/  LOP3.LUT R2, R7, R135, R8, 0x96, !PT ;  /* 0x0000008707027212 */ /* 0x000fe200078e9608 */
[----:B--2---:R-:W-:-:S05]  /*c7c0*/  @!P2 HFMA2.BF16_V2 R209, -RZ.H0_H0, RZ.H0_H0, -R42.H0_H0 ;  /* 0x200000ffffd1a231 */ /* 0x004fca000034092a */
[----:B------:R-:W-:Y:S02]  /*c7d0*/  PRMT R5, R209, 0x7610, R5 ;  /* 0x00007610d1057816 */ /* 0x000fe40000000005 */
[----:B------:R-:W-:Y:S02]  /*c7e0*/  PRMT R209, R42, 0x5410, R41 ;  /* 0x000054102ad17816 */ /* 0x000fe40000000029 */
[----:B------:R-:W-:Y:S02]  /*c7f0*/  @!P2 PRMT R42, R5, 0x5410, RZ ;  /* 0x00005410052aa816 */ /* 0x000fe400000000ff */
[----:B------:R1:W2:Y:S04]  /*c800*/  LDL.LU.S16 R5, [R1+0x130] ;  /* 0x0001300001057983 */ /* 0x0002a80000300600 */
[----:B------:R1:W3:Y:S01]  /*c810*/  LDL.LU.S16 R9, [R1+0x134] ;  /* 0x0001340001097983 */ /* 0x0002e20000300600 */
[----:B----4-:R-:W-:-:S05]  /*c820*/  @!P1 HFMA2.BF16_V2 R24, -RZ.H0_H0, RZ.H0_H0, -R41.H0_H0 ;  /* 0x200000ffff189231 */ /* 0x010fca0000340929 */
[----:B------:R-:W-:-:S04]  /*c830*/  PRMT R8, R24, 0x7610, R8 ;  /* 0x0000761018087816 */ /* 0x000fc80000000008 */
[----:B------:R-:W-:Y:S02]  /*c840*/  @!P1 PRMT R41, R8, 0x5410, RZ ;  /* 0x0000541008299816 */ /* 0x000fe400000000ff */
[----:B------:R1:W4:Y:S01]  /*c850*/  LDL.LU.S16 R8, [R1+0x138] ;  /* 0x0001380001087983 */ /* 0x0003220000300600 */
[----:B------:R-:W-:-:S04]  /*c860*/  LOP3.LUT R0, R2, 0xff, RZ, 0xc0, !PT ;  /* 0x000000ff02007812 */ /* 0x000fc800078ec0ff */
[----:B------:R-:W-:Y:S02]  /*c870*/  ISETP.GE.U32.AND P0, PT, R193, R0, PT ;  /* 0x00000000c100720c */ /* 0x000fe40003f06070 */
[----:B------:R-:W-:-:S11]  /*c880*/  PRMT R39, R40, 0x7632, R39 ;  /* 0x0000763228277816 */ /* 0x000fd60000000027 */
[----:B------:R-:W-:-:S05]  /*c890*/  @!P0 HFMA2.BF16_V2 R215, -RZ.H0_H0, RZ.H0_H0, -R40.H0_H0 ;  /* 0x200000ffffd78231 */ /* 0x000fca0000340928 */
[----:B------:R-:W-:Y:S02]  /*c8a0*/  PRMT R0, R215, 0x7610, R0 ;  /* 0x00007610d7007816 */ /* 0x000fe40000000000 */
[----:B------:R-:W-:Y:S02]  /*c8b0*/  PRMT R215, R40, 0x5410, R39 ;  /* 0x0000541028d77816 */ /* 0x000fe40000000027 */
[----:B------:R-:W-:Y:S02]  /*c8c0*/  @!P0 PRMT R40, R0, 0x5410, RZ ;  /* 0x0000541000288816 */ /* 0x000fe400000000ff */
[----:B------:R-:W-:-:S04]  /*c8d0*/  LOP3.LUT R0, R2, 0xffff, RZ, 0xc0, !PT ;  /* 0x0000ffff02007812 */ /* 0x000fc800078ec0ff */
[----:B------:R-:W-:-:S04]  /*c8e0*/  SHF.R.U32.HI R0, RZ, 0x8, R0 ;  /* 0x00000008ff007819 */ /* 0x000fc80000011600 */
[----:B------:R-:W-:-:S04]  /*c8f0*/  LOP3.LUT R0, R0, 0xffff, RZ, 0xc0, !PT ;  /* 0x0000ffff00007812 */ /* 0x000fc800078ec0ff */
[----:B------:R-:W-:Y:S02]  /*c900*/  ISETP.GE.U32.AND P0, PT, R193, R0, PT ;  /* 0x00000000c100720c */ /* 0x000fe40003f06070 */
[----:B------:R-:W-:-:S11]  /*c910*/  PRMT R37, R38, 0x7632, R37 ;  /* 0x0000763226257816 */ /* 0x000fd60000000025 */
[----:B--2---:R-:W-:-:S05]  /*c920*/  @!P0 HFMA2.BF16_V2 R5, -RZ.H0_H0, RZ.H0_H0, -R39.H0_H0 ;  /* 0x200000ffff058231 */ /* 0x004fca0000340927 */
[----:B------:R-:W-:-:S04]  /*c930*/  PRMT R0, R5, 0x7610, R0 ;  /* 0x0000761005007816 */ /* 0x000fc80000000000 */
[----:B------:R-:W-:Y:S02]  /*c940*/  @!P0 PRMT R39, R0, 0x5410, RZ ;  /* 0x0000541000278816 */ /* 0x000fe400000000ff */
[----:B------:R-:W-:-:S04]  /*c950*/  LOP3.LUT R0, R6, 0xff, RZ, 0xc0, !PT ;  /* 0x000000ff06007812 */ /* 0x000fc800078ec0ff */
[----:B------:R-:W-:Y:S01]  /*c960*/  ISETP.GE.U32.AND P0, PT, R193, R0, PT ;  /* 0x00000000c100720c */ /* 0x000fe20003f06070 */
[----:B------:R-:W-:Y:S02]  /*c970*/  IMAD.MOV.U32 R5, RZ, RZ, R222 ;  /* 0x000000ffff057224 */ /* 0x000fe400078e00de */
[----:B------:R-:W-:Y:S02]  /*c980*/  IMAD.MOV.U32 R222, RZ, RZ, R249 ;  /* 0x000000ffffde7224 */ /* 0x000fe400078e00f9 */
[----:B------:R-:W-:-:S08]  /*c990*/  IMAD.MOV.U32 R249, RZ, RZ, R217 ;  /* 0x000000fffff97224 */ /* 0x000fd000078e00d9 */
[----:B---3--:R-:W-:Y:S02]  /*c9a0*/  @!P0 HFMA2.BF16_V2 R9, -RZ.H0_H0, RZ.H0_H0, -R38.H0_H0 ;  /* 0x200000ffff098231 */ /* 0x008fe40000340926 */
[----:B------:R-:W-:Y:S01]  /*c9b0*/  IMAD.MOV.U32 R217, RZ, RZ, R214 ;  /* 0x000000ffffd97224 */ /* 0x000fe200078e00d6 */
[----:B------:R-:W-:Y:S02]  /*c9c0*/  PRMT R214, R38, 0x5410, R37 ;  /* 0x0000541026d67816 */ /* 0x000fe40000000025 */
[----:B------:R-:W-:Y:S02]  /*c9d0*/  PRMT R0, R9, 0x7610, R0 ;  /* 0x0000761009007816 */ /* 0x000fe40000000000 */
[----:B------:R1:W2:Y:S02]  /*c9e0*/  LDL.LU.S16 R9, [R1+0x13c] ;  /* 0x00013c0001097983 */ /* 0x0002a40000300600 */
[----:B------:R-:W-:Y:S02]  /*c9f0*/  @!P0 PRMT R38, R0, 0x5410, RZ ;  /* 0x0000541000268816 */ /* 0x000fe400000000ff */
[----:B------:R-:W-:-:S04]  /*ca00*/  LOP3.LUT R0, R6, 0xffff, RZ, 0xc0, !PT ;  /* 0x0000ffff06007812 */ /* 0x000fc800078ec0ff */
[----:B------:R-:W-:-:S04]  /*ca10*/  SHF.R.U32.HI R0, RZ, 0x8, R0 ;  /* 0x00000008ff007819 */ /* 0x000fc80000011600 */
[----:B------:R-:W-:-:S04]  /*ca20*/  LOP3.LUT R0, R0, 0xffff, RZ, 0xc0, !PT ;  /* 0x0000ffff00007812 */ /* 0x000fc800078ec0ff */
[----:B------:R-:W-:-:S13]  /*ca30*/  ISETP.GE.U32.AND P0, PT, R193, R0, PT ;  /* 0x00000000c100720c */ /* 0x000fda0003f06070 */
[----:B----4-:R-:W-:-:S05]  /*ca40*/  @!P0 HFMA2.BF16_V2 R8, -RZ.H0_H0, RZ.H0_H0, -R37.H0_H0 ;  /* 0x200000ffff088231 */ /* 0x010fca0000340925 */
[----:B------:R-:W-:Y:S02]  /*ca50*/  PRMT R0, R8, 0x7610, R0 ;  /* 0x0000761008007816 */ /* 0x000fe40000000000 */
[----:B------:R1:W3:Y:S02]  /*ca60*/  LDL.LU.S16 R8, [R1+0x144] ;  /* 0x0001440001087983 */ /* 0x0002e40000300600 */
[----:B------:R-:W-:Y:S02]  /*ca70*/  @!P0 PRMT R37, R0, 0x5410, RZ ;  /* 0x0000541000258816 */ /* 0x000fe400000000ff */
[--C-:B------:R-:W-:Y:S02]  /*ca80*/  SHF.R.U32.HI R0, RZ, 0x10, R6.reuse ;  /* 0x00000010ff007819 */ /* 0x100fe40000011606 */
[----:B------:R-:W-:-:S04]  /*ca90*/  SHF.R.U32.HI R6, RZ, 0x18, R6 ;  /* 0x00000018ff067819 */ /* 0x000fc80000011606 */
[----:B------:R-:W-:Y:S02]  /*caa0*/  ISETP.GE.U32.AND P0, PT, R193, R6, PT ;  /* 0x00000006c100720c */ /* 0x000fe40003f06070 */
[----:B------:R-:W-:Y:S01]  /*cab0*/  PRMT R35, R36, 0x7632, R35 ;  /* 0x0000763224237816 */ /* 0x000fe20000000023 */
[----:B------:R-:W-:Y:S01]  /*cac0*/  IMAD.MOV.U32 R16, RZ, RZ, R52 ;  /* 0x000000ffff107224 */ /* 0x000fe200078e0034 */
[----:B------:R-:W-:-:S04]  /*cad0*/  LOP3.LUT R0, R0, 0xff, RZ, 0xc0, !PT ;  /* 0x000000ff00007812 */ /* 0x000fc800078ec0ff */
[----:B------:R-:W-:Y:S01]  /*cae0*/  ISETP.GE.U32.AND P1, PT, R193, R0, PT ;  /* 0x00000000c100720c */ /* 0x000fe20003f26070 */
        /* <DEDUP_REMOVED lines=9> */
[----:B---3--:R-:W-:-:S05]  /*cb80*/  @!P0 HFMA2.BF16_V2 R8, -RZ.H0_H0, RZ.H0_H0, -R35.H0_H0 ;  /* 0x200000ffff088231 */ /* 0x008fca0000340923 */
[----:B------:R-:W-:Y:S01]  /*cb90*/  PRMT R0, R8, 0x7610, R0 ;  /* 0x0000761008007816 */ /* 0x000fe20000000000 */
[----:B------:R-:W-:Y:S02]  /*cba0*/  IMAD.MOV.U32 R8, RZ, RZ, R16 ;  /* 0x000000ffff087224 */ /* 0x000fe400078e0010 */
[----:B------:R1:W3:Y:S04]  /*cbb0*/  LDL.LU.S16 R16, [R1+0x148] ;  /* 0x0001480001107983 */ /* 0x0002e80000300600 */
[----:B------:R1:W4:Y:S04]  /*cbc0*/  LDL.LU.S16 R15, [R1+0x14c] ;  /* 0x00014c00010f7983 */ /* 0x0003280000300600 */
[----:B------:R-:W4:Y:S04]  /*cbd0*/  LDL R57, [R1+0x2b4] ;  /* 0x0002b40001397983 */ /* 0x000f280000100800 */
[----:B------:R1:W4:Y:S01]  /*cbe0*/  LDL.LU.S16 R11, [R1+0x150] ;  /* 0x00015000010b7983 */ /* 0x0003220000300600 */
[----:B--2---:R-:W-:-:S02]  /*cbf0*/  @!P1 HFMA2.BF16_V2 R9, -RZ.H0_H0, RZ.H0_H0, -R36.H0_H0 ;  /* 0x200000ffff099231 */ /* 0x004fc40000340924 */
[----:B------:R-:W-:Y:S02]  /*cc00*/  IMAD.MOV.U32 R217, RZ, RZ, R240 ;  /* 0x000000ffffd97224 */ /* 0x000fe400078e00f0 */
[----:B------:R-:W-:Y:S01]  /*cc10*/  IMAD.MOV.U32 R240, RZ, RZ, R213 ;  /* 0x000000fffff07224 */ /* 0x000fe200078e00d5 */
[----:B------:R-:W-:Y:S02]  /*cc20*/  PRMT R6, R9, 0x7610, R6 ;  /* 0x0000761009067816 */ /* 0x000fe40000000006 */
[----:B------:R-:W-:Y:S02]  /*cc30*/  PRMT R213, R36, 0x5410, R35 ;  /* 0x0000541024d57816 */ /* 0x000fe40000000023 */
[----:B------:R-:W-:Y:S01]  /*cc40*/  @!P1 PRMT R36, R6, 0x5410, RZ ;  /* 0x0000541006249816 */ /* 0x000fe200000000ff */
[----:B------:R-:W-:Y:S01]  /*cc50*/  IMAD.WIDE.U32 R6, R14, -0x2daee0ad, RZ ;  /* 0xd2511f530e067825 */ /* 0x000fe200078e00ff */
[----:B------:R-:W-:-:S04]  /*cc60*/  @!P0 PRMT R35, R0, 0x5410, RZ ;  /* 0x0000541000238816 */ /* 0x000fc800000000ff */
[----:B------:R-:W-:Y:S01]  /*cc70*/  LOP3.LUT R0, R7, R155, R10, 0x96, !PT ;  /* 0x0000009b07007212 */ /* 0x000fe200078e960a */
[----:B------:R-:W-:Y:S01]  /*cc80*/  IMAD.MOV.U32 R9, RZ, RZ, R17 ;  /* 0x000000ffff097224 */ /* 0x000fe200078e0011 */
[----:B------:R-:W-:Y:S01]  /*cc90*/  PRMT R33, R34, 0x7632, R33 ;  /* 0x0000763222217816 */ /* 0x000fe20000000021 */
[----:B------:R-:W-:Y:S01]  /*cca0*/  IMAD.MOV.U32 R17, RZ, RZ, R5 ;  /* 0x000000ffff117224 */ /* 0x000fe200078e0005 */
[----:B------:R-:W-:Y:S01]  /*ccb0*/  LOP3.LUT R5, R0, 0xff, RZ, 0xc0, !PT ;  /* 0x000000ff00057812 */ /* 0x000fe200078ec0ff */
[----:B------:R-:W-:Y:S01]  /*ccc0*/  IMAD.MOV.U32 R52, RZ, RZ, R217 ;  /* 0x000000ffff347224 */ /* 0x000fe200078e00d9 */
[----:B------:R1:W2:Y:S02]  /*ccd0*/  LDL.LU.S16 R10, [R1+0x158] ;  /* 0x00015800010a7983 */ /* 0x0002a40000300600 */
[----:B------:R-:W-:Y:S02]  /*cce0*/  ISETP.GE.U32.AND P0, PT, R193, R5, PT ;  /* 0x00000005c100720c */ /* 0x000fe40003f06070 */
[----:B------:R-:W-:-:S11]  /*ccf0*/  PRMT R217, R34, 0x5410, R33 ;  /* 0x0000541022d97816 */ /* 0x000fd60000000021 */
[----:B---3--:R-:W-:-:S05]  /*cd00*/  @!P0 HFMA2.BF16_V2 R16, -RZ.H0_H0, RZ.H0_H0, -R34.H0_H0 ;  /* 0x200000ffff108231 */ /* 0x008fca0000340922 */
[----:B------:R-:W-:-:S04]  /*cd10*/  PRMT R5, R16, 0x7610, R5 ;  /* 0x0000761010057816 */ /* 0x000fc80000000005 */
[----:B------:R-:W-:Y:S02]  /*cd20*/  @!P0 PRMT R34, R5, 0x5410, RZ ;  /* 0x0000541005228816 */ /* 0x000fe400000000ff */
[----:B------:R-:W-:-:S04]  /*cd30*/  LOP3.LUT R5, R0, 0xffff, RZ, 0xc0, !PT ;  /* 0x0000ffff00057812 */ /* 0x000fc800078ec0ff */
[----:B------:R-:W-:-:S04]  /*cd40*/  SHF.R.U32.HI R5, RZ, 0x8, R5 ;  /* 0x00000008ff057819 */ /* 0x000fc80000011605 */
[----:B------:R-:W-:-:S04]  /*cd50*/  LOP3.LUT R5, R5, 0xffff, RZ, 0xc0, !PT ;  /* 0x0000ffff05057812 */ /* 0x000fc800078ec0ff */
[----:B------:R-:W-:-:S13]  /*cd60*/  ISETP.GE.U32.AND P0, PT, R193, R5, PT ;  /* 0x00000005c100720c */ /* 0x000fda0003f06070 */
[----:B----4-:R-:W-:-:S05]  /*cd70*/  @!P0 HFMA2.BF16_V2 R15, -RZ.H0_H0, RZ.H0_H0, -R33.H0_H0 ;  /* 0x200000ffff0f8231 */ /* 0x010fca0000340921 */
[----:B------:R-:W-:-:S04]  /*cd80*/  PRMT R5, R15, 0x7610, R5 ;  /* 0x000076100f057816 */ /* 0x000fc80000000005 */
[----:B------:R-:W-:Y:S02]  /*cd90*/  @!P0 PRMT R33, R5, 0x5410, RZ ;  /* 0x0000541005218816 */ /* 0x000fe400000000ff */
[----:B------:R-:W-:-:S04]  /*cda0*/  LOP3.LUT R5, R6, 0xff, RZ, 0xc0, !PT ;  /* 0x000000ff06057812 */ /* 0x000fc800078ec0ff */
[----:B------:R-:W-:-:S13]  /*cdb0*/  ISETP.GE.U32.AND P0, PT, R193, R5, PT ;  /* 0x00000005c100720c */ /* 0x000fda0003f06070 */
[----:B------:R-:W-:-:S05]  /*cdc0*/  @!P0 HFMA2.BF16_V2 R11, -RZ.H0_H0, RZ.H0_H0, -R32.H0_H0 ;  /* 0x200000ffff0b8231 */ /* 0x000fca0000340920 */
[----:B------:R-:W-:Y:S01]  /*cdd0*/  PRMT R5, R11, 0x7610, R5 ;  /* 0x000076100b057816 */ /* 0x000fe20000000005 */
[----:B------:R-:W-:Y:S02]  /*cde0*/  IMAD.MOV.U32 R11, RZ, RZ, R216 ;  /* 0x000000ffff0b7224 */ /* 0x000fe400078e00d8 */
[----:B------:R1:W3:Y:S01]  /*cdf0*/  LDL.LU.S16 R216, [R1+0x15c] ;  /* 0x00015c0001d87983 */ /* 0x0002e20000300600 */
[C---:B------:R-:W-:Y:S01]  /*ce00*/  PRMT R31, R32.reuse, 0x7632, R31 ;  /* 0x00007632201f7816 */ /* 0x040fe2000000001f */
[----:B------:R-:W-:Y:S02]  /*ce10*/  IMAD.MOV.U32 R16, RZ, RZ, R17 ;  /* 0x000000ffff107224 */ /* 0x000fe400078e0011 */
[----:B------:R-:W-:Y:S02]  /*ce20*/  IMAD.MOV.U32 R17, RZ, RZ, R26 ;  /* 0x000000ffff117224 */ /* 0x000fe400078e001a */
[----:B------:R-:W-:Y:S01]  /*ce30*/  IMAD.MOV.U32 R26, RZ, RZ, R218 ;  /* 0x000000ffff1a7224 */ /* 0x000fe200078e00da */
[----:B------:R-:W-:-:S02]  /*ce40*/  PRMT R218, R32, 0x5410, R31 ;  /* 0x0000541020da7816 */ /* 0x000fc4000000001f */
[----:B------:R-:W-:Y:S02]  /*ce50*/  @!P0 PRMT R32, R5, 0x5410, RZ ;  /* 0x0000541005208816 */ /* 0x000fe400000000ff */
[----:B------:R-:W-:-:S04]  /*ce60*/  LOP3.LUT R5, R6, 0xffff, RZ, 0xc0, !PT ;  /* 0x0000ffff06057812 */ /* 0x000fc800078ec0ff */
[----:B------:R-:W-:-:S04]  /*ce70*/  SHF.R.U32.HI R5, RZ, 0x8, R5 ;  /* 0x00000008ff057819 */ /* 0x000fc80000011605 */
[----:B------:R-:W-:-:S04]  /*ce80*/  LOP3.LUT R5, R5, 0xffff, RZ, 0xc0, !PT ;  /* 0x0000ffff05057812 */ /* 0x000fc800078ec0ff */
[----:B------:R-:W-:-:S13]  /*ce90*/  ISETP.GE.U32.AND P0, PT, R193, R5, PT ;  /* 0x00000005c100720c */ /* 0x000fda0003f06070 */
[----:B--2---:R-:W-:-:S05]  /*cea0*/  @!P0 HFMA2.BF16_V2 R10, -RZ.H0_H0, RZ.H0_H0, -R31.H0_H0 ;  /* 0x200000ffff0a8231 */ /* 0x004fca000034091f */
[----:B------:R-:W-:-:S04]  /*ceb0*/  PRMT R5, R10, 0x7610, R5 ;  /* 0x000076100a057816 */ /* 0x000fc80000000005 */
[----:B------:R-:W-:Y:S02]  /*cec0*/  @!P0 PRMT R31, R5, 0x5410, RZ ;  /* 0x00005410051f8816 */ /* 0x000fe400000000ff */
[----:B------:R-:W-:-:S04]  /*ced0*/  SHF.R.U32.HI R5, RZ, 0x10, R6 ;  /* 0x00000010ff057819 */ /* 0x000fc80000011606 */
[----:B------:R-:W-:-:S04]  /*cee0*/  LOP3.LUT R5, R5, 0xff, RZ, 0xc0, !PT ;  /* 0x000000ff05057812 */ /* 0x000fc800078ec0ff */
[----:B------:R-:W-:Y:S01]  /*cef0*/  ISETP.GE.U32.AND P1, PT, R193, R5, PT ;  /* 0x00000005c100720c */ /* 0x000fe20003f26070 */
[----:B------:R-:W-:Y:S01]  /*cf00*/  IMAD.MOV.U32 R14, RZ, RZ, R8 ;  /* 0x000000ffff0e7224 */ /* 0x000fe200078e0008 */
[----:B------:R-:W-:Y:S01]  /*cf10*/  SHF.R.U32.HI R6, RZ, 0x18, R6 ;  /* 0x00000018ff067819 */ /* 0x000fe20000011606 */
[----:B------:R-:W-:Y:S01]  /*cf20*/  IMAD.MOV.U32 R15, RZ, RZ, R9 ;  /* 0x000000ffff0f7224 */ /* 0x000fe200078e0009 */
[----:B------:R-:W-:Y:S01]  /*cf30*/  PRMT R22, R23, 0x7632, R22 ;  /* 0x0000763217167816 */ /* 0x000fe20000000016 */
[----:B------:R-:W-:Y:S02]  /*cf40*/  IMAD.MOV.U32 R10, RZ, RZ, R196 ;  /* 0x000000ffff0a7224 */ /* 0x000fe400078e00c4 */
[----:B------:R-:W-:Y:S02]  /*cf50*/  IMAD.MOV.U32 R8, RZ, RZ, R17 ;  /* 0x000000ffff087224 */ /* 0x000fe400078e0011 */
[----:B------:R-:W-:Y:S02]  /*cf60*/  IMAD.MOV.U32 R9, RZ, RZ, R137 ;  /* 0x000000ffff097224 */ /* 0x000fe400078e0089 */
[----:B------:R-:W-:Y:S01]  /*cf70*/  IMAD.MOV.U32 R196, RZ, RZ, R136 ;  /* 0x000000ffffc47224 */ /* 0x000fe200078e0088 */
[----:B------:R-:W-:Y:S01]  /*cf80*/  ISETP.GE.U32.AND P0, PT, R193, R6, PT ;  /* 0x00000006c100720c */ /* 0x000fe20003f06070 */
[----:B------:R-:W-:Y:S01]  /*cf90*/  IMAD.MOV.U32 R17, RZ, RZ, R26 ;  /* 0x000000ffff117224 */ /* 0x000fe200078e001a */
[----:B------:R-:W2:Y:S01]  /*cfa0*/  LDL.LU.64 R136, [R1+0x1a8] ;  /* 0x0001a80001887983 */ /* 0x000ea20000300a00 */
[----:B------:R-:W-:-:S02]  /*cfb0*/  IMAD.MOV.U32 R5, RZ, RZ, R139 ;  /* 0x000000ffff057224 */ /* 0x000fc400078e008b */
[----:B------:R-:W-:Y:S01]  /*cfc0*/  IMAD.MOV.U32 R6, RZ, RZ, R138 ;  /* 0x000000ffff067224 */ /* 0x000fe200078e008a */
[----:B------:R-:W2:Y:S04]  /*cfd0*/  LDL R26, [R1+0x164] ;  /* 0x00016400011a7983 */ /* 0x000ea80000100800 */
[----:B------:R1:W5:Y:S04]  /*cfe0*/  LDL.LU R139, [R1+0x30c] ;  /* 0x00030c00018b7983 */ /* 0x0003680000300800 */
[----:B------:R1:W5:Y:S01]  /*cff0*/  LDL.LU R138, [R1+0x308] ;  /* 0x00030800018a7983 */ /* 0x0003620000300800 */
[----:B---3--:R-:W-:-:S05]  /*d000*/  @!P1 HFMA2.BF16_V2 R216, -RZ.H0_H0, RZ.H0_H0, -R23.H0_H0 ;  /* 0x200000ffffd89231 */ /* 0x008fca0000340917 */
[----:B------:R-:W-:Y:S02]  /*d010*/  PRMT R7, R216, 0x7610, R7 ;  /* 0x00007610d8077816 */ /* 0x000fe40000000007 */
[----:B------:R-:W-:Y:S02]  /*d020*/  PRMT R216, R23, 0x5410, R22 ;  /* 0x0000541017d87816 */ /* 0x000fe40000000016 */
[----:B------:R-:W-:Y:S01]  /*d030*/  @!P1 PRMT R23, R7, 0x5410, RZ ;  /* 0x0000541007179816 */ /* 0x000fe200000000ff */
[----:B------:R-:W-:Y:S02]  /*d040*/  IMAD.MOV.U32 R7, RZ, RZ, R52 ;  /* 0x000000ffff077224 */ /* 0x000fe400078e0034 */
[----:B------:R1:W3:Y:S02]  /*d050*/  LDL.LU.S16 R52, [R1+0x160] ;  /* 0x0001600001347983 */ /* 0x0002e40000300600 */
[----:B---3--:R-:W-:-:S05]  /*d060*/  @!P0 HFMA2.BF16_V2 R52, -RZ.H0_H0, RZ.H0_H0, -R22.H0_H0 ;  /* 0x200000ffff348231 */ /* 0x008fca0000340916 */
[----:B------:R-:W-:-:S04]  /*d070*/  PRMT R25, R52, 0x7610, R25 ;  /* 0x0000761034197816 */ /* 0x000fc80000000019 */
[----:B------:R-:W-:Y:S01]  /*d080*/  @!P0 PRMT R22, R25, 0x5410, RZ ;  /* 0x0000541019168816 */ /* 0x000fe200000000ff */
[----:B------:R-:W-:Y:S02]  /*d090*/  IMAD.MOV.U32 R25, RZ, RZ, R53 ;  /* 0x000000ffff197224 */ /* 0x000fe400078e0035 */
[----:B------:R-:W3:Y:S01]  /*d0a0*/  LDL R53, [R1+0x16c] ;  /* 0x00016c0001357983 */ /* 0x000ee20000100800 */
[----:B--2---:R-:W-:-:S04]  /*d0b0*/  LEA R52, P0, R26, R136, 0x1 ;  /* 0x000000881a347211 */ /* 0x004fc800078008ff */
[----:B---3--:R-:W-:Y:S01]  /*d0c0*/  LEA.HI.X R53, R26, R137, R53, 0x1, P0 ;  /* 0x000000891a357211 */ /* 0x008fe200000f0c35 */
[----:B------:R-:W-:Y:S01]  /*d0d0*/  IMAD.SHL.U32 R26, R57, 0x8, RZ ;  /* 0x00000008391a7824 */ /* 0x000fe200078e00ff */
[----:B------:R1:W5:Y:S04]  /*d0e0*/  LDL.LU.64 R136, [R1+0x300] ;  /* 0x0003000001887983 */ /* 0x0003680000300a00 */
[----:B------:R2:W-:Y:S04]  /*d0f0*/  ST.E.U16 desc[UR4][R52.64], R168 ;  /* 0x000000a834007985 */ /* 0x0005e8000c101504 */
[----:B------:R3:W-:Y:S04]  /*d100*/  ST.E.U16 desc[UR4][R52.64+0x2], R167 ;  /* 0x000002a734007985 */ /* 0x0007e8000c101504 */
[----:B------:R4:W-:Y:S01]  /*d110*/  STL [R1+0x224], R26 ;  /* 0x0002241a01007387 */ /* 0x0009e20000100800 */
[----:B--2---:R-:W-:-:S02]  /*d120*/  IMAD.MOV.U32 R168, RZ, RZ, R27 ;  /* 0x000000ffffa87224 */ /* 0x004fc400078e001b */
[----:B---3--:R-:W-:Y:S02]  /*d130*/  IMAD.MOV.U32 R167, RZ, RZ, R10 ;  /* 0x000000ffffa77224 */ /* 0x008fe400078e000a */
[----:B----4-:R-:W-:-:S04]  /*d140*/  IMAD.WIDE R26, R26, 0x2, R52 ;  /* 0x000000021a1a7825 */ /* 0x010fc800078e0234 */
[----:B------:R-:W-:Y:S02]  /*d150*/  IMAD.MOV.U32 R10, RZ, RZ, R9 ;  /* 0x000000ffff0a7224 */ /* 0x000fe400078e0009 */
[----:B------:R-:W-:Y:S02]  /*d160*/  IMAD.MOV.U32 R9, RZ, RZ, R16 ;  /* 0x000000ffff097224 */ /* 0x000fe400078e0010 */
[----:B------:R-:W-:Y:S02]  /*d170*/  IMAD.MOV.U32 R16, RZ, RZ, R24 ;  /* 0x000000ffff107224 */ /* 0x000fe400078e0018 */
[----:B------:R-:W-:Y:S01]  /*d180*/  IMAD.SHL.U32 R24, R57, 0x40, RZ ;  /* 0x0000004039187824 */ /* 0x000fe200078e00ff */
[----:B------:R2:W-:Y:S04]  /*d190*/  ST.E.U16 desc[UR4][R26.64+0x2], R166 ;  /* 0x000002a61a007985 */ /* 0x0005e8000c101504 */
[----:B------:R3:W-:Y:S01]  /*d1a0*/  ST.E.U16 desc[UR4][R26.64], R165 ;  /* 0x000000a51a007985 */ /* 0x0007e2000c101504 */
[----:B--2---:R-:W-:-:S02]  /*d1b0*/  IMAD.MOV.U32 R166, RZ, RZ, R25 ;  /* 0x000000ffffa67224 */ /* 0x004fc400078e0019 */
[----:B------:R-:W-:-:S04]  /*d1c0*/  IMAD.WIDE R24, R24, 0x2, R52 ;  /* 0x0000000218187825 */ /* 0x000fc800078e0234 */
[----:B---3--:R-:W-:Y:S01]  /*d1d0*/  IMAD R165, R57, 0x48, RZ ;  /* 0x0000004839a57824 */ /* 0x008fe200078e02ff */
[----:B------:R-:W-:Y:S04]  /*d1e0*/  ST.E.U16 desc[UR4][R24.64], R29 ;  /* 0x0000001d18007985 */ /* 0x000fe8000c101504 */
[----:B------:R2:W-:Y:S04]  /*d1f0*/  ST.E.U16 desc[UR4][R24.64+0x2], R28 ;  /* 0x0000021c18007985 */ /* 0x0005e8000c101504 */
[----:B------:R1:W5:Y:S04]  /*d200*/  LDL.LU R57, [R1+0x2fc] ;  /* 0x0002fc0001397983 */ /* 0x0003680000300800 */
[----:B------:R3:W-:Y:S01]  /*d210*/  STL [R1+0x270], R165 ;  /* 0x000270a501007387 */ /* 0x0007e20000100800 */
[----:B--2---:R-:W-:-:S05]  /*d220*/  IMAD.WIDE R28, R165, 0x2, R52 ;  /* 0x00000002a51c7825 */ /* 0x004fca00078e0234 */
[----:B------:R2:W-:Y:S01]  /*d230*/  ST.E.U16 desc[UR4][R28.64+0x2], R78 ;  /* 0x0000024e1c007985 */ /* 0x0005e2000c101504 */
[----:B---3--:R-:W-:-:S03]  /*d240*/  IMAD.MOV.U32 R165, RZ, RZ, R10 ;  /* 0x000000ffffa57224 */ /* 0x008fc600078e000a */
[----:B------:R1:W3:Y:S04]  /*d250*/  LDL.LU.S16 R10, [R1+0x16c] ;  /* 0x00016c00010a7983 */ /* 0x0002e80000300600 */
[----:B--2---:R1:W2:Y:S04]  /*d260*/  LDL.LU.S16 R78, [R1+0x164] ;  /* 0x00016400014e7983 */ /* 0x0042a80000300600 */
[----:B------:R4:W-:Y:S01]  /*d270*/  ST.E.U16 desc[UR4][R28.64], R79 ;  /* 0x0000004f1c007985 */ /* 0x0009e2000c101504 */
[----:B------:R-:W-:Y:S01]  /*d280*/  PRMT R20, R21, 0x7632, R20 ;  /* 0x0000763215147816 */ /* 0x000fe20000000014 */
[----:B----4-:R-:W-:Y:S01]  /*d290*/  IMAD.MOV.U32 R79, RZ, RZ, R5 ;  /* 0x000000ffff4f7224 */ /* 0x010fe200078e0005 */
[----:B------:R-:W-:-:S02]  /*d2a0*/  SHF.R.U32.HI R5, RZ, 0x10, R2 ;  /* 0x00000010ff057819 */ /* 0x000fc40000011602 */
[----:B------:R-:W-:Y:S02]  /*d2b0*/  SHF.R.U32.HI R2, RZ, 0x18, R2 ;  /* 0x00000018ff027819 */ /* 0x000fe40000011602 */
[----:B------:R-:W-:Y:S02]  /*d2c0*/  LOP3.LUT R5, R5, 0xff, RZ, 0xc0, !PT ;  /* 0x000000ff05057812 */ /* 0x000fe400078ec0ff */
[C---:B------:R-:W-:Y:S02]  /*d2d0*/  ISETP.GE.U32.AND P0, PT, R193.reuse, R2, PT ;  /* 0x00000002c100720c */ /* 0x040fe40003f06070 */
[----:B------:R-:W-:Y:S01]  /*d2e0*/  ISETP.GE.U32.AND P1, PT, R193, R5, PT ;  /* 0x00000005c100720c */ /* 0x000fe20003f26070 */
[----:B------:R4:W-:Y:S02]  /*d2f0*/  ST.E.U16 desc[UR4][R52.64+0x10], R162 ;  /* 0x000010a234007985 */ /* 0x0009e4000c101504 */
[----:B----4-:R-:W-:-:S08]  /*d300*/  PRMT R162, R21, 0x5410, R20 ;  /* 0x0000541015a27816 */ /* 0x010fd00000000014 */
[----:B---3--:R-:W-:-:S05]  /*d310*/  @!P0 HFMA2.BF16_V2 R10, -RZ.H0_H0, RZ.H0_H0, -R20.H0_H0 ;  /* 0x200000ffff0a8231 */ /* 0x008fca0000340914 */
[----:B------:R-:W-:Y:S01]  /*d320*/  PRMT R2, R10, 0x7610, R2 ;  /* 0x000076100a027816 */ /* 0x000fe20000000002 */
[----:B------:R-:W-:Y:S02]  /*d330*/  IMAD.MOV.U32 R10, RZ, RZ, R17 ;  /* 0x000000ffff0a7224 */ /* 0x000fe400078e0011 */
[----:B------:R-:W-:Y:S02]  /*d340*/  IMAD.MOV.U32 R17, RZ, RZ, R252 ;  /* 0x000000ffff117224 */ /* 0x000fe400078e00fc */
[----:B------:R-:W-:Y:S02]  /*d350*/  IMAD.MOV.U32 R252, RZ, RZ, R226 ;  /* 0x000000fffffc7224 */ /* 0x000fe400078e00e2 */
[----:B------:R-:W3:Y:S01]  /*d360*/  LDL R226, [R1+0x1e0] ;  /* 0x0001e00001e27983 */ /* 0x000ee20000100800 */
[----:B--2---:R-:W-:-:S05]  /*d370*/  @!P1 HFMA2.BF16_V2 R78, -RZ.H0_H0, RZ.H0_H0, -R21.H0_H0 ;  /* 0x200000ffff4e9231 */ /* 0x004fca0000340915 */
[----:B------:R-:W-:Y:S01]  /*d380*/  PRMT R5, R78, 0x7610, R5 ;  /* 0x000076104e057816 */ /* 0x000fe20000000005 */
[----:B------:R-:W-:Y:S02]  /*d390*/  IMAD.MOV.U32 R78, RZ, RZ, R79 ;  /* 0x000000ffff4e7224 */ /* 0x000fe400078e004f */
[----:B------:R-:W-:Y:S01]  /*d3a0*/  IMAD.MOV.U32 R79, RZ, RZ, R166 ;  /* 0x000000ffff4f7224 */ /* 0x000fe200078e00a6 */
[----:B------:R-:W-:Y:S01]  /*d3b0*/  @!P1 PRMT R21, R5, 0x5410, RZ ;  /* 0x0000541005159816 */ /* 0x000fe200000000ff */
[----:B------:R-:W-:Y:S02]  /*d3c0*/  IMAD.MOV.U32 R166, RZ, RZ, R165 ;  /* 0x000000ffffa67224 */ /* 0x000fe400078e00a5 */
[----:B------:R1:W2:Y:S04]  /*d3d0*/  LDL.LU.S16 R165, [R1+0x174] ;  /* 0x0001740001a57983 */ /* 0x0002a80000300600 */
[----:B------:R1:W4:Y:S01]  /*d3e0*/  LDL.LU.S16 R5, [R1+0x178] ;  /* 0x0001780001057983 */ /* 0x0003220000300600 */
[----:B------:R-:W-:-:S02]  /*d3f0*/  @!P0 PRMT R20, R2, 0x5410, RZ ;  /* 0x0000541002148816 */ /* 0x000fc400000000ff */
[--C-:B------:R-:W-:Y:S02]  /*d400*/  SHF.R.U32.HI R2, RZ, 0x10, R0.reuse ;  /* 0x00000010ff027819 */ /* 0x100fe40000011600 */
[----:B------:R-:W-:-:S04]  /*d410*/  SHF.R.U32.HI R0, RZ, 0x18, R0 ;  /* 0x00000018ff007819 */ /* 0x000fc80000011600 */
[----:B------:R-:W-:Y:S02]  /*d420*/  ISETP.GE.U32.AND P0, PT, R193, R0, PT ;  /* 0x00000000c100720c */ /* 0x000fe40003f06070 */
[----:B------:R-:W-:Y:S02]  /*d430*/  PRMT R18, R92, 0x7632, R18 ;  /* 0x000076325c127816 */ /* 0x000fe40000000012 */
[----:B------:R-:W-:-:S04]  /*d440*/  LOP3.LUT R2, R2, 0xff, RZ, 0xc0, !PT ;  /* 0x000000ff02027812 */ /* 0x000fc800078ec0ff */
[----:B------:R-:W-:Y:S02]  /*d450*/  ISETP.GE.U32.AND P1, PT, R193, R2, PT ;  /* 0x00000002c100720c */ /* 0x000fe40003f26070 */
[----:B------:R-:W-:Y:S01]  /*d460*/  PRMT R19, R92, 0x7610, R19 ;  /* 0x000076105c137816 */ /* 0x000fe20000000013 */
[----:B------:R-:W-:Y:S04]  /*d470*/  ST.E.U16 desc[UR4][R52.64+0x12], R164 ;  /* 0x000012a434007985 */ /* 0x000fe8000c101504 */
        /* <DEDUP_REMOVED lines=14> */
[----:B------:R1:W-:Y:S04]  /*d560*/  ST.E.U16 desc[UR4][R52.64+0x30], R158 ;  /* 0x0000309e34007985 */ /* 0x0003e8000c101504 */
[----:B------:R-:W-:Y:S04]  /*d570*/  ST.E.U16 desc[UR4][R52.64+0x32], R157 ;  /* 0x0000329d34007985 */ /* 0x000fe8000c101504 */
[----:B------:R3:W-:Y:S04]  /*d580*/  ST.E.U16 desc[UR4][R26.64+0x32], R154 ;  /* 0x0000329a1a007985 */ /* 0x0007e8000c101504 */
[----:B------:R3:W-:Y:S01]  /*d590*/  ST.E.U16 desc[UR4][R26.64+0x30], R156 ;  /* 0x0000309c1a007985 */ /* 0x0007e2000c101504 */
[----:B-1----:R-:W-:-:S03]  /*d5a0*/  IMAD.MOV.U32 R158, RZ, RZ, R9 ;  /* 0x000000ffff9e7224 */ /* 0x002fc600078e0009 */
[----:B------:R-:W-:Y:S04]  /*d5b0*/  ST.E.U16 desc[UR4][R24.64+0x30], R82 ;  /* 0x0000305218007985 */ /* 0x000fe8000c101504 */
[----:B------:R-:W-:Y:S04]  /*d5c0*/  ST.E.U16 desc[UR4][R24.64+0x32], R81 ;  /* 0x0000325118007985 */ /* 0x000fe8000c101504 */
[----:B------:R1:W-:Y:S04]  /*d5d0*/  ST.E.U16 desc[UR4][R28.64+0x30], R91 ;  /* 0x0000305b1c007985 */ /* 0x0003e8000c101504 */
        /* <DEDUP_REMOVED lines=18> */
[----:B------:R1:W-:Y:S01]  /*d700*/  ST.E.U16 desc[UR4][R52.64+0x62], R142 ;  /* 0x0000628e34007985 */ /* 0x0003e2000c101504 */
[----:B----4-:R-:W-:-:S05]  /*d710*/  @!P0 HFMA2.BF16_V2 R5, -RZ.H0_H0, RZ.H0_H0, -R18.H0_H0 ;  /* 0x200000ffff058231 */ /* 0x010fca0000340912 */
[----:B------:R-:W-:Y:S01]  /*d720*/  PRMT R0, R5, 0x7610, R0 ;  /* 0x0000761005007816 */ /* 0x000fe20000000000 */
[----:B------:R-:W-:Y:S02]  /*d730*/  IMAD.MOV.U32 R5, RZ, RZ, R78 ;  /* 0x000000ffff057224 */ /* 0x000fe400078e004e */
[----:B------:R-:W-:Y:S02]  /*d740*/  IMAD.MOV.U32 R78, RZ, RZ, R79 ;  /* 0x000000ffff4e7224 */ /* 0x000fe400078e004f */
[----:B------:R-:W-:Y:S02]  /*d750*/  IMAD.MOV.U32 R79, RZ, RZ, R166 ;  /* 0x000000ffff4f7224 */ /* 0x000fe400078e00a6 */
[----:B------:R-:W-:Y:S02]  /*d760*/  IMAD.MOV.U32 R166, RZ, RZ, R167 ;  /* 0x000000ffffa67224 */ /* 0x000fe400078e00a7 */
[----:B------:R-:W-:Y:S02]  /*d770*/  IMAD.MOV.U32 R167, RZ, RZ, R168 ;  /* 0x000000ffffa77224 */ /* 0x000fe400078e00a8 */
[----:B------:R-:W-:-:S02]  /*d780*/  IMAD.MOV.U32 R168, RZ, RZ, R6 ;  /* 0x000000ffffa87224 */ /* 0x000fc400078e0006 */
[----:B--2---:R-:W-:Y:S02]  /*d790*/  @!P1 HFMA2.BF16_V2 R165, -RZ.H0_H0, RZ.H0_H0, -R19.H0_H0 ;  /* 0x200000ffffa59231 */ /* 0x004fe40000340913 */
[----:B------:R-:W-:Y:S02]  /*d7a0*/  IMAD.MOV.U32 R6, RZ, RZ, R7 ;  /* 0x000000ffff067224 */ /* 0x000fe400078e0007 */
[----:B------:R-:W-:Y:S02]  /*d7b0*/  IMAD.MOV.U32 R7, RZ, RZ, R10 ;  /* 0x000000ffff077224 */ /* 0x000fe400078e000a */
[----:B------:R-:W-:Y:S02]  /*d7c0*/  IMAD.MOV.U32 R10, RZ, RZ, R11 ;  /* 0x000000ffff0a7224 */ /* 0x000fe400078e000b */
[----:B------:R-:W-:Y:S02]  /*d7d0*/  IMAD.MOV.U32 R11, RZ, RZ, R8 ;  /* 0x000000ffff0b7224 */ /* 0x000fe400078e0008 */
[----:B------:R-:W-:Y:S01]  /*d7e0*/  IMAD.MOV.U32 R8, RZ, RZ, R221 ;  /* 0x000000ffff087224 */ /* 0x000fe200078e00dd */
[----:B------:R-:W-:Y:S01]  /*d7f0*/  PRMT R2, R165, 0x7610, R2 ;  /* 0x00007610a5027816 */ /* 0x000fe20000000002 */
[----:B------:R-:W-:-:S02]  /*d800*/  IMAD.MOV.U32 R221, RZ, RZ, R55 ;  /* 0x000000ffffdd7224 */ /* 0x000fc400078e0037 */
[----:B------:R-:W-:Y:S01]  /*d810*/  IMAD.WIDE.U32 R54, R54, -0x326172a9, RZ ;  /* 0xcd9e8d5736367825 */ /* 0x000fe200078e00ff */
[----:B------:R-:W-:Y:S02]  /*d820*/  PRMT R165, R19, 0x5410, R18 ;  /* 0x0000541013a57816 */ /* 0x000fe40000000012 */
[----:B------:R-:W-:Y:S01]  /*d830*/  @!P1 PRMT R19, R2, 0x5410, RZ ;  /* 0x0000541002139816 */ /* 0x000fe200000000ff */
[----:B------:R-:W-:Y:S01]  /*d840*/  IMAD.MOV.U32 R92, RZ, RZ, R78 ;  /* 0x000000ffff5c7224 */ /* 0x000fe200078e004e */
[----:B------:R-:W-:Y:S01]  /*d850*/  @!P0 PRMT R18, R0, 0x5410, RZ ;  /* 0x0000541000128816 */ /* 0x000fe200000000ff */
[----:B------:R-:W-:Y:S01]  /*d860*/  IMAD.MOV.U32 R2, RZ, RZ, R79 ;  /* 0x000000ffff027224 */ /* 0x000fe200078e004f */
[----:B------:R-:W-:Y:S01]  /*d870*/  LOP3.LUT R0, R56, R55, RZ, 0x3c, !PT ;  /* 0x0000003738007212 */ /* 0x000fe200078e3cff */
        /* <DEDUP_REMOVED lines=9> */
[----:B------:R-:W-:-:S04]  /*d910*/  IMAD.WIDE.U32 R246, R0, -0x2daee0ad, RZ ;  /* 0xd2511f5300f67825 */ /* 0x000fc800078e00ff */
[----:B------:R-:W-:Y:S02]  /*d920*/  IMAD.MOV.U32 R5, RZ, RZ, R166 ;  /* 0x000000ffff057224 */ /* 0x000fe400078e00a6 */
[----:B------:R-:W-:Y:S01]  /*d930*/  IMAD.MOV.U32 R166, RZ, RZ, R6 ;  /* 0x000000ffffa67224 */ /* 0x000fe200078e0006 */
[-C--:B------:R-:W-:Y:S01]  /*d940*/  LOP3.LUT R6, R190, R199.reuse, RZ, 0x3c, !PT ;  /* 0x000000c7be067212 */ /* 0x080fe200078e3cff */
[----:B---3--:R-:W-:Y:S01]  /*d950*/  IMAD R226, R226, 0x2, R4 ;  /* 0x00000002e2e27824 */ /* 0x008fe200078e0204 */
[----:B------:R-:W-:Y:S01]  /*d960*/  LOP3.LUT R0, R247, R192, R198, 0x96, !PT ;  /* 0x000000c0f7007212 */ /* 0x000fe200078e96c6 */
        /* <DEDUP_REMOVED lines=12> */
[----:B------:R-:W-:-:S04]  /*da30*/  IMAD.WIDE.U32 R196, R0, -0x326172a9, RZ ;  /* 0xcd9e8d5700c47825 */ /* 0x000fc800078e00ff */
[----:B------:R-:W-:Y:S02]  /*da40*/  IMAD.MOV.U32 R160, RZ, RZ, R5 ;  /* 0x000000ffffa07224 */ /* 0x000fe400078e0005 */
[----:B------:R-:W-:Y:S01]  /*da50*/  IMAD.WIDE.U32 R4, R4, -0x326172a9, RZ ;  /* 0xcd9e8d5704047825 */ /* 0x000fe200078e00ff */
[-C--:B------:R-:W-:Y:S02]  /*da60*/  LOP3.LUT R80, R109, R224.reuse, R6, 0x96, !PT ;  /* 0x000000e06d507212 */ /* 0x080fe400078e9606 */
[-C--:B------:R-:W-:Y:S01]  /*da70*/  LOP3.LUT R89, R7, R225.reuse, R54, 0x96, !PT ;  /* 0x000000e107597212 */ /* 0x080fe200078e9636 */
[----:B------:R-:W-:Y:S01]  /*da80*/  IMAD.MOV.U32 R159, RZ, RZ, R92 ;  /* 0x000000ffff9f7224 */ /* 0x000fe200078e005c */
[-C--:B------:R-:W-:Y:S01]  /*da90*/  LOP3.LUT R92, R197, R224.reuse, R6, 0x96, !PT ;  /* 0x000000e0c55c7212 */ /* 0x080fe200078e9606 */
[----:B------:R-:W-:Y:S01]  /*daa0*/  IMAD.MOV.U32 R163, RZ, RZ, R2 ;  /* 0x000000ffffa37224 */ /* 0x000fe200078e0002 */
[----:B------:R-:W-:Y:S01]  /*dab0*/  LOP3.LUT R2, R7, R225, R14, 0x96, !PT ;  /* 0x000000e107027212 */ /* 0x000fe200078e960e */
[----:B------:R-:W-:Y:S01]  /*dac0*/  IMAD.MOV.U32 R7, RZ, RZ, R94 ;  /* 0x000000ffff077224 */ /* 0x000fe200078e005e */
[-C--:B------:R-:W-:Y:S01]  /*dad0*/  LOP3.LUT R94, R197, R224.reuse, R4, 0x96, !PT ;  /* 0x000000e0c55e7212 */ /* 0x080fe200078e9604 */
[----:B------:R-:W-:Y:S01]  /*dae0*/  IMAD.MOV.U32 R6, RZ, RZ, R88 ;  /* 0x000000ffff067224 */ /* 0x000fe200078e0058 */
[----:B------:R-:W-:-:S02]  /*daf0*/  LOP3.LUT R88, R109, R224, R4, 0x96, !PT ;  /* 0x000000e06d587212 */ /* 0x000fc400078e9604 */
[----:B------:R-:W-:Y:S01]  /*db00*/  LOP3.LUT R4, R170, R199, RZ, 0x3c, !PT ;  /* 0x000000c7aa047212 */ /* 0x000fe200078e3cff */
[----:B------:R-:W-:Y:S01]  /*db10*/  IMAD.SHL.U32 R0, R194, 0x4, RZ ;  /* 0x00000004c2007824 */ /* 0x000fe200078e00ff */
[CC--:B------:R-:W-:Y:S01]  /*db20*/  LOP3.LUT R93, R5.reuse, R225.reuse, R54, 0x96, !PT ;  /* 0x000000e1055d7212 */ /* 0x0c0fe200078e9636 */
[----:B------:R-:W-:Y:S01]  /*db30*/  IMAD.MOV.U32 R169, RZ, RZ, R79 ;  /* 0x000000ffffa97224 */ /* 0x000fe200078e004f */
[----:B------:R-:W-:Y:S01]  /*db40*/  LOP3.LUT R79, R5, R225, R14, 0x96, !PT ;  /* 0x000000e1054f7212 */ /* 0x000fe200078e960e */
[----:B------:R-:W-:Y:S01]  /*db50*/  IMAD.WIDE.U32 R4, R4, -0x326172a9, RZ ;  /* 0xcd9e8d5704047825 */ /* 0x000fe200078e00ff */
[----:B------:R-:W-:-:S03]  /*db60*/  LOP3.LUT R0, R199, R229, R0, 0x96, !PT ;  /* 0x000000e5c7007212 */ /* 0x000fc600078e9600 */
[----:B------:R-:W-:Y:S01]  /*db70*/  IMAD.MOV.U32 R190, RZ, RZ, R159 ;  /* 0x000000ffffbe7224 */ /* 0x000fe200078e009f */
[-C--:B------:R-:W-:Y:S01]  /*db80*/  LOP3.LUT R87, R5, R225.reuse, R54, 0x96, !PT ;  /* 0x000000e105577212 */ /* 0x080fe200078e9636 */
[----:B------:R-:W-:Y:S01]  /*db90*/  IMAD.MOV.U32 R159, RZ, RZ, R83 ;  /* 0x000000ffff9f7224 */ /* 0x000fe200078e0053 */
[-C--:B------:R-:W-:Y:S01]  /*dba0*/  LOP3.LUT R83, R109, R224.reuse, R4, 0x96, !PT ;  /* 0x000000e06d537212 */ /* 0x080fe200078e9604 */
[----:B------:R-:W-:Y:S01]  /*dbb0*/  IMAD.MOV.U32 R161, RZ, RZ, R78 ;  /* 0x000000ffffa17224 */ /* 0x000fe200078e004e */
[----:B------:R-:W-:Y:S01]  /*dbc0*/  LOP3.LUT R78, R5, R225, R14, 0x96, !PT ;  /* 0x000000e1054e7212 */ /* 0x000fe200078e960e */
[----:B------:R-:W-:Y:S01]  /*dbd0*/  IMAD.MOV.U32 R5, RZ, RZ, R15 ;  /* 0x000000ffff057224 */ /* 0x000fe200078e000f */
[----:B------:R-:W-:Y:S01]  /*dbe0*/  LOP3.LUT R84, R197, R224, R4, 0x96, !PT ;  /* 0x000000e0c5547212 */ /* 0x000fe200078e9604 */
[----:B------:R-:W-:Y:S02]  /*dbf0*/  IMAD.MOV.U32 R4, RZ, RZ, R14 ;  /* 0x000000ffff047224 */ /* 0x000fe400078e000e */
[----:B------:R-:W-:-:S05]  /*dc00*/  IMAD.WIDE.U32 R14, R0, -0x326172a9, RZ ;  /* 0xcd9e8d57000e7825 */ /* 0x000fca00078e00ff */
[----:B------:R-:W-:Y:S01]  /*dc10*/  LOP3.LUT R4, R15, R225, R4, 0x96, !PT ;  /* 0x000000e10f047212 */ /* 0x000fe200078e9604 */
[----:B------:R-:W-:Y:S01]  /*dc20*/  IMAD.MOV.U32 R86, RZ, RZ, R6 ;  /* 0x000000ffff567224 */ /* 0x000fe200078e0006 */
[----:B------:R-:W-:-:S03]  /*dc30*/  LOP3.LUT R6, R109, R224, R14, 0x96, !PT ;  /* 0x000000e06d067212 */ /* 0x000fc600078e960e */
[----:B------:R-:W-:-:S04]  /*dc40*/  IMAD.WIDE.U32 R4, R4, -0x2daee0ad, RZ ;  /* 0xd2511f5304047825 */ /* 0x000fc800078e00ff */
[----:B------:R-:W-:Y:S02]  /*dc50*/  IMAD.MOV.U32 R85, RZ, RZ, R161 ;  /* 0x000000ffff557224 */ /* 0x000fe400078e00a1 */
[----:B------:R-:W-:Y:S02]  /*dc60*/  IMAD.MOV.U32 R154, RZ, RZ, R7 ;  /* 0x000000ffff9a7224 */ /* 0x000fe400078e0007 */
[----:B------:R-:W-:Y:S01]  /*dc70*/  IMAD.MOV.U32 R161, RZ, RZ, R10 ;  /* 0x000000ffffa17224 */ /* 0x000fe200078e000a */
[----:B------:R-:W-:Y:S01]  /*dc80*/  LOP3.LUT R10, R5, R232, R206, 0x96, !PT ;  /* 0x000000e8050a7212 */ /* 0x000fe200078e96ce */
[----:B------:R-:W-:-:S04]  /*dc90*/  IMAD.WIDE.U32 R6, R6, -0x2daee0ad, RZ ;  /* 0xd2511f5306067825 */ /* 0x000fc800078e00ff */
[----:B------:R-:W-:Y:S01]  /*dca0*/  IMAD.MOV.U32 R156, RZ, RZ, R8 ;  /* 0x000000ffff9c7224 */ /* 0x000fe200078e0008 */
[----:B------:R-:W-:Y:S01]  /*dcb0*/  LOP3.LUT R8, R7, R241, R4, 0x96, !PT ;  /* 0x000000f107087212 */ /* 0x000fe200078e9604 */
[----:B------:R-:W-:Y:S02]  /*dcc0*/  IMAD.MOV.U32 R157, RZ, RZ, R11 ;  /* 0x000000ffff9d7224 */ /* 0x000fe400078e000b */
[----:B------:R-:W-:-:S04]  /*dcd0*/  IMAD.WIDE.U32 R10, R10, -0x326172a9, RZ ;  /* 0xcd9e8d570a0a7825 */ /* 0x000fc800078e00ff */
[----:B------:R-:W-:Y:S01]  /*dce0*/  IMAD.WIDE.U32 R8, R8, -0x326172a9, RZ ;  /* 0xcd9e8d5708087825 */ /* 0x000fe200078e00ff */
[----:B------:R-:W-:-:S03]  /*dcf0*/  LOP3.LUT R4, R11, R219, R108, 0x96, !PT ;  /* 0x000000db0b047212 */ /* 0x000fc600078e966c */
[----:B------:R-:W-:Y:S01]  /*dd00*/  IMAD.MOV.U32 R170, RZ, RZ, R16 ;  /* 0x000000ffffaa7224 */ /* 0x000fe200078e0010 */
[----:B------:R-:W-:Y:S01]  /*dd10*/  LOP3.LUT R16, R9, R237, R10, 0x96, !PT ;  /* 0x000000ed09107212 */ /* 0x000fe200078e960a */
[----:B------:R-:W-:-:S04]  /*dd20*/  IMAD.WIDE.U32 R4, R4, -0x2daee0ad, RZ ;  /* 0xd2511f5304047825 */ /* 0x000fc800078e00ff */
[----:B------:R-:W-:Y:S01]  /*dd30*/  IMAD.MOV.U32 R11, RZ, RZ, R17 ;  /* 0x000000ffff0b7224 */ /* 0x000fe200078e0011 */
[----:B------:R-:W-:Y:S01]  /*dd40*/  LOP3.LUT R6, R5, R239, R6, 0x96, !PT ;  /* 0x000000ef05067212 */ /* 0x000fe200078e9606 */
[----:B------:R-:W-:-:S04]  /*dd50*/  IMAD.WIDE.U32 R16, R16, -0x2daee0ad, RZ ;  /* 0xd2511f5310107825 */ /* 0x000fc800078e00ff */
[----:B------:R-:W-:Y:S01]  /*dd60*/  IMAD.WIDE.U32 R6, R6, -0x326172a9, RZ ;  /* 0xcd9e8d5706067825 */ /* 0x000fe200078e00ff */
[----:B------:R-:W-:-:S03]  /*dd70*/  LOP3.LUT R4, R17, R233, R4, 0x96, !PT ;  /* 0x000000e911047212 */ /* 0x000fc600078e9604 */
[----:B-1----:R-:W-:Y:S01]  /*dd80*/  IMAD.MOV.U32 R91, RZ, RZ, R86 ;  /* 0x000000ffff5b7224 */ /* 0x002fe200078e0056 */
[----:B------:R-:W-:Y:S01]  /*dd90*/  LOP3.LUT R81, R7, R235, R8, 0x96, !PT ;  /* 0x000000eb07517212 */ /* 0x000fe200078e9608 */
[----:B------:R-:W-:-:S04]  /*dda0*/  IMAD.WIDE.U32 R4, R4, -0x326172a9, RZ ;  /* 0xcd9e8d5704047825 */ /* 0x000fc800078e00ff */
[----:B------:R-:W-:Y:S02]  /*ddb0*/  IMAD.MOV.U32 R8, RZ, RZ, R54 ;  /* 0x000000ffff087224 */ /* 0x000fe400078e0036 */
[----:B------:R-:W-:Y:S02]  /*ddc0*/  IMAD.MOV.U32 R9, RZ, RZ, R55 ;  /* 0x000000ffff097224 */ /* 0x000fe400078e0037 */
[----:B------:R-:W-:Y:S01]  /*ddd0*/  IMAD.MOV.U32 R9, RZ, RZ, R91 ;  /* 0x000000ffff097224 */ /* 0x000fe200078e005b */
[----:B------:R-:W-:Y:S01]  /*dde0*/  LOP3.LUT R17, R5, R135, R6, 0x96, !PT ;  /* 0x0000008705117212 */ /* 0x000fe200078e9606 */
[----:B------:R-:W-:Y:S01]  /*ddf0*/  IMAD.MOV.U32 R10, RZ, RZ, R85 ;  /* 0x000000ffff0a7224 */ /* 0x000fe200078e0055 */
[----:B------:R-:W-:Y:S01]  /*de00*/  LOP3.LUT R82, R4, 0xffff, RZ, 0xc0, !PT ;  /* 0x0000ffff04527812 */ /* 0x000fe200078ec0ff */
[----:B------:R-:W-:Y:S01]  /*de10*/  IMAD.WIDE.U32 R142, R80, -0x2daee0ad, RZ ;  /* 0xd2511f53508e7825 */ /* 0x000fe200078e00ff */
[----:B------:R-:W-:Y:S02]  /*de20*/  LOP3.LUT R90, R4, 0xff, RZ, 0xc0, !PT ;  /* 0x000000ff045a7812 */ /* 0x000fe400078ec0ff */
[----:B------:R-:W-:-:S02]  /*de30*/  SHF.R.U32.HI R85, RZ, 0x10, R4 ;  /* 0x00000010ff557819 */ /* 0x000fc40000011604 */
[----:B------:R-:W-:Y:S01]  /*de40*/  SHF.R.U32.HI R86, RZ, 0x18, R4 ;  /* 0x00000018ff567819 */ /* 0x000fe20000011604 */
[----:B------:R-:W-:Y:S01]  /*de50*/  IMAD.WIDE.U32 R4, R2, -0x2daee0ad, RZ ;  /* 0xd2511f5302047825 */ /* 0x000fe200078e00ff */
[----:B------:R-:W-:Y:S01]  /*de60*/  LOP3.LUT R0, R15, R225, R8, 0x96, !PT ;  /* 0x000000e10f007212 */ /* 0x000fe200078e9608 */
[----:B------:R-:W-:Y:S02]  /*de70*/  ST.E.U16 desc[UR4][R26.64+0x60], R140 ;  /* 0x0000608c1a007985 */ /* 0x000fe4000c101504 */
[----:B------:R-:W-:Y:S02]  /*de80*/  IMAD.MOV.U32 R77, RZ, RZ, R9 ;  /* 0x000000ffff4d7224 */ /* 0x000fe400078e0009 */
[----:B------:R1:W-:Y:S01]  /*de90*/  ST.E.U16 desc[UR4][R26.64+0x62], R132 ;  /* 0x000062841a007985 */ /* 0x0003e2000c101504 */
[----:B------:R-:W-:-:S03]  /*dea0*/  IMAD.WIDE.U32 R8, R78, -0x2daee0ad, RZ ;  /* 0xd2511f534e087825 */ /* 0x000fc600078e00ff */
[----:B------:R-:W-:Y:S01]  /*deb0*/  ST.E.U16 desc[UR4][R24.64+0x60], R69 ;  /* 0x0000604518007985 */ /* 0x000fe2000c101504 */
[----:B------:R-:W-:-:S03]  /*dec0*/  IMAD.WIDE.U32 R150, R83, -0x2daee0ad, RZ ;  /* 0xd2511f5353967825 */ /* 0x000fc600078e00ff */
[----:B------:R-:W-:Y:S01]  /*ded0*/  ST.E.U16 desc[UR4][R24.64+0x62], R66 ;  /* 0x0000624218007985 */ /* 0x000fe2000c101504 */
[----:B------:R-:W-:Y:S01]  /*dee0*/  IMAD.MOV.U32 R91, RZ, RZ, R10 ;  /* 0x000000ffff5b7224 */ /* 0x000fe200078e000a */
[----:B------:R-:W-:Y:S01]  /*def0*/  LOP3.LUT R10, R197, R224, R14, 0x96, !PT ;  /* 0x000000e0c50a7212 */ /* 0x000fe200078e960e */
[----:B------:R-:W-:Y:S01]  /*df00*/  IMAD.MOV.U32 R74, RZ, RZ, R11 ;  /* 0x000000ffff4a7224 */ /* 0x000fe200078e000b */
[----:B------:R-:W-:Y:S01]  /*df10*/  ST.E.U16 desc[UR4][R28.64+0x60], R64 ;  /* 0x000060401c007985 */ /* 0x000fe2000c101504 */
[----:B------:R-:W-:Y:S01]  /*df20*/  IMAD.MOV.U32 R147, RZ, RZ, R156 ;  /* 0x000000ffff937224 */ /* 0x000fe200078e009c */
[----:B------:R-:W-:Y:S01]  /*df30*/  LOP3.LUT R14, R5, R232, R206, 0x96, !PT ;  /* 0x000000e8050e7212 */ /* 0x000fe200078e96ce */
[----:B------:R-:W-:Y:S01]  /*df40*/  IMAD.MOV.U32 R73, RZ, RZ, R157 ;  /* 0x000000ffff497224 */ /* 0x000fe200078e009d */
[----:B------:R-:W-:Y:S01]  /*df50*/  ST.E.U16 desc[UR4][R28.64+0x62], R63 ;  /* 0x0000623f1c007985 */ /* 0x000fe2000c101504 */
[----:B------:R-:W-:Y:S01]  /*df60*/  LOP3.LUT R11, R143, R241, R4, 0x96, !PT ;  /* 0x000000f18f0b7212 */ /* 0x000fe200078e9604 */
[----:B------:R-:W-:-:S02]  /*df70*/  IMAD.WIDE.U32 R4, R79, -0x2daee0ad, RZ ;  /* 0xd2511f534f047825 */ /* 0x000fc400078e00ff */
[----:B------:R-:W-:Y:S02]  /*df80*/  ST.E.U16 desc[UR4][R52.64+0x70], R131 ;  /* 0x0000708334007985 */ /* 0x000fe4000c101504 */
[----:B------:R-:W-:Y:S02]  /*df90*/  IMAD.WIDE.U32 R156, R88, -0x2daee0ad, RZ ;  /* 0xd2511f53589c7825 */ /* 0x000fe400078e00ff */
[----:B------:R-:W-:Y:S02]  /*dfa0*/  ST.E.U16 desc[UR4][R52.64+0x72], R130 ;  /* 0x0000728234007985 */ /* 0x000fe4000c101504 */
[----:B------:R-:W-:Y:S01]  /*dfb0*/  IMAD.WIDE.U32 R6, R89, -0x2daee0ad, RZ ;  /* 0xd2511f5359067825 */ /* 0x000fe200078e00ff */
[-C--:B-1----:R-:W-:Y:S01]  /*dfc0*/  LOP3.LUT R132, R151, R241.reuse, R8, 0x96, !PT ;  /* 0x000000f197847212 */ /* 0x082fe200078e9608 */
[----:B------:R1:W-:Y:S02]  /*dfd0*/  ST.E.U16 desc[UR4][R26.64+0x70], R129 ;  /* 0x000070811a007985 */ /* 0x0003e4000c101504 */
[----:B------:R-:W-:Y:S01]  /*dfe0*/  IMAD.WIDE.U32 R70, R92, -0x2daee0ad, RZ ;  /* 0xd2511f535c467825 */ /* 0x000fe200078e00ff */
[-C--:B------:R-:W-:Y:S01]  /*dff0*/  LOP3.LUT R143, R5, R232.reuse, R206, 0x96, !PT ;  /* 0x000000e8058f7212 */ /* 0x080fe200078e96ce */
[----:B------:R2:W-:Y:S01]  /*e000*/  ST.E.U16 desc[UR4][R26.64+0x72], R141 ;  /* 0x0000728d1a007985 */ /* 0x0005e2000c101504 */
[-C--:B------:R-:W-:Y:S01]  /*e010*/  LOP3.LUT R144, R157, R241.reuse, R4, 0x96, !PT ;  /* 0x000000f19d907212 */ /* 0x080fe200078e9604 */
[----:B------:R-:W-:Y:S01]  /*e020*/  IMAD.MOV.U32 R72, RZ, RZ, R158 ;  /* 0x000000ffff487224 */ /* 0x000fe200078e009e */
[----:B------:R-:W-:Y:S01]  /*e030*/  LOP3.LUT R2, R7, R232, R246, 0x96, !PT ;  /* 0x000000e807027212 */ /* 0x000fe200078e96f6 */
[----:B------:R-:W-:Y:S01]  /*e040*/  IMAD.MOV.U32 R80, RZ, RZ, R159 ;  /* 0x000000ffff507224 */ /* 0x000fe200078e009f */
[----:B------:R-:W-:Y:S01]  /*e050*/  LOP3.LUT R15, R71, R241, R6, 0x96, !PT ;  /* 0x000000f1470f7212 */ /* 0x000fe200078e9606 */
[----:B------:R-:W-:Y:S01]  /*e060*/  ST.E.U16 desc[UR4][R24.64+0x70], R68 ;  /* 0x0000704418007985 */ /* 0x000fe2000c101504 */
[----:B------:R-:W-:-:S03]  /*e070*/  IMAD.WIDE.U32 R4, R93, -0x2daee0ad, RZ ;  /* 0xd2511f535d047825 */ /* 0x000fc600078e00ff */
[----:B------:R-:W-:Y:S01]  /*e080*/  ST.E.U16 desc[UR4][R24.64+0x72], R67 ;  /* 0x0000724318007985 */ /* 0x000fe2000c101504 */
[----:B------:R-:W-:-:S03]  /*e090*/  IMAD.WIDE.U32 R158, R94, -0x2daee0ad, RZ ;  /* 0xd2511f535e9e7825 */ /* 0x000fc600078e00ff */
[----:B------:R3:W-:Y:S01]  /*e0a0*/  ST.E.U16 desc[UR4][R28.64+0x70], R62 ;  /* 0x0000703e1c007985 */ /* 0x0007e2000c101504 */
[----:B------:R-:W-:Y:S01]  /*e0b0*/  IMAD.WIDE.U32 R6, R87, -0x2daee0ad, RZ ;  /* 0xd2511f5357067825 */ /* 0x000fe200078e00ff */
[----:B-1----:R-:W-:-:S03]  /*e0c0*/  LOP3.LUT R129, R9, R232, R206, 0x96, !PT ;  /* 0x000000e809817212 */ /* 0x002fc600078e96ce */
[----:B------:R-:W-:-:S04]  /*e0d0*/  IMAD.WIDE.U32 R8, R0, -0x2daee0ad, RZ ;  /* 0xd2511f5300087825 */ /* 0x000fc800078e00ff */
[----:B------:R-:W-:Y:S01]  /*e0e0*/  IMAD.WIDE.U32 R148, R84, -0x2daee0ad, RZ ;  /* 0xd2511f5354947825 */ /* 0x000fe200078e00ff */
[-CC-:B------:R-:W-:Y:S02]  /*e0f0*/  LOP3.LUT R0, R9, R232.reuse, R246.reuse, 0x96, !PT ;  /* 0x000000e809007212 */ /* 0x180fe400078e96f6 */
[-C--:B------:R-:W-:Y:S01]  /*e100*/  LOP3.LUT R145, R5, R232.reuse, R246, 0x96, !PT ;  /* 0x000000e805917212 */ /* 0x080fe200078e96f6 */
[----:B--2---:R-:W-:Y:S01]  /*e110*/  IMAD.WIDE.U32 R140, R11, -0x326172a9, RZ ;  /* 0xcd9e8d570b8c7825 */ /* 0x004fe200078e00ff */
[-C--:B------:R-:W-:Y:S02]  /*e120*/  LOP3.LUT R146, R159, R241.reuse, R4, 0x96, !PT ;  /* 0x000000f19f927212 */ /* 0x080fe400078e9604 */
[----:B------:R-:W-:Y:S01]  /*e130*/  LOP3.LUT R93, R7, R232, R246, 0x96, !PT ;  /* 0x000000e8075d7212 */ /* 0x000fe200078e96f6 */
[----:B------:R-:W-:Y:S01]  /*e140*/  IMAD.WIDE.U32 R4, R0, -0x326172a9, RZ ;  /* 0xcd9e8d5700047825 */ /* 0x000fe200078e00ff */
[----:B------:R-:W-:-:S03]  /*e150*/  LOP3.LUT R94, R149, R241, R6, 0x96, !PT ;  /* 0x000000f1955e7212 */ /* 0x000fc600078e9606 */
[----:B---3--:R-:W-:Y:S01]  /*e160*/  IMAD.WIDE.U32 R62, R10, -0x2daee0ad, RZ ;  /* 0xd2511f530a3e7825 */ /* 0x008fe200078e00ff */
[----:B------:R-:W-:Y:S03]  /*e170*/  ST.E.U16 desc[UR4][R28.64+0x72], R61 ;  /* 0x0000723d1c007985 */ /* 0x000fe6000c101504 */
[----:B------:R-:W-:Y:S01]  /*e180*/  IMAD.WIDE.U32 R6, R14, -0x326172a9, RZ ;  /* 0xcd9e8d570e067825 */ /* 0x000fe200078e00ff */
[----:B------:R-:W-:Y:S01]  /*e190*/  LOP3.LUT R0, R63, R241, R8, 0x96, !PT ;  /* 0x000000f13f007212 */ /* 0x000fe200078e9608 */
[----:B------:R-:W-:Y:S02]  /*e1a0*/  ST.E.U16 desc[UR4][R52.64+0x80], R119 ;  /* 0x0000807734007985 */ /* 0x000fe4000c101504 */
[----:B------:R-:W-:Y:S01]  /*e1b0*/  IMAD.MOV.U32 R76, RZ, RZ, R91 ;  /* 0x000000ffff4c7224 */ /* 0x000fe200078e005b */
[----:B------:R-:W-:Y:S01]  /*e1c0*/  LOP3.LUT R91, R7, R219, R108, 0x96, !PT ;  /* 0x000000db075b7212 */ /* 0x000fe200078e966c */
[----:B------:R-:W-:Y:S01]  /*e1d0*/  ST.E.U16 desc[UR4][R52.64+0x82], R118 ;  /* 0x0000827634007985 */ /* 0x000fe2000c101504 */
[----:B------:R-:W-:Y:S01]  /*e1e0*/  LOP3.LUT R92, R141, R237, R6, 0x96, !PT ;  /* 0x000000ed8d5c7212 */ /* 0x000fe200078e9606 */
[----:B------:R-:W-:-:S02]  /*e1f0*/  IMAD.WIDE.U32 R6, R0, -0x326172a9, RZ ;  /* 0xcd9e8d5700067825 */ /* 0x000fc400078e00ff */
[----:B------:R-:W-:Y:S04]  /*e200*/  ST.E.U16 desc[UR4][R26.64+0x80], R117 ;  /* 0x000080751a007985 */ /* 0x000fe8000c101504 */
[----:B------:R-:W-:Y:S01]  /*e210*/  ST.E.U16 desc[UR4][R26.64+0x82], R120 ;  /* 0x000082781a007985 */ /* 0x000fe2000c101504 */
[----:B------:R-:W-:-:S03]  /*e220*/  LOP3.LUT R10, R5, R219, R196, 0x96, !PT ;  /* 0x000000db050a7212 */ /* 0x000fc600078e96c4 */
[----:B------:R-:W-:Y:S04]  /*e230*/  ST.E.U16 desc[UR4][R24.64+0x80], R45 ;  /* 0x0000802d18007985 */ /* 0x000fe8000c101504 */
[----:B------:R1:W-:Y:S04]  /*e240*/  ST.E.U16 desc[UR4][R24.64+0x82], R44 ;  /* 0x0000822c18007985 */ /* 0x0003e8000c101504 */
[----:B------:R2:W-:Y:S04]  /*e250*/  ST.E.U16 desc[UR4][R28.64+0x80], R30 ;  /* 0x0000801e1c007985 */ /* 0x0005e8000c101504 */
[----:B------:R-:W-:Y:S04]  /*e260*/  ST.E.U16 desc[UR4][R28.64+0x82], R65 ;  /* 0x000082411c007985 */ /* 0x000fe8000c101504 */
[----:B------:R-:W-:Y:S04]  /*e270*/  ST.E.U16 desc[UR4][R52.64+0x90], R128 ;  /* 0x0000908034007985 */ /* 0x000fe8000c101504 */
[----:B------:R-:W-:Y:S04]  /*e280*/  ST.E.U16 desc[UR4][R52.64+0x92], R127 ;  /* 0x0000927f34007985 */ /* 0x000fe8000c101504 */
[----:B------:R-:W-:Y:S04]  /*e290*/  ST.E.U16 desc[UR4][R26.64+0x90], R125 ;  /* 0x0000907d1a007985 */ /* 0x000fe8000c101504 */
[----:B------:R-:W-:Y:S01]  /*e2a0*/  ST.E.U16 desc[UR4][R26.64+0x92], R126 ;  /* 0x0000927e1a007985 */ /* 0x000fe2000c101504 */
[----:B------:R-:W-:Y:S01]  /*e2b0*/  IMAD.WIDE.U32 R8, R2, -0x326172a9, RZ ;  /* 0xcd9e8d5702087825 */ /* 0x000fe200078e00ff */
[----:B-1----:R-:W-:-:S02]  /*e2c0*/  LOP3.LUT R44, R7, R237, R4, 0x96, !PT ;  /* 0x000000ed072c7212 */ /* 0x002fc400078e9604 */
[----:B------:R-:W-:Y:S04]  /*e2d0*/  ST.E.U16 desc[UR4][R24.64+0x90], R60 ;  /* 0x0000903c18007985 */ /* 0x000fe8000c101504 */
[----:B------:R-:W-:Y:S01]  /*e2e0*/  ST.E.U16 desc[UR4][R24.64+0x92], R59 ;  /* 0x0000923b18007985 */ /* 0x000fe2000c101504 */
[----:B------:R-:W-:-:S03]  /*e2f0*/  IMAD.WIDE.U32 R10, R10, -0x2daee0ad, RZ ;  /* 0xd2511f530a0a7825 */ /* 0x000fc600078e00ff */
[----:B------:R-:W-:Y:S04]  /*e300*/  ST.E.U16 desc[UR4][R28.64+0x90], R58 ;  /* 0x0000903a1c007985 */ /* 0x000fe8000c101504 */
[----:B------:R-:W-:Y:S01]  /*e310*/  ST.E.U16 desc[UR4][R28.64+0x92], R51 ;  /* 0x000092331c007985 */ /* 0x000fe2000c101504 */
[----:B------:R-:W-:-:S03]  /*e320*/  IMAD.WIDE.U32 R118, R15, -0x326172a9, RZ ;  /* 0xcd9e8d570f767825 */ /* 0x000fc600078e00ff */
[----:B------:R-:W-:Y:S04]  /*e330*/  ST.E.U16 desc[UR4][R52.64+0xa0], R124 ;  /* 0x0000a07c34007985 */ /* 0x000fe8000c101504 */
[----:B------:R-:W-:Y:S01]  /*e340*/  ST.E.U16 desc[UR4][R52.64+0xa2], R123 ;  /* 0x0000a27b34007985 */ /* 0x000fe2000c101504 */
[----:B------:R-:W-:-:S03]  /*e350*/  IMAD.WIDE.U32 R44, R44, -0x2daee0ad, RZ ;  /* 0xd2511f532c2c7825 */ /* 0x000fc600078e00ff */
[----:B------:R-:W-:Y:S04]  /*e360*/  ST.E.U16 desc[UR4][R26.64+0xa0], R122 ;  /* 0x0000a07a1a007985 */ /* 0x000fe8000c101504 */
[----:B------:R-:W-:Y:S04]  /*e370*/  ST.E.U16 desc[UR4][R26.64+0xa2], R121 ;  /* 0x0000a2791a007985 */ /* 0x000fe8000c101504 */
[----:B------:R-:W-:Y:S04]  /*e380*/  ST.E.U16 desc[UR4][R24.64+0xa0], R50 ;  /* 0x0000a03218007985 */ /* 0x000fe8000c101504 */
[----:B------:R-:W-:Y:S01]  /*e390*/  ST.E.U16 desc[UR4][R24.64+0xa2], R49 ;  /* 0x0000a23118007985 */ /* 0x000fe2000c101504 */
[----:B------:R-:W-:-:S03]  /*e3a0*/  LOP3.LUT R5, R9, R219, R196, 0x96, !PT ;  /* 0x000000db09057212 */ /* 0x000fc600078e96c4 */
        /* <DEDUP_REMOVED lines=10> */
[----:B------:R-:W-:Y:S04]  /*e450*/  ST.E.U16 desc[UR4][R24.64+0xb2], R43 ;  /* 0x0000b22b18007985 */ /* 0x000fe8000c101504 */
        /* <DEDUP_REMOVED lines=19> */
[----:B------:R-:W-:-:S03]  /*e590*/  IMAD.MOV.U32 R66, RZ, RZ, R223 ;  /* 0x000000ffff427224 */ /* 0x000fc600078e00df */
[----:B------:R-:W-:Y:S01]  /*e5a0*/  ST.E.U16 desc[UR4][R24.64+0xd0], R38 ;  /* 0x0000d02618007985 */ /* 0x000fe2000c101504 */
[----:B------:R-:W-:-:S03]  /*e5b0*/  LOP3.LUT R5, R15, R235, R6, 0x96, !PT ;  /* 0x000000eb0f057212 */ /* 0x000fc600078e9606 */
[----:B------:R-:W-:Y:S01]  /*e5c0*/  ST.E.U16 desc[UR4][R24.64+0xd2], R37 ;  /* 0x0000d22518007985 */ /* 0x000fe2000c101504 */
[----:B------:R-:W-:-:S03]  /*e5d0*/  IMAD.WIDE.U32 R6, R81, -0x2daee0ad, RZ ;  /* 0xd2511f5351067825 */ /* 0x000fc600078e00ff */
[----:B------:R-:W-:Y:S01]  /*e5e0*/  ST.E.U16 desc[UR4][R28.64+0xd0], R36 ;  /* 0x0000d0241c007985 */ /* 0x000fe2000c101504 */
[----:B------:R-:W-:-:S03]  /*e5f0*/  IMAD R223, R3, 0x2, R226 ;  /* 0x0000000203df7824 */ /* 0x000fc600078e02e2 */
[----:B------:R-:W-:Y:S01]  /*e600*/  ST.E.U16 desc[UR4][R28.64+0xd2], R35 ;  /* 0x0000d2231c007985 */ /* 0x000fe2000c101504 */
[----:B------:R-:W-:-:S03]  /*e610*/  LOP3.LUT R3, R8, 0xffff, RZ, 0xc0, !PT ;  /* 0x0000ffff08037812 */ /* 0x000fc600078ec0ff */
[----:B------:R-:W-:Y:S04]  /*e620*/  ST.E.U16 desc[UR4][R52.64+0xe0], R102 ;  /* 0x0000e06634007985 */ /* 0x000fe8000c101504 */
[----:B------:R-:W-:Y:S01]  /*e630*/  ST.E.U16 desc[UR4][R52.64+0xe2], R101 ;  /* 0x0000e26534007985 */ /* 0x000fe2000c101504 */
[----:B------:R-:W-:-:S03]  /*e640*/  LOP3.LUT R0, R9, R135, R14, 0x96, !PT ;  /* 0x0000008709007212 */ /* 0x000fc600078e960e */
[----:B------:R-:W-:Y:S04]  /*e650*/  ST.E.U16 desc[UR4][R26.64+0xe0], R100 ;  /* 0x0000e0641a007985 */ /* 0x000fe8000c101504 */
[----:B------:R-:W-:Y:S04]  /*e660*/  ST.E.U16 desc[UR4][R26.64+0xe2], R99 ;  /* 0x0000e2631a007985 */ /* 0x000fe8000c101504 */
[----:B------:R-:W-:Y:S04]  /*e670*/  ST.E.U16 desc[UR4][R24.64+0xe0], R34 ;  /* 0x0000e02218007985 */ /* 0x000fe8000c101504 */
[----:B------:R-:W-:Y:S01]  /*e680*/  ST.E.U16 desc[UR4][R24.64+0xe2], R33 ;  /* 0x0000e22118007985 */ /* 0x000fe2000c101504 */
[----:B------:R-:W-:-:S03]  /*e690*/  SHF.R.U32.HI R9, RZ, 0x10, R8 ;  /* 0x00000010ff097819 */ /* 0x000fc60000011608 */
[----:B------:R-:W-:Y:S04]  /*e6a0*/  ST.E.U16 desc[UR4][R28.64+0xe0], R19 ;  /* 0x0000e0131c007985 */ /* 0x000fe8000c101504 */
[----:B------:R1:W-:Y:S01]  /*e6b0*/  ST.E.U16 desc[UR4][R28.64+0xe2], R18 ;  /* 0x0000e2121c007985 */ /* 0x0003e2000c101504 */
[----:B--2---:R-:W-:-:S03]  /*e6c0*/  LOP3.LUT R30, R7, R155, R16, 0x96, !PT ;  /* 0x0000009b071e7212 */ /* 0x004fc600078e9610 */
[----:B------:R-:W-:Y:S01]  /*e6d0*/  ST.E.U16 desc[UR4][R52.64+0xf0], R98 ;  /* 0x0000f06234007985 */ /* 0x000fe2000c101504 */
[----:B------:R-:W-:-:S03]  /*e6e0*/  SHF.R.U32.HI R15, RZ, 0x8, R3 ;  /* 0x00000008ff0f7819 */ /* 0x000fc60000011603 */
[----:B------:R-:W-:Y:S01]  /*e6f0*/  ST.E.U16 desc[UR4][R52.64+0xf2], R97 ;  /* 0x0000f26134007985 */ /* 0x000fe2000c101504 */
[----:B------:R-:W-:-:S03]  /*e700*/  SHF.R.U32.HI R16, RZ, 0x18, R8 ;  /* 0x00000018ff107819 */ /* 0x000fc60000011608 */
[----:B------:R-:W-:Y:S01]  /*e710*/  ST.E.U16 desc[UR4][R26.64+0xf0], R96 ;  /* 0x0000f0601a007985 */ /* 0x000fe2000c101504 */
[----:B------:R-:W-:-:S03]  /*e720*/  LOP3.LUT R3, R0, 0xffff, RZ, 0xc0, !PT ;  /* 0x0000ffff00037812 */ /* 0x000fc600078ec0ff */
[----:B------:R-:W-:Y:S04]  /*e730*/  ST.E.U16 desc[UR4][R26.64+0xf2], R95 ;  /* 0x0000f25f1a007985 */ /* 0x000fe8000c101504 */
[----:B------:R-:W-:Y:S04]  /*e740*/  ST.E.U16 desc[UR4][R24.64+0xf0], R32 ;  /* 0x0000f02018007985 */ /* 0x000fe8000c101504 */
[----:B------:R2:W-:Y:S01]  /*e750*/  ST.E.U16 desc[UR4][R24.64+0xf2], R31 ;  /* 0x0000f21f18007985 */ /* 0x0005e2000c101504 */
[----:B------:R-:W-:Y:S02]  /*e760*/  LOP3.LUT R14, R9, 0xff, RZ, 0xc0, !PT ;  /* 0x000000ff090e7812 */ /* 0x000fe400078ec0ff */
[----:B-1----:R-:W-:Y:S01]  /*e770*/  LOP3.LUT R18, R8, 0xff, RZ, 0xc0, !PT ;  /* 0x000000ff08127812 */ /* 0x002fe200078ec0ff */
[----:B------:R-:W-:Y:S01]  /*e780*/  ST.E.U16 desc[UR4][R28.64+0xf0], R23 ;  /* 0x0000f0171c007985 */ /* 0x000fe2000c101504 */
[----:B------:R-:W-:-:S03]  /*e790*/  SHF.R.U32.HI R8, RZ, 0x10, R0 ;  /* 0x00000010ff087819 */ /* 0x000fc60000011600 */
[----:B------:R-:W-:Y:S04]  /*e7a0*/  ST.E.U16 desc[UR4][R28.64+0xf2], R22 ;  /* 0x0000f2161c007985 */ /* 0x000fe8000c101504 */
[----:B------:R-:W1:Y:S04]  /*e7b0*/  LDSM.16.MT88.4 R20, [R226+0x4000] ;  /* 0x00400000e214783b */ /* 0x000e680000004200 */
[----:B------:R-:W3:Y:S01]  /*e7c0*/  LDSM.16.MT88.4 R32, [R223+0x4000] ;  /* 0x00400000df20783b */ /* 0x000ee20000004200 */
[----:B------:R-:W-:Y:S01]  /*e7d0*/  IMAD.MOV.U32 R75, RZ, RZ, R154 ;  /* 0x000000ffff4b7224 */ /* 0x000fe200078e009a */
[----:B------:R-:W-:-:S02]  /*e7e0*/  LOP3.LUT R11, R0, 0xff, RZ, 0xc0, !PT ;  /* 0x000000ff000b7812 */ /* 0x000fc400078ec0ff */
[----:B------:R-:W-:Y:S01]  /*e7f0*/  SHF.R.U32.HI R10, RZ, 0x8, R3 ;  /* 0x00000008ff0a7819 */ /* 0x000fe20000011603 */
[----:B------:R-:W4:Y:S01]  /*e800*/  LDSM.16.MT88.4 R36, [R226+0x4400] ;  /* 0x00440000e224783b */ /* 0x000f220000004200 */
[----:B------:R-:W-:Y:S02]  /*e810*/  SHF.R.U32.HI R9, RZ, 0x18, R0 ;  /* 0x00000018ff097819 */ /* 0x000fe40000011600 */
[----:B------:R-:W-:Y:S02]  /*e820*/  LOP3.LUT R3, R8, 0xff, RZ, 0xc0, !PT ;  /* 0x000000ff08037812 */ /* 0x000fe400078ec0ff */
[----:B------:R-:W-:Y:S02]  /*e830*/  PRMT R0, R18, 0x5410, R15 ;  /* 0x0000541012007816 */ /* 0x000fe4000000000f */
[----:B------:R-:W-:Y:S02]  /*e840*/  PRMT R154, R193, 0x7054, R193 ;  /* 0x00007054c19a7816 */ /* 0x000fe400000000c1 */
[----:B------:R-:W-:-:S02]  /*e850*/  PRMT R8, R14, 0x5410, R16 ;  /* 0x000054100e087816 */ /* 0x000fc40000000010 */
[----:B------:R-:W-:Y:S01]  /*e860*/  LOP3.LUT R88, R131, R233, R4, 0x96, !PT ;  /* 0x000000e983587212 */ /* 0x000fe200078e9604 */
[----:B------:R-:W-:Y:S01]  /*e870*/  IMAD.WIDE.U32 R4, R5, -0x2daee0ad, RZ ;  /* 0xd2511f5305047825 */ /* 0x000fe200078e00ff */
[----:B------:R-:W-:Y:S02]  /*e880*/  PRMT R10, R11, 0x5410, R10 ;  /* 0x000054100b0a7816 */ /* 0x000fe4000000000a */
[----:B------:R-:W-:Y:S02]  /*e890*/  PRMT R9, R3, 0x5410, R9 ;  /* 0x0000541003097816 */ /* 0x000fe40000000009 */
[--C-:B------:R-:W-:Y:S02]  /*e8a0*/  HSET2.LE.AND R0, R0, R154.reuse, PT ;  /* 0x0000009a00007233 */ /* 0x100fe40003803000 */
[----:B------:R-:W-:Y:S02]  /*e8b0*/  HSET2.LE.AND R3, R8, R154, PT ;  /* 0x0000009a08037233 */ /* 0x000fe40003803000 */
[----:B------:R-:W-:-:S02]  /*e8c0*/  LOP3.LUT R2, R5, R155, R44, 0x96, !PT ;  /* 0x0000009b05027212 */ /* 0x000fc400078e962c */
[----:B--2---:R-:W-:Y:S01]  /*e8d0*/  LOP3.LUT R31, R4, 0xffff, RZ, 0xc0, !PT ;  /* 0x0000ffff041f7812 */ /* 0x004fe200078ec0ff */
[----:B------:R-:W2:Y:S01]  /*e8e0*/  LDSM.16.MT88.4 R44, [R223+0x4400] ;  /* 0x00440000df2c783b */ /* 0x000ea20000004200 */
[----:B------:R-:W-:Y:S02]  /*e8f0*/  HSET2.LE.AND R5, R10, R154, PT ;  /* 0x0000009a0a057233 */ /* 0x000fe40003803000 */
[----:B------:R-:W-:Y:S02]  /*e900*/  LOP3.LUT R10, R172, R0, RZ, 0xc0, !PT ;  /* 0x00000000ac0a7212 */ /* 0x000fe400078ec0ff */
[----:B------:R-:W-:Y:S02]  /*e910*/  LOP3.LUT R42, R4, 0xff, RZ, 0xc0, !PT ;  /* 0x000000ff042a7812 */ /* 0x000fe400078ec0ff */
[--C-:B------:R-:W-:Y:S02]  /*e920*/  SHF.R.U32.HI R40, RZ, 0x10, R4.reuse ;  /* 0x00000010ff287819 */ /* 0x100fe40000011604 */
[----:B------:R-:W-:-:S02]  /*e930*/  SHF.R.U32.HI R41, RZ, 0x18, R4 ;  /* 0x00000018ff297819 */ /* 0x000fc40000011604 */
[----:B------:R-:W-:Y:S02]  /*e940*/  LOP3.LUT R11, R171, R3, RZ, 0xc0, !PT ;  /* 0x00000003ab0b7212 */ /* 0x000fe400078ec0ff */
[----:B------:R-:W-:Y:S02]  /*e950*/  LOP3.LUT R0, R17, 0xffff, RZ, 0xc0, !PT ;  /* 0x0000ffff11007812 */ /* 0x000fe400078ec0ff */
[----:B------:R-:W-:Y:S02]  /*e960*/  SHF.R.U32.HI R4, RZ, 0x8, R82 ;  /* 0x00000008ff047819 */ /* 0x000fe40000011652 */
[----:B------:R-:W-:Y:S02]  /*e970*/  SHF.R.U32.HI R3, RZ, 0x10, R17 ;  /* 0x00000010ff037819 */ /* 0x000fe40000011611 */
[----:B------:R-:W-:Y:S02]  /*e980*/  LOP3.LUT R8, R174, R5, RZ, 0xc0, !PT ;  /* 0x00000005ae087212 */ /* 0x000fe400078ec0ff */
[----:B------:R-:W-:-:S02]  /*e990*/  LOP3.LUT R5, R85, 0xff, RZ, 0xc0, !PT ;  /* 0x000000ff55057812 */ /* 0x000fc400078ec0ff */
[----:B------:R-:W-:Y:S02]  /*e9a0*/  SHF.R.U32.HI R14, RZ, 0x8, R0 ;  /* 0x00000008ff0e7819 */ /* 0x000fe40000011600 */
[----:B------:R-:W-:Y:S02]  /*e9b0*/  LOP3.LUT R16, R17, 0xff, RZ, 0xc0, !PT ;  /* 0x000000ff11107812 */ /* 0x000fe400078ec0ff */
[----:B------:R-:W-:Y:S02]  /*e9c0*/  SHF.R.U32.HI R15, RZ, 0x18, R17 ;  /* 0x00000018ff0f7819 */ /* 0x000fe40000011611 */
[----:B------:R-:W-:Y:S02]  /*e9d0*/  LOP3.LUT R3, R3, 0xff, RZ, 0xc0, !PT ;  /* 0x000000ff03037812 */ /* 0x000fe400078ec0ff */
[----:B------:R-:W-:Y:S02]  /*e9e0*/  PRMT R0, R90, 0x5410, R4 ;  /* 0x000054105a007816 */ /* 0x000fe40000000004 */
[----:B------:R-:W-:-:S02]  /*e9f0*/  PRMT R4, R5, 0x5410, R86 ;  /* 0x0000541005047816 */ /* 0x000fc40000000056 */
[----:B------:R-:W-:Y:S02]  /*ea00*/  PRMT R14, R16, 0x5410, R14 ;  /* 0x00005410100e7816 */ /* 0x000fe4000000000e */
[----:B------:R-:W-:Y:S02]  /*ea10*/  PRMT R5, R3, 0x5410, R15 ;  /* 0x0000541003057816 */ /* 0x000fe4000000000f */
[--C-:B------:R-:W-:Y:S02]  /*ea20*/  HSET2.LE.AND R0, R0, R154.reuse, PT ;  /* 0x0000009a00007233 */ /* 0x100fe40003803000 */
[--C-:B------:R-:W-:Y:S02]  /*ea30*/  HSET2.LE.AND R9, R9, R154.reuse, PT ;  /* 0x0000009a09097233 */ /* 0x100fe40003803000 */
[--C-:B------:R-:W-:Y:S02]  /*ea40*/  HSET2.LE.AND R3, R4, R154.reuse, PT ;  /* 0x0000009a04037233 */ /* 0x100fe40003803000 */
[----:B------:R-:W-:-:S02]  /*ea50*/  HSET2.LE.AND R4, R14, R154, PT ;  /* 0x0000009a0e047233 */ /* 0x000fc40003803000 */
[----:B------:R-:W-:Y:S02]  /*ea60*/  HSET2.LE.AND R5, R5, R154, PT ;  /* 0x0000009a05057233 */ /* 0x000fe40003803000 */
[----:B------:R-:W-:Y:S02]  /*ea70*/  LOP3.LUT R18, R66, R0, RZ, 0xc0, !PT ;  /* 0x0000000042127212 */ /* 0x000fe400078ec0ff */
[----:B------:R-:W-:Y:S02]  /*ea80*/  LOP3.LUT R0, R2, 0xffff, RZ, 0xc0, !PT ;  /* 0x0000ffff02007812 */ /* 0x000fe400078ec0ff */
[----:B------:R-:W-:Y:S02]  /*ea90*/  LOP3.LUT R9, R173, R9, RZ, 0xc0, !PT ;  /* 0x00000009ad097212 */ /* 0x000fe400078ec0ff */
[----:B------:R-:W-:Y:S02]  /*eaa0*/  LOP3.LUT R16, R72, R4, RZ, 0xc0, !PT ;  /* 0x0000000448107212 */ /* 0x000fe400078ec0ff */
[----:B------:R-:W-:-:S02]  /*eab0*/  LOP3.LUT R17, R73, R5, RZ, 0xc0, !PT ;  /* 0x0000000549117212 */ /* 0x000fc400078ec0ff */
[----:B------:R-:W-:Y:S02]  /*eac0*/  SHF.R.U32.HI R15, RZ, 0x8, R31 ;  /* 0x00000008ff0f7819 */ /* 0x000fe4000001161f */
[----:B------:R-:W-:Y:S02]  /*ead0*/  SHF.R.U32.HI R14, RZ, 0x10, R2 ;  /* 0x00000010ff0e7819 */ /* 0x000fe40000011602 */
[----:B------:R-:W-:Y:S02]  /*eae0*/  LOP3.LUT R5, R2, 0xff, RZ, 0xc0, !PT ;  /* 0x000000ff02057812 */ /* 0x000fe400078ec0ff */
[----:B------:R-:W-:Y:S02]  /*eaf0*/  SHF.R.U32.HI R4, RZ, 0x8, R0 ;  /* 0x00000008ff047819 */ /* 0x000fe40000011600 */
[----:B------:R-:W-:Y:S02]  /*eb00*/  LOP3.LUT R31, R40, 0xff, RZ, 0xc0, !PT ;  /* 0x000000ff281f7812 */ /* 0x000fe400078ec0ff */
[----:B------:R-:W-:Y:S01]  /*eb10*/  LOP3.LUT R19, R80, R3, RZ, 0xc0, !PT ;  /* 0x0000000350137212 */ /* 0x000fe200078ec0ff */
[----:B-1----:R-:W-:Y:S01]  /*eb20*/  HMMA.16816.F32.BF16 R68, R8, R20, RZ ;  /* 0x000000140844723c */ /* 0x002fe200000418ff */
[----:B------:R-:W-:-:S02]  /*eb30*/  SHF.R.U32.HI R3, RZ, 0x18, R2 ;  /* 0x00000018ff037819 */ /* 0x000fc40000011602 */
[----:B------:R-:W-:Y:S02]  /*eb40*/  PRMT R0, R42, 0x5410, R15 ;  /* 0x000054102a007816 */ /* 0x000fe4000000000f */
[----:B------:R-:W-:Y:S01]  /*eb50*/  LOP3.LUT R2, R14, 0xff, RZ, 0xc0, !PT ;  /* 0x000000ff0e027812 */ /* 0x000fe200078ec0ff */
[----:B---3--:R-:W-:Y:S01]  /*eb60*/  HMMA.16816.F32.BF16 R48, R8, R32, RZ ;  /* 0x000000200830723c */ /* 0x008fe200000418ff */
[----:B------:R-:W-:-:S05]  /*eb70*/  PRMT R4, R5, 0x5410, R4 ;  /* 0x0000541005047816 */ /* 0x000fca0000000004 */
[----:B------:R-:W-:Y:S01]  /*eb80*/  HMMA.16816.F32.BF16 R64, R8, R22, RZ ;  /* 0x000000160840723c */ /* 0x000fe200000418ff */
[----:B------:R-:W-:-:S05]  /*eb90*/  PRMT R5, R2, 0x5410, R3 ;  /* 0x0000541002057816 */ /* 0x000fca0000000003 */
[----:B------:R-:W-:Y:S01]  /*eba0*/  HMMA.16816.F32.BF16 R60, R8, R34, RZ ;  /* 0x00000022083c723c */ /* 0x000fe200000418ff */
[--C-:B------:R-:W-:Y:S02]  /*ebb0*/  HSET2.LE.AND R0, R0, R154.reuse, PT ;  /* 0x0000009a00007233 */ /* 0x100fe40003803000 */
[----:B------:R-:W-:-:S04]  /*ebc0*/  HSET2.LE.AND R3, R4, R154, PT ;  /* 0x0000009a04037233 */ /* 0x000fc80003803000 */
[----:B------:R-:W-:Y:S02]  /*ebd0*/  PRMT R8, R31, 0x5410, R41 ;  /* 0x000054101f087816 */ /* 0x000fe40000000029 */
[----:B------:R-:W-:-:S03]  /*ebe0*/  LOP3.LUT R9, R6, 0xffff, RZ, 0xc0, !PT ;  /* 0x0000ffff06097812 */ /* 0x000fc600078ec0ff */
[----:B------:R-:W-:Y:S02]  /*ebf0*/  HSET2.LE.AND R2, R8, R154, PT ;  /* 0x0000009a08027233 */ /* 0x000fe40003803000 */
[----:B------:R-:W-:Y:S02]  /*ec00*/  LOP3.LUT R15, R6, 0xff, RZ, 0xc0, !PT ;  /* 0x000000ff060f7812 */ /* 0x000fe400078ec0ff */
[--C-:B------:R-:W-:Y:S02]  /*ec10*/  SHF.R.U32.HI R10, RZ, 0x10, R6.reuse ;  /* 0x00000010ff0a7819 */ /* 0x100fe40000011606 */
[----:B------:R-:W-:Y:S02]  /*ec20*/  SHF.R.U32.HI R14, RZ, 0x18, R6 ;  /* 0x00000018ff0e7819 */ /* 0x000fe40000011606 */
[----:B------:R-:W-:Y:S02]  /*ec30*/  LOP3.LUT R6, R175, R0, RZ, 0xc0, !PT ;  /* 0x00000000af067212 */ /* 0x000fe400078ec0ff */
[----:B------:R-:W-:-:S02]  /*ec40*/  LOP3.LUT R4, R178, R3, RZ, 0xc0, !PT ;  /* 0x00000003b2047212 */ /* 0x000fc400078ec0ff */
[----:B------:R-:W-:Y:S01]  /*ec50*/  LOP3.LUT R0, R30, 0xffff, RZ, 0xc0, !PT ;  /* 0x0000ffff1e007812 */ /* 0x000fe200078ec0ff */
[----:B------:R-:W-:Y:S01]  /*ec60*/  HMMA.16816.F32.BF16 R40, R16, R32, RZ ;  /* 0x000000201028723c */ /* 0x000fe200000418ff */
[----:B------:R-:W-:Y:S02]  /*ec70*/  LOP3.LUT R7, R176, R2, RZ, 0xc0, !PT ;  /* 0x00000002b0077212 */ /* 0x000fe400078ec0ff */
[----:B------:R-:W-:Y:S02]  /*ec80*/  SHF.R.U32.HI R3, RZ, 0x10, R30 ;  /* 0x00000010ff037819 */ /* 0x000fe4000001161e */
[----:B------:R-:W-:Y:S02]  /*ec90*/  SHF.R.U32.HI R2, RZ, 0x8, R9 ;  /* 0x00000008ff027819 */ /* 0x000fe40000011609 */
[----:B------:R-:W-:Y:S02]  /*eca0*/  LOP3.LUT R8, R10, 0xff, RZ, 0xc0, !PT ;  /* 0x000000ff0a087812 */ /* 0x000fe400078ec0ff */
[----:B------:R-:W-:-:S02]  /*ecb0*/  LOP3.LUT R11, R30, 0xff, RZ, 0xc0, !PT ;  /* 0x000000ff1e0b7812 */ /* 0x000fc400078ec0ff */
[----:B------:R-:W-:Y:S02]  /*ecc0*/  SHF.R.U32.HI R9, RZ, 0x8, R0 ;  /* 0x00000008ff097819 */ /* 0x000fe40000011600 */
[----:B------:R-:W-:Y:S02]  /*ecd0*/  SHF.R.U32.HI R10, RZ, 0x18, R30 ;  /* 0x00000018ff0a7819 */ /* 0x000fe4000001161e */
[----:B------:R-:W-:Y:S02]  /*ece0*/  LOP3.LUT R3, R3, 0xff, RZ, 0xc0, !PT ;  /* 0x000000ff03037812 */ /* 0x000fe400078ec0ff */
[----:B------:R-:W-:Y:S02]  /*ecf0*/  PRMT R0, R15, 0x5410, R2 ;  /* 0x000054100f007816 */ /* 0x000fe40000000002 */
[----:B------:R-:W-:Y:S02]  /*ed00*/  PRMT R2, R8, 0x5410, R14 ;  /* 0x0000541008027816 */ /* 0x000fe4000000000e */
[----:B------:R-:W-:-:S02]  /*ed10*/  PRMT R8, R11, 0x5410, R9 ;  /* 0x000054100b087816 */ /* 0x000fc40000000009 */
[--C-:B------:R-:W-:Y:S02]  /*ed20*/  HSET2.LE.AND R5, R5, R154.reuse, PT ;  /* 0x0000009a05057233 */ /* 0x100fe40003803000 */
[----:B------:R-:W-:Y:S01]  /*ed30*/  PRMT R9, R3, 0x5410, R10 ;  /* 0x0000541003097816 */ /* 0x000fe2000000000a */
[----:B------:R-:W-:Y:S01]  /*ed40*/  IMAD.MOV.U32 R117, RZ, RZ, R75 ;  /* 0x000000ffff757224 */ /* 0x000fe200078e004b */
[--C-:B------:R-:W-:Y:S01]  /*ed50*/  HSET2.LE.AND R0, R0, R154.reuse, PT ;  /* 0x0000009a00007233 */ /* 0x100fe20003803000 */
[----:B------:R-:W-:Y:S01]  /*ed60*/  IMAD.MOV.U32 R120, RZ, RZ, R74 ;  /* 0x000000ffff787224 */ /* 0x000fe200078e004a */
[----:B------:R-:W-:Y:S01]  /*ed70*/  LOP3.LUT R5, R177, R5, RZ, 0xc0, !PT ;  /* 0x00000005b1057212 */ /* 0x000fe200078ec0ff */
[----:B------:R-:W-:Y:S01]  /*ed80*/  IMAD.MOV.U32 R128, RZ, RZ, R76 ;  /* 0x000000ffff807224 */ /* 0x000fe200078e004c */
[--C-:B------:R-:W-:Y:S01]  /*ed90*/  HSET2.LE.AND R2, R2, R154.reuse, PT ;  /* 0x0000009a02027233 */ /* 0x100fe20003803000 */
[----:B------:R-:W-:Y:S01]  /*eda0*/  IMAD.MOV.U32 R127, RZ, RZ, R77 ;  /* 0x000000ffff7f7224 */ /* 0x000fe200078e004d */
[----:B------:R-:W-:-:S02]  /*edb0*/  HSET2.LE.AND R3, R8, R154, PT ;  /* 0x0000009a08037233 */ /* 0x000fc40003803000 */
[----:B------:R-:W-:Y:S02]  /*edc0*/  HSET2.LE.AND R9, R9, R154, PT ;  /* 0x0000009a09097233 */ /* 0x000fe40003803000 */
[----:B------:R-:W-:Y:S02]  /*edd0*/  LOP3.LUT R10, R127, R0, RZ, 0xc0, !PT ;  /* 0x000000007f0a7212 */ /* 0x000fe400078ec0ff */
[----:B------:R-:W-:Y:S02]  /*ede0*/  LOP3.LUT R11, R128, R2, RZ, 0xc0, !PT ;  /* 0x00000002800b7212 */ /* 0x000fe400078ec0ff */
[----:B------:R-:W-:Y:S02]  /*edf0*/  LOP3.LUT R8, R120, R3, RZ, 0xc0, !PT ;  /* 0x0000000378087212 */ /* 0x000fe400078ec0ff */
[----:B------:R-:W-:Y:S01]  /*ee00*/  LOP3.LUT R9, R117, R9, RZ, 0xc0, !PT ;  /* 0x0000000975097212 */ /* 0x000fe200078ec0ff */
[----:B----4-:R-:W-:Y:S01]  /*ee10*/  HMMA.16816.F32.BF16 R84, R4, R36, R68 ;  /* 0x000000240454723c */ /* 0x010fe20000041844 */
[----:B------:R-:W-:-:S05]  /*ee20*/  IMAD.WIDE.U32 R2, R88, -0x326172a9, RZ ;  /* 0xcd9e8d5758027825 */ /* 0x000fca00078e00ff */
[C---:B--2---:R-:W-:Y:S06]  /*ee30*/  HMMA.16816.F32.BF16 R68, R4.reuse, R44, R48 ;  /* 0x0000002c0444723c */ /* 0x044fec0000041830 */
[----:B------:R-:W-:Y:S01]  /*ee40*/  HMMA.16816.F32.BF16 R48, R4, R38, R64 ;  /* 0x000000260430723c */ /* 0x000fe20000041840 */
[----:B------:R-:W-:-:S05]  /*ee50*/  IMAD.WIDE.U32 R14, R93, -0x326172a9, RZ ;  /* 0xcd9e8d575d0e7825 */ /* 0x000fca00078e00ff */
[----:B------:R-:W-:Y:S01]  /*ee60*/  HMMA.16816.F32.BF16 R64, R4, R46, R60 ;  /* 0x0000002e0440723c */ /* 0x000fe2000004183c */
[----:B------:R-:W-:Y:S01]  /*ee70*/  IMAD.WIDE.U32 R100, R94, -0x326172a9, RZ ;  /* 0xcd9e8d575e647825 */ /* 0x000fe200078e00ff */
[----:B------:R-:W-:-:S04]  /*ee80*/  LOP3.LUT R0, R2, 0xffff, RZ, 0xc0, !PT ;  /* 0x0000ffff02007812 */ /* 0x000fc800078ec0ff */
[----:B------:R-:W-:Y:S01]  /*ee90*/  HMMA.16816.F32.BF16 R72, R16, R20, RZ ;  /* 0x000000141048723c */ /* 0x000fe200000418ff */
[----:B------:R-:W-:-:S04]  /*eea0*/  IMAD.WIDE.U32 R6, R91, -0x2daee0ad, RZ ;  /* 0xd2511f535b067825 */ /* 0x000fc800078e00ff */
[----:B------:R-:W-:Y:S01]  /*eeb0*/  IMAD.WIDE.U32 R4, R89, -0x326172a9, RZ ;  /* 0xcd9e8d5759047825 */ /* 0x000fe200078e00ff */
[----:B------:R-:W-:Y:S01]  /*eec0*/  HMMA.16816.F32.BF16 R80, R16, R22, RZ ;  /* 0x000000161050723c */ /* 0x000fe200000418ff */
[----:B------:R-:W1:Y:S05]  /*eed0*/  LDSM.16.MT88.4 R20, [R226+0x4800] ;  /* 0x00480000e214783b */ /* 0x000e6a0000004200 */
[----:B------:R-:W-:Y:S01]  /*eee0*/  HMMA.16816.F32.BF16 R88, R8, R44, R40 ;  /* 0x0000002c0858723c */ /* 0x000fe20000041828 */
[----:B------:R-:W2:Y:S01]  /*eef0*/  LDSM.16.MT88.4 R40, [R223+0x4800] ;  /* 0x00480000df28783b */ /* 0x000ea20000004200 */
[----:B------:R-:W-:-:S04]  /*ef00*/  IMAD.WIDE.U32 R92, R92, -0x2daee0ad, RZ ;  /* 0xd2511f535c5c7825 */ /* 0x000fc800078e00ff */
[----:B------:R-:W-:Y:S01]  /*ef10*/  HMMA.16816.F32.BF16 R76, R16, R34, RZ ;  /* 0x00000022104c723c */ /* 0x000fe200000418ff */
[----:B------:R-:W-:Y:S02]  /*ef20*/  LOP3.LUT R30, R5, R235, R118, 0x96, !PT ;  /* 0x000000eb051e7212 */ /* 0x000fe400078e9676 */
[----:B------:R-:W-:Y:S02]  /*ef30*/  LOP3.LUT R31, R101, R237, R14, 0x96, !PT ;  /* 0x000000ed651f7212 */ /* 0x000fe400078e960e */
[----:B------:R-:W-:Y:S02]  /*ef40*/  SHF.R.U32.HI R5, RZ, 0x8, R0 ;  /* 0x00000008ff057819 */ /* 0x000fe40000011600 */
[----:B------:R-:W-:Y:S02]  /*ef50*/  LOP3.LUT R14, R7, R239, R142, 0x96, !PT ;  /* 0x000000ef070e7212 */ /* 0x000fe400078e968e */
[----:B------:R-:W-:Y:S02]  /*ef60*/  LOP3.LUT R0, R3, R135, R4, 0x96, !PT ;  /* 0x0000008703007212 */ /* 0x000fe400078e9604 */
[----:B------:R-:W-:-:S02]  /*ef70*/  LOP3.LUT R7, R93, R233, R6, 0x96, !PT ;  /* 0x000000e95d077212 */ /* 0x000fc400078e9606 */
[----:B------:R-:W-:Y:S02]  /*ef80*/  LOP3.LUT R6, R2, 0xff, RZ, 0xc0, !PT ;  /* 0x000000ff02067812 */ /* 0x000fe400078ec0ff */
[--C-:B------:R-:W-:Y:S02]  /*ef90*/  SHF.R.U32.HI R4, RZ, 0x10, R2.reuse ;  /* 0x00000010ff047819 */ /* 0x100fe40000011602 */
[----:B------:R-:W-:Y:S02]  /*efa0*/  SHF.R.U32.HI R19, RZ, 0x18, R2 ;  /* 0x00000018ff137819 */ /* 0x000fe40000011602 */
[----:B------:R-:W-:Y:S02]  /*efb0*/  LOP3.LUT R2, R0, 0xffff, RZ, 0xc0, !PT ;  /* 0x0000ffff00027812 */ /* 0x000fe400078ec0ff */
[----:B------:R-:W-:Y:S02]  /*efc0*/  SHF.R.U32.HI R3, RZ, 0x10, R0 ;  /* 0x00000010ff037819 */ /* 0x000fe40000011600 */
[----:B------:R-:W-:-:S02]  /*efd0*/  LOP3.LUT R32, R15, R219, R196, 0x96, !PT ;  /* 0x000000db0f207212 */ /* 0x000fc400078e96c4 */
[----:B------:R-:W-:Y:S02]  /*efe0*/  PRMT R15, R6, 0x5410, R5 ;  /* 0x00005410060f7816 */ /* 0x000fe40000000005 */
[----:B------:R-:W-:Y:S02]  /*eff0*/  LOP3.LUT R6, R0, 0xff, RZ, 0xc0, !PT ;  /* 0x000000ff00067812 */ /* 0x000fe400078ec0ff */
[----:B------:R-:W-:Y:S02]  /*f000*/  SHF.R.U32.HI R5, RZ, 0x18, R0 ;  /* 0x00000018ff057819 */ /* 0x000fe40000011600 */
[----:B------:R-:W-:Y:S01]  /*f010*/  LOP3.LUT R18, R4, 0xff, RZ, 0xc0, !PT ;  /* 0x000000ff04127812 */ /* 0x000fe200078ec0ff */
[----:B------:R-:W-:Y:S01]  /*f020*/  IMAD.WIDE.U32 R16, R14, -0x326172a9, RZ ;  /* 0xcd9e8d570e107825 */ /* 0x000fe200078e00ff */
[----:B------:R-:W-:Y:S02]  /*f030*/  SHF.R.U32.HI R4, RZ, 0x8, R2 ;  /* 0x00000008ff047819 */ /* 0x000fe40000011602 */
[----:B------:R-:W-:Y:S01]  /*f040*/  LOP3.LUT R0, R3, 0xff, RZ, 0xc0, !PT ;  /* 0x000000ff03007812 */ /* 0x000fe200078ec0ff */
[----:B------:R-:W-:Y:S01]  /*f050*/  IMAD.WIDE.U32 R2, R7, -0x326172a9, RZ ;  /* 0xcd9e8d5707027825 */ /* 0x000fe200078e00ff */
[----:B------:R-:W-:-:S02]  /*f060*/  PRMT R4, R6, 0x5410, R4 ;  /* 0x0000541006047816 */ /* 0x000fc40000000004 */
[----:B------:R-:W-:Y:S02]  /*f070*/  PRMT R5, R0, 0x5410, R5 ;  /* 0x0000541000057816 */ /* 0x000fe40000000005 */
[----:B------:R-:W-:Y:S02]  /*f080*/  LOP3.LUT R0, R3, R135, R16, 0x96, !PT ;  /* 0x0000008703007212 */ /* 0x000fe400078e9610 */
[----:B------:R-:W-:Y:S01]  /*f090*/  PRMT R7, R18, 0x5410, R19 ;  /* 0x0000541012077816 */ /* 0x000fe20000000013 */
[C---:B------:R-:W-:Y:S01]  /*f0a0*/  HMMA.16816.F32.BF16 R72, R8.reuse, R36, R72 ;  /* 0x000000240848723c */ /* 0x040fe20000041848 */
[C---:B------:R-:W-:Y:S02]  /*f0b0*/  LOP3.LUT R14, R2.reuse, 0xffff, RZ, 0xc0, !PT ;  /* 0x0000ffff020e7812 */ /* 0x040fe400078ec0ff */
[----:B------:R-:W-:Y:S02]  /*f0c0*/  HSET2.LE.AND R6, R15, R154, PT ;  /* 0x0000009a0f067233 */ /* 0x000fe40003803000 */
[----:B------:R-:W-:Y:S01]  /*f0d0*/  LOP3.LUT R18, R2, 0xff, RZ, 0xc0, !PT ;  /* 0x000000ff02127812 */ /* 0x000fe200078ec0ff */
[----:B------:R-:W-:Y:S01]  /*f0e0*/  HMMA.16816.F32.BF16 R36, R8, R38, R80 ;  /* 0x000000260824723c */ /* 0x000fe20000041850 */
[----:B------:R-:W-:-:S02]  /*f0f0*/  SHF.R.U32.HI R16, RZ, 0x10, R2 ;  /* 0x00000010ff107819 */ /* 0x000fc40000011602 */
[----:B------:R-:W-:Y:S02]  /*f100*/  SHF.R.U32.HI R15, RZ, 0x18, R2 ;  /* 0x00000018ff0f7819 */ /* 0x000fe40000011602 */
[----:B------:R-:W-:Y:S01]  /*f110*/  LOP3.LUT R2, R0, 0xffff, RZ, 0xc0, !PT ;  /* 0x0000ffff00027812 */ /* 0x000fe200078ec0ff */
[----:B------:R-:W-:Y:S01]  /*f120*/  HMMA.16816.F32.BF16 R60, R8, R46, R76 ;  /* 0x0000002e083c723c */ /* 0x000fe2000004184c */
[--C-:B------:R-:W-:Y:S01]  /*f130*/  HSET2.LE.AND R3, R4, R154.reuse, PT ;  /* 0x0000009a04037233 */ /* 0x100fe20003803000 */
[----:B------:R-:W-:Y:S01]  /*f140*/  IMAD.WIDE.U32 R94, R31, -0x2daee0ad, RZ ;  /* 0xd2511f531f5e7825 */ /* 0x000fe200078e00ff */
[--C-:B------:R-:W-:Y:S01]  /*f150*/  HSET2.LE.AND R5, R5, R154.reuse, PT ;  /* 0x0000009a05057233 */ /* 0x100fe20003803000 */
[----:B------:R-:W-:Y:S01]  /*f160*/  LDSM.16.MT88.4 R44, [R223+0x4c00] ;  /* 0x004c0000df2c783b */ /* 0x000fe20000004200 */
[----:B------:R-:W-:Y:S02]  /*f170*/  HSET2.LE.AND R7, R7, R154, PT ;  /* 0x0000009a07077233 */ /* 0x000fe40003803000 */
[----:B------:R-:W-:-:S02]  /*f180*/  SHF.R.U32.HI R8, RZ, 0x10, R0 ;  /* 0x00000010ff087819 */ /* 0x000fc40000011600 */
[----:B------:R-:W-:Y:S02]  /*f190*/  SHF.R.U32.HI R11, RZ, 0x8, R14 ;  /* 0x00000008ff0b7819 */ /* 0x000fe4000001160e */
[----:B------:R-:W-:Y:S02]  /*f1a0*/  LOP3.LUT R14, R16, 0xff, RZ, 0xc0, !PT ;  /* 0x000000ff100e7812 */ /* 0x000fe400078ec0ff */
[----:B------:R-:W-:Y:S02]  /*f1b0*/  SHF.R.U32.HI R9, RZ, 0x8, R2 ;  /* 0x00000008ff097819 */ /* 0x000fe40000011602 */
[----:B------:R-:W-:Y:S02]  /*f1c0*/  LOP3.LUT R2, R8, 0xff, RZ, 0xc0, !PT ;  /* 0x000000ff08027812 */ /* 0x000fe400078ec0ff */
[----:B------:R-:W-:Y:S02]  /*f1d0*/  LOP3.LUT R4, R189, R3, RZ, 0xc0, !PT ;  /* 0x00000003bd047212 */ /* 0x000fe400078ec0ff */
[----:B------:R-:W-:-:S02]  /*f1e0*/  LOP3.LUT R10, R0, 0xff, RZ, 0xc0, !PT ;  /* 0x000000ff000a7812 */ /* 0x000fc400078ec0ff */
[----:B------:R-:W-:Y:S02]  /*f1f0*/  PRMT R8, R18, 0x5410, R11 ;  /* 0x0000541012087816 */ /* 0x000fe4000000000b */
[----:B------:R-:W-:Y:S02]  /*f200*/  LOP3.LUT R5, R188, R5, RZ, 0xc0, !PT ;  /* 0x00000005bc057212 */ /* 0x000fe400078ec0ff */
[----:B------:R-:W-:Y:S02]  /*f210*/  LOP3.LUT R6, R187, R6, RZ, 0xc0, !PT ;  /* 0x00000006bb067212 */ /* 0x000fe400078ec0ff */
[----:B------:R-:W-:Y:S02]  /*f220*/  LOP3.LUT R7, R179, R7, RZ, 0xc0, !PT ;  /* 0x00000007b3077212 */ /* 0x000fe400078ec0ff */
[----:B------:R-:W-:Y:S02]  /*f230*/  SHF.R.U32.HI R3, RZ, 0x18, R0 ;  /* 0x00000018ff037819 */ /* 0x000fe40000011600 */
[----:B------:R-:W-:-:S02]  /*f240*/  PRMT R11, R14, 0x5410, R15 ;  /* 0x000054100e0b7816 */ /* 0x000fc4000000000f */
[----:B------:R-:W-:Y:S02]  /*f250*/  PRMT R0, R10, 0x5410, R9 ;  /* 0x000054100a007816 */ /* 0x000fe40000000009 */
[----:B------:R-:W-:Y:S02]  /*f260*/  PRMT R9, R2, 0x5410, R3 ;  /* 0x0000541002097816 */ /* 0x000fe40000000003 */
[--C-:B------:R-:W-:Y:S02]  /*f270*/  HSET2.LE.AND R2, R8, R154.reuse, PT ;  /* 0x0000009a08027233 */ /* 0x100fe40003803000 */
[--C-:B------:R-:W-:Y:S01]  /*f280*/  HSET2.LE.AND R3, R11, R154.reuse, PT ;  /* 0x0000009a0b037233 */ /* 0x100fe20003803000 */
[----:B-1----:R-:W-:Y:S01]  /*f290*/  HMMA.16816.F32.BF16 R76, R4, R20, R84 ;  /* 0x00000014044c723c */ /* 0x002fe20000041854 */
[----:B------:R-:W-:Y:S02]  /*f2a0*/  HSET2.LE.AND R0, R0, R154, PT ;  /* 0x0000009a00007233 */ /* 0x000fe40003803000 */
[----:B------:R-:W-:-:S03]  /*f2b0*/  LOP3.LUT R10, R170, R2, RZ, 0xc0, !PT ;  /* 0x00000002aa0a7212 */ /* 0x000fc600078ec0ff */
[----:B--2---:R-:W-:Y:S01]  /*f2c0*/  HMMA.16816.F32.BF16 R80, R4, R40, R68 ;  /* 0x000000280450723c */ /* 0x004fe20000041844 */
[----:B------:R-:W-:Y:S01]  /*f2d0*/  LOP3.LUT R11, R161, R3, RZ, 0xc0, !PT ;  /* 0x00000003a10b7212 */ /* 0x000fe200078ec0ff */
[----:B------:R-:W-:-:S04]  /*f2e0*/  IMAD.WIDE.U32 R2, R30, -0x2daee0ad, RZ ;  /* 0xd2511f531e027825 */ /* 0x000fc800078e00ff */
[----:B------:R-:W-:Y:S01]  /*f2f0*/  HMMA.16816.F32.BF16 R48, R4, R22, R48 ;  /* 0x000000160430723c */ /* 0x000fe20000041830 */
[----:B------:R-:W-:-:S05]  /*f300*/  IMAD.WIDE.U32 R14, R129, -0x326172a9, RZ ;  /* 0xcd9e8d57810e7825 */ /* 0x000fca00078e00ff */
[----:B------:R-:W-:Y:S01]  /*f310*/  HMMA.16816.F32.BF16 R64, R4, R42, R64 ;  /* 0x0000002a0440723c */ /* 0x000fe20000041840 */
[----:B------:R-:W-:-:S06]  /*f320*/  IMAD.WIDE.U32 R96, R132, -0x326172a9, RZ ;  /* 0xcd9e8d5784607825 */ /* 0x000fcc00078e00ff */
[----:B------:R-:W-:Y:S01]  /*f330*/  IMAD.WIDE.U32 R4, R32, -0x2daee0ad, RZ ;  /* 0xd2511f5320047825 */ /* 0x000fe200078e00ff */
[----:B------:R-:W-:Y:S01]  /*f340*/  LOP3.LUT R8, R147, R0, RZ, 0xc0, !PT ;  /* 0x0000000093087212 */ /* 0x000fe200078ec0ff */
[----:B------:R-:W1:Y:S01]  /*f350*/  LDSM.16.MT88.4 R32, [R226+0x4c00] ;  /* 0x004c0000e220783b */ /* 0x000e620000004200 */
[----:B------:R-:W-:Y:S02]  /*f360*/  LOP3.LUT R19, R95, R233, R4, 0x96, !PT ;  /* 0x000000e95f137212 */ /* 0x000fe400078e9604 */
[----:B------:R-:W-:Y:S02]  /*f370*/  LOP3.LUT R4, R17, R235, R140, 0x96, !PT ;  /* 0x000000eb11047212 */ /* 0x000fe400078e968c */
[----:B------:R-:W-:Y:S02]  /*f380*/  LOP3.LUT R0, R3, R155, R130, 0x96, !PT ;  /* 0x0000009b03007212 */ /* 0x000fe400078e9682 */
[----:B------:R-:W-:Y:S02]  /*f390*/  LOP3.LUT R30, R97, R237, R14, 0x96, !PT ;  /* 0x000000ed611e7212 */ /* 0x000fe400078e960e */
[----:B------:R-:W-:-:S02]  /*f3a0*/  LOP3.LUT R58, R5, R239, R148, 0x96, !PT ;  /* 0x000000ef053a7212 */ /* 0x000fc400078e9694 */
[C---:B------:R-:W-:Y:S02]  /*f3b0*/  LOP3.LUT R6, R2.reuse, 0xffff, RZ, 0xc0, !PT ;  /* 0x0000ffff02067812 */ /* 0x040fe400078ec0ff */
[----:B------:R-:W-:Y:S02]  /*f3c0*/  LOP3.LUT R17, R2, 0xff, RZ, 0xc0, !PT ;  /* 0x000000ff02117812 */ /* 0x000fe400078ec0ff */
[--C-:B------:R-:W-:Y:S02]  /*f3d0*/  SHF.R.U32.HI R5, RZ, 0x10, R2.reuse ;  /* 0x00000010ff057819 */ /* 0x100fe40000011602 */
[----:B------:R-:W-:Y:S01]  /*f3e0*/  SHF.R.U32.HI R14, RZ, 0x18, R2 ;  /* 0x00000018ff0e7819 */ /* 0x000fe20000011602 */
[----:B------:R-:W-:Y:S01]  /*f3f0*/  IMAD.WIDE.U32 R2, R4, -0x2daee0ad, RZ ;  /* 0xd2511f5304027825 */ /* 0x000fe200078e00ff */
[----:B------:R-:W-:Y:S02]  /*f400*/  LOP3.LUT R4, R0, 0xffff, RZ, 0xc0, !PT ;  /* 0x0000ffff00047812 */ /* 0x000fe400078ec0ff */
[----:B------:R-:W-:-:S02]  /*f410*/  SHF.R.U32.HI R7, RZ, 0x10, R0 ;  /* 0x00000010ff077819 */ /* 0x000fc40000011600 */
[----:B------:R-:W-:Y:S02]  /*f420*/  LOP3.LUT R16, R0, 0xff, RZ, 0xc0, !PT ;  /* 0x000000ff00107812 */ /* 0x000fe400078ec0ff */
[----:B------:R-:W-:Y:S02]  /*f430*/  SHF.R.U32.HI R4, RZ, 0x8, R4 ;  /* 0x00000008ff047819 */ /* 0x000fe40000011604 */
[----:B------:R-:W-:Y:S02]  /*f440*/  HSET2.LE.AND R9, R9, R154, PT ;  /* 0x0000009a09097233 */ /* 0x000fe40003803000 */
[----:B------:R-:W-:Y:S02]  /*f450*/  LOP3.LUT R31, R15, R219, R108, 0x96, !PT ;  /* 0x000000db0f1f7212 */ /* 0x000fe400078e966c */
[----:B------:R-:W-:Y:S02]  /*f460*/  LOP3.LUT R5, R5, 0xff, RZ, 0xc0, !PT ;  /* 0x000000ff05057812 */ /* 0x000fe400078ec0ff */
[----:B------:R-:W-:-:S02]  /*f470*/  SHF.R.U32.HI R15, RZ, 0x18, R0 ;  /* 0x00000018ff0f7819 */ /* 0x000fc40000011600 */
[----:B------:R-:W-:Y:S02]  /*f480*/  LOP3.LUT R7, R7, 0xff, RZ, 0xc0, !PT ;  /* 0x000000ff07077812 */ /* 0x000fe400078ec0ff */
[----:B------:R-:W-:Y:S02]  /*f490*/  PRMT R4, R16, 0x5410, R4 ;  /* 0x0000541010047816 */ /* 0x000fe40000000004 */
[----:B------:R-:W-:Y:S02]  /*f4a0*/  PRMT R14, R5, 0x5410, R14 ;  /* 0x00005410050e7816 */ /* 0x000fe4000000000e */
[----:B------:R-:W-:Y:S02]  /*f4b0*/  LOP3.LUT R9, R169, R9, RZ, 0xc0, !PT ;  /* 0x00000009a9097212 */ /* 0x000fe400078ec0ff */
[----:B------:R-:W-:Y:S02]  /*f4c0*/  SHF.R.U32.HI R6, RZ, 0x8, R6 ;  /* 0x00000008ff067819 */ /* 0x000fe40000011606 */
[----:B------:R-:W-:-:S02]  /*f4d0*/  PRMT R5, R7, 0x5410, R15 ;  /* 0x0000541007057816 */ /* 0x000fc4000000000f */
[----:B------:R-:W-:Y:S02]  /*f4e0*/  LOP3.LUT R0, R3, R155, R92, 0x96, !PT ;  /* 0x0000009b03007212 */ /* 0x000fe400078e965c */
[C---:B------:R-:W-:Y:S02]  /*f4f0*/  LOP3.LUT R15, R2.reuse, 0xffff, RZ, 0xc0, !PT ;  /* 0x0000ffff020f7812 */ /* 0x040fe400078ec0ff */
[----:B------:R-:W-:Y:S02]  /*f500*/  HSET2.LE.AND R3, R4, R154, PT ;  /* 0x0000009a04037233 */ /* 0x000fe40003803000 */
[----:B------:R-:W-:Y:S02]  /*f510*/  PRMT R6, R17, 0x5410, R6 ;  /* 0x0000541011067816 */ /* 0x000fe40000000006 */
[----:B------:R-:W-:Y:S02]  /*f520*/  LOP3.LUT R18, R2, 0xff, RZ, 0xc0, !PT ;  /* 0x000000ff02127812 */ /* 0x000fe400078ec0ff */
[----:B------:R-:W-:-:S02]  /*f530*/  SHF.R.U32.HI R16, RZ, 0x10, R2 ;  /* 0x00000010ff107819 */ /* 0x000fc40000011602 */
[----:B------:R-:W-:Y:S01]  /*f540*/  SHF.R.U32.HI R17, RZ, 0x18, R2 ;  /* 0x00000018ff117819 */ /* 0x000fe20000011602 */
[C---:B------:R-:W-:Y:S01]  /*f550*/  HMMA.16816.F32.BF16 R68, R8.reuse, R20, R72 ;  /* 0x000000140844723c */ /* 0x040fe20000041848 */
[----:B------:R-:W-:Y:S02]  /*f560*/  LOP3.LUT R2, R0, 0xffff, RZ, 0xc0, !PT ;  /* 0x0000ffff00027812 */ /* 0x000fe400078ec0ff */
[----:B------:R-:W-:Y:S02]  /*f570*/  LOP3.LUT R4, R202, R3, RZ, 0xc0, !PT ;  /* 0x00000003ca047212 */ /* 0x000fe400078ec0ff */
[----:B------:R-:W-:Y:S01]  /*f580*/  SHF.R.U32.HI R3, RZ, 0x10, R0 ;  /* 0x00000010ff037819 */ /* 0x000fe20000011600 */
[C---:B------:R-:W-:Y:S01]  /*f590*/  HMMA.16816.F32.BF16 R36, R8.reuse, R22, R36 ;  /* 0x000000160824723c */ /* 0x040fe20000041824 */
[--C-:B------:R-:W-:Y:S01]  /*f5a0*/  HSET2.LE.AND R7, R14, R154.reuse, PT ;  /* 0x0000009a0e077233 */ /* 0x100fe20003803000 */
[----:B------:R-:W-:Y:S01]  /*f5b0*/  IMAD.WIDE.U32 R98, R144, -0x326172a9, RZ ;  /* 0xcd9e8d5790627825 */ /* 0x000fe200078e00ff */
[----:B------:R-:W-:Y:S01]  /*f5c0*/  LOP3.LUT R14, R0, 0xff, RZ, 0xc0, !PT ;  /* 0x000000ff000e7812 */ /* 0x000fe200078ec0ff */
[----:B------:R-:W2:Y:S02]  /*f5d0*/  LDSM.16.MT88.4 R20, [R226+0x5000] ;  /* 0x00500000e214783b */ /* 0x000ea40000004200 */
[C---:B------:R-:W-:Y:S06]  /*f5e0*/  HMMA.16816.F32.BF16 R88, R8.reuse, R40, R88 ;  /* 0x000000280858723c */ /* 0x040fec0000041858 */
[----:B------:R-:W-:Y:S01]  /*f5f0*/  HMMA.16816.F32.BF16 R72, R8, R42, R60 ;  /* 0x0000002a0848723c */ /* 0x000fe2000004183c */
[----:B------:R-:W-:-:S06]  /*f600*/  HSET2.LE.AND R5, R5, R154, PT ;  /* 0x0000009a05057233 */ /* 0x000fcc0003803000 */
[----:B------:R-:W-:Y:S02]  /*f610*/  SHF.R.U32.HI R8, RZ, 0x8, R15 ;  /* 0x00000008ff087819 */ /* 0x000fe4000001160f */
[----:B------:R-:W-:Y:S02]  /*f620*/  LOP3.LUT R9, R16, 0xff, RZ, 0xc0, !PT ;  /* 0x000000ff10097812 */ /* 0x000fe400078ec0ff */
[----:B------:R-:W-:Y:S02]  /*f630*/  SHF.R.U32.HI R11, RZ, 0x8, R2 ;  /* 0x00000008ff0b7819 */ /* 0x000fe40000011602 */
[----:B------:R-:W-:Y:S02]  /*f640*/  SHF.R.U32.HI R10, RZ, 0x18, R0 ;  /* 0x00000018ff0a7819 */ /* 0x000fe40000011600 */
[----:B------:R-:W-:Y:S02]  /*f650*/  LOP3.LUT R2, R3, 0xff, RZ, 0xc0, !PT ;  /* 0x000000ff03027812 */ /* 0x000fe400078ec0ff */
[----:B------:R-:W-:-:S02]  /*f660*/  PRMT R0, R18, 0x5410, R8 ;  /* 0x0000541012007816 */ /* 0x000fc40000000008 */
[----:B------:R-:W-:Y:S02]  /*f670*/  PRMT R3, R9, 0x5410, R17 ;  /* 0x0000541009037816 */ /* 0x000fe40000000011 */
[--C-:B------:R-:W-:Y:S02]  /*f680*/  HSET2.LE.AND R6, R6, R154.reuse, PT ;  /* 0x0000009a06067233 */ /* 0x100fe40003803000 */
[----:B------:R-:W-:Y:S02]  /*f690*/  PRMT R8, R14, 0x5410, R11 ;  /* 0x000054100e087816 */ /* 0x000fe4000000000b */
[----:B------:R-:W-:Y:S02]  /*f6a0*/  PRMT R9, R2, 0x5410, R10 ;  /* 0x0000541002097816 */ /* 0x000fe4000000000a */
[----:B------:R-:W-:Y:S02]  /*f6b0*/  HSET2.LE.AND R2, R3, R154, PT ;  /* 0x0000009a03027233 */ /* 0x000fe40003803000 */
[----:B------:R-:W-:-:S02]  /*f6c0*/  LOP3.LUT R5, R201, R5, RZ, 0xc0, !PT ;  /* 0x00000005c9057212 */ /* 0x000fc400078ec0ff */
[----:B------:R-:W-:Y:S02]  /*f6d0*/  LOP3.LUT R6, R191, R6, RZ, 0xc0, !PT ;  /* 0x00000006bf067212 */ /* 0x000fe400078ec0ff */
[----:B------:R-:W-:Y:S02]  /*f6e0*/  LOP3.LUT R7, R200, R7, RZ, 0xc0, !PT ;  /* 0x00000007c8077212 */ /* 0x000fe400078ec0ff */
[--C-:B------:R-:W-:Y:S02]  /*f6f0*/  HSET2.LE.AND R3, R8, R154.reuse, PT ;  /* 0x0000009a08037233 */ /* 0x100fe40003803000 */
[--C-:B------:R-:W-:Y:S02]  /*f700*/  HSET2.LE.AND R0, R0, R154.reuse, PT ;  /* 0x0000009a00007233 */ /* 0x100fe40003803000 */
[----:B------:R-:W-:Y:S02]  /*f710*/  HSET2.LE.AND R9, R9, R154, PT ;  /* 0x0000009a09097233 */ /* 0x000fe40003803000 */
[----:B------:R-:W-:-:S02]  /*f720*/  LOP3.LUT R11, R163, R2, RZ, 0xc0, !PT ;  /* 0x00000002a30b7212 */ /* 0x000fc400078ec0ff */
[----:B------:R-:W-:Y:S01]  /*f730*/  LOP3.LUT R8, R160, R3, RZ, 0xc0, !PT ;  /* 0x00000003a0087212 */ /* 0x000fe200078ec0ff */
[----:B------:R-:W-:Y:S01]  /*f740*/  IMAD.WIDE.U32 R2, R19, -0x326172a9, RZ ;  /* 0xcd9e8d5713027825 */ /* 0x000fe200078e00ff */
[----:B-1----:R-:W-:Y:S01]  /*f750*/  HMMA.16816.F32.BF16 R60, R4, R34, R48 ;  /* 0x00000022043c723c */ /* 0x002fe20000041830 */
[----:B------:R-:W-:Y:S02]  /*f760*/  LOP3.LUT R10, R190, R0, RZ, 0xc0, !PT ;  /* 0x00000000be0a7212 */ /* 0x000fe400078ec0ff */
[----:B------:R-:W-:-:S03]  /*f770*/  LOP3.LUT R9, R164, R9, RZ, 0xc0, !PT ;  /* 0x00000009a4097212 */ /* 0x000fc600078ec0ff */
[----:B------:R-:W-:Y:S01]  /*f780*/  HMMA.16816.F32.BF16 R76, R4, R32, R76 ;  /* 0x00000020044c723c */ /* 0x000fe2000004184c */
[----:B------:R-:W-:Y:S01]  /*f790*/  IMAD.WIDE.U32 R14, R143, -0x326172a9, RZ ;  /* 0xcd9e8d578f0e7825 */ /* 0x000fe200078e00ff */
[----:B------:R-:W-:-:S04]  /*f7a0*/  LOP3.LUT R0, R2, 0xffff, RZ, 0xc0, !PT ;  /* 0x0000ffff02007812 */ /* 0x000fc800078ec0ff */
[C---:B------:R-:W-:Y:S06]  /*f7b0*/  HMMA.16816.F32.BF16 R48, R4.reuse, R44, R80 ;  /* 0x0000002c0430723c */ /* 0x040fec0000041850 */
[----:B------:R-:W-:Y:S01]  /*f7c0*/  HMMA.16816.F32.BF16 R40, R4, R46, R64 ;  /* 0x0000002e0428723c */ /* 0x000fe20000041840 */
[----:B------:R-:W-:-:S06]  /*f7d0*/  IMAD.WIDE.U32 R80, R30, -0x2daee0ad, RZ ;  /* 0xd2511f531e507825 */ /* 0x000fcc00078e00ff */
[----:B------:R-:W-:-:S04]  /*f7e0*/  IMAD.WIDE.U32 R4, R58, -0x326172a9, RZ ;  /* 0xcd9e8d573a047825 */ /* 0x000fc800078e00ff */
[----:B------:R-:W-:Y:S01]  /*f7f0*/  IMAD.WIDE.U32 R6, R31, -0x2daee0ad, RZ ;  /* 0xd2511f531f067825 */ /* 0x000fe200078e00ff */
[----:B------:R-:W-:Y:S01]  /*f800*/  LOP3.LUT R30, R5, R235, R100, 0x96, !PT ;  /* 0x000000eb051e7212 */ /* 0x000fe200078e9664 */
[----:B------:R-:W-:Y:S01]  /*f810*/  HMMA.16816.F32.BF16 R64, R8, R34, R36 ;  /* 0x000000220840723c */ /* 0x000fe20000041824 */
[----:B------:R-:W-:Y:S01]  /*f820*/  SHF.R.U32.HI R5, RZ, 0x8, R0 ;  /* 0x00000008ff057819 */ /* 0x000fe20000011600 */
[----:B------:R-:W1:Y:S01]  /*f830*/  LDSM.16.MT88.4 R36, [R223+0x5000] ;  /* 0x00500000df24783b */ /* 0x000e620000004200 */
[----:B------:R-:W-:Y:S02]  /*f840*/  LOP3.LUT R31, R99, R237, R14, 0x96, !PT ;  /* 0x000000ed631f7212 */ /* 0x000fe400078e960e */
[----:B------:R-:W-:Y:S02]  /*f850*/  LOP3.LUT R0, R3, R135, R4, 0x96, !PT ;  /* 0x0000008703007212 */ /* 0x000fe400078e9604 */
[----:B------:R-:W-:Y:S02]  /*f860*/  LOP3.LUT R14, R7, R239, R150, 0x96, !PT ;  /* 0x000000ef070e7212 */ /* 0x000fe400078e9696 */
[----:B------:R-:W-:-:S02]  /*f870*/  LOP3.LUT R7, R81, R233, R6, 0x96, !PT ;  /* 0x000000e951077212 */ /* 0x000fc400078e9606 */
[----:B------:R-:W-:Y:S02]  /*f880*/  LOP3.LUT R6, R2, 0xff, RZ, 0xc0, !PT ;  /* 0x000000ff02067812 */ /* 0x000fe400078ec0ff */
[--C-:B------:R-:W-:Y:S02]  /*f890*/  SHF.R.U32.HI R4, RZ, 0x10, R2.reuse ;  /* 0x00000010ff047819 */ /* 0x100fe40000011602 */
[----:B------:R-:W-:Y:S02]  /*f8a0*/  SHF.R.U32.HI R19, RZ, 0x18, R2 ;  /* 0x00000018ff137819 */ /* 0x000fe40000011602 */
[----:B------:R-:W-:Y:S02]  /*f8b0*/  LOP3.LUT R2, R0, 0xffff, RZ, 0xc0, !PT ;  /* 0x0000ffff00027812 */ /* 0x000fe400078ec0ff */
[----:B------:R-:W-:Y:S02]  /*f8c0*/  LOP3.LUT R59, R15, R219, R108, 0x96, !PT ;  /* 0x000000db0f3b7212 */ /* 0x000fe400078e966c */
[----:B------:R-:W-:-:S02]  /*f8d0*/  SHF.R.U32.HI R3, RZ, 0x10, R0 ;  /* 0x00000010ff037819 */ /* 0x000fc40000011600 */
[----:B------:R-:W-:Y:S02]  /*f8e0*/  PRMT R15, R6, 0x5410, R5 ;  /* 0x00005410060f7816 */ /* 0x000fe40000000005 */
[----:B------:R-:W-:Y:S02]  /*f8f0*/  LOP3.LUT R18, R4, 0xff, RZ, 0xc0, !PT ;  /* 0x000000ff04127812 */ /* 0x000fe400078ec0ff */
[----:B------:R-:W-:Y:S02]  /*f900*/  LOP3.LUT R6, R0, 0xff, RZ, 0xc0, !PT ;  /* 0x000000ff00067812 */ /* 0x000fe400078ec0ff */
[----:B------:R-:W-:Y:S02]  /*f910*/  SHF.R.U32.HI R4, RZ, 0x8, R2 ;  /* 0x00000008ff047819 */ /* 0x000fe40000011602 */
[----:B------:R-:W-:Y:S01]  /*f920*/  SHF.R.U32.HI R5, RZ, 0x18, R0 ;  /* 0x00000018ff057819 */ /* 0x000fe20000011600 */
[----:B------:R-:W-:Y:S01]  /*f930*/  IMAD.WIDE.U32 R16, R14, -0x326172a9, RZ ;  /* 0xcd9e8d570e107825 */ /* 0x000fe200078e00ff */
[----:B------:R-:W-:-:S02]  /*f940*/  LOP3.LUT R0, R3, 0xff, RZ, 0xc0, !PT ;  /* 0x000000ff03007812 */ /* 0x000fc400078ec0ff */
[----:B------:R-:W-:Y:S01]  /*f950*/  PRMT R4, R6, 0x5410, R4 ;  /* 0x0000541006047816 */ /* 0x000fe20000000004 */
[----:B------:R-:W-:Y:S01]  /*f960*/  IMAD.WIDE.U32 R2, R7, -0x326172a9, RZ ;  /* 0xcd9e8d5707027825 */ /* 0x000fe200078e00ff */
[----:B------:R-:W-:-:S04]  /*f970*/  PRMT R5, R0, 0x5410, R5 ;  /* 0x0000541000057816 */ /* 0x000fc80000000005 */
[----:B------:R-:W-:Y:S02]  /*f980*/  LOP3.LUT R0, R3, R135, R16, 0x96, !PT ;  /* 0x0000008703007212 */ /* 0x000fe400078e9610 */
[----:B------:R-:W-:Y:S02]  /*f990*/  LOP3.LUT R14, R2, 0xffff, RZ, 0xc0, !PT ;  /* 0x0000ffff020e7812 */ /* 0x000fe400078ec0ff */
[--C-:B------:R-:W-:Y:S02]  /*f9a0*/  HSET2.LE.AND R3, R4, R154.reuse, PT ;  /* 0x0000009a04037233 */ /* 0x100fe40003803000 */
[----:B------:R-:W-:Y:S02]  /*f9b0*/  PRMT R7, R18, 0x5410, R19 ;  /* 0x0000541012077816 */ /* 0x000fe40000000013 */
[----:B------:R-:W-:Y:S02]  /*f9c0*/  HSET2.LE.AND R6, R15, R154, PT ;  /* 0x0000009a0f067233 */ /* 0x000fe40003803000 */
[----:B------:R-:W-:-:S02]  /*f9d0*/  LOP3.LUT R18, R2, 0xff, RZ, 0xc0, !PT ;  /* 0x000000ff02127812 */ /* 0x000fc400078ec0ff */
[--C-:B------:R-:W-:Y:S02]  /*f9e0*/  SHF.R.U32.HI R16, RZ, 0x10, R2.reuse ;  /* 0x00000010ff107819 */ /* 0x100fe40000011602 */
[----:B------:R-:W-:Y:S02]  /*f9f0*/  SHF.R.U32.HI R15, RZ, 0x18, R2 ;  /* 0x00000018ff0f7819 */ /* 0x000fe40000011602 */
[----:B------:R-:W-:Y:S02]  /*fa00*/  LOP3.LUT R2, R0, 0xffff, RZ, 0xc0, !PT ;  /* 0x0000ffff00027812 */ /* 0x000fe400078ec0ff */
[----:B------:R-:W-:Y:S01]  /*fa10*/  LOP3.LUT R4, R208, R3, RZ, 0xc0, !PT ;  /* 0x00000003d0047212 */ /* 0x000fe200078ec0ff */
[C---:B------:R-:W-:Y:S01]  /*fa20*/  HMMA.16816.F32.BF16 R68, R8.reuse, R32, R68 ;  /* 0x000000200844723c */ /* 0x040fe20000041844 */
[----:B------:R-:W-:Y:S01]  /*fa30*/  SHF.R.U32.HI R3, RZ, 0x10, R0 ;  /* 0x00000010ff037819 */ /* 0x000fe20000011600 */
[----:B------:R-:W-:Y:S01]  /*fa40*/  IMAD.WIDE.U32 R92, R146, -0x326172a9, RZ ;  /* 0xcd9e8d57925c7825 */ /* 0x000fe200078e00ff */
[--C-:B------:R-:W-:Y:S01]  /*fa50*/  HSET2.LE.AND R5, R5, R154.reuse, PT ;  /* 0x0000009a05057233 */ /* 0x100fe20003803000 */
[----:B------:R-:W-:Y:S02]  /*fa60*/  LDSM.16.MT88.4 R32, [R226+0x5400] ;  /* 0x00540000e220783b */ /* 0x000fe40000004200 */
[----:B------:R-:W-:Y:S01]  /*fa70*/  HMMA.16816.F32.BF16 R88, R8, R44, R88 ;  /* 0x0000002c0858723c */ /* 0x000fe20000041858 */
[----:B------:R-:W-:-:S05]  /*fa80*/  HSET2.LE.AND R7, R7, R154, PT ;  /* 0x0000009a07077233 */ /* 0x000fca0003803000 */
[----:B------:R-:W-:Y:S07]  /*fa90*/  HMMA.16816.F32.BF16 R72, R8, R46, R72 ;  /* 0x0000002e0848723c */ /* 0x000fee0000041848 */
[----:B------:R-:W-:Y:S02]  /*faa0*/  SHF.R.U32.HI R8, RZ, 0x8, R2 ;  /* 0x00000008ff087819 */ /* 0x000fe40000011602 */
[----:B------:R-:W-:Y:S02]  /*fab0*/  LOP3.LUT R9, R0, 0xff, RZ, 0xc0, !PT ;  /* 0x000000ff00097812 */ /* 0x000fe400078ec0ff */
[----:B------:R-:W-:-:S02]  /*fac0*/  SHF.R.U32.HI R2, RZ, 0x18, R0 ;  /* 0x00000018ff027819 */ /* 0x000fc40000011600 */
[----:B------:R-:W-:Y:S02]  /*fad0*/  SHF.R.U32.HI R10, RZ, 0x8, R14 ;  /* 0x00000008ff0a7819 */ /* 0x000fe4000001160e */
[----:B------:R-:W-:Y:S02]  /*fae0*/  LOP3.LUT R0, R3, 0xff, RZ, 0xc0, !PT ;  /* 0x000000ff03007812 */ /* 0x000fe400078ec0ff */
[----:B------:R-:W-:Y:S02]  /*faf0*/  PRMT R3, R9, 0x5410, R8 ;  /* 0x0000541009037816 */ /* 0x000fe40000000008 */
[----:B------:R-:W-:Y:S02]  /*fb00*/  PRMT R10, R18, 0x5410, R10 ;  /* 0x00005410120a7816 */ /* 0x000fe4000000000a */
[----:B------:R-:W-:Y:S02]  /*fb10*/  PRMT R2, R0, 0x5410, R2 ;  /* 0x0000541000027816 */ /* 0x000fe40000000002 */
[----:B------:R-:W-:-:S02]  /*fb20*/  LOP3.LUT R5, R205, R5, RZ, 0xc0, !PT ;  /* 0x00000005cd057212 */ /* 0x000fc400078ec0ff */
[----:B------:R-:W-:Y:S02]  /*fb30*/  LOP3.LUT R6, R204, R6, RZ, 0xc0, !PT ;  /* 0x00000006cc067212 */ /* 0x000fe400078ec0ff */
[----:B------:R-:W-:Y:S02]  /*fb40*/  LOP3.LUT R7, R203, R7, RZ, 0xc0, !PT ;  /* 0x00000007cb077212 */ /* 0x000fe400078ec0ff */
[--C-:B------:R-:W-:Y:S02]  /*fb50*/  HSET2.LE.AND R0, R3, R154.reuse, PT ;  /* 0x0000009a03007233 */ /* 0x100fe40003803000 */
[--C-:B------:R-:W-:Y:S02]  /*fb60*/  HSET2.LE.AND R2, R2, R154.reuse, PT ;  /* 0x0000009a02027233 */ /* 0x100fe40003803000 */
[----:B------:R-:W-:Y:S01]  /*fb70*/  HSET2.LE.AND R3, R10, R154, PT ;  /* 0x0000009a0a037233 */ /* 0x000fe20003803000 */
[----:B--2---:R-:W-:Y:S01]  /*fb80*/  HMMA.16816.F32.BF16 R84, R4, R20, R76 ;  /* 0x000000140454723c */ /* 0x004fe2000004184c */
[----:B------:R-:W-:-:S02]  /*fb90*/  LOP3.LUT R11, R16, 0xff, RZ, 0xc0, !PT ;  /* 0x000000ff100b7812 */ /* 0x000fc400078ec0ff */
[----:B------:R-:W-:Y:S02]  /*fba0*/  LOP3.LUT R9, R167, R2, RZ, 0xc0, !PT ;  /* 0x00000002a7097212 */ /* 0x000fe400078ec0ff */
[----:B------:R-:W-:Y:S01]  /*fbb0*/  LOP3.LUT R10, R168, R3, RZ, 0xc0, !PT ;  /* 0x00000003a80a7212 */ /* 0x000fe200078ec0ff */
[----:B------:R-:W-:Y:S01]  /*fbc0*/  HMMA.16816.F32.BF16 R76, R4, R22, R60 ;  /* 0x00000016044c723c */ /* 0x000fe2000004183c */
[----:B------:R-:W-:Y:S01]  /*fbd0*/  IMAD.WIDE.U32 R2, R30, -0x2daee0ad, RZ ;  /* 0xd2511f531e027825 */ /* 0x000fe200078e00ff */
[----:B------:R-:W-:-:S04]  /*fbe0*/  PRMT R11, R11, 0x5410, R15 ;  /* 0x000054100b0b7816 */ /* 0x000fc8000000000f */
[----:B-1----:R-:W-:Y:S01]  /*fbf0*/  HMMA.16816.F32.BF16 R60, R4, R36, R48 ;  /* 0x00000024043c723c */ /* 0x002fe20000041830 */
[----:B------:R-:W-:Y:S01]  /*fc00*/  LOP3.LUT R8, R166, R0, RZ, 0xc0, !PT ;  /* 0x00000000a6087212 */ /* 0x000fe200078ec0ff */
[----:B------:R-:W-:-:S04]  /*fc10*/  IMAD.WIDE.U32 R14, R145, -0x326172a9, RZ ;  /* 0xcd9e8d57910e7825 */ /* 0x000fc800078e00ff */
[----:B------:R-:W-:Y:S01]  /*fc20*/  HMMA.16816.F32.BF16 R48, R4, R38, R40 ;  /* 0x000000260430723c */ /* 0x000fe20000041828 */
[----:B------:R-:W-:Y:S01]  /*fc30*/  LOP3.LUT R0, R3, R155, R94, 0x96, !PT ;  /* 0x0000009b03007212 */ /* 0x000fe200078e965e */
[----:B------:R-:W1:Y:S05]  /*fc40*/  LDSM.16.MT88.4 R40, [R223+0x5400] ;  /* 0x00540000df28783b */ /* 0x000e6a0000004200 */
[----:B------:R-:W-:Y:S01]  /*fc50*/  IMAD.WIDE.U32 R4, R59, -0x2daee0ad, RZ ;  /* 0xd2511f533b047825 */ /* 0x000fe200078e00ff */
[----:B------:R-:W-:-:S03]  /*fc60*/  LOP3.LUT R6, R17, R235, R96, 0x96, !PT ;  /* 0x000000eb11067212 */ /* 0x000fc600078e9660 */
[----:B------:R-:W-:Y:S01]  /*fc70*/  IMAD.WIDE.U32 R58, R31, -0x2daee0ad, RZ ;  /* 0xd2511f531f3a7825 */ /* 0x000fe200078e00ff */
[----:B------:R-:W-:Y:S02]  /*fc80*/  LOP3.LUT R3, R2, 0xffff, RZ, 0xc0, !PT ;  /* 0x0000ffff02037812 */ /* 0x000fe400078ec0ff */
[----:B------:R-:W-:Y:S02]  /*fc90*/  LOP3.LUT R44, R5, R239, R156, 0x96, !PT ;  /* 0x000000ef052c7212 */ /* 0x000fe400078e969c */
[----:B------:R-:W-:Y:S01]  /*fca0*/  LOP3.LUT R31, R59, R233, R4, 0x96, !PT ;  /* 0x000000e93b1f7212 */ /* 0x000fe200078e9604 */
[----:B------:R-:W-:Y:S01]  /*fcb0*/  IMAD.WIDE.U32 R4, R6, -0x2daee0ad, RZ ;  /* 0xd2511f5306047825 */ /* 0x000fe200078e00ff */
[----:B------:R-:W-:Y:S02]  /*fcc0*/  LOP3.LUT R30, R93, R237, R14, 0x96, !PT ;  /* 0x000000ed5d1e7212 */ /* 0x000fe400078e960e */
[----:B------:R-:W-:Y:S02]  /*fcd0*/  SHF.R.U32.HI R6, RZ, 0x10, R2 ;  /* 0x00000010ff067819 */ /* 0x000fe40000011602 */
[----:B------:R-:W-:-:S02]  /*fce0*/  SHF.R.U32.HI R14, RZ, 0x8, R3 ;  /* 0x00000008ff0e7819 */ /* 0x000fc40000011603 */
[----:B------:R-:W-:Y:S02]  /*fcf0*/  LOP3.LUT R3, R0, 0xffff, RZ, 0xc0, !PT ;  /* 0x0000ffff00037812 */ /* 0x000fe400078ec0ff */
[----:B------:R-:W-:Y:S02]  /*fd00*/  LOP3.LUT R19, R15, R219, R196, 0x96, !PT ;  /* 0x000000db0f137212 */ /* 0x000fe400078e96c4 */
[----:B------:R-:W-:Y:S02]  /*fd10*/  LOP3.LUT R7, R6, 0xff, RZ, 0xc0, !PT ;  /* 0x000000ff06077812 */ /* 0x000fe400078ec0ff */
[--C-:B------:R-:W-:Y:S02]  /*fd20*/  SHF.R.U32.HI R6, RZ, 0x10, R0.reuse ;  /* 0x00000010ff067819 */ /* 0x100fe40000011600 */
[----:B------:R-:W-:Y:S02]  /*fd30*/  LOP3.LUT R16, R0, 0xff, RZ, 0xc0, !PT ;  /* 0x000000ff00107812 */ /* 0x000fe400078ec0ff */
[----:B------:R-:W-:-:S02]  /*fd40*/  SHF.R.U32.HI R15, RZ, 0x18, R0 ;  /* 0x00000018ff0f7819 */ /* 0x000fc40000011600 */
[----:B------:R-:W-:Y:S02]  /*fd50*/  LOP3.LUT R18, R2, 0xff, RZ, 0xc0, !PT ;  /* 0x000000ff02127812 */ /* 0x000fe400078ec0ff */
[----:B------:R-:W-:Y:S02]  /*fd60*/  SHF.R.U32.HI R0, RZ, 0x8, R3 ;  /* 0x00000008ff007819 */ /* 0x000fe40000011603 */
[----:B------:R-:W-:Y:S02]  /*fd70*/  HSET2.LE.AND R11, R11, R154, PT ;  /* 0x0000009a0b0b7233 */ /* 0x000fe40003803000 */
[----:B------:R-:W-:Y:S02]  /*fd80*/  LOP3.LUT R3, R6, 0xff, RZ, 0xc0, !PT ;  /* 0x000000ff06037812 */ /* 0x000fe400078ec0ff */
[----:B------:R-:W-:Y:S02]  /*fd90*/  PRMT R14, R18, 0x5410, R14 ;  /* 0x00005410120e7816 */ /* 0x000fe4000000000e */
[----:B------:R-:W-:-:S02]  /*fda0*/  PRMT R0, R16, 0x5410, R0 ;  /* 0x0000541010007816 */ /* 0x000fc40000000000 */
[----:B------:R-:W-:Y:S02]  /*fdb0*/  SHF.R.U32.HI R17, RZ, 0x18, R2 ;  /* 0x00000018ff117819 */ /* 0x000fe40000011602 */
[----:B------:R-:W-:Y:S02]  /*fdc0*/  PRMT R6, R3, 0x5410, R15 ;  /* 0x0000541003067816 */ /* 0x000fe4000000000f */
[----:B------:R-:W-:Y:S02]  /*fdd0*/  LOP3.LUT R11, R221, R11, RZ, 0xc0, !PT ;  /* 0x0000000bdd0b7212 */ /* 0x000fe400078ec0ff */
[--C-:B------:R-:W-:Y:S02]  /*fde0*/  HSET2.LE.AND R0, R0, R154.reuse, PT ;  /* 0x0000009a00007233 */ /* 0x100fe40003803000 */
[----:B------:R-:W-:Y:S02]  /*fdf0*/  HSET2.LE.AND R3, R14, R154, PT ;  /* 0x0000009a0e037233 */ /* 0x000fe40003803000 */
[----:B------:R-:W-:-:S02]  /*fe00*/  LOP3.LUT R2, R5, R155, R80, 0x96, !PT ;  /* 0x0000009b05027212 */ /* 0x000fc400078e9650 */
[----:B------:R-:W-:Y:S02]  /*fe10*/  PRMT R7, R7, 0x5410, R17 ;  /* 0x0000541007077816 */ /* 0x000fe40000000011 */
[C---:B------:R-:W-:Y:S02]  /*fe20*/  LOP3.LUT R15, R4.reuse, 0xffff, RZ, 0xc0, !PT ;  /* 0x0000ffff040f7812 */ /* 0x040fe400078ec0ff */
[----:B------:R-:W-:Y:S02]  /*fe30*/  LOP3.LUT R18, R4, 0xff, RZ, 0xc0, !PT ;  /* 0x000000ff04127812 */ /* 0x000fe400078ec0ff */
[--C-:B------:R-:W-:Y:S02]  /*fe40*/  SHF.R.U32.HI R16, RZ, 0x10, R4.reuse ;  /* 0x00000010ff107819 */ /* 0x100fe40000011604 */
[----:B------:R-:W-:Y:S02]  /*fe50*/  HSET2.LE.AND R5, R6, R154, PT ;  /* 0x0000009a06057233 */ /* 0x000fe40003803000 */
[----:B------:R-:W-:-:S02]  /*fe60*/  SHF.R.U32.HI R17, RZ, 0x18, R4 ;  /* 0x00000018ff117819 */ /* 0x000fc40000011604 */
[----:B------:R-:W-:Y:S02]  /*fe70*/  LOP3.LUT R4, R212, R0, RZ, 0xc0, !PT ;  /* 0x00000000d4047212 */ /* 0x000fe400078ec0ff */
[----:B------:R-:W-:Y:S01]  /*fe80*/  LOP3.LUT R6, R210, R3, RZ, 0xc0, !PT ;  /* 0x00000003d2067212 */ /* 0x000fe200078ec0ff */
[C---:B------:R-:W-:Y:S01]  /*fe90*/  HMMA.16816.F32.BF16 R68, R8.reuse, R20, R68 ;  /* 0x000000140844723c */ /* 0x040fe20000041844 */
[----:B------:R-:W-:Y:S02]  /*fea0*/  LOP3.LUT R0, R2, 0xffff, RZ, 0xc0, !PT ;  /* 0x0000ffff02007812 */ /* 0x000fe400078ec0ff */
[----:B------:R-:W-:Y:S02]  /*feb0*/  SHF.R.U32.HI R3, RZ, 0x10, R2 ;  /* 0x00000010ff037819 */ /* 0x000fe40000011602 */
[----:B------:R-:W-:Y:S01]  /*fec0*/  LOP3.LUT R14, R16, 0xff, RZ, 0xc0, !PT ;  /* 0x000000ff100e7812 */ /* 0x000fe200078ec0ff */
[----:B------:R-:W-:Y:S01]  /*fed0*/  HMMA.16816.F32.BF16 R80, R8, R22, R64 ;  /* 0x000000160850723c */ /* 0x000fe20000041840 */
[----:B------:R-:W-:-:S05]  /*fee0*/  LOP3.LUT R16, R2, 0xff, RZ, 0xc0, !PT ;  /* 0x000000ff02107812 */ /* 0x000fca00078ec0ff */
[C---:B------:R-:W-:Y:S06]  /*fef0*/  HMMA.16816.F32.BF16 R88, R8.reuse, R36, R88 ;  /* 0x000000240858723c */ /* 0x040fec0000041858 */
[----:B------:R-:W-:Y:S01]  /*ff00*/  HMMA.16816.F32.BF16 R72, R8, R38, R72 ;  /* 0x000000260848723c */ /* 0x000fe20000041848 */
[----:B------:R-:W-:Y:S01]  /*ff10*/  IMAD.WIDE.U32 R46, R30, -0x2daee0ad, RZ ;  /* 0xd2511f531e2e7825 */ /* 0x000fe200078e00ff */
[----:B------:R-:W-:Y:S01]  /*ff20*/  HSET2.LE.AND R7, R7, R154, PT ;  /* 0x0000009a07077233 */ /* 0x000fe20003803000 */
[----:B------:R-:W-:Y:S04]  /*ff30*/  LDSM.16.MT88.4 R36, [R223+0x5800] ;  /* 0x00580000df24783b */ /* 0x000fe80000004200 */
[----:B------:R-:W-:Y:S01]  /*ff40*/  IMAD.WIDE.U32 R8, R19, -0x2daee0ad, RZ ;  /* 0xd2511f5313087825 */ /* 0x000fe200078e00ff */
[----:B------:R-:W-:-:S02]  /*ff50*/  SHF.R.U32.HI R10, RZ, 0x8, R15 ;  /* 0x00000008ff0a7819 */ /* 0x000fc4000001160f */
[----:B------:R-:W-:Y:S02]  /*ff60*/  SHF.R.U32.HI R15, RZ, 0x18, R2 ;  /* 0x00000018ff0f7819 */ /* 0x000fe40000011602 */
[----:B------:R-:W-:Y:S02]  /*ff70*/  SHF.R.U32.HI R11, RZ, 0x8, R0 ;  /* 0x00000008ff0b7819 */ /* 0x000fe40000011600 */
[----:B------:R-:W-:Y:S02]  /*ff80*/  LOP3.LUT R2, R3, 0xff, RZ, 0xc0, !PT ;  /* 0x000000ff03027812 */ /* 0x000fe400078ec0ff */
[----:B------:R-:W-:Y:S02]  /*ff90*/  LOP3.LUT R20, R9, R239, R158, 0x96, !PT ;  /* 0x000000ef09147212 */ /* 0x000fe400078e969e */
[----:B------:R-:W-:Y:S02]  /*ffa0*/  PRMT R3, R14, 0x5410, R17 ;  /* 0x000054100e037816 */ /* 0x000fe40000000011 */
[----:B------:R-:W-:-:S02]  /*ffb0*/  PRMT R11, R16, 0x5410, R11 ;  /* 0x00005410100b7816 */ /* 0x000fc4000000000b */
[----:B------:R-:W-:Y:S02]  /*ffc0*/  PRMT R9, R2, 0x5410, R15 ;  /* 0x0000541002097816 */ /* 0x000fe4000000000f */
[--C-:B------:R-:W-:Y:S02]  /*ffd0*/  HSET2.LE.AND R2, R3, R154.reuse, PT ;  /* 0x0000009a03027233 */ /* 0x100fe40003803000 */
[----:B------:R-:W-:Y:S02]  /*ffe0*/  PRMT R0, R18, 0x5410, R10 ;  /* 0x0000541012007816 */ /* 0x000fe4000000000a */
[--C-:B------:R-:W-:Y:S02]  /*fff0*/  HSET2.LE.AND R3, R11, R154.reuse, PT ;  /* 0x0000009a0b037233 */ /* 0x100fe40003803000 */
[----:B------:R-:W-:Y:S02]  /*10000*/  HSET2.LE.AND R9, R9, R154, PT ;  /* 0x0000009a09097233 */ /* 0x000fe40003803000 */
[----:B------:R-:W-:-:S02]  /*10010*/  LOP3.LUT R10, R47, R233, R8, 0x96, !PT ;  /* 0x000000e92f0a7212 */ /* 0x000fc400078e9608 */
[----:B------:R-:W-:Y:S02]  /*10020*/  LOP3.LUT R7, R209, R7, RZ, 0xc0, !PT ;  /* 0x00000007d1077212 */ /* 0x000fe400078ec0ff */
[----:B------:R-:W-:Y:S02]  /*10030*/  LOP3.LUT R5, R211, R5, RZ, 0xc0, !PT ;  /* 0x00000005d3057212 */ /* 0x000fe400078ec0ff */
[----:B------:R-:W-:Y:S02]  /*10040*/  HSET2.LE.AND R0, R0, R154, PT ;  /* 0x0000009a00007233 */ /* 0x000fe40003803000 */
[----:B------:R-:W-:Y:S02]  /*10050*/  LOP3.LUT R19, R249, R2, RZ, 0xc0, !PT ;  /* 0x00000002f9137212 */ /* 0x000fe400078ec0ff */
[----:B------:R-:W-:Y:S01]  /*10060*/  LOP3.LUT R16, R240, R3, RZ, 0xc0, !PT ;  /* 0x00000003f0107212 */ /* 0x000fe200078ec0ff */
[----:B------:R-:W-:Y:S01]  /*10070*/  IMAD.WIDE.U32 R2, R10, -0x326172a9, RZ ;  /* 0xcd9e8d570a027825 */ /* 0x000fe200078e00ff */
[----:B------:R-:W-:-:S03]  /*10080*/  LOP3.LUT R17, R236, R9, RZ, 0xc0, !PT ;  /* 0x00000009ec117212 */ /* 0x000fc600078ec0ff */
[----:B------:R-:W-:Y:S01]  /*10090*/  IMAD.WIDE.U32 R8, R20, -0x326172a9, RZ ;  /* 0xcd9e8d5714087825 */ /* 0x000fe200078e00ff */
[----:B-1----:R-:W-:Y:S01]  /*100a0*/  HMMA.16816.F32.BF16 R64, R4, R40, R60 ;  /* 0x000000280440723c */ /* 0x002fe2000004183c */
[----:B------:R-:W-:Y:S01]  /*100b0*/  LOP3.LUT R18, R222, R0, RZ, 0xc0, !PT ;  /* 0x00000000de127212 */ /* 0x000fe200078ec0ff */
[----:B------:R-:W1:Y:S01]  /*100c0*/  LDSM.16.MT88.4 R20, [R226+0x5800] ;  /* 0x00580000e214783b */ /* 0x000e620000004200 */
[----:B------:R-:W-:-:S03]  /*100d0*/  LOP3.LUT R0, R3, R135, R8, 0x96, !PT ;  /* 0x0000008703007212 */ /* 0x000fc600078e9608 */
[----:B------:R-:W-:Y:S01]  /*100e0*/  HMMA.16816.F32.BF16 R84, R4, R32, R84 ;  /* 0x000000200454723c */ /* 0x000fe20000041854 */
[C---:B------:R-:W-:Y:S02]  /*100f0*/  LOP3.LUT R8, R2.reuse, 0xffff, RZ, 0xc0, !PT ;  /* 0x0000ffff02087812 */ /* 0x040fe400078ec0ff */
[----:B------:R-:W-:-:S03]  /*10100*/  LOP3.LUT R14, R2, 0xff, RZ, 0xc0, !PT ;  /* 0x000000ff020e7812 */ /* 0x000fc600078ec0ff */
[----:B------:R-:W-:Y:S01]  /*10110*/  HMMA.16816.F32.BF16 R76, R4, R34, R76 ;  /* 0x00000022044c723c */ /* 0x000fe2000004184c */
[----:B------:R-:W-:-:S05]  /*10120*/  SHF.R.U32.HI R10, RZ, 0x18, R2 ;  /* 0x00000018ff0a7819 */ /* 0x000fca0000011602 */
[----:B------:R-:W-:Y:S01]  /*10130*/  HMMA.16816.F32.BF16 R60, R4, R42, R48 ;  /* 0x0000002a043c723c */ /* 0x000fe20000041830 */
[----:B------:R-:W-:-:S06]  /*10140*/  SHF.R.U32.HI R3, RZ, 0x10, R0 ;  /* 0x00000010ff037819 */ /* 0x000fcc0000011600 */
[----:B------:R-:W-:Y:S01]  /*10150*/  IMAD.WIDE.U32 R6, R44, -0x326172a9, RZ ;  /* 0xcd9e8d572c067825 */ /* 0x000fe200078e00ff */
[----:B------:R-:W-:-:S03]  /*10160*/  LOP3.LUT R44, R9, R235, R92, 0x96, !PT ;  /* 0x000000eb092c7212 */ /* 0x000fc600078e965c */
[----:B------:R-:W-:Y:S01]  /*10170*/  IMAD.WIDE.U32 R4, R31, -0x326172a9, RZ ;  /* 0xcd9e8d571f047825 */ /* 0x000fe200078e00ff */
[----:B------:R-:W-:Y:S02]  /*10180*/  SHF.R.U32.HI R9, RZ, 0x10, R2 ;  /* 0x00000010ff097819 */ /* 0x000fe40000011602 */
[----:B------:R-:W-:Y:S02]  /*10190*/  LOP3.LUT R2, R0, 0xffff, RZ, 0xc0, !PT ;  /* 0x0000ffff00027812 */ /* 0x000fe400078ec0ff */
[----:B------:R-:W-:Y:S02]  /*101a0*/  LOP3.LUT R30, R7, R235, R98, 0x96, !PT ;  /* 0x000000eb071e7212 */ /* 0x000fe400078e9662 */
[----:B------:R-:W-:Y:S02]  /*101b0*/  LOP3.LUT R6, R5, R135, R6, 0x96, !PT ;  /* 0x0000008705067212 */ /* 0x000fe400078e9606 */
[----:B------:R-:W-:Y:S02]  /*101c0*/  LOP3.LUT R11, R4, 0xffff, RZ, 0xc0, !PT ;  /* 0x0000ffff040b7812 */ /* 0x000fe400078ec0ff */
[----:B------:R-:W-:-:S02]  /*101d0*/  LOP3.LUT R7, R0, 0xff, RZ, 0xc0, !PT ;  /* 0x000000ff00077812 */ /* 0x000fc400078ec0ff */
[----:B------:R-:W-:Y:S02]  /*101e0*/  SHF.R.U32.HI R5, RZ, 0x18, R0 ;  /* 0x00000018ff057819 */ /* 0x000fe40000011600 */
[----:B------:R-:W-:Y:S02]  /*101f0*/  SHF.R.U32.HI R0, RZ, 0x8, R2 ;  /* 0x00000008ff007819 */ /* 0x000fe40000011602 */
[----:B------:R-:W-:Y:S02]  /*10200*/  LOP3.LUT R2, R3, 0xff, RZ, 0xc0, !PT ;  /* 0x000000ff03027812 */ /* 0x000fe400078ec0ff */
[----:B------:R-:W-:Y:S02]  /*10210*/  SHF.R.U32.HI R8, RZ, 0x8, R8 ;  /* 0x00000008ff087819 */ /* 0x000fe40000011608 */
[----:B------:R-:W-:Y:S02]  /*10220*/  PRMT R0, R7, 0x5410, R0 ;  /* 0x0000541007007816 */ /* 0x000fe40000000000 */
[----:B------:R-:W-:-:S02]  /*10230*/  PRMT R2, R2, 0x5410, R5 ;  /* 0x0000541002027816 */ /* 0x000fc40000000005 */
[----:B------:R-:W-:Y:S02]  /*10240*/  PRMT R3, R14, 0x5410, R8 ;  /* 0x000054100e037816 */ /* 0x000fe40000000008 */
[----:B------:R-:W-:Y:S02]  /*10250*/  LOP3.LUT R9, R9, 0xff, RZ, 0xc0, !PT ;  /* 0x000000ff09097812 */ /* 0x000fe400078ec0ff */
[--C-:B------:R-:W-:Y:S02]  /*10260*/  HSET2.LE.AND R0, R0, R154.reuse, PT ;  /* 0x0000009a00007233 */ /* 0x100fe40003803000 */
[----:B------:R-:W-:Y:S01]  /*10270*/  HSET2.LE.AND R2, R2, R154, PT ;  /* 0x0000009a02027233 */ /* 0x000fe20003803000 */
[----:B------:R-:W-:Y:S01]  /*10280*/  HMMA.16816.F32.BF16 R48, R16, R32, R68 ;  /* 0x000000201030723c */ /* 0x000fe20000041844 */
[----:B------:R-:W-:Y:S02]  /*10290*/  LOP3.LUT R15, R4, 0xff, RZ, 0xc0, !PT ;  /* 0x000000ff040f7812 */ /* 0x000fe400078ec0ff */
[----:B------:R-:W-:-:S02]  /*102a0*/  SHF.R.U32.HI R31, RZ, 0x10, R4 ;  /* 0x00000010ff1f7819 */ /* 0x000fc40000011604 */
[----:B------:R-:W-:Y:S02]  /*102b0*/  HSET2.LE.AND R3, R3, R154, PT ;  /* 0x0000009a03037233 */ /* 0x000fe40003803000 */
[----:B------:R-:W-:Y:S02]  /*102c0*/  SHF.R.U32.HI R32, RZ, 0x18, R4 ;  /* 0x00000018ff207819 */ /* 0x000fe40000011604 */
[----:B------:R-:W-:Y:S02]  /*102d0*/  PRMT R4, R9, 0x5410, R10 ;  /* 0x0000541009047816 */ /* 0x000fe4000000000a */
[----:B------:R-:W-:Y:S02]  /*102e0*/  LOP3.LUT R8, R215, R0, RZ, 0xc0, !PT ;  /* 0x00000000d7087212 */ /* 0x000fe400078ec0ff */
[----:B------:R-:W-:Y:S02]  /*102f0*/  LOP3.LUT R9, R162, R2, RZ, 0xc0, !PT ;  /* 0x00000002a2097212 */ /* 0x000fe400078ec0ff */
[----:B------:R-:W-:-:S02]  /*10300*/  LOP3.LUT R0, R6, 0xffff, RZ, 0xc0, !PT ;  /* 0x0000ffff06007812 */ /* 0x000fc400078ec0ff */
[----:B------:R-:W-:Y:S02]  /*10310*/  SHF.R.U32.HI R2, RZ, 0x10, R6 ;  /* 0x00000010ff027819 */ /* 0x000fe40000011606 */
[----:B------:R-:W-:Y:S02]  /*10320*/  SHF.R.U32.HI R5, RZ, 0x8, R11 ;  /* 0x00000008ff057819 */ /* 0x000fe4000001160b */
[----:B------:R-:W-:Y:S02]  /*10330*/  LOP3.LUT R10, R214, R3, RZ, 0xc0, !PT ;  /* 0x00000003d60a7212 */ /* 0x000fe400078ec0ff */
[----:B------:R-:W-:Y:S02]  /*10340*/  LOP3.LUT R7, R6, 0xff, RZ, 0xc0, !PT ;  /* 0x000000ff06077812 */ /* 0x000fe400078ec0ff */
[----:B------:R-:W-:Y:S02]  /*10350*/  SHF.R.U32.HI R0, RZ, 0x8, R0 ;  /* 0x00000008ff007819 */ /* 0x000fe40000011600 */
[----:B------:R-:W-:-:S02]  /*10360*/  SHF.R.U32.HI R3, RZ, 0x18, R6 ;  /* 0x00000018ff037819 */ /* 0x000fc40000011606 */
[----:B------:R-:W-:Y:S02]  /*10370*/  LOP3.LUT R2, R2, 0xff, RZ, 0xc0, !PT ;  /* 0x000000ff02027812 */ /* 0x000fe400078ec0ff */
[----:B------:R-:W-:Y:S02]  /*10380*/  PRMT R14, R15, 0x5410, R5 ;  /* 0x000054100f0e7816 */ /* 0x000fe40000000005 */
[----:B------:R-:W-:Y:S02]  /*10390*/  LOP3.LUT R15, R31, 0xff, RZ, 0xc0, !PT ;  /* 0x000000ff1f0f7812 */ /* 0x000fe400078ec0ff */
[----:B------:R-:W-:Y:S02]  /*103a0*/  PRMT R0, R7, 0x5410, R0 ;  /* 0x0000541007007816 */ /* 0x000fe40000000000 */
[----:B------:R-:W-:Y:S02]  /*103b0*/  PRMT R2, R2, 0x5410, R3 ;  /* 0x0000541002027816 */ /* 0x000fe40000000003 */
[----:B------:R-:W-:-:S02]  /*103c0*/  HSET2.LE.AND R4, R4, R154, PT ;  /* 0x0000009a04047233 */ /* 0x000fc40003803000 */
[----:B------:R-:W-:Y:S01]  /*103d0*/  PRMT R15, R15, 0x5410, R32 ;  /* 0x000054100f0f7816 */ /* 0x000fe20000000020 */
[C---:B------:R-:W-:Y:S01]  /*103e0*/  HMMA.16816.F32.BF16 R80, R16.reuse, R34, R80 ;  /* 0x000000221050723c */ /* 0x040fe20000041850 */
[--C-:B------:R-:W-:Y:S01]  /*103f0*/  HSET2.LE.AND R0, R0, R154.reuse, PT ;  /* 0x0000009a00007233 */ /* 0x100fe20003803000 */
[----:B------:R-:W2:Y:S01]  /*10400*/  LDSM.16.MT88.4 R32, [R226+0x5c00] ;  /* 0x005c0000e220783b */ /* 0x000ea20000004200 */
[--C-:B------:R-:W-:Y:S01]  /*10410*/  HSET2.LE.AND R7, R2, R154.reuse, PT ;  /* 0x0000009a02077233 */ /* 0x100fe20003803000 */
[----:B------:R-:W-:Y:S01]  /*10420*/  IMAD.WIDE.U32 R2, R44, -0x2daee0ad, RZ ;  /* 0xd2511f532c027825 */ /* 0x000fe200078e00ff */
[----:B------:R-:W-:Y:S01]  /*10430*/  LOP3.LUT R11, R213, R4, RZ, 0xc0, !PT ;  /* 0x00000004d50b7212 */ /* 0x000fe200078ec0ff */
[----:B------:R-:W-:Y:S01]  /*10440*/  HMMA.16816.F32.BF16 R88, R16, R40, R88 ;  /* 0x000000281058723c */ /* 0x000fe20000041858 */
[----:B------:R-:W-:Y:S01]  /*10450*/  HSET2.LE.AND R15, R15, R154, PT ;  /* 0x0000009a0f0f7233 */ /* 0x000fe20003803000 */
[----:B------:R-:W-:-:S04]  /*10460*/  IMAD.WIDE.U32 R4, R30, -0x2daee0ad, RZ ;  /* 0xd2511f531e047825 */ /* 0x000fc800078e00ff */
[----:B------:R-:W-:Y:S01]  /*10470*/  HMMA.16816.F32.BF16 R68, R16, R42, R72 ;  /* 0x0000002a1044723c */ /* 0x000fe20000041848 */
[----:B------:R-:W-:-:S06]  /*10480*/  SHF.R.U32.HI R30, RZ, 0x10, R4 ;  /* 0x00000010ff1e7819 */ /* 0x000fcc0000011604 */
[----:B------:R-:W-:Y:S02]  /*10490*/  LOP3.LUT R16, R252, R0, RZ, 0xc0, !PT ;  /* 0x00000000fc107212 */ /* 0x000fe400078ec0ff */
[----:B------:R-:W-:Y:S01]  /*104a0*/  LOP3.LUT R0, R3, R155, R46, 0x96, !PT ;  /* 0x0000009b03007212 */ /* 0x000fe200078e962e */
[----:B-1----:R-:W-:Y:S01]  /*104b0*/  HMMA.16816.F32.BF16 R72, R8, R20, R84 ;  /* 0x000000140848723c */ /* 0x002fe20000041854 */
[----:B------:R-:W-:Y:S02]  /*104c0*/  LOP3.LUT R19, R227, R15, RZ, 0xc0, !PT ;  /* 0x0000000fe3137212 */ /* 0x000fe400078ec0ff */
[----:B------:R-:W-:-:S03]  /*104d0*/  LOP3.LUT R15, R4, 0xff, RZ, 0xc0, !PT ;  /* 0x000000ff040f7812 */ /* 0x000fc600078ec0ff */
[----:B------:R-:W-:Y:S01]  /*104e0*/  HMMA.16816.F32.BF16 R76, R8, R22, R76 ;  /* 0x00000016084c723c */ /* 0x000fe2000004184c */
[----:B------:R-:W-:-:S05]  /*104f0*/  SHF.R.U32.HI R31, RZ, 0x18, R4 ;  /* 0x00000018ff1f7819 */ /* 0x000fca0000011604 */
[----:B------:R-:W-:Y:S01]  /*10500*/  HMMA.16816.F32.BF16 R64, R8, R36, R64 ;  /* 0x000000240840723c */ /* 0x000fe20000041840 */
[----:B------:R-:W-:-:S05]  /*10510*/  LOP3.LUT R6, R5, R155, R58, 0x96, !PT ;  /* 0x0000009b05067212 */ /* 0x000fca00078e963a */
[----:B------:R-:W-:Y:S01]  /*10520*/  HMMA.16816.F32.BF16 R60, R8, R38, R60 ;  /* 0x00000026083c723c */ /* 0x000fe2000004183c */
[----:B------:R-:W-:Y:S02]  /*10530*/  HSET2.LE.AND R14, R14, R154, PT ;  /* 0x0000009a0e0e7233 */ /* 0x000fe40003803000 */
[----:B------:R-:W-:-:S04]  /*10540*/  LOP3.LUT R17, R248, R7, RZ, 0xc0, !PT ;  /* 0x00000007f8117212 */ /* 0x000fc800078ec0ff */
[----:B------:R-:W-:Y:S02]  /*10550*/  LOP3.LUT R10, R2, 0xffff, RZ, 0xc0, !PT ;  /* 0x0000ffff020a7812 */ /* 0x000fe400078ec0ff */
[----:B------:R-:W-:Y:S02]  /*10560*/  LOP3.LUT R9, R4, 0xffff, RZ, 0xc0, !PT ;  /* 0x0000ffff04097812 */ /* 0x000fe400078ec0ff */
[C---:B------:R-:W-:Y:S02]  /*10570*/  LOP3.LUT R3, R0.reuse, 0xffff, RZ, 0xc0, !PT ;  /* 0x0000ffff00037812 */ /* 0x040fe400078ec0ff */
[--C-:B------:R-:W-:Y:S02]  /*10580*/  SHF.R.U32.HI R4, RZ, 0x10, R0.reuse ;  /* 0x00000010ff047819 */ /* 0x100fe40000011600 */
[----:B------:R-:W-:Y:S02]  /*10590*/  LOP3.LUT R7, R0, 0xff, RZ, 0xc0, !PT ;  /* 0x000000ff00077812 */ /* 0x000fe400078ec0ff */
[----:B------:R-:W-:-:S02]  /*105a0*/  SHF.R.U32.HI R5, RZ, 0x18, R0 ;  /* 0x00000018ff057819 */ /* 0x000fc40000011600 */
[----:B------:R-:W-:Y:S02]  /*105b0*/  SHF.R.U32.HI R0, RZ, 0x8, R3 ;  /* 0x00000008ff007819 */ /* 0x000fe40000011603 */
[----:B------:R-:W-:Y:S02]  /*105c0*/  LOP3.LUT R3, R4, 0xff, RZ, 0xc0, !PT ;  /* 0x000000ff04037812 */ /* 0x000fe400078ec0ff */
[----:B------:R-:W-:Y:S02]  /*105d0*/  LOP3.LUT R18, R230, R14, RZ, 0xc0, !PT ;  /* 0x0000000ee6127212 */ /* 0x000fe400078ec0ff */
[--C-:B------:R-:W-:Y:S02]  /*105e0*/  SHF.R.U32.HI R8, RZ, 0x10, R2.reuse ;  /* 0x00000010ff087819 */ /* 0x100fe40000011602 */
[----:B------:R-:W-:Y:S02]  /*105f0*/  LOP3.LUT R14, R2, 0xff, RZ, 0xc0, !PT ;  /* 0x000000ff020e7812 */ /* 0x000fe400078ec0ff */
[----:B------:R-:W-:-:S02]  /*10600*/  SHF.R.U32.HI R11, RZ, 0x18, R2 ;  /* 0x00000018ff0b7819 */ /* 0x000fc40000011602 */
[----:B------:R-:W-:Y:S02]  /*10610*/  PRMT R0, R7, 0x5410, R0 ;  /* 0x0000541007007816 */ /* 0x000fe40000000000 */
[----:B------:R-:W-:Y:S02]  /*10620*/  PRMT R2, R3, 0x5410, R5 ;  /* 0x0000541003027816 */ /* 0x000fe40000000005 */
[----:B------:R-:W-:Y:S02]  /*10630*/  SHF.R.U32.HI R3, RZ, 0x8, R10 ;  /* 0x00000008ff037819 */ /* 0x000fe4000001160a */
[----:B------:R-:W-:Y:S02]  /*10640*/  LOP3.LUT R5, R8, 0xff, RZ, 0xc0, !PT ;  /* 0x000000ff08057812 */ /* 0x000fe400078ec0ff */
[----:B------:R-:W-:Y:S02]  /*10650*/  SHF.R.U32.HI R4, RZ, 0x8, R9 ;  /* 0x00000008ff047819 */ /* 0x000fe40000011609 */
[----:B------:R-:W-:-:S02]  /*10660*/  HSET2.LE.AND R0, R0, R154, PT ;  /* 0x0000009a00007233 */ /* 0x000fc40003803000 */
[----:B------:R-:W-:Y:S01]  /*10670*/  HSET2.LE.AND R2, R2, R154, PT ;  /* 0x0000009a02027233 */ /* 0x000fe20003803000 */
[----:B------:R-:W-:Y:S01]  /*10680*/  HMMA.16816.F32.BF16 R48, R16, R20, R48 ;  /* 0x000000141030723c */ /* 0x000fe20000041830 */
[----:B------:R-:W-:Y:S02]  /*10690*/  PRMT R3, R14, 0x5410, R3 ;  /* 0x000054100e037816 */ /* 0x000fe40000000003 */
[----:B------:R-:W-:-:S03]  /*106a0*/  PRMT R8, R5, 0x5410, R11 ;  /* 0x0000541005087816 */ /* 0x000fc6000000000b */
[----:B------:R-:W-:Y:S01]  /*106b0*/  HMMA.16816.F32.BF16 R44, R16, R22, R80 ;  /* 0x00000016102c723c */ /* 0x000fe20000041850 */
[----:B------:R-:W1:Y:S01]  /*106c0*/  LDSM.16.MT88.4 R20, [R223+0x5c00] ;  /* 0x005c0000df14783b */ /* 0x000e620000004200 */
[----:B------:R-:W-:Y:S02]  /*106d0*/  PRMT R15, R15, 0x5410, R4 ;  /* 0x000054100f0f7816 */ /* 0x000fe40000000004 */
[----:B------:R-:W-:Y:S02]  /*106e0*/  LOP3.LUT R4, R217, R0, RZ, 0xc0, !PT ;  /* 0x00000000d9047212 */ /* 0x000fe400078ec0ff */
[----:B------:R-:W-:Y:S02]  /*106f0*/  LOP3.LUT R5, R165, R2, RZ, 0xc0, !PT ;  /* 0x00000002a5057212 */ /* 0x000fe400078ec0ff */
[----:B------:R-:W-:Y:S02]  /*10700*/  LOP3.LUT R7, R6, 0xffff, RZ, 0xc0, !PT ;  /* 0x0000ffff06077812 */ /* 0x000fe400078ec0ff */
[----:B------:R-:W-:-:S02]  /*10710*/  HSET2.LE.AND R0, R3, R154, PT ;  /* 0x0000009a03007233 */ /* 0x000fc40003803000 */
[----:B------:R-:W-:Y:S02]  /*10720*/  HSET2.LE.AND R2, R8, R154, PT ;  /* 0x0000009a08027233 */ /* 0x000fe40003803000 */
[----:B------:R-:W-:Y:S02]  /*10730*/  LOP3.LUT R11, R6, 0xff, RZ, 0xc0, !PT ;  /* 0x000000ff060b7812 */ /* 0x000fe400078ec0ff */
[--C-:B------:R-:W-:Y:S02]  /*10740*/  SHF.R.U32.HI R9, RZ, 0x10, R6.reuse ;  /* 0x00000010ff097819 */ /* 0x100fe40000011606 */
[----:B------:R-:W-:Y:S02]  /*10750*/  SHF.R.U32.HI R10, RZ, 0x18, R6 ;  /* 0x00000018ff0a7819 */ /* 0x000fe40000011606 */
[----:B------:R-:W-:Y:S02]  /*10760*/  SHF.R.U32.HI R3, RZ, 0x8, R7 ;  /* 0x00000008ff037819 */ /* 0x000fe40000011607 */
[----:B------:R-:W-:-:S02]  /*10770*/  LOP3.LUT R6, R218, R0, RZ, 0xc0, !PT ;  /* 0x00000000da067212 */ /* 0x000fc400078ec0ff */
[----:B------:R-:W-:Y:S01]  /*10780*/  LOP3.LUT R7, R216, R2, RZ, 0xc0, !PT ;  /* 0x00000002d8077212 */ /* 0x000fe200078ec0ff */
[C---:B------:R-:W-:Y:S06]  /*10790*/  HMMA.16816.F32.BF16 R40, R16.reuse, R36, R88 ;  /* 0x000000241028723c */ /* 0x040fec0000041858 */
[----:B------:R-:W-:Y:S06]  /*107a0*/  HMMA.16816.F32.BF16 R16, R16, R38, R68 ;  /* 0x000000261010723c */ /* 0x000fec0000041844 */
[----:B--2---:R-:W-:Y:S01]  /*107b0*/  HMMA.16816.F32.BF16 R36, R4, R32, R72 ;  /* 0x000000200424723c */ /* 0x004fe20000041848 */
[----:B------:R-:W-:-:S02]  /*107c0*/  PRMT R0, R11, 0x5410, R3 ;  /* 0x000054100b007816 */ /* 0x000fc40000000003 */
[----:B------:R-:W-:Y:S02]  /*107d0*/  LOP3.LUT R8, R9, 0xff, RZ, 0xc0, !PT ;  /* 0x000000ff09087812 */ /* 0x000fe400078ec0ff */
[----:B------:R-:W-:Y:S02]  /*107e0*/  LOP3.LUT R11, R30, 0xff, RZ, 0xc0, !PT ;  /* 0x000000ff1e0b7812 */ /* 0x000fe400078ec0ff */
[----:B------:R-:W-:Y:S02]  /*107f0*/  PRMT R2, R8, 0x5410, R10 ;  /* 0x0000541008027816 */ /* 0x000fe4000000000a */
[----:B------:R-:W-:Y:S02]  /*10800*/  PRMT R11, R11, 0x5410, R31 ;  /* 0x000054100b0b7816 */ /* 0x000fe4000000001f */
[--C-:B------:R-:W-:Y:S02]  /*10810*/  HSET2.LE.AND R3, R15, R154.reuse, PT ;  /* 0x0000009a0f037233 */ /* 0x100fe40003803000 */
[----:B------:R-:W-:-:S02]  /*10820*/  HSET2.LE.AND R0, R0, R154, PT ;  /* 0x0000009a00007233 */ /* 0x000fc40003803000 */
[--C-:B------:R-:W-:Y:S02]  /*10830*/  HSET2.LE.AND R2, R2, R154.reuse, PT ;  /* 0x0000009a02027233 */ /* 0x100fe40003803000 */
[----:B------:R-:W-:Y:S01]  /*10840*/  HSET2.LE.AND R11, R11, R154, PT ;  /* 0x0000009a0b0b7233 */ /* 0x000fe20003803000 */
[----:B------:R2:W-:Y:S01]  /*10850*/  STL.64 [R1+0x118], R54 ;  /* 0x0001183601007387 */ /* 0x0005e20000100a00 */
[----:B------:R-:W-:Y:S01]  /*10860*/  LOP3.LUT R8, R238, R0, RZ, 0xc0, !PT ;  /* 0x00000000ee087212 */ /* 0x000fe200078ec0ff */
[C---:B------:R-:W-:Y:S01]  /*10870*/  HMMA.16816.F32.BF16 R68, R4.reuse, R34, R76 ;  /* 0x000000220444723c */ /* 0x040fe2000004184c */
[----:B------:R-:W-:Y:S01]  /*10880*/  LOP3.LUT R9, R234, R2, RZ, 0xc0, !PT ;  /* 0x00000002ea097212 */ /* 0x000fe200078ec0ff */
[----:B------:R3:W5:Y:S01]  /*10890*/  LDL.LU R56, [R1+0x2f8] ;  /* 0x0002f80001387983 */ /* 0x0007620000300800 */
[----:B------:R-:W-:Y:S02]  /*108a0*/  LOP3.LUT R10, R231, R3, RZ, 0xc0, !PT ;  /* 0x00000003e70a7212 */ /* 0x000fe400078ec0ff */
[----:B------:R-:W-:Y:S01]  /*108b0*/  LOP3.LUT R11, R220, R11, RZ, 0xc0, !PT ;  /* 0x0000000bdc0b7212 */ /* 0x000fe200078ec0ff */
[C---:B-1----:R-:W-:Y:S01]  /*108c0*/  HMMA.16816.F32.BF16 R60, R4.reuse, R22, R60 ;  /* 0x00000016043c723c */ /* 0x042fe2000004183c */
[----:B--2---:R3:W5:Y:S04]  /*108d0*/  LDL.LU.64 R54, [R1+0x2f0] ;  /* 0x0002f00001367983 */ /* 0x0047680000300a00 */
[----:B------:R-:W-:Y:S04]  /*108e0*/  STL.64 [R1+0x80], R36 ;  /* 0x0000802401007387 */ /* 0x000fe80000100a00 */
[----:B------:R1:W-:Y:S08]  /*108f0*/  STL.64 [R1+0x88], R38 ;  /* 0x0000882601007387 */ /* 0x0003f00000100a00 */
[----:B------:R-:W-:Y:S01]  /*10900*/  STL.64 [R1+0x70], R68 ;  /* 0x0000704401007387 */ /* 0x000fe20000100a00 */
[----:B-1----:R-:W-:Y:S06]  /*10910*/  HMMA.16816.F32.BF16 R36, R4, R20, R64 ;  /* 0x000000140424723c */ /* 0x002fec0000041840 */
[----:B------:R-:W-:Y:S01]  /*10920*/  HMMA.16816.F32.BF16 R4, R8, R32, R48 ;  /* 0x000000200804723c */ /* 0x000fe20000041830 */
[----:B------:R-:W-:-:S15]  /*10930*/  STL.64 [R1+0x78], R70 ;  /* 0x0000784601007387 */ /* 0x000fde0000100a00 */
[----:B------:R-:W-:-:S01]  /*10940*/  NOP ;  /* 0x0000000000007918 */ /* 0x000fc20000000000 */
[----:B------:R-:W-:Y:S04]  /*10950*/  STL.64 [R1+0x60], R36 ;  /* 0x0000602401007387 */ /* 0x000fe80000100a00 */
[----:B------:R1:W-:Y:S04]  /*10960*/  STL.64 [R1+0x68], R38 ;  /* 0x0000682601007387 */ /* 0x0003e80000100a00 */
[----:B------:R-:W-:Y:S04]  /*10970*/  STL.64 [R1+0x50], R60 ;  /* 0x0000503c01007387 */ /* 0x000fe80000100a00 */
[----:B------:R-:W-:Y:S04]  /*10980*/  STL.64 [R1+0x58], R62 ;  /* 0x0000583e01007387 */ /* 0x000fe80000100a00 */
[----:B------:R-:W-:Y:S04]  /*10990*/  STL.64 [R1+0x40], R4 ;  /* 0x0000400401007387 */ /* 0x000fe80000100a00 */
[----:B------:R2:W-:Y:S01]  /*109a0*/  STL.64 [R1+0x48], R6 ;  /* 0x0000480601007387 */ /* 0x0005e20000100a00 */
[C---:B-1----:R-:W-:Y:S06]  /*109b0*/  HMMA.16816.F32.BF16 R36, R8.reuse, R34, R44 ;  /* 0x000000220824723c */ /* 0x042fec000004182c */
[C---:B------:R-:W-:Y:S01]  /*109c0*/  HMMA.16816.F32.BF16 R32, R8.reuse, R20, R40 ;  /* 0x000000140820723c */ /* 0x040fe20000041828 */
[----:B------:R-:W1:Y:S05]  /*109d0*/  S2R R192, SR_TID.X ;  /* 0x0000000000c07919 */ /* 0x000e6a0000002100 */
[----:B--2---:R-:W-:Y:S11]  /*109e0*/  HMMA.16816.F32.BF16 R4, R8, R22, R16 ;  /* 0x000000160804723c */ /* 0x004ff60000041810 */
[----:B------:R3:W-:Y:S04]  /*109f0*/  STL.64 [R1+0x30], R36 ;  /* 0x0000302401007387 */ /* 0x0007e80000100a00 */
[----:B------:R3:W-:Y:S04]  /*10a00*/  STL.64 [R1+0x38], R38 ;  /* 0x0000382601007387 */ /* 0x0007e80000100a00 */
[----:B------:R3:W-:Y:S04]  /*10a10*/  STL.64 [R1+0x20], R32 ;  /* 0x0000202001007387 */ /* 0x0007e80000100a00 */
[----:B------:R3:W-:Y:S04]  /*10a20*/  STL.64 [R1+0x28], R34 ;  /* 0x0000282201007387 */ /* 0x0007e80000100a00 */
[----:B------:R3:W-:Y:S04]  /*10a30*/  STL.64 [R1], R4 ;  /* 0x0000000401007387 */ /* 0x0007e80000100a00 */
[----:B------:R3:W-:Y:S01]  /*10a40*/  STL.64 [R1+0x8], R6 ;  /* 0x0000080601007387 */ /* 0x0007e20000100a00 */
[----:B-1----:R-:W-:Y:S01]  /*10a50*/  IMAD.SHL.U32 R192, R192, 0x2, RZ ;  /* 0x00000002c0c07824 */ /* 0x002fe200078e00ff */
[----:B------:R-:W-:Y:S01]  /*10a60*/  IADD3 R217, P0, R52, -0x100, RZ ;  /* 0xffffff0034d97810 */ /* 0x000fe20007f1e0ff */
[----:B------:R-:W-:Y:S01]  /*10a70*/  BSSY B2, `(.L_x_599) ;  /* 0x0000eb3000027945 */ /* 0x000fe20003800000 */
[----:B------:R-:W-:-:S02]  /*10a80*/  IMAD.MOV.U32 R0, RZ, RZ, R194 ;  /* 0x000000ffff007224 */ /* 0x000fc400078e00c2 */
[----:B------:R-:W-:Y:S02]  /*10a90*/  LOP3.LUT R192, R192, 0x6, RZ, 0xc0, !PT ;  /* 0x00000006c0c07812 */ /* 0x000fe400078ec0ff */
[----:B------:R-:W-:Y:S01]  /*10aa0*/  IADD3.X R216, R53, -0x1, RZ, P0, !PT ;  /* 0xffffffff35d87810 */ /* 0x000fe200007fe4ff */
[----:B------:R-:W-:Y:S06]  /*10ab0*/  @!P6 BRA `(.L_x_600) ;  /* 0x000000e800b4e947 */ /* 0x000fec0003800000 */
[----:B------:R-:W2:Y:S04]  /*10ac0*/  LDL R238, [R1+0x1b0] ;  /* 0x0001b00001ee7983 */ /* 0x000ea80000100800 */
[----:B------:R-:W4:Y:S04]  /*10ad0*/  LDL.64 R168, [R1+0x2c0] ;  /* 0x0002c00001a87983 */ /* 0x000f280000100a00 */
[----:B------:R-:W4:Y:S01]  /*10ae0*/  LDL.64 R166, [R1+0x10] ;  /* 0x0000100001a67983 */ /* 0x000f220000100a00 */
[----:B-----5:R-:W-:Y:S01]  /*10af0*/  SHF.L.U64.HI R240, R244, 0x7, R245 ;  /* 0x00000007f4f07819 */ /* 0x020fe200000102f5 */
[----:B------:R-:W-:-:S04]  /*10b00*/  DEPBAR.LE SB0, 0x0 ;  /* 0x000080000000791a */ /* 0x000fc80000000000 */
[----:B------:R-:W-:Y:S01]  /*10b10*/  ISETP.GE.AND P0, PT, R152, R153, PT ;  /* 0x000000999800720c */ /* 0x000fe20003f06270 */
[----:B------:R-:W-:Y:S01]  /*10b20*/  IMAD.SHL.U32 R252, R244, 0x80, RZ ;  /* 0x00000080f4fc7824 */ /* 0x000fe200078e00ff */
[----:B------:R-:W-:Y:S05]  /*10b30*/  WARPSYNC.ALL ;  /* 0x0000000000007948 */ /* 0x000fea0003800000 */
[----:B------:R-:W-:Y:S06]  /*10b40*/  BAR.SYNC.DEFER_BLOCKING 0x0 ;  /* 0x0000000000007b1d */ /* 0x000fec0000010000 */
[----:B------:R-:W-:Y:S04]  /*10b50*/  @P0 STS [R195+0x4000], RZ ;  /* 0x004000ffc3000388 */ /* 0x000fe80000000800 */
[----:B------:R-:W-:Y:S04]  /*10b60*/  @P0 STS [R195+0x4004], RZ ;  /* 0x004004ffc3000388 */ /* 0x000fe80000000800 */
[----:B------:R-:W-:Y:S01]  /*10b70*/  @P0 STS.64 [R195+0x4008], RZ ;  /* 0x004008ffc3000388 */ /* 0x000fe20000000a00 */
[----:B--2---:R-:W-:-:S04]  /*10b80*/  VIADD R236, R238, 0xfffffffe ;  /* 0xfffffffeeeec7836 */ /* 0x004fc80000000000 */
[----:B------:R-:W-:Y:S01]  /*10b90*/  IMAD R0, R240, R236, RZ ;  /* 0x000000ecf0007224 */ /* 0x000fe200078e02ff */
[----:B---3--:R-:W-:Y:S01]  /*10ba0*/  SHF.R.S32.HI R4, RZ, 0x1f, R236 ;  /* 0x0000001fff047819 */ /* 0x008fe200000114ec */
[----:B----4-:R-:W-:-:S04]  /*10bb0*/  IMAD.WIDE.U32 R2, R236, R252, R168 ;  /* 0x000000fcec027225 */ /* 0x010fc800078e00a8 */
[----:B------:R-:W-:Y:S01]  /*10bc0*/  IMAD R5, R4, R252, R0 ;  /* 0x000000fc04057224 */ /* 0x000fe200078e0200 */
[----:B------:R-:W-:-:S03]  /*10bd0*/  @!P0 LEA R0, P4, R244, R2, 0x5 ;  /* 0x00000002f4008211 */ /* 0x000fc600078828ff */
[----:B------:R-:W-:Y:S01]  /*10be0*/  IMAD.IADD R3, R3, 0x1, R5 ;  /* 0x0000000103037824 */ /* 0x000fe200078e0205 */
[----:B------:R-:W-:Y:S02]  /*10bf0*/  @!P0 LEA R4, P2, R244, R2, 0x6 ;  /* 0x00000002f4048211 */ /* 0x000fe400078430ff */
[-C--:B------:R-:W-:Y:S02]  /*10c00*/  @!P0 LEA R10, P5, R2, R166.reuse, 0x1 ;  /* 0x000000a6020a8211 */ /* 0x080fe400078a08ff */
[----:B------:R-:W-:Y:S02]  /*10c10*/  @!P0 LEA R8, P3, R0, R166, 0x1 ;  /* 0x000000a600088211 */ /* 0x000fe400078608ff */
[CCC-:B------:R-:W-:Y:S02]  /*10c20*/  @!P0 LEA.HI.X R5, R244.reuse, R3.reuse, R245.reuse, 0x5, P4 ;  /* 0x00000003f4058211 */ /* 0x1c0fe400020f2cf5 */
[----:B------:R-:W-:Y:S02]  /*10c30*/  @!P0 LEA.HI.X R7, R244, R3, R245, 0x6, P2 ;  /* 0x00000003f4078211 */ /* 0x000fe400010f34f5 */
[-CC-:B------:R-:W-:Y:S01]  /*10c40*/  @!P0 LEA.HI.X R11, R2, R167.reuse, R3.reuse, 0x1, P5 ;  /* 0x000000a7020b8211 */ /* 0x180fe200028f0c03 */
[----:B------:R-:W-:Y:S01]  /*10c50*/  @!P0 IMAD.WIDE.U32 R2, R244, 0x60, R2 ;  /* 0x00000060f4028825 */ /* 0x000fe200078e0002 */
[----:B------:R-:W-:-:S02]  /*10c60*/  @!P0 LEA.HI.X R9, R0, R167, R5, 0x1, P3 ;  /* 0x000000a700098211 */ /* 0x000fc400018f0c05 */
[CC--:B------:R-:W-:Y:S01]  /*10c70*/  @!P0 LEA R6, P1, R4.reuse, R166.reuse, 0x1 ;  /* 0x000000a604068211 */ /* 0x0c0fe200078208ff */
[----:B------:R-:W-:Y:S01]  /*10c80*/  @!P0 IMAD R0, R245, 0x60, RZ ;  /* 0x00000060f5008824 */ /* 0x000fe200078e02ff */
[----:B------:R-:W-:Y:S01]  /*10c90*/  @!PT LDS RZ, [RZ] ;  /* 0x00000000fffff984 */ /* 0x000fe20000000800 */
[----:B------:R-:W-:Y:S01]  /*10ca0*/  @!PT LDS RZ, [RZ] ;  /* 0x00000000fffff984 */ /* 0x000fe20000000800 */
[----:B------:R-:W-:Y:S01]  /*10cb0*/  @!PT LDS RZ, [RZ] ;  /* 0x00000000fffff984 */ /* 0x000fe20000000800 */
[----:B------:R-:W-:Y:S02]  /*10cc0*/  @!P0 LDGSTS.E.BYPASS.LTC128B.128 [R195+0x4000], desc[UR4][R10.64] ;  /* 0x040000000ac38fae */ /* 0x000fe4000b901d44 */
[-C--:B------:R-:W-:Y:S01]  /*10cd0*/  @!P0 LEA.HI.X R7, R4, R167.reuse, R7, 0x1, P1 ;  /* 0x000000a704078211 */ /* 0x080fe200008f0c07 */
[----:B------:R-:W-:Y:S01]  /*10ce0*/  @!P0 IMAD.IADD R0, R0, 0x1, R3 ;  /* 0x0000000100008824 */ /* 0x000fe200078e0203 */
[C---:B------:R-:W-:Y:S01]  /*10cf0*/  @!P0 LEA R4, P1, R2.reuse, R166, 0x1 ;  /* 0x000000a602048211 */ /* 0x040fe200078208ff */
[----:B------:R-:W-:Y:S03]  /*10d00*/  @P0 STS.128 [R195+0x4800], RZ ;  /* 0x004800ffc3000388 */ /* 0x000fe60000000c00 */
[----:B------:R-:W-:Y:S01]  /*10d10*/  @!P0 LEA.HI.X R5, R2, R167, R0, 0x1, P1 ;  /* 0x000000a702058211 */ /* 0x000fe200008f0c00 */
        /* <DEDUP_REMOVED lines=14> */
[----:B------:R-:W-:Y:S04]  /*10e00*/  LDSM.16.M88.4 R92, [R136+0x2000] ;  /* 0x00200000885c783b */ /* 0x000fe80000000200 */
[----:B------:R-:W-:Y:S04]  /*10e10*/  LDSM.16.M88.4 R72, [R136+0x3400] ;  /* 0x003400008848783b */ /* 0x000fe80000000200 */
[----:B-1----:R-:W1:Y:S04]  /*10e20*/  LDSM.16.M88.4 R8, [R138+0x1000] ;  /* 0x001000008a08783b */ /* 0x002e680000000200 */
[----:B------:R-:W-:Y:S04]  /*10e30*/  LDSM.16.M88.4 R60, [R137] ;  /* 0x00000000893c783b */ /* 0x000fe80000000200 */
[----:B------:R-:W-:Y:S04]  /*10e40*/  LDSM.16.M88.4 R32, [R137+0x1400] ;  /* 0x001400008920783b */ /* 0x000fe80000000200 */
[----:B------:R-:W3:Y:S04]  /*10e50*/  LDSM.16.M88.4 R68, [R136+0x3800] ;  /* 0x003800008844783b */ /* 0x000ee80000000200 */
[----:B--2---:R-:W2:Y:S04]  /*10e60*/  LDSM.16.M88.4 R4, [R139+0x1000] ;  /* 0x001000008b04783b */ /* 0x004ea80000000200 */
[----:B------:R-:W4:Y:S04]  /*10e70*/  LDSM.16.M88.4 R84, [R136+0x2800] ;  /* 0x002800008854783b */ /* 0x000f280000000200 */
[----:B------:R-:W4:Y:S04]  /*10e80*/  LDSM.16.M88.4 R80, [R136+0x2c00] ;  /* 0x002c00008850783b */ /* 0x000f280000000200 */
[----:B------:R-:W-:Y:S04]  /*10e90*/  LDSM.16.M88.4 R96, [R137+0x1800] ;  /* 0x001800008960783b */ /* 0x000fe80000000200 */
[----:B------:R-:W4:Y:S04]  /*10ea0*/  LDSM.16.M88.4 R64, [R136+0x3c00] ;  /* 0x003c00008840783b */ /* 0x000f280000000200 */
[----:B------:R-:W4:Y:S01]  /*10eb0*/  LDSM.16.M88.4 R88, [R136+0x2400] ;  /* 0x002400008858783b */ /* 0x000f220000000200 */
[C---:B-1----:R-:W-:Y:S03]  /*10ec0*/  HMMA.16816.F32.BF16 R124, R8.reuse, R92, RZ ;  /* 0x0000005c087c723c */ /* 0x042fe600000418ff */
[----:B------:R-:W1:Y:S04]  /*10ed0*/  LDSM.16.M88.4 R76, [R136+0x3000] ;  /* 0x00300000884c783b */ /* 0x000e680000000200 */
[----:B------:R-:W1:Y:S01]  /*10ee0*/  LDSM.16.M88.4 R44, [R137+0x800] ;  /* 0x00080000892c783b */ /* 0x000e620000000200 */
[C---:B------:R-:W-:Y:S03]  /*10ef0*/  HMMA.16816.F32.BF16 R160, R8.reuse, R72, RZ ;  /* 0x0000004808a0723c */ /* 0x040fe600000418ff */
[----:B------:R-:W1:Y:S03]  /*10f00*/  LDSM.16.M88.4 R40, [R137+0xc00] ;  /* 0x000c00008928783b */ /* 0x000e660000000200 */
[----:B---3--:R-:W-:Y:S01]  /*10f10*/  HMMA.16816.F32.BF16 R148, R8, R68, RZ ;  /* 0x000000440894723c */ /* 0x008fe200000418ff */
[----:B------:R-:W3:Y:S04]  /*10f20*/  LDSM.16.M88.4 R100, [R137+0x1c00] ;  /* 0x001c00008964783b */ /* 0x000ee80000000200 */
[----:B------:R-:W3:Y:S04]  /*10f30*/  LDSM.16.M88.4 R36, [R137+0x1000] ;  /* 0x001000008924783b */ /* 0x000ee80000000200 */
[----:B------:R-:W3:Y:S01]  /*10f40*/  LDSM.16.M88.4 R16, [R138] ;  /* 0x000000008a10783b */ /* 0x000ee20000000200 */
[C---:B--2---:R-:W-:Y:S03]  /*10f50*/  HMMA.16816.F32.BF16 R200, R4.reuse, R60, R124 ;  /* 0x0000003c04c8723c */ /* 0x044fe6000004187c */
[----:B------:R-:W2:Y:S04]  /*10f60*/  LDSM.16.M88.4 R48, [R137+0x400] ;  /* 0x000400008930783b */ /* 0x000ea80000000200 */
[----:B------:R-:W2:Y:S01]  /*10f70*/  LDSM.16.M88.4 R20, [R139] ;  /* 0x000000008b14783b */ /* 0x000ea20000000200 */
[----:B------:R-:W-:Y:S03]  /*10f80*/  HMMA.16816.F32.BF16 R124, R4, R32, R160 ;  /* 0x00000020047c723c */ /* 0x000fe600000418a0 */
[----:B------:R-:W0:Y:S03]  /*10f90*/  LDGDEPBAR ;  /* 0x00000000000079af */ /* 0x000e260000000000 */
[C---:B----4-:R-:W-:Y:S06]  /*10fa0*/  HMMA.16816.F32.BF16 R116, R8.reuse, R84, RZ ;  /* 0x000000540874723c */ /* 0x050fec00000418ff */
[C---:B------:R-:W-:Y:S06]  /*10fb0*/  HMMA.16816.F32.BF16 R112, R8.reuse, R80, RZ ;  /* 0x000000500870723c */ /* 0x040fec00000418ff */
[----:B------:R-:W-:Y:S06]  /*10fc0*/  HMMA.16816.F32.BF16 R140, R8, R64, RZ ;  /* 0x00000040088c723c */ /* 0x000fec00000418ff */
[----:B------:R-:W-:-:S02]  /*10fd0*/  IMAD.MOV.U32 R204, RZ, RZ, R127 ;  /* 0x000000ffffcc7224 */ /* 0x000fc400078e007f */
[----:B------:R-:W-:Y:S01]  /*10fe0*/  IMAD.MOV.U32 R111, RZ, RZ, R124 ;  /* 0x000000ffff6f7224 */ /* 0x000fe200078e007c */
[----:B------:R-:W-:Y:S01]  /*10ff0*/  HMMA.16816.F32.BF16 R120, R8, R88, RZ ;  /* 0x000000580878723c */ /* 0x000fe200000418ff */
[----:B------:R-:W-:Y:S01]  /*11000*/  IMAD.MOV.U32 R31, RZ, RZ, R125 ;  /* 0x000000ffff1f7224 */ /* 0x000fe200078e007d */
[----:B------:R-:W-:-:S04]  /*11010*/  DEPBAR.LE SB0, 0x0 ;  /* 0x000080000000791a */ /* 0x000fc80000000000 */
[----:B------:R-:W-:Y:S02]  /*11020*/  IMAD.MOV.U32 R15, RZ, RZ, R126 ;  /* 0x000000ffff0f7224 */ /* 0x000fe400078e007e */
[----:B------:R-:W-:Y:S06]  /*11030*/  HMMA.16816.F32.BF16 R124, R4, R96, R148 ;  /* 0x00000060047c723c */ /* 0x000fec0000041894 */
[C---:B-1----:R-:W-:Y:S06]  /*11040*/  HMMA.16816.F32.BF16 R104, R8.reuse, R76, RZ ;  /* 0x0000004c0868723c */ /* 0x042fec00000418ff */
        /* <DEDUP_REMOVED lines=8> */
[C---:B------:R-:W-:Y:S06]  /*110d0*/  HMMA.16816.F32.BF16 R212, R4.reuse, R44, R116 ;  /* 0x0000002c04d4723c */ /* 0x040fec0000041874 */
[----:B------:R-:W-:Y:S01]  /*110e0*/  HMMA.16816.F32.BF16 R8, R4, R40, R112 ;  /* 0x000000280408723c */ /* 0x000fe20000041870 */
[----:B------:R-:W-:-:S02]  /*110f0*/  IMAD.MOV.U32 R150, RZ, RZ, R126 ;  /* 0x000000ffff967224 */ /* 0x000fc400078e007e */
[----:B------:R-:W-:Y:S02]  /*11100*/  IMAD.MOV.U32 R149, RZ, RZ, R125 ;  /* 0x000000ffff957224 */ /* 0x000fe400078e007d */
[----:B------:R-:W-:Y:S02]  /*11110*/  IMAD.MOV.U32 R148, RZ, RZ, R124 ;  /* 0x000000ffff947224 */ /* 0x000fe400078e007c */
[----:B------:R-:W-:Y:S02]  /*11120*/  IMAD.MOV.U32 R59, RZ, RZ, R127 ;  /* 0x000000ffff3b7224 */ /* 0x000fe400078e007f */
[----:B---3--:R-:W-:Y:S09]  /*11130*/  HMMA.16816.F32.BF16 R124, R4, R100, R140 ;  /* 0x00000064047c723c */ /* 0x008ff2000004188c */
[----:B------:R-:W-:-:S06]  /*11140*/  IMAD.MOV.U32 R0, RZ, RZ, R214 ;  /* 0x000000ffff007224 */ /* 0x000fcc00078e00d6 */
[----:B------:R-:W-:Y:S02]  /*11150*/  IMAD.MOV.U32 R214, RZ, RZ, R11 ;  /* 0x000000ffffd67224 */ /* 0x000fe400078e000b */
[----:B------:R-:W-:Y:S02]  /*11160*/  IMAD.MOV.U32 R132, RZ, RZ, R8 ;  /* 0x000000ffff847224 */ /* 0x000fe400078e0008 */
[----:B------:R-:W-:Y:S02]  /*11170*/  IMAD.MOV.U32 R110, RZ, RZ, R10 ;  /* 0x000000ffff6e7224 */ /* 0x000fe400078e000a */
[----:B------:R-:W-:Y:S02]  /*11180*/  IMAD.MOV.U32 R194, RZ, RZ, R9 ;  /* 0x000000ffffc27224 */ /* 0x000fe400078e0009 */
[----:B------:R-:W-:Y:S01]  /*11190*/  HMMA.16816.F32.BF16 R8, R4, R36, R104 ;  /* 0x000000240408723c */ /* 0x000fe20000041868 */
[----:B------:R-:W-:Y:S02]  /*111a0*/  IMAD.MOV.U32 R2, RZ, RZ, R213 ;  /* 0x000000ffff027224 */ /* 0x000fe400078e00d5 */
[----:B------:R-:W-:-:S02]  /*111b0*/  IMAD.MOV.U32 R140, RZ, RZ, R127 ;  /* 0x000000ffff8c7224 */ /* 0x000fc400078e007f */
[----:B------:R-:W-:Y:S01]  /*111c0*/  IMAD.MOV.U32 R213, RZ, RZ, R126 ;  /* 0x000000ffffd57224 */ /* 0x000fe200078e007e */
[----:B------:R-:W-:Y:S01]  /*111d0*/  HMMA.16816.F32.BF16 R104, R16, R80, RZ ;  /* 0x000000501068723c */ /* 0x000fe200000418ff */
[----:B------:R-:W-:Y:S02]  /*111e0*/  IMAD.MOV.U32 R154, RZ, RZ, R125 ;  /* 0x000000ffff9a7224 */ /* 0x000fe400078e007d */
[----:B------:R-:W-:-:S03]  /*111f0*/  IMAD.MOV.U32 R14, RZ, RZ, R124 ;  /* 0x000000ffff0e7224 */ /* 0x000fc600078e007c */
[C---:B--2---:R-:W-:Y:S06]  /*11200*/  HMMA.16816.F32.BF16 R208, R4.reuse, R48, R120 ;  /* 0x0000003004d0723c */ /* 0x044fec0000041878 */
        /* <DEDUP_REMOVED lines=8> */
[----:B------:R-:W-:-:S02]  /*11290*/  IMAD.MOV.U32 R3, RZ, RZ, R215 ;  /* 0x000000ffff037224 */ /* 0x000fc400078e00d7 */
[----:B------:R-:W-:Y:S02]  /*112a0*/  IMAD.MOV.U32 R215, RZ, RZ, R9 ;  /* 0x000000ffffd77224 */ /* 0x000fe400078e0009 */
[----:B------:R-:W-:Y:S02]  /*112b0*/  IMAD.MOV.U32 R205, RZ, RZ, R11 ;  /* 0x000000ffffcd7224 */ /* 0x000fe400078e000b */
[----:B------:R-:W-:Y:S02]  /*112c0*/  IMAD.MOV.U32 R30, RZ, RZ, R10 ;  /* 0x000000ffff1e7224 */ /* 0x000fe400078e000a */
[----:B------:R-:W-:Y:S02]  /*112d0*/  IMAD.MOV.U32 R187, RZ, RZ, R8 ;  /* 0x000000ffffbb7224 */ /* 0x000fe400078e0008 */
[C---:B------:R-:W-:Y:S06]  /*112e0*/  HMMA.16816.F32.BF16 R8, R16.reuse, R76, RZ ;  /* 0x0000004c1008723c */ /* 0x040fec00000418ff */
[----:B------:R-:W-:Y:S06]  /*112f0*/  HMMA.16816.F32.BF16 R120, R16, R92, RZ ;  /* 0x0000005c1078723c */ /* 0x000fec00000418ff */
[----:B------:R-:W-:Y:S01]  /*11300*/  HMMA.16816.F32.BF16 R128, R20, R40, R104 ;  /* 0x000000281480723c */ /* 0x000fe20000041868 */
[----:B------:R-:W-:-:S02]  /*11310*/  IMAD.MOV.U32 R252, RZ, RZ, R4 ;  /* 0x000000fffffc7224 */ /* 0x000fc400078e0004 */
[----:B------:R-:W-:-:S03]  /*11320*/  IMAD.MOV.U32 R249, RZ, RZ, R6 ;  /* 0x000000fffff97224 */ /* 0x000fc600078e0006 */
[----:B------:R-:W-:Y:S01]  /*11330*/  HMMA.16816.F32.BF16 R92, R16, R94, RZ ;  /* 0x0000005e105c723c */ /* 0x000fe200000418ff */
[----:B------:R-:W-:Y:S02]  /*11340*/  IMAD.MOV.U32 R248, RZ, RZ, R5 ;  /* 0x000000fffff87224 */ /* 0x000fe400078e0005 */
[----:B------:R-:W-:-:S03]  /*11350*/  IMAD.MOV.U32 R240, RZ, RZ, R7 ;  /* 0x000000fffff07224 */ /* 0x000fc600078e0007 */
[C---:B------:R-:W-:Y:S06]  /*11360*/  HMMA.16816.F32.BF16 R104, R16.reuse, R78, RZ ;  /* 0x0000004e1068723c */ /* 0x040fec00000418ff */
[C---:B------:R-:W-:Y:S06]  /*11370*/  HMMA.16816.F32.BF16 R76, R16.reuse, R72, RZ ;  /* 0x00000048104c723c */ /* 0x040fec00000418ff */
[C---:B------:R-:W-:Y:S06]  /*11380*/  HMMA.16816.F32.BF16 R4, R16.reuse, R64, RZ ;  /* 0x000000401004723c */ /* 0x040fec00000418ff */
[C---:B------:R-:W-:Y:S06]  /*11390*/  HMMA.16816.F32.BF16 R80, R16.reuse, R82, RZ ;  /* 0x000000521050723c */ /* 0x040fec00000418ff */
[----:B------:R-:W-:Y:S06]  /*113a0*/  HMMA.16816.F32.BF16 R116, R16, R88, RZ ;  /* 0x000000581074723c */ /* 0x000fec00000418ff */
[----:B------:R-:W-:Y:S06]  /*113b0*/  HMMA.16816.F32.BF16 R144, R20, R36, R8 ;  /* 0x000000241490723c */ /* 0x000fec0000041808 */
[C---:B------:R-:W-:Y:S06]  /*113c0*/  HMMA.16816.F32.BF16 R88, R16.reuse, R90, RZ ;  /* 0x0000005a1058723c */ /* 0x040fec00000418ff */
[----:B------:R-:W-:Y:S06]  /*113d0*/  HMMA.16816.F32.BF16 R8, R16, R68, RZ ;  /* 0x000000441008723c */ /* 0x000fec00000418ff */
[----:B------:R-:W-:Y:S01]  /*113e0*/  HMMA.16816.F32.BF16 R120, R20, R60, R120 ;  /* 0x0000003c1478723c */ /* 0x000fe20000041878 */
[----:B------:R-:W-:-:S02]  /*113f0*/  IMAD.MOV.U32 R141, RZ, RZ, R126 ;  /* 0x000000ffff8d7224 */ /* 0x000fc400078e007e */
[----:B------:R-:W-:Y:S02]  /*11400*/  IMAD.MOV.U32 R58, RZ, RZ, R124 ;  /* 0x000000ffff3a7224 */ /* 0x000fe400078e007c */
[----:B------:R-:W-:Y:S01]  /*11410*/  IMAD.MOV.U32 R159, RZ, RZ, R125 ;  /* 0x000000ffff9f7224 */ /* 0x000fe200078e007d */
[----:B------:R-:W-:Y:S01]  /*11420*/  HMMA.16816.F32.BF16 R112, R16, R84, RZ ;  /* 0x000000541070723c */ /* 0x000fe200000418ff */
[----:B------:R-:W-:Y:S02]  /*11430*/  IMAD.MOV.U32 R158, RZ, RZ, R127 ;  /* 0x000000ffff9e7224 */ /* 0x000fe400078e007f */
[----:B------:R-:W-:-:S03]  /*11440*/  IMAD.MOV.U32 R64, RZ, RZ, R148 ;  /* 0x000000ffff407224 */ /* 0x000fc600078e0094 */
[C---:B------:R-:W-:Y:S06]  /*11450*/  HMMA.16816.F32.BF16 R84, R16.reuse, R86, RZ ;  /* 0x000000561054723c */ /* 0x040fec00000418ff */
[C---:B------:R-:W-:Y:S06]  /*11460*/  HMMA.16816.F32.BF16 R72, R16.reuse, R74, RZ ;  /* 0x0000004a1048723c */ /* 0x040fec00000418ff */
[----:B------:R-:W-:Y:S06]  /*11470*/  HMMA.16816.F32.BF16 R68, R16, R70, RZ ;  /* 0x000000461044723c */ /* 0x000fec00000418ff */
[----:B------:R-:W-:Y:S06]  /*11480*/  HMMA.16816.F32.BF16 R60, R20, R62, R92 ;  /* 0x0000003e143c723c */ /* 0x000fec000004185c */
[----:B------:R-:W-:Y:S06]  /*11490*/  HMMA.16816.F32.BF16 R16, R16, R66, RZ ;  /* 0x000000421010723c */ /* 0x000fec00000418ff */
[----:B------:R-:W-:Y:S01]  /*114a0*/  HMMA.16816.F32.BF16 R124, R20, R32, R76 ;  /* 0x00000020147c723c */ /* 0x000fe2000004184c */
[----:B------:R-:W-:-:S06]  /*114b0*/  IMAD.MOV.U32 R66, RZ, RZ, R149 ;  /* 0x000000ffff427224 */ /* 0x000fcc00078e0095 */
[----:B------:R-:W-:Y:S02]  /*114c0*/  IMAD.MOV.U32 R78, RZ, RZ, R150 ;  /* 0x000000ffff4e7224 */ /* 0x000fe400078e0096 */
[C---:B------:R-:W-:Y:S06]  /*114d0*/  HMMA.16816.F32.BF16 R148, R20.reuse, R100, R4 ;  /* 0x000000641494723c */ /* 0x040fec0000041804 */
[C---:B------:R-:W-:Y:S06]  /*114e0*/  HMMA.16816.F32.BF16 R4, R20.reuse, R42, R80 ;  /* 0x0000002a1404723c */ /* 0x040fec0000041850 */
[----:B------:R-:W-:Y:S01]  /*114f0*/  HMMA.16816.F32.BF16 R116, R20, R48, R116 ;  /* 0x000000301474723c */ /* 0x000fe20000041874 */
[----:B------:R-:W-:-:S02]  /*11500*/  IMAD.MOV.U32 R81, RZ, RZ, R0 ;  /* 0x000000ffff517224 */ /* 0x000fc400078e0000 */
[----:B------:R-:W-:Y:S02]  /*11510*/  IMAD R0, R236, 0x80, R192 ;  /* 0x00000080ec007824 */ /* 0x000fe400078e02c0 */
[----:B------:R-:W-:Y:S02]  /*11520*/  IMAD.MOV.U32 R100, RZ, RZ, R3 ;  /* 0x000000ffff647224 */ /* 0x000fe400078e0003 */
[C---:B------:R-:W-:Y:S01]  /*11530*/  VIADD R41, R0.reuse, 0x1 ;  /* 0x0000000100297836 */ /* 0x040fe20000000000 */
[----:B------:R-:W-:Y:S01]  /*11540*/  I2FP.F32.S32 R3, R0 ;  /* 0x0000000000037245 */ /* 0x000fe20000201400 */
[----:B------:R-:W-:Y:S01]  /*11550*/  IMAD.MOV.U32 R32, RZ, RZ, R141 ;  /* 0x000000ffff207224 */ /* 0x000fe200078e008d */
[C---:B------:R-:W-:Y:S01]  /*11560*/  HMMA.16816.F32.BF16 R48, R20.reuse, R50, R88 ;  /* 0x000000321430723c */ /* 0x040fe20000041858 */
[----:B------:R-:W-:Y:S02]  /*11570*/  IMAD.MOV.U32 R65, RZ, RZ, R140 ;  /* 0x000000ffff417224 */ /* 0x000fe400078e008c */
[----:B------:R-:W-:Y:S01]  /*11580*/  IMAD.MOV.U32 R95, RZ, RZ, R2 ;  /* 0x000000ffff5f7224 */ /* 0x000fe200078e0002 */
[----:B------:R-:W-:Y:S01]  /*11590*/  I2FP.F32.S32 R2, R41 ;  /* 0x0000002900027245 */ /* 0x000fe20000201400 */
[----:B------:R-:W-:Y:S01]  /*115a0*/  VIADD R40, R0, 0x8 ;  /* 0x0000000800287836 */ /* 0x000fe20000000000 */
[----:B------:R-:W-:Y:S01]  /*115b0*/  HMMA.16816.F32.BF16 R140, R20, R96, R8 ;  /* 0x00000060148c723c */ /* 0x000fe20000041808 */
[----:B------:R-:W-:-:S02]  /*115c0*/  IMAD.MOV.U32 R77, RZ, RZ, R132 ;  /* 0x000000ffff4d7224 */ /* 0x000fc400078e0084 */
[CC--:B------:R-:W-:Y:S01]  /*115d0*/  FFMA.FTZ R94, R3.reuse, R182.reuse, R120 ;  /* 0x000000b6035e7223 */ /* 0x0c0fe20000010078 */
[CC--:B------:R-:W-:Y:S02]  /*115e0*/  FFMA.FTZ R132, R3.reuse, R182.reuse, R122 ;  /* 0x000000b603847223 */ /* 0x0c0fe4000001007a */
[----:B------:R-:W-:Y:S01]  /*115f0*/  HMMA.16816.F32.BF16 R8, R20, R38, R104 ;  /* 0x000000261408723c */ /* 0x000fe20000041868 */
[CC--:B------:R-:W-:Y:S01]  /*11600*/  FFMA.FTZ R234, R3.reuse, R182.reuse, R200 ;  /* 0x000000b603ea7223 */ /* 0x0c0fe200000100c8 */
[----:B------:R-:W-:Y:S01]  /*11610*/  FFMA.FTZ R231, R3, R182, R202 ;  /* 0x000000b603e77223 */ /* 0x000fe200000100ca */
[----:B------:R-:W-:-:S04]  /*11620*/  I2FP.F32.S32 R3, R40 ;  /* 0x0000002800037245 */ /* 0x000fc80000201400 */
[----:B------:R-:W-:Y:S02]  /*11630*/  VIADD R39, R0, 0x9 ;  /* 0x0000000900277836 */ /* 0x000fe40000000000 */
[CC--:B------:R-:W-:Y:S01]  /*11640*/  FFMA.FTZ R93, R2.reuse, R182.reuse, R121 ;  /* 0x000000b6025d7223 */ /* 0x0c0fe20000010079 */
[CC--:B------:R-:W-:Y:S01]  /*11650*/  FFMA.FTZ R123, R2.reuse, R182.reuse, R123 ;  /* 0x000000b6027b7223 */ /* 0x0c0fe2000001007b */
[CC--:B------:R-:W-:Y:S01]  /*11660*/  FFMA.FTZ R230, R2.reuse, R182.reuse, R201 ;  /* 0x000000b602e67223 */ /* 0x0c0fe200000100c9 */
[-C--:B------:R-:W-:Y:S01]  /*11670*/  FFMA.FTZ R222, R2, R182.reuse, R203 ;  /* 0x000000b602de7223 */ /* 0x080fe200000100cb */
[C---:B------:R-:W-:Y:S01]  /*11680*/  VIADD R38, R0.reuse, 0x10 ;  /* 0x0000001000267836 */ /* 0x040fe20000000000 */
[----:B------:R-:W-:Y:S01]  /*11690*/  I2FP.F32.S32 R2, R39 ;  /* 0x0000002700027245 */ /* 0x000fe20000201400 */
[----:B------:R-:W-:Y:S02]  /*116a0*/  VIADD R37, R0, 0x11 ;  /* 0x0000001100257836 */ /* 0x000fe40000000000 */
[CC--:B------:R-:W-:Y:S01]  /*116b0*/  FFMA.FTZ R227, R3.reuse, R182.reuse, R188 ;  /* 0x000000b603e37223 */ /* 0x0c0fe200000100bc */
[CC--:B------:R-:W-:Y:S01]  /*116c0*/  FFMA.FTZ R92, R3.reuse, R182.reuse, R60 ;  /* 0x000000b6035c7223 */ /* 0x0c0fe2000001003c */
[CC--:B------:R-:W-:Y:S01]  /*116d0*/  FFMA.FTZ R122, R3.reuse, R182.reuse, R62 ;  /* 0x000000b6037a7223 */ /* 0x0c0fe2000001003e */
[----:B------:R-:W-:Y:S01]  /*116e0*/  FFMA.FTZ R221, R3, R182, R190 ;  /* 0x000000b603dd7223 */ /* 0x000fe200000100be */
[C---:B------:R-:W-:Y:S01]  /*116f0*/  HMMA.16816.F32.BF16 R112, R20.reuse, R44, R112 ;  /* 0x0000002c1470723c */ /* 0x040fe20000041870 */
[----:B------:R-:W-:Y:S01]  /*11700*/  I2FP.F32.S32 R3, R38 ;  /* 0x0000002600037245 */ /* 0x000fe20000201400 */
[CC--:B------:R-:W-:Y:S01]  /*11710*/  FFMA.FTZ R91, R2.reuse, R182.reuse, R61 ;  /* 0x000000b6025b7223 */ /* 0x0c0fe2000001003d */
[CC--:B------:R-:W-:Y:S01]  /*11720*/  FFMA.FTZ R121, R2.reuse, R182.reuse, R63 ;  /* 0x000000b602797223 */ /* 0x0c0fe2000001003f */
[CC--:B------:R-:W-:Y:S01]  /*11730*/  FFMA.FTZ R220, R2.reuse, R182.reuse, R189 ;  /* 0x000000b602dc7223 */ /* 0x0c0fe200000100bd */
[-C--:B------:R-:W-:Y:S01]  /*11740*/  FFMA.FTZ R218, R2, R182.reuse, R191 ;  /* 0x000000b602da7223 */ /* 0x080fe200000100bf */
[----:B------:R-:W-:Y:S01]  /*11750*/  HMMA.16816.F32.BF16 R44, R20, R46, R84 ;  /* 0x0000002e142c723c */ /* 0x000fe20000041854 */
[----:B------:R-:W-:Y:S01]  /*11760*/  I2FP.F32.S32 R2, R37 ;  /* 0x0000002500027245 */ /* 0x000fe20000201400 */
[----:B------:R-:W-:-:S04]  /*11770*/  FFMA.FTZ R90, R3, R182, R116 ;  /* 0x000000b6035a7223 */ /* 0x000fc80000010074 */
[----:B------:R-:W-:Y:S01]  /*11780*/  HMMA.16816.F32.BF16 R84, R20, R34, R72 ;  /* 0x000000221454723c */ /* 0x000fe20000041848 */
[-C--:B------:R-:W-:Y:S01]  /*11790*/  FFMA.FTZ R116, R3, R182.reuse, R118 ;  /* 0x000000b603747223 */ /* 0x080fe20000010076 */
[CC--:B------:R-:W-:Y:S01]  /*117a0*/  FFMA.FTZ R89, R2.reuse, R182.reuse, R117 ;  /* 0x000000b602597223 */ /* 0x0c0fe20000010075 */
[----:B------:R-:W-:-:S04]  /*117b0*/  FFMA.FTZ R118, R2, R182, R119 ;  /* 0x000000b602767223 */ /* 0x000fc80000010077 */
[----:B------:R-:W-:Y:S02]  /*117c0*/  VIADD R35, R0, 0x19 ;  /* 0x0000001900237836 */ /* 0x000fe40000000000 */
[CC--:B------:R-:W-:Y:S01]  /*117d0*/  FFMA.FTZ R157, R2.reuse, R182.reuse, R209 ;  /* 0x000000b6029d7223 */ /* 0x0c0fe200000100d1 */
[-C--:B------:R-:W-:Y:S01]  /*117e0*/  FFMA.FTZ R156, R2, R182.reuse, R211 ;  /* 0x000000b6029c7223 */ /* 0x080fe200000100d3 */
[C---:B------:R-:W-:Y:S01]  /*117f0*/  VIADD R36, R0.reuse, 0x18 ;  /* 0x0000001800247836 */ /* 0x040fe20000000000 */
[----:B------:R-:W-:Y:S01]  /*11800*/  I2FP.F32.S32 R2, R35 ;  /* 0x0000002300027245 */ /* 0x000fe20000201400 */
[----:B------:R-:W-:Y:S02]  /*11810*/  VIADD R33, R0, 0x21 ;  /* 0x0000002100217836 */ /* 0x000fe40000000000 */
[CC--:B------:R-:W-:Y:S01]  /*11820*/  FFMA.FTZ R217, R3.reuse, R182.reuse, R208 ;  /* 0x000000b603d97223 */ /* 0x0c0fe200000100d0 */
[----:B------:R-:W-:Y:S02]  /*11830*/  IMAD.MOV.U32 R101, RZ, RZ, R213 ;  /* 0x000000ffff657224 */ /* 0x000fe400078e00d5 */
[----:B------:R-:W-:Y:S01]  /*11840*/  FFMA.FTZ R216, R3, R182, R210 ;  /* 0x000000b603d87223 */ /* 0x000fe200000100d2 */
[----:B------:R-:W-:Y:S01]  /*11850*/  IMAD.MOV.U32 R67, RZ, RZ, R154 ;  /* 0x000000ffff437224 */ /* 0x000fe200078e009a */
[----:B------:R-:W-:Y:S01]  /*11860*/  I2FP.F32.S32 R3, R36 ;  /* 0x0000002400037245 */ /* 0x000fe20000201400 */
[CC--:B------:R-:W-:Y:S01]  /*11870*/  FFMA.FTZ R83, R2.reuse, R182.reuse, R49 ;  /* 0x000000b602537223 */ /* 0x0c0fe20000010031 */
[CC--:B------:R-:W-:Y:S01]  /*11880*/  FFMA.FTZ R119, R2.reuse, R182.reuse, R51 ;  /* 0x000000b602777223 */ /* 0x0c0fe20000010033 */
[CC--:B------:R-:W-:Y:S01]  /*11890*/  FFMA.FTZ R154, R2.reuse, R182.reuse, R177 ;  /* 0x000000b6029a7223 */ /* 0x0c0fe200000100b1 */
[----:B------:R-:W-:Y:S01]  /*118a0*/  FFMA.FTZ R213, R2, R182, R179 ;  /* 0x000000b602d57223 */ /* 0x000fe200000100b3 */
[----:B------:R-:W-:Y:S01]  /*118b0*/  VIADD R34, R0, 0x20 ;  /* 0x0000002000227836 */ /* 0x000fe20000000000 */
[----:B------:R-:W-:Y:S01]  /*118c0*/  I2FP.F32.S32 R2, R33 ;  /* 0x0000002100027245 */ /* 0x000fe20000201400 */
[----:B------:R-:W-:-:S02]  /*118d0*/  IMAD.MOV.U32 R79, RZ, RZ, R215 ;  /* 0x000000ffff4f7224 */ /* 0x000fc400078e00d7 */
[CC--:B------:R-:W-:Y:S01]  /*118e0*/  FFMA.FTZ R215, R3.reuse, R182.reuse, R176 ;  /* 0x000000b603d77223 */ /* 0x0c0fe200000100b0 */
[----:B------:R-:W-:Y:S02]  /*118f0*/  IMAD.MOV.U32 R76, RZ, RZ, R214 ;  /* 0x000000ffff4c7224 */ /* 0x000fe400078e00d6 */
[CC--:B------:R-:W-:Y:S01]  /*11900*/  FFMA.FTZ R88, R3.reuse, R182.reuse, R48 ;  /* 0x000000b603587223 */ /* 0x0c0fe20000010030 */
[CC--:B------:R-:W-:Y:S01]  /*11910*/  FFMA.FTZ R120, R3.reuse, R182.reuse, R50 ;  /* 0x000000b603787223 */ /* 0x0c0fe20000010032 */
[----:B------:R-:W-:Y:S01]  /*11920*/  FFMA.FTZ R214, R3, R182, R178 ;  /* 0x000000b603d67223 */ /* 0x000fe200000100b2 */
[----:B------:R-:W-:Y:S01]  /*11930*/  I2FP.F32.S32 R3, R34 ;  /* 0x0000002200037245 */ /* 0x000fe20000201400 */
[----:B------:R-:W-:Y:S01]  /*11940*/  FFMA.FTZ R210, R2, R182, R95 ;  /* 0x000000b602d27223 */ /* 0x000fe2000001005f */
[----:B------:R-:W-:Y:S02]  /*11950*/  IMAD.MOV.U32 R95, RZ, RZ, R32 ;  /* 0x000000ffff5f7224 */ /* 0x000fe400078e0020 */
[----:B------:R-:W-:-:S02]  /*11960*/  VIADD R32, R0, 0x28 ;  /* 0x0000002800207836 */ /* 0x000fc40000000000 */
[-C--:B------:R-:W-:Y:S01]  /*11970*/  FFMA.FTZ R211, R3, R182.reuse, R81 ;  /* 0x000000b603d37223 */ /* 0x080fe20000010051 */
[CC--:B------:R-:W-:Y:S01]  /*11980*/  FFMA.FTZ R81, R2.reuse, R182.reuse, R113 ;  /* 0x000000b602517223 */ /* 0x0c0fe20000010071 */
[CC--:B------:R-:W-:Y:S01]  /*11990*/  FFMA.FTZ R115, R2.reuse, R182.reuse, R115 ;  /* 0x000000b602737223 */ /* 0x0c0fe20000010073 */
[----:B------:R-:W-:Y:S01]  /*119a0*/  FFMA.FTZ R208, R2, R182, R100 ;  /* 0x000000b602d07223 */ /* 0x000fe20000010064 */
[----:B------:R-:W-:Y:S01]  /*119b0*/  IMAD.MOV.U32 R42, RZ, RZ, R31 ;  /* 0x000000ffff2a7224 */ /* 0x000fe200078e001f */
[----:B------:R-:W-:Y:S01]  /*119c0*/  I2FP.F32.S32 R2, R32 ;  /* 0x0000002000027245 */ /* 0x000fe20000201400 */
[----:B------:R-:W-:Y:S02]  /*119d0*/  VIADD R31, R0, 0x29 ;  /* 0x00000029001f7836 */ /* 0x000fe40000000000 */
[----:B------:R-:W-:Y:S02]  /*119e0*/  IMAD.MOV.U32 R75, RZ, RZ, R205 ;  /* 0x000000ffff4b7224 */ /* 0x000fe400078e00cd */
[CC--:B------:R-:W-:Y:S01]  /*119f0*/  FFMA.FTZ R209, R2.reuse, R182.reuse, R172 ;  /* 0x000000b602d17223 */ /* 0x0c0fe200000100ac */
[CC--:B------:R-:W-:Y:S01]  /*11a00*/  FFMA.FTZ R80, R2.reuse, R182.reuse, R44 ;  /* 0x000000b602507223 */ /* 0x0c0fe2000001002c */
[CC--:B------:R-:W-:Y:S01]  /*11a10*/  FFMA.FTZ R113, R2.reuse, R182.reuse, R46 ;  /* 0x000000b602717223 */ /* 0x0c0fe2000001002e */
[----:B------:R-:W-:Y:S01]  /*11a20*/  FFMA.FTZ R205, R2, R182, R174 ;  /* 0x000000b602cd7223 */ /* 0x000fe200000100ae */
[----:B------:R-:W-:Y:S01]  /*11a30*/  IMAD.MOV.U32 R100, RZ, RZ, R30 ;  /* 0x000000ffff647224 */ /* 0x000fe200078e001e */
[----:B------:R-:W-:Y:S01]  /*11a40*/  I2FP.F32.S32 R2, R31 ;  /* 0x0000001f00027245 */ /* 0x000fe20000201400 */
[----:B------:R-:W-:-:S02]  /*11a50*/  VIADD R30, R0, 0x30 ;  /* 0x00000030001e7836 */ /* 0x000fc40000000000 */
[-C--:B------:R-:W-:Y:S01]  /*11a60*/  FFMA.FTZ R82, R3, R182.reuse, R112 ;  /* 0x000000b603527223 */ /* 0x080fe20000010070 */
[----:B------:R-:W-:Y:S02]  /*11a70*/  IMAD.MOV.U32 R73, RZ, RZ, R79 ;  /* 0x000000ffff497224 */ /* 0x000fe400078e004f */
[----:B------:R-:W-:Y:S02]  /*11a80*/  IMAD.MOV.U32 R43, RZ, RZ, R204 ;  /* 0x000000ffff2b7224 */ /* 0x000fe400078e00cc */
[CC--:B------:R-:W-:Y:S01]  /*11a90*/  FFMA.FTZ R79, R2.reuse, R182.reuse, R45 ;  /* 0x000000b6024f7223 */ /* 0x0c0fe2000001002d */
[CC--:B------:R-:W-:Y:S01]  /*11aa0*/  FFMA.FTZ R112, R2.reuse, R182.reuse, R47 ;  /* 0x000000b602707223 */ /* 0x0c0fe2000001002f */
[CC--:B------:R-:W-:Y:S01]  /*11ab0*/  FFMA.FTZ R204, R2.reuse, R182.reuse, R173 ;  /* 0x000000b602cc7223 */ /* 0x0c0fe200000100ad */
[----:B------:R-:W-:Y:S01]  /*11ac0*/  FFMA.FTZ R203, R2, R182, R175 ;  /* 0x000000b602cb7223 */ /* 0x000fe200000100af */
[----:B------:R-:W-:Y:S01]  /*11ad0*/  HMMA.16816.F32.BF16 R96, R20, R98, R68 ;  /* 0x000000621460723c */ /* 0x000fe20000041844 */
[----:B------:R-:W-:Y:S01]  /*11ae0*/  I2FP.F32.S32 R2, R30 ;  /* 0x0000001e00027245 */ /* 0x000fe20000201400 */
[----:B------:R-:W-:-:S04]  /*11af0*/  IMAD.MOV.U32 R72, RZ, RZ, R76 ;  /* 0x000000ffff487224 */ /* 0x000fc800078e004c */
[----:B------:R-:W-:Y:S01]  /*11b00*/  HMMA.16816.F32.BF16 R104, R20, R102, R16 ;  /* 0x000000661468723c */ /* 0x000fe20000041810 */
[----:B------:R-:W-:Y:S02]  /*11b10*/  IMAD.MOV.U32 R74, RZ, RZ, R78 ;  /* 0x000000ffff4a7224 */ /* 0x000fe400078e004e */
[----:B------:R-:W-:Y:S01]  /*11b20*/  FFMA.FTZ R78, R2, R182, R128 ;  /* 0x000000b6024e7223 */ /* 0x000fe20000010080 */
[----:B------:R-:W-:-:S03]  /*11b30*/  IMAD.MOV.U32 R76, RZ, RZ, R111 ;  /* 0x000000ffff4c7224 */ /* 0x000fc600078e006f */
[----:B------:R-:W-:Y:S02]  /*11b40*/  VIADD R23, R0, 0x31 ;  /* 0x0000003100177836 */ /* 0x000fe40000000000 */
[CC--:B------:R-:W-:Y:S01]  /*11b50*/  FFMA.FTZ R111, R2.reuse, R182.reuse, R130 ;  /* 0x000000b6026f7223 */ /* 0x0c0fe20000010082 */
[CC--:B------:R-:W-:Y:S01]  /*11b60*/  FFMA.FTZ R202, R2.reuse, R182.reuse, R77 ;  /* 0x000000b602ca7223 */ /* 0x0c0fe2000001004d */
[----:B------:R-:W-:Y:S01]  /*11b70*/  FFMA.FTZ R200, R2, R182, R110 ;  /* 0x000000b602c87223 */ /* 0x000fe2000001006e */
[C---:B------:R-:W-:Y:S01]  /*11b80*/  VIADD R22, R0.reuse, 0x38 ;  /* 0x0000003800167836 */ /* 0x040fe20000000000 */
[----:B------:R-:W-:Y:S01]  /*11b90*/  I2FP.F32.S32 R2, R23 ;  /* 0x0000001700027245 */ /* 0x000fe20000201400 */
[----:B------:R-:W-:-:S04]  /*11ba0*/  VIADD R21, R0, 0x39 ;  /* 0x0000003900157836 */ /* 0x000fc80000000000 */
[CC--:B------:R-:W-:Y:S01]  /*11bb0*/  FFMA.FTZ R77, R2.reuse, R182.reuse, R129 ;  /* 0x000000b6024d7223 */ /* 0x0c0fe20000010081 */
[CC--:B------:R-:W-:Y:S01]  /*11bc0*/  FFMA.FTZ R110, R2.reuse, R182.reuse, R131 ;  /* 0x000000b6026e7223 */ /* 0x0c0fe20000010083 */
[CC--:B------:R-:W-:Y:S01]  /*11bd0*/  FFMA.FTZ R194, R2.reuse, R182.reuse, R194 ;  /* 0x000000b602c27223 */ /* 0x0c0fe200000100c2 */
[----:B------:R-:W-:Y:S01]  /*11be0*/  FFMA.FTZ R191, R2, R182, R72 ;  /* 0x000000b602bf7223 */ /* 0x000fe20000010048 */
[----:B------:R-:W-:Y:S01]  /*11bf0*/  I2FP.F32.S32 R2, R22 ;  /* 0x0000001600027245 */ /* 0x000fe20000201400 */
[----:B------:R-:W-:Y:S02]  /*11c00*/  IMAD.MOV.U32 R69, RZ, RZ, R76 ;  /* 0x000000ffff457224 */ /* 0x000fe400078e004c */
[----:B------:R-:W-:Y:S02]  /*11c10*/  VIADD R20, R0, 0x40 ;  /* 0x0000004000147836 */ /* 0x000fe40000000000 */
[CC--:B------:R-:W-:Y:S01]  /*11c20*/  FFMA.FTZ R201, R2.reuse, R182.reuse, R168 ;  /* 0x000000b602c97223 */ /* 0x0c0fe200000100a8 */
[CC--:B------:R-:W-:Y:S01]  /*11c30*/  FFMA.FTZ R76, R2.reuse, R182.reuse, R4 ;  /* 0x000000b6024c7223 */ /* 0x0c0fe20000010004 */
[CC--:B------:R-:W-:Y:S01]  /*11c40*/  FFMA.FTZ R103, R2.reuse, R182.reuse, R6 ;  /* 0x000000b602677223 */ /* 0x0c0fe20000010006 */
[----:B------:R-:W-:Y:S01]  /*11c50*/  FFMA.FTZ R190, R2, R182, R170 ;  /* 0x000000b602be7223 */ /* 0x000fe200000100aa */
[----:B------:R-:W-:Y:S01]  /*11c60*/  I2FP.F32.S32 R2, R21 ;  /* 0x0000001500027245 */ /* 0x000fe20000201400 */
[----:B------:R-:W-:-:S02]  /*11c70*/  IMAD.MOV.U32 R71, RZ, RZ, R75 ;  /* 0x000000ffff477224 */ /* 0x000fc400078e004b */
[----:B------:R-:W-:Y:S02]  /*11c80*/  IMAD.MOV.U32 R68, RZ, RZ, R73 ;  /* 0x000000ffff447224 */ /* 0x000fe400078e0049 */
[CC--:B------:R-:W-:Y:S01]  /*11c90*/  FFMA.FTZ R75, R2.reuse, R182.reuse, R5 ;  /* 0x000000b6024b7223 */ /* 0x0c0fe20000010005 */
[CC--:B------:R-:W-:Y:S01]  /*11ca0*/  FFMA.FTZ R102, R2.reuse, R182.reuse, R7 ;  /* 0x000000b602667223 */ /* 0x0c0fe20000010007 */
[CC--:B------:R-:W-:Y:S01]  /*11cb0*/  FFMA.FTZ R189, R2.reuse, R182.reuse, R169 ;  /* 0x000000b602bd7223 */ /* 0x0c0fe200000100a9 */
[----:B------:R-:W-:Y:S01]  /*11cc0*/  FFMA.FTZ R188, R2, R182, R171 ;  /* 0x000000b602bc7223 */ /* 0x000fe200000100ab */
[----:B------:R-:W-:Y:S01]  /*11cd0*/  I2FP.F32.S32 R2, R20 ;  /* 0x0000001400027245 */ /* 0x000fe20000201400 */
[----:B------:R-:W-:Y:S02]  /*11ce0*/  IMAD.MOV.U32 R73, RZ, RZ, R42 ;  /* 0x000000ffff497224 */ /* 0x000fe400078e002a */
[----:B------:R-:W-:Y:S02]  /*11cf0*/  VIADD R19, R0, 0x41 ;  /* 0x0000004100137836 */ /* 0x000fe40000000000 */
[----:B------:R-:W-:-:S02]  /*11d00*/  IMAD.MOV.U32 R42, RZ, RZ, R43 ;  /* 0x000000ffff2a7224 */ /* 0x000fc400078e002b */
[----:B------:R-:W-:Y:S02]  /*11d10*/  IMAD.MOV.U32 R43, RZ, RZ, R95 ;  /* 0x000000ffff2b7224 */ /* 0x000fe400078e005f */
[CC--:B------:R-:W-:Y:S01]  /*11d20*/  FFMA.FTZ R72, R2.reuse, R182.reuse, R144 ;  /* 0x000000b602487223 */ /* 0x0c0fe20000010090 */
[----:B------:R-:W-:Y:S02]  /*11d30*/  IMAD.MOV.U32 R95, RZ, RZ, R101 ;  /* 0x000000ffff5f7224 */ /* 0x000fe400078e0065 */
[CC--:B------:R-:W-:Y:S01]  /*11d40*/  FFMA.FTZ R101, R2.reuse, R182.reuse, R146 ;  /* 0x000000b602657223 */ /* 0x0c0fe20000010092 */
[CC--:B------:R-:W-:Y:S01]  /*11d50*/  FFMA.FTZ R187, R2.reuse, R182.reuse, R187 ;  /* 0x000000b602bb7223 */ /* 0x0c0fe200000100bb */
[----:B------:R-:W-:Y:S01]  /*11d60*/  FFMA.FTZ R178, R2, R182, R100 ;  /* 0x000000b602b27223 */ /* 0x000fe20000010064 */
[----:B------:R-:W-:Y:S01]  /*11d70*/  I2FP.F32.S32 R2, R19 ;  /* 0x0000001300027245 */ /* 0x000fe20000201400 */
[C---:B------:R-:W-:Y:S02]  /*11d80*/  VIADD R18, R0.reuse, 0x48 ;  /* 0x0000004800127836 */ /* 0x040fe40000000000 */
[----:B------:R-:W-:-:S02]  /*11d90*/  VIADD R17, R0, 0x49 ;  /* 0x0000004900117836 */ /* 0x000fc40000000000 */
        /* <DEDUP_REMOVED lines=19> */
[----:B------:R-:W-:-:S04]  /*11ed0*/  IMAD.MOV.U32 R49, RZ, RZ, R64 ;  /* 0x000000ffff317224 */ /* 0x000fc800078e0040 */
[-C--:B------:R-:W-:Y:S01]  /*11ee0*/  FFMA.FTZ R174, R2, R182.reuse, R15 ;  /* 0x000000b602ae7223 */ /* 0x080fe2000001000f */
[----:B------:R-:W-:Y:S02]  /*11ef0*/  VIADD R15, R0, 0x51 ;  /* 0x00000051000f7836 */ /* 0x000fe40000000000 */
[CC--:B------:R-:W-:Y:S01]  /*11f00*/  FFMA.FTZ R64, R2.reuse, R182.reuse, R124 ;  /* 0x000000b602407223 */ /* 0x0c0fe2000001007c */
[CC--:B------:R-:W-:Y:S01]  /*11f10*/  FFMA.FTZ R71, R2.reuse, R182.reuse, R126 ;  /* 0x000000b602477223 */ /* 0x0c0fe2000001007e */
[----:B------:R-:W-:Y:S01]  /*11f20*/  FFMA.FTZ R128, R2, R182, R69 ;  /* 0x000000b602807223 */ /* 0x000fe20000010045 */
[----:B------:R-:W-:Y:S01]  /*11f30*/  IMAD.MOV.U32 R46, RZ, RZ, R14 ;  /* 0x000000ffff2e7224 */ /* 0x000fe200078e000e */
[----:B------:R-:W-:Y:S01]  /*11f40*/  I2FP.F32.S32 R2, R15 ;  /* 0x0000000f00027245 */ /* 0x000fe20000201400 */
[----:B------:R-:W-:-:S04]  /*11f50*/  VIADD R14, R0, 0x58 ;  /* 0x00000058000e7836 */ /* 0x000fc80000000000 */
[CC--:B------:R-:W-:Y:S01]  /*11f60*/  FFMA.FTZ R62, R2.reuse, R182.reuse, R125 ;  /* 0x000000b6023e7223 */ /* 0x0c0fe2000001007d */
[CC--:B------:R-:W-:Y:S01]  /*11f70*/  FFMA.FTZ R69, R2.reuse, R182.reuse, R127 ;  /* 0x000000b602457223 */ /* 0x0c0fe2000001007f */
[CC--:B------:R-:W-:Y:S01]  /*11f80*/  FFMA.FTZ R126, R2.reuse, R182.reuse, R60 ;  /* 0x000000b6027e7223 */ /* 0x0c0fe2000001003c */
[----:B------:R-:W-:Y:S01]  /*11f90*/  FFMA.FTZ R125, R2, R182, R42 ;  /* 0x000000b6027d7223 */ /* 0x000fe2000001002a */
[----:B------:R-:W-:Y:S01]  /*11fa0*/  I2FP.F32.S32 R2, R14 ;  /* 0x0000000e00027245 */ /* 0x000fe20000201400 */
[----:B------:R-:W-:Y:S02]  /*11fb0*/  VIADD R11, R0, 0x59 ;  /* 0x00000059000b7836 */ /* 0x000fe40000000000 */
[-C--:B------:R-:W-:Y:S01]  /*11fc0*/  FFMA.FTZ R117, R3, R182.reuse, R114 ;  /* 0x000000b603757223 */ /* 0x080fe20000010072 */
[----:B------:R-:W-:Y:S02]  /*11fd0*/  IMAD.MOV.U32 R114, RZ, RZ, R67 ;  /* 0x000000ffff727224 */ /* 0x000fe400078e0043 */
[CC--:B------:R-:W-:Y:S01]  /*11fe0*/  FFMA.FTZ R175, R2.reuse, R182.reuse, R160 ;  /* 0x000000b602af7223 */ /* 0x0c0fe200000100a0 */
[CC--:B------:R-:W-:Y:S01]  /*11ff0*/  FFMA.FTZ R60, R2.reuse, R182.reuse, R84 ;  /* 0x000000b6023c7223 */ /* 0x0c0fe20000010054 */
[CC--:B------:R-:W-:Y:S01]  /*12000*/  FFMA.FTZ R67, R2.reuse, R182.reuse, R86 ;  /* 0x000000b602437223 */ /* 0x0c0fe20000010056 */
[----:B------:R-:W-:Y:S01]  /*12010*/  FFMA.FTZ R173, R2, R182, R162 ;  /* 0x000000b602ad7223 */ /* 0x000fe200000100a2 */
[----:B------:R-:W-:Y:S01]  /*12020*/  I2FP.F32.S32 R2, R11 ;  /* 0x0000000b00027245 */ /* 0x000fe20000201400 */
[----:B------:R-:W-:-:S02]  /*12030*/  VIADD R10, R0, 0x60 ;  /* 0x00000060000a7836 */ /* 0x000fc40000000000 */
[----:B------:R-:W-:Y:S02]  /*12040*/  IMAD.MOV.U32 R44, RZ, RZ, R95 ;  /* 0x000000ffff2c7224 */ /* 0x000fe400078e005f */
[----:B------:R-:W-:Y:S02]  /*12050*/  IMAD.MOV.U32 R48, RZ, RZ, R43 ;  /* 0x000000ffff307224 */ /* 0x000fe400078e002b */
[CC--:B------:R-:W-:Y:S01]  /*12060*/  FFMA.FTZ R43, R2.reuse, R182.reuse, R85 ;  /* 0x000000b6022b7223 */ /* 0x0c0fe20000010055 */
[----:B------:R-:W-:Y:S02]  /*12070*/  IMAD.MOV.U32 R95, RZ, RZ, R65 ;  /* 0x000000ffff5f7224 */ /* 0x000fe400078e0041 */
[CC--:B------:R-:W-:Y:S01]  /*12080*/  FFMA.FTZ R65, R2.reuse, R182.reuse, R87 ;  /* 0x000000b602417223 */ /* 0x0c0fe20000010057 */
[CC--:B------:R-:W-:Y:S01]  /*12090*/  FFMA.FTZ R124, R2.reuse, R182.reuse, R161 ;  /* 0x000000b6027c7223 */ /* 0x0c0fe200000100a1 */
[----:B------:R-:W-:Y:S01]  /*120a0*/  FFMA.FTZ R172, R2, R182, R163 ;  /* 0x000000b602ac7223 */ /* 0x000fe200000100a3 */
[----:B------:R-:W-:Y:S01]  /*120b0*/  I2FP.F32.S32 R2, R10 ;  /* 0x0000000a00027245 */ /* 0x000fe20000201400 */
[----:B------:R-:W-:-:S02]  /*120c0*/  VIADD R9, R0, 0x61 ;  /* 0x0000006100097836 */ /* 0x000fc40000000000 */
[----:B------:R-:W-:Y:S02]  /*120d0*/  VIADD R8, R0, 0x68 ;  /* 0x0000006800087836 */ /* 0x000fe40000000000 */
[CC--:B------:R-:W-:Y:S01]  /*120e0*/  FFMA.FTZ R42, R2.reuse, R182.reuse, R140 ;  /* 0x000000b6022a7223 */ /* 0x0c0fe2000001008c */
[CC--:B------:R-:W-:Y:S01]  /*120f0*/  FFMA.FTZ R63, R2.reuse, R182.reuse, R142 ;  /* 0x000000b6023f7223 */ /* 0x0c0fe2000001008e */
[CC--:B------:R-:W-:Y:S01]  /*12100*/  FFMA.FTZ R171, R2.reuse, R182.reuse, R49 ;  /* 0x000000b602ab7223 */ /* 0x0c0fe20000010031 */
[-C--:B------:R-:W-:Y:S01]  /*12110*/  FFMA.FTZ R169, R2, R182.reuse, R61 ;  /* 0x000000b602a97223 */ /* 0x080fe2000001003d */
[----:B------:R-:W-:Y:S01]  /*12120*/  I2FP.F32.S32 R2, R9 ;  /* 0x0000000900027245 */ /* 0x000fe20000201400 */
[----:B------:R-:W-:Y:S01]  /*12130*/  FFMA.FTZ R212, R3, R182, R212 ;  /* 0x000000b603d47223 */ /* 0x000fe200000100d4 */
[----:B------:R-:W-:-:S03]  /*12140*/  VIADD R7, R0, 0x69 ;  /* 0x0000006900077836 */ /* 0x000fc60000000000 */
[CC--:B------:R-:W-:Y:S01]  /*12150*/  FFMA.FTZ R3, R2.reuse, R182.reuse, R141 ;  /* 0x000000b602037223 */ /* 0x0c0fe2000001008d */
[CC--:B------:R-:W-:Y:S01]  /*12160*/  FFMA.FTZ R61, R2.reuse, R182.reuse, R143 ;  /* 0x000000b6023d7223 */ /* 0x0c0fe2000001008f */
[CC--:B------:R-:W-:Y:S01]  /*12170*/  FFMA.FTZ R167, R2.reuse, R182.reuse, R50 ;  /* 0x000000b602a77223 */ /* 0x0c0fe20000010032 */
[----:B------:R-:W-:Y:S01]  /*12180*/  FFMA.FTZ R165, R2, R182, R59 ;  /* 0x000000b602a57223 */ /* 0x000fe2000001003b */
[----:B------:R-:W-:Y:S01]  /*12190*/  I2FP.F32.S32 R2, R8 ;  /* 0x0000000800027245 */ /* 0x000fe20000201400 */
[----:B------:R-:W-:-:S04]  /*121a0*/  VIADD R6, R0, 0x70 ;  /* 0x0000007000067836 */ /* 0x000fc80000000000 */
        /* <DEDUP_REMOVED lines=10> */
[----:B------:R-:W-:Y:S02]  /*12250*/  I2FP.F32.S32 R2, R6 ;  /* 0x0000000600027245 */ /* 0x000fe40000201400 */
[----:B------:R-:W-:-:S03]  /*12260*/  ISETP.GE.AND P1, PT, R41, R54, PT ;  /* 0x000000362900720c */ /* 0x000fc60003f26270 */
[CC--:B------:R-:W-:Y:S01]  /*12270*/  FFMA.FTZ R49, R2.reuse, R182.reuse, R148 ;  /* 0x000000b602317223 */ /* 0x0c0fe20000010094 */
[CC--:B------:R-:W-:Y:S01]  /*12280*/  FFMA.FTZ R48, R2.reuse, R182.reuse, R150 ;  /* 0x000000b602307223 */ /* 0x0c0fe20000010096 */
[CC--:B------:R-:W-:Y:S01]  /*12290*/  FFMA.FTZ R162, R2.reuse, R182.reuse, R46 ;  /* 0x000000b602a27223 */ /* 0x0c0fe2000001002e */
[----:B------:R-:W-:Y:S01]  /*122a0*/  FFMA.FTZ R160, R2, R182, R44 ;  /* 0x000000b602a07223 */ /* 0x000fe2000001002c */
[----:B------:R-:W-:Y:S02]  /*122b0*/  I2FP.F32.S32 R2, R5 ;  /* 0x0000000500027245 */ /* 0x000fe40000201400 */
[-C--:B------:R-:W-:Y:S02]  /*122c0*/  ISETP.GE.AND P2, PT, R0, R54.reuse, PT ;  /* 0x000000360000720c */ /* 0x080fe40003f46270 */
[----:B------:R-:W-:Y:S02]  /*122d0*/  ISETP.GE.AND P5, PT, R38, R54, PT ;  /* 0x000000362600720c */ /* 0x000fe40003fa6270 */
[----:B------:R-:W-:-:S02]  /*122e0*/  FSEL R96, R93, -INF , !P1 ;  /* 0xff8000005d607808 */ /* 0x000fc40004800000 */
[-C--:B------:R-:W-:Y:S02]  /*122f0*/  ISETP.GE.AND P6, PT, R40, R54.reuse, PT ;  /* 0x000000362800720c */ /* 0x080fe40003fc6270 */
[----:B------:R-:W-:Y:S01]  /*12300*/  ISETP.GE.AND P1, PT, R35, R54, PT ;  /* 0x000000362300720c */ /* 0x000fe20003f26270 */
[----:B------:R-:W-:Y:S01]  /*12310*/  FFMA.FTZ R164, R2, R182, R95 ;  /* 0x000000b602a47223 */ /* 0x000fe2000001005f */
[-C--:B------:R-:W-:Y:S01]  /*12320*/  ISETP.GE.AND P3, PT, R39, R54.reuse, PT ;  /* 0x000000362700720c */ /* 0x080fe20003f66270 */
[----:B------:R-:W-:Y:S01]  /*12330*/  VIADD R4, R0, 0x78 ;  /* 0x0000007800047836 */ /* 0x000fe20000000000 */
[----:B------:R-:W-:Y:S02]  /*12340*/  ISETP.GE.AND P4, PT, R37, R54, PT ;  /* 0x000000362500720c */ /* 0x000fe40003f86270 */
[----:B------:R-:W-:Y:S02]  /*12350*/  FSEL R84, R94, -INF , !P2 ;  /* 0xff8000005e547808 */ /* 0x000fe40005000000 */
[----:B------:R-:W-:-:S02]  /*12360*/  FSEL R93, R90, -INF , !P5 ;  /* 0xff8000005a5d7808 */ /* 0x000fc40006800000 */
[-C--:B------:R-:W-:Y:S02]  /*12370*/  ISETP.GE.AND P2, PT, R36, R54.reuse, PT ;  /* 0x000000362400720c */ /* 0x080fe40003f46270 */
[----:B------:R-:W-:Y:S02]  /*12380*/  FSEL R95, R92, -INF , !P6 ;  /* 0xff8000005c5f7808 */ /* 0x000fe40007000000 */
[----:B------:R-:W-:Y:S02]  /*12390*/  FSEL R90, R83, -INF , !P1 ;  /* 0xff800000535a7808 */ /* 0x000fe40004800000 */
[-C--:B------:R-:W-:Y:S02]  /*123a0*/  ISETP.GE.AND P6, PT, R34, R54.reuse, PT ;  /* 0x000000362200720c */ /* 0x080fe40003fc6270 */
[----:B------:R-:W-:Y:S02]  /*123b0*/  ISETP.GE.AND P1, PT, R23, R54, PT ;  /* 0x000000361700720c */ /* 0x000fe40003f26270 */
[----:B------:R-:W-:Y:S01]  /*123c0*/  FSEL R94, R91, -INF , !P3 ;  /* 0xff8000005b5e7808 */ /* 0x000fe20005800000 */
[C---:B------:R-:W-:Y:S01]  /*123d0*/  FFMA.FTZ R47, R2.reuse, R182, R149 ;  /* 0x000000b6022f7223 */ /* 0x040fe20000010095 */
[----:B------:R-:W-:Y:S01]  /*123e0*/  ISETP.GE.AND P3, PT, R33, R54, PT ;  /* 0x000000362100720c */ /* 0x000fe20003f66270 */
[CC--:B------:R-:W-:Y:S01]  /*123f0*/  FFMA.FTZ R46, R2.reuse, R182.reuse, R151 ;  /* 0x000000b6022e7223 */ /* 0x0c0fe20000010097 */
[----:B------:R-:W-:Y:S01]  /*12400*/  FSEL R92, R89, -INF , !P4 ;  /* 0xff800000595c7808 */ /* 0x000fe20006000000 */
[----:B------:R-:W-:Y:S01]  /*12410*/  FFMA.FTZ R166, R2, R182, R114 ;  /* 0x000000b602a67223 */ /* 0x000fe20000010072 */
[----:B------:R-:W-:Y:S01]  /*12420*/  BAR.SYNC.DEFER_BLOCKING 0x0 ;  /* 0x0000000000007b1d */ /* 0x000fe20000010000 */
[----:B------:R-:W-:-:S02]  /*12430*/  ISETP.GE.AND P5, PT, R32, R54, PT ;  /* 0x000000362000720c */ /* 0x000fc40003fa6270 */
[----:B------:R-:W-:Y:S02]  /*12440*/  ISETP.GE.AND P4, PT, R31, R54, PT ;  /* 0x000000361f00720c */ /* 0x000fe40003f86270 */
[----:B------:R-:W-:Y:S02]  /*12450*/  FSEL R91, R88, -INF , !P2 ;  /* 0xff800000585b7808 */ /* 0x000fe40005000000 */
[----:B------:R-:W-:Y:S02]  /*12460*/  I2FP.F32.S32 R2, R4 ;  /* 0x0000000400027245 */ /* 0x000fe40000201400 */
[----:B------:R-:W-:Y:S02]  /*12470*/  ISETP.GE.AND P2, PT, R30, R54, PT ;  /* 0x000000361e00720c */ /* 0x000fe40003f46270 */
[----:B------:R-:W-:Y:S02]  /*12480*/  FSEL R89, R82, -INF , !P6 ;  /* 0xff80000052597808 */ /* 0x000fe40007000000 */
[----:B------:R-:W-:-:S02]  /*12490*/  FSEL R83, R77, -INF , !P1 ;  /* 0xff8000004d537808 */ /* 0x000fc40004800000 */
[-C--:B------:R-:W-:Y:S02]  /*124a0*/  ISETP.GE.AND P6, PT, R22, R54.reuse, PT ;  /* 0x000000361600720c */ /* 0x080fe40003fc6270 */
[-C--:B------:R-:W-:Y:S02]  /*124b0*/  ISETP.GE.AND P1, PT, R17, R54.reuse, PT ;  /* 0x000000361100720c */ /* 0x080fe40003f26270 */
[----:B------:R-:W-:Y:S02]  /*124c0*/  FSEL R88, R81, -INF , !P3 ;  /* 0xff80000051587808 */ /* 0x000fe40005800000 */
[----:B------:R-:W-:Y:S02]  /*124d0*/  ISETP.GE.AND P3, PT, R21, R54, PT ;  /* 0x000000361500720c */ /* 0x000fe40003f66270 */
[----:B------:R-:W-:Y:S02]  /*124e0*/  FSEL R87, R80, -INF , !P5 ;  /* 0xff80000050577808 */ /* 0x000fe40006800000 */
[----:B------:R-:W-:Y:S01]  /*124f0*/  FSEL R86, R79, -INF , !P4 ;  /* 0xff8000004f567808 */ /* 0x000fe20006000000 */
[----:B------:R-:W-:Y:S01]  /*12500*/  FFMA.FTZ R168, R2, R182, R252 ;  /* 0x000000b602a87223 */ /* 0x000fe200000100fc */
[----:B------:R-:W-:Y:S01]  /*12510*/  ISETP.GE.AND P5, PT, R20, R54, PT ;  /* 0x000000361400720c */ /* 0x000fe20003fa6270 */
[C---:B------:R-:W-:Y:S01]  /*12520*/  FFMA.FTZ R45, R2.reuse, R182, R104 ;  /* 0x000000b6022d7223 */ /* 0x040fe20000010068 */
[----:B------:R-:W-:Y:S01]  /*12530*/  ISETP.GE.AND P4, PT, R19, R54, PT ;  /* 0x000000361300720c */ /* 0x000fe20003f86270 */
[-C--:B------:R-:W-:Y:S01]  /*12540*/  FFMA.FTZ R44, R2, R182.reuse, R106 ;  /* 0x000000b6022c7223 */ /* 0x080fe2000001006a */
[----:B------:R-:W-:Y:S01]  /*12550*/  FSEL R85, R78, -INF , !P2 ;  /* 0xff8000004e557808 */ /* 0x000fe20005000000 */
[----:B------:R-:W-:Y:S01]  /*12560*/  FFMA.FTZ R163, R2, R182, R249 ;  /* 0x000000b602a37223 */ /* 0x000fe200000100f9 */
[----:B------:R-:W-:Y:S01]  /*12570*/  ISETP.GE.AND P2, PT, R18, R54, PT ;  /* 0x000000361200720c */ /* 0x000fe20003f46270 */
[----:B------:R-:W-:Y:S01]  /*12580*/  VIADD R2, R0, 0x79 ;  /* 0x0000007900027836 */ /* 0x000fe20000000000 */
        /* <DEDUP_REMOVED lines=14> */
[----:B------:R-:W-:Y:S02]  /*12670*/  ISETP.GE.AND P6, PT, R8, R54, PT ;  /* 0x000000360800720c */ /* 0x000fe40003fc6270 */
[----:B------:R-:W-:Y:S02]  /*12680*/  I2FP.F32.S32 R3, R2 ;  /* 0x0000000200037245 */ /* 0x000fe40000201400 */
[----:B------:R-:W-:Y:S02]  /*12690*/  FSEL R75, R62, -INF , !P3 ;  /* 0xff8000003e4b7808 */ /* 0x000fe40005800000 */
[----:B------:R-:W-:Y:S02]  /*126a0*/  ISETP.GE.AND P3, PT, R7, R54, PT ;  /* 0x000000360700720c */ /* 0x000fe40003f66270 */
[----:B------:R-:W-:-:S02]  /*126b0*/  FSEL R72, R60, -INF , !P5 ;  /* 0xff8000003c487808 */ /* 0x000fc40006800000 */
[----:B------:R-:W-:Y:S02]  /*126c0*/  FSEL R70, R43, -INF , !P4 ;  /* 0xff8000002b467808 */ /* 0x000fe40006000000 */
[-C--:B------:R-:W-:Y:S02]  /*126d0*/  ISETP.GE.AND P5, PT, R6, R54.reuse, PT ;  /* 0x000000360600720c */ /* 0x080fe40003fa6270 */
[----:B------:R-:W-:Y:S02]  /*126e0*/  ISETP.GE.AND P4, PT, R5, R54, PT ;  /* 0x000000360500720c */ /* 0x000fe40003f86270 */
[----:B------:R-:W-:Y:S01]  /*126f0*/  FSEL R68, R42, -INF , !P2 ;  /* 0xff8000002a447808 */ /* 0x000fe20005000000 */
[----:B------:R-:W-:Y:S01]  /*12700*/  FFMA.FTZ R43, R3, R182, R105 ;  /* 0x000000b6032b7223 */ /* 0x000fe20000010069 */
[----:B------:R-:W-:Y:S02]  /*12710*/  ISETP.GE.AND P2, PT, R4, R54, PT ;  /* 0x000000360400720c */ /* 0x000fe40003f46270 */
        /* <DEDUP_REMOVED lines=27> */
[----:B------:R-:W-:Y:S01]  /*128d0*/  FSEL R119, R119, -INF , !P3 ;  /* 0xff80000077777808 */ /* 0x000fe20005800000 */
[----:B------:R-:W-:Y:S01]  /*128e0*/  FFMA.FTZ R42, R3, R182, R107 ;  /* 0x000000b6032a7223 */ /* 0x000fe2000001006b */
        /* <DEDUP_REMOVED lines=40> */
[----:B------:R-:W-:Y:S02]  /*12b70*/  FSEL R50, R44, -INF , !P6 ;  /* 0xff8000002c327808 */ /* 0x000fe40007000000 */
[----:B------:R-:W-:Y:S02]  /*12b80*/  FSEL R58, R48, -INF , !P2 ;  /* 0xff800000303a7808 */ /* 0x000fe40005000000 */
[----:B------:R-:W-:Y:S02]  /*12b90*/  ISETP.GE.AND P6, PT, R40, R57, PT ;  /* 0x000000392800720c */ /* 0x000fe40003fc6270 */
[----:B------:R-:W-:Y:S02]  /*12ba0*/  ISETP.GE.AND P1, PT, R5, R55, PT ;  /* 0x000000370500720c */ /* 0x000fe40003f26270 */
        /* <DEDUP_REMOVED lines=8> */
[----:B------:R-:W-:Y:S02]  /*12c30*/  FSEL R55, R46, -INF , !P1 ;  /* 0xff8000002e377808 */ /* 0x000fe40004800000 */
[----:B------:R-:W-:Y:S02]  /*12c40*/  ISETP.GE.AND P6, PT, R37, R57, PT ;  /* 0x000000392500720c */ /* 0x000fe40003fc6270 */
[----:B------:R-:W-:Y:S02]  /*12c50*/  FSEL R46, R221, -INF , !P3 ;  /* 0xff800000dd2e7808 */ /* 0x000fe40005800000 */
[----:B------:R-:W-:Y:S02]  /*12c60*/  FSEL R150, R230, -INF , !P2 ;  /* 0xff800000e6967808 */ /* 0x000fe40005000000 */
        /* <DEDUP_REMOVED lines=8> */
[-C--:B------:R-:W-:Y:S02]  /*12cf0*/  ISETP.GE.AND P1, PT, R41, R56.reuse, PT ;  /* 0x000000382900720c */ /* 0x080fe40003f26270 */
[----:B------:R-:W-:Y:S02]  /*12d00*/  FSEL R43, R156, -INF , !P3 ;  /* 0xff8000009c2b7808 */ /* 0x000fe40005800000 */
[----:B------:R-:W-:Y:S02]  /*12d10*/  FSEL R147, R217, -INF , !P2 ;  /* 0xff800000d9937808 */ /* 0x000fe40005000000 */
[----:B------:R-:W-:Y:S02]  /*12d20*/  ISETP.GE.AND P3, PT, R34, R56, PT ;  /* 0x000000382200720c */ /* 0x000fe40003f66270 */
[----:B------:R-:W-:-:S02]  /*12d30*/  FSEL R156, R215, -INF , !P5 ;  /* 0xff800000d79c7808 */ /* 0x000fc40006800000 */
[----:B------:R-:W-:Y:S02]  /*12d40*/  FSEL R41, R214, -INF , !P4 ;  /* 0xff800000d6297808 */ /* 0x000fe40006000000 */
[-C--:B------:R-:W-:Y:S02]  /*12d50*/  ISETP.GE.AND P2, PT, R35, R57.reuse, PT ;  /* 0x000000392300720c */ /* 0x080fe40003f46270 */
[C---:B------:R-:W-:Y:S02]  /*12d60*/  ISETP.GE.AND P5, PT, R33.reuse, R57, PT ;  /* 0x000000392100720c */ /* 0x040fe40003fa6270 */
[----:B------:R-:W-:Y:S02]  /*12d70*/  ISETP.GE.AND P4, PT, R33, R56, PT ;  /* 0x000000382100720c */ /* 0x000fe40003f86270 */
[----:B------:R-:W-:Y:S02]  /*12d80*/  FSEL R151, R212, -INF , !P6 ;  /* 0xff800000d4977808 */ /* 0x000fe40007000000 */
        /* <DEDUP_REMOVED lines=13> */
[C---:B------:R-:W-:Y:S02]  /*12e60*/  ISETP.GE.AND P6, PT, R22.reuse, R57, PT ;  /* 0x000000391600720c */ /* 0x040fe40003fc6270 */
        /* <DEDUP_REMOVED lines=24> */
[----:B------:R-:W-:Y:S02]  /*12ff0*/  ISETP.GE.AND P1, PT, R23, R56, PT ;  /* 0x000000381700720c */ /* 0x000fe40003f26270 */
[----:B------:R-:W-:Y:S02]  /*13000*/  FSEL R30, R130, -INF , !P3 ;  /* 0xff800000821e7808 */ /* 0x000fe40005800000 */
        /* <DEDUP_REMOVED lines=15> */
[-C--:B------:R-:W-:Y:S02]  /*13100*/  ISETP.GE.AND P4, PT, R10, R56.reuse, PT ;  /* 0x000000380a00720c */ /* 0x080fe40003f86270 */
[----:B------:R-:W-:Y:S02]  /*13110*/  FSEL R124, R124, -INF , !P6 ;  /* 0xff8000007c7c7808 */ /* 0x000fe40007000000 */
[----:B------:R-:W-:Y:S02]  /*13120*/  FSEL R31, R178, -INF , !P1 ;  /* 0xff800000b21f7808 */ /* 0x000fe40004800000 */
        /* <DEDUP_REMOVED lines=10> */
[----:B------:R-:W-:Y:S02]  /*131d0*/  ISETP.GE.AND P6, PT, R5, R57, PT ;  /* 0x000000390500720c */ /* 0x000fe40003fc6270 */
[-C--:B------:R-:W-:Y:S02]  /*131e0*/  ISETP.GE.AND P3, PT, R16, R56.reuse, PT ;  /* 0x000000381000720c */ /* 0x080fe40003f66270 */
[----:B------:R-:W-:Y:S02]  /*131f0*/  ISETP.GE.AND P1, PT, R14, R56, PT ;  /* 0x000000380e00720c */ /* 0x000fe40003f26270 */
[----:B------:R-:W-:Y:S02]  /*13200*/  FSEL R122, R167, -INF , !P2 ;  /* 0xff800000a77a7808 */ /* 0x000fe40005000000 */
[----:B------:R-:W-:-:S02]  /*13210*/  FSEL R111, R159, -INF , !P5 ;  /* 0xff8000009f6f7808 */ /* 0x000fc40006800000 */
[----:B------:R-:W-:Y:S02]  /*13220*/  FSEL R14, R158, -INF , !P4 ;  /* 0xff8000009e0e7808 */ /* 0x000fe40006000000 */
[-C--:B------:R-:W-:Y:S02]  /*13230*/  ISETP.GE.AND P2, PT, R6, R57.reuse, PT ;  /* 0x000000390600720c */ /* 0x080fe40003f46270 */
[-C--:B------:R-:W-:Y:S02]  /*13240*/  ISETP.GE.AND P5, PT, R4, R57.reuse, PT ;  /* 0x000000390400720c */ /* 0x080fe40003fa6270 */
[----:B------:R-:W-:Y:S02]  /*13250*/  ISETP.GE.AND P4, PT, R2, R57, PT ;  /* 0x000000390200720c */ /* 0x000fe40003f86270 */
[----:B------:R-:W-:Y:S02]  /*13260*/  FSEL R57, R166, -INF , !P6 ;  /* 0xff800000a6397808 */ /* 0x000fe40007000000 */
[----:B------:R-:W-:-:S02]  /*13270*/  FSEL R21, R174, -INF , !P3 ;  /* 0xff800000ae157808 */ /* 0x000fc40005800000 */
[----:B------:R-:W-:Y:S02]  /*13280*/  FSEL R19, R173, -INF , !P1 ;  /* 0xff800000ad137808 */ /* 0x000fe40004800000 */
[----:B------:R-:W-:Y:S02]  /*13290*/  ISETP.GE.AND P6, PT, R238, 0x3, PT ;  /* 0x00000003ee00780c */ /* 0x000fe40003fc6270 */
[-C--:B------:R-:W-:Y:S02]  /*132a0*/  ISETP.GE.AND P3, PT, R11, R56.reuse, PT ;  /* 0x000000380b00720c */ /* 0x080fe40003f66270 */
[----:B------:R-:W-:Y:S02]  /*132b0*/  ISETP.GE.AND P1, PT, R9, R56, PT ;  /* 0x000000380900720c */ /* 0x000fe40003f26270 */
[----:B------:R-:W-:Y:S02]  /*132c0*/  FSEL R18, R172, -INF , !P3 ;  /* 0xff800000ac127808 */ /* 0x000fe40005800000 */
[----:B------:R-:W-:-:S02]  /*132d0*/  FSEL R16, R165, -INF , !P1 ;  /* 0xff800000a5107808 */ /* 0x000fc40004800000 */
[-C--:B------:R-:W-:Y:S02]  /*132e0*/  ISETP.GE.AND P3, PT, R8, R56.reuse, PT ;  /* 0x000000380800720c */ /* 0x080fe40003f66270 */
[----:B------:R-:W-:Y:S01]  /*132f0*/  ISETP.GE.AND P1, PT, R6, R56, PT ;  /* 0x000000380600720c */ /* 0x000fe20003f26270 */
[CC--:B------:R-:W-:Y:S01]  /*13300*/  FFMA.FTZ R54, R3.reuse, R182.reuse, R248 ;  /* 0x000000b603367223 */ /* 0x0c0fe200000100f8 */
[----:B------:R-:W-:Y:S01]  /*13310*/  FFMA.FTZ R3, R3, R182, R240 ;  /* 0x000000b603037223 */ /* 0x000fe200000100f0 */
[----:B------:R-:W-:Y:S02]  /*13320*/  FSEL R15, R161, -INF , !P3 ;  /* 0xff800000a10f7808 */ /* 0x000fe40005800000 */
[----:B------:R-:W-:Y:S02]  /*13330*/  FSEL R110, R162, -INF , !P2 ;  /* 0xff800000a26e7808 */ /* 0x000fe40005000000 */
[----:B------:R-:W-:Y:S01]  /*13340*/  FSEL R11, R160, -INF , !P1 ;  /* 0xff800000a00b7808 */ /* 0x000fe20004800000 */
[----:B------:R-:W-:Y:S01]  /*13350*/  BSSY B1, `(.L_x_601) ;  /* 0x000003d000017945 */ /* 0x000fe20003800000 */
        /* <DEDUP_REMOVED lines=9> */
[----:B------:R-:W2:Y:S01]  /*133f0*/  LDL.64 R248, [R1+0x2b8] ;  /* 0x0002b80001f87983 */ /* 0x000ea20000100a00 */
[C---:B------:R-:W-:Y:S01]  /*13400*/  SHF.L.U64.HI R240, R242.reuse, 0x7, R243 ;  /* 0x00000007f2f07819 */ /* 0x040fe200000102f3 */
[----:B------:R-:W-:Y:S01]  /*13410*/  IMAD.SHL.U32 R252, R242, 0x80, RZ ;  /* 0x00000080f2fc7824 */ /* 0x000fe200078e00ff */
[----:B------:R-:W-:Y:S01]  /*13420*/  BSSY B0, `(.L_x_603) ;  /* 0x000002e000007945 */ /* 0x000fe20003800000 */
[----:B------:R-:W-:Y:S01]  /*13430*/  VIADD R0, R238, 0xfffffffd ;  /* 0xfffffffdee007836 */ /* 0x000fe20000000000 */
[----:B------:R1:W-:Y:S03]  /*13440*/  @P0 STS [R195+0x2000], RZ ;  /* 0x002000ffc3000388 */ /* 0x0003e60000000800 */
[----:B------:R-:W-:Y:S01]  /*13450*/  IMAD R2, R240, R0, RZ ;  /* 0x00000000f0027224 */ /* 0x000fe200078e02ff */
[----:B------:R1:W-:Y:S04]  /*13460*/  @P0 STS [R195+0x2004], RZ ;  /* 0x002004ffc3000388 */ /* 0x0003e80000000800 */
[----:B------:R1:W-:Y:S01]  /*13470*/  @P0 STS.64 [R195+0x2008], RZ ;  /* 0x002008ffc3000388 */ /* 0x0003e20000000a00 */
[----:B--2---:R-:W-:Y:S01]  /*13480*/  IMAD.WIDE.U32 R4, R0, R252, R248 ;  /* 0x000000fc00047225 */ /* 0x004fe200078e00f8 */
[----:B------:R-:W-:-:S02]  /*13490*/  SHF.R.S32.HI R0, RZ, 0x1f, R0 ;  /* 0x0000001fff007819 */ /* 0x000fc40000011400 */
[----:B------:R-:W-:-:S03]  /*134a0*/  @!P0 LEA R6, P1, R4, R250, 0x1 ;  /* 0x000000fa04068211 */ /* 0x000fc600078208ff */
[----:B------:R-:W-:Y:S01]  /*134b0*/  IMAD R2, R0, R252, R2 ;  /* 0x000000fc00027224 */ /* 0x000fe200078e0202 */
[----:B------:R-:W-:-:S03]  /*134c0*/  @!P0 LEA R0, P2, R242, R4, 0x5 ;  /* 0x00000004f2008211 */ /* 0x000fc600078428ff */
[----:B------:R-:W-:-:S05]  /*134d0*/  IMAD.IADD R3, R5, 0x1, R2 ;  /* 0x0000000105037824 */ /* 0x000fca00078e0202 */
[----:B------:R-:W-:-:S05]  /*134e0*/  @!P0 LEA.HI.X R7, R4, R251, R3, 0x1, P1 ;  /* 0x000000fb04078211 */ /* 0x000fca00008f0c03 */
[----:B------:R-:W-:Y:S01]  /*134f0*/  @!PT LDS RZ, [RZ] ;  /* 0x00000000fffff984 */ /* 0x000fe20000000800 */
[----:B------:R-:W-:Y:S01]  /*13500*/  @!PT LDS RZ, [RZ] ;  /* 0x00000000fffff984 */ /* 0x000fe20000000800 */
[----:B------:R-:W-:Y:S01]  /*13510*/  @!PT LDS RZ, [RZ] ;  /* 0x00000000fffff984 */ /* 0x000fe20000000800 */
[----:B------:R2:W-:Y:S04]  /*13520*/  @!P0 LDGSTS.E.BYPASS.LTC128B.128 [R195+0x2000], desc[UR4][R6.64] ;  /* 0x0200000006c38fae */ /* 0x0005e8000b901d44 */
[----:B------:R1:W-:Y:S01]  /*13530*/  @P0 STS.128 [R195+0x2800], RZ ;  /* 0x002800ffc3000388 */ /* 0x0003e20000000c00 */
[----:B--2---:R-:W-:Y:S02]  /*13540*/  @!P0 LEA R6, P1, R0, R250, 0x1 ;  /* 0x000000fa00068211 */ /* 0x004fe400078208ff */
[----:B------:R-:W-:-:S04]  /*13550*/  @!P0 LEA.HI.X R7, R242, R3, R243, 0x5, P2 ;  /* 0x00000003f2078211 */ /* 0x000fc800010f2cf3 */
[----:B------:R-:W-:Y:S02]  /*13560*/  @!P0 LEA.HI.X R7, R0, R251, R7, 0x1, P1 ;  /* 0x000000fb00078211 */ /* 0x000fe400008f0c07 */
[----:B------:R-:W-:-:S03]  /*13570*/  @!P0 LEA R0, P2, R242, R4, 0x6 ;  /* 0x00000004f2008211 */ /* 0x000fc600078430ff */
[----:B------:R-:W-:Y:S01]  /*13580*/  @!PT LDS RZ, [RZ] ;  /* 0x00000000fffff984 */ /* 0x000fe20000000800 */
[----:B------:R-:W-:Y:S01]  /*13590*/  @!PT LDS RZ, [RZ] ;  /* 0x00000000fffff984 */ /* 0x000fe20000000800 */
[----:B------:R-:W-:Y:S01]  /*135a0*/  @!PT LDS RZ, [RZ] ;  /* 0x00000000fffff984 */ /* 0x000fe20000000800 */
[----:B------:R2:W-:Y:S04]  /*135b0*/  @!P0 LDGSTS.E.BYPASS.LTC128B.128 [R195+0x2800], desc[UR4][R6.64] ;  /* 0x0280000006c38fae */ /* 0x0005e8000b901d44 */
[----:B------:R1:W-:Y:S01]  /*135c0*/  @P0 STS.128 [R195+0x3000], RZ ;  /* 0x003000ffc3000388 */ /* 0x0003e20000000c00 */
[----:B--2---:R-:W-:Y:S02]  /*135d0*/  @!P0 LEA R6, P1, R0, R250, 0x1 ;  /* 0x000000fa00068211 */ /* 0x004fe400078208ff */
[----:B------:R-:W-:-:S04]  /*135e0*/  @!P0 LEA.HI.X R7, R242, R3, R243, 0x6, P2 ;  /* 0x00000003f2078211 */ /* 0x000fc800010f34f3 */
[----:B------:R-:W-:-:S05]  /*135f0*/  @!P0 LEA.HI.X R7, R0, R251, R7, 0x1, P1 ;  /* 0x000000fb00078211 */ /* 0x000fca00008f0c07 */
        /* <DEDUP_REMOVED lines=16> */
.L_x_604:
[----:B------:R-:W-:Y:S05]  /*13700*/  BSYNC B0 ;  /* 0x0000000000007941 */ /* 0x000fea0003800000 */
.L_x_603:
[----:B------:R-:W0:Y:S02]  /*13710*/  LDGDEPBAR ;  /* 0x00000000000079af */ /* 0x000e240000000000 */
.L_x_602:
[----:B------:R-:W-:Y:S05]  /*13720*/  BSYNC B1 ;  /* 0x0000000000017941 */ /* 0x000fea0003800000 */
.L_x_601:
[----:B------:R-:W-:Y:S01]  /*13730*/  FMNMX.FTZ R0, R12, R42, !PT ;  /* 0x0000002a0c007209 */ /* 0x000fe20007810000 */
[----:B------:R-:W3:Y:S03]  /*13740*/  LDL.LU R173, [R1+0x88] ;  /* 0x0000880001ad7983 */ /* 0x000ee60000300800 */
[----:B------:R-:W-:Y:S01]  /*13750*/  FMNMX.FTZ R0, R47, R0, !PT ;  /* 0x000000002f007209 */ /* 0x000fe20007810000 */
[----:B------:R-:W4:Y:S03]  /*13760*/  LDL.LU R169, [R1+0x8c] ;  /* 0x00008c0001a97983 */ /* 0x000f260000300800 */
[----:B------:R-:W-:Y:S01]  /*13770*/  FMNMX.FTZ R0, R46, R0, !PT ;  /* 0x000000002e007209 */ /* 0x000fe20007810000 */
[----:B------:R-:W4:Y:S03]  /*13780*/  LDL.LU R167, [R1+0x78] ;  /* 0x0000780001a77983 */ /* 0x000f260000300800 */
[----:B------:R-:W-:Y:S01]  /*13790*/  FMNMX.FTZ R0, R45, R0, !PT ;  /* 0x000000002d007209 */ /* 0x000fe20007810000 */
[----:B------:R-:W4:Y:S03]  /*137a0*/  LDL.LU R165, [R1+0x7c] ;  /* 0x00007c0001a57983 */ /* 0x000f260000300800 */
[----:B------:R-:W-:Y:S01]  /*137b0*/  FMNMX.FTZ R0, R44, R0, !PT ;  /* 0x000000002c007209 */ /* 0x000fe20007810000 */
[----:B------:R-:W4:Y:S03]  /*137c0*/  LDL.LU R158, [R1+0x68] ;  /* 0x00006800019e7983 */ /* 0x000f260000300800 */
[----:B------:R-:W-:Y:S01]  /*137d0*/  FMNMX.FTZ R0, R43, R0, !PT ;  /* 0x000000002b007209 */ /* 0x000fe20007810000 */
[----:B-1----:R-:W4:Y:S03]  /*137e0*/  LDL.LU R7, [R1+0x6c] ;  /* 0x00006c0001077983 */ /* 0x002f260000300800 */
[----:B------:R-:W-:Y:S01]  /*137f0*/  FMNMX.FTZ R0, R41, R0, !PT ;  /* 0x0000000029007209 */ /* 0x000fe20007810000 */
[----:B------:R-:W4:Y:S03]  /*13800*/  LDL R6, [R1+0x58] ;  /* 0x0000580001067983 */ /* 0x000f260000100800 */
[----:B------:R-:W-:Y:S01]  /*13810*/  FMNMX.FTZ R0, R40, R0, !PT ;  /* 0x0000000028007209 */ /* 0x000fe20007810000 */
[----:B------:R-:W4:Y:S03]  /*13820*/  LDL.LU R5, [R1+0x5c] ;  /* 0x00005c0001057983 */ /* 0x000f260000300800 */
[----:B------:R-:W-:Y:S01]  /*13830*/  FMNMX.FTZ R0, R39, R0, !PT ;  /* 0x0000000027007209 */ /* 0x000fe20007810000 */
[----:B------:R-:W-:Y:S03]  /*13840*/  STL [R1+0x40c], R170 ;  /* 0x00040caa01007387 */ /* 0x000fe60000100800 */
        /* <DEDUP_REMOVED lines=45> */
[----:B------:R-:W-:Y:S04]  /*13b20*/  STL [R1+0x384], R26 ;  /* 0x0003841a01007387 */ /* 0x000fe80000100800 */
[----:B--2---:R-:W1:Y:S04]  /*13b30*/  SHFL.BFLY PT, R2, R0, 0x2, 0x1f ;  /* 0x0c401f0000027f89 */ /* 0x004e6800000e0000 */
[----:B------:R-:W-:Y:S04]  /*13b40*/  STL [R1+0x390], R26 ;  /* 0x0003901a01007387 */ /* 0x000fe80000100800 */
[----:B------:R-:W-:Y:S04]  /*13b50*/  STL [R1+0x380], R27 ;  /* 0x0003801b01007387 */ /* 0x000fe80000100800 */
[----:B------:R-:W-:Y:S04]  /*13b60*/  STL [R1+0x37c], R24 ;  /* 0x00037c1801007387 */ /* 0x000fe80000100800 */
[----:B------:R-:W-:Y:S04]  /*13b70*/  STL [R1+0x378], R25 ;  /* 0x0003781901007387 */ /* 0x000fe80000100800 */
[----:B------:R-:W-:Y:S01]  /*13b80*/  STL [R1+0x394], R25 ;  /* 0x0003941901007387 */ /* 0x000fe20000100800 */
[----:B-1----:R-:W-:-:S03]  /*13b90*/  FMNMX.FTZ R0, R0, R2, !PT ;  /* 0x0000000200007209 */ /* 0x002fc60007810000 */
[----:B------:R-:W-:Y:S04]  /*13ba0*/  STL [R1+0x374], R28 ;  /* 0x0003741c01007387 */ /* 0x000fe80000100800 */
[----:B------:R-:W1:Y:S04]  /*13bb0*/  SHFL.BFLY PT, R2, R0, 0x1, 0x1f ;  /* 0x0c201f0000027f89 */ /* 0x000e6800000e0000 */
[----:B------:R2:W-:Y:S04]  /*13bc0*/  STL [R1+0x370], R29 ;  /* 0x0003701d01007387 */ /* 0x0005e80000100800 */
[----:B------:R-:W-:Y:S04]  /*13bd0*/  STL [R1+0x34c], R226 ;  /* 0x00034ce201007387 */ /* 0x000fe80000100800 */
[----:B------:R-:W-:Y:S04]  /*13be0*/  STL [R1+0x348], R223 ;  /* 0x000348df01007387 */ /* 0x000fe80000100800 */
[----:B------:R-:W-:Y:S04]  /*13bf0*/  STL [R1+0x324], R251 ;  /* 0x000324fb01007387 */ /* 0x000fe80000100800 */
[----:B------:R-:W-:Y:S01]  /*13c00*/  STL [R1+0x320], R250 ;  /* 0x000320fa01007387 */ /* 0x000fe20000100800 */
[----:B-1----:R-:W-:-:S03]  /*13c10*/  FMNMX.FTZ R210, R0, R2, !PT ;  /* 0x0000000200d27209 */ /* 0x002fc60007810000 */
[----:B------:R-:W-:Y:S01]  /*13c20*/  STL [R1+0x31c], R245 ;  /* 0x00031cf501007387 */ /* 0x000fe20000100800 */
[----:B------:R-:W-:-:S03]  /*13c30*/  FSETP.NEU.FTZ.AND P0, PT, R210, -INF , PT ;  /* 0xff800000d200780b */ /* 0x000fc60003f1d000 */
[----:B------:R-:W-:Y:S01]  /*13c40*/  STL [R1+0x318], R244 ;  /* 0x000318f401007387 */ /* 0x000fe20000100800 */
[----:B------:R-:W-:-:S03]  /*13c50*/  FSEL R0, R210, RZ, P0 ;  /* 0x000000ffd2007208 */ /* 0x000fc60000000000 */
[----:B------:R-:W-:Y:S02]  /*13c60*/  STL [R1+0x314], R243 ;  /* 0x000314f301007387 */ /* 0x000fe40000100800 */
[----:B------:R-:W-:Y:S02]  /*13c70*/  FADD.FTZ R4, R12, -R0 ;  /* 0x800000000c047221 */ /* 0x000fe40000010000 */
[----:B------:R-:W-:Y:S04]  /*13c80*/  STL [R1+0x310], R242 ;  /* 0x000310f201007387 */ /* 0x000fe80000100800 */
[----:B------:R-:W2:Y:S04]  /*13c90*/  LD.E R0, desc[UR4][R180.64+0xdc] ;  /* 0x0000dc04b4007980 */ /* 0x000ea8000c101900 */
        /* <DEDUP_REMOVED lines=10> */
[----:B------:R-:W-:Y:S01]  /*13d40*/  STL [R1+0x330], R210 ;  /* 0x000330d201007387 */ /* 0x000fe20000100800 */
[----:B--2---:R-:W-:-:S05]  /*13d50*/  FMUL.FTZ R2, R0, R210 ;  /* 0x000000d200027220 */ /* 0x004fca0000410000 */
[----:B------:R-:W-:-:S05]  /*13d60*/  FSEL R2, R2, RZ, P0 ;  /* 0x000000ff02027208 */ /* 0x000fca0000000000 */
        /* <DEDUP_REMOVED lines=31> */
[----:B------:R-:W-:Y:S01]  /*13f60*/  FFMA.FTZ R188, R8, R0, -R2 ;  /* 0x0000000008bc7223 */ /* 0x000fe20000010802 */
[----:B------:R-:W-:-:S06]  /*13f70*/  FMUL.FTZ R2, R0, R4 ;  /* 0x0000000400027220 */ /* 0x000fcc0000410000 */
[----:B------:R-:W3:Y:S01]  /*13f80*/  MUFU.EX2 R2, R2 ;  /* 0x0000000200027308 */ /* 0x000ee20000000800 */
[----:B------:R-:W-:Y:S04]  /*13f90*/  STL [R1+0x12c], R24 ;  /* 0x00012c1801007387 */ /* 0x000fe80000100800 */
[----:B------:R-:W-:Y:S04]  /*13fa0*/  STL [R1+0x174], R23 ;  /* 0x0001741701007387 */ /* 0x000fe80000100800 */
[----:B------:R-:W-:Y:S01]  /*13fb0*/  STL [R1+0x398], R26 ;  /* 0x0003981a01007387 */ /* 0x000fe20000100800 */
[----:B------:R1:W2:Y:S01]  /*13fc0*/  MUFU.EX2 R174, R3 ;  /* 0x0000000300ae7308 */ /* 0x0002a20000000800 */
[-C--:B---3--:R-:W-:Y:S01]  /*13fd0*/  FMUL.FTZ R226, R173, R2.reuse ;  /* 0x00000002ade27220 */ /* 0x088fe20000410000 */
[-C--:B----4-:R-:W-:Y:S01]  /*13fe0*/  FMUL.FTZ R223, R169, R2.reuse ;  /* 0x00000002a9df7220 */ /* 0x090fe20000410000 */
[----:B------:R-:W-:-:S03]  /*13ff0*/  FMUL.FTZ R4, R167, R2 ;  /* 0x00000002a7047220 */ /* 0x000fc60000410000 */
[----:B------:R-:W-:Y:S04]  /*14000*/  STL [R1+0x350], R226 ;  /* 0x000350e201007387 */ /* 0x000fe80000100800 */
[----:B------:R3:W-:Y:S01]  /*14010*/  STL [R1+0x354], R223 ;  /* 0x000354df01007387 */ /* 0x0007e20000100800 */
[----:B-1----:R-:W-:-:S03]  /*14020*/  FMUL.FTZ R3, R165, R2 ;  /* 0x00000002a5037220 */ /* 0x002fc60000410000 */
[----:B------:R1:W-:Y:S01]  /*14030*/  STL [R1+0x188], R4 ;  /* 0x0001880401007387 */ /* 0x0003e20000100800 */
[-C--:B---3--:R-:W-:Y:S01]  /*14040*/  FMUL.FTZ R223, R158, R2.reuse ;  /* 0x000000029edf7220 */ /* 0x088fe20000410000 */
[----:B-1----:R-:W-:-:S04]  /*14050*/  FMUL.FTZ R4, R7, R2 ;  /* 0x0000000207047220 */ /* 0x002fc80000410000 */
[----:B------:R-:W-:Y:S04]  /*14060*/  STL [R1+0x358], R223 ;  /* 0x000358df01007387 */ /* 0x000fe80000100800 */
[----:B------:R1:W-:Y:S04]  /*14070*/  STL [R1+0x18c], R3 ;  /* 0x00018c0301007387 */ /* 0x0003e80000100800 */
[----:B------:R-:W-:Y:S04]  /*14080*/  STL [R1+0x19c], R4 ;  /* 0x00019c0401007387 */ /* 0x000fe80000100800 */
[----:B------:R-:W3:Y:S01]  /*14090*/  LDL.LU R191, [R1+0x40] ;  /* 0x0000400001bf7983 */ /* 0x000ee20000300800 */
[----:B-1----:R-:W-:-:S05]  /*140a0*/  FMUL.FTZ R3, R6, R2 ;  /* 0x0000000206037220 */ /* 0x002fca0000410000 */
[----:B------:R-:W-:Y:S04]  /*140b0*/  STL [R1+0x1a8], R3 ;  /* 0x0001a80301007387 */ /* 0x000fe80000100800 */
[----:B------:R-:W4:Y:S04]  /*140c0*/  LDL R187, [R1+0x44] ;  /* 0x0000440001bb7983 */ /* 0x000f280000100800 */
[----:B------:R-:W4:Y:S04]  /*140d0*/  LDL R179, [R1+0x30] ;  /* 0x0000300001b37983 */ /* 0x000f280000100800 */
[----:B------:R-:W4:Y:S04]  /*140e0*/  LDL.LU R176, [R1+0x34] ;  /* 0x0000340001b07983 */ /* 0x000f280000300800 */
[----:B------:R-:W4:Y:S04]  /*140f0*/  LDL R178, [R1+0x20] ;  /* 0x0000200001b27983 */ /* 0x000f280000100800 */
[----:B------:R-:W4:Y:S04]  /*14100*/  LDL R177, [R1+0x24] ;  /* 0x0000240001b17983 */ /* 0x000f280000100800 */
[----:B------:R-:W4:Y:S01]  /*14110*/  LDL R7, [R1] ;  /* 0x0000000001077983 */ /* 0x000f220000100800 */
[-C--:B------:R-:W-:Y:S01]  /*14120*/  FMUL.FTZ R223, R5, R2.reuse ;  /* 0x0000000205df7220 */ /* 0x080fe20000410000 */
[----:B--2---:R-:W-:Y:S01]  /*14130*/  FFMA.FTZ R158, R186, R2, R174 ;  /* 0x00000002ba9e7223 */ /* 0x004fe200000100ae */
[----:B------:R-:W-:Y:S01]  /*14140*/  FMNMX.FTZ R2, R134, R84, !PT ;  /* 0x0000005486027209 */ /* 0x000fe20007810000 */
[----:B------:R-:W2:Y:S03]  /*14150*/  LDL.LU R6, [R1+0x4] ;  /* 0x0000040001067983 */ /* 0x000ea60000300800 */
        /* <DEDUP_REMOVED lines=35> */
[----:B------:R-:W-:-:S04]  /*14390*/  FSETP.NEU.FTZ.AND P0, PT, R201, -INF , PT ;  /* 0xff800000c900780b */ /* 0x000fc80003f1d000 */
[----:B------:R-:W-:-:S05]  /*143a0*/  FSEL R2, R201, RZ, P0 ;  /* 0x000000ffc9027208 */ /* 0x000fca0000000000 */
[----:B------:R-:W-:-:S04]  /*143b0*/  FADD.FTZ R3, R134, -R2 ;  /* 0x8000000286037221 */ /* 0x000fc80000010000 */
[C---:B------:R-:W-:Y:S01]  /*143c0*/  FMUL.FTZ R3, R0.reuse, R3 ;  /* 0x0000000300037220 */ /* 0x040fe20000410000 */
[----:B------:R-:W-:-:S05]  /*143d0*/  FMUL.FTZ R2, R0, R201 ;  /* 0x000000c900027220 */ /* 0x000fca0000410000 */
[----:B------:R-:W3:Y:S01]  /*143e0*/  MUFU.EX2 R3, R3 ;  /* 0x0000000300037308 */ /* 0x000ee20000000800 */
        /* <DEDUP_REMOVED lines=33> */
[----:B------:R-:W-:Y:S04]  /*14600*/  STL [R1+0x39c], R223 ;  /* 0x00039cdf01007387 */ /* 0x000fe80000100800 */
[----:B------:R-:W-:Y:S01]  /*14610*/  STL [R1+0x334], R201 ;  /* 0x000334c901007387 */ /* 0x000fe20000100800 */
[----:B---3--:R-:W-:-:S05]  /*14620*/  FMUL.FTZ R2, R191, R3 ;  /* 0x00000003bf027220 */ /* 0x008fca0000410000 */
[----:B------:R1:W-:Y:S01]  /*14630*/  STL [R1+0x230], R2 ;  /* 0x0002300201007387 */ /* 0x0003e20000100800 */
[-C--:B----4-:R-:W-:Y:S01]  /*14640*/  FMUL.FTZ R11, R187, R3.reuse ;  /* 0x00000003bb0b7220 */ /* 0x090fe20000410000 */
[----:B------:R-:W-:-:S04]  /*14650*/  FMUL.FTZ R10, R179, R3 ;  /* 0x00000003b30a7220 */ /* 0x000fc80000410000 */
[----:B------:R-:W-:Y:S01]  /*14660*/  STL [R1+0x234], R11 ;  /* 0x0002340b01007387 */ /* 0x000fe20000100800 */
[----:B-1----:R-:W-:-:S03]  /*14670*/  FMUL.FTZ R2, R176, R3 ;  /* 0x00000003b0027220 */ /* 0x002fc60000410000 */
[----:B------:R-:W3:Y:S01]  /*14680*/  LDL R176, [R1+0xc] ;  /* 0x00000c0001b07983 */ /* 0x000ee20000100800 */
[----:B------:R-:W-:-:S03]  /*14690*/  FMUL.FTZ R180, R178, R3 ;  /* 0x00000003b2b47220 */ /* 0x000fc60000410000 */
[----:B------:R-:W-:Y:S01]  /*146a0*/  STL [R1+0x240], R10 ;  /* 0x0002400a01007387 */ /* 0x000fe20000100800 */
[----:B------:R-:W-:-:S03]  /*146b0*/  FMUL.FTZ R181, R177, R3 ;  /* 0x00000003b1b57220 */ /* 0x000fc60000410000 */
[----:B------:R1:W-:Y:S01]  /*146c0*/  STL [R1+0x244], R2 ;  /* 0x0002440201007387 */ /* 0x0003e20000100800 */
[----:B------:R-:W-:-:S03]  /*146d0*/  FMUL.FTZ R245, R7, R3 ;  /* 0x0000000307f57220 */ /* 0x000fc60000410000 */
[----:B------:R-:W-:Y:S04]  /*146e0*/  STL [R1+0x338], R180 ;  /* 0x000338b401007387 */ /* 0x000fe80000100800 */
[----:B------:R-:W-:Y:S04]  /*146f0*/  STL [R1+0x33c], R181 ;  /* 0x00033cb501007387 */ /* 0x000fe80000100800 */
[----:B------:R-:W-:Y:S04]  /*14700*/  STL [R1+0x340], R245 ;  /* 0x000340f501007387 */ /* 0x000fe80000100800 */
[----:B------:R-:W4:Y:S04]  /*14710*/  LDL.LU R238, [R1+0x48] ;  /* 0x0000480001ee7983 */ /* 0x000f280000300800 */
[----:B------:R-:W3:Y:S04]  /*14720*/  LDL R234, [R1+0x4c] ;  /* 0x00004c0001ea7983 */ /* 0x000ee80000100800 */
[----:B------:R-:W3:Y:S04]  /*14730*/  LDL.LU R221, [R1+0x38] ;  /* 0x0000380001dd7983 */ /* 0x000ee80000300800 */
[----:B------:R-:W3:Y:S04]  /*14740*/  LDL R220, [R1+0x3c] ;  /* 0x00003c0001dc7983 */ /* 0x000ee80000100800 */
[----:B------:R-:W3:Y:S04]  /*14750*/  LDL.LU R179, [R1+0x28] ;  /* 0x0000280001b37983 */ /* 0x000ee80000300800 */
[----:B------:R-:W3:Y:S04]  /*14760*/  LDL R178, [R1+0x2c] ;  /* 0x00002c0001b27983 */ /* 0x000ee80000100800 */
[----:B------:R-:W3:Y:S01]  /*14770*/  LDL R177, [R1+0x8] ;  /* 0x0000080001b17983 */ /* 0x000ee20000100800 */
[----:B------:R-:W2:Y:S08]  /*14780*/  MUFU.EX2 R4, R4 ;  /* 0x0000000400047308 */ /* 0x000eb00000000800 */
[----:B-1----:R-:W1:Y:S01]  /*14790*/  MUFU.EX2 R2, R5 ;  /* 0x0000000500027308 */ /* 0x002e620000000800 */
[-C--:B--2---:R-:W-:Y:S01]  /*147a0*/  FMUL.FTZ R244, R6, R3.reuse ;  /* 0x0000000306f47220 */ /* 0x084fe20000410000 */
[----:B------:R-:W-:-:S04]  /*147b0*/  FFMA.FTZ R3, R183, R3, R4 ;  /* 0x00000003b7037223 */ /* 0x000fc80000010004 */
[C---:B-1----:R-:W-:Y:S01]  /*147c0*/  FADD.FTZ R79, R2.reuse, R3 ;  /* 0x00000003024f7221 */ /* 0x042fe20000010000 */
[----:B------:R-:W-:Y:S02]  /*147d0*/  F2FP.BF16.F32.PACK_AB R59, R2, R4 ;  /* 0x00000004023b723e */ /* 0x000fe400000010ff */
        /* <DEDUP_REMOVED lines=38> */
[----:B------:R-:W-:Y:S01]  /*14a40*/  FADD.FTZ R3, R133, -R2 ;  /* 0x8000000285037221 */ /* 0x000fe20000010000 */
[----:B------:R-:W-:-:S03]  /*14a50*/  FMUL.FTZ R2, R0, R187 ;  /* 0x000000bb00027220 */ /* 0x000fc60000410000 */
[----:B------:R-:W-:Y:S02]  /*14a60*/  FMUL.FTZ R3, R0, R3 ;  /* 0x0000000300037220 */ /* 0x000fe40000410000 */
[----:B------:R-:W-:-:S04]  /*14a70*/  FSEL R2, R2, RZ, P0 ;  /* 0x000000ff02027208 */ /* 0x000fc80000000000 */
[----:B------:R-:W4:Y:S01]  /*14a80*/  MUFU.EX2 R3, R3 ;  /* 0x0000000300037308 */ /* 0x000f220000000800 */
        /* <DEDUP_REMOVED lines=32> */
[----:B------:R-:W-:-:S04]  /*14c90*/  FMNMX.FTZ R2, R13, R127, !PT ;  /* 0x0000007f0d027209 */ /* 0x000fc80007810000 */
[----:B------:R-:W-:-:S04]  /*14ca0*/  FMNMX.FTZ R2, R150, R2, !PT ;  /* 0x0000000296027209 */ /* 0x000fc80007810000 */
[----:B------:R-:W-:-:S04]  /*14cb0*/  FMNMX.FTZ R2, R149, R2, !PT ;  /* 0x0000000295027209 */ /* 0x000fc80007810000 */
[----:B------:R-:W-:Y:S01]  /*14cc0*/  FMNMX.FTZ R2, R148, R2, !PT ;  /* 0x0000000294027209 */ /* 0x000fe20007810000 */
[-C--:B----4-:R-:W-:Y:S01]  /*14cd0*/  FMUL.FTZ R245, R238, R3.reuse ;  /* 0x00000003eef57220 */ /* 0x090fe20000410000 */
[-C--:B---3--:R-:W-:Y:S02]  /*14ce0*/  FMUL.FTZ R181, R234, R3.reuse ;  /* 0x00000003eab57220 */ /* 0x088fe40000410000 */
[----:B------:R-:W-:Y:S01]  /*14cf0*/  FMNMX.FTZ R2, R147, R2, !PT ;  /* 0x0000000293027209 */ /* 0x000fe20007810000 */
[-C--:B------:R-:W-:Y:S01]  /*14d00*/  FMUL.FTZ R201, R221, R3.reuse ;  /* 0x00000003ddc97220 */ /* 0x080fe20000410000 */
[----:B------:R-:W-:Y:S01]  /*14d10*/  STL [R1+0x344], R244 ;  /* 0x000344f401007387 */ /* 0x000fe20000100800 */
[-C--:B------:R-:W-:Y:S01]  /*14d20*/  FMUL.FTZ R242, R176, R3.reuse ;  /* 0x00000003b0f27220 */ /* 0x080fe20000410000 */
[----:B------:R-:W-:Y:S01]  /*14d30*/  FMNMX.FTZ R2, R157, R2, !PT ;  /* 0x000000029d027209 */ /* 0x000fe20007810000 */
[-C--:B------:R-:W-:Y:S01]  /*14d40*/  FMUL.FTZ R210, R220, R3.reuse ;  /* 0x00000003dcd27220 */ /* 0x080fe20000410000 */
[----:B------:R-:W-:Y:S01]  /*14d50*/  STL [R1+0x35c], R187 ;  /* 0x00035cbb01007387 */ /* 0x000fe20000100800 */
[----:B------:R-:W-:-:S03]  /*14d60*/  FMUL.FTZ R251, R179, R3 ;  /* 0x00000003b3fb7220 */ /* 0x000fc60000410000 */
[----:B------:R-:W-:Y:S01]  /*14d70*/  STL [R1+0x360], R245 ;  /* 0x000360f501007387 */ /* 0x000fe20000100800 */
[----:B------:R-:W-:-:S03]  /*14d80*/  FMUL.FTZ R250, R178, R3 ;  /* 0x00000003b2fa7220 */ /* 0x000fc60000410000 */
[----:B------:R-:W-:Y:S01]  /*14d90*/  STL [R1+0x364], R181 ;  /* 0x000364b501007387 */ /* 0x000fe20000100800 */
[----:B------:R-:W-:-:S03]  /*14da0*/  FMUL.FTZ R243, R177, R3 ;  /* 0x00000003b1f37220 */ /* 0x000fc60000410000 */
[----:B------:R-:W-:Y:S01]  /*14db0*/  STL [R1+0x3a0], R201 ;  /* 0x0003a0c901007387 */ /* 0x000fe20000100800 */
[----:B------:R-:W-:-:S03]  /*14dc0*/  FMNMX.FTZ R2, R156, R2, !PT ;  /* 0x000000029c027209 */ /* 0x000fc60007810000 */
[----:B------:R-:W-:Y:S01]  /*14dd0*/  STL [R1+0x3c0], R210 ;  /* 0x0003c0d201007387 */ /* 0x000fe20000100800 */
[----:B------:R-:W-:-:S03]  /*14de0*/  FMNMX.FTZ R2, R154, R2, !PT ;  /* 0x000000029a027209 */ /* 0x000fc60007810000 */
[----:B------:R1:W-:Y:S04]  /*14df0*/  STL.64 [R1+0x368], R250 ;  /* 0x000368fa01007387 */ /* 0x0003e80000100a00 */
[----:B------:R-:W-:Y:S01]  /*14e00*/  STL.64 [R1+0x3a8], R242 ;  /* 0x0003a8f201007387 */ /* 0x000fe20000100a00 */
[----:B------:R-:W-:-:S04]  /*14e10*/  FMNMX.FTZ R2, R151, R2, !PT ;  /* 0x0000000297027209 */ /* 0x000fc80007810000 */
[----:B------:R-:W-:-:S04]  /*14e20*/  FMNMX.FTZ R2, R146, R2, !PT ;  /* 0x0000000292027209 */ /* 0x000fc80007810000 */
[----:B------:R-:W-:Y:S01]  /*14e30*/  FMNMX.FTZ R2, R145, R2, !PT ;  /* 0x0000000291027209 */ /* 0x000fe20007810000 */
[----:B-1----:R-:W2:Y:S03]  /*14e40*/  LDL.LU.64 R250, [R1+0x228] ;  /* 0x0002280001fa7983 */ /* 0x002ea60000300a00 */
        /* <DEDUP_REMOVED lines=15> */
[----:B------:R-:W1:Y:S03]  /*14f40*/  MUFU.EX2 R7, R4 ;  /* 0x0000000400077308 */ /* 0x000e660000000800 */
[----:B------:R-:W-:-:S04]  /*14f50*/  FMNMX.FTZ R2, R121, R2, !PT ;  /* 0x0000000279027209 */ /* 0x000fc80007810000 */
[----:B------:R-:W-:Y:S01]  /*14f60*/  FMNMX.FTZ R2, R111, R2, !PT ;  /* 0x000000026f027209 */ /* 0x000fe20007810000 */
[----:B------:R-:W3:Y:S03]  /*14f70*/  MUFU.EX2 R4, R5 ;  /* 0x0000000500047308 */ /* 0x000ee60000000800 */
[----:B------:R-:W-:-:S04]  /*14f80*/  FMNMX.FTZ R2, R110, R2, !PT ;  /* 0x000000026e027209 */ /* 0x000fc80007810000 */
[----:B------:R-:W-:-:S04]  /*14f90*/  FMNMX.FTZ R2, R57, R2, !PT ;  /* 0x0000000239027209 */ /* 0x000fc80007810000 */
[----:B------:R-:W-:Y:S01]  /*14fa0*/  FMNMX.FTZ R2, R56, R2, !PT ;  /* 0x0000000238027209 */ /* 0x000fe20007810000 */
[----:B-1----:R-:W-:-:S03]  /*14fb0*/  FFMA.FTZ R3, R184, R3, R7 ;  /* 0x00000003b8037223 */ /* 0x002fc60000010007 */
[----:B------:R-:W-:Y:S01]  /*14fc0*/  FMNMX.FTZ R2, R54, R2, !PT ;  /* 0x0000000236027209 */ /* 0x000fe20007810000 */
[----:B---3--:R-:W-:-:S04]  /*14fd0*/  FADD.FTZ R17, R4, R3 ;  /* 0x0000000304117221 */ /* 0x008fc80000010000 */
[----:B------:R-:W1:Y:S02]  /*14fe0*/  SHFL.BFLY PT, R3, R2, 0x2, 0x1f ;  /* 0x0c401f0002037f89 */ /* 0x000e6400000e0000 */
[----:B-1----:R-:W-:-:S05]  /*14ff0*/  FMNMX.FTZ R2, R2, R3, !PT ;  /* 0x0000000302027209 */ /* 0x002fca0007810000 */
[----:B------:R-:W1:Y:S01]  /*15000*/  SHFL.BFLY PT, R3, R2, 0x1, 0x1f ;  /* 0x0c201f0002037f89 */ /* 0x000e6200000e0000 */
[----:B------:R-:W-:Y:S02]  /*15010*/  F2FP.BF16.F32.PACK_AB R21, R4, R7 ;  /* 0x000000070415723e */ /* 0x000fe400000010ff */
[----:B-1----:R-:W-:-:S04]  /*15020*/  FMNMX.FTZ R179, R2, R3, !PT ;  /* 0x0000000302b37209 */ /* 0x002fc80007810000 */
[----:B------:R-:W-:-:S04]  /*15030*/  FSETP.NEU.FTZ.AND P0, PT, R179, -INF , PT ;  /* 0xff800000b300780b */ /* 0x000fc80003f1d000 */
[----:B------:R-:W-:-:S05]  /*15040*/  FSEL R2, R179, RZ, P0 ;  /* 0x000000ffb3027208 */ /* 0x000fca0000000000 */
[----:B------:R-:W-:Y:S01]  /*15050*/  FADD.FTZ R7, R13, -R2 ;  /* 0x800000020d077221 */ /* 0x000fe20000010000 */
[----:B------:R-:W-:-:S05]  /*15060*/  FMUL.FTZ R2, R0, R179 ;  /* 0x000000b300027220 */ /* 0x000fca0000410000 */
[----:B------:R-:W-:Y:S01]  /*15070*/  FSEL R2, R2, RZ, P0 ;  /* 0x000000ff02027208 */ /* 0x000fe20000000000 */
[----:B------:R-:W-:Y:S01]  /*15080*/  FMUL.FTZ R7, R0, R7 ;  /* 0x0000000700077220 */ /* 0x000fe20000410000 */
[----:B------:R-:W-:Y:S03]  /*15090*/  MUFU.EX2 R20, R159 ;  /* 0x0000009f00147308 */ /* 0x000fe60000000800 */
[-CC-:B------:R-:W-:Y:S01]  /*150a0*/  FFMA.FTZ R5, R127, R0.reuse, -R2.reuse ;  /* 0x000000007f057223 */ /* 0x180fe20000010802 */
[----:B------:R-:W-:-:S04]  /*150b0*/  FFMA.FTZ R4, R150, R0, -R2 ;  /* 0x0000000096047223 */ /* 0x000fc80000010802 */
[----:B------:R-:W-:Y:S08]  /*150c0*/  MUFU.EX2 R16, R8 ;  /* 0x0000000800107308 */ /* 0x000ff00000000800 */
[----:B------:R-:W-:Y:S08]  /*150d0*/  MUFU.EX2 R8, R5 ;  /* 0x0000000500087308 */ /* 0x000ff00000000800 */
[----:B------:R-:W1:Y:S08]  /*150e0*/  MUFU.EX2 R159, R7 ;  /* 0x00000007009f7308 */ /* 0x000e700000000800 */
[----:B------:R3:W4:Y:S08]  /*150f0*/  MUFU.EX2 R5, R4 ;  /* 0x0000000400057308 */ /* 0x0007300000000800 */
[----:B------:R1:W4:Y:S01]  /*15100*/  MUFU.EX2 R14, R160 ;  /* 0x000000a0000e7308 */ /* 0x0003220000000800 */
[----:B------:R-:W-:-:S02]  /*15110*/  IMAD.MOV.U32 R226, RZ, RZ, R52 ;  /* 0x000000ffffe27224 */ /* 0x000fc400078e0034 */
[-CC-:B------:R-:W-:Y:S01]  /*15120*/  FFMA.FTZ R3, R149, R0.reuse, -R2.reuse ;  /* 0x0000000095037223 */ /* 0x180fe20000010802 */
[----:B------:R-:W-:Y:S02]  /*15130*/  IMAD.MOV.U32 R244, RZ, RZ, R27 ;  /* 0x000000fffff47224 */ /* 0x000fe400078e001b */
[-CC-:B------:R-:W-:Y:S01]  /*15140*/  FFMA.FTZ R11, R147, R0.reuse, -R2.reuse ;  /* 0x00000000930b7223 */ /* 0x180fe20000010802 */
[----:B------:R-:W-:Y:S02]  /*15150*/  IMAD.MOV.U32 R245, RZ, RZ, R25 ;  /* 0x000000fffff57224 */ /* 0x000fe400078e0019 */
[-C--:B------:R-:W-:Y:S01]  /*15160*/  FFMA.FTZ R23, R156, R0.reuse, -R2 ;  /* 0x000000009c177223 */ /* 0x080fe20000010802 */
[----:B------:R-:W-:Y:S01]  /*15170*/  IMAD.MOV.U32 R187, RZ, RZ, R24 ;  /* 0x000000ffffbb7224 */ /* 0x000fe200078e0018 */
[----:B------:R4:W-:Y:S01]  /*15180*/  MUFU.EX2 R19, R12 ;  /* 0x0000000c00137308 */ /* 0x0009e20000000800 */
[-CC-:B---3--:R-:W-:Y:S01]  /*15190*/  FFMA.FTZ R4, R128, R0.reuse, -R2.reuse ;  /* 0x0000000080047223 */ /* 0x188fe20000010802 */
[-CC-:B------:R-:W-:Y:S01]  /*151a0*/  FFMA.FTZ R30, R154, R0.reuse, -R2.reuse ;  /* 0x000000009a1e7223 */ /* 0x180fe20000010802 */
[-CC-:B------:R-:W-:Y:S01]  /*151b0*/  FFMA.FTZ R50, R151, R0.reuse, -R2.reuse ;  /* 0x0000000097327223 */ /* 0x180fe20000010802 */
[-CC-:B------:R-:W-:Y:S01]  /*151c0*/  FFMA.FTZ R55, R146, R0.reuse, -R2.reuse ;  /* 0x0000000092377223 */ /* 0x180fe20000010802 */
[-CC-:B------:R-:W-:Y:S01]  /*151d0*/  FFMA.FTZ R58, R145, R0.reuse, -R2.reuse ;  /* 0x00000000913a7223 */ /* 0x180fe20000010802 */
[-CC-:B------:R-:W-:Y:S01]  /*151e0*/  FFMA.FTZ R61, R144, R0.reuse, -R2.reuse ;  /* 0x00000000903d7223 */ /* 0x180fe20000010802 */
[-CC-:B------:R-:W-:Y:S01]  /*151f0*/  FFMA.FTZ R176, R142, R0.reuse, -R2.reuse ;  /* 0x000000008eb07223 */ /* 0x180fe20000010802 */
[----:B------:R3:W3:Y:S01]  /*15200*/  MUFU.EX2 R13, R6 ;  /* 0x00000006000d7308 */ /* 0x0006e20000000800 */
        /* <DEDUP_REMOVED lines=9> */
[-CC-:B------:R-:W-:Y:S01]  /*152a0*/  FFMA.FTZ R26, R125, R0.reuse, -R2.reuse ;  /* 0x000000007d1a7223 */ /* 0x180fe20000010802 */
[-CC-:B------:R-:W-:Y:S01]  /*152b0*/  FFMA.FTZ R25, R124, R0.reuse, -R2.reuse ;  /* 0x000000007c197223 */ /* 0x180fe20000010802 */
[-CC-:B------:R-:W-:Y:S01]  /*152c0*/  FFMA.FTZ R52, R123, R0.reuse, -R2.reuse ;  /* 0x000000007b347223 */ /* 0x180fe20000010802 */
[-CC-:B------:R-:W-:Y:S01]  /*152d0*/  FFMA.FTZ R53, R122, R0.reuse, -R2.reuse ;  /* 0x000000007a357223 */ /* 0x180fe20000010802 */
[-CC-:B------:R-:W-:Y:S01]  /*152e0*/  FFMA.FTZ R180, R121, R0.reuse, -R2.reuse ;  /* 0x0000000079b47223 */ /* 0x180fe20000010802 */
[-CC-:B------:R-:W-:Y:S01]  /*152f0*/  FFMA.FTZ R152, R111, R0.reuse, -R2.reuse ;  /* 0x000000006f987223 */ /* 0x180fe20000010802 */
[-CC-:B------:R-:W-:Y:S01]  /*15300*/  FFMA.FTZ R192, R110, R0.reuse, -R2.reuse ;  /* 0x000000006ec07223 */ /* 0x180fe20000010802 */
[-CC-:B---3--:R-:W-:Y:S01]  /*15310*/  FFMA.FTZ R6, R148, R0.reuse, -R2.reuse ;  /* 0x0000000094067223 */ /* 0x188fe20000010802 */
[-CC-:B------:R-:W-:Y:S01]  /*15320*/  FFMA.FTZ R181, R57, R0.reuse, -R2.reuse ;  /* 0x0000000039b57223 */ /* 0x180fe20000010802 */
[-CC-:B------:R-:W-:Y:S01]  /*15330*/  FFMA.FTZ R27, R56, R0.reuse, -R2.reuse ;  /* 0x00000000381b7223 */ /* 0x180fe20000010802 */
[----:B------:R-:W-:Y:S01]  /*15340*/  FFMA.FTZ R24, R54, R0, -R2 ;  /* 0x0000000036187223 */ /* 0x000fe20000010802 */
[----:B------:R-:W-:Y:S01]  /*15350*/  FFMA.FTZ R0, R185, R159, R8 ;  /* 0x0000009fb9007223 */ /* 0x000fe20000010008 */
[----:B------:R-:W-:Y:S04]  /*15360*/  STL [R1+0x3c4], R179 ;  /* 0x0003c4b301007387 */ /* 0x000fe80000100800 */
[----:B------:R1:W-:Y:S04]  /*15370*/  STL [R1+0x34], R4 ;  /* 0x0000340401007387 */ /* 0x0003e80000100800 */
[----:B------:R3:W-:Y:S01]  /*15380*/  STL [R1+0x3c8], R210 ;  /* 0x0003c8d201007387 */ /* 0x0007e20000100800 */
[----:B-1----:R-:W-:Y:S01]  /*15390*/  FADD.FTZ R4, R5, R0 ;  /* 0x0000000005047221 */ /* 0x002fe20000010000 */
[----:B------:R-:W-:Y:S01]  /*153a0*/  F2FP.BF16.F32.PACK_AB R0, R14, R174 ;  /* 0x000000ae0e00723e */ /* 0x000fe200000010ff */
[----:B------:R-:W-:-:S02]  /*153b0*/  IMAD.MOV.U32 R174, RZ, RZ, R205 ;  /* 0x000000ffffae7224 */ /* 0x000fc400078e00cd */
[----:B------:R-:W4:Y:S01]  /*153c0*/  LDL R205, [R1+0x110] ;  /* 0x0001100001cd7983 */ /* 0x000f220000100800 */
[----:B------:R-:W1:Y:S08]  /*153d0*/  MUFU.EX2 R15, R9 ;  /* 0x00000009000f7308 */ /* 0x000e700000000800 */
[----:B------:R-:W2:Y:S08]  /*153e0*/  MUFU.EX2 R10, R10 ;  /* 0x0000000a000a7308 */ /* 0x000eb00000000800 */
[----:B------:R2:W2:Y:S01]  /*153f0*/  MUFU.EX2 R9, R3 ;  /* 0x0000000300097308 */ /* 0x0004a20000000800 */
[----:B---3--:R-:W-:-:S02]  /*15400*/  PRMT R210, R0, 0x7610, R210 ;  /* 0x0000761000d27816 */ /* 0x008fc400000000d2 */
[----:B------:R-:W-:Y:S01]  /*15410*/  PRMT R231, R0, 0x7632, R231 ;  /* 0x0000763200e77816 */ /* 0x000fe200000000e7 */
[----:B------:R-:W-:Y:S01]  /*15420*/  FADD.FTZ R0, R13, R17 ;  /* 0x000000110d007221 */ /* 0x000fe20000010000 */
[----:B------:R-:W-:Y:S01]  /*15430*/  F2FP.BF16.F32.PACK_AB R7, R5, R8 ;  /* 0x000000080507723e */ /* 0x000fe200000010ff */
[----:B------:R-:W-:Y:S01]  /*15440*/  FADD.FTZ R5, R14, R158 ;  /* 0x0000009e0e057221 */ /* 0x000fe20000010000 */
[----:B------:R-:W-:Y:S01]  /*15450*/  FADD.FTZ R2, R16, R79 ;  /* 0x0000004f10027221 */ /* 0x000fe20000010000 */
[----:B------:R-:W3:Y:S01]  /*15460*/  MUFU.EX2 R6, R6 ;  /* 0x0000000600067308 */ /* 0x000ee20000000800 */
[----:B-1----:R-:W-:Y:S01]  /*15470*/  F2FP.BF16.F32.PACK_AB R17, R15, R16 ;  /* 0x000000100f11723e */ /* 0x002fe200000010ff */
[----:B--2---:R-:W-:Y:S01]  /*15480*/  FADD.FTZ R16, R10, R0 ;  /* 0x000000000a107221 */ /* 0x004fe20000010000 */
[----:B------:R-:W-:Y:S01]  /*15490*/  FADD.FTZ R0, R20, R5 ;  /* 0x0000000514007221 */ /* 0x000fe20000010000 */
[C---:B------:R-:W-:Y:S02]  /*154a0*/  PRMT R249, R7.reuse, 0x7610, R249 ;  /* 0x0000761007f97816 */ /* 0x040fe400000000f9 */
[----:B------:R-:W-:-:S02]  /*154b0*/  PRMT R252, R7, 0x7632, R252 ;  /* 0x0000763207fc7816 */ /* 0x000fc400000000fc */
[----:B------:R1:W2:Y:S01]  /*154c0*/  MUFU.EX2 R7, R18 ;  /* 0x0000001200077308 */ /* 0x0002a20000000800 */
[----:B------:R-:W-:Y:S01]  /*154d0*/  FADD.FTZ R3, R15, R2 ;  /* 0x000000020f037221 */ /* 0x000fe20000010000 */
[----:B------:R-:W-:-:S06]  /*154e0*/  FADD.FTZ R2, R9, R4 ;  /* 0x0000000409027221 */ /* 0x000fcc0000010000 */
[----:B------:R3:W2:Y:S01]  /*154f0*/  MUFU.EX2 R4, R32 ;  /* 0x0000002000047308 */ /* 0x0006a20000000800 */
[----:B------:R-:W-:Y:S02]  /*15500*/  IMAD.MOV.U32 R243, RZ, RZ, R244 ;  /* 0x000000fffff37224 */ /* 0x000fe400078e00f4 */
[----:B------:R-:W-:Y:S01]  /*15510*/  IMAD.MOV.U32 R242, RZ, RZ, R226 ;  /* 0x000000fffff27224 */ /* 0x000fe200078e00e2 */
[----:B-1----:R-:W-:Y:S01]  /*15520*/  F2FP.BF16.F32.PACK_AB R18, R10, R13 ;  /* 0x0000000d0a12723e */ /* 0x002fe200000010ff */
[----:B---3--:R-:W-:Y:S01]  /*15530*/  FADD.FTZ R32, R19, R0 ;  /* 0x0000000013207221 */ /* 0x008fe20000010000 */
[----:B------:R-:W-:Y:S02]  /*15540*/  IMAD.SHL.U32 R0, R236, 0x4, RZ ;  /* 0x00000004ec007824 */ /* 0x000fe400078e00ff */
[----:B------:R-:W-:-:S03]  /*15550*/  FADD.FTZ R10, R6, R2 ;  /* 0x00000002060a7221 */ /* 0x000fc60000010000 */
[----:B------:R-:W-:Y:S02]  /*15560*/  LOP3.LUT R0, R229, R0, RZ, 0x3c, !PT ;  /* 0x00000000e5007212 */ /* 0x000fe400078e3cff */
[----:B------:R-:W-:Y:S02]  /*15570*/  F2FP.BF16.F32.PACK_AB R2, R19, R20 ;  /* 0x000000141302723e */ /* 0x000fe400000010ff */
[----:B------:R-:W-:Y:S01]  /*15580*/  LOP3.LUT R0, R0, R199, RZ, 0x3c, !PT ;  /* 0x000000c700007212 */ /* 0x000fe200078e3cff */
[----:B------:R-:W-:Y:S01]  /*15590*/  IMAD.MOV.U32 R226, RZ, RZ, R189 ;  /* 0x000000ffffe27224 */ /* 0x000fe200078e00bd */
[C---:B------:R-:W-:Y:S01]  /*155a0*/  PRMT R179, R2.reuse, 0x7632, R179 ;  /* 0x0000763202b37816 */ /* 0x040fe200000000b3 */
[----:B------:R-:W-:Y:S01]  /*155b0*/  IMAD.MOV.U32 R244, RZ, RZ, R188 ;  /* 0x000000fffff47224 */ /* 0x000fe200078e00bc */
[----:B------:R-:W-:Y:S01]  /*155c0*/  PRMT R223, R2, 0x7610, R223 ;  /* 0x0000761002df7816 */ /* 0x000fe200000000df */
[----:B--2---:R-:W-:Y:S01]  /*155d0*/  FADD.FTZ R2, R7, R3 ;  /* 0x0000000307027221 */ /* 0x004fe20000010000 */
[----:B------:R-:W-:-:S04]  /*155e0*/  IMAD.WIDE.U32 R188, R0, -0x326172a9, RZ ;  /* 0xcd9e8d5700bc7825 */ /* 0x000fc800078e00ff */
[----:B------:R-:W-:Y:S01]  /*155f0*/  FADD.FTZ R13, R4, R2 ;  /* 0x00000002040d7221 */ /* 0x000fe20000010000 */
[----:B------:R-:W-:-:S05]  /*15600*/  LOP3.LUT R2, R189, R225, R250, 0x96, !PT ;  /* 0x000000e1bd027212 */ /* 0x000fca00078e96fa */
[----:B------:R-:W-:-:S05]  /*15610*/  IMAD.WIDE.U32 R2, R2, -0x2daee0ad, RZ ;  /* 0xd2511f5302027825 */ /* 0x000fca00078e00ff */
[----:B------:R-:W-:Y:S02]  /*15620*/  LOP3.LUT R0, R3, R232, R206, 0x96, !PT ;  /* 0x000000e803007212 */ /* 0x000fe400078e96ce */
[----:B------:R-:W-:Y:S02]  /*15630*/  LOP3.LUT R3, R109, R224, R188, 0x96, !PT ;  /* 0x000000e06d037212 */ /* 0x000fe400078e96bc */
[----:B------:R-:W-:Y:S02]  /*15640*/  F2FP.BF16.F32.PACK_AB R8, R6, R9 ;  /* 0x000000090608723e */ /* 0x000fe400000010ff */
[----:B------:R-:W-:Y:S01]  /*15650*/  F2FP.BF16.F32.PACK_AB R15, R4, R7 ;  /* 0x00000007040f723e */ /* 0x000fe200000010ff */
[----:B------:R-:W-:Y:S01]  /*15660*/  IMAD.WIDE.U32 R4, R3, -0x2daee0ad, RZ ;  /* 0xd2511f5303047825 */ /* 0x000fe200078e00ff */
[C---:B------:R-:W-:Y:S02]  /*15670*/  PRMT R248, R8.reuse, 0x7610, R248 ;  /* 0x0000761008f87816 */ /* 0x040fe400000000f8 */
[----:B------:R-:W-:Y:S01]  /*15680*/  PRMT R201, R8, 0x7632, R201 ;  /* 0x0000763208c97816 */ /* 0x000fe200000000c9 */
        /* <DEDUP_REMOVED lines=11> */
[----:B------:R-:W-:-:S04]  /*15740*/  LOP3.LUT R0, R3, R135, R4, 0x96, !PT ;  /* 0x0000008703007212 */ /* 0x000fc800078e9604 */
[----:B------:R-:W-:-:S04]  /*15750*/  LOP3.LUT R4, R0, 0xff, RZ, 0xc0, !PT ;  /* 0x000000ff00047812 */ /* 0x000fc800078ec0ff */
[----:B------:R-:W-:Y:S02]  /*15760*/  ISETP.GE.U32.AND P5, PT, R193, R4, PT ;  /* 0x00000004c100720c */ /* 0x000fe40003fa6070 */
[----:B------:R-:W-:-:S04]  /*15770*/  LOP3.LUT R4, R0, 0xffff, RZ, 0xc0, !PT ;  /* 0x0000ffff00047812 */ /* 0x000fc800078ec0ff */
[----:B------:R-:W-:-:S04]  /*15780*/  SHF.R.U32.HI R4, RZ, 0x8, R4 ;  /* 0x00000008ff047819 */ /* 0x000fc80000011604 */
[----:B------:R-:W-:-:S04]  /*15790*/  LOP3.LUT R4, R4, 0xffff, RZ, 0xc0, !PT ;  /* 0x0000ffff04047812 */ /* 0x000fc800078ec0ff */
[----:B------:R-:W-:Y:S02]  /*157a0*/  ISETP.GE.U32.AND P4, PT, R193, R4, PT ;  /* 0x00000004c100720c */ /* 0x000fe40003f86070 */
[--C-:B------:R-:W-:Y:S01]  /*157b0*/  SHF.R.U32.HI R4, RZ, 0x10, R0.reuse ;  /* 0x00000010ff047819 */ /* 0x100fe20000011600 */
[----:B------:R-:W1:Y:S03]  /*157c0*/  MUFU.EX2 R7, R11 ;  /* 0x0000000b00077308 */ /* 0x000e660000000800 */
[----:B------:R-:W-:Y:S02]  /*157d0*/  LOP3.LUT R4, R4, 0xff, RZ, 0xc0, !PT ;  /* 0x000000ff04047812 */ /* 0x000fe400078ec0ff */
[----:B------:R-:W-:-:S03]  /*157e0*/  SHF.R.U32.HI R0, RZ, 0x18, R0 ;  /* 0x00000018ff007819 */ /* 0x000fc60000011600 */
[----:B------:R-:W2:Y:S01]  /*157f0*/  MUFU.EX2 R14, R22 ;  /* 0x00000016000e7308 */ /* 0x000ea20000000800 */
[C---:B------:R-:W-:Y:S02]  /*15800*/  ISETP.GE.U32.AND P2, PT, R193.reuse, R4, PT ;  /* 0x00000004c100720c */ /* 0x040fe40003f46070 */
[----:B------:R-:W-:Y:S02]  /*15810*/  ISETP.GE.U32.AND P3, PT, R193, R0, PT ;  /* 0x00000000c100720c */ /* 0x000fe40003f66070 */
[----:B------:R-:W-:-:S03]  /*15820*/  LOP3.LUT R0, R2, 0xff, RZ, 0xc0, !PT ;  /* 0x000000ff02007812 */ /* 0x000fc600078ec0ff */
[----:B------:R-:W3:Y:S01]  /*15830*/  MUFU.EX2 R4, R12 ;  /* 0x0000000c00047308 */ /* 0x000ee20000000800 */
[----:B------:R-:W-:-:S07]  /*15840*/  ISETP.GE.U32.AND P1, PT, R193, R0, PT ;  /* 0x00000000c100720c */ /* 0x000fce0003f26070 */
[----:B------:R-:W3:Y:S01]  /*15850*/  MUFU.EX2 R9, R31 ;  /* 0x0000001f00097308 */ /* 0x000ee20000000800 */
[----:B------:R-:W-:Y:S02]  /*15860*/  SHF.R.U32.HI R0, RZ, 0x18, R2 ;  /* 0x00000018ff007819 */ /* 0x000fe40000011602 */
[----:B------:R-:W-:Y:S02]  /*15870*/  LOP3.LUT R6, R5, R235, R6, 0x96, !PT ;  /* 0x000000eb05067212 */ /* 0x000fe400078e9606 */
[----:B------:R-:W-:Y:S02]  /*15880*/  LOP3.LUT R5, R2, 0xffff, RZ, 0xc0, !PT ;  /* 0x0000ffff02057812 */ /* 0x000fe400078ec0ff */
[----:B------:R-:W-:Y:S01]  /*15890*/  ISETP.GE.U32.AND P0, PT, R193, R0, PT ;  /* 0x00000000c100720c */ /* 0x000fe20003f06070 */
[----:B-1----:R-:W-:Y:S01]  /*158a0*/  FADD.FTZ R0, R7, R10 ;  /* 0x0000000a07007221 */ /* 0x002fe20000010000 */
[C---:B------:R-:W-:Y:S02]  /*158b0*/  PRMT R88, R59.reuse, 0x7610, R88 ;  /* 0x000076103b587816 */ /* 0x040fe40000000058 */
[----:B------:R-:W-:Y:S01]  /*158c0*/  SHF.R.U32.HI R3, RZ, 0x10, R2 ;  /* 0x00000010ff037819 */ /* 0x000fe20000011602 */
[----:B--2---:R-:W-:Y:S01]  /*158d0*/  FADD.FTZ R2, R14, R16 ;  /* 0x000000100e027221 */ /* 0x004fe20000010000 */
[----:B---3--:R-:W-:Y:S01]  /*158e0*/  FADD.FTZ R11, R4, R0 ;  /* 0x00000000040b7221 */ /* 0x008fe20000010000 */
[----:B------:R-:W-:Y:S01]  /*158f0*/  @!P5 HFMA2.BF16_V2 R33, -RZ.H0_H0, RZ.H0_H0, -R88.H0_H0 ;  /* 0x200000ffff21d231 */ /* 0x000fe20000340958 */
[----:B------:R-:W-:Y:S01]  /*15900*/  PRMT R87, R59, 0x7632, R87 ;  /* 0x000076323b577816 */ /* 0x000fe20000000057 */
[----:B------:R-:W-:Y:S01]  /*15910*/  FADD.FTZ R10, R9, R2 ;  /* 0x00000002090a7221 */ /* 0x000fe20000010000 */
[----:B------:R-:W-:Y:S01]  /*15920*/  LOP3.LUT R0, R3, 0xff, RZ, 0xc0, !PT ;  /* 0x000000ff03007812 */ /* 0x000fe200078ec0ff */
[----:B------:R-:W-:Y:S01]  /*15930*/  IMAD.WIDE.U32 R2, R6, -0x2daee0ad, RZ ;  /* 0xd2511f5306027825 */ /* 0x000fe200078e00ff */
[----:B------:R-:W-:-:S03]  /*15940*/  F2FP.BF16.F32.PACK_AB R240, R4, R7 ;  /* 0x0000000704f0723e */ /* 0x000fc600000010ff */
[----:B------:R-:W-:Y:S01]  /*15950*/  IMAD.MOV.U32 R12, RZ, RZ, R244 ;  /* 0x000000ffff0c7224 */ /* 0x000fe200078e00f4 */
[----:B------:R-:W-:Y:S02]  /*15960*/  PRMT R244, R88, 0x5410, R87 ;  /* 0x0000541058f47816 */ /* 0x000fe40000000057 */
[----:B------:R-:W-:Y:S02]  /*15970*/  @!P5 PRMT R88, R33, 0x5410, RZ ;  /* 0x000054102158d816 */ /* 0x000fe400000000ff */
[----:B------:R-:W-:Y:S02]  /*15980*/  ISETP.GE.U32.AND P5, PT, R193, R0, PT ;  /* 0x00000000c100720c */ /* 0x000fe40003fa6070 */
[----:B------:R-:W-:Y:S02]  /*15990*/  PRMT R86, R21, 0x7632, R86 ;  /* 0x0000763215567816 */ /* 0x000fe40000000056 */
[----:B------:R-:W-:Y:S02]  /*159a0*/  LOP3.LUT R0, R3, R155, R8, 0x96, !PT ;  /* 0x0000009b03007212 */ /* 0x000fe400078e9608 */
[----:B------:R-:W-:-:S02]  /*159b0*/  LOP3.LUT R7, R2, 0xffff, RZ, 0xc0, !PT ;  /* 0x0000ffff02077812 */ /* 0x000fc400078ec0ff */
[----:B------:R-:W-:Y:S02]  /*159c0*/  LOP3.LUT R4, R2, 0xff, RZ, 0xc0, !PT ;  /* 0x000000ff02047812 */ /* 0x000fe400078ec0ff */
[--C-:B------:R-:W-:Y:S02]  /*159d0*/  SHF.R.U32.HI R6, RZ, 0x10, R2.reuse ;  /* 0x00000010ff067819 */ /* 0x100fe40000011602 */
[----:B------:R-:W-:Y:S02]  /*159e0*/  SHF.R.U32.HI R3, RZ, 0x18, R2 ;  /* 0x00000018ff037819 */ /* 0x000fe40000011602 */
[----:B------:R-:W-:Y:S01]  /*159f0*/  SHF.R.U32.HI R2, RZ, 0x8, R5 ;  /* 0x00000008ff027819 */ /* 0x000fe20000011605 */
[----:B------:R-:W-:Y:S01]  /*15a00*/  @!P4 HFMA2.BF16_V2 R34, -RZ.H0_H0, RZ.H0_H0, -R87.H0_H0 ;  /* 0x200000ffff22c231 */ /* 0x000fe20000340957 */
[----:B------:R-:W-:Y:S01]  /*15a10*/  PRMT R80, R21, 0x7610, R80 ;  /* 0x0000761015507816 */ /* 0x000fe20000000050 */
[----:B------:R-:W-:Y:S01]  /*15a20*/  @!P3 HFMA2.BF16_V2 R35, -RZ.H0_H0, RZ.H0_H0, -R86.H0_H0 ;  /* 0x200000ffff23b231 */ /* 0x000fe20000340956 */
[----:B------:R1:W-:Y:S01]  /*15a30*/  MUFU.EX2 R22, R161 ;  /* 0x000000a100167308 */ /* 0x0003e20000000800 */
[----:B------:R-:W-:-:S02]  /*15a40*/  LOP3.LUT R2, R2, 0xffff, RZ, 0xc0, !PT ;  /* 0x0000ffff02027812 */ /* 0x000fc400078ec0ff */
[----:B------:R-:W-:Y:S02]  /*15a50*/  @!P4 PRMT R87, R34, 0x5410, RZ ;  /* 0x000054102257c816 */ /* 0x000fe400000000ff */
[----:B------:R-:W-:-:S03]  /*15a60*/  ISETP.GE.U32.AND P4, PT, R193, R2, PT ;  /* 0x00000002c100720c */ /* 0x000fc60003f86070 */
[----:B------:R-:W2:Y:S01]  /*15a70*/  MUFU.EX2 R8, R84 ;  /* 0x0000005400087308 */ /* 0x000ea20000000800 */
[----:B------:R-:W-:Y:S01]  /*15a80*/  LOP3.LUT R2, R0, 0xffff, RZ, 0xc0, !PT ;  /* 0x0000ffff00027812 */ /* 0x000fe200078ec0ff */
[----:B-1----:R-:W-:Y:S01]  /*15a90*/  IMAD.MOV.U32 R161, RZ, RZ, R180 ;  /* 0x000000ffffa17224 */ /* 0x002fe200078e00b4 */
[----:B------:R-:W-:Y:S02]  /*15aa0*/  PRMT R180, R80, 0x5410, R86 ;  /* 0x0000541050b47816 */ /* 0x000fe40000000056 */
[----:B------:R-:W-:Y:S02]  /*15ab0*/  @!P3 PRMT R86, R35, 0x5410, RZ ;  /* 0x000054102356b816 */ /* 0x000fe400000000ff */
[----:B------:R-:W-:Y:S02]  /*15ac0*/  ISETP.GE.U32.AND P3, PT, R193, R4, PT ;  /* 0x00000004c100720c */ /* 0x000fe40003f66070 */
[----:B------:R-:W1:Y:S01]  /*15ad0*/  MUFU.EX2 R4, R90 ;  /* 0x0000005a00047308 */ /* 0x000e620000000800 */
[----:B------:R-:W-:Y:S01]  /*15ae0*/  SHF.R.U32.HI R2, RZ, 0x8, R2 ;  /* 0x00000008ff027819 */ /* 0x000fe20000011602 */
[----:B------:R-:W-:-:S03]  /*15af0*/  @!P2 HFMA2.BF16_V2 R36, -RZ.H0_H0, RZ.H0_H0, -R80.H0_H0 ;  /* 0x200000ffff24a231 */ /* 0x000fc60000340950 */
[----:B------:R-:W-:Y:S02]  /*15b00*/  LOP3.LUT R2, R2, 0xffff, RZ, 0xc0, !PT ;  /* 0x0000ffff02027812 */ /* 0x000fe400078ec0ff */
[----:B------:R-:W-:Y:S02]  /*15b10*/  @!P2 PRMT R80, R36, 0x5410, RZ ;  /* 0x000054102450a816 */ /* 0x000fe400000000ff */
[----:B------:R-:W-:Y:S02]  /*15b20*/  PRMT R79, R17, 0x7610, R79 ;  /* 0x00007610114f7816 */ /* 0x000fe4000000004f */
[----:B------:R-:W-:Y:S01]  /*15b30*/  ISETP.GE.U32.AND P2, PT, R193, R2, PT ;  /* 0x00000002c100720c */ /* 0x000fe20003f46070 */
[----:B--2---:R-:W-:Y:S01]  /*15b40*/  FADD.FTZ R2, R8, R13 ;  /* 0x0000000d08027221 */ /* 0x004fe20000010000 */
[----:B------:R-:W-:Y:S01]  /*15b50*/  PRMT R158, R17, 0x7632, R158 ;  /* 0x00007632119e7816 */ /* 0x000fe2000000009e */
[----:B------:R-:W-:Y:S01]  /*15b60*/  @!P1 HFMA2.BF16_V2 R37, -RZ.H0_H0, RZ.H0_H0, -R79.H0_H0 ;  /* 0x200000ffff259231 */ /* 0x000fe2000034094f */
[----:B------:R-:W-:Y:S01]  /*15b70*/  F2FP.BF16.F32.PACK_AB R9, R9, R14 ;  /* 0x0000000e0909723e */ /* 0x000fe200000010ff */
[----:B-1----:R-:W-:Y:S01]  /*15b80*/  FADD.FTZ R5, R4, R2 ;  /* 0x0000000204057221 */ /* 0x002fe20000010000 */
[----:B------:R-:W-:Y:S01]  /*15b90*/  LOP3.LUT R2, R0, 0xff, RZ, 0xc0, !PT ;  /* 0x000000ff00027812 */ /* 0x000fe200078ec0ff */
[----:B------:R-:W-:Y:S01]  /*15ba0*/  IMAD.MOV.U32 R14, RZ, RZ, R181 ;  /* 0x000000ffff0e7224 */ /* 0x000fe200078e00b5 */
[----:B------:R-:W-:-:S02]  /*15bb0*/  PRMT R181, R79, 0x5410, R158 ;  /* 0x000054104fb57816 */ /* 0x000fc4000000009e */
[----:B------:R-:W-:Y:S02]  /*15bc0*/  @!P1 PRMT R79, R37, 0x5410, RZ ;  /* 0x00005410254f9816 */ /* 0x000fe400000000ff */
[----:B------:R-:W-:Y:S02]  /*15bd0*/  ISETP.GE.U32.AND P1, PT, R193, R2, PT ;  /* 0x00000002c100720c */ /* 0x000fe40003f26070 */
[C---:B------:R-:W-:Y:S02]  /*15be0*/  PRMT R156, R18.reuse, 0x7610, R156 ;  /* 0x00007610129c7816 */ /* 0x040fe4000000009c */
[--C-:B------:R-:W-:Y:S02]  /*15bf0*/  SHF.R.U32.HI R2, RZ, 0x18, R0.reuse ;  /* 0x00000018ff027819 */ /* 0x100fe40000011600 */
[----:B------:R-:W-:Y:S01]  /*15c00*/  SHF.R.U32.HI R0, RZ, 0x10, R0 ;  /* 0x00000010ff007819 */ /* 0x000fe20000011600 */
[----:B------:R-:W-:Y:S01]  /*15c10*/  @!P5 HFMA2.BF16_V2 R40, -RZ.H0_H0, RZ.H0_H0, -R156.H0_H0 ;  /* 0x200000ffff28d231 */ /* 0x000fe2000034099c */
[----:B------:R-:W-:Y:S01]  /*15c20*/  PRMT R157, R18, 0x7632, R157 ;  /* 0x00007632129d7816 */ /* 0x000fe2000000009d */
[----:B------:R-:W-:Y:S01]  /*15c30*/  @!P4 HFMA2.BF16_V2 R38, -RZ.H0_H0, RZ.H0_H0, -R158.H0_H0 ;  /* 0x200000ffff26c231 */ /* 0x000fe2000034099e */
[----:B------:R-:W-:Y:S01]  /*15c40*/  PRMT R154, R15, 0x7610, R154 ;  /* 0x000076100f9a7816 */ /* 0x000fe2000000009a */
[----:B------:R1:W-:Y:S01]  /*15c50*/  MUFU.EX2 R13, R89 ;  /* 0x00000059000d7308 */ /* 0x0003e20000000800 */
[----:B------:R-:W-:-:S02]  /*15c60*/  LOP3.LUT R0, R0, 0xff, RZ, 0xc0, !PT ;  /* 0x000000ff00007812 */ /* 0x000fc400078ec0ff */
[----:B------:R-:W-:Y:S01]  /*15c70*/  PRMT R151, R15, 0x7632, R151 ;  /* 0x000076320f977816 */ /* 0x000fe20000000097 */
[----:B------:R-:W-:Y:S01]  /*15c80*/  @!P1 HFMA2.BF16_V2 R42, -RZ.H0_H0, RZ.H0_H0, -R154.H0_H0 ;  /* 0x200000ffff2a9231 */ /* 0x000fe2000034099a */
[----:B------:R-:W-:Y:S01]  /*15c90*/  @!P4 PRMT R158, R38, 0x5410, RZ ;  /* 0x00005410269ec816 */ /* 0x000fe200000000ff */
[----:B------:R-:W-:Y:S01]  /*15ca0*/  IMAD.MOV.U32 R38, RZ, RZ, R174 ;  /* 0x000000ffff267224 */ /* 0x000fe200078e00ae */
[----:B------:R-:W-:Y:S01]  /*15cb0*/  F2FP.BF16.F32.PACK_AB R4, R4, R8 ;  /* 0x000000080404723e */ /* 0x000fe200000010ff */
[----:B------:R-:W-:Y:S01]  /*15cc0*/  IMAD.MOV.U32 R174, RZ, RZ, R153 ;  /* 0x000000ffffae7224 */ /* 0x000fe200078e0099 */
[----:B------:R-:W2:Y:S01]  /*15cd0*/  MUFU.EX2 R8, R49 ;  /* 0x0000003100087308 */ /* 0x000ea20000000800 */
[----:B------:R-:W-:Y:S01]  /*15ce0*/  PRMT R153, R154, 0x5410, R151 ;  /* 0x000054109a997816 */ /* 0x000fe20000000097 */
[----:B-1----:R-:W-:Y:S02]  /*15cf0*/  IMAD.MOV.U32 R89, RZ, RZ, R161 ;  /* 0x000000ffff597224 */ /* 0x002fe400078e00a1 */
[----:B------:R-:W-:Y:S01]  /*15d00*/  IMAD.MOV.U32 R161, RZ, RZ, R245 ;  /* 0x000000ffffa17224 */ /* 0x000fe200078e00f5 */
[----:B------:R-:W-:-:S02]  /*15d10*/  PRMT R245, R156, 0x5410, R157 ;  /* 0x000054109cf57816 */ /* 0x000fc4000000009d */
[----:B------:R-:W-:Y:S02]  /*15d20*/  @!P5 PRMT R156, R40, 0x5410, RZ ;  /* 0x00005410289cd816 */ /* 0x000fe400000000ff */
[C---:B------:R-:W-:Y:S02]  /*15d30*/  ISETP.GE.U32.AND P5, PT, R193.reuse, R0, PT ;  /* 0x00000000c100720c */ /* 0x040fe40003fa6070 */
[----:B------:R-:W-:Y:S02]  /*15d40*/  LOP3.LUT R0, R6, 0xff, RZ, 0xc0, !PT ;  /* 0x000000ff06007812 */ /* 0x000fe400078ec0ff */
[----:B------:R-:W-:Y:S02]  /*15d50*/  @!P1 PRMT R154, R42, 0x5410, RZ ;  /* 0x000054102a9a9816 */ /* 0x000fe400000000ff */
[C---:B------:R-:W-:Y:S02]  /*15d60*/  ISETP.GE.U32.AND P4, PT, R193.reuse, R2, PT ;  /* 0x00000002c100720c */ /* 0x040fe40003f86070 */
[----:B------:R-:W-:Y:S01]  /*15d70*/  ISETP.GE.U32.AND P1, PT, R193, R0, PT ;  /* 0x00000000c100720c */ /* 0x000fe20003f26070 */
[----:B------:R-:W1:Y:S01]  /*15d80*/  MUFU.EX2 R2, R51 ;  /* 0x0000003300027308 */ /* 0x000e620000000800 */
[----:B------:R-:W-:Y:S01]  /*15d90*/  SHF.R.U32.HI R0, RZ, 0x8, R7 ;  /* 0x00000008ff007819 */ /* 0x000fe20000011607 */
[----:B------:R-:W-:-:S03]  /*15da0*/  @!P2 HFMA2.BF16_V2 R41, -RZ.H0_H0, RZ.H0_H0, -R151.H0_H0 ;  /* 0x200000ffff29a231 */ /* 0x000fc60000340997 */
[----:B------:R-:W-:Y:S02]  /*15db0*/  LOP3.LUT R0, R0, 0xffff, RZ, 0xc0, !PT ;  /* 0x0000ffff00007812 */ /* 0x000fe400078ec0ff */
[----:B------:R-:W-:Y:S02]  /*15dc0*/  @!P2 PRMT R151, R41, 0x5410, RZ ;  /* 0x000054102997a816 */ /* 0x000fe400000000ff */
[----:B------:R-:W-:Y:S01]  /*15dd0*/  ISETP.GE.U32.AND P2, PT, R193, R0, PT ;  /* 0x00000000c100720c */ /* 0x000fe20003f46070 */
[----:B------:R-:W-:Y:S01]  /*15de0*/  @!P0 HFMA2.BF16_V2 R39, -RZ.H0_H0, RZ.H0_H0, -R157.H0_H0 ;  /* 0x200000ffff278231 */ /* 0x000fe2000034099d */
[----:B------:R-:W-:Y:S01]  /*15df0*/  PRMT R150, R9, 0x7610, R150 ;  /* 0x0000761009967816 */ /* 0x000fe20000000096 */
[----:B------:R-:W3:Y:S01]  /*15e00*/  MUFU.EX2 R6, R23 ;  /* 0x0000001700067308 */ /* 0x000ee20000000800 */
[----:B--2---:R-:W-:Y:S01]  /*15e10*/  FADD.FTZ R0, R8, R10 ;  /* 0x0000000a08007221 */ /* 0x004fe20000010000 */
[----:B------:R-:W-:Y:S02]  /*15e20*/  PRMT R148, R4, 0x7610, R148 ;  /* 0x0000761004947816 */ /* 0x000fe40000000094 */
[----:B------:R-:W-:-:S02]  /*15e30*/  @!P0 PRMT R157, R39, 0x5410, RZ ;  /* 0x00005410279d8816 */ /* 0x000fc400000000ff */
[----:B------:R-:W-:Y:S01]  /*15e40*/  PRMT R147, R4, 0x7632, R147 ;  /* 0x0000763204937816 */ /* 0x000fe20000000093 */
[----:B------:R-:W-:Y:S01]  /*15e50*/  @!P5 HFMA2.BF16_V2 R46, -RZ.H0_H0, RZ.H0_H0, -R150.H0_H0 ;  /* 0x200000ffff2ed231 */ /* 0x000fe20000340996 */
[----:B------:R-:W-:Y:S01]  /*15e60*/  ISETP.GE.U32.AND P0, PT, R193, R3, PT ;  /* 0x00000003c100720c */ /* 0x000fe20003f06070 */
[----:B------:R-:W2:Y:S01]  /*15e70*/  MUFU.EX2 R4, R30 ;  /* 0x0000001e00047308 */ /* 0x000ea20000000800 */
[----:B------:R-:W-:Y:S01]  /*15e80*/  PRMT R149, R9, 0x7632, R149 ;  /* 0x0000763209957816 */ /* 0x000fe20000000095 */
[C---:B-1----:R-:W-:Y:S01]  /*15e90*/  FADD.FTZ R3, R2.reuse, R0 ;  /* 0x0000000002037221 */ /* 0x042fe20000010000 */
[----:B------:R-:W-:Y:S01]  /*15ea0*/  F2FP.BF16.F32.PACK_AB R0, R2, R8 ;  /* 0x000000080200723e */ /* 0x000fe200000010ff */
[----:B------:R-:W-:-:S04]  /*15eb0*/  IMAD.MOV.U32 R21, RZ, RZ, R152 ;  /* 0x000000ffff157224 */ /* 0x000fc800078e0098 */
[----:B------:R-:W1:Y:S01]  /*15ec0*/  MUFU.EX2 R19, R162 ;  /* 0x000000a200137308 */ /* 0x000e620000000800 */
[----:B------:R-:W-:Y:S01]  /*15ed0*/  PRMT R152, R150, 0x5410, R149 ;  /* 0x0000541096987816 */ /* 0x000fe20000000095 */
[----:B------:R-:W-:Y:S01]  /*15ee0*/  @!P2 HFMA2.BF16_V2 R47, -RZ.H0_H0, RZ.H0_H0, -R147.H0_H0 ;  /* 0x200000ffff2fa231 */ /* 0x000fe20000340993 */
[----:B------:R-:W-:Y:S01]  /*15ef0*/  @!P5 PRMT R150, R46, 0x5410, RZ ;  /* 0x000054102e96d816 */ /* 0x000fe200000000ff */
[----:B------:R-:W-:Y:S01]  /*15f00*/  IMAD.MOV.U32 R46, RZ, RZ, R21 ;  /* 0x000000ffff2e7224 */ /* 0x000fe200078e0015 */
[----:B------:R-:W-:-:S03]  /*15f10*/  PRMT R146, R0, 0x7610, R146 ;  /* 0x0000761000927816 */ /* 0x000fc60000000092 */
[----:B------:R4:W1:Y:S01]  /*15f20*/  MUFU.EX2 R20, R163 ;  /* 0x000000a300147308 */ /* 0x0008620000000800 */
[----:B------:R-:W-:Y:S01]  /*15f30*/  IMAD.MOV.U32 R21, RZ, RZ, R195 ;  /* 0x000000ffff157224 */ /* 0x000fe200078e00c3 */
[----:B------:R-:W-:Y:S01]  /*15f40*/  PRMT R195, R148, 0x5410, R147 ;  /* 0x0000541094c37816 */ /* 0x000fe20000000093 */
[----:B------:R-:W-:Y:S01]  /*15f50*/  @!P1 HFMA2.BF16_V2 R45, -RZ.H0_H0, RZ.H0_H0, -R146.H0_H0 ;  /* 0x200000ffff2d9231 */ /* 0x000fe20000340992 */
[----:B------:R-:W-:Y:S01]  /*15f60*/  @!P2 PRMT R147, R47, 0x5410, RZ ;  /* 0x000054102f93a816 */ /* 0x000fe200000000ff */
[----:B------:R-:W-:Y:S01]  /*15f70*/  IMAD.MOV.U32 R47, RZ, RZ, R38 ;  /* 0x000000ffff2f7224 */ /* 0x000fe200078e0026 */
[----:B------:R-:W-:Y:S02]  /*15f80*/  PRMT R145, R0, 0x7632, R145 ;  /* 0x0000763200917816 */ /* 0x000fe40000000091 */
[----:B------:R2:W-:Y:S01]  /*15f90*/  MUFU.EX2 R16, R164 ;  /* 0x000000a400107308 */ /* 0x0005e20000000800 */
[----:B----4-:R-:W-:-:S07]  /*15fa0*/  IMAD.MOV.U32 R163, RZ, RZ, R12 ;  /* 0x000000ffffa37224 */ /* 0x010fce00078e000c */
[----:B------:R-:W4:Y:S01]  /*15fb0*/  MUFU.EX2 R12, R91 ;  /* 0x0000005b000c7308 */ /* 0x000f220000000800 */
[----:B---3--:R-:W-:Y:S01]  /*15fc0*/  FADD.FTZ R2, R6, R11 ;  /* 0x0000000b06027221 */ /* 0x008fe20000010000 */
[----:B------:R-:W-:Y:S02]  /*15fd0*/  IMAD.MOV.U32 R38, RZ, RZ, R163 ;  /* 0x000000ffff267224 */ /* 0x000fe400078e00a3 */
[----:B------:R-:W-:Y:S01]  /*15fe0*/  FADD.FTZ R0, R22, R32 ;  /* 0x0000002016007221 */ /* 0x000fe20000010000 */
[----:B------:R-:W-:-:S03]  /*15ff0*/  IMAD.MOV.U32 R163, RZ, RZ, R226 ;  /* 0x000000ffffa37224 */ /* 0x000fc600078e00e2 */
[----:B------:R-:W3:Y:S01]  /*16000*/  MUFU.EX2 R17, R92 ;  /* 0x0000005c00117308 */ /* 0x000ee20000000800 */
[----:B--2---:R-:W-:Y:S02]  /*16010*/  IMAD.MOV.U32 R164, RZ, RZ, R14 ;  /* 0x000000ffffa47224 */ /* 0x004fe400078e000e */
[----:B------:R-:W-:-:S05]  /*16020*/  IMAD.MOV.U32 R226, RZ, RZ, R182 ;  /* 0x000000ffffe27224 */ /* 0x000fca00078e00b6 */
[----:B------:R-:W2:Y:S01]  /*16030*/  MUFU.EX2 R8, R62 ;  /* 0x0000003e00087308 */ /* 0x000ea20000000800 */
[----:B------:R-:W-:Y:S01]  /*16040*/  PRMT R182, R146, 0x5410, R145 ;  /* 0x0000541092b67816 */ /* 0x000fe20000000091 */
[----:B------:R-:W-:Y:S01]  /*16050*/  FADD.FTZ R23, R4, R2 ;  /* 0x0000000204177221 */ /* 0x000fe20000010000 */
[----:B------:R-:W-:-:S05]  /*16060*/  @!P1 PRMT R146, R45, 0x5410, RZ ;  /* 0x000054102d929816 */ /* 0x000fca00000000ff */
[----:B------:R-:W2:Y:S01]  /*16070*/  MUFU.EX2 R14, R93 ;  /* 0x0000005d000e7308 */ /* 0x000ea20000000800 */
[----:B------:R-:W-:Y:S01]  /*16080*/  F2FP.BF16.F32.PACK_AB R45, R4, R6 ;  /* 0x00000006042d723e */ /* 0x000fe200000010ff */
[----:B-1----:R-:W-:Y:S01]  /*16090*/  FADD.FTZ R0, R19, R0 ;  /* 0x0000000013007221 */ /* 0x002fe20000010000 */
[----:B------:R-:W-:-:S05]  /*160a0*/  FADD.FTZ R2, R13, R5 ;  /* 0x000000050d027221 */ /* 0x000fca0000010000 */
[----:B------:R-:W1:Y:S01]  /*160b0*/  MUFU.EX2 R7, R60 ;  /* 0x0000003c00077308 */ /* 0x000e620000000800 */
[----:B------:R-:W-:Y:S01]  /*160c0*/  FADD.FTZ R0, R20, R0 ;  /* 0x0000000014007221 */ /* 0x000fe20000010000 */
[----:B----4-:R-:W-:-:S06]  /*160d0*/  FADD.FTZ R2, R12, R2 ;  /* 0x000000020c027221 */ /* 0x010fcc0000010000 */
[----:B------:R-:W4:Y:S01]  /*160e0*/  MUFU.EX2 R6, R64 ;  /* 0x0000004000067308 */ /* 0x000f220000000800 */
[----:B------:R-:W-:Y:S01]  /*160f0*/  F2FP.BF16.F32.PACK_AB R32, R19, R22 ;  /* 0x000000161320723e */ /* 0x000fe200000010ff */
[----:B------:R-:W-:Y:S01]  /*16100*/  FADD.FTZ R22, R16, R0 ;  /* 0x0000000010167221 */ /* 0x000fe20000010000 */
[----:B---3--:R-:W-:-:S05]  /*16110*/  FADD.FTZ R2, R17, R2 ;  /* 0x0000000211027221 */ /* 0x008fca0000010000 */
[----:B------:R-:W3:Y:S01]  /*16120*/  MUFU.EX2 R4, R66 ;  /* 0x0000004200047308 */ /* 0x000ee20000000800 */
[----:B--2---:R-:W-:Y:S01]  /*16130*/  FADD.FTZ R0, R8, R3 ;  /* 0x0000000308007221 */ /* 0x004fe20000010000 */
[----:B------:R-:W-:Y:S01]  /*16140*/  FADD.FTZ R11, R14, R2 ;  /* 0x000000020e0b7221 */ /* 0x000fe20000010000 */
[----:B------:R-:W-:Y:S02]  /*16150*/  VIADD R2, R205, 0xfffffffd ;  /* 0xfffffffdcd027836 */ /* 0x000fe40000000000 */
[----:B-1----:R-:W-:Y:S01]  /*16160*/  FADD.FTZ R0, R7, R0 ;  /* 0x0000000007007221 */ /* 0x002fe20000010000 */
[----:B------:R-:W-:Y:S01]  /*16170*/  F2FP.BF16.F32.PACK_AB R34, R16, R20 ;  /* 0x000000141022723e */ /* 0x000fe200000010ff */
[----:B------:R-:W-:Y:S02]  /*16180*/  IMAD.MOV.U32 R20, RZ, RZ, R21 ;  /* 0x000000ffff147224 */ /* 0x000fe400078e0015 */
[----:B------:R-:W-:Y:S02]  /*16190*/  IMAD.MOV.U32 R21, RZ, RZ, R174 ;  /* 0x000000ffff157224 */ /* 0x000fe400078e00ae */
[----:B----4-:R-:W-:Y:S01]  /*161a0*/  FADD.FTZ R0, R6, R0 ;  /* 0x0000000006007221 */ /* 0x010fe20000010000 */
[----:B------:R-:W-:-:S03]  /*161b0*/  LOP3.LUT R174, R229, R2, RZ, 0x3c, !PT ;  /* 0x00000002e5ae7212 */ /* 0x000fc600078e3cff */
[----:B---3--:R-:W-:Y:S01]  /*161c0*/  FADD.FTZ R10, R4, R0 ;  /* 0x00000000040a7221 */ /* 0x008fe20000010000 */
[----:B------:R-:W-:-:S05]  /*161d0*/  LOP3.LUT R0, R174, R199, RZ, 0x3c, !PT ;  /* 0x000000c7ae007212 */ /* 0x000fca00078e3cff */
[----:B------:R-:W-:-:S05]  /*161e0*/  IMAD.WIDE.U32 R18, R0, -0x326172a9, RZ ;  /* 0xcd9e8d5700127825 */ /* 0x000fca00078e00ff */
[----:B------:R-:W-:-:S05]  /*161f0*/  LOP3.LUT R2, R19, R225, R250, 0x96, !PT ;  /* 0x000000e113027212 */ /* 0x000fca00078e96fa */
[----:B------:R-:W-:-:S05]  /*16200*/  IMAD.WIDE.U32 R2, R2, -0x2daee0ad, RZ ;  /* 0xd2511f5302027825 */ /* 0x000fca00078e00ff */
[----:B------:R-:W-:Y:S02]  /*16210*/  LOP3.LUT R0, R3, R232, R206, 0x96, !PT ;  /* 0x000000e803007212 */ /* 0x000fe400078e96ce */
[----:B------:R-:W-:Y:S02]  /*16220*/  LOP3.LUT R3, R109, R224, R18, 0x96, !PT ;  /* 0x000000e06d037212 */ /* 0x000fe400078e9612 */
[----:B------:R-:W-:-:S03]  /*16230*/  F2FP.BF16.F32.PACK_AB R16, R4, R6 ;  /* 0x000000060410723e */ /* 0x000fc600000010ff */
[----:B------:R-:W-:Y:S01]  /*16240*/  IMAD.WIDE.U32 R4, R3, -0x2daee0ad, RZ ;  /* 0xd2511f5303047825 */ /* 0x000fe200078e00ff */
[----:B------:R-:W-:Y:S02]  /*16250*/  F2FP.BF16.F32.PACK_AB R12, R12, R13 ;  /* 0x0000000d0c0c723e */ /* 0x000fe400000010ff */
[----:B------:R-:W-:Y:S01]  /*16260*/  F2FP.BF16.F32.PACK_AB R13, R7, R8 ;  /* 0x00000008070d723e */ /* 0x000fe200000010ff */
        /* <DEDUP_REMOVED lines=14> */
[----:B------:R-:W-:Y:S01]  /*16350*/  LOP3.LUT R4, R0, 0xffff, RZ, 0xc0, !PT ;  /* 0x0000ffff00047812 */ /* 0x000fe200078ec0ff */
[----:B------:R-:W-:-:S03]  /*16360*/  @!P4 HFMA2.BF16_V2 R44, -RZ.H0_H0, RZ.H0_H0, -R149.H0_H0 ;  /* 0x200000ffff2cc231 */ /* 0x000fc60000340995 */
[----:B------:R-:W-:-:S04]  /*16370*/  SHF.R.U32.HI R4, RZ, 0x8, R4 ;  /* 0x00000008ff047819 */ /* 0x000fc80000011604 */
[----:B------:R-:W-:Y:S02]  /*16380*/  LOP3.LUT R4, R4, 0xffff, RZ, 0xc0, !PT ;  /* 0x0000ffff04047812 */ /* 0x000fe400078ec0ff */
[----:B------:R-:W-:Y:S02]  /*16390*/  @!P4 PRMT R149, R44, 0x5410, RZ ;  /* 0x000054102c95c816 */ /* 0x000fe400000000ff */
[----:B------:R-:W-:Y:S02]  /*163a0*/  ISETP.GE.U32.AND P4, PT, R193, R4, PT ;  /* 0x00000004c100720c */ /* 0x000fe40003f86070 */
[--C-:B------:R-:W-:Y:S01]  /*163b0*/  SHF.R.U32.HI R4, RZ, 0x10, R0.reuse ;  /* 0x00000010ff047819 */ /* 0x100fe20000011600 */
[----:B------:R-:W-:Y:S01]  /*163c0*/  @!P3 HFMA2.BF16_V2 R48, -RZ.H0_H0, RZ.H0_H0, -R148.H0_H0 ;  /* 0x200000ffff30b231 */ /* 0x000fe20000340994 */
[----:B------:R-:W-:Y:S02]  /*163d0*/  F2FP.BF16.F32.PACK_AB R17, R14, R17 ;  /* 0x000000110e11723e */ /* 0x000fe400000010ff */
[----:B------:R-:W-:Y:S01]  /*163e0*/  LOP3.LUT R4, R4, 0xff, RZ, 0xc0, !PT ;  /* 0x000000ff04047812 */ /* 0x000fe200078ec0ff */
[----:B------:R-:W1:Y:S01]  /*163f0*/  MUFU.EX2 R14, R68 ;  /* 0x00000044000e7308 */ /* 0x000e620000000800 */
[----:B------:R-:W-:-:S02]  /*16400*/  SHF.R.U32.HI R0, RZ, 0x18, R0 ;  /* 0x00000018ff007819 */ /* 0x000fc40000011600 */
[----:B------:R-:W-:-:S05]  /*16410*/  ISETP.GE.U32.AND P2, PT, R193, R4, PT ;  /* 0x00000004c100720c */ /* 0x000fca0003f46070 */
[----:B------:R-:W2:Y:S01]  /*16420*/  MUFU.EX2 R15, R94 ;  /* 0x0000005e000f7308 */ /* 0x000ea20000000800 */
[----:B------:R-:W-:Y:S02]  /*16430*/  @!P3 PRMT R148, R48, 0x5410, RZ ;  /* 0x000054103094b816 */ /* 0x000fe400000000ff */
[----:B------:R-:W-:Y:S02]  /*16440*/  ISETP.GE.U32.AND P3, PT, R193, R0, PT ;  /* 0x00000000c100720c */ /* 0x000fe40003f66070 */
[----:B------:R-:W-:-:S03]  /*16450*/  LOP3.LUT R0, R2, 0xff, RZ, 0xc0, !PT ;  /* 0x000000ff02007812 */ /* 0x000fc600078ec0ff */
[----:B------:R-:W3:Y:S01]  /*16460*/  MUFU.EX2 R4, R70 ;  /* 0x0000004600047308 */ /* 0x000ee20000000800 */
[----:B------:R-:W-:Y:S01]  /*16470*/  @!P0 HFMA2.BF16_V2 R43, -RZ.H0_H0, RZ.H0_H0, -R145.H0_H0 ;  /* 0x200000ffff2b8231 */ /* 0x000fe20000340991 */
[----:B------:R-:W-:-:S06]  /*16480*/  ISETP.GE.U32.AND P1, PT, R193, R0, PT ;  /* 0x00000000c100720c */ /* 0x000fcc0003f26070 */
[----:B------:R-:W4:Y:S01]  /*16490*/  MUFU.EX2 R9, R95 ;  /* 0x0000005f00097308 */ /* 0x000f220000000800 */
[----:B------:R-:W-:Y:S02]  /*164a0*/  SHF.R.U32.HI R0, RZ, 0x18, R2 ;  /* 0x00000018ff007819 */ /* 0x000fe40000011602 */
[----:B------:R-:W-:Y:S02]  /*164b0*/  @!P0 PRMT R145, R43, 0x5410, RZ ;  /* 0x000054102b918816 */ /* 0x000fe400000000ff */
[----:B------:R-:W-:Y:S02]  /*164c0*/  LOP3.LUT R7, R5, R235, R6, 0x96, !PT ;  /* 0x000000eb05077212 */ /* 0x000fe400078e9606 */
[----:B------:R-:W-:Y:S02]  /*164d0*/  LOP3.LUT R5, R2, 0xffff, RZ, 0xc0, !PT ;  /* 0x0000ffff02057812 */ /* 0x000fe400078ec0ff */
[----:B------:R-:W-:Y:S01]  /*164e0*/  ISETP.GE.U32.AND P0, PT, R193, R0, PT ;  /* 0x00000000c100720c */ /* 0x000fe20003f06070 */
[----:B-1----:R-:W-:Y:S01]  /*164f0*/  FADD.FTZ R0, R14, R10 ;  /* 0x0000000a0e007221 */ /* 0x002fe20000010000 */
[----:B------:R-:W-:-:S02]  /*16500*/  PRMT R131, R12, 0x7610, R131 ;  /* 0x000076100c837816 */ /* 0x000fc40000000083 */
[----:B------:R-:W-:Y:S01]  /*16510*/  SHF.R.U32.HI R3, RZ, 0x10, R2 ;  /* 0x00000010ff037819 */ /* 0x000fe20000011602 */
[----:B--2---:R-:W-:Y:S01]  /*16520*/  FADD.FTZ R2, R15, R11 ;  /* 0x0000000b0f027221 */ /* 0x004fe20000010000 */
[----:B---3--:R-:W-:Y:S01]  /*16530*/  FADD.FTZ R11, R4, R0 ;  /* 0x00000000040b7221 */ /* 0x008fe20000010000 */
[----:B------:R-:W-:Y:S01]  /*16540*/  @!P5 HFMA2.BF16_V2 R54, -RZ.H0_H0, RZ.H0_H0, -R131.H0_H0 ;  /* 0x200000ffff36d231 */ /* 0x000fe20000340983 */
[----:B------:R-:W-:Y:S01]  /*16550*/  PRMT R129, R12, 0x7632, R129 ;  /* 0x000076320c817816 */ /* 0x000fe20000000081 */
[----:B----4-:R-:W-:Y:S01]  /*16560*/  FADD.FTZ R6, R9, R2 ;  /* 0x0000000209067221 */ /* 0x010fe20000010000 */
[----:B------:R-:W-:Y:S01]  /*16570*/  LOP3.LUT R0, R3, 0xff, RZ, 0xc0, !PT ;  /* 0x000000ff03007812 */ /* 0x000fe200078ec0ff */
[----:B------:R-:W-:Y:S01]  /*16580*/  IMAD.WIDE.U32 R2, R7, -0x2daee0ad, RZ ;  /* 0xd2511f5307027825 */ /* 0x000fe200078e00ff */
[----:B------:R-:W-:-:S03]  /*16590*/  F2FP.BF16.F32.PACK_AB R10, R4, R14 ;  /* 0x0000000e040a723e */ /* 0x000fc600000010ff */
[----:B------:R-:W-:Y:S01]  /*165a0*/  IMAD.MOV.U32 R14, RZ, RZ, R137 ;  /* 0x000000ffff0e7224 */ /* 0x000fe200078e0089 */
[----:B------:R-:W-:Y:S02]  /*165b0*/  PRMT R137, R131, 0x5410, R129 ;  /* 0x0000541083897816 */ /* 0x000fe40000000081 */
[----:B------:R-:W-:Y:S02]  /*165c0*/  @!P5 PRMT R131, R54, 0x5410, RZ ;  /* 0x000054103683d816 */ /* 0x000fe400000000ff */
[----:B------:R-:W-:Y:S02]  /*165d0*/  ISETP.GE.U32.AND P5, PT, R193, R0, PT ;  /* 0x00000000c100720c */ /* 0x000fe40003fa6070 */
[----:B------:R-:W-:Y:S02]  /*165e0*/  LOP3.LUT R0, R3, R155, R8, 0x96, !PT ;  /* 0x0000009b03007212 */ /* 0x000fe400078e9608 */
[----:B------:R-:W-:Y:S02]  /*165f0*/  PRMT R126, R13, 0x7632, R126 ;  /* 0x000076320d7e7816 */ /* 0x000fe4000000007e */
[----:B------:R-:W-:-:S02]  /*16600*/  LOP3.LUT R8, R2, 0xffff, RZ, 0xc0, !PT ;  /* 0x0000ffff02087812 */ /* 0x000fc400078ec0ff */
[----:B------:R-:W-:Y:S02]  /*16610*/  LOP3.LUT R4, R2, 0xff, RZ, 0xc0, !PT ;  /* 0x000000ff02047812 */ /* 0x000fe400078ec0ff */
[--C-:B------:R-:W-:Y:S02]  /*16620*/  SHF.R.U32.HI R7, RZ, 0x10, R2.reuse ;  /* 0x00000010ff077819 */ /* 0x100fe40000011602 */
[----:B------:R-:W-:Y:S02]  /*16630*/  SHF.R.U32.HI R3, RZ, 0x18, R2 ;  /* 0x00000018ff037819 */ /* 0x000fe40000011602 */
[----:B------:R-:W-:Y:S01]  /*16640*/  SHF.R.U32.HI R2, RZ, 0x8, R5 ;  /* 0x00000008ff027819 */ /* 0x000fe20000011605 */
[----:B------:R-:W-:Y:S01]  /*16650*/  @!P4 HFMA2.BF16_V2 R56, -RZ.H0_H0, RZ.H0_H0, -R129.H0_H0 ;  /* 0x200000ffff38c231 */ /* 0x000fe20000340981 */
[----:B------:R-:W-:Y:S01]  /*16660*/  F2FP.BF16.F32.PACK_AB R9, R9, R15 ;  /* 0x0000000f0909723e */ /* 0x000fe200000010ff */
[----:B------:R-:W-:Y:S01]  /*16670*/  @!P3 HFMA2.BF16_V2 R57, -RZ.H0_H0, RZ.H0_H0, -R126.H0_H0 ;  /* 0x200000ffff39b231 */ /* 0x000fe2000034097e */
[----:B------:R-:W-:Y:S01]  /*16680*/  PRMT R124, R13, 0x7610, R124 ;  /* 0x000076100d7c7816 */ /* 0x000fe2000000007c */
[----:B------:R-:W-:Y:S01]  /*16690*/  IMAD.MOV.U32 R15, RZ, RZ, R21 ;  /* 0x000000ffff0f7224 */ /* 0x000fe200078e0015 */
[----:B------:R-:W-:Y:S01]  /*166a0*/  LOP3.LUT R2, R2, 0xffff, RZ, 0xc0, !PT ;  /* 0x0000ffff02027812 */ /* 0x000fe200078ec0ff */
[----:B------:R1:W-:Y:S01]  /*166b0*/  MUFU.EX2 R21, R190 ;  /* 0x000000be00157308 */ /* 0x0003e20000000800 */
[----:B------:R-:W-:-:S02]  /*166c0*/  @!P4 PRMT R129, R56, 0x5410, RZ ;  /* 0x000054103881c816 */ /* 0x000fc400000000ff */
[----:B------:R-:W-:-:S05]  /*166d0*/  ISETP.GE.U32.AND P4, PT, R193, R2, PT ;  /* 0x00000002c100720c */ /* 0x000fca0003f86070 */
        /* <DEDUP_REMOVED lines=15> */
[----:B------:R-:W-:Y:S02]  /*167d0*/  @!P1 HFMA2.BF16_V2 R65, -RZ.H0_H0, RZ.H0_H0, -R130.H0_H0 ;  /* 0x200000ffff419231 */ /* 0x000fe40000340982 */
[----:B------:R-:W-:-:S02]  /*167e0*/  IMAD.MOV.U32 R6, RZ, RZ, R139 ;  /* 0x000000ffff067224 */ /* 0x000fc400078e008b */
[----:B-1----:R-:W-:Y:S01]  /*167f0*/  FADD.FTZ R5, R4, R2 ;  /* 0x0000000204057221 */ /* 0x002fe20000010000 */
[----:B------:R-:W-:Y:S02]  /*16800*/  LOP3.LUT R2, R0, 0xff, RZ, 0xc0, !PT ;  /* 0x000000ff00027812 */ /* 0x000fe400078ec0ff */
[----:B------:R-:W-:Y:S02]  /*16810*/  PRMT R139, R130, 0x5410, R128 ;  /* 0x00005410828b7816 */ /* 0x000fe40000000080 */
[----:B------:R-:W-:Y:S02]  /*16820*/  @!P1 PRMT R130, R65, 0x5410, RZ ;  /* 0x0000541041829816 */ /* 0x000fe400000000ff */
[----:B------:R-:W-:Y:S01]  /*16830*/  ISETP.GE.U32.AND P1, PT, R193, R2, PT ;  /* 0x00000002c100720c */ /* 0x000fe20003f26070 */
[----:B------:R-:W-:Y:S01]  /*16840*/  IMAD.MOV.U32 R165, RZ, RZ, R14 ;  /* 0x000000ffffa57224 */ /* 0x000fe200078e000e */
[----:B------:R-:W-:Y:S01]  /*16850*/  PRMT R125, R16, 0x7610, R125 ;  /* 0x00007610107d7816 */ /* 0x000fe2000000007d */
[----:B------:R1:W-:Y:S01]  /*16860*/  MUFU.EX2 R14, R194 ;  /* 0x000000c2000e7308 */ /* 0x0003e20000000800 */
[----:B------:R-:W-:-:S02]  /*16870*/  SHF.R.U32.HI R2, RZ, 0x18, R0 ;  /* 0x00000018ff027819 */ /* 0x000fc40000011600 */
[----:B------:R-:W-:Y:S01]  /*16880*/  SHF.R.U32.HI R0, RZ, 0x10, R0 ;  /* 0x00000010ff007819 */ /* 0x000fe20000011600 */
[----:B------:R-:W-:Y:S01]  /*16890*/  @!P5 HFMA2.BF16_V2 R71, -RZ.H0_H0, RZ.H0_H0, -R125.H0_H0 ;  /* 0x200000ffff47d231 */ /* 0x000fe2000034097d */
[----:B------:R-:W-:Y:S01]  /*168a0*/  PRMT R127, R16, 0x7632, R127 ;  /* 0x00007632107f7816 */ /* 0x000fe2000000007f */
[----:B------:R-:W-:Y:S01]  /*168b0*/  @!P4 HFMA2.BF16_V2 R67, -RZ.H0_H0, RZ.H0_H0, -R128.H0_H0 ;  /* 0x200000ffff43c231 */ /* 0x000fe20000340980 */
[----:B------:R-:W-:Y:S01]  /*168c0*/  PRMT R133, R9, 0x7610, R133 ;  /* 0x0000761009857816 */ /* 0x000fe20000000085 */
[----:B------:R2:W-:Y:S01]  /*168d0*/  MUFU.EX2 R17, R175 ;  /* 0x000000af00117308 */ /* 0x0005e20000000800 */
[----:B------:R-:W-:Y:S01]  /*168e0*/  LOP3.LUT R0, R0, 0xff, RZ, 0xc0, !PT ;  /* 0x000000ff00007812 */ /* 0x000fe200078ec0ff */
[----:B-1----:R-:W-:-:S06]  /*168f0*/  IMAD.MOV.U32 R194, RZ, RZ, R15 ;  /* 0x000000ffffc27224 */ /* 0x002fcc00078e000f */
[----:B------:R1:W-:Y:S01]  /*16900*/  MUFU.EX2 R15, R167 ;  /* 0x000000a7000f7308 */ /* 0x0003e20000000800 */
[----:B------:R-:W-:Y:S01]  /*16910*/  PRMT R132, R9, 0x7632, R132 ;  /* 0x0000763209847816 */ /* 0x000fe20000000084 */
[----:B------:R-:W-:Y:S02]  /*16920*/  @!P1 HFMA2.BF16_V2 R73, -RZ.H0_H0, RZ.H0_H0, -R133.H0_H0 ;  /* 0x200000ffff499231 */ /* 0x000fe40000340985 */
[----:B--2---:R-:W-:Y:S02]  /*16930*/  IMAD.MOV.U32 R175, RZ, RZ, R194 ;  /* 0x000000ffffaf7224 */ /* 0x004fe400078e00c2 */
[----:B------:R-:W-:Y:S01]  /*16940*/  IMAD.MOV.U32 R194, RZ, RZ, R138 ;  /* 0x000000ffffc27224 */ /* 0x000fe200078e008a */
[----:B------:R-:W-:Y:S01]  /*16950*/  PRMT R138, R125, 0x5410, R127 ;  /* 0x000054107d8a7816 */ /* 0x000fe2000000007f */
[----:B------:R2:W-:Y:S01]  /*16960*/  MUFU.EX2 R13, R169 ;  /* 0x000000a9000d7308 */ /* 0x0005e20000000800 */
[----:B------:R-:W-:Y:S01]  /*16970*/  @!P5 PRMT R125, R71, 0x5410, RZ ;  /* 0x00005410477dd816 */ /* 0x000fe200000000ff */
[----:B-1----:R-:W-:-:S06]  /*16980*/  IMAD.MOV.U32 R167, RZ, RZ, R20 ;  /* 0x000000ffffa77224 */ /* 0x002fcc00078e0014 */
[----:B------:R1:W-:Y:S01]  /*16990*/  MUFU.EX2 R20, R173 ;  /* 0x000000ad00147308 */ /* 0x0003e20000000800 */
[----:B------:R-:W-:Y:S02]  /*169a0*/  @!P4 PRMT R128, R67, 0x5410, RZ ;  /* 0x000054104380c816 */ /* 0x000fe400000000ff */
[C---:B------:R-:W-:Y:S02]  /*169b0*/  ISETP.GE.U32.AND P5, PT, R193.reuse, R0, PT ;  /* 0x00000000c100720c */ /* 0x040fe40003fa6070 */
[----:B------:R-:W-:Y:S02]  /*169c0*/  ISETP.GE.U32.AND P4, PT, R193, R2, PT ;  /* 0x00000002c100720c */ /* 0x000fe40003f86070 */
[----:B------:R-:W-:Y:S01]  /*169d0*/  LOP3.LUT R0, R7, 0xff, RZ, 0xc0, !PT ;  /* 0x000000ff07007812 */ /* 0x000fe200078ec0ff */
[----:B--2---:R-:W-:Y:S01]  /*169e0*/  IMAD.MOV.U32 R169, RZ, RZ, R167 ;  /* 0x000000ffffa97224 */ /* 0x004fe200078e00a7 */
[----:B------:R-:W-:Y:S01]  /*169f0*/  MUFU.EX2 R2, R83 ;  /* 0x0000005300027308 */ /* 0x000fe20000000800 */
[----:B------:R-:W-:-:S02]  /*16a00*/  IMAD.MOV.U32 R167, RZ, RZ, R165 ;  /* 0x000000ffffa77224 */ /* 0x000fc400078e00a5 */
[----:B------:R-:W-:Y:S02]  /*16a10*/  IMAD.MOV.U32 R165, RZ, RZ, R226 ;  /* 0x000000ffffa57224 */ /* 0x000fe400078e00e2 */
[----:B-1----:R-:W-:-:S03]  /*16a20*/  IMAD.MOV.U32 R173, RZ, RZ, R6 ;  /* 0x000000ffffad7224 */ /* 0x002fc600078e0006 */
[----:B------:R-:W1:Y:S01]  /*16a30*/  MUFU.EX2 R6, R82 ;  /* 0x0000005200067308 */ /* 0x000e620000000800 */
[----:B------:R-:W-:Y:S02]  /*16a40*/  PRMT R226, R133, 0x5410, R132 ;  /* 0x0000541085e27816 */ /* 0x000fe40000000084 */
[----:B------:R-:W-:Y:S02]  /*16a50*/  @!P1 PRMT R133, R73, 0x5410, RZ ;  /* 0x0000541049859816 */ /* 0x000fe400000000ff */
[----:B------:R-:W-:Y:S02]  /*16a60*/  ISETP.GE.U32.AND P1, PT, R193, R0, PT ;  /* 0x00000000c100720c */ /* 0x000fe40003f26070 */
[----:B------:R-:W-:Y:S01]  /*16a70*/  SHF.R.U32.HI R0, RZ, 0x8, R8 ;  /* 0x00000008ff007819 */ /* 0x000fe20000011608 */
[----:B------:R-:W-:-:S03]  /*16a80*/  @!P2 HFMA2.BF16_V2 R72, -RZ.H0_H0, RZ.H0_H0, -R132.H0_H0 ;  /* 0x200000ffff48a231 */ /* 0x000fc60000340984 */
[----:B------:R-:W-:Y:S01]  /*16a90*/  LOP3.LUT R0, R0, 0xffff, RZ, 0xc0, !PT ;  /* 0x0000ffff00007812 */ /* 0x000fe200078ec0ff */
[----:B------:R-:W-:Y:S01]  /*16aa0*/  @!P0 HFMA2.BF16_V2 R69, -RZ.H0_H0, RZ.H0_H0, -R127.H0_H0 ;  /* 0x200000ffff458231 */ /* 0x000fe2000034097f */
[----:B------:R-:W-:Y:S01]  /*16ab0*/  @!P2 PRMT R132, R72, 0x5410, RZ ;  /* 0x000054104884a816 */ /* 0x000fe200000000ff */
[----:B------:R-:W2:Y:S01]  /*16ac0*/  MUFU.EX2 R9, R50 ;  /* 0x0000003200097308 */ /* 0x000ea20000000800 */
[----:B------:R-:W-:Y:S01]  /*16ad0*/  ISETP.GE.U32.AND P2, PT, R193, R0, PT ;  /* 0x00000000c100720c */ /* 0x000fe20003f46070 */
[----:B-1----:R-:W-:Y:S01]  /*16ae0*/  FADD.FTZ R0, R6, R11 ;  /* 0x0000000b06007221 */ /* 0x002fe20000010000 */
[----:B------:R-:W-:Y:S02]  /*16af0*/  @!P0 PRMT R127, R69, 0x5410, RZ ;  /* 0x00005410457f8816 */ /* 0x000fe400000000ff */
[----:B------:R-:W-:-:S03]  /*16b00*/  ISETP.GE.U32.AND P0, PT, R193, R3, PT ;  /* 0x00000003c100720c */ /* 0x000fc60003f06070 */
[----:B------:R-:W1:Y:S01]  /*16b10*/  MUFU.EX2 R7, R55 ;  /* 0x0000003700077308 */ /* 0x000e620000000800 */
[----:B------:R-:W-:Y:S01]  /*16b20*/  F2FP.BF16.F32.PACK_AB R4, R4, R12 ;  /* 0x0000000c0404723e */ /* 0x000fe200000010ff */
[C---:B------:R-:W-:Y:S01]  /*16b30*/  FADD.FTZ R3, R2.reuse, R0 ;  /* 0x0000000002037221 */ /* 0x040fe20000010000 */
[----:B------:R-:W-:Y:S02]  /*16b40*/  F2FP.BF16.F32.PACK_AB R0, R2, R6 ;  /* 0x000000060200723e */ /* 0x000fe400000010ff */
[----:B------:R-:W-:-:S03]  /*16b50*/  PRMT R142, R4, 0x7610, R142 ;  /* 0x00007610048e7816 */ /* 0x000fc6000000008e */
[----:B------:R3:W4:Y:S01]  /*16b60*/  MUFU.EX2 R6, R58 ;  /* 0x0000003a00067308 */ /* 0x0007220000000800 */
[----:B------:R-:W-:Y:S01]  /*16b70*/  PRMT R141, R4, 0x7632, R141 ;  /* 0x00007632048d7816 */ /* 0x000fe2000000008d */
[----:B------:R-:W-:Y:S01]  /*16b80*/  IMAD.MOV.U32 R8, RZ, RZ, R192 ;  /* 0x000000ffff087224 */ /* 0x000fe200078e00c0 */
[----:B------:R-:W-:-:S05]  /*16b90*/  PRMT R140, R0, 0x7610, R140 ;  /* 0x00007610008c7816 */ /* 0x000fca000000008c */
[----:B------:R-:W4:Y:S01]  /*16ba0*/  MUFU.EX2 R4, R61 ;  /* 0x0000003d00047308 */ /* 0x000f220000000800 */
[----:B------:R-:W-:Y:S01]  /*16bb0*/  PRMT R134, R0, 0x7632, R134 ;  /* 0x0000763200867816 */ /* 0x000fe20000000086 */
[----:B--2---:R-:W-:Y:S01]  /*16bc0*/  FADD.FTZ R0, R9, R23 ;  /* 0x0000001709007221 */ /* 0x004fe20000010000 */
[----:B------:R-:W-:-:S05]  /*16bd0*/  FADD.FTZ R2, R21, R22 ;  /* 0x0000001615027221 */ /* 0x000fca0000010000 */
[----:B------:R-:W2:Y:S01]  /*16be0*/  MUFU.EX2 R12, R85 ;  /* 0x00000055000c7308 */ /* 0x000ea20000000800 */
[----:B---3--:R-:W-:Y:S02]  /*16bf0*/  IMAD.MOV.U32 R58, RZ, RZ, R8 ;  /* 0x000000ffff3a7224 */ /* 0x008fe400078e0008 */
[C---:B-1----:R-:W-:Y:S01]  /*16c00*/  FADD.FTZ R0, R7.reuse, R0 ;  /* 0x0000000007007221 */ /* 0x042fe20000010000 */
[----:B------:R-:W-:Y:S01]  /*16c10*/  F2FP.BF16.F32.PACK_AB R42, R7, R9 ;  /* 0x00000009072a723e */ /* 0x000fe200000010ff */
[----:B------:R-:W-:-:S03]  /*16c20*/  FADD.FTZ R23, R14, R2 ;  /* 0x000000020e177221 */ /* 0x000fc60000010000 */
[----:B------:R-:W1:Y:S01]  /*16c30*/  MUFU.EX2 R8, R97 ;  /* 0x0000006100087308 */ /* 0x000e620000000800 */
[----:B----4-:R-:W-:Y:S01]  /*16c40*/  FADD.FTZ R0, R6, R0 ;  /* 0x0000000006007221 */ /* 0x010fe20000010000 */
[----:B------:R-:W-:Y:S01]  /*16c50*/  FADD.FTZ R2, R15, R5 ;  /* 0x000000050f027221 */ /* 0x000fe20000010000 */
[C---:B------:R-:W-:Y:S02]  /*16c60*/  F2FP.BF16.F32.PACK_AB R44, R4.reuse, R6 ;  /* 0x00000006042c723e */ /* 0x040fe400000010ff */
[----:B------:R-:W-:-:S03]  /*16c70*/  FADD.FTZ R22, R4, R0 ;  /* 0x0000000004167221 */ /* 0x000fc60000010000 */
[----:B------:R-:W3:Y:S01]  /*16c80*/  MUFU.EX2 R7, R99 ;  /* 0x0000006300077308 */ /* 0x000ee20000000800 */
[----:B------:R-:W-:Y:S01]  /*16c90*/  FADD.FTZ R2, R13, R2 ;  /* 0x000000020d027221 */ /* 0x000fe20000010000 */
[----:B------:R-:W-:Y:S02]  /*16ca0*/  IMAD.MOV.U32 R11, RZ, RZ, R175 ;  /* 0x000000ffff0b7224 */ /* 0x000fe400078e00af */
[----:B--2---:R-:W-:-:S04]  /*16cb0*/  FADD.FTZ R0, R12, R3 ;  /* 0x000000030c007221 */ /* 0x004fc80000010000 */
[----:B------:R-:W2:Y:S01]  /*16cc0*/  MUFU.EX2 R4, R102 ;  /* 0x0000006600047308 */ /* 0x000ea20000000800 */
[----:B------:R-:W-:Y:S01]  /*16cd0*/  FADD.FTZ R2, R20, R2 ;  /* 0x0000000214027221 */ /* 0x000fe20000010000 */
[----:B------:R-:W-:Y:S01]  /*16ce0*/  F2FP.BF16.F32.PACK_AB R43, R14, R21 ;  /* 0x000000150e2b723e */ /* 0x000fe200000010ff */
[----:B------:R-:W-:Y:S02]  /*16cf0*/  IMAD.MOV.U32 R14, RZ, RZ, R11 ;  /* 0x000000ffff0e7224 */ /* 0x000fe400078e000b */
[----:B-1----:R-:W-:Y:S01]  /*16d00*/  FADD.FTZ R0, R8, R0 ;  /* 0x0000000008007221 */ /* 0x002fe20000010000 */
[----:B------:R-:W-:Y:S01]  /*16d10*/  FADD.FTZ R11, R17, R2 ;  /* 0x00000002110b7221 */ /* 0x000fe20000010000 */
[----:B------:R-:W-:Y:S01]  /*16d20*/  VIADD R2, R205, 0xfffffffe ;  /* 0xfffffffecd027836 */ /* 0x000fe20000000000 */
[C---:B------:R-:W-:Y:S02]  /*16d30*/  PRMT R144, R10.reuse, 0x7610, R144 ;  /* 0x000076100a907816 */ /* 0x040fe40000000090 */
[----:B------:R-:W-:Y:S01]  /*16d40*/  PRMT R143, R10, 0x7632, R143 ;  /* 0x000076320a8f7816 */ /* 0x000fe2000000008f */
[----:B------:R-:W-:Y:S01]  /*16d50*/  IMAD.MOV.U32 R10, RZ, RZ, R47 ;  /* 0x000000ffff0a7224 */ /* 0x000fe200078e002f */
[----:B------:R-:W-:Y:S01]  /*16d60*/  F2FP.BF16.F32.PACK_AB R13, R13, R15 ;  /* 0x0000000f0d0d723e */ /* 0x000fe200000010ff */
[----:B------:R-:W-:-:S02]  /*16d70*/  IMAD.MOV.U32 R15, RZ, RZ, R89 ;  /* 0x000000ffff0f7224 */ /* 0x000fc400078e0059 */
[----:B---3--:R-:W-:Y:S01]  /*16d80*/  FADD.FTZ R0, R7, R0 ;  /* 0x0000000007007221 */ /* 0x008fe20000010000 */
[----:B------:R-:W-:Y:S01]  /*16d90*/  LOP3.LUT R89, R229, R2, RZ, 0x3c, !PT ;  /* 0x00000002e5597212 */ /* 0x000fe200078e3cff */
[----:B------:R-:W-:Y:S02]  /*16da0*/  IMAD.MOV.U32 R6, RZ, RZ, R10 ;  /* 0x000000ffff067224 */ /* 0x000fe400078e000a */
[----:B--2---:R-:W-:Y:S01]  /*16db0*/  FADD.FTZ R10, R4, R0 ;  /* 0x00000000040a7221 */ /* 0x004fe20000010000 */
[----:B------:R-:W-:Y:S02]  /*16dc0*/  LOP3.LUT R0, R89, R199, RZ, 0x3c, !PT ;  /* 0x000000c759007212 */ /* 0x000fe400078e3cff */
[----:B------:R-:W-:-:S03]  /*16dd0*/  F2FP.BF16.F32.PACK_AB R17, R17, R20 ;  /* 0x000000141111723e */ /* 0x000fc600000010ff */
[----:B------:R-:W-:-:S05]  /*16de0*/  IMAD.WIDE.U32 R20, R0, -0x326172a9, RZ ;  /* 0xcd9e8d5700147825 */ /* 0x000fca00078e00ff */
[----:B------:R-:W-:-:S05]  /*16df0*/  LOP3.LUT R2, R21, R225, R250, 0x96, !PT ;  /* 0x000000e115027212 */ /* 0x000fca00078e96fa */
[----:B------:R-:W-:-:S05]  /*16e00*/  IMAD.WIDE.U32 R2, R2, -0x2daee0ad, RZ ;  /* 0xd2511f5302027825 */ /* 0x000fca00078e00ff */
[----:B------:R-:W-:Y:S02]  /*16e10*/  LOP3.LUT R0, R3, R232, R206, 0x96, !PT ;  /* 0x000000e803007212 */ /* 0x000fe400078e96ce */
[----:B------:R-:W-:Y:S02]  /*16e20*/  LOP3.LUT R3, R109, R224, R20, 0x96, !PT ;  /* 0x000000e06d037212 */ /* 0x000fe400078e9614 */
[----:B------:R-:W-:-:S03]  /*16e30*/  F2FP.BF16.F32.PACK_AB R16, R4, R7 ;  /* 0x000000070410723e */ /* 0x000fc600000010ff */
[----:B------:R-:W-:Y:S01]  /*16e40*/  IMAD.WIDE.U32 R4, R3, -0x2daee0ad, RZ ;  /* 0xd2511f5303047825 */ /* 0x000fe200078e00ff */
[----:B------:R-:W-:-:S03]  /*16e50*/  F2FP.BF16.F32.PACK_AB R12, R8, R12 ;  /* 0x0000000c080c723e */ /* 0x000fc600000010ff */
[----:B------:R-:W-:Y:S01]  /*16e60*/  IMAD.WIDE.U32 R8, R0, -0x326172a9, RZ ;  /* 0xcd9e8d5700087825 */ /* 0x000fe200078e00ff */
[----:B------:R-:W-:-:S03]  /*16e70*/  LOP3.LUT R0, R5, R241, R2, 0x96, !PT ;  /* 0x000000f105007212 */ /* 0x000fc600078e9602 */
[----:B------:R-:W-:Y:S02]  /*16e80*/  IMAD.MOV.U32 R5, RZ, RZ, R6 ;  /* 0x000000ffff057224 */ /* 0x000fe400078e0006 */
        /* <DEDUP_REMOVED lines=9> */
[----:B------:R-:W-:-:S04]  /*16f20*/  IMAD.WIDE.U32 R2, R2, -0x326172a9, RZ ;  /* 0xcd9e8d5702027825 */ /* 0x000fc800078e00ff */
[----:B------:R-:W-:Y:S01]  /*16f30*/  @!P5 HFMA2.BF16_V2 R75, -RZ.H0_H0, RZ.H0_H0, -R144.H0_H0 ;  /* 0x200000ffff4bd231 */ /* 0x000fe20000340990 */
[----:B------:R-:W-:Y:S02]  /*16f40*/  LOP3.LUT R0, R3, R135, R4, 0x96, !PT ;  /* 0x0000008703007212 */ /* 0x000fe400078e9604 */
[----:B------:R-:W-:Y:S02]  /*16f50*/  PRMT R192, R144, 0x5410, R143 ;  /* 0x0000541090c07816 */ /* 0x000fe4000000008f */
[C---:B------:R-:W-:Y:S02]  /*16f60*/  LOP3.LUT R4, R0.reuse, 0xff, RZ, 0xc0, !PT ;  /* 0x000000ff00047812 */ /* 0x040fe400078ec0ff */
[----:B------:R-:W-:Y:S02]  /*16f70*/  @!P5 PRMT R144, R75, 0x5410, RZ ;  /* 0x000054104b90d816 */ /* 0x000fe400000000ff */
[----:B------:R-:W-:Y:S02]  /*16f80*/  ISETP.GE.U32.AND P5, PT, R193, R4, PT ;  /* 0x00000004c100720c */ /* 0x000fe40003fa6070 */
[----:B------:R-:W-:Y:S01]  /*16f90*/  LOP3.LUT R4, R0, 0xffff, RZ, 0xc0, !PT ;  /* 0x0000ffff00047812 */ /* 0x000fe200078ec0ff */
[----:B------:R-:W-:-:S03]  /*16fa0*/  @!P4 HFMA2.BF16_V2 R74, -RZ.H0_H0, RZ.H0_H0, -R143.H0_H0 ;  /* 0x200000ffff4ac231 */ /* 0x000fc6000034098f */
[----:B------:R-:W-:Y:S01]  /*16fb0*/  SHF.R.U32.HI R4, RZ, 0x8, R4 ;  /* 0x00000008ff047819 */ /* 0x000fe20000011604 */
[----:B------:R-:W-:Y:S02]  /*16fc0*/  IMAD.MOV.U32 R7, RZ, RZ, R15 ;  /* 0x000000ffff077224 */ /* 0x000fe400078e000f */
[----:B------:R1:W2:Y:S01]  /*16fd0*/  MUFU.EX2 R15, R208 ;  /* 0x000000d0000f7308 */ /* 0x0002a20000000800 */
[----:B------:R-:W-:Y:S01]  /*16fe0*/  LOP3.LUT R4, R4, 0xffff, RZ, 0xc0, !PT ;  /* 0x0000ffff04047812 */ /* 0x000fe200078ec0ff */
[----:B------:R-:W-:Y:S01]  /*16ff0*/  @!P3 HFMA2.BF16_V2 R81, -RZ.H0_H0, RZ.H0_H0, -R142.H0_H0 ;  /* 0x200000ffff51b231 */ /* 0x000fe2000034098e */
[----:B------:R-:W-:Y:S02]  /*17000*/  @!P4 PRMT R143, R74, 0x5410, RZ ;  /* 0x000054104a8fc816 */ /* 0x000fe400000000ff */
[----:B------:R-:W-:Y:S02]  /*17010*/  ISETP.GE.U32.AND P4, PT, R193, R4, PT ;  /* 0x00000004c100720c */ /* 0x000fe40003f86070 */
[--C-:B------:R-:W-:Y:S01]  /*17020*/  SHF.R.U32.HI R4, RZ, 0x10, R0.reuse ;  /* 0x00000010ff047819 */ /* 0x100fe20000011600 */
[----:B------:R-:W-:Y:S01]  /*17030*/  IMAD.MOV.U32 R175, RZ, RZ, R187 ;  /* 0x000000ffffaf7224 */ /* 0x000fe200078e00bb */
[----:B------:R-:W-:Y:S01]  /*17040*/  SHF.R.U32.HI R0, RZ, 0x18, R0 ;  /* 0x00000018ff007819 */ /* 0x000fe20000011600 */
[----:B------:R-:W-:Y:S01]  /*17050*/  @!P2 HFMA2.BF16_V2 R78, -RZ.H0_H0, RZ.H0_H0, -R141.H0_H0 ;  /* 0x200000ffff4ea231 */ /* 0x000fe2000034098d */
[----:B------:R-:W-:Y:S01]  /*17060*/  PRMT R187, R142, 0x5410, R141 ;  /* 0x000054108ebb7816 */ /* 0x000fe2000000008d */
[----:B------:R-:W-:-:S02]  /*17070*/  @!P1 HFMA2.BF16_V2 R77, -RZ.H0_H0, RZ.H0_H0, -R140.H0_H0 ;  /* 0x200000ffff4d9231 */ /* 0x000fc4000034098c */
[----:B-1----:R-:W-:Y:S02]  /*17080*/  IMAD.MOV.U32 R208, RZ, RZ, R9 ;  /* 0x000000ffffd07224 */ /* 0x002fe400078e0009 */
[----:B------:R-:W1:Y:S01]  /*17090*/  MUFU.EX2 R9, R209 ;  /* 0x000000d100097308 */ /* 0x000e620000000800 */
[----:B------:R-:W-:Y:S02]  /*170a0*/  @!P3 PRMT R142, R81, 0x5410, RZ ;  /* 0x00005410518eb816 */ /* 0x000fe400000000ff */
[----:B------:R-:W-:Y:S02]  /*170b0*/  LOP3.LUT R4, R4, 0xff, RZ, 0xc0, !PT ;  /* 0x000000ff04047812 */ /* 0x000fe400078ec0ff */
[----:B------:R-:W-:Y:S01]  /*170c0*/  ISETP.GE.U32.AND P3, PT, R193, R0, PT ;  /* 0x00000000c100720c */ /* 0x000fe20003f66070 */
[----:B------:R-:W-:Y:S01]  /*170d0*/  IMAD.MOV.U32 R47, RZ, RZ, R46 ;  /* 0x000000ffff2f7224 */ /* 0x000fe200078e002e */
[----:B------:R-:W-:Y:S02]  /*170e0*/  LOP3.LUT R0, R2, 0xff, RZ, 0xc0, !PT ;  /* 0x000000ff02007812 */ /* 0x000fe400078ec0ff */
[----:B------:R-:W-:-:S02]  /*170f0*/  @!P2 PRMT R141, R78, 0x5410, RZ ;  /* 0x000054104e8da816 */ /* 0x000fc400000000ff */
[----:B------:R-:W-:Y:S02]  /*17100*/  PRMT R46, R140, 0x5410, R134 ;  /* 0x000054108c2e7816 */ /* 0x000fe40000000086 */
[----:B------:R-:W-:Y:S02]  /*17110*/  @!P1 PRMT R140, R77, 0x5410, RZ ;  /* 0x000054104d8c9816 */ /* 0x000fe400000000ff */
[C---:B------:R-:W-:Y:S02]  /*17120*/  ISETP.GE.U32.AND P2, PT, R193.reuse, R4, PT ;  /* 0x00000004c100720c */ /* 0x040fe40003f46070 */
[----:B------:R-:W-:Y:S02]  /*17130*/  ISETP.GE.U32.AND P1, PT, R193, R0, PT ;  /* 0x00000000c100720c */ /* 0x000fe40003f26070 */
[----:B------:R-:W-:Y:S02]  /*17140*/  LOP3.LUT R4, R2, 0xffff, RZ, 0xc0, !PT ;  /* 0x0000ffff02047812 */ /* 0x000fe400078ec0ff */
[----:B------:R-:W-:-:S02]  /*17150*/  SHF.R.U32.HI R0, RZ, 0x18, R2 ;  /* 0x00000018ff007819 */ /* 0x000fc40000011602 */
[----:B------:R-:W-:Y:S01]  /*17160*/  SHF.R.U32.HI R3, RZ, 0x10, R2 ;  /* 0x00000010ff037819 */ /* 0x000fe20000011602 */
[----:B--2---:R-:W-:Y:S01]  /*17170*/  FADD.FTZ R2, R15, R11 ;  /* 0x0000000b0f027221 */ /* 0x004fe20000010000 */
[----:B------:R-:W-:-:S03]  /*17180*/  IMAD.MOV.U32 R11, RZ, RZ, R7 ;  /* 0x000000ffff0b7224 */ /* 0x000fc600078e0007 */
[----:B-1----:R-:W-:Y:S02]  /*17190*/  FADD.FTZ R7, R9, R2 ;  /* 0x0000000209077221 */ /* 0x002fe40000010000 */
[----:B------:R-:W2:Y:S01]  /*171a0*/  LDL.LU R2, [R1+0x12c] ;  /* 0x00012c0001027983 */ /* 0x000ea20000300800 */
[----:B------:R-:W-:Y:S02]  /*171b0*/  IMAD.MOV.U32 R209, RZ, RZ, R14 ;  /* 0x000000ffffd17224 */ /* 0x000fe400078e000e */
[----:B------:R-:W1:Y:S01]  /*171c0*/  MUFU.EX2 R14, R112 ;  /* 0x00000070000e7308 */ /* 0x000e620000000800 */
[----:B------:R-:W-:Y:S01]  /*171d0*/  LOP3.LUT R6, R5, R235, R6, 0x96, !PT ;  /* 0x000000eb05067212 */ /* 0x000fe200078e9606 */
[----:B------:R-:W-:-:S06]  /*171e0*/  @!P0 HFMA2.BF16_V2 R76, -RZ.H0_H0, RZ.H0_H0, -R134.H0_H0 ;  /* 0x200000ffff4c8231 */ /* 0x000fcc0000340986 */
[----:B------:R-:W3:Y:S01]  /*171f0*/  MUFU.EX2 R5, R113 ;  /* 0x0000007100057308 */ /* 0x000ee20000000800 */
[----:B------:R-:W-:Y:S02]  /*17200*/  @!P0 PRMT R134, R76, 0x5410, RZ ;  /* 0x000054104c868816 */ /* 0x000fe400000000ff */
[----:B------:R-:W-:Y:S02]  /*17210*/  ISETP.GE.U32.AND P0, PT, R193, R0, PT ;  /* 0x00000000c100720c */ /* 0x000fe40003f06070 */
[----:B------:R-:W-:Y:S01]  /*17220*/  F2FP.BF16.F32.PACK_AB R9, R9, R15 ;  /* 0x0000000f0909723e */ /* 0x000fe200000010ff */
[----:B------:R-:W-:Y:S02]  /*17230*/  IMAD.MOV.U32 R15, RZ, RZ, R11 ;  /* 0x000000ffff0f7224 */ /* 0x000fe400078e000b */
[----:B-1----:R-:W-:Y:S01]  /*17240*/  FADD.FTZ R0, R14, R10 ;  /* 0x0000000a0e007221 */ /* 0x002fe20000010000 */
[C---:B------:R-:W-:Y:S02]  /*17250*/  PRMT R123, R13.reuse, 0x7610, R123 ;  /* 0x000076100d7b7816 */ /* 0x040fe4000000007b */
[----:B------:R-:W-:Y:S01]  /*17260*/  PRMT R122, R13, 0x7632, R122 ;  /* 0x000076320d7a7816 */ /* 0x000fe2000000007a */
[C---:B---3--:R-:W-:Y:S01]  /*17270*/  FADD.FTZ R11, R5.reuse, R0 ;  /* 0x00000000050b7221 */ /* 0x048fe20000010000 */
[----:B------:R-:W-:Y:S01]  /*17280*/  IMAD.MOV.U32 R0, RZ, RZ, R170 ;  /* 0x000000ffff007224 */ /* 0x000fe200078e00aa */
[----:B------:R-:W-:Y:S01]  /*17290*/  F2FP.BF16.F32.PACK_AB R10, R5, R14 ;  /* 0x0000000e050a723e */ /* 0x000fe200000010ff */
[----:B------:R-:W-:Y:S01]  /*172a0*/  @!P5 HFMA2.BF16_V2 R96, -RZ.H0_H0, RZ.H0_H0, -R123.H0_H0 ;  /* 0x200000ffff60d231 */ /* 0x000fe2000034097b */
[C---:B------:R-:W-:Y:S01]  /*172b0*/  PRMT R121, R12.reuse, 0x7632, R121 ;  /* 0x000076320c797816 */ /* 0x040fe20000000079 */
[----:B------:R-:W-:Y:S01]  /*172c0*/  IMAD.MOV.U32 R14, RZ, RZ, R0 ;  /* 0x000000ffff0e7224 */ /* 0x000fe200078e0000 */
[----:B------:R-:W-:Y:S01]  /*172d0*/  LOP3.LUT R0, R3, 0xff, RZ, 0xc0, !PT ;  /* 0x000000ff03007812 */ /* 0x000fe200078ec0ff */
[----:B------:R-:W-:Y:S01]  /*172e0*/  IMAD.MOV.U32 R5, RZ, RZ, R15 ;  /* 0x000000ffff057224 */ /* 0x000fe200078e000f */
[----:B------:R-:W-:Y:S01]  /*172f0*/  PRMT R120, R12, 0x7610, R120 ;  /* 0x000076100c787816 */ /* 0x000fe20000000078 */
[----:B------:R-:W-:Y:S01]  /*17300*/  IMAD.MOV.U32 R15, RZ, RZ, R28 ;  /* 0x000000ffff0f7224 */ /* 0x000fe200078e001c */
[----:B------:R-:W-:-:S02]  /*17310*/  PRMT R28, R123, 0x5410, R122 ;  /* 0x000054107b1c7816 */ /* 0x000fc4000000007a */
[----:B------:R-:W-:Y:S01]  /*17320*/  SHF.R.U32.HI R4, RZ, 0x8, R4 ;  /* 0x00000008ff047819 */ /* 0x000fe20000011604 */
[----:B------:R-:W-:Y:S01]  /*17330*/  @!P4 HFMA2.BF16_V2 R98, -RZ.H0_H0, RZ.H0_H0, -R122.H0_H0 ;  /* 0x200000ffff62c231 */ /* 0x000fe2000034097a */
[----:B------:R-:W-:Y:S01]  /*17340*/  @!P5 PRMT R123, R96, 0x5410, RZ ;  /* 0x00005410607bd816 */ /* 0x000fe200000000ff */
[----:B------:R-:W-:Y:S01]  /*17350*/  @!P3 HFMA2.BF16_V2 R100, -RZ.H0_H0, RZ.H0_H0, -R121.H0_H0 ;  /* 0x200000ffff64b231 */ /* 0x000fe20000340979 */
[C---:B------:R-:W-:Y:S01]  /*17360*/  ISETP.GE.U32.AND P5, PT, R193.reuse, R0, PT ;  /* 0x00000000c100720c */ /* 0x040fe20003fa6070 */
[----:B------:R-:W-:Y:S01]  /*17370*/  IMAD.MOV.U32 R12, RZ, RZ, R5 ;  /* 0x000000ffff0c7224 */ /* 0x000fe200078e0005 */
[----:B------:R-:W-:Y:S01]  /*17380*/  LOP3.LUT R4, R4, 0xffff, RZ, 0xc0, !PT ;  /* 0x0000ffff04047812 */ /* 0x000fe200078ec0ff */
[----:B------:R1:W3:Y:S01]  /*17390*/  LDL.LU R170, [R1+0x40c] ;  /* 0x00040c0001aa7983 */ /* 0x0002e20000300800 */
[----:B------:R-:W-:Y:S02]  /*173a0*/  @!P4 PRMT R122, R98, 0x5410, RZ ;  /* 0x00005410627ac816 */ /* 0x000fe400000000ff */
[----:B------:R-:W-:-:S02]  /*173b0*/  ISETP.GE.U32.AND P4, PT, R193, R4, PT ;  /* 0x00000004c100720c */ /* 0x000fc40003f86070 */
[----:B------:R4:W-:Y:S01]  /*173c0*/  MUFU.EX2 R4, R218 ;  /* 0x000000da00047308 */ /* 0x0009e20000000800 */
[----:B------:R-:W-:Y:S01]  /*173d0*/  @!P2 HFMA2.BF16_V2 R101, -RZ.H0_H0, RZ.H0_H0, -R120.H0_H0 ;  /* 0x200000ffff65a231 */ /* 0x000fe20000340978 */
[C---:B------:R-:W-:Y:S02]  /*173e0*/  PRMT R119, R17.reuse, 0x7610, R119 ;  /* 0x0000761011777816 */ /* 0x040fe40000000077 */
[----:B------:R-:W-:-:S03]  /*173f0*/  PRMT R118, R17, 0x7632, R118 ;  /* 0x0000763211767816 */ /* 0x000fc60000000076 */
[----:B------:R-:W-:Y:S01]  /*17400*/  @!P1 HFMA2.BF16_V2 R103, -RZ.H0_H0, RZ.H0_H0, -R119.H0_H0 ;  /* 0x200000ffff679231 */ /* 0x000fe20000340977 */
[----:B------:R-:W-:-:S03]  /*17410*/  PRMT R117, R16, 0x7632, R117 ;  /* 0x0000763210757816 */ /* 0x000fc60000000075 */
[----:B------:R-:W-:Y:S01]  /*17420*/  @!P4 HFMA2.BF16_V2 R104, -RZ.H0_H0, RZ.H0_H0, -R118.H0_H0 ;  /* 0x200000ffff68c231 */ /* 0x000fe20000340976 */
[----:B------:R-:W-:Y:S02]  /*17430*/  PRMT R116, R16, 0x7610, R116 ;  /* 0x0000761010747816 */ /* 0x000fe40000000074 */
[----:B----4-:R-:W-:Y:S02]  /*17440*/  PRMT R218, R119, 0x5410, R118 ;  /* 0x0000541077da7816 */ /* 0x010fe40000000076 */
[----:B------:R-:W-:Y:S01]  /*17450*/  @!P1 PRMT R119, R103, 0x5410, RZ ;  /* 0x0000541067779816 */ /* 0x000fe200000000ff */
[----:B------:R-:W-:Y:S01]  /*17460*/  @!P0 HFMA2.BF16_V2 R105, -RZ.H0_H0, RZ.H0_H0, -R117.H0_H0 ;  /* 0x200000ffff698231 */ /* 0x000fe20000340975 */
[----:B------:R-:W-:Y:S01]  /*17470*/  @!P4 PRMT R118, R104, 0x5410, RZ ;  /* 0x000054106876c816 */ /* 0x000fe200000000ff */
[----:B------:R-:W-:Y:S01]  /*17480*/  MUFU.EX2 R16, R196 ;  /* 0x000000c400107308 */ /* 0x000fe20000000800 */
[----:B------:R-:W-:Y:S01]  /*17490*/  PRMT R115, R9, 0x7610, R115 ;  /* 0x0000761009737816 */ /* 0x000fe20000000073 */
[----:B--2---:R-:W-:-:S02]  /*174a0*/  IMAD.MOV.U32 R13, RZ, RZ, R2 ;  /* 0x000000ffff0d7224 */ /* 0x004fc400078e0002 */
[----:B------:R-:W-:-:S05]  /*174b0*/  IMAD.WIDE.U32 R2, R6, -0x2daee0ad, RZ ;  /* 0xd2511f5306027825 */ /* 0x000fca00078e00ff */
[----:B------:R-:W-:Y:S02]  /*174c0*/  LOP3.LUT R0, R3, R155, R8, 0x96, !PT ;  /* 0x0000009b03007212 */ /* 0x000fe400078e9608 */
[C---:B------:R-:W-:Y:S02]  /*174d0*/  LOP3.LUT R8, R2.reuse, 0xffff, RZ, 0xc0, !PT ;  /* 0x0000ffff02087812 */ /* 0x040fe400078ec0ff */
[----:B------:R-:W-:Y:S02]  /*174e0*/  LOP3.LUT R5, R2, 0xff, RZ, 0xc0, !PT ;  /* 0x000000ff02057812 */ /* 0x000fe400078ec0ff */
[--C-:B------:R-:W-:Y:S02]  /*174f0*/  SHF.R.U32.HI R6, RZ, 0x10, R2.reuse ;  /* 0x00000010ff067819 */ /* 0x100fe40000011602 */
[----:B------:R-:W-:Y:S01]  /*17500*/  SHF.R.U32.HI R3, RZ, 0x18, R2 ;  /* 0x00000018ff037819 */ /* 0x000fe20000011602 */
[----:B------:R-:W-:Y:S01]  /*17510*/  IMAD.MOV.U32 R2, RZ, RZ, R29 ;  /* 0x000000ffff027224 */ /* 0x000fe200078e001d */
[----:B------:R-:W-:-:S02]  /*17520*/  PRMT R29, R120, 0x5410, R121 ;  /* 0x00005410781d7816 */ /* 0x000fc40000000079 */
[----:B------:R-:W-:Y:S02]  /*17530*/  @!P3 PRMT R121, R100, 0x5410, RZ ;  /* 0x000054106479b816 */ /* 0x000fe400000000ff */
[----:B------:R-:W-:Y:S01]  /*17540*/  ISETP.GE.U32.AND P3, PT, R193, R5, PT ;  /* 0x00000005c100720c */ /* 0x000fe20003f66070 */
[----:B------:R-:W-:Y:S02]  /*17550*/  IMAD.MOV.U32 R5, RZ, RZ, R12 ;  /* 0x000000ffff057224 */ /* 0x000fe400078e000c */
[----:B------:R2:W4:Y:S01]  /*17560*/  MUFU.EX2 R12, R217 ;  /* 0x000000d9000c7308 */ /* 0x0005220000000800 */
[----:B------:R-:W-:Y:S01]  /*17570*/  @!P2 PRMT R120, R101, 0x5410, RZ ;  /* 0x000054106578a816 */ /* 0x000fe200000000ff */
[----:B--2---:R-:W-:Y:S01]  /*17580*/  IMAD.MOV.U32 R217, RZ, RZ, R2 ;  /* 0x000000ffffd97224 */ /* 0x004fe200078e0002 */
[----:B------:R-:W-:-:S04]  /*17590*/  LOP3.LUT R2, R0, 0xffff, RZ, 0xc0, !PT ;  /* 0x0000ffff00027812 */ /* 0x000fc800078ec0ff */
[----:B------:R-:W-:-:S04]  /*175a0*/  SHF.R.U32.HI R2, RZ, 0x8, R2 ;  /* 0x00000008ff027819 */ /* 0x000fc80000011602 */
[----:B------:R-:W-:-:S04]  /*175b0*/  LOP3.LUT R2, R2, 0xffff, RZ, 0xc0, !PT ;  /* 0x0000ffff02027812 */ /* 0x000fc800078ec0ff */
[----:B------:R-:W-:Y:S01]  /*175c0*/  ISETP.GE.U32.AND P2, PT, R193, R2, PT ;  /* 0x00000002c100720c */ /* 0x000fe20003f46070 */
[----:B----4-:R-:W-:Y:S01]  /*175d0*/  FADD.FTZ R2, R12, R7 ;  /* 0x000000070c027221 */ /* 0x010fe20000010000 */
[----:B------:R-:W-:-:S03]  /*175e0*/  IMAD.MOV.U32 R7, RZ, RZ, R5 ;  /* 0x000000ffff077224 */ /* 0x000fc600078e0005 */
[----:B------:R-:W-:Y:S01]  /*175f0*/  FADD.FTZ R5, R4, R2 ;  /* 0x0000000204057221 */ /* 0x000fe20000010000 */
[----:B------:R-:W-:-:S04]  /*17600*/  LOP3.LUT R2, R0, 0xff, RZ, 0xc0, !PT ;  /* 0x000000ff00027812 */ /* 0x000fc800078ec0ff */
[C---:B------:R-:W-:Y:S02]  /*17610*/  ISETP.GE.U32.AND P1, PT, R193.reuse, R2, PT ;  /* 0x00000002c100720c */ /* 0x040fe40003f26070 */
[----:B------:R-:W-:Y:S01]  /*17620*/  SHF.R.U32.HI R2, RZ, 0x18, R0 ;  /* 0x00000018ff027819 */ /* 0x000fe20000011600 */
[----:B------:R-:W-:Y:S01]  /*17630*/  IMAD.MOV.U32 R17, RZ, RZ, R7 ;  /* 0x000000ffff117224 */ /* 0x000fe200078e0007 */
[----:B------:R-:W-:Y:S02]  /*17640*/  F2FP.BF16.F32.PACK_AB R4, R4, R12 ;  /* 0x0000000c0404723e */ /* 0x000fe400000010ff */
[----:B------:R-:W-:Y:S01]  /*17650*/  ISETP.GE.U32.AND P4, PT, R193, R2, PT ;  /* 0x00000002c100720c */ /* 0x000fe20003f86070 */
[----:B------:R-:W-:Y:S01]  /*17660*/  IMAD.MOV.U32 R2, RZ, RZ, R217 ;  /* 0x000000ffff027224 */ /* 0x000fe200078e00d9 */
[----:B------:R-:W-:Y:S01]  /*17670*/  PRMT R217, R116, 0x5410, R117 ;  /* 0x0000541074d97816 */ /* 0x000fe20000000075 */
[----:B------:R2:W-:Y:S01]  /*17680*/  MUFU.EX2 R12, R168 ;  /* 0x000000a8000c7308 */ /* 0x0005e20000000800 */
[----:B------:R-:W-:Y:S01]  /*17690*/  @!P0 PRMT R117, R105, 0x5410, RZ ;  /* 0x0000541069758816 */ /* 0x000fe200000000ff */
[----:B------:R-:W-:Y:S01]  /*176a0*/  IMAD.MOV.U32 R7, RZ, RZ, R14 ;  /* 0x000000ffff077224 */ /* 0x000fe200078e000e */
[----:B------:R-:W-:-:S05]  /*176b0*/  ISETP.GE.U32.AND P0, PT, R193, R3, PT ;  /* 0x00000003c100720c */ /* 0x000fca0003f06070 */
[----:B------:R4:W-:Y:S08]  /*176c0*/  MUFU.EX2 R14, R197 ;  /* 0x000000c5000e7308 */ /* 0x0009f00000000800 */
[----:B------:R1:W3:Y:S01]  /*176d0*/  MUFU.EX2 R3, R114 ;  /* 0x0000007200037308 */ /* 0x0002e20000000800 */
[----:B--2---:R2:W2:Y:S04]  /*176e0*/  LDL.LU R168, [R1+0x408] ;  /* 0x0004080001a87983 */ /* 0x0044a80000300800 */
[----:B------:R-:W2:Y:S04]  /*176f0*/  LDL.LU R196, [R1+0x404] ;  /* 0x0004040001c47983 */ /* 0x000ea80000300800 */
[----:B----4-:R-:W4:Y:S01]  /*17700*/  LDL.LU R197, [R1+0x400] ;  /* 0x0004000001c57983 */ /* 0x010f220000300800 */
[----:B-1----:R-:W-:-:S03]  /*17710*/  PRMT R114, R9, 0x7632, R114 ;  /* 0x0000763209727816 */ /* 0x002fc60000000072 */
[----:B------:R-:W4:Y:S01]  /*17720*/  LDL.LU R9, [R1+0x1b0] ;  /* 0x0001b00001097983 */ /* 0x000f220000300800 */
[----:B------:R-:W-:Y:S01]  /*17730*/  SHF.R.U32.HI R0, RZ, 0x10, R0 ;  /* 0x00000010ff007819 */ /* 0x000fe20000011600 */
[----:B------:R-:W-:-:S03]  /*17740*/  @!P5 HFMA2.BF16_V2 R106, -RZ.H0_H0, RZ.H0_H0, -R116.H0_H0 ;  /* 0x200000ffff6ad231 */ /* 0x000fc60000340974 */
[----:B------:R-:W-:Y:S02]  /*17750*/  LOP3.LUT R0, R0, 0xff, RZ, 0xc0, !PT ;  /* 0x000000ff00007812 */ /* 0x000fe400078ec0ff */
[----:B------:R-:W-:Y:S02]  /*17760*/  @!P5 PRMT R116, R106, 0x5410, RZ ;  /* 0x000054106a74d816 */ /* 0x000fe400000000ff */
[----:B------:R-:W-:Y:S01]  /*17770*/  ISETP.GE.U32.AND P5, PT, R193, R0, PT ;  /* 0x00000000c100720c */ /* 0x000fe20003fa6070 */
[----:B------:R-:W-:Y:S02]  /*17780*/  IMAD.MOV.U32 R0, RZ, RZ, R2 ;  /* 0x000000ffff007224 */ /* 0x000fe400078e0002 */
[----:B------:R1:W3:Y:S01]  /*17790*/  MUFU.EX2 R2, R191 ;  /* 0x000000bf00027308 */ /* 0x0002e20000000800 */
[----:B------:R-:W-:Y:S02]  /*177a0*/  @!P1 HFMA2.BF16_V2 R110, -RZ.H0_H0, RZ.H0_H0, -R115.H0_H0 ;  /* 0x200000ffff6e9231 */ /* 0x000fe40000340973 */
[----:B------:R-:W-:-:S02]  /*177b0*/  @!P2 HFMA2.BF16_V2 R107, -RZ.H0_H0, RZ.H0_H0, -R114.H0_H0 ;  /* 0x200000ffff6ba231 */ /* 0x000fc40000340972 */
[----:B-1----:R-:W-:Y:S01]  /*177c0*/  IMAD.MOV.U32 R191, RZ, RZ, R0 ;  /* 0x000000ffffbf7224 */ /* 0x002fe200078e0000 */
[----:B------:R-:W-:-:S03]  /*177d0*/  LOP3.LUT R0, R6, 0xff, RZ, 0xc0, !PT ;  /* 0x000000ff06007812 */ /* 0x000fc600078ec0ff */
[----:B------:R-:W-:Y:S01]  /*177e0*/  IMAD.MOV.U32 R6, RZ, RZ, R191 ;  /* 0x000000ffff067224 */ /* 0x000fe200078e00bf */
[----:B------:R-:W-:Y:S02]  /*177f0*/  PRMT R191, R115, 0x5410, R114 ;  /* 0x0000541073bf7816 */ /* 0x000fe40000000072 */
[----:B------:R-:W-:Y:S02]  /*17800*/  @!P1 PRMT R115, R110, 0x5410, RZ ;  /* 0x000054106e739816 */ /* 0x000fe400000000ff */
[----:B------:R-:W-:Y:S02]  /*17810*/  ISETP.GE.U32.AND P1, PT, R193, R0, PT ;  /* 0x00000000c100720c */ /* 0x000fe40003f26070 */
[----:B------:R-:W-:-:S04]  /*17820*/  SHF.R.U32.HI R0, RZ, 0x8, R8 ;  /* 0x00000008ff007819 */ /* 0x000fc80000011608 */
[----:B------:R-:W-:Y:S02]  /*17830*/  LOP3.LUT R0, R0, 0xffff, RZ, 0xc0, !PT ;  /* 0x0000ffff00007812 */ /* 0x000fe400078ec0ff */
[----:B------:R-:W-:Y:S02]  /*17840*/  @!P2 PRMT R114, R107, 0x5410, RZ ;  /* 0x000054106b72a816 */ /* 0x000fe400000000ff */
[C---:B------:R-:W-:Y:S02]  /*17850*/  PRMT R113, R10.reuse, 0x7610, R113 ;  /* 0x000076100a717816 */ /* 0x040fe40000000071 */
[----:B------:R-:W-:Y:S01]  /*17860*/  ISETP.GE.U32.AND P2, PT, R193, R0, PT ;  /* 0x00000000c100720c */ /* 0x000fe20003f46070 */
[----:B------:R-:W-:Y:S01]  /*17870*/  IMAD.MOV.U32 R0, RZ, RZ, R7 ;  /* 0x000000ffff007224 */ /* 0x000fe200078e0007 */
[----:B------:R-:W-:Y:S01]  /*17880*/  PRMT R112, R10, 0x7632, R112 ;  /* 0x000076320a707816 */ /* 0x000fe20000000070 */
[----:B------:R-:W-:Y:S01]  /*17890*/  @!P5 HFMA2.BF16_V2 R166, -RZ.H0_H0, RZ.H0_H0, -R113.H0_H0 ;  /* 0x200000ffffa6d231 */ /* 0x000fe20000340971 */
[----:B------:R1:W-:Y:S03]  /*178a0*/  MUFU.EX2 R7, R160 ;  /* 0x000000a000077308 */ /* 0x0003e60000000800 */
[----:B------:R-:W-:-:S05]  /*178b0*/  @!P4 HFMA2.BF16_V2 R111, -RZ.H0_H0, RZ.H0_H0, -R112.H0_H0 ;  /* 0x200000ffff6fc231 */ /* 0x000fca0000340970 */
[----:B------:R-:W3:Y:S01]  /*178c0*/  MUFU.EX2 R15, R15 ;  /* 0x0000000f000f7308 */ /* 0x000ee20000000800 */
[----:B------:R-:W-:Y:S01]  /*178d0*/  PRMT R110, R4, 0x7632, R110 ;  /* 0x00007632046e7816 */ /* 0x000fe2000000006e */
[----:B-1----:R-:W-:Y:S02]  /*178e0*/  IMAD.MOV.U32 R160, RZ, RZ, R0 ;  /* 0x000000ffffa07224 */ /* 0x002fe400078e0000 */
[----:B---3--:R-:W-:Y:S01]  /*178f0*/  FADD.FTZ R0, R3, R11 ;  /* 0x0000000b03007221 */ /* 0x008fe20000010000 */
[----:B------:R-:W-:Y:S01]  /*17900*/  IMAD.MOV.U32 R11, RZ, RZ, R190 ;  /* 0x000000ffff0b7224 */ /* 0x000fe200078e00be */
[----:B------:R-:W-:Y:S02]  /*17910*/  PRMT R190, R113, 0x5410, R112 ;  /* 0x0000541071be7816 */ /* 0x000fe40000000070 */
[----:B------:R-:W-:Y:S01]  /*17920*/  @!P5 PRMT R113, R166, 0x5410, RZ ;  /* 0x00005410a671d816 */ /* 0x000fe200000000ff */
[----:B------:R-:W-:Y:S01]  /*17930*/  IMAD.MOV.U32 R166, RZ, RZ, R13 ;  /* 0x000000ffffa67224 */ /* 0x000fe200078e000d */
[----:B------:R-:W-:Y:S01]  /*17940*/  @!P4 PRMT R112, R111, 0x5410, RZ ;  /* 0x000054106f70c816 */ /* 0x000fe200000000ff */
[C---:B------:R-:W-:Y:S01]  /*17950*/  FADD.FTZ R13, R2.reuse, R0 ;  /* 0x00000000020d7221 */ /* 0x040fe20000010000 */
[----:B------:R-:W-:Y:S01]  /*17960*/  F2FP.BF16.F32.PACK_AB R0, R2, R3 ;  /* 0x000000030200723e */ /* 0x000fe200000010ff */
[----:B------:R-:W-:Y:S01]  /*17970*/  IMAD.MOV.U32 R2, RZ, RZ, R6 ;  /* 0x000000ffff027224 */ /* 0x000fe200078e0006 */
[----:B------:R-:W-:Y:S01]  /*17980*/  PRMT R111, R4, 0x7610, R111 ;  /* 0x00007610046f7816 */ /* 0x000fe2000000006f */
[----:B------:R1:W3:Y:S01]  /*17990*/  MUFU.EX2 R6, R176 ;  /* 0x000000b000067308 */ /* 0x0002e20000000800 */
[----:B------:R-:W-:Y:S01]  /*179a0*/  PRMT R107, R0, 0x7610, R107 ;  /* 0x00007610006b7816 */ /* 0x000fe2000000006b */
[----:B------:R-:W-:-:S02]  /*179b0*/  @!P2 HFMA2.BF16_V2 R171, -RZ.H0_H0, RZ.H0_H0, -R110.H0_H0 ;  /* 0x200000ffffaba231 */ /* 0x000fc4000034096e */
[----:B------:R-:W-:-:S04]  /*179c0*/  @!P3 HFMA2.BF16_V2 R172, -RZ.H0_H0, RZ.H0_H0, -R111.H0_H0 ;  /* 0x200000ffffacb231 */ /* 0x000fc8000034096f */
[----:B------:R3:W3:Y:S01]  /*179d0*/  MUFU.EX2 R4, R178 ;  /* 0x000000b200047308 */ /* 0x0006e20000000800 */
[----:B------:R-:W-:Y:S01]  /*179e0*/  IMAD.MOV.U32 R3, RZ, RZ, R202 ;  /* 0x000000ffff037224 */ /* 0x000fe200078e00ca */
[----:B------:R-:W-:Y:S01]  /*179f0*/  PRMT R106, R0, 0x7632, R106 ;  /* 0x00007632006a7816 */ /* 0x000fe2000000006a */
[----:B------:R-:W-:Y:S02]  /*17a00*/  @!P1 HFMA2.BF16_V2 R170, -RZ.H0_H0, RZ.H0_H0, -R107.H0_H0 ;  /* 0x200000ffffaa9231 */ /* 0x000fe4000034096b */
[----:B------:R-:W-:-:S03]  /*17a10*/  FADD.FTZ R0, R15, R23 ;  /* 0x000000170f007221 */ /* 0x000fc60000010000 */
[----:B------:R3:W-:Y:S01]  /*17a20*/  MUFU.EX2 R8, R230 ;  /* 0x000000e600087308 */ /* 0x0007e20000000800 */
[----:B-1----:R-:W-:Y:S02]  /*17a30*/  IMAD.MOV.U32 R176, RZ, RZ, R3 ;  /* 0x000000ffffb07224 */ /* 0x002fe400078e0003 */
[----:B---3--:R-:W-:Y:S02]  /*17a40*/  IMAD.MOV.U32 R178, RZ, RZ, R166 ;  /* 0x000000ffffb27224 */ /* 0x008fe400078e00a6 */
[----:B------:R-:W-:Y:S02]  /*17a50*/  IMAD.MOV.U32 R166, RZ, RZ, R11 ;  /* 0x000000ffffa67224 */ /* 0x000fe400078e000b */
[----:B------:R-:W-:Y:S01]  /*17a60*/  IMAD.MOV.U32 R11, RZ, RZ, R194 ;  /* 0x000000ffff0b7224 */ /* 0x000fe200078e00c2 */
[----:B------:R-:W-:Y:S01]  /*17a70*/  PRMT R194, R111, 0x5410, R110 ;  /* 0x000054106fc27816 */ /* 0x000fe2000000006e */
[----:B------:R-:W-:Y:S01]  /*17a80*/  IMAD.MOV.U32 R230, RZ, RZ, R200 ;  /* 0x000000ffffe67224 */ /* 0x000fe200078e00c8 */
[----:B------:R-:W-:Y:S01]  /*17a90*/  @!P3 PRMT R111, R172, 0x5410, RZ ;  /* 0x00005410ac6fb816 */ /* 0x000fe200000000ff */
[----:B------:R-:W-:Y:S01]  /*17aa0*/  IMAD.MOV.U32 R172, RZ, RZ, R2 ;  /* 0x000000ffffac7224 */ /* 0x000fe200078e0002 */
[----:B------:R-:W-:Y:S01]  /*17ab0*/  @!P2 PRMT R110, R171, 0x5410, RZ ;  /* 0x00005410ab6ea816 */ /* 0x000fe200000000ff */
[----:B------:R-:W-:Y:S01]  /*17ac0*/  IMAD.MOV.U32 R171, RZ, RZ, R230 ;  /* 0x000000ffffab7224 */ /* 0x000fe200078e00e6 */
[----:B------:R-:W-:Y:S01]  /*17ad0*/  PRMT R230, R107, 0x5410, R106 ;  /* 0x000054106be67816 */ /* 0x000fe2000000006a */
[----:B------:R-:W-:Y:S01]  /*17ae0*/  FADD.FTZ R0, R12, R0 ;  /* 0x000000000c007221 */ /* 0x000fe20000010000 */
[----:B------:R-:W-:Y:S01]  /*17af0*/  @!P1 PRMT R107, R170, 0x5410, RZ ;  /* 0x00005410aa6b9816 */ /* 0x000fe200000000ff */
[----:B------:R-:W-:Y:S01]  /*17b00*/  IMAD.MOV.U32 R10, RZ, RZ, R203 ;  /* 0x000000ffff0a7224 */ /* 0x000fe200078e00cb */
[----:B------:R-:W1:Y:S01]  /*17b10*/  MUFU.EX2 R3, R177 ;  /* 0x000000b100037308 */ /* 0x000e620000000800 */
[----:B------:R-:W-:Y:S01]  /*17b20*/  FADD.FTZ R2, R7, R22 ;  /* 0x0000001607027221 */ /* 0x000fe20000010000 */
[----:B------:R-:W-:Y:S01]  /*17b30*/  IMAD.MOV.U32 R170, RZ, RZ, R172 ;  /* 0x000000ffffaa7224 */ /* 0x000fe200078e00ac */
[----:B------:R-:W-:Y:S01]  /*17b40*/  F2FP.BF16.F32.PACK_AB R39, R6, R7 ;  /* 0x000000070627723e */ /* 0x000fe200000010ff */
[----:B------:R-:W-:-:S02]  /*17b50*/  IMAD.MOV.U32 R172, RZ, RZ, R178 ;  /* 0x000000ffffac7224 */ /* 0x000fc400078e00b2 */
[----:B------:R-:W-:Y:S01]  /*17b60*/  FADD.FTZ R0, R16, R0 ;  /* 0x0000000010007221 */ /* 0x000fe20000010000 */
[----:B------:R-:W-:Y:S02]  /*17b70*/  IMAD.MOV.U32 R178, RZ, RZ, R176 ;  /* 0x000000ffffb27224 */ /* 0x000fe400078e00b0 */
[----:B------:R-:W-:Y:S01]  /*17b80*/  FADD.FTZ R2, R6, R2 ;  /* 0x0000000206027221 */ /* 0x000fe20000010000 */
[----:B------:R-:W-:Y:S01]  /*17b90*/  IMAD.MOV.U32 R176, RZ, RZ, R160 ;  /* 0x000000ffffb07224 */ /* 0x000fe200078e00a0 */
[----:B------:R-:W3:Y:S01]  /*17ba0*/  MUFU.EX2 R6, R204 ;  /* 0x000000cc00067308 */ /* 0x000ee20000000800 */
[----:B------:R-:W-:Y:S02]  /*17bb0*/  IMAD.MOV.U32 R160, RZ, RZ, R10 ;  /* 0x000000ffffa07224 */ /* 0x000fe400078e000a */
[----:B------:R-:W-:Y:S01]  /*17bc0*/  FADD.FTZ R2, R4, R2 ;  /* 0x0000000204027221 */ /* 0x000fe20000010000 */
[----:B------:R-:W-:Y:S01]  /*17bd0*/  F2FP.BF16.F32.PACK_AB R40, R14, R16 ;  /* 0x000000100e28723e */ /* 0x000fe200000010ff */
[----:B------:R2:W4:Y:S01]  /*17be0*/  LDL.LU R200, [R1+0x3fc] ;  /* 0x0003fc0001c87983 */ /* 0x0005220000300800 */
[----:B------:R-:W-:-:S02]  /*17bf0*/  IMAD.MOV.U32 R16, RZ, RZ, R160 ;  /* 0x000000ffff107224 */ /* 0x000fc400078e00a0 */
[C---:B-1----:R-:W-:Y:S01]  /*17c00*/  FADD.FTZ R22, R3.reuse, R2 ;  /* 0x0000000203167221 */ /* 0x042fe20000010000 */
[----:B------:R-:W-:Y:S01]  /*17c10*/  FADD.FTZ R2, R8, R5 ;  /* 0x0000000508027221 */ /* 0x000fe20000010000 */
[----:B------:R-:W-:Y:S01]  /*17c20*/  F2FP.BF16.F32.PACK_AB R41, R3, R4 ;  /* 0x000000040329723e */ /* 0x000fe200000010ff */
[----:B------:R1:W4:Y:S01]  /*17c30*/  LDL.LU R203, [R1+0x3f8] ;  /* 0x0003f80001cb7983 */ /* 0x0003220000300800 */
[----:B------:R-:W-:Y:S01]  /*17c40*/  F2FP.BF16.F32.PACK_AB R37, R12, R15 ;  /* 0x0000000f0c25723e */ /* 0x000fe200000010ff */
[----:B------:R-:W-:Y:S02]  /*17c50*/  IMAD.MOV.U32 R15, RZ, RZ, R178 ;  /* 0x000000ffff0f7224 */ /* 0x000fe400078e00b2 */
[----:B------:R1:W4:Y:S01]  /*17c60*/  LDL.LU R202, [R1+0x3f4] ;  /* 0x0003f40001ca7983 */ /* 0x0003220000300800 */
[----:B---3--:R-:W-:-:S03]  /*17c70*/  F2FP.BF16.F32.PACK_AB R12, R6, R8 ;  /* 0x00000008060c723e */ /* 0x008fc600000010ff */
[----:B------:R1:W3:Y:S01]  /*17c80*/  LDL.LU R204, [R1+0x3f0] ;  /* 0x0003f00001cc7983 */ /* 0x0002e20000300800 */
[----:B--2---:R-:W-:Y:S02]  /*17c90*/  @!P0 HFMA2.BF16_V2 R168, -RZ.H0_H0, RZ.H0_H0, -R106.H0_H0 ;  /* 0x200000ffffa88231 */ /* 0x004fe4000034096a */
[----:B----4-:R-:W-:Y:S02]  /*17ca0*/  IMAD.MOV.U32 R10, RZ, RZ, R9 ;  /* 0x000000ffff0a7224 */ /* 0x010fe400078e0009 */
[----:B------:R-:W-:Y:S02]  /*17cb0*/  IMAD.MOV.U32 R9, RZ, RZ, R17 ;  /* 0x000000ffff097224 */ /* 0x000fe400078e0011 */
[----:B------:R-:W-:Y:S01]  /*17cc0*/  FADD.FTZ R17, R14, R0 ;  /* 0x000000000e117221 */ /* 0x000fe20000010000 */
[----:B------:R-:W-:Y:S02]  /*17cd0*/  VIADD R0, R205, 0xffffffff ;  /* 0xffffffffcd007836 */ /* 0x000fe40000000000 */
[----:B------:R-:W-:Y:S01]  /*17ce0*/  IMAD.MOV.U32 R14, RZ, RZ, R176 ;  /* 0x000000ffff0e7224 */ /* 0x000fe200078e00b0 */
[----:B------:R-:W-:Y:S01]  /*17cf0*/  @!P0 PRMT R106, R168, 0x5410, RZ ;  /* 0x00005410a86a8816 */ /* 0x000fe200000000ff */
[----:B------:R-:W-:Y:S01]  /*17d00*/  IMAD.MOV.U32 R178, RZ, RZ, R9 ;  /* 0x000000ffffb27224 */ /* 0x000fe200078e0009 */
[----:B------:R-:W-:Y:S01]  /*17d10*/  LOP3.LUT R0, R199, R229, R0, 0x96, !PT ;  /* 0x000000e5c7007212 */ /* 0x000fe200078e9600 */
[----:B------:R-:W-:Y:S01]  /*17d20*/  IMAD.MOV.U32 R176, RZ, RZ, R161 ;  /* 0x000000ffffb07224 */ /* 0x000fe200078e00a1 */
[----:B------:R1:W2:Y:S01]  /*17d30*/  LDL.LU R205, [R1+0x3ec] ;  /* 0x0003ec0001cd7983 */ /* 0x0002a20000300800 */
[----:B------:R-:W-:-:S02]  /*17d40*/  IMAD.MOV.U32 R168, RZ, RZ, R172 ;  /* 0x000000ffffa87224 */ /* 0x000fc400078e00ac */
[----:B------:R-:W-:-:S04]  /*17d50*/  IMAD.WIDE.U32 R160, R0, -0x326172a9, RZ ;  /* 0xcd9e8d5700a07825 */ /* 0x000fc800078e00ff */
[----:B------:R-:W-:Y:S02]  /*17d60*/  IMAD.MOV.U32 R172, RZ, RZ, R10 ;  /* 0x000000ffffac7224 */ /* 0x000fe400078e000a */
[----:B------:R-:W-:Y:S01]  /*17d70*/  FADD.FTZ R10, R6, R2 ;  /* 0x00000002060a7221 */ /* 0x000fe20000010000 */
[----:B------:R-:W-:-:S05]  /*17d80*/  LOP3.LUT R2, R161, R225, R250, 0x96, !PT ;  /* 0x000000e1a1027212 */ /* 0x000fca00078e96fa */
        /* <DEDUP_REMOVED lines=13> */
[----:B------:R-:W-:Y:S01]  /*17e60*/  LOP3.LUT R2, R9, R233, R2, 0x96, !PT ;  /* 0x000000e909027212 */ /* 0x000fe200078e9602 */
[----:B------:R-:W-:Y:S01]  /*17e70*/  IMAD.MOV.U32 R9, RZ, RZ, R11 ;  /* 0x000000ffff097224 */ /* 0x000fe200078e000b */
[----:B------:R-:W-:Y:S01]  /*17e80*/  LOP3.LUT R11, R5, R235, R6, 0x96, !PT ;  /* 0x000000eb050b7212 */ /* 0x000fe200078e9606 */
        /* <DEDUP_REMOVED lines=10> */
[----:B------:R-:W4:Y:S01]  /*17f30*/  LDL.64 R242, [R1+0x118] ;  /* 0x0001180001f27983 */ /* 0x000f220000100a00 */
[----:B------:R-:W-:-:S05]  /*17f40*/  IMAD.WIDE.U32 R2, R2, -0x326172a9, RZ ;  /* 0xcd9e8d5702027825 */ /* 0x000fca00078e00ff */
[----:B------:R-:W-:-:S04]  /*17f50*/  LOP3.LUT R0, R3, R135, R4, 0x96, !PT ;  /* 0x0000008703007212 */ /* 0x000fc800078e9604 */
        /* <DEDUP_REMOVED lines=8> */
[----:B------:R-:W3:Y:S01]  /*17fe0*/  MUFU.EX2 R6, R227 ;  /* 0x000000e300067308 */ /* 0x000ee20000000800 */
[----:B-1----:R-:W-:Y:S01]  /*17ff0*/  IMAD.MOV.U32 R222, RZ, RZ, R4 ;  /* 0x000000ffffde7224 */ /* 0x002fe200078e0004 */
[----:B------:R-:W-:-:S06]  /*18000*/  SHF.R.U32.HI R4, RZ, 0x10, R0 ;  /* 0x00000010ff047819 */ /* 0x000fcc0000011600 */
[----:B------:R-:W1:Y:S01]  /*18010*/  MUFU.EX2 R9, R9 ;  /* 0x0000000900097308 */ /* 0x000e620000000800 */
[----:B------:R-:W-:Y:S02]  /*18020*/  SHF.R.U32.HI R0, RZ, 0x18, R0 ;  /* 0x00000018ff007819 */ /* 0x000fe40000011600 */
[----:B------:R-:W-:Y:S02]  /*18030*/  LOP3.LUT R4, R4, 0xff, RZ, 0xc0, !PT ;  /* 0x000000ff04047812 */ /* 0x000fe400078ec0ff */
[C---:B------:R-:W-:Y:S02]  /*18040*/  ISETP.GE.U32.AND P3, PT, R193.reuse, R0, PT ;  /* 0x00000000c100720c */ /* 0x040fe40003f66070 */
[----:B------:R-:W-:Y:S02]  /*18050*/  ISETP.GE.U32.AND P0, PT, R193, R4, PT ;  /* 0x00000004c100720c */ /* 0x000fe40003f06070 */
[----:B------:R3:W1:Y:S01]  /*18060*/  MUFU.EX2 R4, R222 ;  /* 0x000000de00047308 */ /* 0x0006620000000800 */
[----:B------:R-:W-:-:S04]  /*18070*/  LOP3.LUT R0, R2, 0xff, RZ, 0xc0, !PT ;  /* 0x000000ff02007812 */ /* 0x000fc800078ec0ff */
[----:B------:R-:W-:Y:S02]  /*18080*/  ISETP.GE.U32.AND P2, PT, R193, R0, PT ;  /* 0x00000000c100720c */ /* 0x000fe40003f46070 */
[----:B------:R-:W-:-:S04]  /*18090*/  SHF.R.U32.HI R0, RZ, 0x18, R2 ;  /* 0x00000018ff007819 */ /* 0x000fc80000011602 */
[----:B------:R-:W-:Y:S01]  /*180a0*/  ISETP.GE.U32.AND P1, PT, R193, R0, PT ;  /* 0x00000000c100720c */ /* 0x000fe20003f26070 */
[----:B---3--:R-:W-:Y:S01]  /*180b0*/  IMAD.MOV.U32 R222, RZ, RZ, R7 ;  /* 0x000000ffffde7224 */ /* 0x008fe200078e0007 */
[----:B------:R-:W-:Y:S02]  /*180c0*/  LOP3.LUT R7, R2, 0xffff, RZ, 0xc0, !PT ;  /* 0x0000ffff02077812 */ /* 0x000fe400078ec0ff */
[----:B------:R-:W-:Y:S01]  /*180d0*/  SHF.R.U32.HI R3, RZ, 0x10, R2 ;  /* 0x00000010ff037819 */ /* 0x000fe20000011602 */
[----:B------:R-:W-:Y:S02]  /*180e0*/  IMAD.MOV.U32 R2, RZ, RZ, R211 ;  /* 0x000000ffff027224 */ /* 0x000fe400078e00d3 */
[----:B------:R-:W-:Y:S01]  /*180f0*/  FADD.FTZ R0, R6, R13 ;  /* 0x0000000d06007221 */ /* 0x000fe20000010000 */
[----:B------:R-:W-:Y:S01]  /*18100*/  PRMT R105, R12, 0x7610, R105 ;  /* 0x000076100c697816 */ /* 0x000fe20000000069 */
[----:B------:R-:W-:Y:S02]  /*18110*/  IMAD.MOV.U32 R13, RZ, RZ, R2 ;  /* 0x000000ffff0d7224 */ /* 0x000fe400078e0002 */
[----:B-1----:R-:W-:Y:S01]  /*18120*/  FADD.FTZ R2, R9, R10 ;  /* 0x0000000a09027221 */ /* 0x002fe20000010000 */
[C---:B------:R-:W-:Y:S01]  /*18130*/  FADD.FTZ R10, R5.reuse, R0 ;  /* 0x00000000050a7221 */ /* 0x040fe20000010000 */
[----:B------:R-:W-:Y:S01]  /*18140*/  F2FP.BF16.F32.PACK_AB R5, R5, R6 ;  /* 0x000000060505723e */ /* 0x000fe200000010ff */
[----:B------:R-:W-:-:S02]  /*18150*/  @!P4 HFMA2.BF16_V2 R183, -RZ.H0_H0, RZ.H0_H0, -R105.H0_H0 ;  /* 0x200000ffffb7c231 */ /* 0x000fc40000340969 */
[C---:B------:R-:W-:Y:S01]  /*18160*/  FADD.FTZ R6, R4.reuse, R2 ;  /* 0x0000000204067221 */ /* 0x040fe20000010000 */
[----:B------:R-:W-:Y:S01]  /*18170*/  F2FP.BF16.F32.PACK_AB R9, R4, R9 ;  /* 0x000000090409723e */ /* 0x000fe200000010ff */
[----:B------:R-:W-:Y:S01]  /*18180*/  IMAD.MOV.U32 R4, RZ, RZ, R209 ;  /* 0x000000ffff047224 */ /* 0x000fe200078e00d1 */
[----:B------:R-:W-:Y:S02]  /*18190*/  PRMT R104, R12, 0x7632, R104 ;  /* 0x000076320c687816 */ /* 0x000fe40000000068 */
[----:B------:R-:W-:Y:S01]  /*181a0*/  LOP3.LUT R0, R3, 0xff, RZ, 0xc0, !PT ;  /* 0x000000ff03007812 */ /* 0x000fe200078ec0ff */
[----:B------:R-:W-:Y:S01]  /*181b0*/  IMAD.WIDE.U32 R2, R11, -0x2daee0ad, RZ ;  /* 0xd2511f530b027825 */ /* 0x000fe200078e00ff */
[----:B------:R-:W-:Y:S01]  /*181c0*/  PRMT R209, R105, 0x5410, R104 ;  /* 0x0000541069d17816 */ /* 0x000fe20000000068 */
[----:B------:R-:W-:Y:S01]  /*181d0*/  MUFU.EX2 R15, R15 ;  /* 0x0000000f000f7308 */ /* 0x000fe20000000800 */
[----:B------:R-:W-:Y:S01]  /*181e0*/  @!P4 PRMT R105, R183, 0x5410, RZ ;  /* 0x00005410b769c816 */ /* 0x000fe200000000ff */
[----:B------:R-:W-:Y:S01]  /*181f0*/  IMAD.MOV.U32 R12, RZ, RZ, R4 ;  /* 0x000000ffff0c7224 */ /* 0x000fe200078e0004 */
[----:B------:R-:W-:-:S02]  /*18200*/  ISETP.GE.U32.AND P4, PT, R193, R0, PT ;  /* 0x00000000c100720c */ /* 0x000fc40003f86070 */
[----:B------:R-:W-:Y:S02]  /*18210*/  LOP3.LUT R0, R3, R155, R8, 0x96, !PT ;  /* 0x0000009b03007212 */ /* 0x000fe400078e9608 */
[C---:B------:R-:W-:Y:S02]  /*18220*/  LOP3.LUT R11, R2.reuse, 0xffff, RZ, 0xc0, !PT ;  /* 0x0000ffff020b7812 */ /* 0x040fe400078ec0ff */
[----:B------:R-:W-:Y:S02]  /*18230*/  LOP3.LUT R4, R2, 0xff, RZ, 0xc0, !PT ;  /* 0x000000ff02047812 */ /* 0x000fe400078ec0ff */
[--C-:B------:R-:W-:Y:S02]  /*18240*/  SHF.R.U32.HI R8, RZ, 0x10, R2.reuse ;  /* 0x00000010ff087819 */ /* 0x100fe40000011602 */
[----:B------:R-:W-:Y:S01]  /*18250*/  SHF.R.U32.HI R3, RZ, 0x18, R2 ;  /* 0x00000018ff037819 */ /* 0x000fe20000011602 */
[----:B------:R-:W-:Y:S01]  /*18260*/  IMAD.MOV.U32 R2, RZ, RZ, R14 ;  /* 0x000000ffff027224 */ /* 0x000fe200078e000e */
[----:B------:R-:W-:Y:S01]  /*18270*/  MUFU.EX2 R12, R12 ;  /* 0x0000000c000c7308 */ /* 0x000fe20000000800 */
[----:B------:R-:W-:Y:S01]  /*18280*/  IMAD.MOV.U32 R183, RZ, RZ, R13 ;  /* 0x000000ffffb77224 */ /* 0x000fe200078e000d */
[C---:B------:R-:W-:Y:S01]  /*18290*/  PRMT R103, R5.reuse, 0x7632, R103 ;  /* 0x0000763205677816 */ /* 0x040fe20000000067 */
[----:B------:R-:W-:Y:S01]  /*182a0*/  @!P5 HFMA2.BF16_V2 R184, -RZ.H0_H0, RZ.H0_H0, -R104.H0_H0 ;  /* 0x200000ffffb8d231 */ /* 0x000fe20000340968 */
[----:B------:R-:W-:-:S03]  /*182b0*/  PRMT R102, R5, 0x7610, R102 ;  /* 0x0000761005667816 */ /* 0x000fc60000000066 */
[----:B------:R-:W-:Y:S01]  /*182c0*/  @!P3 HFMA2.BF16_V2 R185, -RZ.H0_H0, RZ.H0_H0, -R103.H0_H0 ;  /* 0x200000ffffb9b231 */ /* 0x000fe20000340967 */
[----:B------:R-:W-:Y:S01]  /*182d0*/  @!P5 PRMT R104, R184, 0x5410, RZ ;  /* 0x00005410b868d816 */ /* 0x000fe200000000ff */
[----:B------:R-:W-:Y:S01]  /*182e0*/  IMAD.MOV.U32 R227, RZ, RZ, R212 ;  /* 0x000000ffffe37224 */ /* 0x000fe200078e00d4 */
[C---:B------:R-:W-:Y:S01]  /*182f0*/  PRMT R101, R9.reuse, 0x7610, R101 ;  /* 0x0000761009657816 */ /* 0x040fe20000000065 */
[----:B------:R1:W3:Y:S01]  /*18300*/  MUFU.EX2 R5, R183 ;  /* 0x000000b700057308 */ /* 0x0002e20000000800 */
[----:B------:R-:W-:Y:S01]  /*18310*/  PRMT R100, R9, 0x7632, R100 ;  /* 0x0000763209647816 */ /* 0x000fe20000000064 */
[----:B------:R-:W-:Y:S01]  /*18320*/  @!P0 HFMA2.BF16_V2 R186, -RZ.H0_H0, RZ.H0_H0, -R102.H0_H0 ;  /* 0x200000ffffba8231 */ /* 0x000fe20000340966 */
[----:B------:R2:W2:Y:S01]  /*18330*/  LDL.LU R212, [R1+0x3e8] ;  /* 0x0003e80001d47983 */ /* 0x0004a20000300800 */
[----:B------:R-:W-:-:S03]  /*18340*/  @!P2 HFMA2.BF16_V2 R200, -RZ.H0_H0, RZ.H0_H0, -R101.H0_H0 ;  /* 0x200000ffffc8a231 */ /* 0x000fc60000340965 */
[----:B------:R2:W2:Y:S01]  /*18350*/  LDL.LU R211, [R1+0x3e4] ;  /* 0x0003e40001d37983 */ /* 0x0004a20000300800 */
[----:B-1----:R-:W-:Y:S02]  /*18360*/  IMAD.MOV.U32 R183, RZ, RZ, R227 ;  /* 0x000000ffffb77224 */ /* 0x002fe400078e00e3 */
[----:B------:R-:W-:Y:S02]  /*18370*/  IMAD.MOV.U32 R227, RZ, RZ, R168 ;  /* 0x000000ffffe37224 */ /* 0x000fe400078e00a8 */
[----:B------:R-:W-:Y:S02]  /*18380*/  IMAD.MOV.U32 R168, RZ, RZ, R170 ;  /* 0x000000ffffa87224 */ /* 0x000fe400078e00aa */
[----:B------:R-:W-:Y:S02]  /*18390*/  IMAD.MOV.U32 R170, RZ, RZ, R171 ;  /* 0x000000ffffaa7224 */ /* 0x000fe400078e00ab */
[----:B------:R-:W-:Y:S02]  /*183a0*/  IMAD.MOV.U32 R171, RZ, RZ, R178 ;  /* 0x000000ffffab7224 */ /* 0x000fe400078e00b2 */
[----:B------:R-:W-:-:S02]  /*183b0*/  IMAD.MOV.U32 R178, RZ, RZ, R176 ;  /* 0x000000ffffb27224 */ /* 0x000fc400078e00b0 */
[----:B------:R-:W-:Y:S02]  /*183c0*/  IMAD.MOV.U32 R176, RZ, RZ, R47 ;  /* 0x000000ffffb07224 */ /* 0x000fe400078e002f */
[----:B------:R1:W2:Y:S08]  /*183d0*/  MUFU.EX2 R47, R214 ;  /* 0x000000d6002f7308 */ /* 0x0002b00000000800 */
[----:B------:R3:W-:Y:S01]  /*183e0*/  MUFU.EX2 R9, R183 ;  /* 0x000000b700097308 */ /* 0x0007e20000000800 */
[----:B-1----:R1:W2:Y:S01]  /*183f0*/  LDL.LU R214, [R1+0x3e0] ;  /* 0x0003e00001d67983 */ /* 0x0022a20000300800 */
[----:B---3--:R-:W-:-:S02]  /*18400*/  IMAD.MOV.U32 R183, RZ, RZ, R168 ;  /* 0x000000ffffb77224 */ /* 0x008fc400078e00a8 */
[----:B------:R-:W-:Y:S02]  /*18410*/  IMAD.MOV.U32 R168, RZ, RZ, R170 ;  /* 0x000000ffffa87224 */ /* 0x000fe400078e00aa */
[----:B------:R-:W-:Y:S02]  /*18420*/  IMAD.MOV.U32 R170, RZ, RZ, R171 ;  /* 0x000000ffffaa7224 */ /* 0x000fe400078e00ab */
[----:B------:R-:W-:Y:S02]  /*18430*/  IMAD.MOV.U32 R171, RZ, RZ, R178 ;  /* 0x000000ffffab7224 */ /* 0x000fe400078e00b2 */
[----:B------:R-:W-:Y:S02]  /*18440*/  IMAD.MOV.U32 R178, RZ, RZ, R176 ;  /* 0x000000ffffb27224 */ /* 0x000fe400078e00b0 */
[----:B------:R-:W-:Y:S02]  /*18450*/  IMAD.MOV.U32 R176, RZ, RZ, R38 ;  /* 0x000000ffffb07224 */ /* 0x000fe400078e0026 */
[----:B------:R-:W-:Y:S01]  /*18460*/  FADD.FTZ R38, R5, R10 ;  /* 0x0000000a05267221 */ /* 0x000fe20000010000 */
[----:B----4-:R-:W-:Y:S01]  /*18470*/  LOP3.LUT R13, R189, R225, R242, 0x96, !PT ;  /* 0x000000e1bd0d7212 */ /* 0x010fe200078e96f2 */
[----:B------:R-:W-:Y:S01]  /*18480*/  IMAD.MOV.U32 R189, RZ, RZ, R2 ;  /* 0x000000ffffbd7224 */ /* 0x000fe200078e0002 */
[----:B------:R-:W-:-:S04]  /*18490*/  SHF.R.U32.HI R2, RZ, 0x8, R7 ;  /* 0x00000008ff027819 */ /* 0x000fc80000011607 */
[----:B------:R-:W-:Y:S01]  /*184a0*/  LOP3.LUT R2, R2, 0xffff, RZ, 0xc0, !PT ;  /* 0x0000ffff02027812 */ /* 0x000fe200078ec0ff */
[----:B------:R-:W-:Y:S01]  /*184b0*/  IMAD.MOV.U32 R184, RZ, RZ, R189 ;  /* 0x000000ffffb87224 */ /* 0x000fe200078e00bd */
[----:B------:R-:W-:Y:S02]  /*184c0*/  PRMT R189, R102, 0x5410, R103 ;  /* 0x0000541066bd7816 */ /* 0x000fe40000000067 */
[----:B------:R-:W-:Y:S01]  /*184d0*/  ISETP.GE.U32.AND P5, PT, R193, R2, PT ;  /* 0x00000002c100720c */ /* 0x000fe20003fa6070 */
[----:B------:R-:W-:Y:S01]  /*184e0*/  FADD.FTZ R2, R15, R6 ;  /* 0x000000060f027221 */ /* 0x000fe20000010000 */
[----:B------:R-:W-:Y:S02]  /*184f0*/  @!P3 PRMT R103, R185, 0x5410, RZ ;  /* 0x00005410b967b816 */ /* 0x000fe400000000ff */
[----:B------:R-:W-:Y:S01]  /*18500*/  ISETP.GE.U32.AND P3, PT, R193, R4, PT ;  /* 0x00000004c100720c */ /* 0x000fe20003f66070 */
[----:B------:R-:W-:Y:S01]  /*18510*/  FADD.FTZ R4, R12, R2 ;  /* 0x000000020c047221 */ /* 0x000fe20000010000 */
[----:B------:R-:W-:-:S04]  /*18520*/  LOP3.LUT R2, R0, 0xffff, RZ, 0xc0, !PT ;  /* 0x0000ffff00027812 */ /* 0x000fc800078ec0ff */
[----:B------:R-:W-:Y:S01]  /*18530*/  SHF.R.U32.HI R2, RZ, 0x8, R2 ;  /* 0x00000008ff027819 */ /* 0x000fe20000011602 */
[----:B------:R-:W-:Y:S02]  /*18540*/  IMAD.MOV.U32 R7, RZ, RZ, R184 ;  /* 0x000000ffff077224 */ /* 0x000fe400078e00b8 */
[----:B------:R-:W-:Y:S01]  /*18550*/  IMAD.MOV.U32 R184, RZ, RZ, R227 ;  /* 0x000000ffffb87224 */ /* 0x000fe200078e00e3 */
[----:B------:R-:W-:Y:S02]  /*18560*/  LOP3.LUT R2, R2, 0xffff, RZ, 0xc0, !PT ;  /* 0x0000ffff02027812 */ /* 0x000fe400078ec0ff */
[----:B------:R-:W-:Y:S02]  /*18570*/  PRMT R227, R101, 0x5410, R100 ;  /* 0x0000541065e37816 */ /* 0x000fe40000000064 */
[----:B------:R-:W-:Y:S02]  /*18580*/  @!P2 PRMT R101, R200, 0x5410, RZ ;  /* 0x00005410c865a816 */ /* 0x000fe400000000ff */
[----:B------:R-:W-:-:S02]  /*18590*/  ISETP.GE.U32.AND P2, PT, R193, R2, PT ;  /* 0x00000002c100720c */ /* 0x000fc40003f46070 */
[----:B------:R-:W-:Y:S02]  /*185a0*/  @!P0 PRMT R102, R186, 0x5410, RZ ;  /* 0x00005410ba668816 */ /* 0x000fe400000000ff */
[----:B------:R-:W-:Y:S02]  /*185b0*/  ISETP.GE.U32.AND P0, PT, R193, R3, PT ;  /* 0x00000003c100720c */ /* 0x000fe40003f06070 */
[----:B------:R-:W-:-:S04]  /*185c0*/  F2FP.BF16.F32.PACK_AB R3, R12, R15 ;  /* 0x0000000f0c03723e */ /* 0x000fc800000010ff */
[C---:B------:R-:W-:Y:S01]  /*185d0*/  PRMT R96, R3.reuse, 0x7632, R96 ;  /* 0x0000763203607816 */ /* 0x040fe20000000060 */
[----:B------:R-:W-:Y:S01]  /*185e0*/  IMAD.MOV.U32 R186, RZ, RZ, R168 ;  /* 0x000000ffffba7224 */ /* 0x000fe200078e00a8 */
[----:B------:R-:W-:Y:S01]  /*185f0*/  PRMT R97, R3, 0x7610, R97 ;  /* 0x0000761003617816 */ /* 0x000fe20000000061 */
[----:B------:R3:W-:Y:S01]  /*18600*/  MUFU.EX2 R12, R7 ;  /* 0x00000007000c7308 */ /* 0x0007e20000000800 */
[----:B------:R-:W-:Y:S02]  /*18610*/  IMAD.MOV.U32 R168, RZ, RZ, R170 ;  /* 0x000000ffffa87224 */ /* 0x000fe400078e00aa */
[----:B--2---:R-:W-:Y:S01]  /*18620*/  @!P2 HFMA2.BF16_V2 R205, -RZ.H0_H0, RZ.H0_H0, -R96.H0_H0 ;  /* 0x200000ffffcda231 */ /* 0x004fe20000340960 */
[----:B------:R-:W-:Y:S01]  /*18630*/  F2FP.BF16.F32.PACK_AB R2, R47, R5 ;  /* 0x000000052f02723e */ /* 0x000fe200000010ff */
[----:B------:R-:W-:Y:S02]  /*18640*/  IMAD.MOV.U32 R170, RZ, RZ, R178 ;  /* 0x000000ffffaa7224 */ /* 0x000fe400078e00b2 */
[----:B------:R-:W-:Y:S01]  /*18650*/  IMAD.MOV.U32 R178, RZ, RZ, R176 ;  /* 0x000000ffffb27224 */ /* 0x000fe200078e00b0 */
[----:B------:R-:W-:Y:S01]  /*18660*/  MUFU.EX2 R5, R184 ;  /* 0x000000b800057308 */ /* 0x000fe20000000800 */
[----:B------:R-:W-:Y:S01]  /*18670*/  IMAD.MOV.U32 R10, RZ, RZ, R186 ;  /* 0x000000ffff0a7224 */ /* 0x000fe200078e00ba */
[----:B------:R-:W-:Y:S01]  /*18680*/  PRMT R186, R97, 0x5410, R96 ;  /* 0x0000541061ba7816 */ /* 0x000fe20000000060 */
[----:B------:R-:W-:Y:S01]  /*18690*/  IMAD.MOV.U32 R176, RZ, RZ, R208 ;  /* 0x000000ffffb07224 */ /* 0x000fe200078e00d0 */
[----:B------:R-:W-:Y:S01]  /*186a0*/  @!P2 PRMT R96, R205, 0x5410, RZ ;  /* 0x00005410cd60a816 */ /* 0x000fe200000000ff */
[----:B---3--:R-:W-:-:S03]  /*186b0*/  IMAD.MOV.U32 R7, RZ, RZ, R46 ;  /* 0x000000ffff077224 */ /* 0x008fc600078e002e */
[----:B------:R-:W-:Y:S08]  /*186c0*/  MUFU.EX2 R184, R216 ;  /* 0x000000d800b87308 */ /* 0x000ff00000000800 */
[----:B------:R2:W-:Y:S08]  /*186d0*/  MUFU.EX2 R46, R213 ;  /* 0x000000d5002e7308 */ /* 0x0005f00000000800 */
[----:B------:R3:W-:Y:S01]  /*186e0*/  MUFU.EX2 R208, R215 ;  /* 0x000000d700d07308 */ /* 0x0007e20000000800 */
[----:B--2---:R1:W2:Y:S07]  /*186f0*/  LDL.LU R213, [R1+0x3dc] ;  /* 0x0003dc0001d57983 */ /* 0x0042ae0000300800 */
[----:B------:R4:W-:Y:S01]  /*18700*/  MUFU.EX2 R205, R246 ;  /* 0x000000f600cd7308 */ /* 0x0009e20000000800 */
[----:B------:R1:W2:Y:S04]  /*18710*/  LDL.LU R216, [R1+0x3d8] ;  /* 0x0003d80001d87983 */ /* 0x0002a80000300800 */
[----:B---3--:R1:W3:Y:S04]  /*18720*/  LDL.LU R215, [R1+0x3d4] ;  /* 0x0003d40001d77983 */ /* 0x0082e80000300800 */
[----:B----4-:R-:W4:Y:S01]  /*18730*/  LDL.LU R246, [R1+0x3d0] ;  /* 0x0003d00001f67983 */ /* 0x010f220000300800 */
[----:B------:R-:W-:-:S02]  /*18740*/  PRMT R99, R2, 0x7632, R99 ;  /* 0x0000763202637816 */ /* 0x000fc40000000063 */
[----:B------:R-:W-:-:S03]  /*18750*/  PRMT R98, R2, 0x7610, R98 ;  /* 0x0000761002627816 */ /* 0x000fc60000000062 */
[----:B------:R-:W-:Y:S01]  /*18760*/  @!P1 HFMA2.BF16_V2 R202, -RZ.H0_H0, RZ.H0_H0, -R99.H0_H0 ;  /* 0x200000ffffca9231 */ /* 0x000fe20000340963 */
[----:B------:R-:W-:Y:S01]  /*18770*/  LOP3.LUT R2, R0, 0xff, RZ, 0xc0, !PT ;  /* 0x000000ff00027812 */ /* 0x000fe200078ec0ff */
[----:B------:R1:W1:Y:S01]  /*18780*/  MUFU.EX2 R6, R222 ;  /* 0x000000de00067308 */ /* 0x0002620000000800 */
[----:B------:R-:W-:Y:S01]  /*18790*/  @!P5 HFMA2.BF16_V2 R203, -RZ.H0_H0, RZ.H0_H0, -R100.H0_H0 ;  /* 0x200000ffffcbd231 */ /* 0x000fe20000340964 */
[----:B-1----:R-:W-:Y:S02]  /*187a0*/  PRMT R222, R98, 0x5410, R99 ;  /* 0x0000541062de7816 */ /* 0x002fe40000000063 */
[----:B------:R-:W-:Y:S02]  /*187b0*/  @!P1 PRMT R99, R202, 0x5410, RZ ;  /* 0x00005410ca639816 */ /* 0x000fe400000000ff */
[----:B------:R-:W-:Y:S02]  /*187c0*/  ISETP.GE.U32.AND P1, PT, R193, R2, PT ;  /* 0x00000002c100720c */ /* 0x000fe40003f26070 */
[----:B------:R-:W-:-:S02]  /*187d0*/  SHF.R.U32.HI R2, RZ, 0x18, R0 ;  /* 0x00000018ff027819 */ /* 0x000fc40000011600 */
[----:B------:R-:W-:-:S04]  /*187e0*/  SHF.R.U32.HI R0, RZ, 0x10, R0 ;  /* 0x00000010ff007819 */ /* 0x000fc80000011600 */
[----:B------:R-:W-:Y:S02]  /*187f0*/  LOP3.LUT R0, R0, 0xff, RZ, 0xc0, !PT ;  /* 0x000000ff00007812 */ /* 0x000fe400078ec0ff */
[----:B------:R-:W-:Y:S02]  /*18800*/  @!P5 PRMT R100, R203, 0x5410, RZ ;  /* 0x00005410cb64d816 */ /* 0x000fe400000000ff */
[----:B------:R-:W-:Y:S01]  /*18810*/  ISETP.GE.U32.AND P5, PT, R193, R0, PT ;  /* 0x00000000c100720c */ /* 0x000fe20003fa6070 */
[----:B------:R-:W-:Y:S01]  /*18820*/  @!P1 HFMA2.BF16_V2 R207, -RZ.H0_H0, RZ.H0_H0, -R97.H0_H0 ;  /* 0x200000ffffcf9231 */ /* 0x000fe20000340961 */
[----:B------:R-:W-:Y:S01]  /*18830*/  LOP3.LUT R0, R8, 0xff, RZ, 0xc0, !PT ;  /* 0x000000ff08007812 */ /* 0x000fe200078ec0ff */
[----:B------:R-:W-:Y:S01]  /*18840*/  @!P4 HFMA2.BF16_V2 R204, -RZ.H0_H0, RZ.H0_H0, -R98.H0_H0 ;  /* 0x200000ffffccc231 */ /* 0x000fe20000340962 */
[----:B------:R-:W1:Y:S02]  /*18850*/  MUFU.EX2 R16, R16 ;  /* 0x0000001000107308 */ /* 0x000e640000000800 */
[----:B------:R-:W-:-:S02]  /*18860*/  @!P1 PRMT R97, R207, 0x5410, RZ ;  /* 0x00005410cf619816 */ /* 0x000fc400000000ff */
[----:B------:R-:W-:Y:S01]  /*18870*/  ISETP.GE.U32.AND P1, PT, R193, R0, PT ;  /* 0x00000000c100720c */ /* 0x000fe20003f26070 */
[----:B------:R-:W-:Y:S01]  /*18880*/  FADD.FTZ R0, R6, R4 ;  /* 0x0000000406007221 */ /* 0x000fe20000010000 */
[----:B------:R-:W-:Y:S01]  /*18890*/  @!P4 PRMT R98, R204, 0x5410, RZ ;  /* 0x00005410cc62c816 */ /* 0x000fe200000000ff */
[----:B------:R-:W-:Y:S02]  /*188a0*/  IMAD.MOV.U32 R203, RZ, RZ, R7 ;  /* 0x000000ffffcb7224 */ /* 0x000fe400078e0007 */
[----:B------:R-:W-:Y:S01]  /*188b0*/  IMAD.MOV.U32 R204, RZ, RZ, R183 ;  /* 0x000000ffffcc7224 */ /* 0x000fe200078e00b7 */
[----:B------:R-:W1:Y:S01]  /*188c0*/  MUFU.EX2 R7, R220 ;  /* 0x000000dc00077308 */ /* 0x000e620000000800 */
[----:B------:R-:W-:Y:S01]  /*188d0*/  FADD.FTZ R183, R5, R0 ;  /* 0x0000000005b77221 */ /* 0x000fe20000010000 */
[----:B------:R-:W-:Y:S02]  /*188e0*/  ISETP.GE.U32.AND P4, PT, R193, R2, PT ;  /* 0x00000002c100720c */ /* 0x000fe40003f86070 */
[----:B------:R-:W-:-:S02]  /*188f0*/  F2FP.BF16.F32.PACK_AB R0, R184, R46 ;  /* 0x0000002eb800723e */ /* 0x000fc400000010ff */
[----:B------:R-:W-:Y:S02]  /*18900*/  SHF.R.U32.HI R2, RZ, 0x8, R11 ;  /* 0x00000008ff027819 */ /* 0x000fe4000001160b */
[----:B------:R-:W1:Y:S01]  /*18910*/  MUFU.EX2 R4, R221 ;  /* 0x000000dd00047308 */ /* 0x000e620000000800 */
[C---:B------:R-:W-:Y:S02]  /*18920*/  PRMT R95, R0.reuse, 0x7610, R95 ;  /* 0x00007610005f7816 */ /* 0x040fe4000000005f */
[----:B------:R-:W-:Y:S02]  /*18930*/  PRMT R94, R0, 0x7632, R94 ;  /* 0x00007632005e7816 */ /* 0x000fe4000000005e */
[----:B------:R-:W-:-:S04]  /*18940*/  LOP3.LUT R0, R2, 0xffff, RZ, 0xc0, !PT ;  /* 0x0000ffff02007812 */ /* 0x000fc800078ec0ff */
[----:B------:R-:W-:Y:S01]  /*18950*/  ISETP.GE.U32.AND P2, PT, R193, R0, PT ;  /* 0x00000000c100720c */ /* 0x000fe20003f46070 */
[----:B-1----:R-:W-:Y:S01]  /*18960*/  FADD.FTZ R0, R16, R17 ;  /* 0x0000001110007221 */ /* 0x002fe20000010000 */
[----:B------:R-:W-:-:S03]  /*18970*/  F2FP.BF16.F32.PACK_AB R3, R5, R6 ;  /* 0x000000060503723e */ /* 0x000fc600000010ff */
[----:B------:R-:W-:Y:S01]  /*18980*/  FADD.FTZ R2, R9, R0 ;  /* 0x0000000009027221 */ /* 0x000fe20000010000 */
[----:B------:R-:W-:Y:S01]  /*18990*/  FADD.FTZ R0, R7, R22 ;  /* 0x0000001607007221 */ /* 0x000fe20000010000 */
[----:B------:R-:W1:Y:S01]  /*189a0*/  MUFU.EX2 R5, R234 ;  /* 0x000000ea00057308 */ /* 0x000e620000000800 */
[C---:B------:R-:W-:Y:S02]  /*189b0*/  PRMT R93, R3.reuse, 0x7610, R93 ;  /* 0x00007610035d7816 */ /* 0x040fe4000000005d */
[----:B------:R-:W-:Y:S01]  /*189c0*/  PRMT R92, R3, 0x7632, R92 ;  /* 0x00007632035c7816 */ /* 0x000fe2000000005c */
[C---:B------:R-:W-:Y:S01]  /*189d0*/  FADD.FTZ R3, R4.reuse, R0 ;  /* 0x0000000004037221 */ /* 0x040fe20000010000 */
[----:B------:R-:W-:-:S03]  /*189e0*/  F2FP.BF16.F32.PACK_AB R33, R4, R7 ;  /* 0x000000070421723e */ /* 0x000fc600000010ff */
[----:B------:R-:W1:Y:S01]  /*189f0*/  MUFU.EX2 R6, R247 ;  /* 0x000000f700067308 */ /* 0x000e620000000800 */
[----:B------:R-:W-:-:S07]  /*18a00*/  F2FP.BF16.F32.PACK_AB R0, R205, R208 ;  /* 0x000000d0cd00723e */ /* 0x000fce00000010ff */
[----:B------:R-:W1:Y:S01]  /*18a10*/  MUFU.EX2 R4, R238 ;  /* 0x000000ee00047308 */ /* 0x000e620000000800 */
[C---:B------:R-:W-:Y:S02]  /*18a20*/  PRMT R91, R0.reuse, 0x7610, R91 ;  /* 0x00007610005b7816 */ /* 0x040fe4000000005b */
[----:B------:R-:W-:Y:S01]  /*18a30*/  PRMT R90, R0, 0x7632, R90 ;  /* 0x00007632005a7816 */ /* 0x000fe2000000005a */
[----:B------:R-:W-:Y:S01]  /*18a40*/  FADD.FTZ R0, R12, R2 ;  /* 0x000000020c007221 */ /* 0x000fe20000010000 */
[----:B-1----:R-:W-:Y:S01]  /*18a50*/  FADD.FTZ R2, R5, R3 ;  /* 0x0000000305027221 */ /* 0x002fe20000010000 */
[C---:B------:R-:W-:Y:S01]  /*18a60*/  F2FP.BF16.F32.PACK_AB R35, R6.reuse, R12 ;  /* 0x0000000c0623723e */ /* 0x040fe200000010ff */
[----:B------:R-:W-:Y:S02]  /*18a70*/  IMAD.MOV.U32 R8, RZ, RZ, R10 ;  /* 0x000000ffff087224 */ /* 0x000fe400078e000a */
[----:B------:R-:W-:Y:S01]  /*18a80*/  FADD.FTZ R10, R6, R0 ;  /* 0x00000000060a7221 */ /* 0x000fe20000010000 */
[----:B------:R-:W-:Y:S01]  /*18a90*/  LOP3.LUT R14, R197, R224, R188, 0x96, !PT ;  /* 0x000000e0c50e7212 */ /* 0x000fe200078e96bc */
[----:B------:R1:W2:Y:S01]  /*18aa0*/  LDL.LU R247, [R1+0x3cc] ;  /* 0x0003cc0001f77983 */ /* 0x0002a20000300800 */
[C---:B------:R-:W-:Y:S01]  /*18ab0*/  FADD.FTZ R12, R4.reuse, R2 ;  /* 0x00000002040c7221 */ /* 0x040fe20000010000 */
[----:B------:R-:W-:Y:S01]  /*18ac0*/  IMAD.WIDE.U32 R2, R13, -0x2daee0ad, RZ ;  /* 0xd2511f530d027825 */ /* 0x000fe200078e00ff */
[----:B------:R-:W-:Y:S01]  /*18ad0*/  F2FP.BF16.F32.PACK_AB R36, R4, R5 ;  /* 0x000000050424723e */ /* 0x000fe200000010ff */
[----:B------:R-:W2:Y:S02]  /*18ae0*/  LDL.LU R13, [R1+0x174] ;  /* 0x00017400010d7983 */ /* 0x000ea40000300800 */
[----:B------:R-:W-:Y:S01]  /*18af0*/  IMAD.WIDE.U32 R6, R14, -0x2daee0ad, RZ ;  /* 0xd2511f530e067825 */ /* 0x000fe200078e00ff */
[----:B------:R-:W-:-:S03]  /*18b00*/  F2FP.BF16.F32.PACK_AB R23, R9, R16 ;  /* 0x000000100917723e */ /* 0x000fc600000010ff */
[----:B------:R-:W-:Y:S01]  /*18b10*/  @!P5 HFMA2.BF16_V2 R212, -RZ.H0_H0, RZ.H0_H0, -R95.H0_H0 ;  /* 0x200000ffffd4d231 */ /* 0x000fe2000034095f */
[----:B------:R-:W-:-:S04]  /*18b20*/  PRMT R220, R95, 0x5410, R94 ;  /* 0x000054105fdc7816 */ /* 0x000fc8000000005e */
[----:B------:R-:W-:Y:S02]  /*18b30*/  @!P5 PRMT R95, R212, 0x5410, RZ ;  /* 0x00005410d45fd816 */ /* 0x000fe400000000ff */
[----:B------:R-:W-:Y:S02]  /*18b40*/  PRMT R212, R91, 0x5410, R90 ;  /* 0x000054105bd47816 */ /* 0x000fe4000000005a */
[----:B----4-:R-:W-:-:S05]  /*18b50*/  LOP3.LUT R0, R3, R232, R246, 0x96, !PT ;  /* 0x000000e803007212 */ /* 0x010fca00078e96f6 */
[----:B------:R-:W-:Y:S01]  /*18b60*/  IMAD.WIDE.U32 R4, R0, -0x326172a9, RZ ;  /* 0xcd9e8d5700047825 */ /* 0x000fe200078e00ff */
[----:B------:R-:W-:-:S04]  /*18b70*/  LOP3.LUT R0, R7, R241, R2, 0x96, !PT ;  /* 0x000000f107007212 */ /* 0x000fc800078e9602 */
[----:B------:R-:W-:-:S05]  /*18b80*/  LOP3.LUT R3, R5, R219, R196, 0x96, !PT ;  /* 0x000000db05037212 */ /* 0x000fca00078e96c4 */
[----:B------:R-:W-:-:S05]  /*18b90*/  IMAD.WIDE.U32 R2, R3, -0x2daee0ad, RZ ;  /* 0xd2511f5303027825 */ /* 0x000fca00078e00ff */
[----:B------:R-:W-:Y:S01]  /*18ba0*/  LOP3.LUT R3, R3, R239, R6, 0x96, !PT ;  /* 0x000000ef03037212 */ /* 0x000fe200078e9606 */
[----:B------:R-:W-:-:S05]  /*18bb0*/  IMAD.WIDE.U32 R6, R0, -0x326172a9, RZ ;  /* 0xcd9e8d5700067825 */ /* 0x000fca00078e00ff */
[----:B------:R-:W-:Y:S01]  /*18bc0*/  LOP3.LUT R0, R7, R237, R4, 0x96, !PT ;  /* 0x000000ed07007212 */ /* 0x000fe200078e9604 */
[----:B------:R-:W-:Y:S02]  /*18bd0*/  IMAD.MOV.U32 R5, RZ, RZ, R8 ;  /* 0x000000ffff057224 */ /* 0x000fe400078e0008 */
[----:B---3--:R-:W-:Y:S01]  /*18be0*/  @!P0 HFMA2.BF16_V2 R215, -RZ.H0_H0, RZ.H0_H0, -R90.H0_H0 ;  /* 0x200000ffffd78231 */ /* 0x008fe2000034095a */
[----:B------:R-:W3:Y:S01]  /*18bf0*/  LDL.LU R7, [R1+0x34] ;  /* 0x0000340001077983 */ /* 0x000ee20000300800 */
[----:B------:R-:W-:-:S05]  /*18c00*/  IMAD.WIDE.U32 R8, R0, -0x2daee0ad, RZ ;  /* 0xd2511f5300087825 */ /* 0x000fca00078e00ff */
[----:B------:R-:W-:Y:S01]  /*18c10*/  LOP3.LUT R2, R9, R233, R2, 0x96, !PT ;  /* 0x000000e909027212 */ /* 0x000fe200078e9602 */
[----:B------:R-:W-:Y:S02]  /*18c20*/  IMAD.MOV.U32 R9, RZ, RZ, R5 ;  /* 0x000000ffff097224 */ /* 0x000fe400078e0005 */
[----:B------:R-:W-:-:S04]  /*18c30*/  IMAD.WIDE.U32 R4, R3, -0x326172a9, RZ ;  /* 0xcd9e8d5703047825 */ /* 0x000fc800078e00ff */
[----:B------:R-:W-:-:S05]  /*18c40*/  IMAD.WIDE.U32 R2, R2, -0x326172a9, RZ ;  /* 0xcd9e8d5702027825 */ /* 0x000fca00078e00ff */
[----:B------:R-:W-:-:S04]  /*18c50*/  LOP3.LUT R0, R3, R135, R4, 0x96, !PT ;  /* 0x0000008703007212 */ /* 0x000fc800078e9604 */
[----:B------:R-:W-:Y:S02]  /*18c60*/  LOP3.LUT R4, R0, 0xff, RZ, 0xc0, !PT ;  /* 0x000000ff00047812 */ /* 0x000fe400078ec0ff */
[----:B------:R-:W-:Y:S02]  /*18c70*/  @!P0 PRMT R90, R215, 0x5410, RZ ;  /* 0x00005410d75a8816 */ /* 0x000fe400000000ff */
[----:B------:R-:W-:Y:S02]  /*18c80*/  ISETP.GE.U32.AND P0, PT, R193, R4, PT ;  /* 0x00000004c100720c */ /* 0x000fe40003f06070 */
[----:B------:R-:W-:Y:S02]  /*18c90*/  PRMT R4, R210, 0x7610, R4 ;  /* 0x00007610d2047816 */ /* 0x000fe40000000004 */
[----:B------:R-:W4:Y:S02]  /*18ca0*/  LDL.LU R210, [R1+0x3c8] ;  /* 0x0003c80001d27983 */ /* 0x000f240000300800 */
[----:B------:R-:W-:-:S02]  /*18cb0*/  PRMT R11, R4, 0x7610, R11 ;  /* 0x00007610040b7816 */ /* 0x000fc4000000000b */
[----:B------:R-:W-:Y:S01]  /*18cc0*/  LOP3.LUT R4, R0, 0xffff, RZ, 0xc0, !PT ;  /* 0x0000ffff00047812 */ /* 0x000fe200078ec0ff */
[----:B------:R-:W-:-:S03]  /*18cd0*/  @!P4 HFMA2.BF16_V2 R211, -RZ.H0_H0, RZ.H0_H0, -R94.H0_H0 ;  /* 0x200000ffffd3c231 */ /* 0x000fc6000034095e */
[----:B------:R-:W-:-:S04]  /*18ce0*/  SHF.R.U32.HI R4, RZ, 0x8, R4 ;  /* 0x00000008ff047819 */ /* 0x000fc80000011604 */
[----:B------:R-:W-:Y:S02]  /*18cf0*/  LOP3.LUT R4, R4, 0xffff, RZ, 0xc0, !PT ;  /* 0x0000ffff04047812 */ /* 0x000fe400078ec0ff */
[----:B------:R-:W-:Y:S02]  /*18d00*/  @!P4 PRMT R94, R211, 0x5410, RZ ;  /* 0x00005410d35ec816 */ /* 0x000fe400000000ff */
[----:B------:R-:W-:Y:S02]  /*18d10*/  ISETP.GE.U32.AND P4, PT, R193, R4, PT ;  /* 0x00000004c100720c */ /* 0x000fe40003f86070 */
[----:B------:R-:W-:Y:S01]  /*18d20*/  PRMT R4, R179, 0x7610, R4 ;  /* 0x00007610b3047816 */ /* 0x000fe20000000004 */
[----:B------:R-:W-:Y:S01]  /*18d30*/  @!P3 HFMA2.BF16_V2 R214, -RZ.H0_H0, RZ.H0_H0, -R93.H0_H0 ;  /* 0x200000ffffd6b231 */ /* 0x000fe2000034095d */
[----:B------:R-:W-:Y:S01]  /*18d40*/  LOP3.LUT R6, R5, R235, R6, 0x96, !PT ;  /* 0x000000eb05067212 */ /* 0x000fe200078e9606 */
[----:B------:R-:W-:Y:S01]  /*18d50*/  MUFU.EX2 R9, R9 ;  /* 0x0000000900097308 */ /* 0x000fe20000000800 */
[----:B------:R-:W-:Y:S01]  /*18d60*/  PRMT R5, R4, 0x7610, R5 ;  /* 0x0000761004057816 */ /* 0x000fe20000000005 */
[----:B--2---:R-:W-:Y:S01]  /*18d70*/  @!P2 HFMA2.BF16_V2 R213, -RZ.H0_H0, RZ.H0_H0, -R92.H0_H0 ;  /* 0x200000ffffd5a231 */ /* 0x004fe2000034095c */
[--C-:B------:R-:W-:Y:S01]  /*18d80*/  SHF.R.U32.HI R4, RZ, 0x10, R0.reuse ;  /* 0x00000010ff047819 */ /* 0x100fe20000011600 */
[----:B------:R-:W-:Y:S01]  /*18d90*/  @!P1 HFMA2.BF16_V2 R216, -RZ.H0_H0, RZ.H0_H0, -R91.H0_H0 ;  /* 0x200000ffffd89231 */ /* 0x000fe2000034095b */
[----:B------:R-:W-:Y:S01]  /*18da0*/  SHF.R.U32.HI R0, RZ, 0x18, R0 ;  /* 0x00000018ff007819 */ /* 0x000fe20000011600 */
[----:B------:R-:W2:Y:S01]  /*18db0*/  LDL.LU R179, [R1+0x3c4] ;  /* 0x0003c40001b37983 */ /* 0x000ea20000300800 */
[----:B------:R-:W-:-:S02]  /*18dc0*/  PRMT R211, R93, 0x5410, R92 ;  /* 0x000054105dd37816 */ /* 0x000fc4000000005c */
[----:B------:R-:W-:Y:S02]  /*18dd0*/  @!P3 PRMT R93, R214, 0x5410, RZ ;  /* 0x00005410d65db816 */ /* 0x000fe400000000ff */
[----:B------:R-:W-:Y:S02]  /*18de0*/  ISETP.GE.U32.AND P3, PT, R193, R0, PT ;  /* 0x00000000c100720c */ /* 0x000fe40003f66070 */
[----:B------:R-:W-:Y:S02]  /*18df0*/  LOP3.LUT R0, R2, 0xff, RZ, 0xc0, !PT ;  /* 0x000000ff02007812 */ /* 0x000fe400078ec0ff */
[----:B------:R-:W-:Y:S02]  /*18e00*/  @!P2 PRMT R92, R213, 0x5410, RZ ;  /* 0x00005410d55ca816 */ /* 0x000fe400000000ff */
[----:B------:R-:W-:Y:S02]  /*18e10*/  LOP3.LUT R4, R4, 0xff, RZ, 0xc0, !PT ;  /* 0x000000ff04047812 */ /* 0x000fe400078ec0ff */
[----:B------:R-:W-:-:S02]  /*18e20*/  ISETP.GE.U32.AND P2, PT, R193, R0, PT ;  /* 0x00000000c100720c */ /* 0x000fc40003f46070 */
[----:B------:R-:W-:Y:S01]  /*18e30*/  SHF.R.U32.HI R0, RZ, 0x18, R2 ;  /* 0x00000018ff007819 */ /* 0x000fe20000011602 */
[----:B------:R-:W1:Y:S01]  /*18e40*/  MUFU.EX2 R13, R13 ;  /* 0x0000000d000d7308 */ /* 0x000e620000000800 */
[----:B------:R-:W-:Y:S02]  /*18e50*/  @!P1 PRMT R91, R216, 0x5410, RZ ;  /* 0x00005410d85b9816 */ /* 0x000fe400000000ff */
[C---:B------:R-:W-:Y:S02]  /*18e60*/  ISETP.GE.U32.AND P5, PT, R193.reuse, R4, PT ;  /* 0x00000004c100720c */ /* 0x040fe40003fa6070 */
[----:B------:R-:W-:Y:S02]  /*18e70*/  ISETP.GE.U32.AND P1, PT, R193, R0, PT ;  /* 0x00000000c100720c */ /* 0x000fe40003f26070 */
[----:B------:R-:W-:Y:S01]  /*18e80*/  PRMT R234, R11, 0x7610, R234 ;  /* 0x000076100bea7816 */ /* 0x000fe200000000ea */
[--C-:B-1----:R-:W-:Y:S01]  /*18e90*/  FADD.FTZ R0, R13, R10.reuse ;  /* 0x0000000a0d007221 */ /* 0x102fe20000010000 */
[----:B------:R-:W-:-:S03]  /*18ea0*/  PRMT R10, R5, 0x7610, R10 ;  /* 0x00007610050a7816 */ /* 0x000fc6000000000a */
[--C-:B------:R-:W-:Y:S01]  /*18eb0*/  FADD.FTZ R5, R9, R0.reuse ;  /* 0x0000000009057221 */ /* 0x100fe20000010000 */
[----:B------:R-:W-:Y:S02]  /*18ec0*/  PRMT R0, R231, 0x7610, R0 ;  /* 0x00007610e7007816 */ /* 0x000fe40000000000 */
[----:B------:R-:W-:Y:S02]  /*18ed0*/  LOP3.LUT R11, R2, 0xffff, RZ, 0xc0, !PT ;  /* 0x0000ffff020b7812 */ /* 0x000fe400078ec0ff */
[----:B------:R-:W-:Y:S02]  /*18ee0*/  SHF.R.U32.HI R3, RZ, 0x10, R2 ;  /* 0x00000010ff037819 */ /* 0x000fe40000011602 */
[----:B------:R-:W-:Y:S02]  /*18ef0*/  F2FP.BF16.F32.PACK_AB R31, R9, R13 ;  /* 0x0000000d091f723e */ /* 0x000fe400000010ff */
[----:B------:R-:W-:Y:S01]  /*18f00*/  PRMT R51, R249, 0x7610, R51 ;  /* 0x00007610f9337816 */ /* 0x000fe20000000033 */
[----:B---3--:R-:W1:Y:S02]  /*18f10*/  MUFU.EX2 R7, R7 ;  /* 0x0000000700077308 */ /* 0x008e640000000800 */
[----:B-1----:R-:W-:-:S06]  /*18f20*/  FADD.FTZ R2, R7, R12 ;  /* 0x0000000c07027221 */ /* 0x002fcc0000010000 */
[----:B----4-:R1:W3:Y:S02]  /*18f30*/  MUFU.EX2 R4, R210 ;  /* 0x000000d200047308 */ /* 0x0102e40000000800 */
[----:B-1----:R-:W4:Y:S04]  /*18f40*/  LDL.LU R210, [R1+0x3c0] ;  /* 0x0003c00001d27983 */ /* 0x002f280000300800 */
[----:B------:R1:W2:Y:S01]  /*18f50*/  LDL.LU R231, [R1+0x3bc] ;  /* 0x0003bc0001e77983 */ /* 0x0002a20000300800 */
[--C-:B---3--:R-:W-:Y:S01]  /*18f60*/  FADD.FTZ R9, R4, R2.reuse ;  /* 0x0000000204097221 */ /* 0x108fe20000010000 */
[----:B------:R-:W-:Y:S02]  /*18f70*/  PRMT R2, R248, 0x7610, R2 ;  /* 0x00007610f8027816 */ /* 0x000fe40000000002 */
[----:B------:R1:W3:Y:S04]  /*18f80*/  LDL.LU R248, [R1+0x3b8] ;  /* 0x0003b80001f87983 */ /* 0x0002e80000300800 */
[----:B------:R1:W4:Y:S01]  /*18f90*/  LDL.LU R249, [R1+0x3b4] ;  /* 0x0003b40001f97983 */ /* 0x0003220000300800 */
[----:B------:R-:W-:-:S02]  /*18fa0*/  PRMT R50, R252, 0x7610, R50 ;  /* 0x00007610fc327816 */ /* 0x000fc40000000032 */
[----:B------:R-:W-:Y:S01]  /*18fb0*/  PRMT R12, R0, 0x7610, R12 ;  /* 0x00007610000c7816 */ /* 0x000fe2000000000c */
[----:B------:R1:W3:Y:S01]  /*18fc0*/  LDL.LU R252, [R1+0x3b0] ;  /* 0x0003b00001fc7983 */ /* 0x0002e20000300800 */
[----:B------:R-:W-:Y:S02]  /*18fd0*/  PRMT R202, R2, 0x7610, R202 ;  /* 0x0000761002ca7816 */ /* 0x000fe400000000ca */
[----:B------:R-:W-:Y:S01]  /*18fe0*/  LOP3.LUT R0, R3, 0xff, RZ, 0xc0, !PT ;  /* 0x000000ff03007812 */ /* 0x000fe200078ec0ff */
[----:B------:R-:W-:Y:S01]  /*18ff0*/  IMAD.WIDE.U32 R2, R6, -0x2daee0ad, RZ ;  /* 0xd2511f5306027825 */ /* 0x000fe200078e00ff */
[----:B------:R-:W-:-:S03]  /*19000*/  PRMT R238, R234, 0x7610, R238 ;  /* 0x00007610eaee7816 */ /* 0x000fc600000000ee */
[----:B------:R-:W-:Y:S01]  /*19010*/  IMAD.MOV.U32 R234, RZ, RZ, R166 ;  /* 0x000000ffffea7224 */ /* 0x000fe200078e00a6 */
[----:B------:R-:W-:Y:S02]  /*19020*/  PRMT R166, R51, 0x5410, R50 ;  /* 0x0000541033a67816 */ /* 0x000fe40000000032 */
[----:B------:R-:W-:Y:S02]  /*19030*/  PRMT R207, R10, 0x7610, R207 ;  /* 0x000076100acf7816 */ /* 0x000fe400000000cf */
[--C-:B------:R-:W-:Y:S02]  /*19040*/  LOP3.LUT R10, R197, R224, R18.reuse, 0x96, !PT ;  /* 0x000000e0c50a7212 */ /* 0x100fe400078e9612 */
[----:B------:R-:W-:Y:S02]  /*19050*/  PRMT R18, R238, 0x7610, R18 ;  /* 0x00007610ee127816 */ /* 0x000fe40000000012 */
[----:B------:R-:W-:Y:S02]  /*19060*/  F2FP.BF16.F32.PACK_AB R30, R4, R7 ;  /* 0x00000007041e723e */ /* 0x000fe400000010ff */
[----:B------:R-:W-:-:S02]  /*19070*/  LOP3.LUT R6, R2, 0xffff, RZ, 0xc0, !PT ;  /* 0x0000ffff02067812 */ /* 0x000fc400078ec0ff */
[----:B------:R-:W-:Y:S02]  /*19080*/  LOP3.LUT R4, R2, 0xff, RZ, 0xc0, !PT ;  /* 0x000000ff02047812 */ /* 0x000fe400078ec0ff */
[----:B------:R-:W-:Y:S01]  /*19090*/  SHF.R.U32.HI R7, RZ, 0x10, R2 ;  /* 0x00000010ff077819 */ /* 0x000fe20000011602 */
[----:B--2---:R-:W-:-:S05]  /*190a0*/  @!P0 HFMA2.BF16_V2 R231, -RZ.H0_H0, RZ.H0_H0, -R51.H0_H0 ;  /* 0x200000ffffe78231 */ /* 0x004fca0000340933 */
[----:B------:R-:W-:Y:S02]  /*190b0*/  @!P0 PRMT R51, R231, 0x5410, RZ ;  /* 0x00005410e7338816 */ /* 0x000fe400000000ff */
[----:B------:R-:W-:Y:S02]  /*190c0*/  ISETP.GE.U32.AND P0, PT, R193, R0, PT ;  /* 0x00000000c100720c */ /* 0x000fe40003f06070 */
[----:B------:R-:W-:Y:S02]  /*190d0*/  LOP3.LUT R0, R3, R155, R8, 0x96, !PT ;  /* 0x0000009b03007212 */ /* 0x000fe400078e9608 */
[----:B------:R-:W-:Y:S02]  /*190e0*/  LOP3.LUT R8, R19, R225, R242, 0x96, !PT ;  /* 0x000000e113087212 */ /* 0x000fe400078e96f2 */
[----:B------:R-:W-:Y:S01]  /*190f0*/  PRMT R19, R12, 0x7610, R19 ;  /* 0x000076100c137816 */ /* 0x000fe20000000013 */
[----:B----4-:R-:W-:Y:S01]  /*19100*/  @!P5 HFMA2.BF16_V2 R249, -RZ.H0_H0, RZ.H0_H0, -R18.H0_H0 ;  /* 0x200000fffff9d231 */ /* 0x010fe20000340912 */
[----:B------:R2:W4:Y:S03]  /*19110*/  MUFU.EX2 R12, R204 ;  /* 0x000000cc000c7308 */ /* 0x0005260000000800 */
[----:B---3--:R-:W-:Y:S01]  /*19120*/  @!P3 HFMA2.BF16_V2 R248, -RZ.H0_H0, RZ.H0_H0, -R19.H0_H0 ;  /* 0x200000fffff8b231 */ /* 0x008fe20000340913 */
[----:B------:R-:W-:-:S02]  /*19130*/  SHF.R.U32.HI R3, RZ, 0x18, R2 ;  /* 0x00000018ff037819 */ /* 0x000fc40000011602 */
[----:B------:R-:W-:Y:S02]  /*19140*/  SHF.R.U32.HI R2, RZ, 0x8, R11 ;  /* 0x00000008ff027819 */ /* 0x000fe4000001160b */
[----:B------:R3:W1:Y:S01]  /*19150*/  MUFU.EX2 R11, R234 ;  /* 0x000000ea000b7308 */ /* 0x0006620000000800 */
[----:B--2---:R-:W-:Y:S02]  /*19160*/  IMAD.MOV.U32 R204, RZ, RZ, R203 ;  /* 0x000000ffffcc7224 */ /* 0x004fe400078e00cb */
[----:B------:R-:W-:Y:S02]  /*19170*/  IMAD.MOV.U32 R203, RZ, RZ, R175 ;  /* 0x000000ffffcb7224 */ /* 0x000fe400078e00af */
[----:B------:R-:W-:Y:S02]  /*19180*/  IMAD.MOV.U32 R175, RZ, RZ, R167 ;  /* 0x000000ffffaf7224 */ /* 0x000fe400078e00a7 */
[----:B------:R-:W-:Y:S01]  /*19190*/  IMAD.MOV.U32 R167, RZ, RZ, R165 ;  /* 0x000000ffffa77224 */ /* 0x000fe200078e00a5 */
[----:B------:R-:W-:-:S02]  /*191a0*/  PRMT R165, R18, 0x5410, R19 ;  /* 0x0000541012a57816 */ /* 0x000fc40000000013 */
[----:B------:R-:W-:Y:S01]  /*191b0*/  @!P3 PRMT R19, R248, 0x5410, RZ ;  /* 0x00005410f813b816 */ /* 0x000fe200000000ff */
[----:B------:R-:W-:Y:S01]  /*191c0*/  IMAD.MOV.U32 R248, RZ, RZ, R242 ;  /* 0x000000fffff87224 */ /* 0x000fe200078e00f2 */
[----:B------:R-:W-:Y:S01]  /*191d0*/  @!P5 PRMT R18, R249, 0x5410, RZ ;  /* 0x00005410f912d816 */ /* 0x000fe200000000ff */
[----:B------:R-:W-:Y:S02]  /*191e0*/  IMAD.MOV.U32 R249, RZ, RZ, R243 ;  /* 0x000000fffff97224 */ /* 0x000fe400078e00f3 */
[----:B------:R-:W2:Y:S04]  /*191f0*/  LDL.LU.64 R242, [R1+0x3a8] ;  /* 0x0003a80001f27983 */ /* 0x000ea80000300a00 */
[----:B---3--:R3:W3:Y:S01]  /*19200*/  LDL.LU.S16 R234, [R1] ;  /* 0x0000000001ea7983 */ /* 0x0086e20000300600 */
[----:B------:R-:W-:Y:S01]  /*19210*/  @!P4 HFMA2.BF16_V2 R247, -RZ.H0_H0, RZ.H0_H0, -R50.H0_H0 ;  /* 0x200000fffff7c231 */ /* 0x000fe20000340932 */
[----:B------:R-:W-:-:S04]  /*19220*/  LOP3.LUT R2, R2, 0xffff, RZ, 0xc0, !PT ;  /* 0x0000ffff02027812 */ /* 0x000fc800078ec0ff */
[----:B------:R-:W-:Y:S02]  /*19230*/  @!P4 PRMT R50, R247, 0x5410, RZ ;  /* 0x00005410f732c816 */ /* 0x000fe400000000ff */
[----:B------:R-:W-:Y:S02]  /*19240*/  ISETP.GE.U32.AND P4, PT, R193, R2, PT ;  /* 0x00000002c100720c */ /* 0x000fe40003f86070 */
[----:B------:R-:W-:Y:S02]  /*19250*/  SHF.R.U32.HI R2, RZ, 0x10, R0 ;  /* 0x00000010ff027819 */ /* 0x000fe40000011600 */
[----:B------:R-:W-:Y:S02]  /*19260*/  PRMT R84, R201, 0x7610, R84 ;  /* 0x00007610c9547816 */ /* 0x000fe40000000054 */
[----:B------:R-:W-:Y:S01]  /*19270*/  LOP3.LUT R2, R2, 0xff, RZ, 0xc0, !PT ;  /* 0x000000ff02027812 */ /* 0x000fe200078ec0ff */
[----:B------:R-:W2:Y:S03]  /*19280*/  LDL.LU R201, [R1+0x3a0] ;  /* 0x0003a00001c97983 */ /* 0x000ea60000300800 */
[C---:B------:R-:W-:Y:S01]  /*19290*/  ISETP.GE.U32.AND P5, PT, R193.reuse, R2, PT ;  /* 0x00000002c100720c */ /* 0x040fe20003fa6070 */
[----:B----4-:R-:W-:Y:S01]  /*192a0*/  FADD.FTZ R2, R12, R5 ;  /* 0x000000050c027221 */ /* 0x010fe20000010000 */
[----:B------:R-:W-:-:S02]  /*192b0*/  ISETP.GE.U32.AND P3, PT, R193, R4, PT ;  /* 0x00000004c100720c */ /* 0x000fc40003f66070 */
[C---:B-1----:R-:W-:Y:S01]  /*192c0*/  F2FP.BF16.F32.PACK_AB R17, R11.reuse, R12 ;  /* 0x0000000c0b11723e */ /* 0x042fe200000010ff */
[----:B------:R-:W-:Y:S01]  /*192d0*/  FADD.FTZ R4, R11, R2 ;  /* 0x000000020b047221 */ /* 0x000fe20000010000 */
[----:B------:R-:W-:Y:S02]  /*192e0*/  PRMT R85, R202, 0x7610, R85 ;  /* 0x00007610ca557816 */ /* 0x000fe40000000055 */
[----:B------:R-:W-:Y:S01]  /*192f0*/  PRMT R200, R207, 0x7610, R200 ;  /* 0x00007610cfc87816 */ /* 0x000fe200000000c8 */
[----:B------:R-:W-:Y:S01]  /*19300*/  IMAD.MOV.U32 R207, RZ, RZ, R175 ;  /* 0x000000ffffcf7224 */ /* 0x000fe200078e00af */
[----:B------:R1:W4:Y:S01]  /*19310*/  LDL.LU.S16 R202, [R1+0x8] ;  /* 0x0000080001ca7983 */ /* 0x0003220000300600 */
[----:B------:R-:W-:Y:S01]  /*19320*/  IMAD.MOV.U32 R175, RZ, RZ, R164 ;  /* 0x000000ffffaf7224 */ /* 0x000fe200078e00a4 */
[----:B------:R-:W-:Y:S02]  /*19330*/  PRMT R164, R85, 0x5410, R84 ;  /* 0x0000541055a47816 */ /* 0x000fe40000000054 */
[----:B------:R-:W-:-:S02]  /*19340*/  PRMT R83, R223, 0x7610, R83 ;  /* 0x00007610df537816 */ /* 0x000fc40000000053 */
[----:B------:R-:W2:Y:S01]  /*19350*/  LDL.LU R223, [R1+0x39c] ;  /* 0x00039c0001df7983 */ /* 0x000ea20000300800 */
[----:B---3--:R-:W-:-:S05]  /*19360*/  @!P4 HFMA2.BF16_V2 R234, -RZ.H0_H0, RZ.H0_H0, -R84.H0_H0 ;  /* 0x200000ffffeac231 */ /* 0x008fca0000340954 */
[----:B------:R-:W-:-:S04]  /*19370*/  PRMT R11, R234, 0x7610, R11 ;  /* 0x00007610ea0b7816 */ /* 0x000fc8000000000b */
[----:B------:R-:W-:Y:S02]  /*19380*/  @!P4 PRMT R84, R11, 0x5410, RZ ;  /* 0x000054100b54c816 */ /* 0x000fe400000000ff */
[----:B------:R1:W3:Y:S01]  /*19390*/  LDL.LU.S16 R11, [R1+0xc] ;  /* 0x00000c00010b7983 */ /* 0x0002e20000300600 */
[----:B------:R-:W-:Y:S01]  /*193a0*/  @!P2 HFMA2.BF16_V2 R252, -RZ.H0_H0, RZ.H0_H0, -R85.H0_H0 ;  /* 0x200000fffffca231 */ /* 0x000fe20000340955 */
[----:B------:R-:W-:Y:S02]  /*193b0*/  LOP3.LUT R2, R0, 0xff, RZ, 0xc0, !PT ;  /* 0x000000ff00027812 */ /* 0x000fe400078ec0ff */
[----:B------:R-:W-:Y:S02]  /*193c0*/  PRMT R82, R200, 0x7610, R82 ;  /* 0x00007610c8527816 */ /* 0x000fe40000000052 */
[----:B------:R-:W-:Y:S02]  /*193d0*/  @!P2 PRMT R85, R252, 0x5410, RZ ;  /* 0x00005410fc55a816 */ /* 0x000fe400000000ff */
[----:B------:R-:W-:-:S02]  /*193e0*/  ISETP.GE.U32.AND P2, PT, R193, R2, PT ;  /* 0x00000002c100720c */ /* 0x000fc40003f46070 */
[----:B------:R-:W-:Y:S01]  /*193f0*/  SHF.R.U32.HI R2, RZ, 0x18, R0 ;  /* 0x00000018ff027819 */ /* 0x000fe20000011600 */
[----:B------:R-:W-:Y:S02]  /*19400*/  IMAD.MOV.U32 R200, RZ, RZ, R168 ;  /* 0x000000ffffc87224 */ /* 0x000fe400078e00a8 */
[----:B----4-:R-:W-:Y:S02]  /*19410*/  @!P0 HFMA2.BF16_V2 R202, -RZ.H0_H0, RZ.H0_H0, -R83.H0_H0 ;  /* 0x200000ffffca8231 */ /* 0x010fe40000340953 */
[----:B------:R-:W-:Y:S01]  /*19420*/  IMAD.MOV.U32 R168, RZ, RZ, R172 ;  /* 0x000000ffffa87224 */ /* 0x000fe200078e00ac */
[----:B------:R-:W-:Y:S01]  /*19430*/  ISETP.GE.U32.AND P4, PT, R193, R2, PT ;  /* 0x00000002c100720c */ /* 0x000fe20003f86070 */
[----:B------:R-:W-:Y:S01]  /*19440*/  IMAD.MOV.U32 R172, RZ, RZ, R58 ;  /* 0x000000ffffac7224 */ /* 0x000fe200078e003a */
[----:B------:R-:W-:Y:S01]  /*19450*/  PRMT R221, R202, 0x7610, R221 ;  /* 0x00007610cadd7816 */ /* 0x000fe200000000dd */
[----:B------:R-:W-:Y:S01]  /*19460*/  IMAD.MOV.U32 R58, RZ, RZ, R163 ;  /* 0x000000ffff3a7224 */ /* 0x000fe200078e00a3 */
[----:B------:R-:W-:Y:S01]  /*19470*/  PRMT R163, R83, 0x5410, R82 ;  /* 0x0000541053a37816 */ /* 0x000fe20000000052 */
[----:B------:R1:W4:Y:S01]  /*19480*/  LDL.LU.S16 R202, [R1+0x20] ;  /* 0x0000200001ca7983 */ /* 0x0003220000300600 */
[----:B------:R-:W-:-:S02]  /*19490*/  @!P0 PRMT R83, R221, 0x5410, RZ ;  /* 0x00005410dd538816 */ /* 0x000fc400000000ff */
[----:B------:R-:W-:Y:S02]  /*194a0*/  ISETP.GE.U32.AND P0, PT, R193, R3, PT ;  /* 0x00000003c100720c */ /* 0x000fe40003f06070 */
[----:B------:R2:W1:Y:S01]  /*194b0*/  MUFU.EX2 R3, R26 ;  /* 0x0000001a00037308 */ /* 0x0004620000000800 */
[----:B------:R-:W-:Y:S01]  /*194c0*/  IMAD.MOV.U32 R221, RZ, RZ, R207 ;  /* 0x000000ffffdd7224 */ /* 0x000fe200078e00cf */
[----:B--2---:R-:W2:Y:S01]  /*194d0*/  LDL.LU R26, [R1+0x398] ;  /* 0x00039800011a7983 */ /* 0x004ea20000300800 */
[----:B---3--:R-:W-:-:S05]  /*194e0*/  @!P1 HFMA2.BF16_V2 R11, -RZ.H0_H0, RZ.H0_H0, -R82.H0_H0 ;  /* 0x200000ffff0b9231 */ /* 0x008fca0000340952 */
[----:B------:R-:W-:-:S04]  /*194f0*/  PRMT R2, R11, 0x7610, R2 ;  /* 0x000076100b027816 */ /* 0x000fc80000000002 */
[----:B------:R-:W-:Y:S02]  /*19500*/  @!P1 PRMT R82, R2, 0x5410, RZ ;  /* 0x0000541002529816 */ /* 0x000fe400000000ff */
[----:B------:R3:W3:Y:S01]  /*19510*/  LDL.LU.S16 R2, [R1+0x24] ;  /* 0x0000240001027983 */ /* 0x0006e20000300600 */
[----:B------:R1:W-:Y:S03]  /*19520*/  MUFU.EX2 R11, R204 ;  /* 0x000000cc000b7308 */ /* 0x0003e60000000800 */
[----:B------:R2:W2:Y:S01]  /*19530*/  LDL.LU.S16 R207, [R1+0x30] ;  /* 0x0000300001cf7983 */ /* 0x0004a20000300600 */
[----:B-1----:R-:W-:Y:S02]  /*19540*/  IMAD.MOV.U32 R204, RZ, RZ, R200 ;  /* 0x000000ffffcc7224 */ /* 0x002fe400078e00c8 */
[----:B------:R-:W-:Y:S02]  /*19550*/  IMAD.MOV.U32 R200, RZ, RZ, R168 ;  /* 0x000000ffffc87224 */ /* 0x000fe400078e00a8 */
[----:B------:R-:W-:-:S02]  /*19560*/  IMAD.MOV.U32 R168, RZ, RZ, R169 ;  /* 0x000000ffffa87224 */ /* 0x000fc400078e00a9 */
[----:B------:R1:W2:Y:S01]  /*19570*/  LDL.LU.S16 R169, [R1+0x2c] ;  /* 0x00002c0001a97983 */ /* 0x0002a20000300600 */
[----:B------:R-:W-:-:S04]  /*19580*/  LOP3.LUT R0, R0, 0xffff, RZ, 0xc0, !PT ;  /* 0x0000ffff00007812 */ /* 0x000fc800078ec0ff */
[----:B------:R-:W-:-:S04]  /*19590*/  SHF.R.U32.HI R0, RZ, 0x8, R0 ;  /* 0x00000008ff007819 */ /* 0x000fc80000011600 */
[----:B------:R-:W-:-:S04]  /*195a0*/  LOP3.LUT R0, R0, 0xffff, RZ, 0xc0, !PT ;  /* 0x0000ffff00007812 */ /* 0x000fc800078ec0ff */
[----:B------:R-:W-:Y:S02]  /*195b0*/  ISETP.GE.U32.AND P1, PT, R193, R0, PT ;  /* 0x00000000c100720c */ /* 0x000fe40003f26070 */
[C---:B------:R-:W-:Y:S02]  /*195c0*/  PRMT R78, R240.reuse, 0x7632, R78 ;  /* 0x00007632f04e7816 */ /* 0x040fe4000000004e */
[----:B------:R-:W-:Y:S02]  /*195d0*/  PRMT R81, R240, 0x7610, R81 ;  /* 0x00007610f0517816 */ /* 0x000fe40000000051 */
[C---:B------:R-:W-:Y:S02]  /*195e0*/  PRMT R77, R32.reuse, 0x7610, R77 ;  /* 0x00007610204d7816 */ /* 0x040fe4000000004d */
[----:B------:R-:W-:Y:S01]  /*195f0*/  PRMT R63, R32, 0x7632, R63 ;  /* 0x00007632203f7816 */ /* 0x000fe2000000003f */
[----:B----4-:R-:W-:-:S05]  /*19600*/  @!P2 HFMA2.BF16_V2 R202, -RZ.H0_H0, RZ.H0_H0, -R81.H0_H0 ;  /* 0x200000ffffcaa231 */ /* 0x010fca0000340951 */
[----:B------:R-:W-:Y:S01]  /*19610*/  PRMT R216, R202, 0x7610, R216 ;  /* 0x00007610cad87816 */ /* 0x000fe200000000d8 */
[----:B------:R-:W-:Y:S01]  /*19620*/  IMAD.MOV.U32 R202, RZ, RZ, R170 ;  /* 0x000000ffffca7224 */ /* 0x000fe200078e00aa */
[----:B------:R-:W-:Y:S01]  /*19630*/  PRMT R170, R81, 0x5410, R78 ;  /* 0x0000541051aa7816 */ /* 0x000fe2000000004e */
[----:B------:R-:W-:Y:S01]  /*19640*/  IMAD.MOV.U32 R234, RZ, RZ, R203 ;  /* 0x000000ffffea7224 */ /* 0x000fe200078e00cb */
[----:B------:R-:W-:Y:S02]  /*19650*/  SHF.R.U32.HI R0, RZ, 0x8, R6 ;  /* 0x00000008ff007819 */ /* 0x000fe40000011606 */
[----:B------:R-:W-:Y:S01]  /*19660*/  @!P2 PRMT R81, R216, 0x5410, RZ ;  /* 0x00005410d851a816 */ /* 0x000fe200000000ff */
[----:B------:R-:W-:Y:S02]  /*19670*/  IMAD.MOV.U32 R203, RZ, RZ, R167 ;  /* 0x000000ffffcb7224 */ /* 0x000fe400078e00a7 */
[----:B---3--:R-:W-:Y:S02]  /*19680*/  @!P1 HFMA2.BF16_V2 R2, -RZ.H0_H0, RZ.H0_H0, -R78.H0_H0 ;  /* 0x200000ffff029231 */ /* 0x008fe4000034094e */
[----:B--2---:R-:W-:-:S03]  /*19690*/  @!P5 HFMA2.BF16_V2 R207, -RZ.H0_H0, RZ.H0_H0, -R77.H0_H0 ;  /* 0x200000ffffcfd231 */ /* 0x004fc6000034094d */
[----:B------:R-:W-:Y:S02]  /*196a0*/  PRMT R5, R2, 0x7610, R5 ;  /* 0x0000761002057816 */ /* 0x000fe40000000005 */
[----:B------:R2:W3:Y:S01]  /*196b0*/  MUFU.EX2 R2, R25 ;  /* 0x0000001900027308 */ /* 0x0004e20000000800 */
[----:B------:R-:W-:Y:S02]  /*196c0*/  PRMT R13, R207, 0x7610, R13 ;  /* 0x00007610cf0d7816 */ /* 0x000fe4000000000d */
[----:B------:R-:W-:Y:S01]  /*196d0*/  @!P1 PRMT R78, R5, 0x5410, RZ ;  /* 0x00005410054e9816 */ /* 0x000fe200000000ff */
[----:B------:R-:W-:-:S04]  /*196e0*/  IMAD.MOV.U32 R207, RZ, RZ, R202 ;  /* 0x000000ffffcf7224 */ /* 0x000fc800078e00ca */
[----:B------:R4:W-:Y:S01]  /*196f0*/  MUFU.EX2 R5, R26 ;  /* 0x0000001a00057308 */ /* 0x0009e20000000800 */
[----:B------:R-:W-:Y:S02]  /*19700*/  IMAD.MOV.U32 R202, RZ, RZ, R168 ;  /* 0x000000ffffca7224 */ /* 0x000fe400078e00a8 */
[----:B------:R-:W-:Y:S01]  /*19710*/  @!P4 HFMA2.BF16_V2 R169, -RZ.H0_H0, RZ.H0_H0, -R63.H0_H0 ;  /* 0x200000ffffa9c231 */ /* 0x000fe2000034093f */
[----:B--2---:R-:W2:Y:S04]  /*19720*/  LDL.LU R25, [R1+0x394] ;  /* 0x0003940001197983 */ /* 0x004ea80000300800 */
[----:B------:R-:W-:Y:S01]  /*19730*/  PRMT R6, R169, 0x7610, R6 ;  /* 0x00007610a9067816 */ /* 0x000fe20000000006 */
[----:B----4-:R-:W4:Y:S01]  /*19740*/  LDL.LU R26, [R1+0x390] ;  /* 0x00039000011a7983 */ /* 0x010f220000300800 */
[----:B------:R-:W-:-:S03]  /*19750*/  PRMT R169, R77, 0x5410, R63 ;  /* 0x000054104da97816 */ /* 0x000fc6000000003f */
[----:B------:R1:W2:Y:S01]  /*19760*/  LDL.LU.S16 R216, [R1+0x44] ;  /* 0x0000440001d87983 */ /* 0x0002a20000300600 */
[----:B------:R-:W-:-:S03]  /*19770*/  @!P5 PRMT R77, R13, 0x5410, RZ ;  /* 0x000054100d4dd816 */ /* 0x000fc600000000ff */
[----:B------:R1:W4:Y:S04]  /*19780*/  LDL.LU.S16 R168, [R1+0x3c] ;  /* 0x00003c0001a87983 */ /* 0x0003280000300600 */
[----:B------:R1:W4:Y:S04]  /*19790*/  LDL.LU.S16 R167, [R1+0x58] ;  /* 0x0000580001a77983 */ /* 0x0003280000300600 */
[----:B------:R1:W4:Y:S01]  /*197a0*/  LDL.LU.S16 R13, [R1+0x4c] ;  /* 0x00004c00010d7983 */ /* 0x0003220000300600 */
[----:B------:R-:W-:-:S04]  /*197b0*/  LOP3.LUT R0, R0, 0xffff, RZ, 0xc0, !PT ;  /* 0x0000ffff00007812 */ /* 0x000fc800078ec0ff */
[----:B------:R-:W-:Y:S02]  /*197c0*/  ISETP.GE.U32.AND P2, PT, R193, R0, PT ;  /* 0x00000000c100720c */ /* 0x000fe40003f46070 */
[----:B------:R-:W-:Y:S02]  /*197d0*/  LOP3.LUT R0, R7, 0xff, RZ, 0xc0, !PT ;  /* 0x000000ff07007812 */ /* 0x000fe400078ec0ff */
[----:B------:R-:W-:Y:S02]  /*197e0*/  @!P4 PRMT R63, R6, 0x5410, RZ ;  /* 0x00005410063fc816 */ /* 0x000fe400000000ff */
[----:B------:R-:W-:Y:S01]  /*197f0*/  ISETP.GE.U32.AND P1, PT, R193, R0, PT ;  /* 0x00000000c100720c */ /* 0x000fe20003f26070 */
[----:B------:R-:W1:Y:S01]  /*19800*/  MUFU.EX2 R6, R52 ;  /* 0x0000003400067308 */ /* 0x000e620000000800 */
[----:B------:R-:W-:Y:S01]  /*19810*/  PRMT R54, R34, 0x7632, R54 ;  /* 0x0000763222367816 */ /* 0x000fe20000000036 */
[----:B------:R-:W-:Y:S01]  /*19820*/  FADD.FTZ R0, R3, R9 ;  /* 0x0000000903007221 */ /* 0x000fe20000010000 */
[----:B---3--:R-:W-:-:S02]  /*19830*/  F2FP.BF16.F32.PACK_AB R32, R2, R3 ;  /* 0x000000030220723e */ /* 0x008fc400000010ff */
[----:B------:R-:W-:-:S03]  /*19840*/  PRMT R56, R45, 0x7632, R56 ;  /* 0x000076322d387816 */ /* 0x000fc60000000038 */
[----:B------:R-:W3:Y:S01]  /*19850*/  MUFU.EX2 R3, R53 ;  /* 0x0000003500037308 */ /* 0x000ee20000000800 */
[----:B------:R-:W-:Y:S02]  /*19860*/  PRMT R57, R45, 0x7610, R57 ;  /* 0x000076102d397816 */ /* 0x000fe40000000039 */
[----:B------:R-:W-:Y:S01]  /*19870*/  PRMT R55, R34, 0x7610, R55 ;  /* 0x0000761022377816 */ /* 0x000fe20000000037 */
[----:B------:R-:W-:-:S04]  /*19880*/  FADD.FTZ R0, R2, R0 ;  /* 0x0000000002007221 */ /* 0x000fc80000010000 */
[----:B-1----:R-:W-:Y:S01]  /*19890*/  FADD.FTZ R0, R6, R0 ;  /* 0x0000000006007221 */ /* 0x002fe20000010000 */
[----:B------:R-:W4:Y:S01]  /*198a0*/  LDL.LU R52, [R1+0x38c] ;  /* 0x00038c0001347983 */ /* 0x000f220000300800 */
[----:B---3--:R-:W-:-:S03]  /*198b0*/  F2FP.BF16.F32.PACK_AB R59, R3, R6 ;  /* 0x00000006033b723e */ /* 0x008fc600000010ff */
[----:B------:R-:W3:Y:S01]  /*198c0*/  LDL.LU R53, [R1+0x388] ;  /* 0x0003880001357983 */ /* 0x000ee20000300800 */
[----:B------:R-:W-:Y:S01]  /*198d0*/  F2FP.BF16.F32.PACK_AB R34, R5, R11 ;  /* 0x0000000b0522723e */ /* 0x000fe200000010ff */
[----:B--2---:R-:W-:Y:S02]  /*198e0*/  @!P3 HFMA2.BF16_V2 R216, -RZ.H0_H0, RZ.H0_H0, -R57.H0_H0 ;  /* 0x200000ffffd8b231 */ /* 0x004fe40000340939 */
[----:B----4-:R-:W-:Y:S02]  /*198f0*/  @!P2 HFMA2.BF16_V2 R168, -RZ.H0_H0, RZ.H0_H0, -R56.H0_H0 ;  /* 0x200000ffffa8a231 */ /* 0x010fe40000340938 */
[----:B------:R-:W-:-:S03]  /*19900*/  @!P0 HFMA2.BF16_V2 R13, -RZ.H0_H0, RZ.H0_H0, -R54.H0_H0 ;  /* 0x200000ffff0d8231 */ /* 0x000fc60000340936 */
[----:B------:R-:W-:Y:S01]  /*19910*/  PRMT R9, R168, 0x7610, R9 ;  /* 0x00007610a8097816 */ /* 0x000fe20000000009 */
[----:B------:R-:W-:Y:S01]  /*19920*/  @!P1 HFMA2.BF16_V2 R167, -RZ.H0_H0, RZ.H0_H0, -R55.H0_H0 ;  /* 0x200000ffffa79231 */ /* 0x000fe20000340937 */
[----:B------:R-:W-:Y:S02]  /*19930*/  PRMT R2, R13, 0x7610, R2 ;  /* 0x000076100d027816 */ /* 0x000fe40000000002 */
[----:B------:R-:W-:Y:S02]  /*19940*/  PRMT R168, R55, 0x5410, R54 ;  /* 0x0000541037a87816 */ /* 0x000fe40000000036 */
[----:B------:R-:W-:Y:S02]  /*19950*/  PRMT R12, R216, 0x7610, R12 ;  /* 0x00007610d80c7816 */ /* 0x000fe4000000000c */
[----:B------:R-:W-:Y:S01]  /*19960*/  @!P0 PRMT R54, R2, 0x5410, RZ ;  /* 0x0000541002368816 */ /* 0x000fe200000000ff */
[----:B------:R-:W-:Y:S01]  /*19970*/  FADD.FTZ R2, R11, R4 ;  /* 0x000000040b027221 */ /* 0x000fe20000010000 */
[----:B------:R-:W-:-:S02]  /*19980*/  PRMT R7, R167, 0x7610, R7 ;  /* 0x00007610a7077816 */ /* 0x000fc40000000007 */
[----:B------:R-:W-:Y:S01]  /*19990*/  PRMT R167, R57, 0x5410, R56 ;  /* 0x0000541039a77816 */ /* 0x000fe20000000038 */
[----:B------:R-:W-:Y:S01]  /*199a0*/  FADD.FTZ R13, R3, R0 ;  /* 0x00000000030d7221 */ /* 0x000fe20000010000 */
[----:B------:R-:W-:Y:S01]  /*199b0*/  @!P3 PRMT R57, R12, 0x5410, RZ ;  /* 0x000054100c39b816 */ /* 0x000fe200000000ff */
[----:B------:R-:W-:Y:S01]  /*199c0*/  FADD.FTZ R12, R5, R2 ;  /* 0x00000002050c7221 */ /* 0x000fe20000010000 */
[----:B------:R-:W-:-:S05]  /*199d0*/  IMAD.WIDE.U32 R2, R8, -0x2daee0ad, RZ ;  /* 0xd2511f5308027825 */ /* 0x000fca00078e00ff */
[----:B------:R-:W-:Y:S02]  /*199e0*/  LOP3.LUT R0, R3, R232, R246, 0x96, !PT ;  /* 0x000000e803007212 */ /* 0x000fe400078e96f6 */
[----:B------:R-:W-:-:S03]  /*199f0*/  @!P1 PRMT R55, R7, 0x5410, RZ ;  /* 0x0000541007379816 */ /* 0x000fc600000000ff */
[----:B------:R-:W-:-:S04]  /*19a00*/  IMAD.WIDE.U32 R4, R0, -0x326172a9, RZ ;  /* 0xcd9e8d5700047825 */ /* 0x000fc800078e00ff */
[----:B------:R-:W-:Y:S01]  /*19a10*/  IMAD.WIDE.U32 R6, R10, -0x2daee0ad, RZ ;  /* 0xd2511f530a067825 */ /* 0x000fe200078e00ff */
[----:B------:R-:W-:-:S04]  /*19a20*/  LOP3.LUT R3, R5, R219, R196, 0x96, !PT ;  /* 0x000000db05037212 */ /* 0x000fc800078e96c4 */
[----:B------:R-:W-:Y:S01]  /*19a30*/  LOP3.LUT R0, R7, R241, R2, 0x96, !PT ;  /* 0x000000f107007212 */ /* 0x000fe200078e9602 */
[----:B------:R-:W-:-:S05]  /*19a40*/  IMAD.WIDE.U32 R2, R3, -0x2daee0ad, RZ ;  /* 0xd2511f5303027825 */ /* 0x000fca00078e00ff */
[----:B------:R-:W-:Y:S01]  /*19a50*/  LOP3.LUT R3, R3, R239, R6, 0x96, !PT ;  /* 0x000000ef03037212 */ /* 0x000fe200078e9606 */
[----:B------:R-:W-:Y:S01]  /*19a60*/  IMAD.WIDE.U32 R6, R0, -0x326172a9, RZ ;  /* 0xcd9e8d5700067825 */ /* 0x000fe200078e00ff */
[----:B------:R-:W-:-:S04]  /*19a70*/  @!P2 PRMT R56, R9, 0x5410, RZ ;  /* 0x000054100938a816 */ /* 0x000fc800000000ff */
[----:B------:R-:W-:Y:S02]  /*19a80*/  LOP3.LUT R0, R7, R237, R4, 0x96, !PT ;  /* 0x000000ed07007212 */ /* 0x000fe400078e9604 */
[----:B------:R1:W-:Y:S03]  /*19a90*/  MUFU.EX2 R7, R204 ;  /* 0x000000cc00077308 */ /* 0x0003e60000000800 */
[----:B------:R-:W-:-:S05]  /*19aa0*/  IMAD.WIDE.U32 R8, R0, -0x2daee0ad, RZ ;  /* 0xd2511f5300087825 */ /* 0x000fca00078e00ff */
[----:B------:R-:W-:Y:S01]  /*19ab0*/  LOP3.LUT R2, R9, R233, R2, 0x96, !PT ;  /* 0x000000e909027212 */ /* 0x000fe200078e9602 */
[----:B------:R-:W-:-:S04]  /*19ac0*/  IMAD.WIDE.U32 R4, R3, -0x326172a9, RZ ;  /* 0xcd9e8d5703047825 */ /* 0x000fc800078e00ff */
[----:B-1----:R-:W-:Y:S02]  /*19ad0*/  IMAD.MOV.U32 R204, RZ, RZ, R203 ;  /* 0x000000ffffcc7224 */ /* 0x002fe400078e00cb */
[----:B------:R-:W-:Y:S02]  /*19ae0*/  IMAD.MOV.U32 R203, RZ, RZ, R176 ;  /* 0x000000ffffcb7224 */ /* 0x000fe400078e00b0 */
[----:B------:R-:W-:Y:S02]  /*19af0*/  IMAD.MOV.U32 R176, RZ, RZ, R175 ;  /* 0x000000ffffb07224 */ /* 0x000fe400078e00af */
[----:B------:R1:W2:Y:S04]  /*19b00*/  LDL.LU.S16 R175, [R1+0xa0] ;  /* 0x0000a00001af7983 */ /* 0x0002a80000300600 */
[----:B------:R1:W4:Y:S01]  /*19b10*/  LDL.LU.S16 R216, [R1+0xa8] ;  /* 0x0000a80001d87983 */ /* 0x0003220000300600 */
[----:B------:R-:W-:-:S05]  /*19b20*/  IMAD.WIDE.U32 R2, R2, -0x326172a9, RZ ;  /* 0xcd9e8d5702027825 */ /* 0x000fca00078e00ff */
[----:B------:R-:W-:-:S04]  /*19b30*/  LOP3.LUT R0, R3, R135, R4, 0x96, !PT ;  /* 0x0000008703007212 */ /* 0x000fc800078e9604 */
[----:B------:R-:W-:-:S04]  /*19b40*/  LOP3.LUT R4, R0, 0xff, RZ, 0xc0, !PT ;  /* 0x000000ff00047812 */ /* 0x000fc800078ec0ff */
[----:B------:R-:W-:Y:S02]  /*19b50*/  ISETP.GE.U32.AND P0, PT, R193, R4, PT ;  /* 0x00000004c100720c */ /* 0x000fe40003f06070 */
[----:B------:R-:W-:-:S04]  /*19b60*/  LOP3.LUT R4, R0, 0xffff, RZ, 0xc0, !PT ;  /* 0x0000ffff00047812 */ /* 0x000fc800078ec0ff */
[----:B------:R-:W-:-:S04]  /*19b70*/  SHF.R.U32.HI R4, RZ, 0x8, R4 ;  /* 0x00000008ff047819 */ /* 0x000fc80000011604 */
[----:B------:R-:W-:Y:S01]  /*19b80*/  LOP3.LUT R4, R4, 0xffff, RZ, 0xc0, !PT ;  /* 0x0000ffff04047812 */ /* 0x000fe200078ec0ff */
[----:B------:R-:W3:Y:S03]  /*19b90*/  MUFU.EX2 R10, R234 ;  /* 0x000000ea000a7308 */ /* 0x000ee60000000800 */
[----:B------:R-:W-:Y:S02]  /*19ba0*/  ISETP.GE.U32.AND P4, PT, R193, R4, PT ;  /* 0x00000004c100720c */ /* 0x000fe40003f86070 */
[--C-:B------:R-:W-:Y:S02]  /*19bb0*/  SHF.R.U32.HI R4, RZ, 0x10, R0.reuse ;  /* 0x00000010ff047819 */ /* 0x100fe40000011600 */
[----:B------:R-:W-:-:S04]  /*19bc0*/  SHF.R.U32.HI R0, RZ, 0x18, R0 ;  /* 0x00000018ff007819 */ /* 0x000fc80000011600 */
[----:B------:R-:W-:Y:S02]  /*19bd0*/  ISETP.GE.U32.AND P3, PT, R193, R0, PT ;  /* 0x00000000c100720c */ /* 0x000fe40003f66070 */
[----:B------:R-:W-:-:S04]  /*19be0*/  LOP3.LUT R0, R2, 0xff, RZ, 0xc0, !PT ;  /* 0x000000ff02007812 */ /* 0x000fc800078ec0ff */
[C---:B------:R-:W-:Y:S02]  /*19bf0*/  ISETP.GE.U32.AND P1, PT, R193.reuse, R0, PT ;  /* 0x00000000c100720c */ /* 0x040fe40003f26070 */
[----:B------:R-:W-:Y:S02]  /*19c00*/  SHF.R.U32.HI R0, RZ, 0x18, R2 ;  /* 0x00000018ff007819 */ /* 0x000fe40000011602 */
[----:B------:R-:W-:Y:S02]  /*19c10*/  LOP3.LUT R4, R4, 0xff, RZ, 0xc0, !PT ;  /* 0x000000ff04047812 */ /* 0x000fe400078ec0ff */
[C---:B------:R-:W-:Y:S01]  /*19c20*/  ISETP.GE.U32.AND P2, PT, R193.reuse, R0, PT ;  /* 0x00000000c100720c */ /* 0x040fe20003f46070 */
[----:B---3--:R-:W-:Y:S02]  /*19c30*/  FADD.FTZ R0, R10, R12 ;  /* 0x0000000c0a007221 */ /* 0x008fe40000010000 */
[----:B------:R1:W3:Y:S01]  /*19c40*/  LDL.LU.S16 R12, [R1+0xb0] ;  /* 0x0000b000010c7983 */ /* 0x0002e20000300600 */
[----:B------:R-:W-:-:S02]  /*19c50*/  ISETP.GE.U32.AND P5, PT, R193, R4, PT ;  /* 0x00000004c100720c */ /* 0x000fc40003fa6070 */
[----:B------:R1:W-:Y:S02]  /*19c60*/  MUFU.EX2 R4, R207 ;  /* 0x000000cf00047308 */ /* 0x0003e40000000800 */
[----:B-1----:R1:W3:Y:S06]  /*19c70*/  LDL.LU.S16 R207, [R1+0xb4] ;  /* 0x0000b40001cf7983 */ /* 0x0022ec0000300600 */
[----:B------:R-:W1:Y:S01]  /*19c80*/  MUFU.EX2 R9, R221 ;  /* 0x000000dd00097308 */ /* 0x000e620000000800 */
[C---:B------:R-:W-:Y:S02]  /*19c90*/  PRMT R66, R42.reuse, 0x7632, R66 ;  /* 0x000076322a427816 */ /* 0x040fe40000000042 */
[----:B------:R-:W-:-:S02]  /*19ca0*/  PRMT R67, R42, 0x7610, R67 ;  /* 0x000076102a437816 */ /* 0x000fc40000000043 */
[----:B------:R-:W-:Y:S02]  /*19cb0*/  LOP3.LUT R11, R2, 0xffff, RZ, 0xc0, !PT ;  /* 0x0000ffff020b7812 */ /* 0x000fe400078ec0ff */
[----:B------:R-:W-:Y:S01]  /*19cc0*/  SHF.R.U32.HI R3, RZ, 0x10, R2 ;  /* 0x00000010ff037819 */ /* 0x000fe20000011602 */
[----:B------:R-:W-:Y:S01]  /*19cd0*/  FADD.FTZ R2, R7, R13 ;  /* 0x0000000d07027221 */ /* 0x000fe20000010000 */
[----:B------:R-:W-:Y:S01]  /*19ce0*/  LOP3.LUT R6, R5, R235, R6, 0x96, !PT ;  /* 0x000000eb05067212 */ /* 0x000fe200078e9606 */
[C---:B-1----:R-:W-:Y:S01]  /*19cf0*/  FADD.FTZ R5, R9.reuse, R0 ;  /* 0x0000000009057221 */ /* 0x042fe20000010000 */
[----:B------:R-:W-:Y:S01]  /*19d00*/  F2FP.BF16.F32.PACK_AB R16, R9, R10 ;  /* 0x0000000a0910723e */ /* 0x000fe200000010ff */
[----:B------:R-:W-:Y:S01]  /*19d10*/  FADD.FTZ R9, R4, R2 ;  /* 0x0000000204097221 */ /* 0x000fe20000010000 */
[----:B------:R-:W-:Y:S02]  /*19d20*/  PRMT R64, R43, 0x7632, R64 ;  /* 0x000076322b407816 */ /* 0x000fe40000000040 */
[----:B------:R-:W-:-:S02]  /*19d30*/  LOP3.LUT R0, R3, 0xff, RZ, 0xc0, !PT ;  /* 0x000000ff03007812 */ /* 0x000fc400078ec0ff */
[----:B------:R-:W-:Y:S02]  /*19d40*/  F2FP.BF16.F32.PACK_AB R22, R4, R7 ;  /* 0x000000070416723e */ /* 0x000fe400000010ff */
[----:B------:R-:W-:Y:S01]  /*19d50*/  PRMT R62, R43, 0x7610, R62 ;  /* 0x000076102b3e7816 */ /* 0x000fe2000000003e */
[----:B--2---:R-:W-:Y:S02]  /*19d60*/  @!P0 HFMA2.BF16_V2 R175, -RZ.H0_H0, RZ.H0_H0, -R67.H0_H0 ;  /* 0x200000ffffaf8231 */ /* 0x004fe40000340943 */
[----:B----4-:R-:W-:-:S03]  /*19d70*/  @!P4 HFMA2.BF16_V2 R216, -RZ.H0_H0, RZ.H0_H0, -R66.H0_H0 ;  /* 0x200000ffffd8c231 */ /* 0x010fc60000340942 */
[----:B------:R-:W-:Y:S02]  /*19d80*/  PRMT R2, R175, 0x7610, R2 ;  /* 0x00007610af027816 */ /* 0x000fe40000000002 */
[----:B------:R-:W-:Y:S02]  /*19d90*/  PRMT R177, R216, 0x7610, R177 ;  /* 0x00007610d8b17816 */ /* 0x000fe400000000b1 */
[----:B------:R-:W-:Y:S02]  /*19da0*/  PRMT R175, R67, 0x5410, R66 ;  /* 0x0000541043af7816 */ /* 0x000fe40000000042 */
[----:B------:R-:W-:Y:S01]  /*19db0*/  @!P4 PRMT R66, R177, 0x5410, RZ ;  /* 0x00005410b142c816 */ /* 0x000fe200000000ff */
[----:B------:R-:W-:Y:S02]  /*19dc0*/  IMAD.MOV.U32 R177, RZ, RZ, R172 ;  /* 0x000000ffffb17224 */ /* 0x000fe400078e00ac */
[----:B------:R1:W2:Y:S01]  /*19dd0*/  LDL.LU.S16 R172, [R1+0xc0] ;  /* 0x0000c00001ac7983 */ /* 0x0002a20000300600 */
[----:B------:R-:W-:Y:S01]  /*19de0*/  @!P0 PRMT R67, R2, 0x5410, RZ ;  /* 0x0000541002438816 */ /* 0x000fe200000000ff */
[----:B------:R-:W-:Y:S01]  /*19df0*/  IMAD.WIDE.U32 R2, R6, -0x2daee0ad, RZ ;  /* 0xd2511f5306027825 */ /* 0x000fe200078e00ff */
[----:B------:R-:W-:Y:S01]  /*19e00*/  ISETP.GE.U32.AND P0, PT, R193, R0, PT ;  /* 0x00000000c100720c */ /* 0x000fe20003f06070 */
[----:B------:R1:W4:Y:S03]  /*19e10*/  LDL.LU.S16 R216, [R1+0xc4] ;  /* 0x0000c40001d87983 */ /* 0x0003260000300600 */
[----:B------:R-:W-:-:S02]  /*19e20*/  LOP3.LUT R0, R3, R155, R8, 0x96, !PT ;  /* 0x0000009b03007212 */ /* 0x000fc400078e9608 */
[C---:B------:R-:W-:Y:S02]  /*19e30*/  LOP3.LUT R7, R2.reuse, 0xffff, RZ, 0xc0, !PT ;  /* 0x0000ffff02077812 */ /* 0x040fe400078ec0ff */
[----:B------:R-:W-:Y:S02]  /*19e40*/  LOP3.LUT R4, R2, 0xff, RZ, 0xc0, !PT ;  /* 0x000000ff02047812 */ /* 0x000fe400078ec0ff */
[--C-:B------:R-:W-:Y:S02]  /*19e50*/  SHF.R.U32.HI R6, RZ, 0x10, R2.reuse ;  /* 0x00000010ff067819 */ /* 0x100fe40000011602 */
[----:B------:R-:W-:Y:S02]  /*19e60*/  SHF.R.U32.HI R3, RZ, 0x18, R2 ;  /* 0x00000018ff037819 */ /* 0x000fe40000011602 */
[----:B------:R-:W-:Y:S01]  /*19e70*/  SHF.R.U32.HI R2, RZ, 0x8, R11 ;  /* 0x00000008ff027819 */ /* 0x000fe2000001160b */
[----:B---3--:R-:W-:-:S05]  /*19e80*/  @!P3 HFMA2.BF16_V2 R12, -RZ.H0_H0, RZ.H0_H0, -R64.H0_H0 ;  /* 0x200000ffff0cb231 */ /* 0x008fca0000340940 */
[----:B------:R-:W-:Y:S02]  /*19e90*/  PRMT R11, R12, 0x7610, R11 ;  /* 0x000076100c0b7816 */ /* 0x000fe4000000000b */
[----:B------:R3:W1:Y:S01]  /*19ea0*/  MUFU.EX2 R12, R173 ;  /* 0x000000ad000c7308 */ /* 0x0006620000000800 */
[----:B------:R-:W-:Y:S01]  /*19eb0*/  @!P5 HFMA2.BF16_V2 R207, -RZ.H0_H0, RZ.H0_H0, -R62.H0_H0 ;  /* 0x200000ffffcfd231 */ /* 0x000fe2000034093e */
[----:B---3--:R-:W-:Y:S02]  /*19ec0*/  PRMT R173, R62, 0x5410, R64 ;  /* 0x000054103ead7816 */ /* 0x008fe40000000040 */
[----:B------:R-:W-:Y:S02]  /*19ed0*/  @!P3 PRMT R64, R11, 0x5410, RZ ;  /* 0x000054100b40b816 */ /* 0x000fe400000000ff */
[----:B------:R-:W-:Y:S02]  /*19ee0*/  ISETP.GE.U32.AND P3, PT, R193, R4, PT ;  /* 0x00000004c100720c */ /* 0x000fe40003f66070 */
[----:B------:R-:W-:Y:S01]  /*19ef0*/  PRMT R4, R207, 0x7610, R4 ;  /* 0x00007610cf047816 */ /* 0x000fe20000000004 */
[----:B------:R-:W-:-:S02]  /*19f00*/  IMAD.MOV.U32 R207, RZ, RZ, R171 ;  /* 0x000000ffffcf7224 */ /* 0x000fc400078e00ab */
[----:B------:R3:W3:Y:S01]  /*19f10*/  LDL.LU.S16 R171, [R1+0xc8] ;  /* 0x0000c80001ab7983 */ /* 0x0006e20000300600 */
[----:B------:R1:W3:Y:S03]  /*19f20*/  MUFU.EX2 R11, R204 ;  /* 0x000000cc000b7308 */ /* 0x0002e60000000800 */
[----:B-1----:R1:W4:Y:S01]  /*19f30*/  LDL.LU.S16 R204, [R1+0xcc] ;  /* 0x0000cc0001cc7983 */ /* 0x0023220000300600 */
[C---:B------:R-:W-:Y:S02]  /*19f40*/  PRMT R60, R44.reuse, 0x7610, R60 ;  /* 0x000076102c3c7816 */ /* 0x040fe4000000003c */
[----:B------:R-:W-:Y:S02]  /*19f50*/  PRMT R61, R44, 0x7632, R61 ;  /* 0x000076322c3d7816 */ /* 0x000fe4000000003d */
[C---:B------:R-:W-:Y:S02]  /*19f60*/  PRMT R68, R37.reuse, 0x7610, R68 ;  /* 0x0000761025447816 */ /* 0x040fe40000000044 */
[----:B------:R-:W-:Y:S01]  /*19f70*/  PRMT R65, R37, 0x7632, R65 ;  /* 0x0000763225417816 */ /* 0x000fe20000000041 */
[----:B------:R-:W-:-:S02]  /*19f80*/  IMAD.MOV.U32 R221, RZ, RZ, R58 ;  /* 0x000000ffffdd7224 */ /* 0x000fc400078e003a */
[----:B------:R-:W-:Y:S02]  /*19f90*/  IMAD.MOV.U32 R238, RZ, RZ, R207 ;  /* 0x000000ffffee7224 */ /* 0x000fe400078e00cf */
[----:B------:R-:W-:Y:S02]  /*19fa0*/  IMAD.MOV.U32 R234, RZ, RZ, R202 ;  /* 0x000000ffffea7224 */ /* 0x000fe400078e00ca */
[----:B--2---:R-:W-:-:S05]  /*19fb0*/  @!P1 HFMA2.BF16_V2 R172, -RZ.H0_H0, RZ.H0_H0, -R60.H0_H0 ;  /* 0x200000ffffac9231 */ /* 0x004fca000034093c */
[----:B------:R-:W-:Y:S02]  /*19fc0*/  PRMT R185, R172, 0x7610, R185 ;  /* 0x00007610acb97816 */ /* 0x000fe400000000b9 */
[----:B------:R-:W-:Y:S02]  /*19fd0*/  PRMT R172, R60, 0x5410, R61 ;  /* 0x000054103cac7816 */ /* 0x000fe4000000003d */
[----:B------:R-:W-:Y:S02]  /*19fe0*/  @!P1 PRMT R60, R185, 0x5410, RZ ;  /* 0x00005410b93c9816 */ /* 0x000fe400000000ff */
[----:B------:R1:W2:Y:S01]  /*19ff0*/  LDL.LU.S16 R185, [R1+0xd0] ;  /* 0x0000d00001b97983 */ /* 0x0002a20000300600 */
[----:B---3--:R-:W-:-:S05]  /*1a000*/  @!P0 HFMA2.BF16_V2 R171, -RZ.H0_H0, RZ.H0_H0, -R68.H0_H0 ;  /* 0x200000ffffab8231 */ /* 0x008fca0000340944 */
[----:B------:R-:W-:Y:S02]  /*1a010*/  PRMT R213, R171, 0x7610, R213 ;  /* 0x00007610abd57816 */ /* 0x000fe400000000d5 */
[----:B------:R-:W-:Y:S02]  /*1a020*/  PRMT R171, R68, 0x5410, R65 ;  /* 0x0000541044ab7816 */ /* 0x000fe40000000041 */
[----:B------:R-:W-:Y:S02]  /*1a030*/  @!P0 PRMT R68, R213, 0x5410, RZ ;  /* 0x00005410d5448816 */ /* 0x000fe400000000ff */
[----:B------:R1:W3:Y:S01]  /*1a040*/  LDL.LU.S16 R213, [R1+0xd8] ;  /* 0x0000d80001d57983 */ /* 0x0002e20000300600 */
[----:B------:R-:W-:-:S03]  /*1a050*/  ISETP.GE.U32.AND P0, PT, R193, R3, PT ;  /* 0x00000003c100720c */ /* 0x000fc60003f06070 */
[----:B------:R1:W3:Y:S01]  /*1a060*/  LDL.LU.S16 R58, [R1+0xe4] ;  /* 0x0000e400013a7983 */ /* 0x0002e20000300600 */
[----:B----4-:R-:W-:-:S05]  /*1a070*/  @!P2 HFMA2.BF16_V2 R204, -RZ.H0_H0, RZ.H0_H0, -R65.H0_H0 ;  /* 0x200000ffffcca231 */ /* 0x010fca0000340941 */
[----:B------:R-:W-:Y:S01]  /*1a080*/  PRMT R3, R204, 0x7610, R3 ;  /* 0x00007610cc037816 */ /* 0x000fe20000000003 */
[----:B------:R-:W-:Y:S02]  /*1a090*/  IMAD.MOV.U32 R204, RZ, RZ, R178 ;  /* 0x000000ffffcc7224 */ /* 0x000fe400078e00b2 */
[----:B------:R1:W4:Y:S01]  /*1a0a0*/  LDL.LU.S16 R178, [R1+0xec] ;  /* 0x0000ec0001b27983 */ /* 0x0003220000300600 */
[----:B------:R-:W-:-:S03]  /*1a0b0*/  @!P2 PRMT R65, R3, 0x5410, RZ ;  /* 0x000054100341a816 */ /* 0x000fc600000000ff */
[----:B------:R1:W4:Y:S01]  /*1a0c0*/  LDL.LU.S16 R207, [R1+0xf0] ;  /* 0x0000f00001cf7983 */ /* 0x0003220000300600 */
[----:B------:R1:W-:Y:S03]  /*1a0d0*/  MUFU.EX2 R3, R177 ;  /* 0x000000b100037308 */ /* 0x0003e60000000800 */
[----:B------:R2:W4:Y:S04]  /*1a0e0*/  LDL.LU.S16 R202, [R1+0xf4] ;  /* 0x0000f40001ca7983 */ /* 0x0005280000300600 */
[----:B-1----:R1:W4:Y:S01]  /*1a0f0*/  LDL.LU.S16 R177, [R1+0xfc] ;  /* 0x0000fc0001b17983 */ /* 0x0023220000300600 */
[----:B------:R-:W-:-:S04]  /*1a100*/  LOP3.LUT R2, R2, 0xffff, RZ, 0xc0, !PT ;  /* 0x0000ffff02027812 */ /* 0x000fc800078ec0ff */
[----:B------:R-:W-:Y:S02]  /*1a110*/  ISETP.GE.U32.AND P4, PT, R193, R2, PT ;  /* 0x00000002c100720c */ /* 0x000fe40003f86070 */
[----:B------:R-:W-:-:S04]  /*1a120*/  SHF.R.U32.HI R2, RZ, 0x10, R0 ;  /* 0x00000010ff027819 */ /* 0x000fc80000011600 */
[----:B------:R-:W-:Y:S02]  /*1a130*/  LOP3.LUT R2, R2, 0xff, RZ, 0xc0, !PT ;  /* 0x000000ff02027812 */ /* 0x000fe400078ec0ff */
[----:B------:R-:W-:Y:S02]  /*1a140*/  @!P5 PRMT R62, R4, 0x5410, RZ ;  /* 0x00005410043ed816 */ /* 0x000fe400000000ff */
[----:B------:R-:W-:Y:S01]  /*1a150*/  ISETP.GE.U32.AND P5, PT, R193, R2, PT ;  /* 0x00000002c100720c */ /* 0x000fe20003fa6070 */
[----:B------:R-:W-:-:S04]  /*1a160*/  FADD.FTZ R2, R12, R5 ;  /* 0x000000050c027221 */ /* 0x000fc80000010000 */
[----:B------:R-:W-:Y:S01]  /*1a170*/  FADD.FTZ R4, R11, R2 ;  /* 0x000000020b047221 */ /* 0x000fe20000010000 */
[----:B------:R-:W-:-:S04]  /*1a180*/  LOP3.LUT R2, R0, 0xff, RZ, 0xc0, !PT ;  /* 0x000000ff00027812 */ /* 0x000fc800078ec0ff */
[----:B------:R-:W-:Y:S01]  /*1a190*/  ISETP.GE.U32.AND P1, PT, R193, R2, PT ;  /* 0x00000002c100720c */ /* 0x000fe20003f26070 */
[----:B------:R-:W-:Y:S01]  /*1a1a0*/  @!P4 HFMA2.BF16_V2 R216, -RZ.H0_H0, RZ.H0_H0, -R61.H0_H0 ;  /* 0x200000ffffd8c231 */ /* 0x000fe2000034093d */
[C---:B------:R-:W-:Y:S02]  /*1a1b0*/  PRMT R76, R39.reuse, 0x7610, R76 ;  /* 0x00007610274c7816 */ /* 0x040fe4000000004c */
[----:B------:R-:W-:Y:S02]  /*1a1c0*/  SHF.R.U32.HI R2, RZ, 0x18, R0 ;  /* 0x00000018ff027819 */ /* 0x000fe40000011600 */
[----:B------:R-:W-:Y:S02]  /*1a1d0*/  PRMT R214, R216, 0x7610, R214 ;  /* 0x00007610d8d67816 */ /* 0x000fe400000000d6 */
[----:B------:R-:W-:Y:S02]  /*1a1e0*/  PRMT R75, R39, 0x7632, R75 ;  /* 0x00007632274b7816 */ /* 0x000fe4000000004b */
[----:B------:R-:W-:-:S02]  /*1a1f0*/  @!P4 PRMT R61, R214, 0x5410, RZ ;  /* 0x00005410d63dc816 */ /* 0x000fc400000000ff */
[----:B------:R-:W-:Y:S02]  /*1a200*/  ISETP.GE.U32.AND P4, PT, R193, R2, PT ;  /* 0x00000002c100720c */ /* 0x000fe40003f86070 */
[----:B------:R-:W-:-:S04]  /*1a210*/  LOP3.LUT R0, R0, 0xffff, RZ, 0xc0, !PT ;  /* 0x0000ffff00007812 */ /* 0x000fc800078ec0ff */
[----:B------:R-:W-:-:S04]  /*1a220*/  SHF.R.U32.HI R0, RZ, 0x8, R0 ;  /* 0x00000008ff007819 */ /* 0x000fc80000011600 */
[----:B------:R-:W-:-:S04]  /*1a230*/  LOP3.LUT R0, R0, 0xffff, RZ, 0xc0, !PT ;  /* 0x0000ffff00007812 */ /* 0x000fc800078ec0ff */
[----:B------:R-:W-:Y:S02]  /*1a240*/  ISETP.GE.U32.AND P2, PT, R193, R0, PT ;  /* 0x00000000c100720c */ /* 0x000fe40003f46070 */
[----:B------:R-:W-:Y:S02]  /*1a250*/  LOP3.LUT R0, R6, 0xff, RZ, 0xc0, !PT ;  /* 0x000000ff06007812 */ /* 0x000fe400078ec0ff */
[----:B------:R-:W-:Y:S02]  /*1a260*/  PRMT R74, R40, 0x7610, R74 ;  /* 0x00007610284a7816 */ /* 0x000fe4000000004a */
[C---:B------:R-:W-:Y:S02]  /*1a270*/  PRMT R69, R41.reuse, 0x7632, R69 ;  /* 0x0000763229457816 */ /* 0x040fe40000000045 */
[----:B------:R-:W-:Y:S02]  /*1a280*/  PRMT R70, R41, 0x7610, R70 ;  /* 0x0000761029467816 */ /* 0x000fe40000000046 */
[----:B------:R-:W-:-:S02]  /*1a290*/  PRMT R72, R23, 0x7610, R72 ;  /* 0x0000761017487816 */ /* 0x000fc40000000048 */
[----:B------:R-:W-:Y:S01]  /*1a2a0*/  F2FP.BF16.F32.PACK_AB R15, R11, R12 ;  /* 0x0000000c0b0f723e */ /* 0x000fe200000010ff */
[----:B------:R-:W-:Y:S02]  /*1a2b0*/  IMAD.MOV.U32 R216, RZ, RZ, R203 ;  /* 0x000000ffffd87224 */ /* 0x000fe400078e00cb */
[----:B------:R-:W-:Y:S02]  /*1a2c0*/  IMAD.MOV.U32 R214, RZ, RZ, R245 ;  /* 0x000000ffffd67224 */ /* 0x000fe400078e00f5 */
[----:B--2---:R-:W-:-:S05]  /*1a2d0*/  @!P1 HFMA2.BF16_V2 R185, -RZ.H0_H0, RZ.H0_H0, -R76.H0_H0 ;  /* 0x200000ffffb99231 */ /* 0x004fca000034094c */
[----:B------:R-:W-:Y:S02]  /*1a2e0*/  PRMT R2, R185, 0x7610, R2 ;  /* 0x00007610b9027816 */ /* 0x000fe40000000002 */
[----:B------:R-:W-:Y:S02]  /*1a2f0*/  PRMT R185, R76, 0x5410, R75 ;  /* 0x000054104cb97816 */ /* 0x000fe4000000004b */
[----:B------:R-:W-:Y:S02]  /*1a300*/  @!P1 PRMT R76, R2, 0x5410, RZ ;  /* 0x00005410024c9816 */ /* 0x000fe400000000ff */
[----:B------:R2:W1:Y:S02]  /*1a310*/  MUFU.EX2 R2, R176 ;  /* 0x000000b000027308 */ /* 0x0004640000000800 */
[----:B--2---:R2:W2:Y:S01]  /*1a320*/  LDL.LU.S16 R176, [R1+0xf8] ;  /* 0x0000f80001b07983 */ /* 0x0044a20000300600 */
[----:B------:R-:W-:Y:S02]  /*1a330*/  ISETP.GE.U32.AND P1, PT, R193, R0, PT ;  /* 0x00000000c100720c */ /* 0x000fe40003f26070 */
[----:B------:R-:W-:Y:S01]  /*1a340*/  SHF.R.U32.HI R0, RZ, 0x8, R7 ;  /* 0x00000008ff007819 */ /* 0x000fe20000011607 */
[----:B------:R-:W2:Y:S03]  /*1a350*/  LDL R203, [R1+0x80] ;  /* 0x0000800001cb7983 */ /* 0x000ea60000100800 */
[----:B------:R-:W-:Y:S01]  /*1a360*/  LOP3.LUT R0, R0, 0xffff, RZ, 0xc0, !PT ;  /* 0x0000ffff00007812 */ /* 0x000fe200078ec0ff */
[----:B------:R-:W2:Y:S01]  /*1a370*/  LDL R245, [R1+0x74] ;  /* 0x0000740001f57983 */ /* 0x000ea20000100800 */
[----:B-1----:R-:W-:Y:S01]  /*1a380*/  F2FP.BF16.F32.PACK_AB R14, R2, R3 ;  /* 0x00000003020e723e */ /* 0x002fe200000010ff */
[----:B---3--:R-:W-:-:S05]  /*1a390*/  @!P2 HFMA2.BF16_V2 R213, -RZ.H0_H0, RZ.H0_H0, -R75.H0_H0 ;  /* 0x200000ffffd5a231 */ /* 0x008fca000034094b */
[----:B------:R-:W-:-:S04]  /*1a3a0*/  PRMT R6, R213, 0x7610, R6 ;  /* 0x00007610d5067816 */ /* 0x000fc80000000006 */
[----:B------:R-:W-:Y:S02]  /*1a3b0*/  @!P2 PRMT R75, R6, 0x5410, RZ ;  /* 0x00005410064ba816 */ /* 0x000fe400000000ff */
[----:B------:R-:W-:Y:S01]  /*1a3c0*/  ISETP.GE.U32.AND P2, PT, R193, R0, PT ;  /* 0x00000000c100720c */ /* 0x000fe20003f46070 */
[----:B------:R-:W-:Y:S02]  /*1a3d0*/  @!P5 HFMA2.BF16_V2 R58, -RZ.H0_H0, RZ.H0_H0, -R74.H0_H0 ;  /* 0x200000ffff3ad231 */ /* 0x000fe4000034094a */
[----:B------:R-:W-:Y:S01]  /*1a3e0*/  FADD.FTZ R0, R3, R9 ;  /* 0x0000000903007221 */ /* 0x000fe20000010000 */
[----:B----4-:R-:W-:-:S09]  /*1a3f0*/  @!P3 HFMA2.BF16_V2 R207, -RZ.H0_H0, RZ.H0_H0, -R70.H0_H0 ;  /* 0x200000ffffcfb231 */ /* 0x010fd20000340946 */
[----:B------:R-:W-:Y:S01]  /*1a400*/  @!P2 HFMA2.BF16_V2 R202, -RZ.H0_H0, RZ.H0_H0, -R69.H0_H0 ;  /* 0x200000ffffcaa231 */ /* 0x000fe20000340945 */
[----:B------:R-:W-:Y:S01]  /*1a410*/  PRMT R5, R58, 0x7610, R5 ;  /* 0x000076103a057816 */ /* 0x000fe20000000005 */
[----:B------:R-:W-:Y:S01]  /*1a420*/  FADD.FTZ R58, R2, R0 ;  /* 0x00000000023a7221 */ /* 0x000fe20000010000 */
[----:B------:R-:W-:Y:S02]  /*1a430*/  PRMT R13, R207, 0x7610, R13 ;  /* 0x00007610cf0d7816 */ /* 0x000fe4000000000d */
[----:B------:R-:W-:Y:S01]  /*1a440*/  PRMT R12, R202, 0x7610, R12 ;  /* 0x00007610ca0c7816 */ /* 0x000fe2000000000c */
[----:B------:R1:W-:Y:S01]  /*1a450*/  MUFU.EX2 R2, R234 ;  /* 0x000000ea00027308 */ /* 0x0003e20000000800 */
[----:B------:R-:W-:Y:S02]  /*1a460*/  IMAD.MOV.U32 R202, RZ, RZ, R200 ;  /* 0x000000ffffca7224 */ /* 0x000fe400078e00c8 */
[----:B------:R-:W-:-:S05]  /*1a470*/  @!P1 HFMA2.BF16_V2 R177, -RZ.H0_H0, RZ.H0_H0, -R72.H0_H0 ;  /* 0x200000ffffb19231 */ /* 0x000fca0000340948 */
[----:B------:R3:W-:Y:S01]  /*1a480*/  MUFU.EX2 R3, R204 ;  /* 0x000000cc00037308 */ /* 0x0007e20000000800 */
[----:B------:R-:W-:Y:S02]  /*1a490*/  IMAD.MOV.U32 R207, RZ, RZ, R189 ;  /* 0x000000ffffcf7224 */ /* 0x000fe400078e00bd */
[----:B------:R-:W-:Y:S01]  /*1a4a0*/  IMAD.MOV.U32 R213, RZ, RZ, R226 ;  /* 0x000000ffffd57224 */ /* 0x000fe200078e00e2 */
[----:B------:R-:W-:Y:S01]  /*1a4b0*/  PRMT R9, R177, 0x7610, R9 ;  /* 0x00007610b1097816 */ /* 0x000fe20000000009 */
[----:B------:R-:W-:Y:S01]  /*1a4c0*/  IMAD.MOV.U32 R200, RZ, RZ, R187 ;  /* 0x000000ffffc87224 */ /* 0x000fe200078e00bb */
[----:B------:R-:W-:Y:S01]  /*1a4d0*/  PRMT R177, R70, 0x5410, R69 ;  /* 0x0000541046b17816 */ /* 0x000fe20000000045 */
[----:B------:R-:W-:Y:S01]  /*1a4e0*/  IMAD.MOV.U32 R189, RZ, RZ, R181 ;  /* 0x000000ffffbd7224 */ /* 0x000fe200078e00b5 */
[----:B------:R4:W4:Y:S01]  /*1a4f0*/  MUFU.EX2 R6, R238 ;  /* 0x000000ee00067308 */ /* 0x0009220000000800 */
[----:B-1----:R-:W-:Y:S01]  /*1a500*/  IMAD.MOV.U32 R234, RZ, RZ, R194 ;  /* 0x000000ffffea7224 */ /* 0x002fe200078e00c2 */
[----:B------:R-:W-:Y:S01]  /*1a510*/  @!P2 PRMT R69, R12, 0x5410, RZ ;  /* 0x000054100c45a816 */ /* 0x000fe200000000ff */
[----:B------:R-:W-:Y:S01]  /*1a520*/  IMAD.MOV.U32 R194, RZ, RZ, R223 ;  /* 0x000000ffffc27224 */ /* 0x000fe200078e00df */
[----:B------:R-:W2:Y:S04]  /*1a530*/  LDL R226, [R1+0x60] ;  /* 0x0000600001e27983 */ /* 0x000ea80000100800 */
[----:B------:R-:W2:Y:S01]  /*1a540*/  LDL R223, [R1+0x70] ;  /* 0x0000700001df7983 */ /* 0x000ea20000100800 */
[----:B---3--:R-:W-:-:S03]  /*1a550*/  IMAD.MOV.U32 R204, RZ, RZ, R190 ;  /* 0x000000ffffcc7224 */ /* 0x008fc600078e00be */
[----:B------:R-:W3:Y:S04]  /*1a560*/  LDL R187, [R1+0x64] ;  /* 0x0000640001bb7983 */ /* 0x000ee80000100800 */
[----:B------:R-:W3:Y:S04]  /*1a570*/  LDL R190, [R1+0x50] ;  /* 0x0000500001be7983 */ /* 0x000ee80000100800 */
[----:B----4-:R-:W4:Y:S04]  /*1a580*/  LDL R238, [R1+0x84] ;  /* 0x0000840001ee7983 */ /* 0x010f280000100800 */
[----:B------:R-:W4:Y:S04]  /*1a590*/  LDL R181, [R1+0x54] ;  /* 0x0000540001b57983 */ /* 0x000f280000100800 */
[----:B------:R1:W4:Y:S01]  /*1a5a0*/  LDL.LU.S16 R12, [R1+0x50] ;  /* 0x00005000010c7983 */ /* 0x0003220000300600 */
[----:B------:R-:W-:-:S05]  /*1a5b0*/  PRMT R73, R40, 0x7632, R73 ;  /* 0x0000763228497816 */ /* 0x000fca0000000049 */
[----:B------:R-:W-:-:S05]  /*1a5c0*/  @!P4 HFMA2.BF16_V2 R178, -RZ.H0_H0, RZ.H0_H0, -R73.H0_H0 ;  /* 0x200000ffffb2c231 */ /* 0x000fca0000340949 */
[----:B------:R-:W-:Y:S02]  /*1a5d0*/  PRMT R0, R178, 0x7610, R0 ;  /* 0x00007610b2007816 */ /* 0x000fe40000000000 */
[----:B------:R-:W-:Y:S02]  /*1a5e0*/  PRMT R178, R74, 0x5410, R73 ;  /* 0x000054104ab27816 */ /* 0x000fe40000000049 */
[----:B------:R-:W-:Y:S02]  /*1a5f0*/  @!P5 PRMT R74, R5, 0x5410, RZ ;  /* 0x00005410054ad816 */ /* 0x000fe400000000ff */
[----:B------:R-:W1:Y:S01]  /*1a600*/  MUFU.EX2 R5, R221 ;  /* 0x000000dd00057308 */ /* 0x000e620000000800 */
[----:B------:R-:W-:Y:S01]  /*1a610*/  @!P4 PRMT R73, R0, 0x5410, RZ ;  /* 0x000054100049c816 */ /* 0x000fe200000000ff */
[----:B------:R-:W-:-:S04]  /*1a620*/  FADD.FTZ R0, R6, R4 ;  /* 0x0000000406007221 */ /* 0x000fc80000010000 */
[C---:B------:R-:W-:Y:S01]  /*1a630*/  FADD.FTZ R0, R2.reuse, R0 ;  /* 0x0000000002007221 */ /* 0x040fe20000010000 */
[----:B------:R-:W-:Y:S02]  /*1a640*/  LOP3.LUT R8, R21, R225, R248, 0x96, !PT ;  /* 0x000000e115087212 */ /* 0x000fe400078e96f8 */
[----:B------:R-:W-:Y:S02]  /*1a650*/  PRMT R71, R23, 0x7632, R71 ;  /* 0x0000763217477816 */ /* 0x000fe40000000047 */
[----:B------:R-:W-:Y:S01]  /*1a660*/  F2FP.BF16.F32.PACK_AB R37, R2, R6 ;  /* 0x000000060225723e */ /* 0x000fe200000010ff */
[----:B-1----:R-:W-:Y:S01]  /*1a670*/  FADD.FTZ R0, R5, R0 ;  /* 0x0000000005007221 */ /* 0x002fe20000010000 */
[----:B------:R-:W-:Y:S01]  /*1a680*/  IMAD.MOV.U32 R221, RZ, RZ, R186 ;  /* 0x000000ffffdd7224 */ /* 0x000fe200078e00ba */
[C---:B------:R-:W-:Y:S02]  /*1a690*/  F2FP.BF16.F32.PACK_AB R162, R3.reuse, R5 ;  /* 0x0000000503a2723e */ /* 0x040fe400000010ff */
[----:B------:R-:W-:Y:S01]  /*1a6a0*/  FADD.FTZ R186, R3, R0 ;  /* 0x0000000003ba7221 */ /* 0x000fe20000010000 */
[----:B------:R-:W-:Y:S01]  /*1a6b0*/  IMAD.WIDE.U32 R2, R8, -0x2daee0ad, RZ ;  /* 0xd2511f5308027825 */ /* 0x000fe200078e00ff */
[----:B------:R-:W-:-:S04]  /*1a6c0*/  LOP3.LUT R10, R197, R224, R20, 0x96, !PT ;  /* 0x000000e0c50a7212 */ /* 0x000fc800078e9614 */
[----:B------:R-:W-:-:S05]  /*1a6d0*/  LOP3.LUT R0, R3, R232, R246, 0x96, !PT ;  /* 0x000000e803007212 */ /* 0x000fca00078e96f6 */
[----:B------:R-:W-:-:S05]  /*1a6e0*/  IMAD.WIDE.U32 R4, R0, -0x326172a9, RZ ;  /* 0xcd9e8d5700047825 */ /* 0x000fca00078e00ff */
[----:B------:R-:W-:Y:S02]  /*1a6f0*/  LOP3.LUT R3, R5, R219, R196, 0x96, !PT ;  /* 0x000000db05037212 */ /* 0x000fe400078e96c4 */
[----:B------:R-:W-:Y:S02]  /*1a700*/  PRMT R49, R33, 0x7610, R49 ;  /* 0x0000761021317816 */ /* 0x000fe40000000031 */
[----:B------:R-:W-:Y:S02]  /*1a710*/  @!P3 PRMT R70, R13, 0x5410, RZ ;  /* 0x000054100d46b816 */ /* 0x000fe400000000ff */
[----:B------:R1:W4:Y:S01]  /*1a720*/  LDL.LU.S16 R13, [R1+0x54] ;  /* 0x00005400010d7983 */ /* 0x0003220000300600 */
[----:B------:R-:W-:Y:S01]  /*1a730*/  PRMT R48, R33, 0x7632, R48 ;  /* 0x0000763221307816 */ /* 0x000fe20000000030 */
[----:B--2---:R-:W-:-:S05]  /*1a740*/  @!P0 HFMA2.BF16_V2 R176, -RZ.H0_H0, RZ.H0_H0, -R71.H0_H0 ;  /* 0x200000ffffb08231 */ /* 0x004fca0000340947 */
[----:B------:R-:W-:Y:S02]  /*1a750*/  PRMT R7, R176, 0x7610, R7 ;  /* 0x00007610b0077816 */ /* 0x000fe40000000007 */
[----:B------:R-:W-:Y:S02]  /*1a760*/  PRMT R176, R72, 0x5410, R71 ;  /* 0x0000541048b07816 */ /* 0x000fe40000000047 */
[----:B------:R-:W-:Y:S01]  /*1a770*/  @!P0 PRMT R71, R7, 0x5410, RZ ;  /* 0x0000541007478816 */ /* 0x000fe200000000ff */
[----:B------:R-:W-:-:S05]  /*1a780*/  IMAD.WIDE.U32 R6, R10, -0x2daee0ad, RZ ;  /* 0xd2511f530a067825 */ /* 0x000fca00078e00ff */
[----:B------:R-:W-:Y:S01]  /*1a790*/  LOP3.LUT R0, R7, R241, R2, 0x96, !PT ;  /* 0x000000f107007212 */ /* 0x000fe200078e9602 */
[----:B------:R-:W-:-:S05]  /*1a7a0*/  IMAD.WIDE.U32 R2, R3, -0x2daee0ad, RZ ;  /* 0xd2511f5303027825 */ /* 0x000fca00078e00ff */
[----:B------:R-:W-:Y:S01]  /*1a7b0*/  LOP3.LUT R3, R3, R239, R6, 0x96, !PT ;  /* 0x000000ef03037212 */ /* 0x000fe200078e9606 */
[----:B------:R-:W-:Y:S01]  /*1a7c0*/  IMAD.WIDE.U32 R6, R0, -0x326172a9, RZ ;  /* 0xcd9e8d5700067825 */ /* 0x000fe200078e00ff */
[----:B------:R-:W-:-:S04]  /*1a7d0*/  @!P1 PRMT R72, R9, 0x5410, RZ ;  /* 0x0000541009489816 */ /* 0x000fc800000000ff */
[----:B------:R-:W-:-:S05]  /*1a7e0*/  LOP3.LUT R0, R7, R237, R4, 0x96, !PT ;  /* 0x000000ed07007212 */ /* 0x000fca00078e9604 */
[----:B------:R-:W-:-:S05]  /*1a7f0*/  IMAD.WIDE.U32 R8, R0, -0x2daee0ad, RZ ;  /* 0xd2511f5300087825 */ /* 0x000fca00078e00ff */
        /* <DEDUP_REMOVED lines=10> */
[----:B------:R-:W-:-:S04]  /*1a8a0*/  SHF.R.U32.HI R4, RZ, 0x10, R0 ;  /* 0x00000010ff047819 */ /* 0x000fc80000011600 */
[----:B------:R-:W-:-:S04]  /*1a8b0*/  LOP3.LUT R4, R4, 0xff, RZ, 0xc0, !PT ;  /* 0x000000ff04047812 */ /* 0x000fc800078ec0ff */
[----:B------:R-:W-:Y:S01]  /*1a8c0*/  ISETP.GE.U32.AND P0, PT, R193, R4, PT ;  /* 0x00000004c100720c */ /* 0x000fe20003f06070 */
[----:B---3--:R-:W-:Y:S01]  /*1a8d0*/  FMUL.FTZ R252, R190, R159 ;  /* 0x0000009fbefc7220 */ /* 0x008fe20000410000 */
[----:B------:R-:W-:Y:S01]  /*1a8e0*/  PRMT R190, R49, 0x5410, R48 ;  /* 0x0000541031be7816 */ /* 0x000fe20000000030 */
[----:B----4-:R-:W-:-:S05]  /*1a8f0*/  @!P5 HFMA2.BF16_V2 R12, -RZ.H0_H0, RZ.H0_H0, -R49.H0_H0 ;  /* 0x200000ffff0cd231 */ /* 0x010fca0000340931 */
[----:B------:R-:W-:-:S04]  /*1a900*/  PRMT R4, R12, 0x7610, R4 ;  /* 0x000076100c047816 */ /* 0x000fc80000000004 */
[----:B------:R-:W-:Y:S02]  /*1a910*/  @!P5 PRMT R49, R4, 0x5410, RZ ;  /* 0x000054100431d816 */ /* 0x000fe400000000ff */
[----:B------:R1:W2:Y:S04]  /*1a920*/  LDL.LU.S16 R4, [R1+0x60] ;  /* 0x0000600001047983 */ /* 0x0002a80000300600 */
[----:B------:R1:W3:Y:S01]  /*1a930*/  LDL.LU.S16 R12, [R1+0x64] ;  /* 0x00006400010c7983 */ /* 0x0002e20000300600 */
[----:B------:R-:W-:-:S04]  /*1a940*/  SHF.R.U32.HI R0, RZ, 0x18, R0 ;  /* 0x00000018ff007819 */ /* 0x000fc80000011600 */
[C---:B------:R-:W-:Y:S02]  /*1a950*/  ISETP.GE.U32.AND P3, PT, R193.reuse, R0, PT ;  /* 0x00000000c100720c */ /* 0x040fe40003f66070 */
[C---:B------:R-:W-:Y:S02]  /*1a960*/  LOP3.LUT R0, R2.reuse, 0xff, RZ, 0xc0, !PT ;  /* 0x000000ff02007812 */ /* 0x040fe400078ec0ff */
[----:B------:R-:W-:Y:S02]  /*1a970*/  LOP3.LUT R3, R2, 0xffff, RZ, 0xc0, !PT ;  /* 0x0000ffff02037812 */ /* 0x000fe400078ec0ff */
[----:B------:R-:W-:Y:S02]  /*1a980*/  ISETP.GE.U32.AND P1, PT, R193, R0, PT ;  /* 0x00000000c100720c */ /* 0x000fe40003f26070 */
[--C-:B------:R-:W-:Y:S02]  /*1a990*/  SHF.R.U32.HI R0, RZ, 0x18, R2.reuse ;  /* 0x00000018ff007819 */ /* 0x100fe40000011602 */
[----:B------:R-:W-:-:S02]  /*1a9a0*/  SHF.R.U32.HI R2, RZ, 0x10, R2 ;  /* 0x00000010ff027819 */ /* 0x000fc40000011602 */
[----:B------:R-:W-:Y:S02]  /*1a9b0*/  ISETP.GE.U32.AND P4, PT, R193, R0, PT ;  /* 0x00000000c100720c */ /* 0x000fe40003f86070 */
[----:B------:R-:W-:Y:S01]  /*1a9c0*/  LOP3.LUT R2, R2, 0xff, RZ, 0xc0, !PT ;  /* 0x000000ff02027812 */ /* 0x000fe200078ec0ff */
[----:B------:R-:W-:Y:S01]  /*1a9d0*/  FADD.FTZ R0, R47, R38 ;  /* 0x000000262f007221 */ /* 0x000fe20000010000 */
[----:B------:R-:W-:Y:S02]  /*1a9e0*/  PRMT R47, R35, 0x7632, R47 ;  /* 0x00007632232f7816 */ /* 0x000fe4000000002f */
[----:B------:R-:W-:Y:S02]  /*1a9f0*/  ISETP.GE.U32.AND P5, PT, R193, R2, PT ;  /* 0x00000002c100720c */ /* 0x000fe40003fa6070 */
[----:B------:R-:W-:Y:S02]  /*1aa00*/  SHF.R.U32.HI R2, RZ, 0x8, R3 ;  /* 0x00000008ff027819 */ /* 0x000fe40000011603 */
[----:B------:R-:W-:-:S02]  /*1aa10*/  LOP3.LUT R6, R5, R235, R6, 0x96, !PT ;  /* 0x000000eb05067212 */ /* 0x000fc400078e9606 */
[----:B------:R-:W-:Y:S01]  /*1aa20*/  LOP3.LUT R5, R161, R225, R248, 0x96, !PT ;  /* 0x000000e1a1057212 */ /* 0x000fe200078e96f8 */
[----:B------:R-:W-:-:S05]  /*1aa30*/  @!P2 HFMA2.BF16_V2 R13, -RZ.H0_H0, RZ.H0_H0, -R48.H0_H0 ;  /* 0x200000ffff0da231 */ /* 0x000fca0000340930 */
[----:B------:R-:W-:Y:S01]  /*1aa40*/  PRMT R3, R13, 0x7610, R3 ;  /* 0x000076100d037816 */ /* 0x000fe20000000003 */
[----:B------:R-:W-:Y:S01]  /*1aa50*/  FADD.FTZ R13, R46, R0 ;  /* 0x000000002e0d7221 */ /* 0x000fe20000010000 */
[----:B------:R-:W-:Y:S01]  /*1aa60*/  PRMT R46, R35, 0x7610, R46 ;  /* 0x00007610232e7816 */ /* 0x000fe2000000002e */
[----:B------:R-:W-:Y:S02]  /*1aa70*/  IMAD.MOV.U32 R248, RZ, RZ, R200 ;  /* 0x000000fffff87224 */ /* 0x000fe400078e00c8 */
[----:B------:R-:W-:Y:S01]  /*1aa80*/  IMAD.MOV.U32 R200, RZ, RZ, R189 ;  /* 0x000000ffffc87224 */ /* 0x000fe200078e00bd */
[----:B------:R-:W-:Y:S01]  /*1aa90*/  PRMT R189, R46, 0x5410, R47 ;  /* 0x000054102ebd7816 */ /* 0x000fe2000000002f */
[----:B--2---:R-:W-:Y:S02]  /*1aaa0*/  @!P3 HFMA2.BF16_V2 R4, -RZ.H0_H0, RZ.H0_H0, -R47.H0_H0 ;  /* 0x200000ffff04b231 */ /* 0x004fe4000034092f */
[----:B---3--:R-:W-:-:S03]  /*1aab0*/  @!P0 HFMA2.BF16_V2 R12, -RZ.H0_H0, RZ.H0_H0, -R46.H0_H0 ;  /* 0x200000ffff0c8231 */ /* 0x008fc6000034092e */
[----:B------:R-:W-:Y:S02]  /*1aac0*/  PRMT R188, R4, 0x7610, R188 ;  /* 0x0000761004bc7816 */ /* 0x000fe400000000bc */
[----:B------:R-:W-:Y:S02]  /*1aad0*/  PRMT R9, R12, 0x7610, R9 ;  /* 0x000076100c097816 */ /* 0x000fe40000000009 */
[----:B------:R-:W-:Y:S02]  /*1aae0*/  @!P3 PRMT R47, R188, 0x5410, RZ ;  /* 0x00005410bc2fb816 */ /* 0x000fe400000000ff */
[----:B------:R1:W2:Y:S01]  /*1aaf0*/  LDL.LU.S16 R188, [R1+0x70] ;  /* 0x0000700001bc7983 */ /* 0x0002a20000300600 */
[----:B------:R-:W-:-:S03]  /*1ab00*/  @!P0 PRMT R46, R9, 0x5410, RZ ;  /* 0x00005410092e8816 */ /* 0x000fc600000000ff */
[----:B------:R1:W3:Y:S04]  /*1ab10*/  LDL.LU.S16 R12, [R1+0x74] ;  /* 0x00007400010c7983 */ /* 0x0002e80000300600 */
[----:B------:R1:W4:Y:S01]  /*1ab20*/  LDL.LU.S16 R9, [R1+0x80] ;  /* 0x0000800001097983 */ /* 0x0003220000300600 */
[----:B------:R-:W-:Y:S02]  /*1ab30*/  LOP3.LUT R2, R2, 0xffff, RZ, 0xc0, !PT ;  /* 0x0000ffff02027812 */ /* 0x000fe400078ec0ff */
[----:B------:R-:W-:Y:S02]  /*1ab40*/  @!P2 PRMT R48, R3, 0x5410, RZ ;  /* 0x000054100330a816 */ /* 0x000fe400000000ff */
[----:B------:R-:W-:Y:S02]  /*1ab50*/  ISETP.GE.U32.AND P2, PT, R193, R2, PT ;  /* 0x00000002c100720c */ /* 0x000fe40003f46070 */
[----:B------:R-:W-:-:S02]  /*1ab60*/  PRMT R44, R36, 0x7632, R44 ;  /* 0x00007632242c7816 */ /* 0x000fc4000000002c */
[----:B------:R-:W-:Y:S02]  /*1ab70*/  PRMT R45, R36, 0x7610, R45 ;  /* 0x00007610242d7816 */ /* 0x000fe4000000002d */
[----:B------:R-:W-:Y:S01]  /*1ab80*/  PRMT R43, R31, 0x7610, R43 ;  /* 0x000076101f2b7816 */ /* 0x000fe2000000002b */
[----:B------:R-:W-:-:S04]  /*1ab90*/  IMAD.WIDE.U32 R2, R6, -0x2daee0ad, RZ ;  /* 0xd2511f5306027825 */ /* 0x000fc800078e00ff */
[-C--:B------:R-:W-:Y:S01]  /*1aba0*/  FMUL.FTZ R203, R203, R159.reuse ;  /* 0x0000009fcbcb7220 */ /* 0x080fe20000410000 */
[-C--:B------:R-:W-:Y:S01]  /*1abb0*/  FMUL.FTZ R238, R238, R159.reuse ;  /* 0x0000009feeee7220 */ /* 0x080fe20000410000 */
[-C--:B------:R-:W-:Y:S01]  /*1abc0*/  FMUL.FTZ R223, R223, R159.reuse ;  /* 0x0000009fdfdf7220 */ /* 0x080fe20000410000 */
[-C--:B------:R-:W-:Y:S01]  /*1abd0*/  FMUL.FTZ R245, R245, R159.reuse ;  /* 0x0000009ff5f57220 */ /* 0x080fe20000410000 */
[-C--:B------:R-:W-:Y:S01]  /*1abe0*/  FMUL.FTZ R226, R226, R159.reuse ;  /* 0x0000009fe2e27220 */ /* 0x080fe20000410000 */
[-C--:B------:R-:W-:Y:S01]  /*1abf0*/  FMUL.FTZ R187, R187, R159.reuse ;  /* 0x0000009fbbbb7220 */ /* 0x080fe20000410000 */
[----:B------:R-:W-:Y:S01]  /*1ac00*/  FMUL.FTZ R181, R181, R159 ;  /* 0x0000009fb5b57220 */ /* 0x000fe20000410000 */
[----:B------:R-:W-:Y:S01]  /*1ac10*/  LOP3.LUT R0, R3, R155, R8, 0x96, !PT ;  /* 0x0000009b03007212 */ /* 0x000fe200078e9608 */
[----:B------:R-:W-:Y:S01]  /*1ac20*/  IMAD.MOV.U32 R249, RZ, RZ, R248 ;  /* 0x000000fffff97224 */ /* 0x000fe200078e00f8 */
[----:B------:R-:W-:Y:S01]  /*1ac30*/  PRMT R42, R31, 0x7632, R42 ;  /* 0x000076321f2a7816 */ /* 0x000fe2000000002a */
[----:B------:R-:W-:-:S02]  /*1ac40*/  IMAD.MOV.U32 R248, RZ, RZ, R216 ;  /* 0x000000fffff87224 */ /* 0x000fc400078e00d8 */
[----:B------:R-:W-:Y:S02]  /*1ac50*/  IMAD.MOV.U32 R216, RZ, RZ, R200 ;  /* 0x000000ffffd87224 */ /* 0x000fe400078e00c8 */
[----:B------:R1:W4:Y:S01]  /*1ac60*/  LDL.LU.S16 R200, [R1+0x84] ;  /* 0x0000840001c87983 */ /* 0x0003220000300600 */
[----:B--2---:R-:W-:Y:S02]  /*1ac70*/  @!P1 HFMA2.BF16_V2 R188, -RZ.H0_H0, RZ.H0_H0, -R45.H0_H0 ;  /* 0x200000ffffbc9231 */ /* 0x004fe4000034092d */
[----:B---3--:R-:W-:Y:S02]  /*1ac80*/  @!P2 HFMA2.BF16_V2 R12, -RZ.H0_H0, RZ.H0_H0, -R44.H0_H0 ;  /* 0x200000ffff0ca231 */ /* 0x008fe4000034092c */
[----:B----4-:R-:W-:-:S03]  /*1ac90*/  @!P5 HFMA2.BF16_V2 R9, -RZ.H0_H0, RZ.H0_H0, -R43.H0_H0 ;  /* 0x200000ffff09d231 */ /* 0x010fc6000034092b */
[----:B------:R-:W-:Y:S02]  /*1aca0*/  PRMT R11, R12, 0x7610, R11 ;  /* 0x000076100c0b7816 */ /* 0x000fe4000000000b */
[----:B------:R-:W-:Y:S01]  /*1acb0*/  PRMT R159, R188, 0x7610, R159 ;  /* 0x00007610bc9f7816 */ /* 0x000fe2000000009f */
[----:B------:R1:W2:Y:S01]  /*1acc0*/  LDL.LU.S16 R12, [R1+0x114] ;  /* 0x00011400010c7983 */ /* 0x0002a20000300600 */
[----:B------:R-:W-:Y:S02]  /*1acd0*/  PRMT R8, R9, 0x7610, R8 ;  /* 0x0000761009087816 */ /* 0x000fe40000000008 */
[----:B------:R-:W-:Y:S02]  /*1ace0*/  PRMT R188, R45, 0x5410, R44 ;  /* 0x000054102dbc7816 */ /* 0x000fe4000000002c */
[----:B------:R-:W-:Y:S02]  /*1acf0*/  @!P1 PRMT R45, R159, 0x5410, RZ ;  /* 0x000054109f2d9816 */ /* 0x000fe400000000ff */
[----:B------:R-:W-:-:S02]  /*1ad00*/  @!P2 PRMT R44, R11, 0x5410, RZ ;  /* 0x000054100b2ca816 */ /* 0x000fc400000000ff */
[----:B------:R-:W-:Y:S01]  /*1ad10*/  PRMT R159, R43, 0x5410, R42 ;  /* 0x000054102b9f7816 */ /* 0x000fe2000000002a */
[----:B------:R1:W3:Y:S01]  /*1ad20*/  LDL.LU.S16 R11, [R1+0x110] ;  /* 0x00011000010b7983 */ /* 0x0002e20000300600 */
[----:B------:R-:W-:-:S03]  /*1ad30*/  @!P5 PRMT R43, R8, 0x5410, RZ ;  /* 0x00005410082bd816 */ /* 0x000fc600000000ff */
[----:B------:R1:W4:Y:S04]  /*1ad40*/  LDL.LU.S16 R9, [R1+0x10c] ;  /* 0x00010c0001097983 */ /* 0x0003280000300600 */
[----:B------:R1:W4:Y:S01]  /*1ad50*/  LDL.LU.S16 R8, [R1+0x108] ;  /* 0x0001080001087983 */ /* 0x0003220000300600 */
[----:B------:R-:W-:-:S04]  /*1ad60*/  LOP3.LUT R4, R0, 0xff, RZ, 0xc0, !PT ;  /* 0x000000ff00047812 */ /* 0x000fc800078ec0ff */
[----:B------:R-:W-:Y:S02]  /*1ad70*/  ISETP.GE.U32.AND P3, PT, R193, R4, PT ;  /* 0x00000004c100720c */ /* 0x000fe40003f66070 */
[----:B------:R-:W-:-:S04]  /*1ad80*/  SHF.R.U32.HI R4, RZ, 0x18, R0 ;  /* 0x00000018ff047819 */ /* 0x000fc80000011600 */
[C---:B------:R-:W-:Y:S02]  /*1ad90*/  ISETP.GE.U32.AND P0, PT, R193.reuse, R4, PT ;  /* 0x00000004c100720c */ /* 0x040fe40003f06070 */
[----:B------:R-:W-:Y:S02]  /*1ada0*/  SHF.R.U32.HI R4, RZ, 0x10, R0 ;  /* 0x00000010ff047819 */ /* 0x000fe40000011600 */
[----:B------:R-:W-:Y:S02]  /*1adb0*/  LOP3.LUT R0, R0, 0xffff, RZ, 0xc0, !PT ;  /* 0x0000ffff00007812 */ /* 0x000fe400078ec0ff */
[----:B------:R-:W-:Y:S02]  /*1adc0*/  LOP3.LUT R4, R4, 0xff, RZ, 0xc0, !PT ;  /* 0x000000ff04047812 */ /* 0x000fe400078ec0ff */
[----:B------:R-:W-:Y:S02]  /*1add0*/  SHF.R.U32.HI R0, RZ, 0x8, R0 ;  /* 0x00000008ff007819 */ /* 0x000fe40000011600 */
[----:B------:R-:W-:-:S02]  /*1ade0*/  ISETP.GE.U32.AND P1, PT, R193, R4, PT ;  /* 0x00000004c100720c */ /* 0x000fc40003f26070 */
[----:B------:R-:W-:-:S04]  /*1adf0*/  LOP3.LUT R0, R0, 0xffff, RZ, 0xc0, !PT ;  /* 0x0000ffff00007812 */ /* 0x000fc800078ec0ff */
[----:B------:R-:W-:Y:S02]  /*1ae00*/  ISETP.GE.U32.AND P2, PT, R193, R0, PT ;  /* 0x00000000c100720c */ /* 0x000fe40003f46070 */
[C---:B------:R-:W-:Y:S02]  /*1ae10*/  PRMT R41, R17.reuse, 0x7610, R41 ;  /* 0x0000761011297816 */ /* 0x040fe40000000029 */
[----:B------:R-:W-:Y:S01]  /*1ae20*/  PRMT R40, R17, 0x7632, R40 ;  /* 0x0000763211287816 */ /* 0x000fe20000000028 */
[----:B------:R-:W-:Y:S01]  /*1ae30*/  @!P4 HFMA2.BF16_V2 R200, -RZ.H0_H0, RZ.H0_H0, -R42.H0_H0 ;  /* 0x200000ffffc8c231 */ /* 0x000fe2000034092a */
[C---:B------:R-:W-:Y:S02]  /*1ae40*/  PRMT R39, R30.reuse, 0x7610, R39 ;  /* 0x000076101e277816 */ /* 0x040fe40000000027 */
[----:B------:R-:W-:Y:S01]  /*1ae50*/  PRMT R38, R30, 0x7632, R38 ;  /* 0x000076321e267816 */ /* 0x000fe20000000026 */
[----:B------:R-:W-:Y:S01]  /*1ae60*/  IMAD.MOV.U32 R240, RZ, RZ, R249 ;  /* 0x000000fffff07224 */ /* 0x000fe200078e00f9 */
[----:B------:R-:W-:Y:S01]  /*1ae70*/  PRMT R10, R200, 0x7610, R10 ;  /* 0x00007610c80a7816 */ /* 0x000fe2000000000a */
[----:B------:R-:W-:-:S02]  /*1ae80*/  IMAD.MOV.U32 R249, RZ, RZ, R248 ;  /* 0x000000fffff97224 */ /* 0x000fc400078e00f8 */
[----:B------:R-:W-:Y:S02]  /*1ae90*/  IMAD.MOV.U32 R248, RZ, RZ, R234 ;  /* 0x000000fffff87224 */ /* 0x000fe400078e00ea */
[----:B------:R-:W-:Y:S02]  /*1aea0*/  IMAD.MOV.U32 R234, RZ, RZ, R221 ;  /* 0x000000ffffea7224 */ /* 0x000fe400078e00dd */
[----:B------:R-:W-:Y:S01]  /*1aeb0*/  IMAD.MOV.U32 R221, RZ, RZ, R202 ;  /* 0x000000ffffdd7224 */ /* 0x000fe200078e00ca */
[----:B------:R-:W-:Y:S02]  /*1aec0*/  PRMT R202, R41, 0x5410, R40 ;  /* 0x0000541029ca7816 */ /* 0x000fe40000000028 */
[----:B------:R-:W-:Y:S02]  /*1aed0*/  @!P4 PRMT R42, R10, 0x5410, RZ ;  /* 0x000054100a2ac816 */ /* 0x000fe400000000ff */
[----:B------:R-:W-:Y:S02]  /*1aee0*/  SHF.R.U32.HI R10, RZ, 0x18, R2 ;  /* 0x00000018ff0a7819 */ /* 0x000fe40000011602 */
[----:B------:R-:W-:Y:S01]  /*1aef0*/  PRMT R200, R39, 0x5410, R38 ;  /* 0x0000541027c87816 */ /* 0x000fe20000000026 */
[----:B------:R-:W-:-:S02]  /*1af00*/  IMAD.MOV.U32 R247, RZ, RZ, R240 ;  /* 0x000000fffff77224 */ /* 0x000fc400078e00f0 */
[----:B------:R-:W-:Y:S02]  /*1af10*/  IMAD.MOV.U32 R240, RZ, RZ, R214 ;  /* 0x000000fffff07224 */ /* 0x000fe400078e00d6 */
[----:B------:R-:W-:Y:S02]  /*1af20*/  IMAD.MOV.U32 R214, RZ, RZ, R207 ;  /* 0x000000ffffd67224 */ /* 0x000fe400078e00cf */
[----:B------:R-:W-:Y:S02]  /*1af30*/  IMAD.MOV.U32 R207, RZ, RZ, R191 ;  /* 0x000000ffffcf7224 */ /* 0x000fe400078e00bf */
[----:B------:R1:W4:Y:S01]  /*1af40*/  LDL.LU.S16 R191, [R1+0x118] ;  /* 0x0001180001bf7983 */ /* 0x0003220000300600 */
[----:B--2---:R-:W-:-:S05]  /*1af50*/  @!P3 HFMA2.BF16_V2 R12, -RZ.H0_H0, RZ.H0_H0, -R39.H0_H0 ;  /* 0x200000ffff0cb231 */ /* 0x004fca0000340927 */
[----:B------:R-:W-:Y:S01]  /*1af60*/  PRMT R7, R12, 0x7610, R7 ;  /* 0x000076100c077816 */ /* 0x000fe20000000007 */
[----:B---3--:R-:W-:Y:S02]  /*1af70*/  @!P2 HFMA2.BF16_V2 R11, -RZ.H0_H0, RZ.H0_H0, -R38.H0_H0 ;  /* 0x200000ffff0ba231 */ /* 0x008fe40000340926 */
[----:B----4-:R-:W-:Y:S02]  /*1af80*/  @!P1 HFMA2.BF16_V2 R9, -RZ.H0_H0, RZ.H0_H0, -R41.H0_H0 ;  /* 0x200000ffff099231 */ /* 0x010fe40000340929 */
[----:B------:R-:W-:-:S03]  /*1af90*/  @!P0 HFMA2.BF16_V2 R8, -RZ.H0_H0, RZ.H0_H0, -R40.H0_H0 ;  /* 0x200000ffff088231 */ /* 0x000fc60000340928 */
[----:B------:R-:W-:Y:S02]  /*1afa0*/  PRMT R4, R9, 0x7610, R4 ;  /* 0x0000761009047816 */ /* 0x000fe40000000004 */
[----:B------:R-:W-:Y:S02]  /*1afb0*/  PRMT R0, R8, 0x7610, R0 ;  /* 0x0000761008007816 */ /* 0x000fe40000000000 */
[----:B------:R-:W-:Y:S02]  /*1afc0*/  PRMT R6, R11, 0x7610, R6 ;  /* 0x000076100b067816 */ /* 0x000fe40000000006 */
[----:B------:R-:W-:Y:S01]  /*1afd0*/  @!P1 PRMT R41, R4, 0x5410, RZ ;  /* 0x0000541004299816 */ /* 0x000fe200000000ff */
[----:B------:R-:W-:Y:S01]  /*1afe0*/  IMAD.WIDE.U32 R4, R5, -0x2daee0ad, RZ ;  /* 0xd2511f5305047825 */ /* 0x000fe200078e00ff */
[----:B------:R-:W-:Y:S02]  /*1aff0*/  @!P0 PRMT R40, R0, 0x5410, RZ ;  /* 0x0000541000288816 */ /* 0x000fe400000000ff */
[----:B------:R-:W-:-:S02]  /*1b000*/  LOP3.LUT R0, R2, 0xff, RZ, 0xc0, !PT ;  /* 0x000000ff02007812 */ /* 0x000fc400078ec0ff */
[----:B------:R-:W-:Y:S02]  /*1b010*/  LOP3.LUT R11, R2, 0xffff, RZ, 0xc0, !PT ;  /* 0x0000ffff020b7812 */ /* 0x000fe400078ec0ff */
[----:B------:R-:W-:Y:S02]  /*1b020*/  SHF.R.U32.HI R12, RZ, 0x10, R2 ;  /* 0x00000010ff0c7819 */ /* 0x000fe40000011602 */
[----:B------:R-:W-:Y:S02]  /*1b030*/  LOP3.LUT R2, R197, R224, R160, 0x96, !PT ;  /* 0x000000e0c5027212 */ /* 0x000fe400078e96a0 */
[----:B------:R-:W-:Y:S02]  /*1b040*/  ISETP.GE.U32.AND P4, PT, R193, R0, PT ;  /* 0x00000000c100720c */ /* 0x000fe40003f86070 */
[----:B------:R-:W-:Y:S01]  /*1b050*/  LOP3.LUT R0, R5, R232, R246, 0x96, !PT ;  /* 0x000000e805007212 */ /* 0x000fe200078e96f6 */
[----:B------:R-:W-:-:S04]  /*1b060*/  IMAD.WIDE.U32 R2, R2, -0x2daee0ad, RZ ;  /* 0xd2511f5302027825 */ /* 0x000fc800078e00ff */
[----:B------:R-:W-:Y:S01]  /*1b070*/  IMAD.WIDE.U32 R8, R0, -0x326172a9, RZ ;  /* 0xcd9e8d5700087825 */ /* 0x000fe200078e00ff */
[----:B------:R-:W-:-:S04]  /*1b080*/  LOP3.LUT R3, R3, R241, R4, 0x96, !PT ;  /* 0x000000f103037212 */ /* 0x000fc800078e9604 */
[----:B------:R-:W-:Y:S01]  /*1b090*/  LOP3.LUT R0, R9, R219, R196, 0x96, !PT ;  /* 0x000000db09007212 */ /* 0x000fe200078e96c4 */
[----:B------:R-:W-:Y:S01]  /*1b0a0*/  IMAD.WIDE.U32 R4, R3, -0x326172a9, RZ ;  /* 0xcd9e8d5703047825 */ /* 0x000fe200078e00ff */
[----:B------:R-:W-:Y:S02]  /*1b0b0*/  @!P3 PRMT R39, R7, 0x5410, RZ ;  /* 0x000054100727b816 */ /* 0x000fe400000000ff */
[----:B------:R-:W-:Y:S01]  /*1b0c0*/  @!P2 PRMT R38, R6, 0x5410, RZ ;  /* 0x000054100626a816 */ /* 0x000fe200000000ff */
[----:B------:R-:W-:Y:S01]  /*1b0d0*/  IMAD.WIDE.U32 R6, R0, -0x2daee0ad, RZ ;  /* 0xd2511f5300067825 */ /* 0x000fe200078e00ff */
[----:B------:R-:W-:-:S05]  /*1b0e0*/  LOP3.LUT R0, R5, R237, R8, 0x96, !PT ;  /* 0x000000ed05007212 */ /* 0x000fca00078e9608 */
[----:B------:R-:W-:Y:S01]  /*1b0f0*/  IMAD.WIDE.U32 R8, R0, -0x2daee0ad, RZ ;  /* 0xd2511f5300087825 */ /* 0x000fe200078e00ff */
[----:B------:R-:W-:-:S04]  /*1b100*/  LOP3.LUT R7, R7, R239, R2, 0x96, !PT ;  /* 0x000000ef07077212 */ /* 0x000fc800078e9602 */
[----:B------:R-:W-:Y:S01]  /*1b110*/  LOP3.LUT R2, R9, R233, R6, 0x96, !PT ;  /* 0x000000e909027212 */ /* 0x000fe200078e9606 */
[----:B------:R-:W-:-:S04]  /*1b120*/  IMAD.WIDE.U32 R6, R7, -0x326172a9, RZ ;  /* 0xcd9e8d5707067825 */ /* 0x000fc800078e00ff */
[----:B------:R-:W-:Y:S01]  /*1b130*/  IMAD.WIDE.U32 R2, R2, -0x326172a9, RZ ;  /* 0xcd9e8d5702027825 */ /* 0x000fe200078e00ff */
[----:B------:R-:W-:Y:S02]  /*1b140*/  LOP3.LUT R7, R7, R235, R4, 0x96, !PT ;  /* 0x000000eb07077212 */ /* 0x000fe400078e9604 */
[----:B------:R-:W-:Y:S01]  /*1b150*/  LOP3.LUT R4, R2, 0xff, RZ, 0xc0, !PT ;  /* 0x000000ff02047812 */ /* 0x000fe200078ec0ff */
[----:B------:R-:W-:Y:S01]  /*1b160*/  FADD.FTZ R9, R184, R13 ;  /* 0x0000000db8097221 */ /* 0x000fe20000010000 */
[----:B------:R-:W-:Y:S01]  /*1b170*/  LOP3.LUT R0, R3, R135, R6, 0x96, !PT ;  /* 0x0000008703007212 */ /* 0x000fe200078e9606 */
[----:B------:R1:W2:Y:S01]  /*1b180*/  LDL.LU.S16 R184, [R1+0x128] ;  /* 0x0001280001b87983 */ /* 0x0002a20000300600 */
[----:B------:R-:W-:Y:S02]  /*1b190*/  ISETP.GE.U32.AND P1, PT, R193, R4, PT ;  /* 0x00000004c100720c */ /* 0x000fe40003f26070 */
[----:B------:R-:W-:Y:S02]  /*1b1a0*/  SHF.R.U32.HI R4, RZ, 0x18, R2 ;  /* 0x00000018ff047819 */ /* 0x000fe40000011602 */
[----:B------:R-:W-:-:S02]  /*1b1b0*/  LOP3.LUT R6, R2, 0xffff, RZ, 0xc0, !PT ;  /* 0x0000ffff02067812 */ /* 0x000fc400078ec0ff */
[----:B------:R-:W-:Y:S02]  /*1b1c0*/  SHF.R.U32.HI R5, RZ, 0x10, R2 ;  /* 0x00000010ff057819 */ /* 0x000fe40000011602 */
[----:B------:R-:W-:Y:S02]  /*1b1d0*/  SHF.R.U32.HI R2, RZ, 0x8, R11 ;  /* 0x00000008ff027819 */ /* 0x000fe4000001160b */
[----:B------:R1:W3:Y:S01]  /*1b1e0*/  LDL.LU.S16 R11, [R1+0x120] ;  /* 0x00012000010b7983 */ /* 0x0002e20000300600 */
[----:B------:R-:W-:Y:S02]  /*1b1f0*/  LOP3.LUT R3, R12, 0xff, RZ, 0xc0, !PT ;  /* 0x000000ff0c037812 */ /* 0x000fe400078ec0ff */
[----:B------:R-:W-:Y:S02]  /*1b200*/  LOP3.LUT R2, R2, 0xffff, RZ, 0xc0, !PT ;  /* 0x0000ffff02027812 */ /* 0x000fe400078ec0ff */
[C---:B------:R-:W-:Y:S02]  /*1b210*/  ISETP.GE.U32.AND P3, PT, R193.reuse, R3, PT ;  /* 0x00000003c100720c */ /* 0x040fe40003f66070 */
[----:B------:R-:W-:-:S02]  /*1b220*/  ISETP.GE.U32.AND P5, PT, R193, R2, PT ;  /* 0x00000002c100720c */ /* 0x000fc40003fa6070 */
[----:B------:R-:W-:Y:S02]  /*1b230*/  LOP3.LUT R2, R0, 0xffff, RZ, 0xc0, !PT ;  /* 0x0000ffff00027812 */ /* 0x000fe400078ec0ff */
[C---:B------:R-:W-:Y:S02]  /*1b240*/  PRMT R36, R32.reuse, 0x7610, R36 ;  /* 0x0000761020247816 */ /* 0x040fe40000000024 */
[----:B------:R-:W-:Y:S02]  /*1b250*/  SHF.R.U32.HI R2, RZ, 0x8, R2 ;  /* 0x00000008ff027819 */ /* 0x000fe40000011602 */
[----:B------:R-:W-:Y:S01]  /*1b260*/  ISETP.GE.U32.AND P0, PT, R193, R10, PT ;  /* 0x0000000ac100720c */ /* 0x000fe20003f06070 */
[----:B------:R-:W-:Y:S01]  /*1b270*/  @!P4 HFMA2.BF16_V2 R196, -RZ.H0_H0, RZ.H0_H0, -R36.H0_H0 ;  /* 0x200000ffffc4c231 */ /* 0x000fe20000340924 */
[----:B------:R-:W-:Y:S01]  /*1b280*/  PRMT R35, R32, 0x7632, R35 ;  /* 0x0000763220237816 */ /* 0x000fe20000000023 */
[----:B------:R-:W-:Y:S01]  /*1b290*/  IMAD.MOV.U32 R10, RZ, RZ, R194 ;  /* 0x000000ffff0a7224 */ /* 0x000fe200078e00c2 */
[----:B------:R-:W-:Y:S01]  /*1b2a0*/  LOP3.LUT R2, R2, 0xffff, RZ, 0xc0, !PT ;  /* 0x0000ffff02027812 */ /* 0x000fe200078ec0ff */
[----:B------:R-:W-:Y:S01]  /*1b2b0*/  @!P3 HFMA2.BF16_V2 R191, -RZ.H0_H0, RZ.H0_H0, -R34.H0_H0 ;  /* 0x200000ffffbfb231 */ /* 0x000fe20000340922 */
[----:B------:R-:W-:-:S02]  /*1b2c0*/  PRMT R194, R36, 0x5410, R35 ;  /* 0x0000541024c27816 */ /* 0x000fc40000000023 */
[----:B------:R-:W-:Y:S02]  /*1b2d0*/  @!P4 PRMT R36, R196, 0x5410, RZ ;  /* 0x00005410c424c816 */ /* 0x000fe400000000ff */
[----:B------:R-:W-:Y:S02]  /*1b2e0*/  ISETP.GE.U32.AND P4, PT, R193, R2, PT ;  /* 0x00000002c100720c */ /* 0x000fe40003f86070 */
[C---:B------:R-:W-:Y:S02]  /*1b2f0*/  PRMT R33, R34.reuse, 0x7632, R33 ;  /* 0x0000763222217816 */ /* 0x040fe40000000021 */
[----:B------:R-:W-:Y:S02]  /*1b300*/  PRMT R2, R191, 0x7610, R2 ;  /* 0x00007610bf027816 */ /* 0x000fe40000000002 */
[----:B------:R-:W-:Y:S01]  /*1b310*/  PRMT R191, R34, 0x5410, R33 ;  /* 0x0000541022bf7816 */ /* 0x000fe20000000021 */
[----:B------:R-:W-:Y:S01]  /*1b320*/  @!P0 HFMA2.BF16_V2 R246, -RZ.H0_H0, RZ.H0_H0, -R33.H0_H0 ;  /* 0x200000fffff68231 */ /* 0x000fe20000340921 */
[----:B------:R-:W-:-:S02]  /*1b330*/  @!P3 PRMT R34, R2, 0x5410, RZ ;  /* 0x000054100222b816 */ /* 0x000fc400000000ff */
[----:B------:R-:W-:Y:S02]  /*1b340*/  LOP3.LUT R2, R0, 0xff, RZ, 0xc0, !PT ;  /* 0x000000ff00027812 */ /* 0x000fe400078ec0ff */
[----:B------:R-:W-:Y:S01]  /*1b350*/  PRMT R31, R59, 0x7632, R31 ;  /* 0x000076323b1f7816 */ /* 0x000fe2000000001f */
[----:B------:R-:W-:Y:S01]  /*1b360*/  @!P5 HFMA2.BF16_V2 R197, -RZ.H0_H0, RZ.H0_H0, -R35.H0_H0 ;  /* 0x200000ffffc5d231 */ /* 0x000fe20000340923 */
[----:B------:R-:W-:Y:S02]  /*1b370*/  @!P0 PRMT R33, R246, 0x5410, RZ ;  /* 0x00005410f6218816 */ /* 0x000fe400000000ff */
[----:B------:R-:W-:Y:S02]  /*1b380*/  ISETP.GE.U32.AND P0, PT, R193, R2, PT ;  /* 0x00000002c100720c */ /* 0x000fe40003f06070 */
[----:B------:R-:W-:Y:S02]  /*1b390*/  SHF.R.U32.HI R2, RZ, 0x18, R0 ;  /* 0x00000018ff027819 */ /* 0x000fe40000011600 */
[----:B------:R-:W-:-:S02]  /*1b3a0*/  @!P5 PRMT R35, R197, 0x5410, RZ ;  /* 0x00005410c523d816 */ /* 0x000fc400000000ff */
[----:B------:R-:W-:Y:S01]  /*1b3b0*/  ISETP.GE.U32.AND P5, PT, R193, R2, PT ;  /* 0x00000002c100720c */ /* 0x000fe20003fa6070 */
[----:B---3--:R-:W-:-:S05]  /*1b3c0*/  @!P4 HFMA2.BF16_V2 R11, -RZ.H0_H0, RZ.H0_H0, -R31.H0_H0 ;  /* 0x200000ffff0bc231 */ /* 0x008fca000034091f */
[----:B------:R-:W-:Y:S01]  /*1b3d0*/  PRMT R2, R11, 0x7610, R2 ;  /* 0x000076100b027816 */ /* 0x000fe20000000002 */
[----:B------:R-:W-:Y:S02]  /*1b3e0*/  IMAD.MOV.U32 R11, RZ, RZ, R203 ;  /* 0x000000ffff0b7224 */ /* 0x000fe400078e00cb */
[----:B------:R1:W3:Y:S01]  /*1b3f0*/  LDL.LU.S16 R203, [R1+0x134] ;  /* 0x0001340001cb7983 */ /* 0x0002e20000300600 */
[----:B------:R-:W-:-:S04]  /*1b400*/  SHF.R.U32.HI R0, RZ, 0x10, R0 ;  /* 0x00000010ff007819 */ /* 0x000fc80000011600 */
[----:B------:R-:W-:-:S04]  /*1b410*/  LOP3.LUT R0, R0, 0xff, RZ, 0xc0, !PT ;  /* 0x000000ff00007812 */ /* 0x000fc800078ec0ff */
[----:B------:R-:W-:Y:S02]  /*1b420*/  ISETP.GE.U32.AND P3, PT, R193, R0, PT ;  /* 0x00000000c100720c */ /* 0x000fe40003f66070 */
[C---:B------:R-:W-:Y:S02]  /*1b430*/  PRMT R30, R16.reuse, 0x7610, R30 ;  /* 0x00007610101e7816 */ /* 0x040fe4000000001e */
[----:B------:R-:W-:Y:S02]  /*1b440*/  LOP3.LUT R0, R5, 0xff, RZ, 0xc0, !PT ;  /* 0x000000ff05007812 */ /* 0x000fe400078ec0ff */
[----:B------:R1:W4:Y:S01]  /*1b450*/  LDL.LU.S16 R5, [R1+0x130] ;  /* 0x0001300001057983 */ /* 0x0003220000300600 */
[----:B------:R-:W-:-:S03]  /*1b460*/  PRMT R23, R16, 0x7632, R23 ;  /* 0x0000763210177816 */ /* 0x000fc60000000017 */
[----:B------:R1:W4:Y:S01]  /*1b470*/  LDL.LU.S16 R197, [R1+0x13c] ;  /* 0x00013c0001c57983 */ /* 0x0003220000300600 */
[----:B------:R-:W-:Y:S02]  /*1b480*/  PRMT R32, R59, 0x7610, R32 ;  /* 0x000076103b207816 */ /* 0x000fe40000000020 */
[----:B---3--:R-:W-:-:S05]  /*1b490*/  @!P3 HFMA2.BF16_V2 R203, -RZ.H0_H0, RZ.H0_H0, -R30.H0_H0 ;  /* 0x200000ffffcbb231 */ /* 0x008fca000034091e */
[----:B------:R-:W-:Y:S02]  /*1b4a0*/  PRMT R246, R203, 0x7610, R246 ;  /* 0x00007610cbf67816 */ /* 0x000fe400000000f6 */
[----:B------:R-:W-:Y:S02]  /*1b4b0*/  PRMT R203, R30, 0x5410, R23 ;  /* 0x000054101ecb7816 */ /* 0x000fe40000000017 */
[----:B------:R-:W-:Y:S02]  /*1b4c0*/  @!P3 PRMT R30, R246, 0x5410, RZ ;  /* 0x00005410f61eb816 */ /* 0x000fe400000000ff */
[----:B------:R1:W3:Y:S01]  /*1b4d0*/  LDL.LU.S16 R246, [R1+0x140] ;  /* 0x0001400001f67983 */ /* 0x0002e20000300600 */
[----:B--2---:R-:W-:Y:S01]  /*1b4e0*/  @!P0 HFMA2.BF16_V2 R184, -RZ.H0_H0, RZ.H0_H0, -R32.H0_H0 ;  /* 0x200000ffffb88231 */ /* 0x004fe20000340920 */
[----:B------:R-:W-:Y:S01]  /*1b4f0*/  ISETP.GE.U32.AND P2, PT, R193, R4, PT ;  /* 0x00000004c100720c */ /* 0x000fe20003f46070 */
[----:B------:R-:W-:-:S03]  /*1b500*/  IMAD.MOV.U32 R4, RZ, RZ, R240 ;  /* 0x000000ffff047224 */ /* 0x000fc600078e00f0 */
[----:B------:R-:W-:Y:S01]  /*1b510*/  PRMT R3, R184, 0x7610, R3 ;  /* 0x00007610b8037816 */ /* 0x000fe20000000003 */
[----:B------:R-:W-:Y:S01]  /*1b520*/  IMAD.MOV.U32 R184, RZ, RZ, R4 ;  /* 0x000000ffffb87224 */ /* 0x000fe200078e0004 */
[----:B------:R-:W-:Y:S01]  /*1b530*/  SHF.R.U32.HI R4, RZ, 0x8, R6 ;  /* 0x00000008ff047819 */ /* 0x000fe20000011606 */
[----:B------:R-:W-:Y:S02]  /*1b540*/  IMAD.MOV.U32 R240, RZ, RZ, R213 ;  /* 0x000000fffff07224 */ /* 0x000fe400078e00d5 */
[----:B------:R-:W-:Y:S01]  /*1b550*/  IMAD.MOV.U32 R213, RZ, RZ, R204 ;  /* 0x000000ffffd57224 */ /* 0x000fe200078e00cc */
[----:B------:R-:W-:Y:S02]  /*1b560*/  PRMT R204, R32, 0x5410, R31 ;  /* 0x0000541020cc7816 */ /* 0x000fe4000000001f */
[----:B------:R-:W-:Y:S02]  /*1b570*/  @!P0 PRMT R32, R3, 0x5410, RZ ;  /* 0x0000541003208816 */ /* 0x000fe400000000ff */
[----:B------:R-:W-:Y:S01]  /*1b580*/  @!P4 PRMT R31, R2, 0x5410, RZ ;  /* 0x00005410021fc816 */ /* 0x000fe200000000ff */
[----:B------:R-:W-:Y:S01]  /*1b590*/  IMAD.WIDE.U32 R2, R7, -0x2daee0ad, RZ ;  /* 0xd2511f5307027825 */ /* 0x000fe200078e00ff */
[----:B------:R-:W-:-:S03]  /*1b5a0*/  LOP3.LUT R4, R4, 0xffff, RZ, 0xc0, !PT ;  /* 0x0000ffff04047812 */ /* 0x000fc600078ec0ff */
[----:B----4-:R-:W-:Y:S01]  /*1b5b0*/  @!P5 HFMA2.BF16_V2 R5, -RZ.H0_H0, RZ.H0_H0, -R23.H0_H0 ;  /* 0x200000ffff05d231 */ /* 0x010fe20000340917 */
[C---:B------:R-:W-:Y:S02]  /*1b5c0*/  ISETP.GE.U32.AND P0, PT, R193.reuse, R0, PT ;  /* 0x00000000c100720c */ /* 0x040fe40003f06070 */
[----:B------:R-:W-:Y:S02]  /*1b5d0*/  ISETP.GE.U32.AND P4, PT, R193, R4, PT ;  /* 0x00000004c100720c */ /* 0x000fe40003f86070 */
[----:B------:R-:W-:Y:S02]  /*1b5e0*/  LOP3.LUT R0, R3, R155, R8, 0x96, !PT ;  /* 0x0000009b03007212 */ /* 0x000fe400078e9608 */
[----:B------:R-:W-:Y:S02]  /*1b5f0*/  PRMT R196, R5, 0x7610, R196 ;  /* 0x0000761005c47816 */ /* 0x000fe400000000c4 */
[C---:B------:R-:W-:Y:S02]  /*1b600*/  LOP3.LUT R7, R2.reuse, 0xffff, RZ, 0xc0, !PT ;  /* 0x0000ffff02077812 */ /* 0x040fe400078ec0ff */
[----:B------:R-:W-:-:S02]  /*1b610*/  LOP3.LUT R5, R2, 0xff, RZ, 0xc0, !PT ;  /* 0x000000ff02057812 */ /* 0x000fc400078ec0ff */
[--C-:B------:R-:W-:Y:S02]  /*1b620*/  SHF.R.U32.HI R6, RZ, 0x10, R2.reuse ;  /* 0x00000010ff067819 */ /* 0x100fe40000011602 */
[----:B------:R-:W-:Y:S02]  /*1b630*/  SHF.R.U32.HI R3, RZ, 0x18, R2 ;  /* 0x00000018ff037819 */ /* 0x000fe40000011602 */
[----:B------:R-:W-:Y:S01]  /*1b640*/  SHF.R.U32.HI R2, RZ, 0x10, R0 ;  /* 0x00000010ff027819 */ /* 0x000fe20000011600 */
[----:B------:R-:W-:Y:S01]  /*1b650*/  @!P1 HFMA2.BF16_V2 R197, -RZ.H0_H0, RZ.H0_H0, -R22.H0_H0 ;  /* 0x200000ffffc59231 */ /* 0x000fe20000340916 */
[----:B------:R-:W-:Y:S02]  /*1b660*/  PRMT R21, R22, 0x7632, R21 ;  /* 0x0000763216157816 */ /* 0x000fe40000000015 */
[----:B------:R-:W-:Y:S02]  /*1b670*/  LOP3.LUT R2, R2, 0xff, RZ, 0xc0, !PT ;  /* 0x000000ff02027812 */ /* 0x000fe400078ec0ff */
[----:B------:R-:W-:-:S02]  /*1b680*/  @!P5 PRMT R23, R196, 0x5410, RZ ;  /* 0x00005410c417d816 */ /* 0x000fc400000000ff */
[----:B------:R-:W-:Y:S01]  /*1b690*/  PRMT R26, R197, 0x7610, R26 ;  /* 0x00007610c51a7816 */ /* 0x000fe2000000001a */
[----:B------:R1:W2:Y:S01]  /*1b6a0*/  LDL.LU.S16 R196, [R1+0x148] ;  /* 0x0001480001c47983 */ /* 0x0002a20000300600 */
[C---:B------:R-:W-:Y:S02]  /*1b6b0*/  ISETP.GE.U32.AND P5, PT, R193.reuse, R2, PT ;  /* 0x00000002c100720c */ /* 0x040fe40003fa6070 */
[----:B------:R-:W-:Y:S02]  /*1b6c0*/  LOP3.LUT R2, R0, 0xff, RZ, 0xc0, !PT ;  /* 0x000000ff00027812 */ /* 0x000fe400078ec0ff */
[----:B------:R-:W-:Y:S02]  /*1b6d0*/  PRMT R197, R22, 0x5410, R21 ;  /* 0x0000541016c57816 */ /* 0x000fe40000000015 */
[----:B------:R-:W-:Y:S02]  /*1b6e0*/  @!P1 PRMT R22, R26, 0x5410, RZ ;  /* 0x000054101a169816 */ /* 0x000fe400000000ff */
[----:B------:R-:W-:Y:S01]  /*1b6f0*/  ISETP.GE.U32.AND P1, PT, R193, R2, PT ;  /* 0x00000002c100720c */ /* 0x000fe20003f26070 */
[----:B------:R-:W4:Y:S01]  /*1b700*/  LDL.LU R26, [R1+0x384] ;  /* 0x00038400011a7983 */ /* 0x000f220000300800 */
[----:B------:R-:W-:Y:S01]  /*1b710*/  SHF.R.U32.HI R2, RZ, 0x18, R0 ;  /* 0x00000018ff027819 */ /* 0x000fe20000011600 */
[----:B---3--:R-:W-:-:S05]  /*1b720*/  @!P4 HFMA2.BF16_V2 R246, -RZ.H0_H0, RZ.H0_H0, -R21.H0_H0 ;  /* 0x200000fffff6c231 */ /* 0x008fca0000340915 */
[----:B------:R-:W-:-:S04]  /*1b730*/  PRMT R231, R246, 0x7610, R231 ;  /* 0x00007610f6e77816 */ /* 0x000fc800000000e7 */
[----:B------:R-:W-:Y:S02]  /*1b740*/  @!P4 PRMT R21, R231, 0x5410, RZ ;  /* 0x00005410e715c816 */ /* 0x000fe400000000ff */
[----:B------:R1:W3:Y:S01]  /*1b750*/  LDL.LU.S16 R231, [R1+0x14c] ;  /* 0x00014c0001e77983 */ /* 0x0002e20000300600 */
[----:B------:R-:W-:-:S03]  /*1b760*/  ISETP.GE.U32.AND P4, PT, R193, R2, PT ;  /* 0x00000002c100720c */ /* 0x000fc60003f86070 */
[----:B------:R1:W4:Y:S01]  /*1b770*/  LDL.LU.S16 R2, [R1+0x150] ;  /* 0x0001500001027983 */ /* 0x0003220000300600 */
[C---:B------:R-:W-:Y:S02]  /*1b780*/  PRMT R20, R15.reuse, 0x7610, R20 ;  /* 0x000076100f147816 */ /* 0x040fe40000000014 */
[----:B------:R-:W-:Y:S02]  /*1b790*/  PRMT R17, R15, 0x7632, R17 ;  /* 0x000076320f117816 */ /* 0x000fe40000000011 */
[----:B------:R-:W-:Y:S01]  /*1b7a0*/  PRMT R16, R14, 0x7610, R16 ;  /* 0x000076100e107816 */ /* 0x000fe20000000010 */
[----:B------:R-:W-:Y:S01]  /*1b7b0*/  FADD.FTZ R4, R208, R9 ;  /* 0x00000009d0047221 */ /* 0x000fe20000010000 */
[----:B------:R-:W-:Y:S01]  /*1b7c0*/  PRMT R15, R14, 0x7632, R15 ;  /* 0x000076320e0f7816 */ /* 0x000fe2000000000f */
[----:B------:R-:W-:Y:S02]  /*1b7d0*/  IMAD.MOV.U32 R246, RZ, RZ, R184 ;  /* 0x000000fffff67224 */ /* 0x000fe400078e00b8 */
[----:B------:R-:W-:-:S02]  /*1b7e0*/  IMAD.MOV.U32 R184, RZ, RZ, R247 ;  /* 0x000000ffffb87224 */ /* 0x000fc400078e00f7 */
[----:B------:R-:W-:Y:S02]  /*1b7f0*/  IMAD.MOV.U32 R247, RZ, RZ, R249 ;  /* 0x000000fffff77224 */ /* 0x000fe400078e00f9 */
[----:B------:R-:W-:Y:S02]  /*1b800*/  IMAD.MOV.U32 R249, RZ, RZ, R216 ;  /* 0x000000fffff97224 */ /* 0x000fe400078e00d8 */
[----:B------:R-:W-:Y:S02]  /*1b810*/  IMAD.MOV.U32 R216, RZ, RZ, R209 ;  /* 0x000000ffffd87224 */ /* 0x000fe400078e00d1 */
[----:B--2---:R-:W-:-:S05]  /*1b820*/  @!P0 HFMA2.BF16_V2 R196, -RZ.H0_H0, RZ.H0_H0, -R20.H0_H0 ;  /* 0x200000ffffc48231 */ /* 0x004fca0000340914 */
[----:B------:R-:W-:Y:S02]  /*1b830*/  PRMT R9, R196, 0x7610, R9 ;  /* 0x00007610c4097816 */ /* 0x000fe40000000009 */
[----:B------:R-:W-:Y:S02]  /*1b840*/  PRMT R196, R20, 0x5410, R17 ;  /* 0x0000541014c47816 */ /* 0x000fe40000000011 */
[----:B------:R-:W-:Y:S02]  /*1b850*/  @!P0 PRMT R20, R9, 0x5410, RZ ;  /* 0x0000541009148816 */ /* 0x000fe400000000ff */
[----:B------:R1:W2:Y:S01]  /*1b860*/  LDL.LU.S16 R9, [R1+0x154] ;  /* 0x0001540001097983 */ /* 0x0002a20000300600 */
[----:B---3--:R-:W-:Y:S02]  /*1b870*/  @!P2 HFMA2.BF16_V2 R231, -RZ.H0_H0, RZ.H0_H0, -R17.H0_H0 ;  /* 0x200000ffffe7a231 */ /* 0x008fe40000340911 */
[----:B----4-:R-:W-:-:S03]  /*1b880*/  @!P1 HFMA2.BF16_V2 R2, -RZ.H0_H0, RZ.H0_H0, -R16.H0_H0 ;  /* 0x200000ffff029231 */ /* 0x010fc60000340910 */
[----:B------:R-:W-:Y:S02]  /*1b890*/  PRMT R208, R231, 0x7610, R208 ;  /* 0x00007610e7d07816 */ /* 0x000fe400000000d0 */
[----:B------:R-:W-:Y:S02]  /*1b8a0*/  PRMT R215, R2, 0x7610, R215 ;  /* 0x0000761002d77816 */ /* 0x000fe400000000d7 */
[----:B------:R-:W-:Y:S02]  /*1b8b0*/  @!P2 PRMT R17, R208, 0x5410, RZ ;  /* 0x00005410d011a816 */ /* 0x000fe400000000ff */
[----:B------:R-:W-:Y:S01]  /*1b8c0*/  PRMT R208, R16, 0x5410, R15 ;  /* 0x0000541010d07816 */ /* 0x000fe2000000000f */
[----:B------:R3:W4:Y:S01]  /*1b8d0*/  MUFU.EX2 R2, R27 ;  /* 0x0000001b00027308 */ /* 0x0007220000000800 */
[----:B------:R-:W-:Y:S01]  /*1b8e0*/  @!P1 PRMT R16, R215, 0x5410, RZ ;  /* 0x00005410d7109816 */ /* 0x000fe200000000ff */
[----:B------:R-:W-:Y:S02]  /*1b8f0*/  IMAD.MOV.U32 R215, RZ, RZ, R213 ;  /* 0x000000ffffd77224 */ /* 0x000fe400078e00d5 */
[----:B------:R-:W-:-:S04]  /*1b900*/  IMAD.MOV.U32 R231, RZ, RZ, R207 ;  /* 0x000000ffffe77224 */ /* 0x000fc800078e00cf */
[----:B------:R1:W4:Y:S01]  /*1b910*/  MUFU.EX2 R213, R24 ;  /* 0x0000001800d57308 */ /* 0x0003220000000800 */
[----:B---3--:R-:W3:Y:S04]  /*1b920*/  LDL.LU R27, [R1+0x380] ;  /* 0x00038000011b7983 */ /* 0x008ee80000300800 */
[----:B-1----:R-:W3:Y:S04]  /*1b930*/  LDL.LU R24, [R1+0x37c] ;  /* 0x00037c0001187983 */ /* 0x002ee80000300800 */
[----:B------:R1:W4:Y:S04]  /*1b940*/  LDL.LU.S16 R209, [R1+0x15c] ;  /* 0x00015c0001d17983 */ /* 0x0003280000300600 */
[----:B------:R1:W3:Y:S01]  /*1b950*/  LDL.LU.S16 R207, [R1+0x158] ;  /* 0x0001580001cf7983 */ /* 0x0002e20000300600 */
[----:B------:R-:W-:-:S04]  /*1b960*/  LOP3.LUT R0, R0, 0xffff, RZ, 0xc0, !PT ;  /* 0x0000ffff00007812 */ /* 0x000fc800078ec0ff */
[----:B------:R-:W-:-:S04]  /*1b970*/  SHF.R.U32.HI R0, RZ, 0x8, R0 ;  /* 0x00000008ff007819 */ /* 0x000fc80000011600 */
[----:B------:R-:W-:-:S04]  /*1b980*/  LOP3.LUT R0, R0, 0xffff, RZ, 0xc0, !PT ;  /* 0x0000ffff00007812 */ /* 0x000fc800078ec0ff */
[----:B------:R-:W-:Y:S02]  /*1b990*/  ISETP.GE.U32.AND P2, PT, R193, R0, PT ;  /* 0x00000000c100720c */ /* 0x000fe40003f46070 */
[C---:B------:R-:W-:Y:S02]  /*1b9a0*/  PRMT R14, R37.reuse, 0x7610, R14 ;  /* 0x00007610250e7816 */ /* 0x040fe4000000000e */
[----:B------:R-:W-:Y:S02]  /*1b9b0*/  PRMT R13, R37, 0x7632, R13 ;  /* 0x00007632250d7816 */ /* 0x000fe4000000000d */
[----:B------:R-:W-:-:S07]  /*1b9c0*/  LOP3.LUT R0, R6, 0xff, RZ, 0xc0, !PT ;  /* 0x000000ff06007812 */ /* 0x000fce00078ec0ff */
[----:B--2---:R-:W-:Y:S01]  /*1b9d0*/  @!P2 HFMA2.BF16_V2 R9, -RZ.H0_H0, RZ.H0_H0, -R15.H0_H0 ;  /* 0x200000ffff09a231 */ /* 0x004fe2000034090f */
[----:B------:R-:W-:-:S04]  /*1b9e0*/  ISETP.GE.U32.AND P1, PT, R193, R0, PT ;  /* 0x00000000c100720c */ /* 0x000fc80003f26070 */
[----:B------:R-:W-:Y:S01]  /*1b9f0*/  PRMT R8, R9, 0x7610, R8 ;  /* 0x0000761009087816 */ /* 0x000fe20000000008 */
[----:B------:R-:W-:Y:S01]  /*1ba00*/  IMAD.MOV.U32 R9, RZ, RZ, R10 ;  /* 0x000000ffff097224 */ /* 0x000fe200078e000a */
[----:B------:R-:W-:Y:S01]  /*1ba10*/  SHF.R.U32.HI R0, RZ, 0x8, R7 ;  /* 0x00000008ff007819 */ /* 0x000fe20000011607 */
[----:B------:R-:W-:Y:S01]  /*1ba20*/  IMAD.MOV.U32 R10, RZ, RZ, R252 ;  /* 0x000000ffff0a7224 */ /* 0x000fe200078e00fc */
[----:B------:R-:W-:Y:S01]  /*1ba30*/  @!P2 PRMT R15, R8, 0x5410, RZ ;  /* 0x00005410080fa816 */ /* 0x000fe200000000ff */
[----:B------:R-:W-:Y:S02]  /*1ba40*/  IMAD.MOV.U32 R8, RZ, RZ, R246 ;  /* 0x000000ffff087224 */ /* 0x000fe400078e00f6 */
[----:B------:R-:W-:Y:S02]  /*1ba50*/  IMAD.MOV.U32 R252, RZ, RZ, R28 ;  /* 0x000000fffffc7224 */ /* 0x000fe400078e001c */
[----:B------:R-:W-:Y:S01]  /*1ba60*/  IMAD.MOV.U32 R246, RZ, RZ, R249 ;  /* 0x000000fffff67224 */ /* 0x000fe200078e00f9 */
[----:B------:R1:W2:Y:S01]  /*1ba70*/  LDL.LU.S16 R28, [R1+0x164] ;  /* 0x00016400011c7983 */ /* 0x0002a20000300600 */
[----:B------:R-:W-:-:S03]  /*1ba80*/  IMAD.MOV.U32 R249, RZ, RZ, R29 ;  /* 0x000000fffff97224 */ /* 0x000fc600078e001d */
[----:B------:R1:W2:Y:S01]  /*1ba90*/  LDL.LU.S16 R29, [R1+0x160] ;  /* 0x00016000011d7983 */ /* 0x0002a20000300600 */
[----:B----4-:R-:W-:Y:S02]  /*1baa0*/  @!P5 HFMA2.BF16_V2 R209, -RZ.H0_H0, RZ.H0_H0, -R14.H0_H0 ;  /* 0x200000ffffd1d231 */ /* 0x010fe4000034090e */
[----:B---3--:R-:W-:-:S03]  /*1bab0*/  @!P4 HFMA2.BF16_V2 R207, -RZ.H0_H0, RZ.H0_H0, -R13.H0_H0 ;  /* 0x200000ffffcfc231 */ /* 0x008fc6000034090d */
[----:B------:R-:W-:Y:S01]  /*1bac0*/  PRMT R7, R209, 0x7610, R7 ;  /* 0x00007610d1077816 */ /* 0x000fe20000000007 */
[----:B------:R-:W-:Y:S02]  /*1bad0*/  FADD.FTZ R209, R2, R58 ;  /* 0x0000003a02d17221 */ /* 0x000fe40000010000 */
[----:B------:R1:W3:Y:S01]  /*1bae0*/  LDL.LU.S16 R58, [R1+0x16c] ;  /* 0x00016c00013a7983 */ /* 0x0002e20000300600 */
[----:B------:R-:W-:Y:S02]  /*1baf0*/  PRMT R25, R207, 0x7610, R25 ;  /* 0x00007610cf197816 */ /* 0x000fe40000000019 */
[----:B------:R-:W-:Y:S02]  /*1bb00*/  PRMT R207, R14, 0x5410, R13 ;  /* 0x000054100ecf7816 */ /* 0x000fe4000000000d */
[----:B------:R-:W-:Y:S02]  /*1bb10*/  @!P5 PRMT R14, R7, 0x5410, RZ ;  /* 0x00005410070ed816 */ /* 0x000fe400000000ff */
[----:B------:R1:W4:Y:S01]  /*1bb20*/  LDL.LU.S16 R7, [R1+0x168] ;  /* 0x0001680001077983 */ /* 0x0003220000300600 */
[----:B------:R-:W-:-:S02]  /*1bb30*/  LOP3.LUT R0, R0, 0xffff, RZ, 0xc0, !PT ;  /* 0x0000ffff00007812 */ /* 0x000fc400078ec0ff */
[C---:B------:R-:W-:Y:S02]  /*1bb40*/  ISETP.GE.U32.AND P0, PT, R193.reuse, R3, PT ;  /* 0x00000003c100720c */ /* 0x040fe40003f06070 */
[C---:B------:R-:W-:Y:S02]  /*1bb50*/  ISETP.GE.U32.AND P3, PT, R193.reuse, R5, PT ;  /* 0x00000005c100720c */ /* 0x040fe40003f66070 */
[----:B------:R-:W-:Y:S02]  /*1bb60*/  ISETP.GE.U32.AND P2, PT, R193, R0, PT ;  /* 0x00000000c100720c */ /* 0x000fe40003f46070 */
[----:B------:R-:W-:-:S04]  /*1bb70*/  F2FP.BF16.F32.PACK_AB R0, R213, R2 ;  /* 0x00000002d500723e */ /* 0x000fc800000010ff */
[C---:B------:R-:W-:Y:S02]  /*1bb80*/  PRMT R12, R0.reuse, 0x7610, R12 ;  /* 0x00007610000c7816 */ /* 0x040fe4000000000c */
[----:B------:R-:W-:Y:S02]  /*1bb90*/  PRMT R0, R0, 0x7632, R0 ;  /* 0x0000763200007816 */ /* 0x000fe40000000000 */
[----:B------:R-:W-:Y:S02]  /*1bba0*/  @!P4 PRMT R13, R25, 0x5410, RZ ;  /* 0x00005410190dc816 */ /* 0x000fe400000000ff */
[----:B------:R-:W4:Y:S01]  /*1bbb0*/  LDL.LU R25, [R1+0x378] ;  /* 0x0003780001197983 */ /* 0x000f220000300800 */
[----:B------:R-:W-:Y:S01]  /*1bbc0*/  @P1 PRMT R37, R162, 0x7610, R37 ;  /* 0x00007610a2251816 */ /* 0x000fe20000000025 */
[--C-:B--2---:R-:W-:Y:S02]  /*1bbd0*/  @!P1 HFMA2.BF16_V2 R28, -RZ.H0_H0, RZ.H0_H0, -R162.reuse.H0_H0 ;  /* 0x200000ffff1c9231 */ /* 0x104fe400003409a2 */
[----:B------:R-:W-:-:S03]  /*1bbe0*/  @!P0 HFMA2.BF16_V2 R29, -RZ.H0_H0, RZ.H0_H0, -R162.H1_H1 ;  /* 0x200000ffff1d8231 */ /* 0x000fc600003609a2 */
[----:B------:R-:W-:Y:S02]  /*1bbf0*/  PRMT R6, R28, 0x7610, R6 ;  /* 0x000076101c067816 */ /* 0x000fe40000000006 */
[----:B------:R-:W2:Y:S01]  /*1bc00*/  LDL.LU R28, [R1+0x374] ;  /* 0x00037400011c7983 */ /* 0x000ea20000300800 */
[----:B------:R-:W-:-:S03]  /*1bc10*/  PRMT R3, R29, 0x7610, R3 ;  /* 0x000076101d037816 */ /* 0x000fc60000000003 */
[----:B------:R-:W2:Y:S01]  /*1bc20*/  LDL.LU R29, [R1+0x370] ;  /* 0x00037000011d7983 */ /* 0x000ea20000300800 */
[----:B------:R-:W-:Y:S01]  /*1bc30*/  @!P1 PRMT R37, R6, 0x5410, RZ ;  /* 0x0000541006259816 */ /* 0x000fe200000000ff */
[----:B------:R-:W-:Y:S02]  /*1bc40*/  IMAD.MOV.U32 R6, RZ, RZ, R246 ;  /* 0x000000ffff067224 */ /* 0x000fe400078e00f6 */
[----:B------:R-:W-:Y:S02]  /*1bc50*/  IMAD.MOV.U32 R246, RZ, RZ, R184 ;  /* 0x000000fffff67224 */ /* 0x000fe400078e00b8 */
[----:B------:R-:W-:Y:S01]  /*1bc60*/  FADD.FTZ R184, R205, R4 ;  /* 0x00000004cdb87221 */ /* 0x000fe20000010000 */
[----:B------:R-:W-:Y:S02]  /*1bc70*/  PRMT R205, R12, 0x5410, R0 ;  /* 0x000054100ccd7816 */ /* 0x000fe40000000000 */
[----:B------:R-:W-:Y:S02]  /*1bc80*/  @P0 PRMT R59, R162, 0x7632, R59 ;  /* 0x00007632a23b0816 */ /* 0x000fe4000000003b */
[----:B------:R-:W-:Y:S01]  /*1bc90*/  @!P0 PRMT R59, R3, 0x5410, RZ ;  /* 0x00005410033b8816 */ /* 0x000fe200000000ff */
[----:B------:R-:W-:-:S02]  /*1bca0*/  IMAD.MOV.U32 R3, RZ, RZ, R9 ;  /* 0x000000ffff037224 */ /* 0x000fc400078e0009 */
[----:B------:R-:W-:Y:S02]  /*1bcb0*/  IMAD.MOV.U32 R9, RZ, RZ, R8 ;  /* 0x000000ffff097224 */ /* 0x000fe400078e0008 */
[----:B------:R-:W2:Y:S01]  /*1bcc0*/  LDL R8, [R1+0x2ac] ;  /* 0x0002ac0001087983 */ /* 0x000ea20000100800 */
[----:B---3--:R-:W-:Y:S02]  /*1bcd0*/  @!P3 HFMA2.BF16_V2 R58, -RZ.H0_H0, RZ.H0_H0, -R12.H0_H0 ;  /* 0x200000ffff3ab231 */ /* 0x008fe4000034090c */
[----:B----4-:R-:W-:-:S03]  /*1bce0*/  @!P2 HFMA2.BF16_V2 R7, -RZ.H0_H0, RZ.H0_H0, -R0.H0_H0 ;  /* 0x200000ffff07a231 */ /* 0x010fc60000340900 */
[----:B------:R-:W-:Y:S02]  /*1bcf0*/  PRMT R5, R58, 0x7610, R5 ;  /* 0x000076103a057816 */ /* 0x000fe40000000005 */
[----:B------:R-:W-:Y:S02]  /*1bd00*/  PRMT R2, R7, 0x7610, R2 ;  /* 0x0000761007027816 */ /* 0x000fe40000000002 */
[----:B------:R-:W3:Y:S01]  /*1bd10*/  LDL R7, [R1+0x2b0] ;  /* 0x0002b00001077983 */ /* 0x000ee20000100800 */
[----:B------:R-:W-:-:S03]  /*1bd20*/  @!P3 PRMT R12, R5, 0x5410, RZ ;  /* 0x00005410050cb816 */ /* 0x000fc600000000ff */
[----:B------:R-:W4:Y:S04]  /*1bd30*/  LDL R5, [R1+0x2a8] ;  /* 0x0002a80001057983 */ /* 0x000f280000100800 */
[----:B------:R1:W-:Y:S04]  /*1bd40*/  ST.E.U16 desc[UR4][R52.64+-0x100], R88 ;  /* 0xffff005834007985 */ /* 0x0003e8000c101504 */
[----:B------:R-:W-:Y:S04]  /*1bd50*/  ST.E.U16 desc[UR4][R52.64+-0xfe], R87 ;  /* 0xffff025734007985 */ /* 0x000fe8000c101504 */
[----:B------:R-:W-:Y:S01]  /*1bd60*/  ST.E.U16 desc[UR4][R26.64+-0xfe], R86 ;  /* 0xffff02561a007985 */ /* 0x000fe2000c101504 */
[----:B------:R-:W-:-:S03]  /*1bd70*/  @!P2 PRMT R0, R2, 0x5410, RZ ;  /* 0x000054100200a816 */ /* 0x000fc600000000ff */
[----:B------:R2:W-:Y:S04]  /*1bd80*/  ST.E.U16 desc[UR4][R26.64+-0x100], R80 ;  /* 0xffff00501a007985 */ /* 0x0005e8000c101504 */
[----:B------:R-:W-:Y:S01]  /*1bd90*/  ST.E.U16 desc[UR4][R24.64+-0x100], R51 ;  /* 0xffff003318007985 */ /* 0x000fe2000c101504 */
[----:B-1----:R-:W-:Y:S02]  /*1bda0*/  IMAD.MOV.U32 R88, RZ, RZ, R3 ;  /* 0x000000ffff587224 */ /* 0x002fe400078e0003 */
[----:B------:R-:W-:Y:S01]  /*1bdb0*/  IMAD.SHL.U32 R3, R236, 0x4, RZ ;  /* 0x00000004ec037824 */ /* 0x000fe200078e00ff */
[----:B------:R1:W-:Y:S04]  /*1bdc0*/  ST.E.U16 desc[UR4][R24.64+-0xfe], R50 ;  /* 0xffff023218007985 */ /* 0x0003e8000c101504 */
[----:B------:R-:W-:Y:S01]  /*1bdd0*/  LOP3.LUT R3, R199, R229, R3, 0x96, !PT ;  /* 0x000000e5c7037212 */ /* 0x000fe200078e9603 */
[----:B--2---:R-:W-:Y:S01]  /*1bde0*/  ST.E.U16 desc[UR4][R28.64+-0x100], R18 ;  /* 0xffff00121c007985 */ /* 0x004fe2000c101504 */
[----:B------:R-:W-:Y:S01]  /*1bdf0*/  IMAD.MOV.U32 R80, RZ, RZ, R6 ;  /* 0x000000ffff507224 */ /* 0x000fe200078e0006 */
[----:B------:R-:W-:-:S02]  /*1be00*/  LOP3.LUT R6, R89, R199, RZ, 0x3c, !PT ;  /* 0x000000c759067212 */ /* 0x000fc400078e3cff */
[----:B------:R-:W-:Y:S04]  /*1be10*/  ST.E.U16 desc[UR4][R28.64+-0xfe], R19 ;  /* 0xffff02131c007985 */ /* 0x000fe8000c101504 */
[----:B------:R2:W-:Y:S01]  /*1be20*/  ST.E.U16 desc[UR4][R52.64+-0xf0], R79 ;  /* 0xffff104f34007985 */ /* 0x0005e2000c101504 */
[----:B-1----:R-:W-:-:S03]  /*1be30*/  IMAD.WIDE.U32 R50, R3, -0x326172a9, RZ ;  /* 0xcd9e8d5703327825 */ /* 0x002fc600078e00ff */
[----:B------:R-:W-:Y:S01]  /*1be40*/  ST.E.U16 desc[UR4][R52.64+-0xee], R158 ;  /* 0xffff129e34007985 */ /* 0x000fe2000c101504 */
[----:B--2---:R-:W-:Y:S01]  /*1be50*/  IMAD.MOV.U32 R79, RZ, RZ, R11 ;  /* 0x000000ffff4f7224 */ /* 0x004fe200078e000b */
[-CC-:B------:R-:W-:Y:S02]  /*1be60*/  LOP3.LUT R19, R51, R225.reuse, R250.reuse, 0x96, !PT ;  /* 0x000000e133137212 */ /* 0x180fe400078e96fa */
[----:B------:R-:W-:Y:S01]  /*1be70*/  LOP3.LUT R11, R161, R225, R250, 0x96, !PT ;  /* 0x000000e1a10b7212 */ /* 0x000fe200078e96fa */
[----:B------:R1:W-:Y:S04]  /*1be80*/  ST.E.U16 desc[UR4][R26.64+-0xf0], R156 ;  /* 0xffff109c1a007985 */ /* 0x0003e8000c101504 */
[----:B------:R-:W-:Y:S04]  /*1be90*/  ST.E.U16 desc[UR4][R26.64+-0xee], R157 ;  /* 0xffff129d1a007985 */ /* 0x000fe8000c101504 */
[----:B------:R-:W-:Y:S04]  /*1bea0*/  ST.E.U16 desc[UR4][R24.64+-0xf0], R85 ;  /* 0xffff105518007985 */ /* 0x000fe8000c101504 */
[----:B------:R2:W-:Y:S01]  /*1beb0*/  ST.E.U16 desc[UR4][R24.64+-0xee], R84 ;  /* 0xffff125418007985 */ /* 0x0005e2000c101504 */
[----:B-1----:R-:W-:-:S02]  /*1bec0*/  IMAD.MOV.U32 R156, RZ, RZ, R187 ;  /* 0x000000ffff9c7224 */ /* 0x002fc400078e00bb */
[----:B--2---:R-:W-:Y:S02]  /*1bed0*/  IMAD.MOV.U32 R84, RZ, RZ, R223 ;  /* 0x000000ffff547224 */ /* 0x004fe400078e00df */
[----:B---3--:R-:W-:-:S05]  /*1bee0*/  IMAD.WIDE.U32 R86, R7, -0x326172a9, RZ ;  /* 0xcd9e8d5707567825 */ /* 0x008fca00078e00ff */
[----:B----4-:R-:W-:-:S05]  /*1bef0*/  LOP3.LUT R2, R5, R87, RZ, 0x3c, !PT ;  /* 0x0000005705027212 */ /* 0x010fca00078e3cff */
[----:B------:R-:W-:Y:S01]  /*1bf00*/  IMAD.WIDE.U32 R4, R2, -0x2daee0ad, RZ ;  /* 0xd2511f5302047825 */ /* 0x000fe200078e00ff */
[----:B------:R-:W-:-:S04]  /*1bf10*/  LOP3.LUT R2, R174, R199, RZ, 0x3c, !PT ;  /* 0x000000c7ae027212 */ /* 0x000fc800078e3cff */
[----:B------:R-:W-:Y:S01]  /*1bf20*/  LOP3.LUT R5, R5, R8, R198, 0x96, !PT ;  /* 0x0000000805057212 */ /* 0x000fe200078e96c6 */
[----:B------:R-:W-:Y:S02]  /*1bf30*/  IMAD.MOV.U32 R174, RZ, RZ, R9 ;  /* 0x000000ffffae7224 */ /* 0x000fe400078e0009 */
[----:B------:R-:W-:-:S04]  /*1bf40*/  IMAD.WIDE.U32 R8, R2, -0x326172a9, RZ ;  /* 0xcd9e8d5702087825 */ /* 0x000fc800078e00ff */
[----:B------:R-:W-:-:S04]  /*1bf50*/  IMAD.WIDE.U32 R2, R5, -0x326172a9, RZ ;  /* 0xcd9e8d5705027825 */ /* 0x000fc800078e00ff */
[----:B------:R-:W-:Y:S01]  /*1bf60*/  IMAD.MOV.U32 R5, RZ, RZ, R10 ;  /* 0x000000ffff057224 */ /* 0x000fe200078e000a */
[-CC-:B------:R-:W-:Y:S01]  /*1bf70*/  LOP3.LUT R10, R109, R224.reuse, R50.reuse, 0x96, !PT ;  /* 0x000000e06d0a7212 */ /* 0x180fe200078e9632 */
[----:B------:R-:W-:Y:S01]  /*1bf80*/  IMAD.WIDE.U32 R6, R6, -0x326172a9, RZ ;  /* 0xcd9e8d5706067825 */ /* 0x000fe200078e00ff */
[-C--:B------:R-:W-:Y:S02]  /*1bf90*/  LOP3.LUT R89, R3, R224.reuse, R50, 0x96, !PT ;  /* 0x000000e003597212 */ /* 0x080fe400078e9632 */
[-C--:B------:R-:W-:Y:S01]  /*1bfa0*/  LOP3.LUT R50, R109, R224.reuse, R8, 0x96, !PT ;  /* 0x000000e06d327212 */ /* 0x080fe200078e9608 */
[----:B------:R-:W-:Y:S01]  /*1bfb0*/  IMAD.MOV.U32 R198, RZ, RZ, R88 ;  /* 0x000000ffffc67224 */ /* 0x000fe200078e0058 */
[----:B------:R-:W-:Y:S01]  /*1bfc0*/  LOP3.LUT R88, R3, R224, R8, 0x96, !PT ;  /* 0x000000e003587212 */ /* 0x000fe200078e9608 */
[----:B------:R-:W-:Y:S01]  /*1bfd0*/  IMAD.MOV.U32 R8, RZ, RZ, R79 ;  /* 0x000000ffff087224 */ /* 0x000fe200078e004f */
[CC--:B------:R-:W-:Y:S01]  /*1bfe0*/  LOP3.LUT R58, R7.reuse, R225.reuse, R250, 0x96, !PT ;  /* 0x000000e1073a7212 */ /* 0x0c0fe200078e96fa */
[----:B------:R-:W-:Y:S01]  /*1bff0*/  IMAD.MOV.U32 R199, RZ, RZ, R80 ;  /* 0x000000ffffc77224 */ /* 0x000fe200078e0050 */
[-C--:B------:R-:W-:Y:S01]  /*1c000*/  LOP3.LUT R79, R7, R225.reuse, R86, 0x96, !PT ;  /* 0x000000e1074f7212 */ /* 0x080fe200078e9656 */
[----:B------:R-:W-:Y:S01]  /*1c010*/  IMAD.MOV.U32 R7, RZ, RZ, R8 ;  /* 0x000000ffff077224 */ /* 0x000fe200078e0008 */
[----:B------:R-:W-:-:S02]  /*1c020*/  LOP3.LUT R18, R9, R225, R250, 0x96, !PT ;  /* 0x000000e109127212 */ /* 0x000fc400078e96fa */
[-CC-:B------:R-:W-:Y:S01]  /*1c030*/  LOP3.LUT R51, R51, R225.reuse, R86.reuse, 0x96, !PT ;  /* 0x000000e133337212 */ /* 0x180fe200078e9656 */
[----:B------:R-:W2:Y:S01]  /*1c040*/  LDL.LU.64 R250, [R1+0x368] ;  /* 0x0003680001fa7983 */ /* 0x000ea20000300a00 */
[-CC-:B------:R-:W-:Y:S02]  /*1c050*/  LOP3.LUT R80, R9, R225.reuse, R86.reuse, 0x96, !PT ;  /* 0x000000e109507212 */ /* 0x180fe400078e9656 */
[----:B------:R-:W-:Y:S02]  /*1c060*/  LOP3.LUT R8, R161, R225, R86, 0x96, !PT ;  /* 0x000000e1a1087212 */ /* 0x000fe400078e9656 */
[-CC-:B------:R-:W-:Y:S02]  /*1c070*/  LOP3.LUT R9, R109, R224.reuse, R6.reuse, 0x96, !PT ;  /* 0x000000e06d097212 */ /* 0x180fe400078e9606 */
[CC--:B------:R-:W-:Y:S01]  /*1c080*/  LOP3.LUT R87, R3.reuse, R224.reuse, R6, 0x96, !PT ;  /* 0x000000e003577212 */ /* 0x0c0fe200078e9606 */
[----:B------:R-:W-:Y:S01]  /*1c090*/  IMAD.MOV.U32 R6, RZ, RZ, R5 ;  /* 0x000000ffff067224 */ /* 0x000fe200078e0005 */
[-CC-:B------:R-:W-:Y:S01]  /*1c0a0*/  LOP3.LUT R86, R3, R224.reuse, R160.reuse, 0x96, !PT ;  /* 0x000000e003567212 */ /* 0x180fe200078e96a0 */
[----:B------:R-:W-:Y:S01]  /*1c0b0*/  IMAD.MOV.U32 R3, RZ, RZ, R181 ;  /* 0x000000ffff037224 */ /* 0x000fe200078e00b5 */
[----:B------:R-:W-:Y:S01]  /*1c0c0*/  LOP3.LUT R5, R109, R224, R160, 0x96, !PT ;  /* 0x000000e06d057212 */ /* 0x000fe200078e96a0 */
[----:B------:R-:W3:Y:S01]  /*1c0d0*/  LDL.LU R181, [R1+0x364] ;  /* 0x0003640001b57983 */ /* 0x000ee20000300800 */
[----:B------:R-:W-:-:S03]  /*1c0e0*/  IMAD.MOV.U32 R161, RZ, RZ, R245 ;  /* 0x000000ffffa17224 */ /* 0x000fc600078e00f5 */
[----:B------:R-:W4:Y:S04]  /*1c0f0*/  LDL.LU R160, [R1+0x188] ;  /* 0x0001880001a07983 */ /* 0x000f280000300800 */
[----:B------:R-:W2:Y:S04]  /*1c100*/  LDL.LU R245, [R1+0x360] ;  /* 0x0003600001f57983 */ /* 0x000ea80000300800 */
[----:B------:R-:W3:Y:S04]  /*1c110*/  LDL.LU R158, [R1+0x1a8] ;  /* 0x0001a800019e7983 */ /* 0x000ee80000300800 */
[----:B------:R-:W2:Y:S04]  /*1c120*/  LDL.LU R187, [R1+0x35c] ;  /* 0x00035c0001bb7983 */ /* 0x000ea80000300800 */
[----:B------:R-:W4:Y:S04]  /*1c130*/  LDL.LU R157, [R1+0x19c] ;  /* 0x00019c00019d7983 */ /* 0x000f280000300800 */
[----:B------:R-:W3:Y:S04]  /*1c140*/  LDL.LU R85, [R1+0x18c] ;  /* 0x00018c0001557983 */ /* 0x000ee80000300800 */
[----:B------:R-:W2:Y:S04]  /*1c150*/  LDL.LU R223, [R1+0x358] ;  /* 0x0003580001df7983 */ /* 0x000ea80000300800 */
[----:B------:R-:W-:Y:S04]  /*1c160*/  ST.E.U16 desc[UR4][R28.64+-0xf0], R83 ;  /* 0xffff10531c007985 */ /* 0x000fe8000c101504 */
[----:B------:R1:W-:Y:S02]  /*1c170*/  ST.E.U16 desc[UR4][R28.64+-0xee], R82 ;  /* 0xffff12521c007985 */ /* 0x0003e4000c101504 */
[----:B-1----:R-:W-:-:S02]  /*1c180*/  IMAD.MOV.U32 R82, RZ, RZ, R226 ;  /* 0x000000ffff527224 */ /* 0x002fc400078e00e2 */
[----:B--2---:R-:W-:Y:S02]  /*1c190*/  IMAD.MOV.U32 R83, RZ, RZ, R223 ;  /* 0x000000ffff537224 */ /* 0x004fe400078e00df */
[----:B------:R-:W2:Y:S04]  /*1c1a0*/  LDL.LU R223, [R1+0x354] ;  /* 0x0003540001df7983 */ /* 0x000ea80000300800 */
[----:B------:R-:W2:Y:S04]  /*1c1b0*/  LDL.LU R226, [R1+0x350] ;  /* 0x0003500001e27983 */ /* 0x000ea80000300800 */
        /* <DEDUP_REMOVED lines=12> */
[----:B------:R-:W-:Y:S04]  /*1c280*/  ST.E.U16 desc[UR4][R24.64+-0xd0], R57 ;  /* 0xffff303918007985 */ /* 0x000fe8000c101504 */
[----:B------:R4:W-:Y:S04]  /*1c290*/  ST.E.U16 desc[UR4][R24.64+-0xce], R56 ;  /* 0xffff323818007985 */ /* 0x0009e8000c101504 */
[----:B------:R-:W-:Y:S04]  /*1c2a0*/  ST.E.U16 desc[UR4][R28.64+-0xd0], R55 ;  /* 0xffff30371c007985 */ /* 0x000fe8000c101504 */
[----:B------:R-:W-:Y:S04]  /*1c2b0*/  ST.E.U16 desc[UR4][R28.64+-0xce], R54 ;  /* 0xffff32361c007985 */ /* 0x000fe8000c101504 */
[----:B------:R3:W-:Y:S04]  /*1c2c0*/  ST.E.U16 desc[UR4][R52.64+-0xc0], R131 ;  /* 0xffff408334007985 */ /* 0x0007e8000c101504 */
[----:B------:R3:W-:Y:S01]  /*1c2d0*/  ST.E.U16 desc[UR4][R52.64+-0xbe], R129 ;  /* 0xffff428134007985 */ /* 0x0007e2000c101504 */
[----:B-1----:R-:W-:-:S04]  /*1c2e0*/  IMAD.WIDE.U32 R146, R50, -0x2daee0ad, RZ ;  /* 0xd2511f5332927825 */ /* 0x002fc800078e00ff */
[----:B------:R-:W-:Y:S02]  /*1c2f0*/  IMAD.MOV.U32 R151, RZ, RZ, R82 ;  /* 0x000000ffff977224 */ /* 0x000fe400078e0052 */
[----:B------:R-:W-:Y:S02]  /*1c300*/  IMAD.MOV.U32 R150, RZ, RZ, R83 ;  /* 0x000000ffff967224 */ /* 0x000fe400078e0053 */
[----:B------:R-:W-:-:S04]  /*1c310*/  IMAD.WIDE.U32 R82, R10, -0x2daee0ad, RZ ;  /* 0xd2511f530a527825 */ /* 0x000fc800078e00ff */
[----:B----4-:R-:W-:Y:S01]  /*1c320*/  IMAD.WIDE.U32 R56, R19, -0x2daee0ad, RZ ;  /* 0xd2511f5313387825 */ /* 0x010fe200078e00ff */
[----:B------:R-:W-:Y:S03]  /*1c330*/  ST.E.U16 desc[UR4][R26.64+-0xc0], R124 ;  /* 0xffff407c1a007985 */ /* 0x000fe6000c101504 */
[----:B------:R-:W-:Y:S02]  /*1c340*/  IMAD.MOV.U32 R81, RZ, RZ, R157 ;  /* 0x000000ffff517224 */ /* 0x000fe400078e009d */
[----:B---3--:R-:W-:Y:S02]  /*1c350*/  IMAD.MOV.U32 R131, RZ, RZ, R6 ;  /* 0x000000ffff837224 */ /* 0x008fe400078e0006 */
[----:B------:R-:W-:Y:S02]  /*1c360*/  IMAD.MOV.U32 R129, RZ, RZ, R7 ;  /* 0x000000ffff817224 */ /* 0x000fe400078e0007 */
[----:B------:R-:W-:Y:S01]  /*1c370*/  IMAD.WIDE.U32 R6, R18, -0x2daee0ad, RZ ;  /* 0xd2511f5312067825 */ /* 0x000fe200078e00ff */
[----:B------:R-:W-:Y:S03]  /*1c380*/  ST.E.U16 desc[UR4][R26.64+-0xbe], R126 ;  /* 0xffff427e1a007985 */ /* 0x000fe6000c101504 */
[----:B------:R-:W-:Y:S01]  /*1c390*/  IMAD.MOV.U32 R145, RZ, RZ, R156 ;  /* 0x000000ffff917224 */ /* 0x000fe200078e009c */
[----:B------:R-:W-:Y:S01]  /*1c3a0*/  LOP3.LUT R78, R7, R232, R206, 0x96, !PT ;  /* 0x000000e8074e7212 */ /* 0x000fe200078e96ce */
[----:B------:R-:W-:Y:S01]  /*1c3b0*/  IMAD.WIDE.U32 R54, R11, -0x2daee0ad, RZ ;  /* 0xd2511f530b367825 */ /* 0x000fe200078e00ff */
[----:B------:R-:W-:-:S03]  /*1c3c0*/  LOP3.LUT R77, R147, R241, R6, 0x96, !PT ;  /* 0x000000f1934d7212 */ /* 0x000fc600078e9606 */
[----:B------:R-:W-:Y:S01]  /*1c3d0*/  IMAD.WIDE.U32 R148, R5, -0x2daee0ad, RZ ;  /* 0xd2511f5305947825 */ /* 0x000fe200078e00ff */
[-C--:B------:R-:W-:Y:S01]  /*1c3e0*/  LOP3.LUT R10, R57, R232.reuse, R206, 0x96, !PT ;  /* 0x000000e8390a7212 */ /* 0x080fe200078e96ce */
[----:B------:R-:W-:Y:S02]  /*1c3f0*/  ST.E.U16 desc[UR4][R24.64+-0xc0], R67 ;  /* 0xffff404318007985 */ /* 0x000fe4000c101504 */
[----:B------:R-:W-:Y:S01]  /*1c400*/  IMAD.WIDE.U32 R6, R58, -0x2daee0ad, RZ ;  /* 0xd2511f533a067825 */ /* 0x000fe200078e00ff */
[-C--:B------:R-:W-:Y:S01]  /*1c410*/  LOP3.LUT R5, R83, R241.reuse, R56, 0x96, !PT ;  /* 0x000000f153057212 */ /* 0x080fe200078e9638 */
[----:B------:R1:W-:Y:S02]  /*1c420*/  ST.E.U16 desc[UR4][R24.64+-0xbe], R66 ;  /* 0xffff424218007985 */ /* 0x0003e4000c101504 */
[----:B------:R-:W-:Y:S01]  /*1c430*/  IMAD.WIDE.U32 R156, R9, -0x2daee0ad, RZ ;  /* 0xd2511f53099c7825 */ /* 0x000fe200078e00ff */
[-C--:B------:R-:W-:Y:S01]  /*1c440*/  LOP3.LUT R50, R149, R241.reuse, R54, 0x96, !PT ;  /* 0x000000f195327212 */ /* 0x080fe200078e9636 */
[----:B------:R-:W-:Y:S02]  /*1c450*/  ST.E.U16 desc[UR4][R28.64+-0xc0], R62 ;  /* 0xffff403e1c007985 */ /* 0x000fe4000c101504 */
[----:B------:R-:W-:Y:S01]  /*1c460*/  IMAD.MOV.U32 R154, RZ, RZ, R3 ;  /* 0x000000ffff9a7224 */ /* 0x000fe200078e0003 */
[-CC-:B------:R-:W-:Y:S01]  /*1c470*/  LOP3.LUT R3, R55, R232.reuse, R206.reuse, 0x96, !PT ;  /* 0x000000e837037212 */ /* 0x180fe200078e96ce */
[----:B------:R3:W-:Y:S01]  /*1c480*/  ST.E.U16 desc[UR4][R28.64+-0xbe], R64 ;  /* 0xffff42401c007985 */ /* 0x0007e2000c101504 */
[----:B------:R-:W-:Y:S01]  /*1c490*/  LOP3.LUT R63, R7, R232, R206, 0x96, !PT ;  /* 0x000000e8073f7212 */ /* 0x000fe200078e96ce */
[----:B------:R-:W-:Y:S01]  /*1c4a0*/  IMAD.WIDE.U32 R54, R8, -0x2daee0ad, RZ ;  /* 0xd2511f5308367825 */ /* 0x000fe200078e00ff */
[----:B------:R-:W-:Y:S01]  /*1c4b0*/  LOP3.LUT R58, R157, R241, R6, 0x96, !PT ;  /* 0x000000f19d3a7212 */ /* 0x000fe200078e9606 */
[----:B------:R-:W-:Y:S02]  /*1c4c0*/  ST.E.U16 desc[UR4][R52.64+-0xb0], R130 ;  /* 0xffff508234007985 */ /* 0x000fe4000c101504 */
[----:B------:R-:W-:-:S02]  /*1c4d0*/  IMAD.WIDE.U32 R56, R51, -0x2daee0ad, RZ ;  /* 0xd2511f5333387825 */ /* 0x000fc400078e00ff */
[----:B------:R-:W-:Y:S02]  /*1c4e0*/  ST.E.U16 desc[UR4][R52.64+-0xae], R128 ;  /* 0xffff528034007985 */ /* 0x000fe4000c101504 */
[----:B------:R-:W-:Y:S02]  /*1c4f0*/  IMAD.WIDE.U32 R8, R80, -0x2daee0ad, RZ ;  /* 0xd2511f5350087825 */ /* 0x000fe400078e00ff */
[----:B------:R-:W-:Y:S02]  /*1c500*/  ST.E.U16 desc[UR4][R26.64+-0xb0], R125 ;  /* 0xffff507d1a007985 */ /* 0x000fe4000c101504 */
[----:B------:R-:W-:Y:S02]  /*1c510*/  IMAD.WIDE.U32 R6, R79, -0x2daee0ad, RZ ;  /* 0xd2511f534f067825 */ /* 0x000fe400078e00ff */
[----:B------:R-:W-:Y:S02]  /*1c520*/  ST.E.U16 desc[UR4][R26.64+-0xae], R127 ;  /* 0xffff527f1a007985 */ /* 0x000fe4000c101504 */
[----:B------:R-:W-:-:S02]  /*1c530*/  IMAD.WIDE.U32 R18, R10, -0x326172a9, RZ ;  /* 0xcd9e8d570a127825 */ /* 0x000fc400078e00ff */
[----:B------:R-:W-:Y:S02]  /*1c540*/  ST.E.U16 desc[UR4][R24.64+-0xb0], R60 ;  /* 0xffff503c18007985 */ /* 0x000fe4000c101504 */
[----:B------:R-:W-:Y:S02]  /*1c550*/  IMAD.MOV.U32 R206, RZ, RZ, R131 ;  /* 0x000000ffffce7224 */ /* 0x000fe400078e0083 */
[----:B------:R4:W-:Y:S01]  /*1c560*/  ST.E.U16 desc[UR4][R24.64+-0xae], R61 ;  /* 0xffff523d18007985 */ /* 0x0009e2000c101504 */
[----:B------:R-:W-:Y:S02]  /*1c570*/  IMAD.MOV.U32 R131, RZ, RZ, R81 ;  /* 0x000000ffff837224 */ /* 0x000fe400078e0051 */
[----:B-1----:R-:W-:Y:S02]  /*1c580*/  IMAD.MOV.U32 R66, RZ, RZ, R85 ;  /* 0x000000ffff427224 */ /* 0x002fe400078e0055 */
[----:B---3--:R-:W-:Y:S01]  /*1c590*/  IMAD.MOV.U32 R64, RZ, RZ, R161 ;  /* 0x000000ffff407224 */ /* 0x008fe200078e00a1 */
[-CC-:B------:R-:W-:Y:S01]  /*1c5a0*/  LOP3.LUT R51, R57, R232.reuse, R4.reuse, 0x96, !PT ;  /* 0x000000e839337212 */ /* 0x180fe200078e9604 */
[----:B------:R-:W-:Y:S01]  /*1c5b0*/  IMAD.MOV.U32 R67, RZ, RZ, R129 ;  /* 0x000000ffff437224 */ /* 0x000fe200078e0081 */
[-C--:B------:R-:W-:Y:S01]  /*1c5c0*/  LOP3.LUT R83, R9, R232.reuse, R4, 0x96, !PT ;  /* 0x000000e809537212 */ /* 0x080fe200078e9604 */
[----:B------:R-:W-:Y:S01]  /*1c5d0*/  IMAD.MOV.U32 R81, RZ, RZ, R84 ;  /* 0x000000ffff517224 */ /* 0x000fe200078e0054 */
[-C--:B------:R-:W-:Y:S01]  /*1c5e0*/  LOP3.LUT R84, R55, R232.reuse, R4, 0x96, !PT ;  /* 0x000000e837547212 */ /* 0x080fe200078e9604 */
[----:B------:R-:W-:Y:S01]  /*1c5f0*/  IMAD.MOV.U32 R62, RZ, RZ, R160 ;  /* 0x000000ffff3e7224 */ /* 0x000fe200078e00a0 */
[----:B------:R-:W-:Y:S01]  /*1c600*/  LOP3.LUT R85, R7, R232, R4, 0x96, !PT ;  /* 0x000000e807557212 */ /* 0x000fe200078e9604 */
[----:B------:R-:W-:-:S04]  /*1c610*/  IMAD.WIDE.U32 R160, R50, -0x326172a9, RZ ;  /* 0xcd9e8d5732a07825 */ /* 0x000fc800078e00ff */
[----:B----4-:R-:W-:-:S04]  /*1c620*/  IMAD.WIDE.U32 R60, R5, -0x326172a9, RZ ;  /* 0xcd9e8d57053c7825 */ /* 0x010fc800078e00ff */
[----:B------:R-:W-:Y:S01]  /*1c630*/  IMAD.WIDE.U32 R4, R63, -0x326172a9, RZ ;  /* 0xcd9e8d573f047825 */ /* 0x000fe200078e00ff */
[----:B------:R-:W-:-:S03]  /*1c640*/  LOP3.LUT R50, R61, R237, R18, 0x96, !PT ;  /* 0x000000ed3d327212 */ /* 0x000fc600078e9612 */
[----:B------:R-:W-:Y:S02]  /*1c650*/  IMAD.MOV.U32 R61, RZ, RZ, R64 ;  /* 0x000000ffff3d7224 */ /* 0x000fe400078e0040 */
[----:B------:R-:W-:Y:S02]  /*1c660*/  IMAD.MOV.U32 R63, RZ, RZ, R66 ;  /* 0x000000ffff3f7224 */ /* 0x000fe400078e0042 */
[----:B------:R-:W-:Y:S02]  /*1c670*/  IMAD.MOV.U32 R64, RZ, RZ, R67 ;  /* 0x000000ffff407224 */ /* 0x000fe400078e0043 */
[----:B--2---:R-:W-:Y:S02]  /*1c680*/  IMAD.MOV.U32 R67, RZ, RZ, R223 ;  /* 0x000000ffff437224 */ /* 0x004fe400078e00df */
[----:B------:R-:W-:Y:S02]  /*1c690*/  IMAD.MOV.U32 R66, RZ, RZ, R226 ;  /* 0x000000ffff427224 */ /* 0x000fe400078e00e2 */
[----:B------:R-:W2:Y:S04]  /*1c6a0*/  LDL.LU R226, [R1+0x34c] ;  /* 0x00034c0001e27983 */ /* 0x000ea80000300800 */
[----:B------:R-:W3:Y:S01]  /*1c6b0*/  LDL.LU R223, [R1+0x348] ;  /* 0x0003480001df7983 */ /* 0x000ee20000300800 */
[----:B------:R-:W-:-:S03]  /*1c6c0*/  IMAD.WIDE.U32 R10, R3, -0x326172a9, RZ ;  /* 0xcd9e8d57030a7825 */ /* 0x000fc600078e00ff */
[----:B------:R-:W-:Y:S04]  /*1c6d0*/  ST.E.U16 desc[UR4][R28.64+-0xb0], R68 ;  /* 0xffff50441c007985 */ /* 0x000fe8000c101504 */
[----:B------:R-:W-:Y:S01]  /*1c6e0*/  ST.E.U16 desc[UR4][R28.64+-0xae], R65 ;  /* 0xffff52411c007985 */ /* 0x000fe2000c101504 */
[----:B------:R-:W-:-:S03]  /*1c6f0*/  IMAD.WIDE.U32 R124, R87, -0x2daee0ad, RZ ;  /* 0xd2511f53577c7825 */ /* 0x000fc600078e00ff */
[----:B------:R-:W-:Y:S04]  /*1c700*/  ST.E.U16 desc[UR4][R52.64+-0xa0], R133 ;  /* 0xffff608534007985 */ /* 0x000fe8000c101504 */
[----:B------:R-:W-:Y:S01]  /*1c710*/  ST.E.U16 desc[UR4][R52.64+-0x9e], R132 ;  /* 0xffff628434007985 */ /* 0x000fe2000c101504 */
[----:B------:R-:W-:-:S03]  /*1c720*/  LOP3.LUT R128, R11, R219, R108, 0x96, !PT ;  /* 0x000000db0b807212 */ /* 0x000fc600078e966c */
[----:B------:R-:W-:Y:S01]  /*1c730*/  ST.E.U16 desc[UR4][R26.64+-0xa0], R144 ;  /* 0xffff60901a007985 */ /* 0x000fe2000c101504 */
[----:B------:R-:W-:-:S03]  /*1c740*/  LOP3.LUT R129, R161, R237, R10, 0x96, !PT ;  /* 0x000000eda1817212 */ /* 0x000fc600078e960a */
[----:B------:R-:W-:Y:S01]  /*1c750*/  ST.E.U16 desc[UR4][R26.64+-0x9e], R143 ;  /* 0xffff628f1a007985 */ /* 0x000fe2000c101504 */
[----:B------:R-:W-:-:S03]  /*1c760*/  IMAD.WIDE.U32 R10, R89, -0x2daee0ad, RZ ;  /* 0xd2511f53590a7825 */ /* 0x000fc600078e00ff */
[----:B------:R-:W-:Y:S04]  /*1c770*/  ST.E.U16 desc[UR4][R24.64+-0xa0], R76 ;  /* 0xffff604c18007985 */ /* 0x000fe8000c101504 */
[----:B------:R-:W-:Y:S01]  /*1c780*/  ST.E.U16 desc[UR4][R24.64+-0x9e], R75 ;  /* 0xffff624b18007985 */ /* 0x000fe2000c101504 */
[----:B------:R-:W-:-:S03]  /*1c790*/  IMAD.MOV.U32 R89, RZ, RZ, R81 ;  /* 0x000000ffff597224 */ /* 0x000fc600078e0051 */
[----:B------:R-:W-:Y:S04]  /*1c7a0*/  ST.E.U16 desc[UR4][R28.64+-0xa0], R74 ;  /* 0xffff604a1c007985 */ /* 0x000fe8000c101504 */
[----:B------:R-:W-:Y:S01]  /*1c7b0*/  ST.E.U16 desc[UR4][R28.64+-0x9e], R73 ;  /* 0xffff62491c007985 */ /* 0x000fe2000c101504 */
[----:B------:R-:W-:-:S03]  /*1c7c0*/  IMAD.WIDE.U32 R80, R88, -0x2daee0ad, RZ ;  /* 0xd2511f5358507825 */ /* 0x000fc600078e00ff */
        /* <DEDUP_REMOVED lines=8> */
[----:B------:R-:W-:-:S03]  /*1c850*/  IMAD.WIDE.U32 R130, R77, -0x326172a9, RZ ;  /* 0xcd9e8d574d827825 */ /* 0x000fc600078e00ff */
        /* <DEDUP_REMOVED lines=8> */
[----:B------:R-:W-:Y:S04]  /*1c8e0*/  ST.E.U16 desc[UR4][R26.64+-0x7e], R121 ;  /* 0xffff82791a007985 */ /* 0x000fe8000c101504 */
[----:B------:R-:W-:Y:S04]  /*1c8f0*/  ST.E.U16 desc[UR4][R24.64+-0x80], R49 ;  /* 0xffff803118007985 */ /* 0x000fe8000c101504 */
[----:B------:R-:W-:Y:S01]  /*1c900*/  ST.E.U16 desc[UR4][R24.64+-0x7e], R48 ;  /* 0xffff823018007985 */ /* 0x000fe2000c101504 */
[----:B------:R-:W-:-:S03]  /*1c910*/  LOP3.LUT R55, R7, R219, R108, 0x96, !PT ;  /* 0x000000db07377212 */ /* 0x000fc600078e966c */
[----:B------:R-:W-:Y:S01]  /*1c920*/  ST.E.U16 desc[UR4][R28.64+-0x80], R46 ;  /* 0xffff802e1c007985 */ /* 0x000fe2000c101504 */
[----:B------:R-:W-:-:S03]  /*1c930*/  LOP3.LUT R109, R131, R237, R6, 0x96, !PT ;  /* 0x000000ed836d7212 */ /* 0x000fc600078e9606 */
[----:B------:R-:W-:Y:S01]  /*1c940*/  ST.E.U16 desc[UR4][R28.64+-0x7e], R47 ;  /* 0xffff822f1c007985 */ /* 0x000fe2000c101504 */
[----:B------:R-:W-:-:S03]  /*1c950*/  LOP3.LUT R81, R81, R241, R8, 0x96, !PT ;  /* 0x000000f151517212 */ /* 0x000fc600078e9608 */
[----:B------:R-:W-:Y:S01]  /*1c960*/  ST.E.U16 desc[UR4][R52.64+-0x70], R119 ;  /* 0xffff907734007985 */ /* 0x000fe2000c101504 */
[----:B------:R-:W-:-:S03]  /*1c970*/  IMAD.WIDE.U32 R6, R9, -0x2daee0ad, RZ ;  /* 0xd2511f5309067825 */ /* 0x000fc600078e00ff */
[----:B------:R-:W-:Y:S01]  /*1c980*/  ST.E.U16 desc[UR4][R52.64+-0x6e], R118 ;  /* 0xffff927634007985 */ /* 0x000fe2000c101504 */
[----:B------:R-:W-:-:S03]  /*1c990*/  IMAD.WIDE.U32 R18, R51, -0x326172a9, RZ ;  /* 0xcd9e8d5733127825 */ /* 0x000fc600078e00ff */
[----:B------:R-:W-:Y:S01]  /*1c9a0*/  ST.E.U16 desc[UR4][R26.64+-0x70], R116 ;  /* 0xffff90741a007985 */ /* 0x000fe2000c101504 */
[----:B------:R-:W-:-:S03]  /*1c9b0*/  IMAD.WIDE.U32 R8, R3, -0x326172a9, RZ ;  /* 0xcd9e8d5703087825 */ /* 0x000fc600078e00ff */
[----:B------:R-:W-:Y:S04]  /*1c9c0*/  ST.E.U16 desc[UR4][R26.64+-0x6e], R117 ;  /* 0xffff92751a007985 */ /* 0x000fe8000c101504 */
[----:B------:R-:W-:Y:S04]  /*1c9d0*/  ST.E.U16 desc[UR4][R24.64+-0x70], R45 ;  /* 0xffff902d18007985 */ /* 0x000fe8000c101504 */
[----:B------:R-:W-:Y:S01]  /*1c9e0*/  ST.E.U16 desc[UR4][R24.64+-0x6e], R44 ;  /* 0xffff922c18007985 */ /* 0x000fe2000c101504 */
[----:B------:R-:W-:-:S03]  /*1c9f0*/  IMAD.MOV.U32 R57, RZ, RZ, R150 ;  /* 0x000000ffff397224 */ /* 0x000fc600078e0096 */
[----:B------:R-:W-:Y:S01]  /*1ca00*/  ST.E.U16 desc[UR4][R28.64+-0x70], R43 ;  /* 0xffff902b1c007985 */ /* 0x000fe2000c101504 */
[----:B------:R-:W-:-:S03]  /*1ca10*/  IMAD.MOV.U32 R87, RZ, RZ, R151 ;  /* 0x000000ffff577224 */ /* 0x000fc600078e0097 */
[----:B------:R-:W-:Y:S01]  /*1ca20*/  ST.E.U16 desc[UR4][R28.64+-0x6e], R42 ;  /* 0xffff922a1c007985 */ /* 0x000fe2000c101504 */
[----:B------:R-:W-:-:S03]  /*1ca30*/  IMAD.WIDE.U32 R126, R86, -0x2daee0ad, RZ ;  /* 0xd2511f53567e7825 */ /* 0x000fc600078e00ff */
[----:B------:R-:W-:Y:S01]  /*1ca40*/  ST.E.U16 desc[UR4][R52.64+-0x60], R115 ;  /* 0xffffa07334007985 */ /* 0x000fe2000c101504 */
[----:B------:R-:W-:-:S03]  /*1ca50*/  IMAD.WIDE.U32 R150, R58, -0x326172a9, RZ ;  /* 0xcd9e8d573a967825 */ /* 0x000fc600078e00ff */
[----:B------:R-:W-:Y:S01]  /*1ca60*/  ST.E.U16 desc[UR4][R52.64+-0x5e], R114 ;  /* 0xffffa27234007985 */ /* 0x000fe2000c101504 */
[----:B------:R-:W-:-:S03]  /*1ca70*/  LOP3.LUT R11, R7, R239, R82, 0x96, !PT ;  /* 0x000000ef070b7212 */ /* 0x000fc600078e9652 */
[----:B------:R-:W-:Y:S01]  /*1ca80*/  ST.E.U16 desc[UR4][R26.64+-0x60], R113 ;  /* 0xffffa0711a007985 */ /* 0x000fe2000c101504 */
[----:B------:R-:W-:-:S03]  /*1ca90*/  LOP3.LUT R3, R19, R219, R2, 0x96, !PT ;  /* 0x000000db13037212 */ /* 0x000fc600078e9602 */
[----:B------:R-:W-:Y:S01]  /*1caa0*/  ST.E.U16 desc[UR4][R26.64+-0x5e], R112 ;  /* 0xffffa2701a007985 */ /* 0x000fe2000c101504 */
[----:B------:R-:W-:-:S03]  /*1cab0*/  LOP3.LUT R7, R9, R237, R18, 0x96, !PT ;  /* 0x000000ed09077212 */ /* 0x000fc600078e9612 */
[----:B------:R-:W-:Y:S04]  /*1cac0*/  ST.E.U16 desc[UR4][R24.64+-0x60], R39 ;  /* 0xffffa02718007985 */ /* 0x000fe8000c101504 */
[----:B------:R-:W-:Y:S01]  /*1cad0*/  ST.E.U16 desc[UR4][R24.64+-0x5e], R38 ;  /* 0xffffa22618007985 */ /* 0x000fe2000c101504 */
[----:B------:R-:W-:-:S03]  /*1cae0*/  IMAD.MOV.U32 R56, RZ, RZ, R145 ;  /* 0x000000ffff387224 */ /* 0x000fc600078e0091 */
[----:B------:R-:W-:Y:S04]  /*1caf0*/  ST.E.U16 desc[UR4][R28.64+-0x60], R41 ;  /* 0xffffa0291c007985 */ /* 0x000fe8000c101504 */
[----:B------:R-:W-:Y:S01]  /*1cb00*/  ST.E.U16 desc[UR4][R28.64+-0x5e], R40 ;  /* 0xffffa2281c007985 */ /* 0x000fe2000c101504 */
[----:B------:R-:W-:-:S03]  /*1cb10*/  LOP3.LUT R145, R127, R241, R54, 0x96, !PT ;  /* 0x000000f17f917212 */ /* 0x000fc600078e9636 */
[----:B------:R-:W-:Y:S04]  /*1cb20*/  ST.E.U16 desc[UR4][R52.64+-0x50], R111 ;  /* 0xffffb06f34007985 */ /* 0x000fe8000c101504 */
        /* <DEDUP_REMOVED lines=12> */
[----:B------:R-:W-:Y:S04]  /*1cbf0*/  ST.E.U16 desc[UR4][R52.64+-0x40], R105 ;  /* 0xffffc06934007985 */ /* 0x000fe8000c101504 */
[----:B------:R-:W-:Y:S04]  /*1cc00*/  ST.E.U16 desc[UR4][R52.64+-0x3e], R104 ;  /* 0xffffc26834007985 */ /* 0x000fe8000c101504 */
        /* <DEDUP_REMOVED lines=27> */
[----:B------:R1:W-:Y:S04]  /*1cdc0*/  ST.E.U16 desc[UR4][R28.64+-0x1e], R13 ;  /* 0xffffe20d1c007985 */ /* 0x0003e8000c101504 */
[----:B------:R-:W-:Y:S04]  /*1cdd0*/  ST.E.U16 desc[UR4][R52.64+-0x10], R93 ;  /* 0xfffff05d34007985 */ /* 0x000fe8000c101504 */
[----:B------:R-:W-:Y:S04]  /*1cde0*/  ST.E.U16 desc[UR4][R52.64+-0xe], R92 ;  /* 0xfffff25c34007985 */ /* 0x000fe8000c101504 */
[----:B------:R-:W-:Y:S04]  /*1cdf0*/  ST.E.U16 desc[UR4][R26.64+-0x10], R91 ;  /* 0xfffff05b1a007985 */ /* 0x000fe8000c101504 */
[----:B------:R-:W-:Y:S04]  /*1ce00*/  ST.E.U16 desc[UR4][R26.64+-0xe], R90 ;  /* 0xfffff25a1a007985 */ /* 0x000fe8000c101504 */
[----:B------:R4:W-:Y:S04]  /*1ce10*/  ST.E.U16 desc[UR4][R24.64+-0x10], R12 ;  /* 0xfffff00c18007985 */ /* 0x0009e8000c101504 */
[----:B------:R2:W-:Y:S04]  /*1ce20*/  ST.E.U16 desc[UR4][R24.64+-0xe], R0 ;  /* 0xfffff20018007985 */ /* 0x0005e8000c101504 */
[----:B------:R-:W-:Y:S04]  /*1ce30*/  ST.E.U16 desc[UR4][R28.64+-0x10], R37 ;  /* 0xfffff0251c007985 */ /* 0x000fe8000c101504 */
[----:B------:R2:W-:Y:S01]  /*1ce40*/  ST.E.U16 desc[UR4][R28.64+-0xe], R59 ;  /* 0xfffff23b1c007985 */ /* 0x0005e2000c101504 */
[----:B------:R-:W-:-:S03]  /*1ce50*/  IMAD.WIDE.U32 R6, R6, -0x326172a9, RZ ;  /* 0xcd9e8d5706067825 */ /* 0x000fc600078e00ff */
[----:B---3--:R-:W3:Y:S01]  /*1ce60*/  LDSM.16.MT88.4 R24, [R223+0x4000] ;  /* 0x00400000df18783b */ /* 0x008ee20000004200 */
[----:B-1----:R-:W-:Y:S01]  /*1ce70*/  LOP3.LUT R13, R4, 0xff, RZ, 0xc0, !PT ;  /* 0x000000ff040d7812 */ /* 0x002fe200078ec0ff */
[----:B------:R-:W-:Y:S01]  /*1ce80*/  IMAD.MOV.U32 R65, RZ, RZ, R238 ;  /* 0x000000ffff417224 */ /* 0x000fe200078e00ee */
[-C--:B------:R-:W-:Y:S01]  /*1ce90*/  LOP3.LUT R3, R7, R135.reuse, R18, 0x96, !PT ;  /* 0x0000008707037212 */ /* 0x080fe200078e9612 */
[----:B------:R-:W-:Y:S01]  /*1cea0*/  IMAD.MOV.U32 R72, RZ, RZ, R87 ;  /* 0x000000ffff487224 */ /* 0x000fe200078e0057 */
[----:B------:R-:W-:Y:S01]  /*1ceb0*/  LOP3.LUT R14, R6, 0xffff, RZ, 0xc0, !PT ;  /* 0x0000ffff060e7812 */ /* 0x000fe200078ec0ff */
[----:B------:R-:W-:Y:S01]  /*1cec0*/  IMAD.MOV.U32 R73, RZ, RZ, R56 ;  /* 0x000000ffff497224 */ /* 0x000fe200078e0038 */
[----:B----4-:R-:W-:Y:S01]  /*1ced0*/  SHF.R.U32.HI R12, RZ, 0x18, R4 ;  /* 0x00000018ff0c7819 */ /* 0x010fe20000011604 */
[----:B------:R-:W-:Y:S01]  /*1cee0*/  IMAD.MOV.U32 R74, RZ, RZ, R57 ;  /* 0x000000ffff4a7224 */ /* 0x000fe200078e0039 */
[----:B--2---:R-:W-:Y:S01]  /*1cef0*/  LOP3.LUT R0, R5, R135, R10, 0x96, !PT ;  /* 0x0000008705007212 */ /* 0x004fe200078e960a */
[----:B------:R-:W-:Y:S01]  /*1cf00*/  IMAD.MOV.U32 R75, RZ, RZ, R88 ;  /* 0x000000ffff4b7224 */ /* 0x000fe200078e0058 */
[----:B------:R-:W-:Y:S01]  /*1cf10*/  LOP3.LUT R5, R4, 0xffff, RZ, 0xc0, !PT ;  /* 0x0000ffff04057812 */ /* 0x000fe200078ec0ff */
[----:B------:R-:W-:Y:S01]  /*1cf20*/  IMAD.MOV.U32 R140, RZ, RZ, R206 ;  /* 0x000000ffff8c7224 */ /* 0x000fe200078e00ce */
[----:B------:R-:W1:Y:S02]  /*1cf30*/  LDSM.16.MT88.4 R20, [R226+0x4000] ;  /* 0x00400000e214783b */ /* 0x000e640000004200 */
[----:B------:R-:W-:-:S02]  /*1cf40*/  SHF.R.U32.HI R9, RZ, 0x8, R5 ;  /* 0x00000008ff097819 */ /* 0x000fc40000011605 */
[----:B------:R-:W-:Y:S01]  /*1cf50*/  LOP3.LUT R28, R11, R235, R8, 0x96, !PT ;  /* 0x000000eb0b1c7212 */ /* 0x000fe200078e9608 */
[----:B------:R-:W-:Y:S01]  /*1cf60*/  IMAD.MOV.U32 R141, RZ, RZ, R154 ;  /* 0x000000ffff8d7224 */ /* 0x000fe200078e009a */
[----:B------:R-:W-:Y:S01]  /*1cf70*/  SHF.R.U32.HI R8, RZ, 0x10, R4 ;  /* 0x00000010ff087819 */ /* 0x000fe20000011604 */
[----:B------:R-:W-:Y:S01]  /*1cf80*/  IMAD.MOV.U32 R142, RZ, RZ, R158 ;  /* 0x000000ffff8e7224 */ /* 0x000fe200078e009e */
[----:B------:R-:W-:Y:S01]  /*1cf90*/  LOP3.LUT R4, R0, 0xffff, RZ, 0xc0, !PT ;  /* 0x0000ffff00047812 */ /* 0x000fe200078ec0ff */
[----:B------:R-:W-:Y:S01]  /*1cfa0*/  IMAD.MOV.U32 R143, RZ, RZ, R198 ;  /* 0x000000ffff8f7224 */ /* 0x000fe200078e00c6 */
[----:B------:R-:W-:Y:S01]  /*1cfb0*/  LOP3.LUT R7, R8, 0xff, RZ, 0xc0, !PT ;  /* 0x000000ff08077812 */ /* 0x000fe200078ec0ff */
[----:B------:R-:W-:Y:S01]  /*1cfc0*/  LDSM.16.MT88.4 R36, [R223+0x4400] ;  /* 0x00440000df24783b */ /* 0x000fe20000004200 */
[----:B------:R-:W-:Y:S02]  /*1cfd0*/  SHF.R.U32.HI R5, RZ, 0x10, R0 ;  /* 0x00000010ff057819 */ /* 0x000fe40000011600 */
[----:B------:R-:W-:-:S02]  /*1cfe0*/  LOP3.LUT R11, R0, 0xff, RZ, 0xc0, !PT ;  /* 0x000000ff000b7812 */ /* 0x000fc400078ec0ff */
[----:B------:R-:W-:Y:S02]  /*1cff0*/  SHF.R.U32.HI R10, RZ, 0x18, R0 ;  /* 0x00000018ff0a7819 */ /* 0x000fe40000011600 */
[----:B------:R-:W-:Y:S02]  /*1d000*/  SHF.R.U32.HI R8, RZ, 0x8, R4 ;  /* 0x00000008ff087819 */ /* 0x000fe40000011604 */
[----:B------:R-:W-:Y:S02]  /*1d010*/  PRMT R0, R13, 0x5410, R9 ;  /* 0x000054100d007816 */ /* 0x000fe40000000009 */
[----:B------:R-:W-:Y:S02]  /*1d020*/  PRMT R238, R193, 0x7054, R193 ;  /* 0x00007054c1ee7816 */ /* 0x000fe400000000c1 */
[----:B------:R-:W-:Y:S02]  /*1d030*/  LOP3.LUT R15, R6, 0xff, RZ, 0xc0, !PT ;  /* 0x000000ff060f7812 */ /* 0x000fe400078ec0ff */
[----:B------:R-:W-:-:S02]  /*1d040*/  SHF.R.U32.HI R17, RZ, 0x10, R6 ;  /* 0x00000010ff117819 */ /* 0x000fc40000011606 */
[----:B------:R-:W-:Y:S02]  /*1d050*/  SHF.R.U32.HI R16, RZ, 0x18, R6 ;  /* 0x00000018ff107819 */ /* 0x000fe40000011606 */
[----:B------:R-:W-:Y:S02]  /*1d060*/  LOP3.LUT R4, R5, 0xff, RZ, 0xc0, !PT ;  /* 0x000000ff05047812 */ /* 0x000fe400078ec0ff */
[----:B------:R-:W-:Y:S02]  /*1d070*/  PRMT R6, R11, 0x5410, R8 ;  /* 0x000054100b067816 */ /* 0x000fe40000000008 */
[--C-:B------:R-:W-:Y:S02]  /*1d080*/  HSET2.LE.AND R0, R0, R238.reuse, PT ;  /* 0x000000ee00007233 */ /* 0x100fe40003803000 */
[----:B------:R-:W-:Y:S02]  /*1d090*/  PRMT R5, R4, 0x5410, R10 ;  /* 0x0000541004057816 */ /* 0x000fe4000000000a */
[----:B------:R-:W-:-:S02]  /*1d0a0*/  HSET2.LE.AND R4, R6, R238, PT ;  /* 0x000000ee06047233 */ /* 0x000fc40003803000 */
[----:B------:R-:W-:Y:S02]  /*1d0b0*/  LOP3.LUT R6, R164, R0, RZ, 0xc0, !PT ;  /* 0x00000000a4067212 */ /* 0x000fe400078ec0ff */
[----:B------:R-:W-:Y:S02]  /*1d0c0*/  LOP3.LUT R0, R3, 0xffff, RZ, 0xc0, !PT ;  /* 0x0000ffff03007812 */ /* 0x000fe400078ec0ff */
[----:B------:R-:W-:Y:S02]  /*1d0d0*/  PRMT R7, R7, 0x5410, R12 ;  /* 0x0000541007077816 */ /* 0x000fe4000000000c */
[----:B------:R-:W-:Y:S02]  /*1d0e0*/  SHF.R.U32.HI R10, RZ, 0x8, R14 ;  /* 0x00000008ff0a7819 */ /* 0x000fe4000001160e */
[----:B------:R-:W-:Y:S02]  /*1d0f0*/  LOP3.LUT R9, R3, 0xff, RZ, 0xc0, !PT ;  /* 0x000000ff03097812 */ /* 0x000fe400078ec0ff */
[----:B------:R-:W-:-:S02]  /*1d100*/  SHF.R.U32.HI R8, RZ, 0x10, R3 ;  /* 0x00000010ff087819 */ /* 0x000fc40000011603 */
[----:B------:R-:W-:Y:S02]  /*1d110*/  SHF.R.U32.HI R0, RZ, 0x8, R0 ;  /* 0x00000008ff007819 */ /* 0x000fe40000011600 */
[--C-:B------:R-:W-:Y:S02]  /*1d120*/  HSET2.LE.AND R7, R7, R238.reuse, PT ;  /* 0x000000ee07077233 */ /* 0x100fe40003803000 */
[----:B------:R-:W-:Y:S02]  /*1d130*/  HSET2.LE.AND R5, R5, R238, PT ;  /* 0x000000ee05057233 */ /* 0x000fe40003803000 */
[----:B------:R-:W-:Y:S02]  /*1d140*/  PRMT R10, R15, 0x5410, R10 ;  /* 0x000054100f0a7816 */ /* 0x000fe4000000000a */
[----:B------:R-:W-:Y:S02]  /*1d150*/  SHF.R.U32.HI R11, RZ, 0x18, R3 ;  /* 0x00000018ff0b7819 */ /* 0x000fe40000011603 */
[----:B------:R-:W-:-:S02]  /*1d160*/  LOP3.LUT R8, R8, 0xff, RZ, 0xc0, !PT ;  /* 0x000000ff08087812 */ /* 0x000fc400078ec0ff */
[----:B------:R-:W-:Y:S02]  /*1d170*/  PRMT R9, R9, 0x5410, R0 ;  /* 0x0000541009097816 */ /* 0x000fe40000000000 */
[----:B------:R-:W-:Y:S02]  /*1d180*/  LOP3.LUT R7, R163, R7, RZ, 0xc0, !PT ;  /* 0x00000007a3077212 */ /* 0x000fe400078ec0ff */
[----:B------:R-:W-:Y:S02]  /*1d190*/  LOP3.LUT R4, R166, R4, RZ, 0xc0, !PT ;  /* 0x00000004a6047212 */ /* 0x000fe400078ec0ff */
[----:B------:R-:W-:Y:S02]  /*1d1a0*/  LOP3.LUT R5, R165, R5, RZ, 0xc0, !PT ;  /* 0x00000005a5057212 */ /* 0x000fe400078ec0ff */
[----:B------:R-:W-:Y:S02]  /*1d1b0*/  HSET2.LE.AND R0, R10, R238, PT ;  /* 0x000000ee0a007233 */ /* 0x000fe40003803000 */
[----:B------:R-:W-:-:S02]  /*1d1c0*/  PRMT R11, R8, 0x5410, R11 ;  /* 0x00005410080b7816 */ /* 0x000fc4000000000b */
[--C-:B------:R-:W-:Y:S02]  /*1d1d0*/  HSET2.LE.AND R8, R9, R238.reuse, PT ;  /* 0x000000ee09087233 */ /* 0x100fe40003803000 */
[----:B------:R-:W-:Y:S01]  /*1d1e0*/  LOP3.LUT R10, R199, R0, RZ, 0xc0, !PT ;  /* 0x00000000c70a7212 */ /* 0x000fe200078ec0ff */
[----:B---3--:R-:W-:Y:S01]  /*1d1f0*/  HMMA.16816.F32.BF16 R56, R4, R24, R72 ;  /* 0x000000180438723c */ /* 0x008fe20000041848 */
[----:B------:R-:W-:Y:S02]  /*1d200*/  HSET2.LE.AND R0, R11, R238, PT ;  /* 0x000000ee0b007233 */ /* 0x000fe40003803000 */
[----:B------:R-:W-:Y:S02]  /*1d210*/  LOP3.LUT R8, R244, R8, RZ, 0xc0, !PT ;  /* 0x00000008f4087212 */ /* 0x000fe400078ec0ff */
[----:B------:R-:W2:Y:S02]  /*1d220*/  LDL.LU R244, [R1+0x344] ;  /* 0x0003440001f47983 */ /* 0x000ea40000300800 */
[----:B------:R-:W-:-:S02]  /*1d230*/  IMAD.MOV.U32 R74, RZ, RZ, R245 ;  /* 0x000000ffff4a7224 */ /* 0x000fc400078e00f5 */
[----:B------:R-:W3:Y:S01]  /*1d240*/  LDL.LU R72, [R1+0x230] ;  /* 0x0002300001487983 */ /* 0x000ee20000300800 */
[----:B------:R-:W-:Y:S01]  /*1d250*/  IMAD.MOV.U32 R75, RZ, RZ, R181 ;  /* 0x000000ffff4b7224 */ /* 0x000fe200078e00b5 */
[----:B------:R-:W-:Y:S02]  /*1d260*/  LOP3.LUT R9, R180, R0, RZ, 0xc0, !PT ;  /* 0x00000000b4097212 */ /* 0x000fe400078ec0ff */
[----:B------:R-:W3:Y:S01]  /*1d270*/  LDL.LU R73, [R1+0x234] ;  /* 0x0002340001497983 */ /* 0x000ee20000300800 */
[----:B------:R-:W-:Y:S03]  /*1d280*/  HMMA.16816.F32.BF16 R44, R4, R26, R140 ;  /* 0x0000001a042c723c */ /* 0x000fe6000004188c */
[----:B------:R-:W4:Y:S04]  /*1d290*/  LDL.LU R245, [R1+0x340] ;  /* 0x0003400001f57983 */ /* 0x000f280000300800 */
[----:B------:R-:W2:Y:S04]  /*1d2a0*/  LDL.LU R181, [R1+0x33c] ;  /* 0x00033c0001b57983 */ /* 0x000ea80000300800 */
[----:B------:R-:W4:Y:S04]  /*1d2b0*/  LDL.LU R180, [R1+0x338] ;  /* 0x0003380001b47983 */ /* 0x000f280000300800 */
[----:B------:R-:W4:Y:S04]  /*1d2c0*/  LDL.LU R140, [R1+0x240] ;  /* 0x00024000018c7983 */ /* 0x000f280000300800 */
[----:B------:R-:W4:Y:S01]  /*1d2d0*/  LDL.LU R141, [R1+0x244] ;  /* 0x00024400018d7983 */ /* 0x000f220000300800 */
[----:B------:R-:W-:-:S02]  /*1d2e0*/  LOP3.LUT R12, R17, 0xff, RZ, 0xc0, !PT ;  /* 0x000000ff110c7812 */ /* 0x000fc400078ec0ff */
[----:B------:R-:W-:Y:S01]  /*1d2f0*/  LOP3.LUT R54, R19, R235, R60, 0x96, !PT ;  /* 0x000000eb13367212 */ /* 0x000fe200078e963c */
[----:B------:R-:W-:Y:S01]  /*1d300*/  IMAD.MOV.U32 R60, RZ, RZ, R89 ;  /* 0x000000ffff3c7224 */ /* 0x000fe200078e0059 */
[----:B------:R-:W-:Y:S01]  /*1d310*/  PRMT R3, R12, 0x5410, R16 ;  /* 0x000054100c037816 */ /* 0x000fe20000000010 */
[C---:B-1----:R-:W-:Y:S04]  /*1d320*/  HMMA.16816.F32.BF16 R64, R4.reuse, R20, R64 ;  /* 0x000000140440723c */ /* 0x042fe80000041840 */
[----:B------:R-:W-:Y:S02]  /*1d330*/  HSET2.LE.AND R3, R3, R238, PT ;  /* 0x000000ee03037233 */ /* 0x000fe40003803000 */
[----:B------:R-:W-:Y:S01]  /*1d340*/  HMMA.16816.F32.BF16 R60, R4, R22, R60 ;  /* 0x00000016043c723c */ /* 0x000fe2000004183c */
[----:B------:R-:W-:-:S02]  /*1d350*/  IMAD.WIDE.U32 R12, R83, -0x326172a9, RZ ;  /* 0xcd9e8d57530c7825 */ /* 0x000fc400078e00ff */
[----:B------:R-:W-:-:S04]  /*1d360*/  LOP3.LUT R11, R174, R3, RZ, 0xc0, !PT ;  /* 0x00000003ae0b7212 */ /* 0x000fc800078ec0ff */
[----:B------:R-:W-:Y:S02]  /*1d370*/  IMAD.WIDE.U32 R4, R28, -0x2daee0ad, RZ ;  /* 0xd2511f531c047825 */ /* 0x000fe400078e00ff */
[----:B------:R-:W1:Y:S02]  /*1d380*/  LDSM.16.MT88.4 R28, [R226+0x4400] ;  /* 0x00440000e21c783b */ /* 0x000e640000004200 */
[----:B------:R-:W-:Y:S01]  /*1d390*/  IMAD.WIDE.U32 R40, R81, -0x326172a9, RZ ;  /* 0xcd9e8d5751287825 */ /* 0x000fe200078e00ff */
[----:B------:R-:W-:Y:S02]  /*1d3a0*/  LOP3.LUT R3, R4, 0xffff, RZ, 0xc0, !PT ;  /* 0x0000ffff04037812 */ /* 0x000fe400078ec0ff */
[----:B------:R-:W-:Y:S02]  /*1d3b0*/  LOP3.LUT R0, R5, R155, R50, 0x96, !PT ;  /* 0x0000009b05007212 */ /* 0x000fe400078e9632 */
[----:B------:R-:W-:Y:S02]  /*1d3c0*/  SHF.R.U32.HI R5, RZ, 0x10, R4 ;  /* 0x00000010ff057819 */ /* 0x000fe40000011604 */
[----:B------:R-:W-:-:S02]  /*1d3d0*/  SHF.R.U32.HI R15, RZ, 0x8, R3 ;  /* 0x00000008ff0f7819 */ /* 0x000fc40000011603 */
[----:B------:R-:W-:Y:S02]  /*1d3e0*/  LOP3.LUT R17, R4, 0xff, RZ, 0xc0, !PT ;  /* 0x000000ff04117812 */ /* 0x000fe400078ec0ff */
[----:B------:R-:W-:Y:S02]  /*1d3f0*/  SHF.R.U32.HI R16, RZ, 0x18, R4 ;  /* 0x00000018ff107819 */ /* 0x000fe40000011604 */
[----:B------:R-:W-:Y:S02]  /*1d400*/  LOP3.LUT R3, R0, 0xffff, RZ, 0xc0, !PT ;  /* 0x0000ffff00037812 */ /* 0x000fe400078ec0ff */
[----:B------:R-:W-:Y:S02]  /*1d410*/  LOP3.LUT R33, R41, R237, R12, 0x96, !PT ;  /* 0x000000ed29217212 */ /* 0x000fe400078e960c */
[----:B------:R-:W-:Y:S01]  /*1d420*/  SHF.R.U32.HI R4, RZ, 0x10, R0 ;  /* 0x00000010ff047819 */ /* 0x000fe20000011600 */
[----:B------:R-:W-:Y:S01]  /*1d430*/  IMAD.MOV.U32 R142, RZ, RZ, R201 ;  /* 0x000000ffff8e7224 */ /* 0x000fe200078e00c9 */
[----:B------:R-:W-:Y:S01]  /*1d440*/  LOP3.LUT R32, R13, R219, R2, 0x96, !PT ;  /* 0x000000db0d207212 */ /* 0x000fe200078e9602 */
[----:B------:R-:W-:Y:S01]  /*1d450*/  IMAD.MOV.U32 R143, RZ, RZ, R210 ;  /* 0x000000ffff8f7224 */ /* 0x000fe200078e00d2 */
[----:B------:R-:W-:Y:S01]  /*1d460*/  LOP3.LUT R12, R5, 0xff, RZ, 0xc0, !PT ;  /* 0x000000ff050c7812 */ /* 0x000fe200078ec0ff */
[----:B------:R-:W-:Y:S01]  /*1d470*/  IMAD.WIDE.U32 R96, R84, -0x326172a9, RZ ;  /* 0xcd9e8d5754607825 */ /* 0x000fe200078e00ff */
[----:B------:R-:W-:Y:S01]  /*1d480*/  LOP3.LUT R14, R0, 0xff, RZ, 0xc0, !PT ;  /* 0x000000ff000e7812 */ /* 0x000fe200078ec0ff */
[----:B------:R-:W4:Y:S01]  /*1d490*/  LDL.LU R201, [R1+0x334] ;  /* 0x0003340001c97983 */ /* 0x000f220000300800 */
[----:B------:R-:W-:Y:S01]  /*1d4a0*/  SHF.R.U32.HI R13, RZ, 0x18, R0 ;  /* 0x00000018ff0d7819 */ /* 0x000fe20000011600 */
[----:B------:R-:W-:Y:S01]  /*1d4b0*/  IMAD.WIDE.U32 R42, R85, -0x326172a9, RZ ;  /* 0xcd9e8d57552a7825 */ /* 0x000fe200078e00ff */
[----:B------:R-:W-:Y:S01]  /*1d4c0*/  SHF.R.U32.HI R5, RZ, 0x8, R3 ;  /* 0x00000008ff057819 */ /* 0x000fe20000011603 */
[----:B------:R-:W4:Y:S01]  /*1d4d0*/  LDL.LU R210, [R1+0x330] ;  /* 0x0003300001d27983 */ /* 0x000f220000300800 */
[----:B------:R-:W-:Y:S01]  /*1d4e0*/  PRMT R0, R17, 0x5410, R15 ;  /* 0x0000541011007816 */ /* 0x000fe2000000000f */
[----:B------:R-:W-:Y:S01]  /*1d4f0*/  IMAD.WIDE.U32 R6, R54, -0x2daee0ad, RZ ;  /* 0xd2511f5336067825 */ /* 0x000fe200078e00ff */
[----:B------:R-:W-:-:S02]  /*1d500*/  LOP3.LUT R3, R4, 0xff, RZ, 0xc0, !PT ;  /* 0x000000ff04037812 */ /* 0x000fc400078ec0ff */
[----:B------:R-:W-:Y:S02]  /*1d510*/  PRMT R4, R12, 0x5410, R16 ;  /* 0x000054100c047816 */ /* 0x000fe40000000010 */
[----:B------:R-:W-:Y:S02]  /*1d520*/  PRMT R12, R14, 0x5410, R5 ;  /* 0x000054100e0c7816 */ /* 0x000fe40000000005 */
[----:B------:R-:W-:Y:S02]  /*1d530*/  HSET2.LE.AND R0, R0, R238, PT ;  /* 0x000000ee00007233 */ /* 0x000fe40003803000 */
[-CC-:B------:R-:W-:Y:S02]  /*1d540*/  LOP3.LUT R93, R97, R219.reuse, R2.reuse, 0x96, !PT ;  /* 0x000000db615d7212 */ /* 0x180fe400078e9602 */
[----:B------:R-:W-:Y:S02]  /*1d550*/  LOP3.LUT R92, R43, R219, R2, 0x96, !PT ;  /* 0x000000db2b5c7212 */ /* 0x000fe400078e9602 */
[----:B------:R-:W-:-:S02]  /*1d560*/  PRMT R5, R3, 0x5410, R13 ;  /* 0x0000541003057816 */ /* 0x000fc4000000000d */
[----:B------:R-:W-:Y:S02]  /*1d570*/  LOP3.LUT R2, R7, R155, R78, 0x96, !PT ;  /* 0x0000009b07027212 */ /* 0x000fe400078e964e */
[----:B------:R-:W-:Y:S02]  /*1d580*/  HSET2.LE.AND R3, R4, R238, PT ;  /* 0x000000ee04037233 */ /* 0x000fe40003803000 */
[C---:B------:R-:W-:Y:S02]  /*1d590*/  LOP3.LUT R13, R6.reuse, 0xffff, RZ, 0xc0, !PT ;  /* 0x0000ffff060d7812 */ /* 0x040fe400078ec0ff */
[----:B------:R-:W-:Y:S02]  /*1d5a0*/  LOP3.LUT R17, R6, 0xff, RZ, 0xc0, !PT ;  /* 0x000000ff06117812 */ /* 0x000fe400078ec0ff */
[--C-:B------:R-:W-:Y:S02]  /*1d5b0*/  SHF.R.U32.HI R14, RZ, 0x10, R6.reuse ;  /* 0x00000010ff0e7819 */ /* 0x100fe40000011606 */
[----:B------:R-:W-:-:S02]  /*1d5c0*/  SHF.R.U32.HI R16, RZ, 0x18, R6 ;  /* 0x00000018ff107819 */ /* 0x000fc40000011606 */
[----:B------:R-:W-:Y:S02]  /*1d5d0*/  LOP3.LUT R6, R167, R0, RZ, 0xc0, !PT ;  /* 0x00000000a7067212 */ /* 0x000fe400078ec0ff */
[----:B------:R-:W-:Y:S02]  /*1d5e0*/  LOP3.LUT R0, R2, 0xffff, RZ, 0xc0, !PT ;  /* 0x0000ffff02007812 */ /* 0x000fe400078ec0ff */
[----:B------:R-:W-:Y:S02]  /*1d5f0*/  LOP3.LUT R7, R168, R3, RZ, 0xc0, !PT ;  /* 0x00000003a8077212 */ /* 0x000fe400078ec0ff */
[----:B------:R-:W-:Y:S02]  /*1d600*/  HSET2.LE.AND R4, R12, R238, PT ;  /* 0x000000ee0c047233 */ /* 0x000fe40003803000 */
[----:B------:R-:W-:Y:S02]  /*1d610*/  SHF.R.U32.HI R3, RZ, 0x10, R2 ;  /* 0x00000010ff037819 */ /* 0x000fe40000011602 */
[----:B------:R-:W-:-:S02]  /*1d620*/  LOP3.LUT R12, R14, 0xff, RZ, 0xc0, !PT ;  /* 0x000000ff0e0c7812 */ /* 0x000fc400078ec0ff */
[----:B------:R-:W-:Y:S02]  /*1d630*/  HSET2.LE.AND R5, R5, R238, PT ;  /* 0x000000ee05057233 */ /* 0x000fe40003803000 */
[----:B------:R-:W-:Y:S01]  /*1d640*/  LOP3.LUT R14, R2, 0xff, RZ, 0xc0, !PT ;  /* 0x000000ff020e7812 */ /* 0x000fe200078ec0ff */
[----:B------:R-:W-:Y:S01]  /*1d650*/  IMAD.WIDE.U32 R18, R55, -0x2daee0ad, RZ ;  /* 0xd2511f5337127825 */ /* 0x000fe200078e00ff */
[----:B------:R-:W-:Y:S02]  /*1d660*/  LOP3.LUT R4, R170, R4, RZ, 0xc0, !PT ;  /* 0x00000004aa047212 */ /* 0x000fe400078ec0ff */
[----:B------:R-:W-:Y:S02]  /*1d670*/  LOP3.LUT R5, R169, R5, RZ, 0xc0, !PT ;  /* 0x00000005a9057212 */ /* 0x000fe400078ec0ff */
[----:B------:R-:W-:Y:S01]  /*1d680*/  LOP3.LUT R19, R19, R239, R146, 0x96, !PT ;  /* 0x000000ef13137212 */ /* 0x000fe200078e9692 */
[----:B------:R-:W-:-:S04]  /*1d690*/  IMAD.WIDE.U32 R54, R109, -0x2daee0ad, RZ ;  /* 0xd2511f536d367825 */ /* 0x000fc800078e00ff */
[C---:B-1----:R-:W-:Y:S06]  /*1d6a0*/  HMMA.16816.F32.BF16 R76, R4.reuse, R28, R64 ;  /* 0x0000001c044c723c */ /* 0x042fec0000041840 */
[----:B------:R-:W-:Y:S06]  /*1d6b0*/  HMMA.16816.F32.BF16 R44, R4, R38, R44 ;  /* 0x00000026042c723c */ /* 0x000fec000004182c */
[----:B---3--:R-:W-:Y:S07]  /*1d6c0*/  HMMA.16816.F32.BF16 R48, R8, R20, R72 ;  /* 0x000000140830723c */ /* 0x008fee0000041848 */
[----:B------:R-:W-:-:S02]  /*1d6d0*/  IMAD.MOV.U32 R74, RZ, RZ, R251 ;  /* 0x000000ffff4a7224 */ /* 0x000fc400078e00fb */
[----:B--2---:R-:W-:Y:S02]  /*1d6e0*/  IMAD.MOV.U32 R73, RZ, RZ, R181 ;  /* 0x000000ffff497224 */ /* 0x004fe400078e00b5 */
[----:B------:R-:W-:Y:S02]  /*1d6f0*/  IMAD.MOV.U32 R75, RZ, RZ, R250 ;  /* 0x000000ffff4b7224 */ /* 0x000fe400078e00fa */
[----:B----4-:R-:W-:Y:S01]  /*1d700*/  IMAD.MOV.U32 R72, RZ, RZ, R180 ;  /* 0x000000ffff487224 */ /* 0x010fe200078e00b4 */
[C---:B------:R-:W-:Y:S01]  /*1d710*/  HMMA.16816.F32.BF16 R68, R8.reuse, R22, R140 ;  /* 0x000000160844723c */ /* 0x040fe2000004188c */
[----:B------:R-:W-:Y:S01]  /*1d720*/  IMAD.WIDE.U32 R20, R33, -0x2daee0ad, RZ ;  /* 0xd2511f5321147825 */ /* 0x000fe200078e00ff */
[----:B------:R1:W5:Y:S04]  /*1d730*/  LDL.LU R180, [R1+0x32c] ;  /* 0x00032c0001b47983 */ /* 0x0003680000300800 */
[----:B------:R-:W-:Y:S01]  /*1d740*/  HMMA.16816.F32.BF16 R88, R8, R24, R72 ;  /* 0x000000180858723c */ /* 0x000fe20000041848 */
[----:B------:R-:W-:Y:S01]  /*1d750*/  IMAD.MOV.U32 R140, RZ, RZ, R245 ;  /* 0x000000ffff8c7224 */ /* 0x000fe200078e00f5 */
[----:B------:R1:W5:Y:S01]  /*1d760*/  LDL.LU R181, [R1+0x328] ;  /* 0x0003280001b57983 */ /* 0x0003620000300800 */
[----:B------:R-:W-:-:S02]  /*1d770*/  IMAD.MOV.U32 R141, RZ, RZ, R244 ;  /* 0x000000ffff8d7224 */ /* 0x000fc400078e00f4 */
[----:B------:R-:W-:Y:S02]  /*1d780*/  IMAD.MOV.U32 R142, RZ, RZ, R243 ;  /* 0x000000ffff8e7224 */ /* 0x000fe400078e00f3 */
[----:B------:R-:W-:Y:S01]  /*1d790*/  IMAD.MOV.U32 R143, RZ, RZ, R242 ;  /* 0x000000ffff8f7224 */ /* 0x000fe200078e00f2 */
[----:B------:R-:W-:Y:S01]  /*1d7a0*/  HMMA.16816.F32.BF16 R72, R4, R30, R60 ;  /* 0x0000001e0448723c */ /* 0x000fe2000004183c */
[----:B------:R-:W-:Y:S01]  /*1d7b0*/  IMAD.WIDE.U32 R22, R128, -0x2daee0ad, RZ ;  /* 0xd2511f5380167825 */ /* 0x000fe200078e00ff */
[----:B------:R1:W5:Y:S04]  /*1d7c0*/  LDL.LU R251, [R1+0x324] ;  /* 0x0003240001fb7983 */ /* 0x0003680000300800 */
[----:B------:R-:W-:Y:S01]  /*1d7d0*/  HMMA.16816.F32.BF16 R84, R8, R26, R140 ;  /* 0x0000001a0854723c */ /* 0x000fe2000004188c */
[----:B------:R-:W2:Y:S05]  /*1d7e0*/  LDSM.16.MT88.4 R24, [R226+0x4800] ;  /* 0x00480000e218783b */ /* 0x000eaa0000004200 */
[----:B------:R-:W-:Y:S01]  /*1d7f0*/  HMMA.16816.F32.BF16 R60, R4, R36, R56 ;  /* 0x00000024043c723c */ /* 0x000fe20000041838 */
[----:B------:R-:W-:Y:S01]  /*1d800*/  SHF.R.U32.HI R11, RZ, 0x8, R13 ;  /* 0x00000008ff0b7819 */ /* 0x000fe2000001160d */
[----:B------:R-:W-:Y:S01]  /*1d810*/  IMAD.WIDE.U32 R8, R32, -0x2daee0ad, RZ ;  /* 0xd2511f5320087825 */ /* 0x000fe200078e00ff */
[----:B------:R-:W-:Y:S01]  /*1d820*/  SHF.R.U32.HI R10, RZ, 0x8, R0 ;  /* 0x00000008ff0a7819 */ /* 0x000fe20000011600 */
[----:B------:R-:W3:Y:S01]  /*1d830*/  LDSM.16.MT88.4 R32, [R223+0x4800] ;  /* 0x00480000df20783b */ /* 0x000ee20000004200 */
[----:B------:R-:W-:-:S02]  /*1d840*/  SHF.R.U32.HI R13, RZ, 0x18, R2 ;  /* 0x00000018ff0d7819 */ /* 0x000fc40000011602 */
[----:B------:R-:W-:Y:S01]  /*1d850*/  LOP3.LUT R2, R3, 0xff, RZ, 0xc0, !PT ;  /* 0x000000ff03027812 */ /* 0x000fe200078ec0ff */
[----:B------:R1:W5:Y:S01]  /*1d860*/  LDL.LU R250, [R1+0x320] ;  /* 0x0003200001fa7983 */ /* 0x0003620000300800 */
[----:B------:R-:W-:Y:S02]  /*1d870*/  PRMT R3, R12, 0x5410, R16 ;  /* 0x000054100c037816 */ /* 0x000fe40000000010 */
[----:B------:R-:W-:Y:S01]  /*1d880*/  PRMT R10, R14, 0x5410, R10 ;  /* 0x000054100e0a7816 */ /* 0x000fe2000000000a */
[----:B------:R-:W-:Y:S01]  /*1d890*/  IMAD.WIDE.U32 R4, R19, -0x326172a9, RZ ;  /* 0xcd9e8d5713047825 */ /* 0x000fe200078e00ff */
[----:B------:R-:W-:Y:S01]  /*1d8a0*/  LOP3.LUT R15, R9, R239, R80, 0x96, !PT ;  /* 0x000000ef090f7212 */ /* 0x000fe200078e9650 */
[----:B------:R1:W5:Y:S01]  /*1d8b0*/  LDL.LU R245, [R1+0x31c] ;  /* 0x00031c0001f57983 */ /* 0x0003620000300800 */
[----:B------:R-:W-:Y:S02]  /*1d8c0*/  PRMT R9, R2, 0x5410, R13 ;  /* 0x0000541002097816 */ /* 0x000fe4000000000d */
[--C-:B------:R-:W-:Y:S01]  /*1d8d0*/  HSET2.LE.AND R2, R3, R238.reuse, PT ;  /* 0x000000ee03027233 */ /* 0x100fe20003803000 */
[----:B------:R1:W5:Y:S01]  /*1d8e0*/  LDL.LU R244, [R1+0x318] ;  /* 0x0003180001f47983 */ /* 0x0003620000300800 */
[----:B------:R-:W-:-:S02]  /*1d8f0*/  HSET2.LE.AND R3, R10, R238, PT ;  /* 0x000000ee0a037233 */ /* 0x000fc40003803000 */
[----:B------:R-:W-:Y:S01]  /*1d900*/  PRMT R0, R17, 0x5410, R11 ;  /* 0x0000541011007816 */ /* 0x000fe2000000000b */
[----:B------:R1:W5:Y:S01]  /*1d910*/  LDL.LU R243, [R1+0x314] ;  /* 0x0003140001f37983 */ /* 0x0003620000300800 */
[----:B------:R-:W-:Y:S02]  /*1d920*/  LOP3.LUT R12, R21, R233, R8, 0x96, !PT ;  /* 0x000000e9150c7212 */ /* 0x000fe400078e9608 */
[----:B------:R-:W-:Y:S01]  /*1d930*/  LOP3.LUT R11, R182, R2, RZ, 0xc0, !PT ;  /* 0x00000002b60b7212 */ /* 0x000fe200078ec0ff */
[----:B------:R-:W-:Y:S01]  /*1d940*/  IMAD.WIDE.U32 R16, R15, -0x326172a9, RZ ;  /* 0xcd9e8d570f107825 */ /* 0x000fe200078e00ff */
[----:B------:R-:W-:Y:S01]  /*1d950*/  LOP3.LUT R8, R153, R3, RZ, 0xc0, !PT ;  /* 0x0000000399087212 */ /* 0x000fe200078ec0ff */
[----:B------:R1:W5:Y:S01]  /*1d960*/  LDL.LU R242, [R1+0x310] ;  /* 0x0003100001f27983 */ /* 0x0003620000300800 */
[----:B------:R-:W-:Y:S01]  /*1d970*/  HSET2.LE.AND R0, R0, R238, PT ;  /* 0x000000ee00007233 */ /* 0x000fe20003803000 */
[----:B------:R-:W-:Y:S01]  /*1d980*/  IMAD.WIDE.U32 R2, R12, -0x326172a9, RZ ;  /* 0xcd9e8d570c027825 */ /* 0x000fe200078e00ff */
[----:B------:R-:W-:-:S02]  /*1d990*/  LOP3.LUT R21, R5, R235, R130, 0x96, !PT ;  /* 0x000000eb05157212 */ /* 0x000fc400078e9682 */
[----:B------:R-:W-:Y:S02]  /*1d9a0*/  LOP3.LUT R6, R55, R233, R18, 0x96, !PT ;  /* 0x000000e937067212 */ /* 0x000fe400078e9612 */
[----:B------:R-:W-:Y:S02]  /*1d9b0*/  LOP3.LUT R10, R195, R0, RZ, 0xc0, !PT ;  /* 0x00000000c30a7212 */ /* 0x000fe400078ec0ff */
[----:B------:R-:W-:Y:S02]  /*1d9c0*/  LOP3.LUT R5, R2, 0xffff, RZ, 0xc0, !PT ;  /* 0x0000ffff02057812 */ /* 0x000fe400078ec0ff */
[--C-:B------:R-:W-:Y:S02]  /*1d9d0*/  SHF.R.U32.HI R7, RZ, 0x10, R2.reuse ;  /* 0x00000010ff077819 */ /* 0x100fe40000011602 */
[----:B------:R-:W-:Y:S02]  /*1d9e0*/  SHF.R.U32.HI R15, RZ, 0x18, R2 ;  /* 0x00000018ff0f7819 */ /* 0x000fe40000011602 */
[----:B------:R-:W-:Y:S01]  /*1d9f0*/  HSET2.LE.AND R9, R9, R238, PT ;  /* 0x000000ee09097233 */ /* 0x000fe20003803000 */
[----:B------:R-:W-:Y:S01]  /*1da00*/  IMAD.WIDE.U32 R18, R108, -0x2daee0ad, RZ ;  /* 0xd2511f536c127825 */ /* 0x000fe200078e00ff */
[----:B------:R-:W-:Y:S01]  /*1da10*/  LOP3.LUT R0, R3, R135, R16, 0x96, !PT ;  /* 0x0000008703007212 */ /* 0x000fe200078e9610 */
[----:B------:R1:W5:Y:S01]  /*1da20*/  LDL.LU R195, [R1+0x30c] ;  /* 0x00030c0001c37983 */ /* 0x0003620000300800 */
[----:B------:R-:W-:Y:S01]  /*1da30*/  LOP3.LUT R16, R2, 0xff, RZ, 0xc0, !PT ;  /* 0x000000ff02107812 */ /* 0x000fe200078ec0ff */
[----:B------:R-:W-:Y:S01]  /*1da40*/  IMAD.WIDE.U32 R2, R6, -0x326172a9, RZ ;  /* 0xcd9e8d5706027825 */ /* 0x000fe200078e00ff */
[----:B------:R-:W-:Y:S01]  /*1da50*/  SHF.R.U32.HI R12, RZ, 0x8, R5 ;  /* 0x00000008ff0c7819 */ /* 0x000fe20000011605 */
[----:B------:R1:W5:Y:S01]  /*1da60*/  LDL.LU R182, [R1+0x308] ;  /* 0x0003080001b67983 */ /* 0x0003620000300800 */
[----:B------:R-:W-:-:S02]  /*1da70*/  LOP3.LUT R5, R0, 0xffff, RZ, 0xc0, !PT ;  /* 0x0000ffff00057812 */ /* 0x000fc400078ec0ff */
[--C-:B------:R-:W-:Y:S01]  /*1da80*/  SHF.R.U32.HI R6, RZ, 0x10, R0.reuse ;  /* 0x00000010ff067819 */ /* 0x100fe20000011600 */
[----:B------:R1:W5:Y:S01]  /*1da90*/  LDL.LU R153, [R1+0x304] ;  /* 0x0003040001997983 */ /* 0x0003620000300800 */
[----:B------:R-:W-:Y:S02]  /*1daa0*/  LOP3.LUT R14, R0, 0xff, RZ, 0xc0, !PT ;  /* 0x000000ff000e7812 */ /* 0x000fe400078ec0ff */
[----:B------:R-:W-:Y:S02]  /*1dab0*/  SHF.R.U32.HI R13, RZ, 0x18, R0 ;  /* 0x00000018ff0d7819 */ /* 0x000fe40000011600 */
[----:B------:R-:W-:Y:S02]  /*1dac0*/  SHF.R.U32.HI R5, RZ, 0x8, R5 ;  /* 0x00000008ff057819 */ /* 0x000fe40000011605 */
[----:B------:R-:W-:Y:S02]  /*1dad0*/  LOP3.LUT R6, R6, 0xff, RZ, 0xc0, !PT ;  /* 0x000000ff06067812 */ /* 0x000fe400078ec0ff */
[----:B------:R-:W-:-:S02]  /*1dae0*/  LOP3.LUT R0, R3, R135, R4, 0x96, !PT ;  /* 0x0000008703007212 */ /* 0x000fc400078e9604 */
[----:B------:R-:W-:Y:S02]  /*1daf0*/  PRMT R4, R16, 0x5410, R12 ;  /* 0x0000541010047816 */ /* 0x000fe4000000000c */
[----:B------:R-:W-:Y:S02]  /*1db00*/  PRMT R12, R14, 0x5410, R5 ;  /* 0x000054100e0c7816 */ /* 0x000fe40000000005 */
[----:B------:R-:W-:Y:S02]  /*1db10*/  LOP3.LUT R7, R7, 0xff, RZ, 0xc0, !PT ;  /* 0x000000ff07077812 */ /* 0x000fe400078ec0ff */
[----:B------:R-:W-:Y:S02]  /*1db20*/  PRMT R5, R6, 0x5410, R13 ;  /* 0x0000541006057816 */ /* 0x000fe4000000000d */
[----:B------:R-:W-:Y:S02]  /*1db30*/  LOP3.LUT R9, R152, R9, RZ, 0xc0, !PT ;  /* 0x0000000998097212 */ /* 0x000fe400078ec0ff */
[----:B------:R-:W-:Y:S01]  /*1db40*/  LOP3.LUT R13, R2, 0xffff, RZ, 0xc0, !PT ;  /* 0x0000ffff020d7812 */ /* 0x000fe200078ec0ff */
[----:B------:R1:W5:Y:S01]  /*1db50*/  LDL.LU R152, [R1+0x300] ;  /* 0x0003000001987983 */ /* 0x0003620000300800 */
[----:B------:R-:W-:-:S02]  /*1db60*/  HSET2.LE.AND R3, R4, R238, PT ;  /* 0x000000ee04037233 */ /* 0x000fc40003803000 */
[----:B------:R-:W-:Y:S02]  /*1db70*/  PRMT R7, R7, 0x5410, R15 ;  /* 0x0000541007077816 */ /* 0x000fe4000000000f */
[----:B------:R-:W-:Y:S02]  /*1db80*/  LOP3.LUT R16, R2, 0xff, RZ, 0xc0, !PT ;  /* 0x000000ff02107812 */ /* 0x000fe400078ec0ff */
[--C-:B------:R-:W-:Y:S02]  /*1db90*/  SHF.R.U32.HI R14, RZ, 0x10, R2.reuse ;  /* 0x00000010ff0e7819 */ /* 0x100fe40000011602 */
[----:B------:R-:W-:Y:S02]  /*1dba0*/  SHF.R.U32.HI R15, RZ, 0x18, R2 ;  /* 0x00000018ff0f7819 */ /* 0x000fe40000011602 */
[----:B------:R-:W-:Y:S01]  /*1dbb0*/  LOP3.LUT R2, R0, 0xffff, RZ, 0xc0, !PT ;  /* 0x0000ffff00027812 */ /* 0x000fe200078ec0ff */
[----:B------:R-:W-:Y:S01]  /*1dbc0*/  HMMA.16816.F32.BF16 R64, R8, R30, R68 ;  /* 0x0000001e0840723c */ /* 0x000fe20000041844 */
[----:B------:R-:W-:-:S02]  /*1dbd0*/  LOP3.LUT R6, R172, R3, RZ, 0xc0, !PT ;  /* 0x00000003ac067212 */ /* 0x000fc400078ec0ff */
[--C-:B------:R-:W-:Y:S02]  /*1dbe0*/  HSET2.LE.AND R4, R12, R238.reuse, PT ;  /* 0x000000ee0c047233 */ /* 0x100fe40003803000 */
[----:B------:R-:W-:Y:S01]  /*1dbf0*/  SHF.R.U32.HI R3, RZ, 0x10, R0 ;  /* 0x00000010ff037819 */ /* 0x000fe20000011600 */
[C---:B------:R-:W-:Y:S01]  /*1dc00*/  HMMA.16816.F32.BF16 R48, R8.reuse, R28, R48 ;  /* 0x0000001c0830723c */ /* 0x040fe20000041830 */
[----:B------:R-:W-:Y:S01]  /*1dc10*/  LOP3.LUT R12, R14, 0xff, RZ, 0xc0, !PT ;  /* 0x000000ff0e0c7812 */ /* 0x000fe200078ec0ff */
[----:B------:R-:W4:Y:S04]  /*1dc20*/  LDSM.16.MT88.4 R28, [R226+0x4c00] ;  /* 0x004c0000e21c783b */ /* 0x000f280000004200 */
[C---:B------:R-:W-:Y:S06]  /*1dc30*/  HMMA.16816.F32.BF16 R68, R8.reuse, R36, R88 ;  /* 0x000000240844723c */ /* 0x040fec0000041858 */
[----:B------:R-:W-:Y:S01]  /*1dc40*/  HMMA.16816.F32.BF16 R56, R8, R38, R84 ;  /* 0x000000260838723c */ /* 0x000fe20000041854 */
[----:B------:R-:W-:Y:S01]  /*1dc50*/  HSET2.LE.AND R7, R7, R238, PT ;  /* 0x000000ee07077233 */ /* 0x000fe20003803000 */
[----:B------:R-:W1:Y:S05]  /*1dc60*/  LDSM.16.MT88.4 R36, [R223+0x4c00] ;  /* 0x004c0000df24783b */ /* 0x000e6a0000004200 */
[----:B------:R-:W-:-:S02]  /*1dc70*/  LOP3.LUT R10, R0, 0xff, RZ, 0xc0, !PT ;  /* 0x000000ff000a7812 */ /* 0x000fc400078ec0ff */
[----:B------:R-:W-:Y:S02]  /*1dc80*/  SHF.R.U32.HI R9, RZ, 0x8, R2 ;  /* 0x00000008ff097819 */ /* 0x000fe40000011602 */
[----:B------:R-:W-:Y:S02]  /*1dc90*/  LOP3.LUT R2, R3, 0xff, RZ, 0xc0, !PT ;  /* 0x000000ff03027812 */ /* 0x000fe400078ec0ff */
[----:B------:R-:W-:Y:S02]  /*1dca0*/  SHF.R.U32.HI R8, RZ, 0x18, R0 ;  /* 0x00000018ff087819 */ /* 0x000fe40000011600 */
[----:B------:R-:W-:Y:S02]  /*1dcb0*/  PRMT R3, R12, 0x5410, R15 ;  /* 0x000054100c037816 */ /* 0x000fe4000000000f */
[----:B------:R-:W-:Y:S02]  /*1dcc0*/  PRMT R9, R10, 0x5410, R9 ;  /* 0x000054100a097816 */ /* 0x000fe40000000009 */
[----:B------:R-:W-:-:S02]  /*1dcd0*/  SHF.R.U32.HI R11, RZ, 0x8, R13 ;  /* 0x00000008ff0b7819 */ /* 0x000fc4000001160d */
[----:B------:R-:W-:Y:S02]  /*1dce0*/  PRMT R8, R2, 0x5410, R8 ;  /* 0x0000541002087816 */ /* 0x000fe40000000008 */
[--C-:B------:R-:W-:Y:S02]  /*1dcf0*/  HSET2.LE.AND R2, R3, R238.reuse, PT ;  /* 0x000000ee03027233 */ /* 0x100fe40003803000 */
[--C-:B------:R-:W-:Y:S02]  /*1dd00*/  HSET2.LE.AND R5, R5, R238.reuse, PT ;  /* 0x000000ee05057233 */ /* 0x100fe40003803000 */
[----:B------:R-:W-:Y:S02]  /*1dd10*/  PRMT R0, R16, 0x5410, R11 ;  /* 0x0000541010007816 */ /* 0x000fe4000000000b */
[----:B------:R-:W-:Y:S02]  /*1dd20*/  HSET2.LE.AND R3, R9, R238, PT ;  /* 0x000000ee09037233 */ /* 0x000fe40003803000 */
[----:B------:R-:W-:-:S02]  /*1dd30*/  LOP3.LUT R9, R17, R235, R40, 0x96, !PT ;  /* 0x000000eb11097212 */ /* 0x000fc400078e9628 */
[----:B------:R-:W-:Y:S02]  /*1dd40*/  LOP3.LUT R7, R171, R7, RZ, 0xc0, !PT ;  /* 0x00000007ab077212 */ /* 0x000fe400078ec0ff */
[----:B------:R-:W-:Y:S02]  /*1dd50*/  LOP3.LUT R4, R175, R4, RZ, 0xc0, !PT ;  /* 0x00000004af047212 */ /* 0x000fe400078ec0ff */
[----:B------:R-:W-:Y:S02]  /*1dd60*/  LOP3.LUT R5, R173, R5, RZ, 0xc0, !PT ;  /* 0x00000005ad057212 */ /* 0x000fe400078ec0ff */
[--C-:B------:R-:W-:Y:S02]  /*1dd70*/  HSET2.LE.AND R0, R0, R238.reuse, PT ;  /* 0x000000ee00007233 */ /* 0x100fe40003803000 */
[----:B------:R-:W-:Y:S02]  /*1dd80*/  LOP3.LUT R15, R138, R2, RZ, 0xc0, !PT ;  /* 0x000000028a0f7212 */ /* 0x000fe400078ec0ff */
[----:B------:R-:W-:Y:S01]  /*1dd90*/  LOP3.LUT R12, R137, R3, RZ, 0xc0, !PT ;  /* 0x00000003890c7212 */ /* 0x000fe200078ec0ff */
[----:B------:R-:W-:Y:S01]  /*1dda0*/  IMAD.WIDE.U32 R2, R9, -0x2daee0ad, RZ ;  /* 0xd2511f5309027825 */ /* 0x000fe200078e00ff */
[----:B------:R-:W-:Y:S01]  /*1ddb0*/  LOP3.LUT R14, R139, R0, RZ, 0xc0, !PT ;  /* 0x000000008b0e7212 */ /* 0x000fe200078ec0ff */
[----:B--2---:R-:W-:Y:S01]  /*1ddc0*/  HMMA.16816.F32.BF16 R84, R4, R24, R76 ;  /* 0x000000180454723c */ /* 0x004fe2000004184c */
[----:B------:R-:W-:-:S02]  /*1ddd0*/  HSET2.LE.AND R8, R8, R238, PT ;  /* 0x000000ee08087233 */ /* 0x000fc40003803000 */
[----:B------:R-:W-:Y:S01]  /*1dde0*/  LOP3.LUT R19, R19, R239, R156, 0x96, !PT ;  /* 0x000000ef13137212 */ /* 0x000fe200078e969c */
[----:B------:R-:W-:Y:S01]  /*1ddf0*/  IMAD.WIDE.U32 R90, R129, -0x2daee0ad, RZ ;  /* 0xd2511f53815a7825 */ /* 0x000fe200078e00ff */
[----:B------:R-:W-:Y:S01]  /*1de00*/  LOP3.LUT R0, R3, R155, R20, 0x96, !PT ;  /* 0x0000009b03007212 */ /* 0x000fe200078e9614 */
[C---:B------:R-:W-:Y:S01]  /*1de10*/  HMMA.16816.F32.BF16 R80, R4.reuse, R26, R72 ;  /* 0x0000001a0450723c */ /* 0x040fe20000041848 */
[C---:B------:R-:W-:Y:S01]  /*1de20*/  LOP3.LUT R3, R2.reuse, 0xffff, RZ, 0xc0, !PT ;  /* 0x0000ffff02037812 */ /* 0x040fe200078ec0ff */
[----:B------:R2:W5:Y:S01]  /*1de30*/  LDL.LU R139, [R1+0x2fc] ;  /* 0x0002fc00018b7983 */ /* 0x0005620000300800 */
[----:B------:R-:W-:Y:S02]  /*1de40*/  LOP3.LUT R17, R2, 0xff, RZ, 0xc0, !PT ;  /* 0x000000ff02117812 */ /* 0x000fe400078ec0ff */
[----:B------:R-:W-:Y:S01]  /*1de50*/  SHF.R.U32.HI R16, RZ, 0x18, R2 ;  /* 0x00000018ff107819 */ /* 0x000fe20000011602 */
[C---:B---3--:R-:W-:Y:S01]  /*1de60*/  HMMA.16816.F32.BF16 R72, R4.reuse, R32, R60 ;  /* 0x000000200448723c */ /* 0x048fe2000004183c */
[----:B------:R-:W-:Y:S01]  /*1de70*/  SHF.R.U32.HI R9, RZ, 0x8, R3 ;  /* 0x00000008ff097819 */ /* 0x000fe20000011603 */
[----:B------:R2:W5:Y:S04]  /*1de80*/  LDL.LU R138, [R1+0x2f8] ;  /* 0x0002f800018a7983 */ /* 0x0005680000300800 */
[----:B------:R-:W-:Y:S01]  /*1de90*/  HMMA.16816.F32.BF16 R76, R4, R34, R44 ;  /* 0x00000022044c723c */ /* 0x000fe2000004182c */
[----:B------:R-:W-:Y:S01]  /*1dea0*/  SHF.R.U32.HI R3, RZ, 0x10, R0 ;  /* 0x00000010ff037819 */ /* 0x000fe20000011600 */
[----:B------:R2:W5:Y:S05]  /*1deb0*/  LDL.LU R137, [R1+0x2f4] ;  /* 0x0002f40001897983 */ /* 0x00056a0000300800 */
[----:B------:R-:W-:-:S02]  /*1dec0*/  SHF.R.U32.HI R6, RZ, 0x10, R2 ;  /* 0x00000010ff067819 */ /* 0x000fc40000011602 */
[----:B------:R-:W-:Y:S02]  /*1ded0*/  LOP3.LUT R2, R0, 0xffff, RZ, 0xc0, !PT ;  /* 0x0000ffff00027812 */ /* 0x000fe400078ec0ff */
[----:B------:R-:W-:Y:S02]  /*1dee0*/  LOP3.LUT R7, R6, 0xff, RZ, 0xc0, !PT ;  /* 0x000000ff06077812 */ /* 0x000fe400078ec0ff */
[----:B------:R-:W-:Y:S02]  /*1def0*/  LOP3.LUT R11, R0, 0xff, RZ, 0xc0, !PT ;  /* 0x000000ff000b7812 */ /* 0x000fe400078ec0ff */
[----:B------:R-:W-:Y:S02]  /*1df00*/  SHF.R.U32.HI R6, RZ, 0x8, R2 ;  /* 0x00000008ff067819 */ /* 0x000fe40000011602 */
[----:B------:R-:W-:Y:S01]  /*1df10*/  SHF.R.U32.HI R10, RZ, 0x18, R0 ;  /* 0x00000018ff0a7819 */ /* 0x000fe20000011600 */
[----:B------:R-:W-:Y:S01]  /*1df20*/  IMAD.WIDE.U32 R4, R21, -0x2daee0ad, RZ ;  /* 0xd2511f5315047825 */ /* 0x000fe200078e00ff */
[----:B------:R-:W-:-:S02]  /*1df30*/  LOP3.LUT R2, R3, 0xff, RZ, 0xc0, !PT ;  /* 0x000000ff03027812 */ /* 0x000fc400078ec0ff */
[----:B------:R-:W-:Y:S02]  /*1df40*/  PRMT R0, R17, 0x5410, R9 ;  /* 0x0000541011007816 */ /* 0x000fe40000000009 */
[----:B------:R-:W-:Y:S01]  /*1df50*/  PRMT R3, R7, 0x5410, R16 ;  /* 0x0000541007037816 */ /* 0x000fe20000000010 */
[----:B------:R-:W-:Y:S01]  /*1df60*/  IMAD.WIDE.U32 R44, R125, -0x326172a9, RZ ;  /* 0xcd9e8d577d2c7825 */ /* 0x000fe200078e00ff */
[----:B------:R-:W-:Y:S02]  /*1df70*/  LOP3.LUT R13, R136, R8, RZ, 0xc0, !PT ;  /* 0x00000008880d7212 */ /* 0x000fe400078ec0ff */
[----:B------:R-:W-:Y:S01]  /*1df80*/  PRMT R7, R11, 0x5410, R6 ;  /* 0x000054100b077816 */ /* 0x000fe20000000006 */
[----:B------:R-:W-:Y:S01]  /*1df90*/  IMAD.WIDE.U32 R46, R127, -0x2daee0ad, RZ ;  /* 0xd2511f537f2e7825 */ /* 0x000fe200078e00ff */
[----:B------:R-:W-:Y:S01]  /*1dfa0*/  PRMT R6, R2, 0x5410, R10 ;  /* 0x0000541002067816 */ /* 0x000fe2000000000a */
[----:B------:R2:W5:Y:S01]  /*1dfb0*/  LDL.LU R136, [R1+0x2f0] ;  /* 0x0002f00001887983 */ /* 0x0005620000300800 */
[----:B------:R-:W-:-:S02]  /*1dfc0*/  HSET2.LE.AND R0, R0, R238, PT ;  /* 0x000000ee00007233 */ /* 0x000fc40003803000 */
[----:B------:R-:W-:Y:S02]  /*1dfd0*/  SHF.R.U32.HI R9, RZ, 0x10, R4 ;  /* 0x00000010ff097819 */ /* 0x000fe40000011604 */
[--C-:B------:R-:W-:Y:S02]  /*1dfe0*/  HSET2.LE.AND R2, R3, R238.reuse, PT ;  /* 0x000000ee03027233 */ /* 0x100fe40003803000 */
[----:B------:R-:W-:Y:S02]  /*1dff0*/  LOP3.LUT R8, R5, R155, R54, 0x96, !PT ;  /* 0x0000009b05087212 */ /* 0x000fe400078e9636 */
[----:B------:R-:W-:Y:S01]  /*1e000*/  HSET2.LE.AND R3, R7, R238, PT ;  /* 0x000000ee07037233 */ /* 0x000fe20003803000 */
[----:B------:R-:W-:Y:S01]  /*1e010*/  HMMA.16816.F32.BF16 R64, R12, R26, R64 ;  /* 0x0000001a0c40723c */ /* 0x000fe20000041840 */
[----:B------:R-:W-:Y:S02]  /*1e020*/  LOP3.LUT R21, R45, R237, R42, 0x96, !PT ;  /* 0x000000ed2d157212 */ /* 0x000fe400078e962a */
[----:B------:R-:W-:-:S02]  /*1e030*/  LOP3.LUT R10, R4, 0xffff, RZ, 0xc0, !PT ;  /* 0x0000ffff040a7812 */ /* 0x000fc400078ec0ff */
[----:B------:R-:W-:Y:S01]  /*1e040*/  HSET2.LE.AND R5, R6, R238, PT ;  /* 0x000000ee06057233 */ /* 0x000fe20003803000 */
[----:B------:R-:W-:Y:S01]  /*1e050*/  HMMA.16816.F32.BF16 R40, R12, R24, R48 ;  /* 0x000000180c28723c */ /* 0x000fe20000041830 */
[----:B------:R-:W-:Y:S02]  /*1e060*/  LOP3.LUT R6, R177, R0, RZ, 0xc0, !PT ;  /* 0x00000000b1067212 */ /* 0x000fe400078ec0ff */
[----:B------:R-:W-:-:S03]  /*1e070*/  LOP3.LUT R17, R4, 0xff, RZ, 0xc0, !PT ;  /* 0x000000ff04117812 */ /* 0x000fc600078ec0ff */
[----:B------:R-:W-:Y:S01]  /*1e080*/  HMMA.16816.F32.BF16 R68, R12, R32, R68 ;  /* 0x000000200c44723c */ /* 0x000fe20000041844 */
[----:B------:R-:W-:Y:S02]  /*1e090*/  SHF.R.U32.HI R16, RZ, 0x18, R4 ;  /* 0x00000018ff107819 */ /* 0x000fe40000011604 */
[----:B------:R-:W-:-:S03]  /*1e0a0*/  LOP3.LUT R7, R176, R2, RZ, 0xc0, !PT ;  /* 0x00000002b0077212 */ /* 0x000fc600078ec0ff */
[----:B------:R-:W-:Y:S01]  /*1e0b0*/  HMMA.16816.F32.BF16 R56, R12, R34, R56 ;  /* 0x000000220c38723c */ /* 0x000fe20000041838 */
[----:B------:R-:W-:Y:S01]  /*1e0c0*/  LOP3.LUT R0, R8, 0xffff, RZ, 0xc0, !PT ;  /* 0x0000ffff08007812 */ /* 0x000fe200078ec0ff */
[----:B------:R-:W-:Y:S01]  /*1e0d0*/  IMAD.WIDE.U32 R20, R21, -0x2daee0ad, RZ ;  /* 0xd2511f5315147825 */ /* 0x000fe200078e00ff */
[----:B------:R-:W-:Y:S01]  /*1e0e0*/  LOP3.LUT R4, R185, R3, RZ, 0xc0, !PT ;  /* 0x00000003b9047212 */ /* 0x000fe200078ec0ff */
[----:B------:R-:W3:Y:S03]  /*1e0f0*/  LDSM.16.MT88.4 R24, [R226+0x5000] ;  /* 0x00500000e218783b */ /* 0x000ee60000004200 */
[----:B------:R-:W-:Y:S02]  /*1e100*/  LOP3.LUT R12, R9, 0xff, RZ, 0xc0, !PT ;  /* 0x000000ff090c7812 */ /* 0x000fe400078ec0ff */
[----:B------:R-:W-:Y:S01]  /*1e110*/  SHF.R.U32.HI R9, RZ, 0x10, R8 ;  /* 0x00000010ff097819 */ /* 0x000fe20000011608 */
[----:B------:R-:W-:Y:S01]  /*1e120*/  IMAD.WIDE.U32 R2, R92, -0x2daee0ad, RZ ;  /* 0xd2511f535c027825 */ /* 0x000fe200078e00ff */
[----:B------:R-:W-:-:S02]  /*1e130*/  LOP3.LUT R14, R8, 0xff, RZ, 0xc0, !PT ;  /* 0x000000ff080e7812 */ /* 0x000fc400078ec0ff */
[----:B------:R-:W-:Y:S02]  /*1e140*/  SHF.R.U32.HI R13, RZ, 0x18, R8 ;  /* 0x00000018ff0d7819 */ /* 0x000fe40000011608 */
[----:B------:R-:W-:Y:S02]  /*1e150*/  SHF.R.U32.HI R10, RZ, 0x8, R10 ;  /* 0x00000008ff0a7819 */ /* 0x000fe4000001160a */
[----:B------:R-:W-:Y:S02]  /*1e160*/  SHF.R.U32.HI R11, RZ, 0x8, R0 ;  /* 0x00000008ff0b7819 */ /* 0x000fe40000011600 */
[----:B------:R-:W-:Y:S02]  /*1e170*/  LOP3.LUT R8, R9, 0xff, RZ, 0xc0, !PT ;  /* 0x000000ff09087812 */ /* 0x000fe400078ec0ff */
[----:B------:R-:W-:Y:S02]  /*1e180*/  LOP3.LUT R15, R3, R239, R124, 0x96, !PT ;  /* 0x000000ef030f7212 */ /* 0x000fe400078e967c */
[----:B------:R-:W-:-:S02]  /*1e190*/  PRMT R0, R17, 0x5410, R10 ;  /* 0x0000541011007816 */ /* 0x000fc4000000000a */
[----:B------:R-:W-:Y:S02]  /*1e1a0*/  PRMT R3, R12, 0x5410, R16 ;  /* 0x000054100c037816 */ /* 0x000fe40000000010 */
[----:B------:R-:W-:Y:S02]  /*1e1b0*/  PRMT R11, R14, 0x5410, R11 ;  /* 0x000054100e0b7816 */ /* 0x000fe4000000000b */
[----:B------:R-:W-:Y:S02]  /*1e1c0*/  PRMT R9, R8, 0x5410, R13 ;  /* 0x0000541008097816 */ /* 0x000fe4000000000d */
[----:B------:R-:W-:Y:S02]  /*1e1d0*/  LOP3.LUT R5, R178, R5, RZ, 0xc0, !PT ;  /* 0x00000005b2057212 */ /* 0x000fe400078ec0ff */
[--C-:B------:R-:W-:Y:S02]  /*1e1e0*/  HSET2.LE.AND R0, R0, R238.reuse, PT ;  /* 0x000000ee00007233 */ /* 0x100fe40003803000 */
[----:B------:R-:W-:-:S02]  /*1e1f0*/  HSET2.LE.AND R3, R3, R238, PT ;  /* 0x000000ee03037233 */ /* 0x000fc40003803000 */
[--C-:B------:R-:W-:Y:S02]  /*1e200*/  HSET2.LE.AND R8, R11, R238.reuse, PT ;  /* 0x000000ee0b087233 */ /* 0x100fe40003803000 */
[----:B------:R-:W-:Y:S02]  /*1e210*/  HSET2.LE.AND R9, R9, R238, PT ;  /* 0x000000ee09097233 */ /* 0x000fe40003803000 */
[----:B------:R-:W-:Y:S01]  /*1e220*/  LOP3.LUT R2, R21, R233, R2, 0x96, !PT ;  /* 0x000000e915027212 */ /* 0x000fe200078e9602 */
[C---:B----4-:R-:W-:Y:S01]  /*1e230*/  HMMA.16816.F32.BF16 R60, R4.reuse, R28, R84 ;  /* 0x0000001c043c723c */ /* 0x050fe20000041854 */
[----:B------:R-:W-:Y:S02]  /*1e240*/  LOP3.LUT R10, R246, R0, RZ, 0xc0, !PT ;  /* 0x00000000f60a7212 */ /* 0x000fe400078ec0ff */
[----:B------:R-:W-:Y:S02]  /*1e250*/  LOP3.LUT R11, R247, R3, RZ, 0xc0, !PT ;  /* 0x00000003f70b7212 */ /* 0x000fe400078ec0ff */
[----:B------:R-:W-:Y:S01]  /*1e260*/  LOP3.LUT R8, R240, R8, RZ, 0xc0, !PT ;  /* 0x00000008f0087212 */ /* 0x000fe200078ec0ff */
[----:B------:R-:W-:Y:S01]  /*1e270*/  HMMA.16816.F32.BF16 R48, R4, R30, R80 ;  /* 0x0000001e0430723c */ /* 0x000fe20000041850 */
[----:B------:R-:W-:Y:S01]  /*1e280*/  LOP3.LUT R9, R192, R9, RZ, 0xc0, !PT ;  /* 0x00000009c0097212 */ /* 0x000fe200078ec0ff */
[----:B------:R-:W-:-:S04]  /*1e290*/  IMAD.WIDE.U32 R2, R2, -0x326172a9, RZ ;  /* 0xcd9e8d5702027825 */ /* 0x000fc800078e00ff */
[----:B-1----:R-:W-:Y:S01]  /*1e2a0*/  HMMA.16816.F32.BF16 R72, R4, R36, R72 ;  /* 0x000000240448723c */ /* 0x002fe20000041848 */
[----:B------:R-:W-:-:S05]  /*1e2b0*/  IMAD.WIDE.U32 R16, R15, -0x326172a9, RZ ;  /* 0xcd9e8d570f107825 */ /* 0x000fca00078e00ff */
[----:B------:R-:W-:Y:S07]  /*1e2c0*/  HMMA.16816.F32.BF16 R32, R4, R38, R76 ;  /* 0x000000260420723c */ /* 0x000fee000004184c */
[----:B------:R-:W-:Y:S01]  /*1e2d0*/  IMAD.WIDE.U32 R4, R19, -0x326172a9, RZ ;  /* 0xcd9e8d5713047825 */ /* 0x000fe200078e00ff */
[----:B------:R-:W-:Y:S01]  /*1e2e0*/  HMMA.16816.F32.BF16 R80, R8, R28, R40 ;  /* 0x0000001c0850723c */ /* 0x000fe20000041828 */
[----:B------:R-:W-:Y:S01]  /*1e2f0*/  LOP3.LUT R6, R47, R233, R18, 0x96, !PT ;  /* 0x000000e92f067212 */ /* 0x000fe200078e9612 */
[----:B------:R-:W1:Y:S02]  /*1e300*/  LDSM.16.MT88.4 R40, [R223+0x5000] ;  /* 0x00500000df28783b */ /* 0x000e640000004200 */
[----:B------:R-:W-:-:S02]  /*1e310*/  LOP3.LUT R21, R5, R235, R150, 0x96, !PT ;  /* 0x000000eb05157212 */ /* 0x000fc400078e9696 */
[C---:B------:R-:W-:Y:S02]  /*1e320*/  LOP3.LUT R5, R2.reuse, 0xffff, RZ, 0xc0, !PT ;  /* 0x0000ffff02057812 */ /* 0x040fe400078ec0ff */
[----:B------:R-:W-:Y:S02]  /*1e330*/  LOP3.LUT R0, R3, R135, R16, 0x96, !PT ;  /* 0x0000008703007212 */ /* 0x000fe400078e9610 */
[----:B------:R-:W-:Y:S02]  /*1e340*/  LOP3.LUT R16, R2, 0xff, RZ, 0xc0, !PT ;  /* 0x000000ff02107812 */ /* 0x000fe400078ec0ff */
[--C-:B------:R-:W-:Y:S02]  /*1e350*/  SHF.R.U32.HI R7, RZ, 0x10, R2.reuse ;  /* 0x00000010ff077819 */ /* 0x100fe40000011602 */
[----:B------:R-:W-:Y:S01]  /*1e360*/  SHF.R.U32.HI R15, RZ, 0x18, R2 ;  /* 0x00000018ff0f7819 */ /* 0x000fe20000011602 */
[----:B------:R-:W-:Y:S01]  /*1e370*/  IMAD.WIDE.U32 R2, R6, -0x326172a9, RZ ;  /* 0xcd9e8d5706027825 */ /* 0x000fe200078e00ff */
[----:B------:R-:W-:-:S02]  /*1e380*/  SHF.R.U32.HI R12, RZ, 0x8, R5 ;  /* 0x00000008ff0c7819 */ /* 0x000fc40000011605 */
[C---:B------:R-:W-:Y:S02]  /*1e390*/  LOP3.LUT R5, R0.reuse, 0xffff, RZ, 0xc0, !PT ;  /* 0x0000ffff00057812 */ /* 0x040fe400078ec0ff */
[--C-:B------:R-:W-:Y:S02]  /*1e3a0*/  SHF.R.U32.HI R6, RZ, 0x10, R0.reuse ;  /* 0x00000010ff067819 */ /* 0x100fe40000011600 */
[----:B------:R-:W-:Y:S02]  /*1e3b0*/  LOP3.LUT R14, R0, 0xff, RZ, 0xc0, !PT ;  /* 0x000000ff000e7812 */ /* 0x000fe400078ec0ff */
[----:B------:R-:W-:Y:S02]  /*1e3c0*/  SHF.R.U32.HI R13, RZ, 0x18, R0 ;  /* 0x00000018ff0d7819 */ /* 0x000fe40000011600 */
[----:B------:R-:W-:Y:S02]  /*1e3d0*/  SHF.R.U32.HI R5, RZ, 0x8, R5 ;  /* 0x00000008ff057819 */ /* 0x000fe40000011605 */
[----:B------:R-:W-:-:S02]  /*1e3e0*/  LOP3.LUT R6, R6, 0xff, RZ, 0xc0, !PT ;  /* 0x000000ff06067812 */ /* 0x000fc400078ec0ff */
[----:B------:R-:W-:Y:S02]  /*1e3f0*/  LOP3.LUT R0, R3, R135, R4, 0x96, !PT ;  /* 0x0000008703007212 */ /* 0x000fe400078e9604 */
[----:B------:R-:W-:Y:S02]  /*1e400*/  PRMT R4, R16, 0x5410, R12 ;  /* 0x0000541010047816 */ /* 0x000fe4000000000c */
[----:B------:R-:W-:Y:S02]  /*1e410*/  PRMT R12, R14, 0x5410, R5 ;  /* 0x000054100e0c7816 */ /* 0x000fe40000000005 */
[----:B------:R-:W-:Y:S02]  /*1e420*/  LOP3.LUT R7, R7, 0xff, RZ, 0xc0, !PT ;  /* 0x000000ff07077812 */ /* 0x000fe400078ec0ff */
[----:B------:R-:W-:Y:S02]  /*1e430*/  PRMT R5, R6, 0x5410, R13 ;  /* 0x0000541006057816 */ /* 0x000fe4000000000d */
[----:B------:R-:W-:-:S02]  /*1e440*/  LOP3.LUT R13, R2, 0xffff, RZ, 0xc0, !PT ;  /* 0x0000ffff020d7812 */ /* 0x000fc400078ec0ff */
[----:B------:R-:W-:Y:S02]  /*1e450*/  HSET2.LE.AND R3, R4, R238, PT ;  /* 0x000000ee04037233 */ /* 0x000fe40003803000 */
[----:B------:R-:W-:Y:S02]  /*1e460*/  PRMT R7, R7, 0x5410, R15 ;  /* 0x0000541007077816 */ /* 0x000fe4000000000f */
[----:B------:R-:W-:Y:S02]  /*1e470*/  LOP3.LUT R16, R2, 0xff, RZ, 0xc0, !PT ;  /* 0x000000ff02107812 */ /* 0x000fe400078ec0ff */
[--C-:B------:R-:W-:Y:S02]  /*1e480*/  SHF.R.U32.HI R14, RZ, 0x10, R2.reuse ;  /* 0x00000010ff0e7819 */ /* 0x100fe40000011602 */
[----:B------:R-:W-:Y:S02]  /*1e490*/  SHF.R.U32.HI R15, RZ, 0x18, R2 ;  /* 0x00000018ff0f7819 */ /* 0x000fe40000011602 */
[----:B------:R-:W-:Y:S01]  /*1e4a0*/  LOP3.LUT R2, R0, 0xffff, RZ, 0xc0, !PT ;  /* 0x0000ffff00027812 */ /* 0x000fe200078ec0ff */
[----:B------:R-:W-:Y:S01]  /*1e4b0*/  HMMA.16816.F32.BF16 R84, R8, R30, R64 ;  /* 0x0000001e0854723c */ /* 0x000fe20000041840 */
[----:B------:R-:W-:-:S02]  /*1e4c0*/  LOP3.LUT R6, R188, R3, RZ, 0xc0, !PT ;  /* 0x00000003bc067212 */ /* 0x000fc400078ec0ff */
[----:B------:R-:W-:Y:S02]  /*1e4d0*/  HSET2.LE.AND R4, R12, R238, PT ;  /* 0x000000ee0c047233 */ /* 0x000fe40003803000 */
[----:B------:R-:W-:Y:S01]  /*1e4e0*/  SHF.R.U32.HI R3, RZ, 0x10, R0 ;  /* 0x00000010ff037819 */ /* 0x000fe20000011600 */
[----:B------:R-:W-:Y:S01]  /*1e4f0*/  HMMA.16816.F32.BF16 R76, R8, R36, R68 ;  /* 0x00000024084c723c */ /* 0x000fe20000041844 */
[----:B------:R-:W-:-:S05]  /*1e500*/  LOP3.LUT R12, R14, 0xff, RZ, 0xc0, !PT ;  /* 0x000000ff0e0c7812 */ /* 0x000fca00078ec0ff */
[----:B------:R-:W-:Y:S01]  /*1e510*/  HMMA.16816.F32.BF16 R64, R8, R38, R56 ;  /* 0x000000260840723c */ /* 0x000fe20000041838 */
[--C-:B------:R-:W-:Y:S02]  /*1e520*/  HSET2.LE.AND R7, R7, R238.reuse, PT ;  /* 0x000000ee07077233 */ /* 0x100fe40003803000 */
[----:B------:R-:W-:-:S04]  /*1e530*/  HSET2.LE.AND R5, R5, R238, PT ;  /* 0x000000ee05057233 */ /* 0x000fc80003803000 */
[----:B------:R-:W-:Y:S02]  /*1e540*/  LOP3.LUT R10, R0, 0xff, RZ, 0xc0, !PT ;  /* 0x000000ff000a7812 */ /* 0x000fe400078ec0ff */
[----:B------:R-:W-:Y:S02]  /*1e550*/  SHF.R.U32.HI R9, RZ, 0x8, R2 ;  /* 0x00000008ff097819 */ /* 0x000fe40000011602 */
[----:B------:R-:W-:Y:S02]  /*1e560*/  LOP3.LUT R2, R3, 0xff, RZ, 0xc0, !PT ;  /* 0x000000ff03027812 */ /* 0x000fe400078ec0ff */
[----:B------:R-:W-:Y:S02]  /*1e570*/  SHF.R.U32.HI R11, RZ, 0x8, R13 ;  /* 0x00000008ff0b7819 */ /* 0x000fe4000001160d */
[----:B------:R-:W-:Y:S02]  /*1e580*/  SHF.R.U32.HI R8, RZ, 0x18, R0 ;  /* 0x00000018ff087819 */ /* 0x000fe40000011600 */
[----:B------:R-:W-:-:S02]  /*1e590*/  PRMT R3, R12, 0x5410, R15 ;  /* 0x000054100c037816 */ /* 0x000fc4000000000f */
[----:B------:R-:W-:Y:S02]  /*1e5a0*/  PRMT R9, R10, 0x5410, R9 ;  /* 0x000054100a097816 */ /* 0x000fe40000000009 */
[----:B------:R-:W-:Y:S02]  /*1e5b0*/  PRMT R0, R16, 0x5410, R11 ;  /* 0x0000541010007816 */ /* 0x000fe4000000000b */
[----:B------:R-:W-:Y:S02]  /*1e5c0*/  PRMT R8, R2, 0x5410, R8 ;  /* 0x0000541002087816 */ /* 0x000fe40000000008 */
[----:B------:R-:W-:Y:S02]  /*1e5d0*/  LOP3.LUT R7, R159, R7, RZ, 0xc0, !PT ;  /* 0x000000079f077212 */ /* 0x000fe400078ec0ff */
[----:B------:R-:W-:Y:S02]  /*1e5e0*/  LOP3.LUT R4, R190, R4, RZ, 0xc0, !PT ;  /* 0x00000004be047212 */ /* 0x000fe400078ec0ff */
[----:B------:R-:W-:-:S02]  /*1e5f0*/  LOP3.LUT R5, R189, R5, RZ, 0xc0, !PT ;  /* 0x00000005bd057212 */ /* 0x000fc400078ec0ff */
[--C-:B------:R-:W-:Y:S02]  /*1e600*/  HSET2.LE.AND R2, R3, R238.reuse, PT ;  /* 0x000000ee03027233 */ /* 0x100fe40003803000 */
[--C-:B------:R-:W-:Y:S02]  /*1e610*/  HSET2.LE.AND R3, R9, R238.reuse, PT ;  /* 0x000000ee09037233 */ /* 0x100fe40003803000 */
[----:B------:R-:W-:Y:S02]  /*1e620*/  LOP3.LUT R9, R17, R235, R44, 0x96, !PT ;  /* 0x000000eb11097212 */ /* 0x000fe400078e962c */
[----:B------:R-:W-:Y:S02]  /*1e630*/  LOP3.LUT R94, R23, R239, R148, 0x96, !PT ;  /* 0x000000ef175e7212 */ /* 0x000fe400078e9694 */
[--C-:B------:R-:W-:Y:S02]  /*1e640*/  HSET2.LE.AND R0, R0, R238.reuse, PT ;  /* 0x000000ee00007233 */ /* 0x100fe40003803000 */
[----:B------:R-:W-:-:S02]  /*1e650*/  HSET2.LE.AND R8, R8, R238, PT ;  /* 0x000000ee08087233 */ /* 0x000fc40003803000 */
[----:B------:R-:W-:Y:S01]  /*1e660*/  LOP3.LUT R88, R91, R233, R22, 0x96, !PT ;  /* 0x000000e95b587212 */ /* 0x000fe200078e9616 */
[C---:B---3--:R-:W-:Y:S01]  /*1e670*/  HMMA.16816.F32.BF16 R68, R4.reuse, R24, R60 ;  /* 0x000000180444723c */ /* 0x048fe2000004183c */
[----:B------:R-:W-:Y:S02]  /*1e680*/  LOP3.LUT R15, R217, R2, RZ, 0xc0, !PT ;  /* 0x00000002d90f7212 */ /* 0x000fe400078ec0ff */
[----:B------:R-:W-:Y:S01]  /*1e690*/  LOP3.LUT R12, R252, R3, RZ, 0xc0, !PT ;  /* 0x00000003fc0c7212 */ /* 0x000fe200078ec0ff */
[----:B------:R-:W-:Y:S01]  /*1e6a0*/  IMAD.WIDE.U32 R2, R9, -0x2daee0ad, RZ ;  /* 0xd2511f5309027825 */ /* 0x000fe200078e00ff */
[----:B------:R-:W-:Y:S01]  /*1e6b0*/  LOP3.LUT R14, R218, R0, RZ, 0xc0, !PT ;  /* 0x00000000da0e7212 */ /* 0x000fe200078ec0ff */
[----:B------:R-:W-:Y:S01]  /*1e6c0*/  HMMA.16816.F32.BF16 R60, R4, R26, R48 ;  /* 0x0000001a043c723c */ /* 0x000fe20000041830 */
[----:B------:R-:W-:Y:S01]  /*1e6d0*/  LOP3.LUT R13, R249, R8, RZ, 0xc0, !PT ;  /* 0x00000008f90d7212 */ /* 0x000fe200078ec0ff */
[----:B------:R-:W-:-:S04]  /*1e6e0*/  IMAD.WIDE.U32 R18, R88, -0x326172a9, RZ ;  /* 0xcd9e8d5758127825 */ /* 0x000fc800078e00ff */
[----:B-1----:R-:W-:Y:S01]  /*1e6f0*/  HMMA.16816.F32.BF16 R56, R4, R40, R72 ;  /* 0x000000280438723c */ /* 0x002fe20000041848 */
[----:B------:R-:W-:-:S05]  /*1e700*/  LOP3.LUT R0, R3, R155, R20, 0x96, !PT ;  /* 0x0000009b03007212 */ /* 0x000fca00078e9614 */
[----:B------:R-:W-:Y:S01]  /*1e710*/  HMMA.16816.F32.BF16 R36, R4, R42, R32 ;  /* 0x0000002a0424723c */ /* 0x000fe20000041820 */
[----:B------:R-:W-:Y:S01]  /*1e720*/  LOP3.LUT R3, R2, 0xffff, RZ, 0xc0, !PT ;  /* 0x0000ffff02037812 */ /* 0x000fe200078ec0ff */
[----:B------:R-:W1:Y:S05]  /*1e730*/  LDSM.16.MT88.4 R32, [R226+0x5400] ;  /* 0x00540000e220783b */ /* 0x000e6a0000004200 */
[----:B------:R-:W-:Y:S01]  /*1e740*/  IMAD.WIDE.U32 R6, R94, -0x326172a9, RZ ;  /* 0xcd9e8d575e067825 */ /* 0x000fe200078e00ff */
[----:B------:R-:W-:Y:S03]  /*1e750*/  HMMA.16816.F32.BF16 R48, R12, R24, R80 ;  /* 0x000000180c30723c */ /* 0x000fe60000041850 */
[----:B------:R-:W-:Y:S01]  /*1e760*/  IMAD.WIDE.U32 R4, R21, -0x2daee0ad, RZ ;  /* 0xd2511f5315047825 */ /* 0x000fe200078e00ff */
[----:B------:R-:W-:-:S02]  /*1e770*/  LOP3.LUT R29, R7, R235, R160, 0x96, !PT ;  /* 0x000000eb071d7212 */ /* 0x000fc400078e96a0 */
[----:B------:R-:W-:Y:S01]  /*1e780*/  LOP3.LUT R21, R19, R135, R6, 0x96, !PT ;  /* 0x0000008713157212 */ /* 0x000fe200078e9606 */
[----:B------:R-:W-:Y:S01]  /*1e790*/  HMMA.16816.F32.BF16 R72, R12, R26, R84 ;  /* 0x0000001a0c48723c */ /* 0x000fe20000041854 */
[----:B------:R-:W-:Y:S01]  /*1e7a0*/  SHF.R.U32.HI R7, RZ, 0x10, R2 ;  /* 0x00000010ff077819 */ /* 0x000fe20000011602 */
[----:B------:R-:W3:Y:S01]  /*1e7b0*/  LDSM.16.MT88.4 R24, [R223+0x5400] ;  /* 0x00540000df18783b */ /* 0x000ee20000004200 */
[----:B------:R-:W-:Y:S02]  /*1e7c0*/  LOP3.LUT R6, R0, 0xffff, RZ, 0xc0, !PT ;  /* 0x0000ffff00067812 */ /* 0x000fe400078ec0ff */
[----:B------:R-:W-:Y:S02]  /*1e7d0*/  SHF.R.U32.HI R9, RZ, 0x10, R0 ;  /* 0x00000010ff097819 */ /* 0x000fe40000011600 */
[----:B------:R-:W-:Y:S02]  /*1e7e0*/  LOP3.LUT R11, R2, 0xff, RZ, 0xc0, !PT ;  /* 0x000000ff020b7812 */ /* 0x000fe400078ec0ff */
[----:B------:R-:W-:-:S02]  /*1e7f0*/  SHF.R.U32.HI R10, RZ, 0x18, R2 ;  /* 0x00000018ff0a7819 */ /* 0x000fc40000011602 */
[----:B------:R-:W-:Y:S02]  /*1e800*/  LOP3.LUT R17, R0, 0xff, RZ, 0xc0, !PT ;  /* 0x000000ff00117812 */ /* 0x000fe400078ec0ff */
[----:B------:R-:W-:Y:S02]  /*1e810*/  SHF.R.U32.HI R16, RZ, 0x18, R0 ;  /* 0x00000018ff107819 */ /* 0x000fe40000011600 */
[----:B------:R-:W-:Y:S02]  /*1e820*/  SHF.R.U32.HI R2, RZ, 0x8, R3 ;  /* 0x00000008ff027819 */ /* 0x000fe40000011603 */
[----:B------:R-:W-:Y:S02]  /*1e830*/  LOP3.LUT R0, R7, 0xff, RZ, 0xc0, !PT ;  /* 0x000000ff07007812 */ /* 0x000fe400078ec0ff */
[----:B------:R-:W-:Y:S02]  /*1e840*/  SHF.R.U32.HI R3, RZ, 0x8, R6 ;  /* 0x00000008ff037819 */ /* 0x000fe40000011606 */
[----:B------:R-:W-:-:S02]  /*1e850*/  LOP3.LUT R6, R9, 0xff, RZ, 0xc0, !PT ;  /* 0x000000ff09067812 */ /* 0x000fc400078ec0ff */
[----:B------:R-:W-:Y:S02]  /*1e860*/  PRMT R7, R0, 0x5410, R10 ;  /* 0x0000541000077816 */ /* 0x000fe4000000000a */
[----:B------:R-:W-:Y:S02]  /*1e870*/  PRMT R9, R11, 0x5410, R2 ;  /* 0x000054100b097816 */ /* 0x000fe40000000002 */
[----:B------:R-:W-:Y:S02]  /*1e880*/  PRMT R0, R17, 0x5410, R3 ;  /* 0x0000541011007816 */ /* 0x000fe40000000003 */
[----:B------:R-:W-:Y:S01]  /*1e890*/  PRMT R2, R6, 0x5410, R16 ;  /* 0x0000541006027816 */ /* 0x000fe20000000010 */
[----:B------:R-:W-:Y:S02]  /*1e8a0*/  IMAD.WIDE.U32 R22, R145, -0x326172a9, RZ ;  /* 0xcd9e8d5791167825 */ /* 0x000fe400078e00ff */
[--C-:B------:R-:W-:Y:S02]  /*1e8b0*/  HSET2.LE.AND R0, R0, R238.reuse, PT ;  /* 0x000000ee00007233 */ /* 0x100fe40003803000 */
[----:B------:R-:W-:-:S02]  /*1e8c0*/  HSET2.LE.AND R2, R2, R238, PT ;  /* 0x000000ee02027233 */ /* 0x000fc40003803000 */
[----:B------:R-:W-:Y:S02]  /*1e8d0*/  LOP3.LUT R8, R5, R155, R46, 0x96, !PT ;  /* 0x0000009b05087212 */ /* 0x000fe400078e962e */
[----:B------:R-:W-:Y:S02]  /*1e8e0*/  HSET2.LE.AND R3, R9, R238, PT ;  /* 0x000000ee09037233 */ /* 0x000fe40003803000 */
[----:B------:R-:W-:Y:S02]  /*1e8f0*/  LOP3.LUT R28, R23, R237, R96, 0x96, !PT ;  /* 0x000000ed171c7212 */ /* 0x000fe400078e9660 */
[C---:B------:R-:W-:Y:S02]  /*1e900*/  LOP3.LUT R16, R4.reuse, 0xffff, RZ, 0xc0, !PT ;  /* 0x0000ffff04107812 */ /* 0x040fe400078ec0ff */
[----:B------:R-:W-:Y:S02]  /*1e910*/  LOP3.LUT R23, R4, 0xff, RZ, 0xc0, !PT ;  /* 0x000000ff04177812 */ /* 0x000fe400078ec0ff */
[----:B------:R-:W-:-:S02]  /*1e920*/  SHF.R.U32.HI R17, RZ, 0x10, R4 ;  /* 0x00000010ff117819 */ /* 0x000fc40000011604 */
[----:B------:R-:W-:Y:S02]  /*1e930*/  SHF.R.U32.HI R20, RZ, 0x18, R4 ;  /* 0x00000018ff147819 */ /* 0x000fe40000011604 */
[----:B------:R-:W-:Y:S02]  /*1e940*/  LOP3.LUT R4, R200, R0, RZ, 0xc0, !PT ;  /* 0x00000000c8047212 */ /* 0x000fe400078ec0ff */
[----:B------:R-:W-:Y:S02]  /*1e950*/  LOP3.LUT R5, R202, R2, RZ, 0xc0, !PT ;  /* 0x00000002ca057212 */ /* 0x000fe400078ec0ff */
[----:B------:R-:W-:Y:S01]  /*1e960*/  LOP3.LUT R0, R8, 0xffff, RZ, 0xc0, !PT ;  /* 0x0000ffff08007812 */ /* 0x000fe200078ec0ff */
[C---:B------:R-:W-:Y:S01]  /*1e970*/  HMMA.16816.F32.BF16 R80, R12.reuse, R40, R76 ;  /* 0x000000280c50723c */ /* 0x040fe2000004184c */
[----:B------:R-:W-:Y:S02]  /*1e980*/  LOP3.LUT R6, R194, R3, RZ, 0xc0, !PT ;  /* 0x00000003c2067212 */ /* 0x000fe400078ec0ff */
[----:B------:R-:W-:Y:S01]  /*1e990*/  SHF.R.U32.HI R2, RZ, 0x10, R8 ;  /* 0x00000010ff027819 */ /* 0x000fe20000011608 */
[----:B------:R-:W-:Y:S01]  /*1e9a0*/  IMAD.WIDE.U32 R54, R93, -0x2daee0ad, RZ ;  /* 0xd2511f535d367825 */ /* 0x000fe200078e00ff */
[----:B------:R-:W-:Y:S01]  /*1e9b0*/  SHF.R.U32.HI R3, RZ, 0x8, R16 ;  /* 0x00000008ff037819 */ /* 0x000fe20000011610 */
[----:B------:R-:W-:Y:S01]  /*1e9c0*/  HMMA.16816.F32.BF16 R44, R12, R42, R64 ;  /* 0x0000002a0c2c723c */ /* 0x000fe20000041840 */
[----:B------:R-:W-:-:S06]  /*1e9d0*/  LOP3.LUT R9, R17, 0xff, RZ, 0xc0, !PT ;  /* 0x000000ff11097812 */ /* 0x000fcc00078ec0ff */
[----:B------:R-:W-:Y:S02]  /*1e9e0*/  LOP3.LUT R13, R8, 0xff, RZ, 0xc0, !PT ;  /* 0x000000ff080d7812 */ /* 0x000fe400078ec0ff */
[----:B------:R-:W-:Y:S02]  /*1e9f0*/  SHF.R.U32.HI R12, RZ, 0x18, R8 ;  /* 0x00000018ff0c7819 */ /* 0x000fe40000011608 */
[----:B------:R-:W-:Y:S02]  /*1ea00*/  SHF.R.U32.HI R8, RZ, 0x8, R0 ;  /* 0x00000008ff087819 */ /* 0x000fe40000011600 */
[----:B------:R-:W-:Y:S02]  /*1ea10*/  LOP3.LUT R0, R2, 0xff, RZ, 0xc0, !PT ;  /* 0x000000ff02007812 */ /* 0x000fe400078ec0ff */
[----:B------:R-:W-:Y:S02]  /*1ea20*/  PRMT R2, R23, 0x5410, R3 ;  /* 0x0000541017027816 */ /* 0x000fe40000000003 */
[----:B------:R-:W-:Y:S01]  /*1ea30*/  PRMT R3, R9, 0x5410, R20 ;  /* 0x0000541009037816 */ /* 0x000fe20000000014 */
[----:B------:R-:W-:Y:S01]  /*1ea40*/  IMAD.WIDE.U32 R10, R28, -0x2daee0ad, RZ ;  /* 0xd2511f531c0a7825 */ /* 0x000fe200078e00ff */
[----:B------:R-:W-:-:S02]  /*1ea50*/  LOP3.LUT R55, R55, R239, R126, 0x96, !PT ;  /* 0x000000ef37377212 */ /* 0x000fc400078e967e */
[----:B------:R-:W-:Y:S02]  /*1ea60*/  PRMT R9, R13, 0x5410, R8 ;  /* 0x000054100d097816 */ /* 0x000fe40000000008 */
[--C-:B------:R-:W-:Y:S02]  /*1ea70*/  HSET2.LE.AND R7, R7, R238.reuse, PT ;  /* 0x000000ee07077233 */ /* 0x100fe40003803000 */
[----:B------:R-:W-:Y:S01]  /*1ea80*/  PRMT R8, R0, 0x5410, R12 ;  /* 0x0000541000087816 */ /* 0x000fe2000000000c */
[----:B------:R-:W-:Y:S01]  /*1ea90*/  IMAD.WIDE.U32 R16, R55, -0x326172a9, RZ ;  /* 0xcd9e8d5737107825 */ /* 0x000fe200078e00ff */
[--C-:B------:R-:W-:Y:S02]  /*1eaa0*/  HSET2.LE.AND R0, R3, R238.reuse, PT ;  /* 0x000000ee03007233 */ /* 0x100fe40003803000 */
[--C-:B------:R-:W-:Y:S02]  /*1eab0*/  HSET2.LE.AND R2, R2, R238.reuse, PT ;  /* 0x000000ee02027233 */ /* 0x100fe40003803000 */
[----:B------:R-:W-:-:S02]  /*1eac0*/  HSET2.LE.AND R3, R9, R238, PT ;  /* 0x000000ee09037233 */ /* 0x000fc40003803000 */
[----:B------:R-:W-:Y:S02]  /*1ead0*/  LOP3.LUT R11, R11, R233, R54, 0x96, !PT ;  /* 0x000000e90b0b7212 */ /* 0x000fe400078e9636 */
[----:B------:R-:W-:Y:S02]  /*1eae0*/  LOP3.LUT R7, R191, R7, RZ, 0xc0, !PT ;  /* 0x00000007bf077212 */ /* 0x000fe400078ec0ff */
[----:B------:R-:W-:Y:S02]  /*1eaf0*/  HSET2.LE.AND R8, R8, R238, PT ;  /* 0x000000ee08087233 */ /* 0x000fe40003803000 */
[----:B------:R-:W-:Y:S02]  /*1eb00*/  LOP3.LUT R9, R17, R235, R22, 0x96, !PT ;  /* 0x000000eb11097212 */ /* 0x000fe400078e9616 */
[----:B------:R-:W-:Y:S02]  /*1eb10*/  LOP3.LUT R14, R248, R2, RZ, 0xc0, !PT ;  /* 0x00000002f80e7212 */ /* 0x000fe400078ec0ff */
[----:B------:R-:W-:Y:S01]  /*1eb20*/  LOP3.LUT R12, R231, R3, RZ, 0xc0, !PT ;  /* 0x00000003e70c7212 */ /* 0x000fe200078ec0ff */
[----:B------:R-:W-:Y:S01]  /*1eb30*/  IMAD.WIDE.U32 R2, R11, -0x326172a9, RZ ;  /* 0xcd9e8d570b027825 */ /* 0x000fe200078e00ff */
[----:B-1----:R-:W-:Y:S01]  /*1eb40*/  HMMA.16816.F32.BF16 R68, R4, R32, R68 ;  /* 0x000000200444723c */ /* 0x002fe20000041844 */
[----:B------:R-:W-:-:S02]  /*1eb50*/  LOP3.LUT R15, R230, R0, RZ, 0xc0, !PT ;  /* 0x00000000e60f7212 */ /* 0x000fc400078ec0ff */
[----:B------:R-:W-:-:S03]  /*1eb60*/  LOP3.LUT R13, R215, R8, RZ, 0xc0, !PT ;  /* 0x00000008d70d7212 */ /* 0x000fc600078ec0ff */
[----:B------:R-:W-:Y:S01]  /*1eb70*/  HMMA.16816.F32.BF16 R64, R4, R34, R60 ;  /* 0x000000220440723c */ /* 0x000fe2000004183c */
[----:B------:R-:W-:Y:S02]  /*1eb80*/  LOP3.LUT R0, R3, R135, R16, 0x96, !PT ;  /* 0x0000008703007212 */ /* 0x000fe400078e9610 */
[----:B------:R-:W-:-:S03]  /*1eb90*/  LOP3.LUT R3, R2, 0xffff, RZ, 0xc0, !PT ;  /* 0x0000ffff02037812 */ /* 0x000fc600078ec0ff */
[----:B---3--:R-:W-:Y:S01]  /*1eba0*/  HMMA.16816.F32.BF16 R56, R4, R24, R56 ;  /* 0x000000180438723c */ /* 0x008fe20000041838 */
[----:B------:R-:W-:-:S05]  /*1ebb0*/  LOP3.LUT R17, R18, 0xffff, RZ, 0xc0, !PT ;  /* 0x0000ffff12117812 */ /* 0x000fca00078ec0ff */
[----:B------:R-:W-:Y:S01]  /*1ebc0*/  HMMA.16816.F32.BF16 R40, R4, R26, R36 ;  /* 0x0000001a0428723c */ /* 0x000fe20000041824 */
[----:B------:R-:W-:Y:S02]  /*1ebd0*/  LOP3.LUT R23, R18, 0xff, RZ, 0xc0, !PT ;  /* 0x000000ff12177812 */ /* 0x000fe400078ec0ff */
[----:B------:R-:W-:-:S04]  /*1ebe0*/  SHF.R.U32.HI R8, RZ, 0x10, R2 ;  /* 0x00000010ff087819 */ /* 0x000fc80000011602 */
[----:B------:R-:W-:Y:S01]  /*1ebf0*/  IMAD.WIDE.U32 R4, R9, -0x2daee0ad, RZ ;  /* 0xd2511f5309047825 */ /* 0x000fe200078e00ff */
[--C-:B------:R-:W-:Y:S02]  /*1ec00*/  SHF.R.U32.HI R36, RZ, 0x10, R18.reuse ;  /* 0x00000010ff247819 */ /* 0x100fe40000011612 */
[----:B------:R-:W-:Y:S01]  /*1ec10*/  SHF.R.U32.HI R37, RZ, 0x18, R18 ;  /* 0x00000018ff257819 */ /* 0x000fe20000011612 */
[----:B------:R-:W-:Y:S01]  /*1ec20*/  IMAD.WIDE.U32 R6, R29, -0x2daee0ad, RZ ;  /* 0xd2511f531d067825 */ /* 0x000fe200078e00ff */
[----:B------:R-:W-:Y:S01]  /*1ec30*/  LOP3.LUT R16, R5, R155, R10, 0x96, !PT ;  /* 0x0000009b05107212 */ /* 0x000fe200078e960a */
[C---:B------:R-:W-:Y:S01]  /*1ec40*/  HMMA.16816.F32.BF16 R48, R12.reuse, R32, R48 ;  /* 0x000000200c30723c */ /* 0x040fe20000041830 */
[----:B------:R-:W-:Y:S01]  /*1ec50*/  LOP3.LUT R19, R2, 0xff, RZ, 0xc0, !PT ;  /* 0x000000ff02137812 */ /* 0x000fe200078ec0ff */
[----:B------:R-:W1:Y:S01]  /*1ec60*/  LDSM.16.MT88.4 R28, [R226+0x5800] ;  /* 0x00580000e21c783b */ /* 0x000e620000004200 */
[----:B------:R-:W-:Y:S02]  /*1ec70*/  SHF.R.U32.HI R18, RZ, 0x18, R2 ;  /* 0x00000018ff127819 */ /* 0x000fe40000011602 */
[----:B------:R-:W-:Y:S01]  /*1ec80*/  SHF.R.U32.HI R10, RZ, 0x8, R3 ;  /* 0x00000008ff0a7819 */ /* 0x000fe20000011603 */
[----:B------:R-:W-:Y:S01]  /*1ec90*/  HMMA.16816.F32.BF16 R76, R12, R34, R72 ;  /* 0x000000220c4c723c */ /* 0x000fe20000041848 */
[----:B------:R-:W-:Y:S01]  /*1eca0*/  LOP3.LUT R2, R0, 0xffff, RZ, 0xc0, !PT ;  /* 0x0000ffff00027812 */ /* 0x000fe200078ec0ff */
[----:B------:R-:W3:Y:S01]  /*1ecb0*/  LDSM.16.MT88.4 R32, [R223+0x5800] ;  /* 0x00580000df20783b */ /* 0x000ee20000004200 */
        /* <DEDUP_REMOVED lines=10> */
[----:B------:R-:W-:Y:S02]  /*1ed60*/  PRMT R9, R2, 0x5410, R11 ;  /* 0x0000541002097816 */ /* 0x000fe4000000000b */
[----:B------:R-:W-:Y:S02]  /*1ed70*/  LOP3.LUT R10, R36, 0xff, RZ, 0xc0, !PT ;  /* 0x000000ff240a7812 */ /* 0x000fe400078ec0ff */
[----:B------:R-:W-:-:S02]  /*1ed80*/  HSET2.LE.AND R0, R0, R238, PT ;  /* 0x000000ee00007233 */ /* 0x000fc40003803000 */
[--C-:B------:R-:W-:Y:S02]  /*1ed90*/  HSET2.LE.AND R2, R3, R238.reuse, PT ;  /* 0x000000ee03027233 */ /* 0x100fe40003803000 */
[----:B------:R-:W-:Y:S02]  /*1eda0*/  HSET2.LE.AND R3, R8, R238, PT ;  /* 0x000000ee08037233 */ /* 0x000fe40003803000 */
[----:B------:R-:W-:Y:S02]  /*1edb0*/  PRMT R17, R10, 0x5410, R37 ;  /* 0x000054100a117816 */ /* 0x000fe40000000025 */
[----:B------:R-:W-:Y:S02]  /*1edc0*/  LOP3.LUT R10, R197, R0, RZ, 0xc0, !PT ;  /* 0x00000000c50a7212 */ /* 0x000fe400078ec0ff */
[----:B------:R-:W-:Y:S02]  /*1edd0*/  LOP3.LUT R11, R196, R2, RZ, 0xc0, !PT ;  /* 0x00000002c40b7212 */ /* 0x000fe400078ec0ff */
[----:B------:R-:W-:-:S02]  /*1ede0*/  LOP3.LUT R0, R21, 0xffff, RZ, 0xc0, !PT ;  /* 0x0000ffff15007812 */ /* 0x000fc400078ec0ff */
[----:B------:R-:W-:Y:S01]  /*1edf0*/  SHF.R.U32.HI R2, RZ, 0x10, R21 ;  /* 0x00000010ff027819 */ /* 0x000fe20000011615 */
[C---:B------:R-:W-:Y:S01]  /*1ee00*/  HMMA.16816.F32.BF16 R60, R12.reuse, R24, R80 ;  /* 0x000000180c3c723c */ /* 0x040fe20000041850 */
[----:B------:R-:W-:Y:S02]  /*1ee10*/  LOP3.LUT R8, R204, R3, RZ, 0xc0, !PT ;  /* 0x00000003cc087212 */ /* 0x000fe400078ec0ff */
[----:B------:R-:W-:Y:S02]  /*1ee20*/  PRMT R22, R23, 0x5410, R22 ;  /* 0x0000541017167816 */ /* 0x000fe40000000016 */
[----:B------:R-:W-:Y:S01]  /*1ee30*/  LOP3.LUT R3, R21, 0xff, RZ, 0xc0, !PT ;  /* 0x000000ff15037812 */ /* 0x000fe200078ec0ff */
[----:B------:R-:W-:Y:S01]  /*1ee40*/  HMMA.16816.F32.BF16 R44, R12, R26, R44 ;  /* 0x0000001a0c2c723c */ /* 0x000fe2000004182c */
[----:B------:R-:W-:Y:S01]  /*1ee50*/  SHF.R.U32.HI R0, RZ, 0x8, R0 ;  /* 0x00000008ff007819 */ /* 0x000fe20000011600 */
[----:B------:R-:W4:Y:S01]  /*1ee60*/  LDSM.16.MT88.4 R24, [R226+0x5c00] ;  /* 0x005c0000e218783b */ /* 0x000f220000004200 */
[----:B------:R-:W-:-:S04]  /*1ee70*/  LOP3.LUT R2, R2, 0xff, RZ, 0xc0, !PT ;  /* 0x000000ff02027812 */ /* 0x000fc800078ec0ff */
[----:B------:R-:W-:Y:S02]  /*1ee80*/  SHF.R.U32.HI R12, RZ, 0x18, R21 ;  /* 0x00000018ff0c7819 */ /* 0x000fe40000011615 */
[----:B------:R-:W-:Y:S02]  /*1ee90*/  PRMT R0, R3, 0x5410, R0 ;  /* 0x0000541003007816 */ /* 0x000fe40000000000 */
[----:B------:R-:W-:Y:S02]  /*1eea0*/  PRMT R2, R2, 0x5410, R12 ;  /* 0x0000541002027816 */ /* 0x000fe4000000000c */
[--C-:B------:R-:W-:Y:S02]  /*1eeb0*/  HSET2.LE.AND R3, R22, R238.reuse, PT ;  /* 0x000000ee16037233 */ /* 0x100fe40003803000 */
[----:B------:R-:W-:Y:S02]  /*1eec0*/  HSET2.LE.AND R9, R9, R238, PT ;  /* 0x000000ee09097233 */ /* 0x000fe40003803000 */
[----:B------:R-:W-:-:S02]  /*1eed0*/  LOP3.LUT R5, R4, 0xffff, RZ, 0xc0, !PT ;  /* 0x0000ffff04057812 */ /* 0x000fc400078ec0ff */
[----:B------:R-:W-:Y:S02]  /*1eee0*/  LOP3.LUT R21, R4, 0xff, RZ, 0xc0, !PT ;  /* 0x000000ff04157812 */ /* 0x000fe400078ec0ff */
[--C-:B------:R-:W-:Y:S02]  /*1eef0*/  SHF.R.U32.HI R18, RZ, 0x10, R4.reuse ;  /* 0x00000010ff127819 */ /* 0x100fe40000011604 */
[----:B------:R-:W-:Y:S02]  /*1ef00*/  SHF.R.U32.HI R19, RZ, 0x18, R4 ;  /* 0x00000018ff137819 */ /* 0x000fe40000011604 */
[--C-:B------:R-:W-:Y:S02]  /*1ef10*/  HSET2.LE.AND R2, R2, R238.reuse, PT ;  /* 0x000000ee02027233 */ /* 0x100fe40003803000 */
[--C-:B------:R-:W-:Y:S02]  /*1ef20*/  HSET2.LE.AND R4, R17, R238.reuse, PT ;  /* 0x000000ee11047233 */ /* 0x100fe40003803000 */
[----:B------:R-:W-:-:S02]  /*1ef30*/  HSET2.LE.AND R0, R0, R238, PT ;  /* 0x000000ee00007233 */ /* 0x000fc40003803000 */
[----:B------:R-:W-:Y:S02]  /*1ef40*/  LOP3.LUT R14, R227, R3, RZ, 0xc0, !PT ;  /* 0x00000003e30e7212 */ /* 0x000fe400078ec0ff */
[----:B------:R-:W-:Y:S02]  /*1ef50*/  LOP3.LUT R3, R6, 0xffff, RZ, 0xc0, !PT ;  /* 0x0000ffff06037812 */ /* 0x000fe400078ec0ff */
[----:B------:R-:W-:Y:S02]  /*1ef60*/  LOP3.LUT R9, R203, R9, RZ, 0xc0, !PT ;  /* 0x00000009cb097212 */ /* 0x000fe400078ec0ff */
[----:B------:R-:W-:Y:S02]  /*1ef70*/  LOP3.LUT R13, R214, R2, RZ, 0xc0, !PT ;  /* 0x00000002d60d7212 */ /* 0x000fe400078ec0ff */
[----:B------:R-:W-:Y:S02]  /*1ef80*/  LOP3.LUT R15, R222, R4, RZ, 0xc0, !PT ;  /* 0x00000004de0f7212 */ /* 0x000fe400078ec0ff */
[----:B------:R-:W-:-:S02]  /*1ef90*/  LOP3.LUT R12, R216, R0, RZ, 0xc0, !PT ;  /* 0x00000000d80c7212 */ /* 0x000fc400078ec0ff */
[----:B------:R-:W-:Y:S02]  /*1efa0*/  LOP3.LUT R4, R6, 0xff, RZ, 0xc0, !PT ;  /* 0x000000ff06047812 */ /* 0x000fe400078ec0ff */
[----:B------:R-:W-:Y:S02]  /*1efb0*/  SHF.R.U32.HI R3, RZ, 0x8, R3 ;  /* 0x00000008ff037819 */ /* 0x000fe40000011603 */
[----:B------:R-:W-:Y:S02]  /*1efc0*/  SHF.R.U32.HI R2, RZ, 0x8, R5 ;  /* 0x00000008ff027819 */ /* 0x000fe40000011605 */
[----:B------:R-:W-:Y:S01]  /*1efd0*/  LOP3.LUT R0, R18, 0xff, RZ, 0xc0, !PT ;  /* 0x000000ff12007812 */ /* 0x000fe200078ec0ff */
[----:B-1----:R-:W-:Y:S01]  /*1efe0*/  HMMA.16816.F32.BF16 R72, R8, R30, R64 ;  /* 0x0000001e0848723c */ /* 0x002fe20000041840 */
[----:B------:R-:W-:Y:S02]  /*1eff0*/  PRMT R22, R4, 0x5410, R3 ;  /* 0x0000541004167816 */ /* 0x000fe40000000003 */
[----:B------:R-:W-:-:S02]  /*1f000*/  PRMT R5, R21, 0x5410, R2 ;  /* 0x0000541015057816 */ /* 0x000fc40000000002 */
[----:B------:R-:W-:Y:S01]  /*1f010*/  PRMT R2, R0, 0x5410, R19 ;  /* 0x0000541000027816 */ /* 0x000fe20000000013 */
[C---:B---3--:R-:W-:Y:S01]  /*1f020*/  HMMA.16816.F32.BF16 R64, R8.reuse, R32, R56 ;  /* 0x000000200840723c */ /* 0x048fe20000041838 */
[----:B------:R-:W-:Y:S02]  /*1f030*/  SHF.R.U32.HI R3, RZ, 0x10, R16 ;  /* 0x00000010ff037819 */ /* 0x000fe40000011610 */
[----:B------:R-:W-:Y:S02]  /*1f040*/  LOP3.LUT R0, R16, 0xffff, RZ, 0xc0, !PT ;  /* 0x0000ffff10007812 */ /* 0x000fe400078ec0ff */
[----:B------:R-:W-:Y:S01]  /*1f050*/  SHF.R.U32.HI R23, RZ, 0x18, R6 ;  /* 0x00000018ff177819 */ /* 0x000fe20000011606 */
[----:B------:R-:W-:Y:S01]  /*1f060*/  HMMA.16816.F32.BF16 R68, R8, R28, R68 ;  /* 0x0000001c0844723c */ /* 0x000fe20000041844 */
[----:B------:R-:W-:Y:S02]  /*1f070*/  LOP3.LUT R3, R3, 0xff, RZ, 0xc0, !PT ;  /* 0x000000ff03037812 */ /* 0x000fe400078ec0ff */
[----:B------:R-:W-:-:S03]  /*1f080*/  SHF.R.U32.HI R4, RZ, 0x8, R0 ;  /* 0x00000008ff047819 */ /* 0x000fc60000011600 */
[----:B------:R-:W-:Y:S01]  /*1f090*/  HMMA.16816.F32.BF16 R56, R8, R34, R40 ;  /* 0x000000220838723c */ /* 0x000fe20000041828 */
[----:B------:R-:W-:Y:S02]  /*1f0a0*/  LOP3.LUT R20, R7, R155, R90, 0x96, !PT ;  /* 0x0000009b07147212 */ /* 0x000fe400078e965a */
[----:B------:R-:W-:-:S04]  /*1f0b0*/  HSET2.LE.AND R0, R2, R238, PT ;  /* 0x000000ee02007233 */ /* 0x000fc80003803000 */
[----:B------:R-:W-:Y:S02]  /*1f0c0*/  SHF.R.U32.HI R11, RZ, 0x10, R6 ;  /* 0x00000010ff0b7819 */ /* 0x000fe40000011606 */
[----:B------:R-:W-:Y:S02]  /*1f0d0*/  SHF.R.U32.HI R6, RZ, 0x18, R16 ;  /* 0x00000018ff067819 */ /* 0x000fe40000011610 */
[----:B------:R-:W-:Y:S02]  /*1f0e0*/  LOP3.LUT R7, R16, 0xff, RZ, 0xc0, !PT ;  /* 0x000000ff10077812 */ /* 0x000fe400078ec0ff */
[----:B------:R-:W-:Y:S01]  /*1f0f0*/  HSET2.LE.AND R2, R5, R238, PT ;  /* 0x000000ee05027233 */ /* 0x000fe20003803000 */
[----:B------:R-:W1:Y:S01]  /*1f100*/  LDSM.16.MT88.4 R16, [R223+0x5c00] ;  /* 0x005c0000df10783b */ /* 0x000e620000004200 */
[----:B------:R-:W-:Y:S01]  /*1f110*/  PRMT R5, R3, 0x5410, R6 ;  /* 0x0000541003057816 */ /* 0x000fe20000000006 */
[----:B------:R-:W-:Y:S01]  /*1f120*/  IMAD.MOV.U32 R3, RZ, RZ, R162 ;  /* 0x000000ffff037224 */ /* 0x000fe200078e00a2 */
[----:B------:R-:W-:-:S02]  /*1f130*/  PRMT R8, R7, 0x5410, R4 ;  /* 0x0000541007087816 */ /* 0x000fc40000000004 */
[----:B------:R-:W-:Y:S02]  /*1f140*/  LOP3.LUT R6, R205, R2, RZ, 0xc0, !PT ;  /* 0x00000002cd067212 */ /* 0x000fe400078ec0ff */
[----:B------:R-:W-:Y:S02]  /*1f150*/  LOP3.LUT R7, R3, R0, RZ, 0xc0, !PT ;  /* 0x0000000003077212 */ /* 0x000fe400078ec0ff */
[----:B------:R-:W-:Y:S02]  /*1f160*/  LOP3.LUT R3, R20, 0xffff, RZ, 0xc0, !PT ;  /* 0x0000ffff14037812 */ /* 0x000fe400078ec0ff */
[----:B------:R-:W-:Y:S02]  /*1f170*/  SHF.R.U32.HI R4, RZ, 0x10, R20 ;  /* 0x00000010ff047819 */ /* 0x000fe40000011614 */
[--C-:B------:R-:W-:Y:S02]  /*1f180*/  HSET2.LE.AND R0, R8, R238.reuse, PT ;  /* 0x000000ee08007233 */ /* 0x100fe40003803000 */
[----:B------:R-:W-:-:S02]  /*1f190*/  HSET2.LE.AND R2, R5, R238, PT ;  /* 0x000000ee05027233 */ /* 0x000fc40003803000 */
[----:B------:R-:W-:Y:S02]  /*1f1a0*/  SHF.R.U32.HI R8, RZ, 0x8, R3 ;  /* 0x00000008ff087819 */ /* 0x000fe40000011603 */
[----:B------:R-:W-:Y:S02]  /*1f1b0*/  LOP3.LUT R3, R4, 0xff, RZ, 0xc0, !PT ;  /* 0x000000ff04037812 */ /* 0x000fe400078ec0ff */
[----:B------:R-:W-:Y:S02]  /*1f1c0*/  LOP3.LUT R4, R208, R0, RZ, 0xc0, !PT ;  /* 0x00000000d0047212 */ /* 0x000fe400078ec0ff */
[----:B------:R-:W-:Y:S01]  /*1f1d0*/  LOP3.LUT R5, R207, R2, RZ, 0xc0, !PT ;  /* 0x00000002cf057212 */ /* 0x000fe200078ec0ff */
[----:B------:R-:W-:Y:S01]  /*1f1e0*/  HMMA.16816.F32.BF16 R40, R12, R28, R48 ;  /* 0x0000001c0c28723c */ /* 0x000fe20000041830 */
[----:B------:R-:W-:Y:S02]  /*1f1f0*/  SHF.R.U32.HI R9, RZ, 0x18, R20 ;  /* 0x00000018ff097819 */ /* 0x000fe40000011614 */
[----:B------:R-:W-:-:S03]  /*1f200*/  LOP3.LUT R11, R11, 0xff, RZ, 0xc0, !PT ;  /* 0x000000ff0b0b7812 */ /* 0x000fc600078ec0ff */
[----:B------:R-:W-:Y:S01]  /*1f210*/  HMMA.16816.F32.BF16 R36, R12, R30, R76 ;  /* 0x0000001e0c24723c */ /* 0x000fe2000004184c */
[----:B------:R-:W-:Y:S02]  /*1f220*/  PRMT R2, R3, 0x5410, R9 ;  /* 0x0000541003027816 */ /* 0x000fe40000000009 */
[----:B------:R-:W-:-:S03]  /*1f230*/  LOP3.LUT R10, R20, 0xff, RZ, 0xc0, !PT ;  /* 0x000000ff140a7812 */ /* 0x000fc600078ec0ff */
[----:B------:R-:W-:Y:S01]  /*1f240*/  HMMA.16816.F32.BF16 R28, R12, R32, R60 ;  /* 0x000000200c1c723c */ /* 0x000fe2000004183c */
[----:B------:R-:W-:Y:S02]  /*1f250*/  HSET2.LE.AND R3, R22, R238, PT ;  /* 0x000000ee16037233 */ /* 0x000fe40003803000 */
[----:B------:R-:W-:-:S03]  /*1f260*/  PRMT R11, R11, 0x5410, R23 ;  /* 0x000054100b0b7816 */ /* 0x000fc60000000017 */
[----:B------:R-:W-:Y:S06]  /*1f270*/  HMMA.16816.F32.BF16 R12, R12, R34, R44 ;  /* 0x000000220c0c723c */ /* 0x000fec000004182c */
[C---:B----4-:R-:W-:Y:S06]  /*1f280*/  HMMA.16816.F32.BF16 R32, R4.reuse, R24, R68 ;  /* 0x000000180420723c */ /* 0x050fec0000041844 */
[----:B------:R-:W-:Y:S01]  /*1f290*/  HMMA.16816.F32.BF16 R20, R4, R26, R72 ;  /* 0x0000001a0414723c */ /* 0x000fe20000041848 */
[----:B------:R-:W-:-:S02]  /*1f2a0*/  PRMT R0, R10, 0x5410, R8 ;  /* 0x000054100a007816 */ /* 0x000fc40000000008 */
[--C-:B------:R-:W-:Y:S02]  /*1f2b0*/  HSET2.LE.AND R2, R2, R238.reuse, PT ;  /* 0x000000ee02027233 */ /* 0x100fe40003803000 */
[--C-:B------:R-:W-:Y:S02]  /*1f2c0*/  HSET2.LE.AND R11, R11, R238.reuse, PT ;  /* 0x000000ee0b0b7233 */ /* 0x100fe40003803000 */
[----:B------:R-:W-:Y:S02]  /*1f2d0*/  HSET2.LE.AND R0, R0, R238, PT ;  /* 0x000000ee00007233 */ /* 0x000fe40003803000 */
[----:B------:R-:W-:Y:S02]  /*1f2e0*/  LOP3.LUT R9, R220, R2, RZ, 0xc0, !PT ;  /* 0x00000002dc097212 */ /* 0x000fe400078ec0ff */
[----:B------:R-:W-:Y:S02]  /*1f2f0*/  LOP3.LUT R10, R211, R3, RZ, 0xc0, !PT ;  /* 0x00000003d30a7212 */ /* 0x000fe400078ec0ff */
[----:B------:R-:W-:-:S02]  /*1f300*/  LOP3.LUT R8, R234, R0, RZ, 0xc0, !PT ;  /* 0x00000000ea087212 */ /* 0x000fc400078ec0ff */
[----:B------:R-:W-:Y:S02]  /*1f310*/  LOP3.LUT R11, R212, R11, RZ, 0xc0, !PT ;  /* 0x0000000bd40b7212 */ /* 0x000fe400078ec0ff */
[----:B------:R-:W-:Y:S04]  /*1f320*/  STL.64 [R1+0x80], R32 ;  /* 0x0000802001007387 */ /* 0x000fe80000100a00 */
[----:B------:R1:W-:Y:S04]  /*1f330*/  STL.64 [R1+0x88], R34 ;  /* 0x0000882201007387 */ /* 0x0003e80000100a00 */
[----:B------:R-:W-:Y:S04]  /*1f340*/  STL.64 [R1+0x70], R20 ;  /* 0x0000701401007387 */ /* 0x000fe80000100a00 */
[----:B------:R3:W-:Y:S01]  /*1f350*/  STL.64 [R1+0x78], R22 ;  /* 0x0000781601007387 */ /* 0x0007e20000100a00 */
[C---:B-1----:R-:W-:Y:S06]  /*1f360*/  HMMA.16816.F32.BF16 R32, R4.reuse, R16, R64 ;  /* 0x000000100420723c */ /* 0x042fec0000041840 */
[----:B---3--:R-:W-:Y:S06]  /*1f370*/  HMMA.16816.F32.BF16 R20, R4, R18, R56 ;  /* 0x000000120414723c */ /* 0x008fec0000041838 */
[C---:B------:R-:W-:Y:S06]  /*1f380*/  HMMA.16816.F32.BF16 R4, R8.reuse, R24, R40 ;  /* 0x000000180804723c */ /* 0x040fec0000041828 */
[C---:B------:R-:W-:Y:S05]  /*1f390*/  HMMA.16816.F32.BF16 R24, R8.reuse, R26, R36 ;  /* 0x0000001a0818723c */ /* 0x040fea0000041824 */
[----:B------:R-:W-:Y:S04]  /*1f3a0*/  STL.64 [R1+0x60], R32 ;  /* 0x0000602001007387 */ /* 0x000fe80000100a00 */
[----:B------:R-:W-:Y:S04]  /*1f3b0*/  STL.64 [R1+0x68], R34 ;  /* 0x0000682201007387 */ /* 0x000fe80000100a00 */
[----:B------:R-:W-:Y:S04]  /*1f3c0*/  STL.64 [R1+0x50], R20 ;  /* 0x0000501401007387 */ /* 0x000fe80000100a00 */
[----:B------:R1:W-:Y:S04]  /*1f3d0*/  STL.64 [R1+0x58], R22 ;  /* 0x0000581601007387 */ /* 0x0003e80000100a00 */
[----:B------:R-:W-:Y:S04]  /*1f3e0*/  STL.64 [R1+0x40], R4 ;  /* 0x0000400401007387 */ /* 0x000fe80000100a00 */
[----:B------:R3:W-:Y:S01]  /*1f3f0*/  STL.64 [R1+0x48], R6 ;  /* 0x0000480601007387 */ /* 0x0007e20000100a00 */
[----:B------:R-:W4:Y:S01]  /*1f400*/  S2R R192, SR_TID.X ;  /* 0x0000000000c07919 */ /* 0x000f220000002100 */
[C---:B-1----:R-:W-:Y:S06]  /*1f410*/  HMMA.16816.F32.BF16 R20, R8.reuse, R16, R28 ;  /* 0x000000100814723c */ /* 0x042fec000004181c */
[----:B---3--:R-:W-:Y:S01]  /*1f420*/  HMMA.16816.F32.BF16 R4, R8, R18, R12 ;  /* 0x000000120804723c */ /* 0x008fe2000004180c */
[----:B------:R2:W-:Y:S04]  /*1f430*/  STL.64 [R1+0x30], R24 ;  /* 0x0000301801007387 */ /* 0x0005e80000100a00 */
[----:B------:R2:W-:-:S12]  /*1f440*/  STL.64 [R1+0x38], R26 ;  /* 0x0000381a01007387 */ /* 0x0005d80000100a00 */
[----:B------:R2:W-:Y:S04]  /*1f450*/  STL.64 [R1+0x20], R20 ;  /* 0x0000201401007387 */ /* 0x0005e80000100a00 */
[----:B------:R2:W-:Y:S04]  /*1f460*/  STL.64 [R1+0x28], R22 ;  /* 0x0000281601007387 */ /* 0x0005e80000100a00 */
[----:B------:R2:W-:Y:S04]  /*1f470*/  STL.64 [R1], R4 ;  /* 0x0000000401007387 */ /* 0x0005e80000100a00 */
[----:B------:R2:W-:Y:S01]  /*1f480*/  STL.64 [R1+0x8], R6 ;  /* 0x0000080601007387 */ /* 0x0005e20000100a00 */
[----:B----4-:R-:W-:Y:S01]  /*1f490*/  IMAD.SHL.U32 R192, R192, 0x2, RZ ;  /* 0x00000002c0c07824 */ /* 0x010fe200078e00ff */
[----:B------:R-:W-:Y:S01]  /*1f4a0*/  IADD3 R217, P0, R52, -0x200, RZ ;  /* 0xfffffe0034d97810 */ /* 0x000fe20007f1e0ff */
[----:B------:R-:W-:-:S02]  /*1f4b0*/  IMAD.MOV.U32 R133, RZ, RZ, R187 ;  /* 0x000000ffff857224 */ /* 0x000fc400078e00bb */
[----:B------:R-:W-:Y:S01]  /*1f4c0*/  FADD.FTZ R185, R213, R209 ;  /* 0x000000d1d5b97221 */ /* 0x000fe20000010000 */
[----:B------:R-:W-:Y:S01]  /*1f4d0*/  IMAD.MOV.U32 R134, RZ, RZ, R201 ;  /* 0x000000ffff867224 */ /* 0x000fe200078e00c9 */
[----:B------:R-:W-:Y:S01]  /*1f4e0*/  LOP3.LUT R192, R192, 0x6, RZ, 0xc0, !PT ;  /* 0x00000006c0c07812 */ /* 0x000fe200078ec0ff */
[----:B------:R-:W-:Y:S01]  /*1f4f0*/  @P6 IMAD.MOV.U32 R133, RZ, RZ, R187 ;  /* 0x000000ffff856224 */ /* 0x000fe200078e00bb */
[----:B------:R-:W-:Y:S01]  /*1f500*/  IADD3.X R216, R53, -0x1, RZ, P0, !PT ;  /* 0xffffffff35d87810 */ /* 0x000fe200007fe4ff */
[--C-:B------:R-:W-:Y:S02]  /*1f510*/  IMAD.MOV.U32 R12, RZ, RZ, R210.reuse ;  /* 0x000000ffff0c7224 */ /* 0x100fe400078e00d2 */
[----:B------:R-:W-:Y:S02]  /*1f520*/  IMAD.MOV.U32 R13, RZ, RZ, R179 ;  /* 0x000000ffff0d7224 */ /* 0x000fe400078e00b3 */
[----:B------:R-:W-:Y:S02]  /*1f530*/  @P6 IMAD.MOV.U32 R134, RZ, RZ, R201 ;  /* 0x000000ffff866224 */ /* 0x000fe400078e00c9 */
[----:B------:R-:W-:-:S02]  /*1f540*/  @P6 IMAD.MOV.U32 R12, RZ, RZ, R210 ;  /* 0x000000ffff0c6224 */ /* 0x000fc400078e00d2 */
[----:B------:R-:W-:Y:S02]  /*1f550*/  @P6 IMAD.MOV.U32 R13, RZ, RZ, R179 ;  /* 0x000000ffff0d6224 */ /* 0x000fe400078e00b3 */
[----:B------:R-:W-:Y:S02]  /*1f560*/  IMAD.MOV.U32 R0, RZ, RZ, R236 ;  /* 0x000000ffff007224 */ /* 0x000fe400078e00ec */
[----:B------:R-:W-:Y:S01]  /*1f570*/  @P6 VIADD R187, R221, 0xfffffffd ;  /* 0xfffffffdddbb6836 */ /* 0x000fe20000000000 */
[----:B------:R-:W-:Y:S06]  /*1f580*/  @P6 BRA `(.L_x_605) ;  /* 0x0000000000046947 */ /* 0x000fec0003800000 */
.L_x_600:
[----:B------:R-:W-:Y:S02]  /*1f590*/  IADD3 R187, R0, -0x1, RZ ;  /* 0xffffffff00bb7810 */ /* 0x000fe40007ffe0ff */
.L_x_605:
[----:B------:R-:W-:Y:S05]  /*1f5a0*/  BSYNC B2 ;  /* 0x0000000000027941 */ /* 0x000fea0003800000 */
.L_x_599:
[----:B------:R-:W-:-:S13]  /*1f5b0*/  ISETP.GE.AND P0, PT, R187, RZ, PT ;  /* 0x000000ffbb00720c */ /* 0x000fda0003f06270 */
[----:B------:R-:W-:Y:S05]  /*1f5c0*/  @!P0 BRA `(.L_x_606) ;  /* 0x000000c400b48947 */ /* 0x000fea0003800000 */
[----:B--23--:R-:W2:Y:S04]  /*1f5d0*/  LDL R4, [R1+0x2b4] ;  /* 0x0002b40001047983 */ /* 0x00cea80000100800 */
[----:B------:R-:W3:Y:S04]  /*1f5e0*/  LDL.LU R6, [R1+0x224] ;  /* 0x0002240001067983 */ /* 0x000ee80000300800 */
[----:B------:R-:W4:Y:S01]  /*1f5f0*/  LDL.LU R5, [R1+0x270] ;  /* 0x0002700001057983 */ /* 0x000f220000300800 */
[----:B-----5:R-:W-:Y:S01]  /*1f600*/  ISETP.GE.AND P2, PT, R152, R153, PT ;  /* 0x000000999800720c */ /* 0x020fe20003f46270 */
[----:B------:R-:W-:Y:S01]  /*1f610*/  IMAD.MOV.U32 R189, RZ, RZ, R133 ;  /* 0x000000ffffbd7224 */ /* 0x000fe200078e0085 */
[----:B------:R-:W-:Y:S01]  /*1f620*/  MOV R191, R12 ;  /* 0x0000000c00bf7202 */ /* 0x000fe20000000f00 */
[----:B------:R-:W-:-:S02]  /*1f630*/  IMAD.MOV.U32 R188, RZ, RZ, R134 ;  /* 0x000000ffffbc7224 */ /* 0x000fc400078e0086 */
[----:B------:R-:W-:Y:S01]  /*1f640*/  IMAD.MOV.U32 R190, RZ, RZ, R13 ;  /* 0x000000ffffbe7224 */ /* 0x000fe200078e000d */
[----:B--2---:R-:W-:Y:S01]  /*1f650*/  SHF.R.S32.HI R0, RZ, 0x1f, R4 ;  /* 0x0000001fff007819 */ /* 0x004fe20000011404 */
[----:B------:R-:W-:Y:S01]  /*1f660*/  IMAD.WIDE.U32 R2, R4, 0x70, RZ ;  /* 0x0000007004027825 */ /* 0x000fe200078e00ff */
[----:B---3--:R-:W-:-:S03]  /*1f670*/  SHF.R.S32.HI R2, RZ, 0x1f, R6 ;  /* 0x0000001fff027819 */ /* 0x008fc60000011406 */
[----:B------:R-:W-:Y:S02]  /*1f680*/  IMAD R0, R0, 0x70, RZ ;  /* 0x0000007000007824 */ /* 0x000fe400078e02ff */
[----:B------:R-:W-:Y:S02]  /*1f690*/  IMAD R4, R4, 0x38, R6 ;  /* 0x0000003804047824 */ /* 0x000fe400078e0206 */
[----:B------:R-:W-:Y:S01]  /*1f6a0*/  IMAD.IADD R0, R3, 0x1, R0 ;  /* 0x0000000103007824 */ /* 0x000fe200078e0200 */
[----:B----4-:R-:W-:-:S04]  /*1f6b0*/  SHF.R.S32.HI R3, RZ, 0x1f, R5 ;  /* 0x0000001fff037819 */ /* 0x010fc80000011405 */
[----:B------:R1:W-:Y:S02]  /*1f6c0*/  STL [R1+0x2a4], R0 ;  /* 0x0002a40001007387 */ /* 0x0003e40000100800 */
[----:B-1----:R-:W-:Y:S01]  /*1f6d0*/  VIADD R0, R4, 0x1 ;  /* 0x0000000104007836 */ /* 0x002fe20000000000 */
[C---:B------:R-:W-:Y:S02]  /*1f6e0*/  SHF.L.U64.HI R4, R6.reuse, 0x1, R2 ;  /* 0x0000000106047819 */ /* 0x040fe40000010202 */
[----:B------:R-:W-:Y:S02]  /*1f6f0*/  SHF.L.U32 R6, R6, 0x1, RZ ;  /* 0x0000000106067819 */ /* 0x000fe400000006ff */
[----:B------:R-:W-:Y:S01]  /*1f700*/  SHF.R.S32.HI R2, RZ, 0x1f, R0 ;  /* 0x0000001fff027819 */ /* 0x000fe20000011400 */
[----:B------:R1:W-:Y:S03]  /*1f710*/  STL [R1+0x29c], R4 ;  /* 0x00029c0401007387 */ /* 0x0003e60000100800 */
[C---:B------:R-:W-:Y:S01]  /*1f720*/  SHF.L.U64.HI R2, R0.reuse, 0x1, R2 ;  /* 0x0000000100027819 */ /* 0x040fe20000010202 */
[----:B------:R2:W-:Y:S01]  /*1f730*/  STL [R1+0x2a0], R6 ;  /* 0x0002a00601007387 */ /* 0x0005e20000100800 */
[----:B------:R-:W-:-:S02]  /*1f740*/  SHF.L.U32 R0, R0, 0x1, RZ ;  /* 0x0000000100007819 */ /* 0x000fc400000006ff */
[C---:B-1----:R-:W-:Y:S01]  /*1f750*/  SHF.L.U64.HI R4, R5.reuse, 0x1, R3 ;  /* 0x0000000105047819 */ /* 0x042fe20000010203 */
[----:B------:R-:W-:-:S04]  /*1f760*/  IMAD.SHL.U32 R3, R5, 0x2, RZ ;  /* 0x0000000205037824 */ /* 0x000fc800078e00ff */
[----:B------:R2:W-:Y:S04]  /*1f770*/  STL [R1+0x294], R4 ;  /* 0x0002940401007387 */ /* 0x0005e80000100800 */
[----:B------:R2:W-:Y:S04]  /*1f780*/  STL [R1+0x298], R3 ;  /* 0x0002980301007387 */ /* 0x0005e80000100800 */
[----:B------:R2:W-:Y:S04]  /*1f790*/  STL [R1+0x28c], R0 ;  /* 0x00028c0001007387 */ /* 0x0005e80000100800 */
[----:B------:R2:W-:Y:S02]  /*1f7a0*/  STL [R1+0x290], R2 ;  /* 0x0002900201007387 */ /* 0x0005e40000100800 */
.L_x_609:
[----:B-12---:R-:W2:Y:S01]  /*1f7b0*/  LDL.64 R6, [R1+0x2c0] ;  /* 0x0002c00001067983 */ /* 0x006ea20000100a00 */
[----:B------:R-:W-:Y:S05]  /*1f7c0*/  DEPBAR.LE SB0, 0x0 ;  /* 0x000080000000791a */ /* 0x000fea0000000000 */
[----:B------:R-:W2:Y:S01]  /*1f7d0*/  LDL.64 R2, [R1+0x2c8] ;  /* 0x0002c80001027983 */ /* 0x000ea20000100a00 */
[----:B------:R-:W-:Y:S05]  /*1f7e0*/  WARPSYNC.ALL ;  /* 0x0000000000007948 */ /* 0x000fea0003800000 */
[----:B------:R-:W3:Y:S01]  /*1f7f0*/  LDL.64 R16, [R1+0x10] ;  /* 0x0000100001107983 */ /* 0x000ee20000100a00 */
[C---:B-----5:R-:W-:Y:S01]  /*1f800*/  SHF.L.U64.HI R11, R244.reuse, 0x6, R245 ;  /* 0x00000006f40b7819 */ /* 0x060fe200000102f5 */
[----:B------:R-:W-:Y:S01]  /*1f810*/  IMAD R9, R245, 0x60, RZ ;  /* 0x00000060f5097824 */ /* 0x000fe200078e02ff */
[C---:B------:R-:W-:Y:S01]  /*1f820*/  SHF.L.U32 R5, R244.reuse, 0x7, RZ ;  /* 0x00000007f4057819 */ /* 0x040fe200000006ff */
[----:B------:R-:W-:Y:S01]  /*1f830*/  BAR.SYNC.DEFER_BLOCKING 0x0 ;  /* 0x0000000000007b1d */ /* 0x000fe20000010000 */
[----:B------:R-:W-:Y:S02]  /*1f840*/  SHF.R.S32.HI R4, RZ, 0x1f, R187 ;  /* 0x0000001fff047819 */ /* 0x000fe400000114bb */
[----:B------:R-:W-:Y:S05]  /*1f850*/  SHF.L.U64.HI R0, R244, 0x7, R245 ;  /* 0x00000007f4007819 */ /* 0x000fea00000102f5 */
[----:B------:R-:W-:Y:S04]  /*1f860*/  IMAD R0, R0, R187, RZ ;  /* 0x000000bb00007224 */ /* 0x000fe800078e02ff */
[----:B------:R-:W-:Y:S01]  /*1f870*/  IMAD R0, R4, R5, R0 ;  /* 0x0000000504007224 */ /* 0x000fe200078e0200 */
[C---:B------:R-:W-:Y:S01]  /*1f880*/  SHF.L.U32 R4, R244.reuse, 0x6, RZ ;  /* 0x00000006f4047819 */ /* 0x040fe200000006ff */
[----:B------:R-:W-:Y:S01]  /*1f890*/  @P2 STS [R195+0x4000], RZ ;  /* 0x004000ffc3002388 */ /* 0x000fe20000000800 */
[----:B------:R-:W-:Y:S05]  /*1f8a0*/  BSSY B0, `(.L_x_607) ;  /* 0x00000eb000007945 */ /* 0x000fea0003800000 */
[----:B------:R-:W-:Y:S06]  /*1f8b0*/  @P2 STS [R195+0x4004], RZ ;  /* 0x004004ffc3002388 */ /* 0x000fec0000000800 */
[----:B------:R-:W-:Y:S01]  /*1f8c0*/  @P2 STS.64 [R195+0x4008], RZ ;  /* 0x004008ffc3002388 */ /* 0x000fe20000000a00 */
[----:B--2---:R-:W-:Y:S01]  /*1f8d0*/  MOV R3, R7 ;  /* 0x0000000700037202 */ /* 0x004fe20000000f00 */
[----:B------:R-:W-:Y:S04]  /*1f8e0*/  IMAD.WIDE.U32 R6, R244, 0x60, RZ ;  /* 0x00000060f4067825 */ /* 0x000fe800078e00ff */
[----:B------:R-:W-:Y:S01]  /*1f8f0*/  IMAD.WIDE.U32 R2, R187, R5, R2 ;  /* 0x00000005bb027225 */ /* 0x000fe200078e0002 */
[----:B------:R-:W-:Y:S02]  /*1f900*/  IADD3 R9, R9, R7, RZ ;  /* 0x0000000709097210 */ /* 0x000fe40007ffe0ff */
[----:B------:R-:W-:Y:S02]  /*1f910*/  @!P2 IADD3 R12, P1, R6, R2, RZ ;  /* 0x00000002060ca210 */ /* 0x000fe40007f3e0ff */
[----:B---3--:R-:W-:Y:S02]  /*1f920*/  @!P2 LEA R10, P6, R2, R16, 0x1 ;  /* 0x00000010020aa211 */ /* 0x008fe400078c08ff */
[----:B------:R-:W-:Y:S02]  /*1f930*/  @!P2 IADD3 R7, P4, R4, R2, RZ ;  /* 0x000000020407a210 */ /* 0x000fe40007f9e0ff */
[----:B------:R-:W-:Y:S02]  /*1f940*/  IADD3 R0, R3, R0, RZ ;  /* 0x0000000003007210 */ /* 0x000fe40007ffe0ff */
[C---:B------:R-:W-:Y:S02]  /*1f950*/  @!P2 LEA R6, P3, R7.reuse, R16, 0x1 ;  /* 0x000000100706a211 */ /* 0x040fe400078608ff */
[----:B------:R-:W-:Y:S02]  /*1f960*/  @!P2 IADD3.X R14, R0, R11, RZ, P4, !PT ;  /* 0x0000000b000ea210 */ /* 0x000fe400027fe4ff */
[-C--:B------:R-:W-:Y:S02]  /*1f970*/  @!P2 LEA.HI.X R11, R2, R17.reuse, R0, 0x1, P6 ;  /* 0x00000011020ba211 */ /* 0x080fe400030f0c00 */
[----:B------:R-:W-:Y:S02]  /*1f980*/  @!P2 LEA.HI.X R7, R7, R17, R14, 0x1, P3 ;  /* 0x000000110707a211 */ /* 0x000fe400018f0c0e */
[----:B------:R-:W-:Y:S01]  /*1f990*/  @!P2 LEA R5, P0, R244, R2, 0x5 ;  /* 0x00000002f405a211 */ /* 0x000fe200078028ff */
[----:B------:R-:W-:Y:S01]  /*1f9a0*/  @!PT LDS RZ, [RZ] ;  /* 0x00000000fffff984 */ /* 0x000fe20000000800 */
[----:B------:R-:W-:Y:S01]  /*1f9b0*/  @!PT LDS RZ, [RZ] ;  /* 0x00000000fffff984 */ /* 0x000fe20000000800 */
[----:B------:R-:W-:Y:S01]  /*1f9c0*/  @!PT LDS RZ, [RZ] ;  /* 0x00000000fffff984 */ /* 0x000fe20000000800 */
[----:B------:R-:W-:Y:S01]  /*1f9d0*/  @!P2 LDGSTS.E.BYPASS.LTC128B.128 [R195+0x4000], desc[UR4][R10.64] ;  /* 0x040000000ac3afae */ /* 0x000fe2000b901d44 */
[----:B------:R-:W-:Y:S02]  /*1f9e0*/  @!P2 IADD3.X R3, R0, R9, RZ, P1, !PT ;  /* 0x000000090003a210 */ /* 0x000fe40000ffe4ff */
[----:B------:R-:W-:Y:S03]  /*1f9f0*/  @!P2 LEA.HI.X R13, R244, R0, R245, 0x5, P0 ;  /* 0x00000000f40da211 */ /* 0x000fe600000f2cf5 */
[----:B------:R-:W-:Y:S01]  /*1fa00*/  @P2 STS.128 [R195+0x4800], RZ ;  /* 0x004800ffc3002388 */ /* 0x000fe20000000c00 */
[CC--:B------:R-:W-:Y:S02]  /*1fa10*/  @!P2 LEA R8, P5, R5.reuse, R16.reuse, 0x1 ;  /* 0x000000100508a211 */ /* 0x0c0fe400078a08ff */
[C---:B------:R-:W-:Y:S02]  /*1fa20*/  @!P2 LEA R4, P0, R12.reuse, R16, 0x1 ;  /* 0x000000100c04a211 */ /* 0x040fe400078008ff */
[-C--:B------:R-:W-:Y:S02]  /*1fa30*/  @!P2 LEA.HI.X R9, R5, R17.reuse, R13, 0x1, P5 ;  /* 0x000000110509a211 */ /* 0x080fe400028f0c0d */
[----:B------:R-:W-:Y:S01]  /*1fa40*/  @!P2 LEA.HI.X R5, R12, R17, R3, 0x1, P0 ;  /* 0x000000110c05a211 */ /* 0x000fe200000f0c03 */
[C---:B------:R-:W-:Y:S01]  /*1fa50*/  IMAD R3, R187.reuse, 0x80, R192 ;  /* 0x00000080bb037824 */ /* 0x040fe200078e02c0 */
[----:B------:R-:W-:Y:S01]  /*1fa60*/  ISETP.GE.AND P0, PT, R187, 0x1, PT ;  /* 0x00000001bb00780c */ /* 0x000fe20003f06270 */
[----:B------:R-:W-:Y:S01]  /*1fa70*/  @!PT LDS RZ, [RZ] ;  /* 0x00000000fffff984 */ /* 0x000fe20000000800 */
[----:B------:R-:W-:Y:S01]  /*1fa80*/  @!PT LDS RZ, [RZ] ;  /* 0x00000000fffff984 */ /* 0x000fe20000000800 */
[----:B------:R-:W-:Y:S01]  /*1fa90*/  @!PT LDS RZ, [RZ] ;  /* 0x00000000fffff984 */ /* 0x000fe20000000800 */
[----:B------:R1:W-:Y:S03]  /*1faa0*/  @!P2 LDGSTS.E.BYPASS.LTC128B.128 [R195+0x4800], desc[UR4][R8.64] ;  /* 0x0480000008c3afae */ /* 0x0003e6000b901d44 */
[----:B------:R-:W-:Y:S03]  /*1fab0*/  I2FP.F32.S32 R0, R3 ;  /* 0x0000000300007245 */ /* 0x000fe60000201400 */
[----:B------:R-:W-:Y:S01]  /*1fac0*/  @P2 STS.128 [R195+0x5000], RZ ;  /* 0x005000ffc3002388 */ /* 0x000fe20000000c00 */
[C---:B------:R-:W-:Y:S05]  /*1fad0*/  IADD3 R2, R3.reuse, 0x1, RZ ;  /* 0x0000000103027810 */ /* 0x040fea0007ffe0ff */
[----:B------:R-:W-:Y:S01]  /*1fae0*/  @!PT LDS RZ, [RZ] ;  /* 0x00000000fffff984 */ /* 0x000fe20000000800 */
[----:B------:R-:W-:Y:S01]  /*1faf0*/  @!PT LDS RZ, [RZ] ;  /* 0x00000000fffff984 */ /* 0x000fe20000000800 */
[----:B------:R-:W-:Y:S01]  /*1fb00*/  @!PT LDS RZ, [RZ] ;  /* 0x00000000fffff984 */ /* 0x000fe20000000800 */
[----:B------:R-:W-:Y:S01]  /*1fb10*/  @!P2 LDGSTS.E.BYPASS.LTC128B.128 [R195+0x5000], desc[UR4][R6.64] ;  /* 0x0500000006c3afae */ /* 0x000fe2000b901d44 */
[----:B------:R-:W-:Y:S05]  /*1fb20*/  I2FP.F32.S32 R2, R2 ;  /* 0x0000000200027245 */ /* 0x000fea0000201400 */
[----:B------:R-:W-:Y:S06]  /*1fb30*/  @P2 STS.128 [R195+0x5800], RZ ;  /* 0x005800ffc3002388 */ /* 0x000fec0000000c00 */
[----:B------:R-:W-:Y:S01]  /*1fb40*/  @!PT LDS RZ, [RZ] ;  /* 0x00000000fffff984 */ /* 0x000fe20000000800 */
[----:B------:R-:W-:Y:S01]  /*1fb50*/  @!PT LDS RZ, [RZ] ;  /* 0x00000000fffff984 */ /* 0x000fe20000000800 */
[----:B------:R-:W-:Y:S01]  /*1fb60*/  @!PT LDS RZ, [RZ] ;  /* 0x00000000fffff984 */ /* 0x000fe20000000800 */
[----:B------:R2:W-:Y:S06]  /*1fb70*/  @!P2 LDGSTS.E.BYPASS.LTC128B.128 [R195+0x5800], desc[UR4][R4.64] ;  /* 0x0580000004c3afae */ /* 0x0005ec000b901d44 */
[----:B------:R-:W-:Y:S06]  /*1fb80*/  LDSM.16.M88.4 R28, [R136+0x2000] ;  /* 0x00200000881c783b */ /* 0x000fec0000000200 */
[----:B------:R-:W0:Y:S06]  /*1fb90*/  LDGDEPBAR ;  /* 0x00000000000079af */ /* 0x000e2c0000000000 */
[----:B------:R-:W1:Y:S06]  /*1fba0*/  LDSM.16.M88.4 R128, [R138+0x1000] ;  /* 0x001000008a80783b */ /* 0x000e6c0000000200 */
[----:B------:R-:W3:Y:S06]  /*1fbb0*/  LDSM.16.M88.4 R44, [R136+0x2400] ;  /* 0x00240000882c783b */ /* 0x000eec0000000200 */
[----:B------:R-:W4:Y:S06]  /*1fbc0*/  LDSM.16.M88.4 R76, [R136+0x2800] ;  /* 0x00280000884c783b */ /* 0x000f2c0000000200 */
[----:B------:R-:W5:Y:S06]  /*1fbd0*/  LDSM.16.M88.4 R92, [R136+0x2c00] ;  /* 0x002c0000885c783b */ /* 0x000f6c0000000200 */
[----:B------:R-:W2:Y:S06]  /*1fbe0*/  LDSM.16.M88.4 R140, [R136+0x3000] ;  /* 0x00300000888c783b */ /* 0x000eac0000000200 */
[----:B------:R-:W2:Y:S06]  /*1fbf0*/  LDSM.16.M88.4 R144, [R136+0x3400] ;  /* 0x003400008890783b */ /* 0x000eac0000000200 */
[----:B------:R-:W2:Y:S01]  /*1fc00*/  LDSM.16.M88.4 R152, [R136+0x3800] ;  /* 0x003800008898783b */ /* 0x000ea20000000200 */
[C---:B-1----:R-:W-:Y:S05]  /*1fc10*/  HMMA.16816.F32.BF16 R8, R128.reuse, R28, RZ ;  /* 0x0000001c8008723c */ /* 0x042fea00000418ff */
[----:B------:R-:W1:Y:S01]  /*1fc20*/  LDSM.16.M88.4 R148, [R136+0x3c00] ;  /* 0x003c00008894783b */ /* 0x000e620000000200 */
[C---:B---3--:R-:W-:Y:S05]  /*1fc30*/  HMMA.16816.F32.BF16 R24, R128.reuse, R44, RZ ;  /* 0x0000002c8018723c */ /* 0x048fea00000418ff */
[----:B------:R-:W-:Y:S01]  /*1fc40*/  LDSM.16.M88.4 R60, [R137] ;  /* 0x00000000893c783b */ /* 0x000fe20000000200 */
[C---:B----4-:R-:W-:Y:S05]  /*1fc50*/  HMMA.16816.F32.BF16 R40, R128.reuse, R76, RZ ;  /* 0x0000004c8028723c */ /* 0x050fea00000418ff */
[----:B------:R-:W3:Y:S01]  /*1fc60*/  LDSM.16.M88.4 R12, [R139+0x1000] ;  /* 0x001000008b0c783b */ /* 0x000ee20000000200 */
[C---:B-----5:R-:W-:Y:S05]  /*1fc70*/  HMMA.16816.F32.BF16 R56, R128.reuse, R92, RZ ;  /* 0x0000005c8038723c */ /* 0x060fea00000418ff */
[----:B------:R-:W4:Y:S01]  /*1fc80*/  LDSM.16.M88.4 R108, [R137+0x400] ;  /* 0x00040000896c783b */ /* 0x000f220000000200 */
[C---:B--2---:R-:W-:Y:S05]  /*1fc90*/  HMMA.16816.F32.BF16 R72, R128.reuse, R140, RZ ;  /* 0x0000008c8048723c */ /* 0x044fea00000418ff */
[----:B------:R-:W2:Y:S01]  /*1fca0*/  LDSM.16.M88.4 R156, [R137+0x800] ;  /* 0x00080000899c783b */ /* 0x000ea20000000200 */
[C---:B------:R-:W-:Y:S05]  /*1fcb0*/  HMMA.16816.F32.BF16 R88, R128.reuse, R144, RZ ;  /* 0x000000908058723c */ /* 0x040fea00000418ff */
[----:B------:R-:W5:Y:S01]  /*1fcc0*/  LDSM.16.M88.4 R160, [R137+0xc00] ;  /* 0x000c000089a0783b */ /* 0x000f620000000200 */
[C---:B------:R-:W-:Y:S05]  /*1fcd0*/  HMMA.16816.F32.BF16 R104, R128.reuse, R152, RZ ;  /* 0x000000988068723c */ /* 0x040fea00000418ff */
[----:B------:R-:W5:Y:S01]  /*1fce0*/  LDSM.16.M88.4 R164, [R137+0x1000] ;  /* 0x0010000089a4783b */ /* 0x000f620000000200 */
[C---:B-1----:R-:W-:Y:S05]  /*1fcf0*/  HMMA.16816.F32.BF16 R120, R128.reuse, R148, RZ ;  /* 0x000000948078723c */ /* 0x042fea00000418ff */
[----:B------:R-:W1:Y:S01]  /*1fd00*/  LDSM.16.M88.4 R168, [R137+0x1400] ;  /* 0x0014000089a8783b */ /* 0x000e620000000200 */
[C---:B------:R-:W-:Y:S05]  /*1fd10*/  HMMA.16816.F32.BF16 R16, R128.reuse, R30, RZ ;  /* 0x0000001e8010723c */ /* 0x040fea00000418ff */
[----:B------:R-:W1:Y:S01]  /*1fd20*/  LDSM.16.M88.4 R172, [R137+0x1800] ;  /* 0x0018000089ac783b */ /* 0x000e620000000200 */
[C---:B------:R-:W-:Y:S05]  /*1fd30*/  HMMA.16816.F32.BF16 R32, R128.reuse, R46, RZ ;  /* 0x0000002e8020723c */ /* 0x040fea00000418ff */
[----:B------:R-:W1:Y:S01]  /*1fd40*/  LDSM.16.M88.4 R176, [R137+0x1c00] ;  /* 0x001c000089b0783b */ /* 0x000e620000000200 */
[C---:B------:R-:W-:Y:S05]  /*1fd50*/  HMMA.16816.F32.BF16 R48, R128.reuse, R78, RZ ;  /* 0x0000004e8030723c */ /* 0x040fea00000418ff */
[----:B------:R-:W1:Y:S01]  /*1fd60*/  LDSM.16.M88.4 R124, [R138] ;  /* 0x000000008a7c783b */ /* 0x000e620000000200 */
[C---:B------:R-:W-:Y:S05]  /*1fd70*/  HMMA.16816.F32.BF16 R64, R128.reuse, R94, RZ ;  /* 0x0000005e8040723c */ /* 0x040fea00000418ff */
[----:B------:R-:W1:Y:S01]  /*1fd80*/  LDSM.16.M88.4 R132, [R139] ;  /* 0x000000008b84783b */ /* 0x000e620000000200 */
[C---:B------:R-:W-:Y:S01]  /*1fd90*/  HMMA.16816.F32.BF16 R80, R128.reuse, R142, RZ ;  /* 0x0000008e8050723c */ /* 0x040fe200000418ff */
[----:B------:R-:W-:Y:S04]  /*1fda0*/  DEPBAR.LE SB0, 0x0 ;  /* 0x000080000000791a */ /* 0x000fe80000000000 */
[----:B------:R-:W-:Y:S01]  /*1fdb0*/  BAR.SYNC.DEFER_BLOCKING 0x0 ;  /* 0x0000000000007b1d */ /* 0x000fe20000010000 */
[C---:B------:R-:W-:Y:S06]  /*1fdc0*/  HMMA.16816.F32.BF16 R96, R128.reuse, R146, RZ ;  /* 0x000000928060723c */ /* 0x040fec00000418ff */
[C---:B------:R-:W-:Y:S06]  /*1fdd0*/  HMMA.16816.F32.BF16 R112, R128.reuse, R154, RZ ;  /* 0x0000009a8070723c */ /* 0x040fec00000418ff */
[----:B------:R-:W-:Y:S06]  /*1fde0*/  HMMA.16816.F32.BF16 R128, R128, R150, RZ ;  /* 0x000000968080723c */ /* 0x000fec00000418ff */
[C---:B---3--:R-:W-:Y:S06]  /*1fdf0*/  HMMA.16816.F32.BF16 R8, R12.reuse, R60, R8 ;  /* 0x0000003c0c08723c */ /* 0x048fec0000041808 */
[C---:B----4-:R-:W-:Y:S06]  /*1fe00*/  HMMA.16816.F32.BF16 R24, R12.reuse, R108, R24 ;  /* 0x0000006c0c18723c */ /* 0x050fec0000041818 */
[C---:B--2---:R-:W-:Y:S06]  /*1fe10*/  HMMA.16816.F32.BF16 R40, R12.reuse, R156, R40 ;  /* 0x0000009c0c28723c */ /* 0x044fec0000041828 */
[C---:B-----5:R-:W-:Y:S06]  /*1fe20*/  HMMA.16816.F32.BF16 R56, R12.reuse, R160, R56 ;  /* 0x000000a00c38723c */ /* 0x060fec0000041838 */
[C---:B------:R-:W-:Y:S06]  /*1fe30*/  HMMA.16816.F32.BF16 R72, R12.reuse, R164, R72 ;  /* 0x000000a40c48723c */ /* 0x040fec0000041848 */
[C---:B-1----:R-:W-:Y:S06]  /*1fe40*/  HMMA.16816.F32.BF16 R88, R12.reuse, R168, R88 ;  /* 0x000000a80c58723c */ /* 0x042fec0000041858 */
        /* <DEDUP_REMOVED lines=10> */
[C---:B------:R-:W-:Y:S06]  /*1fef0*/  HMMA.16816.F32.BF16 R4, R124.reuse, R28, RZ ;  /* 0x0000001c7c04723c */ /* 0x040fec00000418ff */
[C---:B------:R-:W-:Y:S06]  /*1ff00*/  HMMA.16816.F32.BF16 R12, R124.reuse, R30, RZ ;  /* 0x0000001e7c0c723c */ /* 0x040fec00000418ff */
[C---:B------:R-:W-:Y:S06]  /*1ff10*/  HMMA.16816.F32.BF16 R20, R124.reuse, R44, RZ ;  /* 0x0000002c7c14723c */ /* 0x040fec00000418ff */
[----:B------:R-:W-:Y:S06]  /*1ff20*/  HMMA.16816.F32.BF16 R28, R124, R46, RZ ;  /* 0x0000002e7c1c723c */ /* 0x000fec00000418ff */
[C---:B------:R-:W-:Y:S06]  /*1ff30*/  HMMA.16816.F32.BF16 R4, R132.reuse, R60, R4 ;  /* 0x0000003c8404723c */ /* 0x040fec0000041804 */
[----:B------:R-:W-:Y:S06]  /*1ff40*/  HMMA.16816.F32.BF16 R12, R132, R62, R12 ;  /* 0x0000003e840c723c */ /* 0x000fec000004180c */
[C---:B------:R-:W-:Y:S06]  /*1ff50*/  HMMA.16816.F32.BF16 R36, R124.reuse, R76, RZ ;  /* 0x0000004c7c24723c */ /* 0x040fec00000418ff */
[----:B------:R-:W-:Y:S06]  /*1ff60*/  HMMA.16816.F32.BF16 R52, R124, R92, RZ ;  /* 0x0000005c7c34723c */ /* 0x000fec00000418ff */
[C---:B------:R-:W-:Y:S05]  /*1ff70*/  HMMA.16816.F32.BF16 R20, R132.reuse, R108, R20 ;  /* 0x0000006c8414723c */ /* 0x040fea0000041814 */
[CC--:B------:R-:W-:Y:S01]  /*1ff80*/  FFMA.FTZ R4, R182.reuse, R0.reuse, R4 ;  /* 0x00000000b6047223 */ /* 0x0c0fe20000010004 */
[----:B------:R-:W-:Y:S05]  /*1ff90*/  HMMA.16816.F32.BF16 R28, R132, R110, R28 ;  /* 0x0000006e841c723c */ /* 0x000fea000004181c */
[CC--:B------:R-:W-:Y:S01]  /*1ffa0*/  FFMA.FTZ R6, R182.reuse, R0.reuse, R6 ;  /* 0x00000000b6067223 */ /* 0x0c0fe20000010006 */
[C---:B------:R-:W-:Y:S05]  /*1ffb0*/  HMMA.16816.F32.BF16 R44, R124.reuse, R78, RZ ;  /* 0x0000004e7c2c723c */ /* 0x040fea00000418ff */
[CC--:B------:R-:W-:Y:S01]  /*1ffc0*/  FFMA.FTZ R8, R182.reuse, R0.reuse, R8 ;  /* 0x00000000b6087223 */ /* 0x0c0fe20000010008 */
[C---:B------:R-:W-:Y:S01]  /*1ffd0*/  HMMA.16816.F32.BF16 R60, R124.reuse, R94, RZ ;  /* 0x0000005e7c3c723c */ /* 0x040fe200000418ff */
[C---:B------:R-:W-:Y:S01]  /*1ffe0*/  FFMA.FTZ R10, R182.reuse, R0, R10 ;  /* 0x00000000b60a7223 */ /* 0x040fe2000001000a */
[CC--:B------:R-:W-:Y:S03]  /*1fff0*/  FFMA.FTZ R5, R182.reuse, R2.reuse, R5 ;  /* 0x00000002b6057223 */ /* 0x0c0fe60000010005 */
[CC--:B------:R-:W-:Y:S01]  /*20000*/  FFMA.FTZ R7, R182.reuse, R2.reuse, R7 ;  /* 0x00000002b6077223 */ /* 0x0c0fe20000010007 */
[C---:B------:R-:W-:Y:S01]  /*20010*/  HMMA.16816.F32.BF16 R68, R124.reuse, R140, RZ ;  /* 0x0000008c7c44723c */ /* 0x040fe200000418ff */
[CC--:B------:R-:W-:Y:S01]  /*20020*/  FFMA.FTZ R9, R182.reuse, R2.reuse, R9 ;  /* 0x00000002b6097223 */ /* 0x0c0fe20000010009 */
[C---:B------:R-:W-:Y:S04]  /*20030*/  FFMA.FTZ R11, R182.reuse, R2, R11 ;  /* 0x00000002b60b7223 */ /* 0x040fe8000001000b */
        /* <DEDUP_REMOVED lines=18> */
[----:B------:R-:W-:Y:S07]  /*20160*/  HMMA.16816.F32.BF16 R124, R132, R178, R124 ;  /* 0x000000b2847c723c */ /* 0x000fee000004187c */
[C---:B------:R-:W-:Y:S04]  /*20170*/  IADD3 R133, R3.reuse, 0x8, RZ ;  /* 0x0000000803857810 */ /* 0x040fe80007ffe0ff */
[----:B------:R-:W-:Y:S02]  /*20180*/  I2FP.F32.S32 R0, R133 ;  /* 0x0000008500007245 */ /* 0x000fe40000201400 */
[C---:B------:R-:W-:Y:S02]  /*20190*/  IADD3 R132, R3.reuse, 0x9, RZ ;  /* 0x0000000903847810 */ /* 0x040fe40007ffe0ff */
[C---:B------:R-:W-:Y:S01]  /*201a0*/  IADD3 R133, R3.reuse, 0x18, RZ ;  /* 0x0000001803857810 */ /* 0x040fe20007ffe0ff */
[CC--:B------:R-:W-:Y:S01]  /*201b0*/  FFMA.FTZ R12, R182.reuse, R0.reuse, R12 ;  /* 0x00000000b60c7223 */ /* 0x0c0fe2000001000c */
[CC--:B------:R-:W-:Y:S01]  /*201c0*/  FFMA.FTZ R14, R182.reuse, R0.reuse, R14 ;  /* 0x00000000b60e7223 */ /* 0x0c0fe2000001000e */
[C---:B------:R-:W-:Y:S01]  /*201d0*/  FFMA.FTZ R16, R182.reuse, R0, R16 ;  /* 0x00000000b6107223 */ /* 0x040fe20000010010 */
[----:B------:R-:W-:Y:S01]  /*201e0*/  I2FP.F32.S32 R2, R132 ;  /* 0x0000008400027245 */ /* 0x000fe20000201400 */
[C---:B------:R-:W-:Y:S01]  /*201f0*/  FFMA.FTZ R18, R182.reuse, R0, R18 ;  /* 0x00000000b6127223 */ /* 0x040fe20000010012 */
[C---:B------:R-:W-:Y:S01]  /*20200*/  IADD3 R0, R3.reuse, 0x10, RZ ;  /* 0x0000001003007810 */ /* 0x040fe20007ffe0ff */
[C---:B------:R-:W-:Y:S02]  /*20210*/  VIADD R132, R3.reuse, 0x11 ;  /* 0x0000001103847836 */ /* 0x040fe40000000000 */
[C---:B------:R-:W-:Y:S01]  /*20220*/  FFMA.FTZ R13, R182.reuse, R2, R13 ;  /* 0x00000002b60d7223 */ /* 0x040fe2000001000d */
[----:B------:R-:W-:Y:S01]  /*20230*/  I2FP.F32.S32 R0, R0 ;  /* 0x0000000000007245 */ /* 0x000fe20000201400 */
[CC--:B------:R-:W-:Y:S01]  /*20240*/  FFMA.FTZ R15, R182.reuse, R2.reuse, R15 ;  /* 0x00000002b60f7223 */ /* 0x0c0fe2000001000f */
[CC--:B------:R-:W-:Y:S01]  /*20250*/  FFMA.FTZ R17, R182.reuse, R2.reuse, R17 ;  /* 0x00000002b6117223 */ /* 0x0c0fe20000010011 */
[C---:B------:R-:W-:Y:S01]  /*20260*/  FFMA.FTZ R19, R182.reuse, R2, R19 ;  /* 0x00000002b6137223 */ /* 0x040fe20000010013 */
[----:B------:R-:W-:Y:S01]  /*20270*/  I2FP.F32.S32 R2, R132 ;  /* 0x0000008400027245 */ /* 0x000fe20000201400 */
[CC--:B------:R-:W-:Y:S01]  /*20280*/  FFMA.FTZ R20, R182.reuse, R0.reuse, R20 ;  /* 0x00000000b6147223 */ /* 0x0c0fe20000010014 */
[CC--:B------:R-:W-:Y:S01]  /*20290*/  FFMA.FTZ R22, R182.reuse, R0.reuse, R22 ;  /* 0x00000000b6167223 */ /* 0x0c0fe20000010016 */
[CC--:B------:R-:W-:Y:S01]  /*202a0*/  FFMA.FTZ R24, R182.reuse, R0.reuse, R24 ;  /* 0x00000000b6187223 */ /* 0x0c0fe20000010018 */
[C---:B------:R-:W-:Y:S01]  /*202b0*/  FFMA.FTZ R26, R182.reuse, R0, R26 ;  /* 0x00000000b61a7223 */ /* 0x040fe2000001001a */
[C---:B------:R-:W-:Y:S01]  /*202c0*/  IADD3 R132, R3.reuse, 0x19, RZ ;  /* 0x0000001903847810 */ /* 0x040fe20007ffe0ff */
[CC--:B------:R-:W-:Y:S01]  /*202d0*/  FFMA.FTZ R21, R182.reuse, R2.reuse, R21 ;  /* 0x00000002b6157223 */ /* 0x0c0fe20000010015 */
        /* <DEDUP_REMOVED lines=11> */
[CC--:B------:R-:W-:Y:S01]  /*20390*/  FFMA.FTZ R31, R182.reuse, R2.reuse, R31 ;  /* 0x00000002b61f7223 */ /* 0x0c0fe2000001001f */
[C---:B------:R-:W-:Y:S01]  /*203a0*/  FFMA.FTZ R33, R182.reuse, R2, R33 ;  /* 0x00000002b6217223 */ /* 0x040fe20000010021 */
[----:B------:R-:W-:Y:S01]  /*203b0*/  I2FP.F32.S32 R0, R0 ;  /* 0x0000000000007245 */ /* 0x000fe20000201400 */
[----:B------:R-:W-:Y:S01]  /*203c0*/  FFMA.FTZ R35, R182, R2, R35 ;  /* 0x00000002b6237223 */ /* 0x000fe20000010023 */
[----:B------:R-:W-:Y:S01]  /*203d0*/  IADD3 R2, R3, 0x21, RZ ;  /* 0x0000002103027810 */ /* 0x000fe20007ffe0ff */
[----:B------:R-:W-:Y:S06]  /*203e0*/  @!P0 BRA `(.L_x_608) ;  /* 0x0000000000d88947 */ /* 0x000fec0003800000 */
[----:B------:R-:W2:Y:S01]  /*203f0*/  LDL.64 R198, [R1+0x2b8] ;  /* 0x0002b80001c67983 */ /* 0x000ea20000100a00 */
[----:B------:R-:W-:Y:S01]  /*20400*/  VIADD R134, R187, 0xffffffff ;  /* 0xffffffffbb867836 */ /* 0x000fe20000000000 */
[C---:B------:R-:W-:Y:S01]  /*20410*/  SHF.L.U64.HI R135, R242.reuse, 0x7, R243 ;  /* 0x00000007f2877819 */ /* 0x040fe200000102f3 */
[----:B------:R-:W-:Y:S01]  /*20420*/  IMAD.SHL.U32 R141, R242, 0x80, RZ ;  /* 0x00000080f28d7824 */ /* 0x000fe200078e00ff */
[----:B------:R-:W3:Y:S02]  /*20430*/  LDL.64 R196, [R1+0x2d8] ;  /* 0x0002d80001c47983 */ /* 0x000ee40000100a00 */
[----:B------:R-:W-:Y:S01]  /*20440*/  SHF.R.S32.HI R140, RZ, 0x1f, R134 ;  /* 0x0000001fff8c7819 */ /* 0x000fe20000011486 */
[----:B------:R-:W-:Y:S01]  /*20450*/  IMAD R135, R135, R134, RZ ;  /* 0x0000008687877224 */ /* 0x000fe200078e02ff */
[----:B------:R1:W-:Y:S03]  /*20460*/  @P2 STS [R195+0x2000], RZ ;  /* 0x002000ffc3002388 */ /* 0x0003e60000000800 */
[-C--:B------:R-:W-:Y:S01]  /*20470*/  IMAD R135, R140, R141.reuse, R135 ;  /* 0x0000008d8c877224 */ /* 0x080fe200078e0287 */
[----:B------:R1:W-:Y:S04]  /*20480*/  @P2 STS [R195+0x2004], RZ ;  /* 0x002004ffc3002388 */ /* 0x0003e80000000800 */
[----:B------:R1:W-:Y:S01]  /*20490*/  @P2 STS.64 [R195+0x2008], RZ ;  /* 0x002008ffc3002388 */ /* 0x0003e20000000a00 */
[----:B---3--:R-:W-:Y:S02]  /*204a0*/  IMAD.MOV.U32 R132, RZ, RZ, R196 ;  /* 0x000000ffff847224 */ /* 0x008fe400078e00c4 */
[----:B--2---:R-:W-:Y:S02]  /*204b0*/  IMAD.MOV.U32 R133, RZ, RZ, R199 ;  /* 0x000000ffff857224 */ /* 0x004fe400078e00c7 */
[----:B------:R-:W-:Y:S04]  /*204c0*/  IMAD.WIDE.U32 R132, R134, R141, R132 ;  /* 0x0000008d86847225 */ /* 0x000fe800078e0084 */
[----:B------:R-:W-:Y:S01]  /*204d0*/  IMAD.IADD R133, R133, 0x1, R135 ;  /* 0x0000000185857824 */ /* 0x000fe200078e0287 */
[C---:B------:R-:W-:Y:S04]  /*204e0*/  @!P2 LEA R134, P0, R132.reuse, R250, 0x1 ;  /* 0x000000fa8486a211 */ /* 0x040fe800078008ff */
[----:B------:R-:W-:Y:S05]  /*204f0*/  @!P2 LEA.HI.X R135, R132, R251, R133, 0x1, P0 ;  /* 0x000000fb8487a211 */ /* 0x000fea00000f0c85 */
[----:B------:R-:W-:Y:S01]  /*20500*/  @!PT LDS RZ, [RZ] ;  /* 0x00000000fffff984 */ /* 0x000fe20000000800 */
[----:B------:R-:W-:Y:S01]  /*20510*/  @!PT LDS RZ, [RZ] ;  /* 0x00000000fffff984 */ /* 0x000fe20000000800 */
[----:B------:R-:W-:Y:S01]  /*20520*/  @!PT LDS RZ, [RZ] ;  /* 0x00000000fffff984 */ /* 0x000fe20000000800 */
[----:B------:R2:W-:Y:S04]  /*20530*/  @!P2 LDGSTS.E.BYPASS.LTC128B.128 [R195+0x2000], desc[UR4][R134.64] ;  /* 0x0200000086c3afae */ /* 0x0005e8000b901d44 */
[----:B------:R1:W-:Y:S01]  /*20540*/  @P2 STS.128 [R195+0x2800], RZ ;  /* 0x002800ffc3002388 */ /* 0x0003e20000000c00 */
[C---:B--2---:R-:W-:Y:S04]  /*20550*/  @!P2 LEA R135, P1, R242.reuse, R132, 0x5 ;  /* 0x00000084f287a211 */ /* 0x044fe800078228ff */
[C---:B------:R-:W-:Y:S02]  /*20560*/  @!P2 LEA R134, P0, R135.reuse, R250, 0x1 ;  /* 0x000000fa8786a211 */ /* 0x040fe400078008ff */
[C-C-:B------:R-:W-:Y:S04]  /*20570*/  @!P2 LEA.HI.X R140, R242.reuse, R133, R243.reuse, 0x5, P1 ;  /* 0x00000085f28ca211 */ /* 0x140fe800008f2cf3 */
[-C--:B------:R-:W-:Y:S02]  /*20580*/  @!P2 LEA.HI.X R135, R135, R251.reuse, R140, 0x1, P0 ;  /* 0x000000fb8787a211 */ /* 0x080fe400000f0c8c */
[C---:B------:R-:W-:Y:S03]  /*20590*/  SHF.L.U64.HI R140, R242.reuse, 0x6, R243 ;  /* 0x00000006f28c7819 */ /* 0x040fe600000102f3 */
[----:B------:R-:W-:Y:S01]  /*205a0*/  @!PT LDS RZ, [RZ] ;  /* 0x00000000fffff984 */ /* 0x000fe20000000800 */
[----:B------:R-:W-:Y:S01]  /*205b0*/  @!PT LDS RZ, [RZ] ;  /* 0x00000000fffff984 */ /* 0x000fe20000000800 */
[----:B------:R-:W-:Y:S01]  /*205c0*/  @!PT LDS RZ, [RZ] ;  /* 0x00000000fffff984 */ /* 0x000fe20000000800 */
[----:B------:R2:W-:Y:S04]  /*205d0*/  @!P2 LDGSTS.E.BYPASS.LTC128B.128 [R195+0x2800], desc[UR4][R134.64] ;  /* 0x0280000086c3afae */ /* 0x0005e8000b901d44 */
[----:B------:R1:W-:Y:S01]  /*205e0*/  @P2 STS.128 [R195+0x3000], RZ ;  /* 0x003000ffc3002388 */ /* 0x0003e20000000c00 */
[C---:B--2---:R-:W-:Y:S05]  /*205f0*/  IMAD.SHL.U32 R135, R242.reuse, 0x40, RZ ;  /* 0x00000040f2877824 */ /* 0x044fea00078e00ff */
[----:B------:R-:W-:Y:S04]  /*20600*/  @!P2 IADD3 R135, P1, R135, R132, RZ ;  /* 0x000000848787a210 */ /* 0x000fe80007f3e0ff */
[----:B------:R-:W-:Y:S01]  /*20610*/  @!P2 LEA R134, P0, R135, R250, 0x1 ;  /* 0x000000fa8786a211 */ /* 0x000fe200078008ff */
[----:B------:R-:W-:Y:S05]  /*20620*/  @!P2 IMAD.X R140, R133, 0x1, R140, P1 ;  /* 0x00000001858ca824 */ /* 0x000fea00008e068c */
[-C--:B------:R-:W-:Y:S01]  /*20630*/  @!P2 LEA.HI.X R135, R135, R251.reuse, R140, 0x1, P0 ;  /* 0x000000fb8787a211 */ /* 0x080fe200000f0c8c */
[----:B------:R-:W-:Y:S04]  /*20640*/  IMAD R140, R243, 0x60, RZ ;  /* 0x00000060f38c7824 */ /* 0x000fe800078e02ff */
[----:B------:R-:W-:Y:S01]  /*20650*/  @!PT LDS RZ, [RZ] ;  /* 0x00000000fffff984 */ /* 0x000fe20000000800 */
[----:B------:R-:W-:Y:S01]  /*20660*/  @!PT LDS RZ, [RZ] ;  /* 0x00000000fffff984 */ /* 0x000fe20000000800 */
[----:B------:R-:W-:Y:S01]  /*20670*/  @!PT LDS RZ, [RZ] ;  /* 0x00000000fffff984 */ /* 0x000fe20000000800 */
[----:B------:R2:W-:Y:S04]  /*20680*/  @!P2 LDGSTS.E.BYPASS.LTC128B.128 [R195+0x3000], desc[UR4][R134.64] ;  /* 0x0300000086c3afae */ /* 0x0005e8000b901d44 */
[----:B------:R1:W-:Y:S01]  /*20690*/  @P2 STS.128 [R195+0x3800], RZ ;  /* 0x003800ffc3002388 */ /* 0x0003e20000000c00 */
[----:B--2---:R-:W-:Y:S04]  /*206a0*/  IMAD.WIDE.U32 R134, R242, 0x60, RZ ;  /* 0x00000060f2867825 */ /* 0x004fe800078e00ff */
[----:B------:R-:W-:Y:S01]  /*206b0*/  IMAD.IADD R135, R140, 0x1, R135 ;  /* 0x000000018c877824 */ /* 0x000fe200078e0287 */
[----:B------:R-:W-:Y:S05]  /*206c0*/  @!P2 IADD3 R134, P0, R134, R132, RZ ;  /* 0x000000848686a210 */ /* 0x000fea0007f1e0ff */
[----:B------:R-:W-:Y:S01]  /*206d0*/  @!P2 IMAD.X R133, R133, 0x1, R135, P0 ;  /* 0x000000018585a824 */ /* 0x000fe200000e0687 */
[C---:B------:R-:W-:Y:S04]  /*206e0*/  @!P2 LEA R132, P0, R134.reuse, R250, 0x1 ;  /* 0x000000fa8684a211 */ /* 0x040fe800078008ff */
[----:B------:R-:W-:Y:S05]  /*206f0*/  @!P2 LEA.HI.X R133, R134, R251, R133, 0x1, P0 ;  /* 0x000000fb8685a211 */ /* 0x000fea00000f0c85 */
[----:B------:R-:W-:Y:S01]  /*20700*/  @!PT LDS RZ, [RZ] ;  /* 0x00000000fffff984 */ /* 0x000fe20000000800 */
[----:B------:R-:W-:Y:S01]  /*20710*/  @!PT LDS RZ, [RZ] ;  /* 0x00000000fffff984 */ /* 0x000fe20000000800 */
[----:B------:R-:W-:Y:S01]  /*20720*/  @!PT LDS RZ, [RZ] ;  /* 0x00000000fffff984 */ /* 0x000fe20000000800 */
[----:B------:R1:W-:Y:S04]  /*20730*/  @!P2 LDGSTS.E.BYPASS.LTC128B.128 [R195+0x3800], desc[UR4][R132.64] ;  /* 0x0380000084c3afae */ /* 0x0003e8000b901d44 */
[----:B------:R-:W0:Y:S02]  /*20740*/  LDGDEPBAR ;  /* 0x00000000000079af */ /* 0x000e240000000000 */
.L_x_608:
[----:B------:R-:W-:Y:S05]  /*20750*/  BSYNC B0 ;  /* 0x0000000000007941 */ /* 0x000fea0003800000 */
.L_x_607:
[----:B------:R-:W-:Y:S01]  /*20760*/  I2FP.F32.S32 R2, R2 ;  /* 0x0000000200027245 */ /* 0x000fe20000201400 */
[----:B-1----:R-:W2:Y:S01]  /*20770*/  LD.E R132, desc[UR4][R180.64+0xdc] ;  /* 0x0000dc04b4847980 */ /* 0x002ea2000c101900 */
[----:B------:R-:W-:Y:S01]  /*20780*/  FMNMX.FTZ R135, R6, R189, !PT ;  /* 0x000000bd06877209 */ /* 0x000fe20007810000 */
[----:B------:R-:W-:Y:S01]  /*20790*/  VIADD R134, R3, 0x28 ;  /* 0x0000002803867836 */ /* 0x000fe20000000000 */
[----:B------:R-:W-:Y:S01]  /*207a0*/  LOP3.LUT R194, R194, 0xfffffff7, RZ, 0xc0, !PT ;  /* 0xfffffff7c2c27812 */ /* 0x000fe200078ec0ff */
[CC--:B------:R-:W-:Y:S01]  /*207b0*/  FFMA.FTZ R36, R182.reuse, R0.reuse, R36 ;  /* 0x00000000b6247223 */ /* 0x0c0fe20000010024 */
[----:B------:R-:W-:Y:S01]  /*207c0*/  FMNMX.FTZ R135, R7, R135, !PT ;  /* 0x0000008707877209 */ /* 0x000fe20007810000 */
[-C--:B------:R-:W-:Y:S01]  /*207d0*/  FFMA.FTZ R38, R182, R0.reuse, R38 ;  /* 0x00000000b6267223 */ /* 0x080fe20000010026 */
[----:B------:R-:W-:Y:S01]  /*207e0*/  @P2 LOP3.LUT R194, R194, 0x8, RZ, 0xfc, !PT ;  /* 0x00000008c2c22812 */ /* 0x000fe200078efcff */
[CC--:B------:R-:W-:Y:S01]  /*207f0*/  FFMA.FTZ R40, R182.reuse, R0.reuse, R40 ;  /* 0x00000000b6287223 */ /* 0x0c0fe20000010028 */
[C---:B------:R-:W-:Y:S01]  /*20800*/  FFMA.FTZ R42, R182.reuse, R0, R42 ;  /* 0x00000000b62a7223 */ /* 0x040fe2000001002a */
[----:B------:R-:W-:Y:S01]  /*20810*/  I2FP.F32.S32 R0, R134 ;  /* 0x0000008600007245 */ /* 0x000fe20000201400 */
[-C--:B------:R-:W-:Y:S01]  /*20820*/  FFMA.FTZ R37, R182, R2.reuse, R37 ;  /* 0x00000002b6257223 */ /* 0x080fe20000010025 */
[----:B------:R-:W-:Y:S01]  /*20830*/  LOP3.LUT R194, R194, 0xffffffbf, RZ, 0xc0, !PT ;  /* 0xffffffbfc2c27812 */ /* 0x000fe200078ec0ff */
[CC--:B------:R-:W-:Y:S01]  /*20840*/  FFMA.FTZ R39, R182.reuse, R2.reuse, R39 ;  /* 0x00000002b6277223 */ /* 0x0c0fe20000010027 */
[CC--:B------:R-:W-:Y:S01]  /*20850*/  FFMA.FTZ R41, R182.reuse, R2.reuse, R41 ;  /* 0x00000002b6297223 */ /* 0x0c0fe20000010029 */
[C---:B------:R-:W-:Y:S01]  /*20860*/  FFMA.FTZ R43, R182.reuse, R2, R43 ;  /* 0x00000002b62b7223 */ /* 0x040fe2000001002b */
[CC--:B------:R-:W-:Y:S01]  /*20870*/  FFMA.FTZ R44, R182.reuse, R0.reuse, R44 ;  /* 0x00000000b62c7223 */ /* 0x0c0fe2000001002c */
[C---:B------:R-:W-:Y:S02]  /*20880*/  VIADD R133, R3.reuse, 0x29 ;  /* 0x0000002903857836 */ /* 0x040fe40000000000 */
[CC--:B------:R-:W-:Y:S01]  /*20890*/  FFMA.FTZ R46, R182.reuse, R0.reuse, R46 ;  /* 0x00000000b62e7223 */ /* 0x0c0fe2000001002e */
[CC--:B------:R-:W-:Y:S01]  /*208a0*/  FFMA.FTZ R48, R182.reuse, R0.reuse, R48 ;  /* 0x00000000b6307223 */ /* 0x0c0fe20000010030 */
[C---:B------:R-:W-:Y:S01]  /*208b0*/  FFMA.FTZ R50, R182.reuse, R0, R50 ;  /* 0x00000000b6327223 */ /* 0x040fe20000010032 */
[C---:B------:R-:W-:Y:S01]  /*208c0*/  VIADD R0, R3.reuse, 0x30 ;  /* 0x0000003003007836 */ /* 0x040fe20000000000 */
[----:B------:R-:W-:Y:S01]  /*208d0*/  I2FP.F32.S32 R2, R133 ;  /* 0x0000008500027245 */ /* 0x000fe20000201400 */
[----:B------:R-:W3:Y:S01]  /*208e0*/  LDL.LU R173, [R1+0x40] ;  /* 0x0000400001ad7983 */ /* 0x000ee20000300800 */
[C---:B------:R-:W-:Y:S02]  /*208f0*/  VIADD R134, R3.reuse, 0x38 ;  /* 0x0000003803867836 */ /* 0x040fe40000000000 */
[----:B------:R-:W-:Y:S01]  /*20900*/  I2FP.F32.S32 R0, R0 ;  /* 0x0000000000007245 */ /* 0x000fe20000201400 */
[C---:B------:R-:W-:Y:S02]  /*20910*/  VIADD R133, R3.reuse, 0x31 ;  /* 0x0000003103857836 */ /* 0x040fe40000000000 */
[CC--:B------:R-:W-:Y:S01]  /*20920*/  FFMA.FTZ R45, R182.reuse, R2.reuse, R45 ;  /* 0x00000002b62d7223 */ /* 0x0c0fe2000001002d */
        /* <DEDUP_REMOVED lines=20> */
[----:B------:R-:W4:Y:S01]  /*20a70*/  LDL.LU R172, [R1+0x44] ;  /* 0x0000440001ac7983 */ /* 0x000f220000300800 */
[C---:B------:R-:W-:Y:S02]  /*20a80*/  VIADD R133, R3.reuse, 0x41 ;  /* 0x0000004103857836 */ /* 0x040fe40000000000 */
[----:B------:R-:W-:Y:S01]  /*20a90*/  I2FP.F32.S32 R0, R0 ;  /* 0x0000000000007245 */ /* 0x000fe20000201400 */
[CC--:B------:R-:W-:Y:S01]  /*20aa0*/  FFMA.FTZ R61, R182.reuse, R2.reuse, R61 ;  /* 0x00000002b63d7223 */ /* 0x0c0fe2000001003d */
[CC--:B------:R-:W-:Y:S01]  /*20ab0*/  FFMA.FTZ R63, R182.reuse, R2.reuse, R63 ;  /* 0x00000002b63f7223 */ /* 0x0c0fe2000001003f */
[CC--:B------:R-:W-:Y:S01]  /*20ac0*/  FFMA.FTZ R65, R182.reuse, R2.reuse, R65 ;  /* 0x00000002b6417223 */ /* 0x0c0fe20000010041 */
[C---:B------:R-:W-:Y:S01]  /*20ad0*/  FFMA.FTZ R67, R182.reuse, R2, R67 ;  /* 0x00000002b6437223 */ /* 0x040fe20000010043 */
        /* <DEDUP_REMOVED lines=21> */
[CC--:B------:R-:W-:Y:S01]  /*20c30*/  FFMA.FTZ R77, R182.reuse, R2.reuse, R77 ;  /* 0x00000002b64d7223 */ /* 0x0c0fe2000001004d */
[CC--:B------:R-:W-:Y:S01]  /*20c40*/  FFMA.FTZ R79, R182.reuse, R2.reuse, R79 ;  /* 0x00000002b64f7223 */ /* 0x0c0fe2000001004f */
[CC--:B------:R-:W-:Y:S01]  /*20c50*/  FFMA.FTZ R81, R182.reuse, R2.reuse, R81 ;  /* 0x00000002b6517223 */ /* 0x0c0fe20000010051 */
[C---:B------:R-:W-:Y:S01]  /*20c60*/  FFMA.FTZ R83, R182.reuse, R2, R83 ;  /* 0x00000002b6537223 */ /* 0x040fe20000010053 */
[----:B------:R-:W-:Y:S01]  /*20c70*/  I2FP.F32.S32 R2, R133 ;  /* 0x0000008500027245 */ /* 0x000fe20000201400 */
[----:B------:R-:W-:Y:S02]  /*20c80*/  VIADD R134, R3, 0x58 ;  /* 0x0000005803867836 */ /* 0x000fe40000000000 */
[CC--:B------:R-:W-:Y:S01]  /*20c90*/  FFMA.FTZ R84, R182.reuse, R0.reuse, R84 ;  /* 0x00000000b6547223 */ /* 0x0c0fe20000010054 */
[CC--:B------:R-:W-:Y:S01]  /*20ca0*/  FFMA.FTZ R86, R182.reuse, R0.reuse, R86 ;  /* 0x00000000b6567223 */ /* 0x0c0fe20000010056 */
[CC--:B------:R-:W-:Y:S01]  /*20cb0*/  FFMA.FTZ R88, R182.reuse, R0.reuse, R88 ;  /* 0x00000000b6587223 */ /* 0x0c0fe20000010058 */
[C---:B------:R-:W-:Y:S01]  /*20cc0*/  FFMA.FTZ R90, R182.reuse, R0, R90 ;  /* 0x00000000b65a7223 */ /* 0x040fe2000001005a */
[----:B------:R-:W-:Y:S01]  /*20cd0*/  I2FP.F32.S32 R0, R134 ;  /* 0x0000008600007245 */ /* 0x000fe20000201400 */
[----:B------:R-:W-:Y:S01]  /*20ce0*/  FFMA.FTZ R85, R182, R2, R85 ;  /* 0x00000002b6557223 */ /* 0x000fe20000010055 */
[----:B------:R-:W-:Y:S01]  /*20cf0*/  FMNMX.FTZ R134, R4, R188, !PT ;  /* 0x000000bc04867209 */ /* 0x000fe20007810000 */
[CC--:B------:R-:W-:Y:S01]  /*20d00*/  FFMA.FTZ R87, R182.reuse, R2.reuse, R87 ;  /* 0x00000002b6577223 */ /* 0x0c0fe20000010057 */
[CC--:B------:R-:W-:Y:S01]  /*20d10*/  FFMA.FTZ R89, R182.reuse, R2.reuse, R89 ;  /* 0x00000002b6597223 */ /* 0x0c0fe20000010059 */
[C---:B------:R-:W-:Y:S01]  /*20d20*/  FFMA.FTZ R91, R182.reuse, R2, R91 ;  /* 0x00000002b65b7223 */ /* 0x040fe2000001005b */
[----:B------:R-:W-:Y:S01]  /*20d30*/  FMNMX.FTZ R134, R5, R134, !PT ;  /* 0x0000008605867209 */ /* 0x000fe20007810000 */
[CC--:B------:R-:W-:Y:S01]  /*20d40*/  FFMA.FTZ R92, R182.reuse, R0.reuse, R92 ;  /* 0x00000000b65c7223 */ /* 0x0c0fe2000001005c */
[C---:B------:R-:W-:Y:S02]  /*20d50*/  VIADD R133, R3.reuse, 0x59 ;  /* 0x0000005903857836 */ /* 0x040fe40000000000 */
[----:B------:R-:W-:Y:S01]  /*20d60*/  FFMA.FTZ R94, R182, R0, R94 ;  /* 0x00000000b65e7223 */ /* 0x000fe2000001005e */
[----:B------:R-:W-:Y:S01]  /*20d70*/  FMNMX.FTZ R134, R12, R134, !PT ;  /* 0x000000860c867209 */ /* 0x000fe20007810000 */
[CC--:B------:R-:W-:Y:S01]  /*20d80*/  FFMA.FTZ R96, R182.reuse, R0.reuse, R96 ;  /* 0x00000000b6607223 */ /* 0x0c0fe20000010060 */
[C---:B------:R-:W-:Y:S01]  /*20d90*/  FFMA.FTZ R98, R182.reuse, R0, R98 ;  /* 0x00000000b6627223 */ /* 0x040fe20000010062 */
[----:B------:R-:W-:Y:S01]  /*20da0*/  I2FP.F32.S32 R2, R133 ;  /* 0x0000008500027245 */ /* 0x000fe20000201400 */
[----:B------:R-:W-:Y:S01]  /*20db0*/  VIADD R0, R3, 0x60 ;  /* 0x0000006003007836 */ /* 0x000fe20000000000 */
[----:B------:R-:W-:Y:S01]  /*20dc0*/  FMNMX.FTZ R134, R13, R134, !PT ;  /* 0x000000860d867209 */ /* 0x000fe20007810000 */
[----:B------:R-:W4:Y:S01]  /*20dd0*/  LDL.LU R166, [R1+0x34] ;  /* 0x0000340001a67983 */ /* 0x000f220000300800 */
[----:B------:R-:W-:Y:S02]  /*20de0*/  VIADD R133, R3, 0x61 ;  /* 0x0000006103857836 */ /* 0x000fe40000000000 */
[C---:B------:R-:W-:Y:S01]  /*20df0*/  FFMA.FTZ R93, R182.reuse, R2, R93 ;  /* 0x00000002b65d7223 */ /* 0x040fe2000001005d */
[----:B------:R-:W-:Y:S01]  /*20e00*/  I2FP.F32.S32 R0, R0 ;  /* 0x0000000000007245 */ /* 0x000fe20000201400 */
[----:B------:R-:W-:Y:S01]  /*20e10*/  FFMA.FTZ R95, R182, R2, R95 ;  /* 0x00000002b65f7223 */ /* 0x000fe2000001005f */
[----:B------:R-:W-:Y:S01]  /*20e20*/  FMNMX.FTZ R134, R20, R134, !PT ;  /* 0x0000008614867209 */ /* 0x000fe20007810000 */
[CC--:B------:R-:W-:Y:S01]  /*20e30*/  FFMA.FTZ R97, R182.reuse, R2.reuse, R97 ;  /* 0x00000002b6617223 */ /* 0x0c0fe20000010061 */
[C---:B------:R-:W-:Y:S01]  /*20e40*/  FFMA.FTZ R99, R182.reuse, R2, R99 ;  /* 0x00000002b6637223 */ /* 0x040fe20000010063 */
[----:B------:R-:W-:Y:S01]  /*20e50*/  I2FP.F32.S32 R2, R133 ;  /* 0x0000008500027245 */ /* 0x000fe20000201400 */
[C---:B------:R-:W-:Y:S01]  /*20e60*/  FFMA.FTZ R100, R182.reuse, R0, R100 ;  /* 0x00000000b6647223 */ /* 0x040fe20000010064 */
[----:B------:R-:W-:Y:S01]  /*20e70*/  FMNMX.FTZ R134, R21, R134, !PT ;  /* 0x0000008615867209 */ /* 0x000fe20007810000 */
[CC--:B------:R-:W-:Y:S01]  /*20e80*/  FFMA.FTZ R102, R182.reuse, R0.reuse, R102 ;  /* 0x00000000b6667223 */ /* 0x0c0fe20000010066 */
[CC--:B------:R-:W-:Y:S01]  /*20e90*/  FFMA.FTZ R104, R182.reuse, R0.reuse, R104 ;  /* 0x00000000b6687223 */ /* 0x0c0fe20000010068 */
[----:B------:R-:W-:Y:S01]  /*20ea0*/  FFMA.FTZ R106, R182, R0, R106 ;  /* 0x00000000b66a7223 */ /* 0x000fe2000001006a */
[----:B------:R-:W-:Y:S01]  /*20eb0*/  FMNMX.FTZ R134, R28, R134, !PT ;  /* 0x000000861c867209 */ /* 0x000fe20007810000 */
[----:B------:R-:W-:Y:S01]  /*20ec0*/  VIADD R0, R3, 0x68 ;  /* 0x0000006803007836 */ /* 0x000fe20000000000 */
[----:B------:R-:W3:Y:S01]  /*20ed0*/  LDL.LU R165, [R1+0x20] ;  /* 0x0000200001a57983 */ /* 0x000ee20000300800 */
[C---:B------:R-:W-:Y:S01]  /*20ee0*/  FFMA.FTZ R101, R182.reuse, R2, R101 ;  /* 0x00000002b6657223 */ /* 0x040fe20000010065 */
[----:B------:R-:W-:Y:S01]  /*20ef0*/  FMNMX.FTZ R134, R29, R134, !PT ;  /* 0x000000861d867209 */ /* 0x000fe20007810000 */
[C---:B------:R-:W-:Y:S01]  /*20f00*/  FFMA.FTZ R103, R182.reuse, R2, R103 ;  /* 0x00000002b6677223 */ /* 0x040fe20000010067 */
[----:B------:R-:W-:Y:S01]  /*20f10*/  I2FP.F32.S32 R0, R0 ;  /* 0x0000000000007245 */ /* 0x000fe20000201400 */
[----:B------:R-:W-:Y:S01]  /*20f20*/  FFMA.FTZ R105, R182, R2, R105 ;  /* 0x00000002b6697223 */ /* 0x000fe20000010069 */
[----:B------:R-:W-:Y:S01]  /*20f30*/  FMNMX.FTZ R134, R36, R134, !PT ;  /* 0x0000008624867209 */ /* 0x000fe20007810000 */
[C---:B------:R-:W-:Y:S01]  /*20f40*/  FFMA.FTZ R107, R182.reuse, R2, R107 ;  /* 0x00000002b66b7223 */ /* 0x040fe2000001006b */
[----:B------:R-:W-:Y:S02]  /*20f50*/  VIADD R133, R3, 0x69 ;  /* 0x0000006903857836 */ /* 0x000fe40000000000 */
[C---:B------:R-:W-:Y:S01]  /*20f60*/  FFMA.FTZ R108, R182.reuse, R0, R108 ;  /* 0x00000000b66c7223 */ /* 0x040fe2000001006c */
[----:B------:R-:W-:Y:S01]  /*20f70*/  FMNMX.FTZ R134, R37, R134, !PT ;  /* 0x0000008625867209 */ /* 0x000fe20007810000 */
[CC--:B------:R-:W-:Y:S01]  /*20f80*/  FFMA.FTZ R110, R182.reuse, R0.reuse, R110 ;  /* 0x00000000b66e7223 */ /* 0x0c0fe2000001006e */
[CC--:B------:R-:W-:Y:S01]  /*20f90*/  FFMA.FTZ R112, R182.reuse, R0.reuse, R112 ;  /* 0x00000000b6707223 */ /* 0x0c0fe20000010070 */
[----:B------:R-:W-:Y:S01]  /*20fa0*/  I2FP.F32.S32 R2, R133 ;  /* 0x0000008500027245 */ /* 0x000fe20000201400 */
        /* <DEDUP_REMOVED lines=8> */
[CC--:B------:R-:W-:Y:S01]  /*21030*/  FFMA.FTZ R113, R182.reuse, R2.reuse, R113 ;  /* 0x00000002b6717223 */ /* 0x0c0fe20000010071 */
[C---:B------:R-:W-:Y:S02]  /*21040*/  VIADD R133, R3.reuse, 0x71 ;  /* 0x0000007103857836 */ /* 0x040fe40000000000 */
[C---:B------:R-:W-:Y:S01]  /*21050*/  FFMA.FTZ R115, R182.reuse, R2, R115 ;  /* 0x00000002b6737223 */ /* 0x040fe20000010073 */
[----:B------:R-:W3:Y:S01]  /*21060*/  LDL.LU R160, [R1] ;  /* 0x0000000001a07983 */ /* 0x000ee20000300800 */
[CC--:B------:R-:W-:Y:S01]  /*21070*/  FFMA.FTZ R116, R182.reuse, R0.reuse, R116 ;  /* 0x00000000b6747223 */ /* 0x0c0fe20000010074 */
[CC--:B------:R-:W-:Y:S01]  /*21080*/  FFMA.FTZ R118, R182.reuse, R0.reuse, R118 ;  /* 0x00000000b6767223 */ /* 0x0c0fe20000010076 */
[----:B------:R-:W-:Y:S01]  /*21090*/  I2FP.F32.S32 R2, R133 ;  /* 0x0000008500027245 */ /* 0x000fe20000201400 */
[-C--:B------:R-:W-:Y:S01]  /*210a0*/  FFMA.FTZ R120, R182, R0.reuse, R120 ;  /* 0x00000000b6787223 */ /* 0x080fe20000010078 */
[----:B------:R-:W-:Y:S01]  /*210b0*/  FMNMX.FTZ R133, R14, R135, !PT ;  /* 0x000000870e857209 */ /* 0x000fe20007810000 */
[C---:B------:R-:W-:Y:S01]  /*210c0*/  FFMA.FTZ R122, R182.reuse, R0, R122 ;  /* 0x00000000b67a7223 */ /* 0x040fe2000001007a */
[----:B------:R-:W-:Y:S01]  /*210d0*/  VIADD R0, R3, 0x78 ;  /* 0x0000007803007836 */ /* 0x000fe20000000000 */
[----:B------:R-:W3:Y:S01]  /*210e0*/  LDL.LU R152, [R1+0x4] ;  /* 0x0000040001987983 */ /* 0x000ee20000300800 */
[----:B------:R-:W-:Y:S01]  /*210f0*/  FMNMX.FTZ R133, R15, R133, !PT ;  /* 0x000000850f857209 */ /* 0x000fe20007810000 */
[CC--:B------:R-:W-:Y:S01]  /*21100*/  FFMA.FTZ R117, R182.reuse, R2.reuse, R117 ;  /* 0x00000002b6757223 */ /* 0x0c0fe20000010075 */
[----:B------:R-:W-:Y:S01]  /*21110*/  FFMA.FTZ R119, R182, R2, R119 ;  /* 0x00000002b6777223 */ /* 0x000fe20000010077 */
[----:B------:R-:W-:Y:S01]  /*21120*/  I2FP.F32.S32 R0, R0 ;  /* 0x0000000000007245 */ /* 0x000fe20000201400 */
[----:B------:R-:W-:Y:S01]  /*21130*/  STL [R1+0x314], R250 ;  /* 0x000314fa01007387 */ /* 0x000fe20000100800 */
[----:B------:R-:W-:Y:S01]  /*21140*/  FMNMX.FTZ R133, R22, R133, !PT ;  /* 0x0000008516857209 */ /* 0x000fe20007810000 */
[CC--:B------:R-:W-:Y:S01]  /*21150*/  FFMA.FTZ R121, R182.reuse, R2.reuse, R121 ;  /* 0x00000002b6797223 */ /* 0x0c0fe20000010079 */
[C---:B------:R-:W-:Y:S01]  /*21160*/  FFMA.FTZ R123, R182.reuse, R2, R123 ;  /* 0x00000002b67b7223 */ /* 0x040fe2000001007b */
[----:B------:R-:W-:Y:S01]  /*21170*/  VIADD R3, R3, 0x79 ;  /* 0x0000007903037836 */ /* 0x000fe20000000000 */
[----:B------:R-:W-:Y:S01]  /*21180*/  FMNMX.FTZ R2, R23, R133, !PT ;  /* 0x0000008517027209 */ /* 0x000fe20007810000 */
[CC--:B------:R-:W-:Y:S01]  /*21190*/  FFMA.FTZ R124, R182.reuse, R0.reuse, R124 ;  /* 0x00000000b67c7223 */ /* 0x0c0fe2000001007c */
[CC--:B------:R-:W-:Y:S01]  /*211a0*/  FFMA.FTZ R126, R182.reuse, R0.reuse, R126 ;  /* 0x00000000b67e7223 */ /* 0x0c0fe2000001007e */
[----:B------:R-:W-:Y:S01]  /*211b0*/  FFMA.FTZ R128, R182, R0, R128 ;  /* 0x00000000b6807223 */ /* 0x000fe20000010080 */
[----:B------:R-:W-:Y:S01]  /*211c0*/  FMNMX.FTZ R133, R30, R2, !PT ;  /* 0x000000021e857209 */ /* 0x000fe20007810000 */
[----:B------:R-:W-:Y:S01]  /*211d0*/  FFMA.FTZ R130, R182, R0, R130 ;  /* 0x00000000b6827223 */ /* 0x000fe20000010082 */
[----:B------:R-:W-:Y:S01]  /*211e0*/  I2FP.F32.S32 R0, R3 ;  /* 0x0000000300007245 */ /* 0x000fe20000201400 */
[----:B------:R-:W-:Y:S01]  /*211f0*/  STL [R1+0x310], R245 ;  /* 0x000310f501007387 */ /* 0x000fe20000100800 */
[----:B------:R-:W-:Y:S02]  /*21200*/  FMNMX.FTZ R3, R52, R134, !PT ;  /* 0x0000008634037209 */ /* 0x000fe40007810000 */
[----:B------:R-:W-:Y:S01]  /*21210*/  FMNMX.FTZ R2, R8, R190, !PT ;  /* 0x000000be08027209 */ /* 0x000fe20007810000 */
[----:B------:R-:W-:Y:S01]  /*21220*/  STL [R1+0x30c], R244 ;  /* 0x00030cf401007387 */ /* 0x000fe20000100800 */
[----:B------:R-:W-:Y:S01]  /*21230*/  FMNMX.FTZ R134, R10, R191, !PT ;  /* 0x000000bf0a867209 */ /* 0x000fe20007810000 */
[CC--:B------:R-:W-:Y:S01]  /*21240*/  FFMA.FTZ R125, R182.reuse, R0.reuse, R125 ;  /* 0x00000000b67d7223 */ /* 0x0c0fe2000001007d */
[----:B------:R-:W-:Y:S01]  /*21250*/  FMNMX.FTZ R135, R53, R3, !PT ;  /* 0x0000000335877209 */ /* 0x000fe20007810000 */
[----:B------:R-:W-:Y:S01]  /*21260*/  STL [R1+0x308], R243 ;  /* 0x000308f301007387 */ /* 0x000fe20000100800 */
[----:B------:R-:W-:Y:S01]  /*21270*/  FMNMX.FTZ R133, R31, R133, !PT ;  /* 0x000000851f857209 */ /* 0x000fe20007810000 */
[C---:B------:R-:W-:Y:S01]  /*21280*/  FFMA.FTZ R127, R182.reuse, R0, R127 ;  /* 0x00000000b67f7223 */ /* 0x040fe2000001007f */
[----:B------:R-:W-:Y:S01]  /*21290*/  FMNMX.FTZ R3, R9, R2, !PT ;  /* 0x0000000209037209 */ /* 0x000fe20007810000 */
[----:B------:R-:W-:Y:S01]  /*212a0*/  STL [R1+0x304], R242 ;  /* 0x000304f201007387 */ /* 0x000fe20000100800 */
[----:B------:R-:W-:Y:S01]  /*212b0*/  FMNMX.FTZ R2, R11, R134, !PT ;  /* 0x000000860b027209 */ /* 0x000fe20007810000 */
[-C--:B------:R-:W-:Y:S01]  /*212c0*/  FFMA.FTZ R129, R182, R0.reuse, R129 ;  /* 0x00000000b6817223 */ /* 0x080fe20000010081 */
[----:B------:R-:W-:Y:S01]  /*212d0*/  FMNMX.FTZ R135, R60, R135, !PT ;  /* 0x000000873c877209 */ /* 0x000fe20007810000 */
[----:B------:R-:W-:Y:S01]  /*212e0*/  STL [R1+0x300], R195 ;  /* 0x000300c301007387 */ /* 0x000fe20000100800 */
[----:B------:R-:W-:Y:S01]  /*212f0*/  FMNMX.FTZ R133, R38, R133, !PT ;  /* 0x0000008526857209 */ /* 0x000fe20007810000 */
[----:B------:R-:W-:Y:S01]  /*21300*/  FFMA.FTZ R131, R182, R0, R131 ;  /* 0x00000000b6837223 */ /* 0x000fe20000010083 */
        /* <DEDUP_REMOVED lines=87> */
[----:B-1----:R-:W-:Y:S02]  /*21880*/  FMNMX.FTZ R2, R2, R140, !PT ;  /* 0x0000008c02027209 */ /* 0x002fe40007810000 */
[----:B------:R-:W-:Y:S02]  /*21890*/  FMNMX.FTZ R133, R99, R3, !PT ;  /* 0x0000000363857209 */ /* 0x000fe40007810000 */
[----:B------:R-:W-:Y:S01]  /*218a0*/  FMNMX.FTZ R134, R104, R134, !PT ;  /* 0x0000008668867209 */ /* 0x000fe20007810000 */
[----:B------:R-:W1:Y:S01]  /*218b0*/  SHFL.BFLY PT, R144, R2, 0x1, 0x1f ;  /* 0x0c201f0002907f89 */ /* 0x000e6200000e0000 */
[----:B------:R-:W-:Y:S02]  /*218c0*/  FMNMX.FTZ R3, R127, R135, !PT ;  /* 0x000000877f037209 */ /* 0x000fe40007810000 */
[----:B------:R-:W-:Y:S02]  /*218d0*/  FMNMX.FTZ R133, R106, R133, !PT ;  /* 0x000000856a857209 */ /* 0x000fe40007810000 */
[----:B------:R-:W-:Y:S03]  /*218e0*/  FMNMX.FTZ R134, R105, R134, !PT ;  /* 0x0000008669867209 */ /* 0x000fe60007810000 */
[----:B------:R-:W2:Y:S01]  /*218f0*/  SHFL.BFLY PT, R140, R3, 0x2, 0x1f ;  /* 0x0c401f00038c7f89 */ /* 0x000ea200000e0000 */
        /* <DEDUP_REMOVED lines=13> */
[----:B--2---:R-:W-:Y:S01]  /*219d0*/  FMNMX.FTZ R3, R3, R140, !PT ;  /* 0x0000008c03037209 */ /* 0x004fe20007810000 */
[----:B------:R-:W-:Y:S01]  /*219e0*/  FMUL.FTZ R2, R132, R134 ;  /* 0x0000008684027220 */ /* 0x000fe20000410000 */
[----:B------:R-:W-:Y:S01]  /*219f0*/  FMNMX.FTZ R141, R131, R0, !PT ;  /* 0x00000000838d7209 */ /* 0x000fe20007810000 */
[C---:B------:R-:W-:Y:S01]  /*21a00*/  FADD.FTZ R0, -R134.reuse, R188 ;  /* 0x000000bc86007221 */ /* 0x040fe20000010100 */
[----:B------:R-:W-:Y:S01]  /*21a10*/  FSETP.NEU.FTZ.AND P0, PT, R134, -INF , PT ;  /* 0xff8000008600780b */ /* 0x000fe20003f1d000 */
[----:B------:R-:W1:Y:S02]  /*21a20*/  SHFL.BFLY PT, R140, R133, 0x2, 0x1f ;  /* 0x0c401f00858c7f89 */ /* 0x000e6400000e0000 */
[----:B------:R-:W-:Y:S01]  /*21a30*/  FMUL.FTZ R0, R132, R0 ;  /* 0x0000000084007220 */ /* 0x000fe20000410000 */
[----:B------:R-:W-:Y:S05]  /*21a40*/  FSEL R2, R2, RZ, P0 ;  /* 0x000000ff02027208 */ /* 0x000fea0000000000 */
[----:B------:R-:W2:Y:S01]  /*21a50*/  SHFL.BFLY PT, R142, R3, 0x1, 0x1f ;  /* 0x0c201f00038e7f89 */ /* 0x000ea200000e0000 */
[----:B------:R4:W1:Y:S07]  /*21a60*/  MUFU.EX2 R135, R0 ;  /* 0x0000000000877308 */ /* 0x00086e0000000800 */
[----:B------:R-:W2:Y:S01]  /*21a70*/  SHFL.BFLY PT, R143, R141, 0x2, 0x1f ;  /* 0x0c401f008d8f7f89 */ /* 0x000ea200000e0000 */
        /* <DEDUP_REMOVED lines=14> */
[--C-:B----4-:R-:W-:Y:S01]  /*21b60*/  FFMA.FTZ R0, R4, R132, -R2.reuse ;  /* 0x0000008404007223 */ /* 0x110fe20000010802 */
[----:B-1----:R-:W-:Y:S01]  /*21b70*/  FMNMX.FTZ R4, R133, R140, !PT ;  /* 0x0000008c85047209 */ /* 0x002fe20007810000 */
[C---:B------:R-:W-:Y:S01]  /*21b80*/  FMUL.FTZ R195, R135.reuse, R166 ;  /* 0x000000a687c37220 */ /* 0x040fe20000410000 */
[C---:B---3--:R-:W-:Y:S01]  /*21b90*/  FMUL.FTZ R250, R135.reuse, R165 ;  /* 0x000000a587fa7220 */ /* 0x048fe20000410000 */
[----:B------:R-:W-:Y:S01]  /*21ba0*/  FMUL.FTZ R137, R135, R172 ;  /* 0x000000ac87897220 */ /* 0x000fe20000410000 */
[----:B--2---:R-:W-:Y:S01]  /*21bb0*/  FMNMX.FTZ R133, R3, R142, !PT ;  /* 0x0000008e03857209 */ /* 0x004fe20007810000 */
[----:B------:R-:W-:Y:S01]  /*21bc0*/  FMUL.FTZ R242, R135, R171 ;  /* 0x000000ab87f27220 */ /* 0x000fe20000410000 */
[----:B------:R-:W-:Y:S01]  /*21bd0*/  SHFL.BFLY PT, R142, R4, 0x1, 0x1f ;  /* 0x0c201f00048e7f89 */ /* 0x000fe200000e0000 */
[-CC-:B------:R-:W-:Y:S01]  /*21be0*/  FFMA.FTZ R211, R116, R132.reuse, -R2.reuse ;  /* 0x0000008474d37223 */ /* 0x180fe20000010802 */
[----:B------:R-:W-:Y:S01]  /*21bf0*/  FMNMX.FTZ R141, R141, R143, !PT ;  /* 0x0000008f8d8d7209 */ /* 0x000fe20007810000 */
[C---:B------:R-:W-:Y:S01]  /*21c00*/  FADD.FTZ R3, -R133.reuse, R189 ;  /* 0x000000bd85037221 */ /* 0x040fe20000010100 */
[----:B------:R-:W-:Y:S01]  /*21c10*/  FSETP.NEU.FTZ.AND P0, PT, R133, -INF , PT ;  /* 0xff8000008500780b */ /* 0x000fe20003f1d000 */
[----:B------:R1:W-:Y:S01]  /*21c20*/  MUFU.EX2 R143, R5 ;  /* 0x00000005008f7308 */ /* 0x0003e20000000800 */
[-CC-:B------:R-:W-:Y:S01]  /*21c30*/  FFMA.FTZ R200, R101, R132.reuse, -R2.reuse ;  /* 0x0000008465c87223 */ /* 0x180fe20000010802 */
[----:B------:R-:W-:Y:S01]  /*21c40*/  FMUL.FTZ R3, R132, R3 ;  /* 0x0000000384037220 */ /* 0x000fe20000410000 */
[-CC-:B------:R-:W-:Y:S01]  /*21c50*/  FFMA.FTZ R213, R117, R132.reuse, -R2.reuse ;  /* 0x0000008475d57223 */ /* 0x180fe20000010802 */
[-CC-:B------:R-:W-:Y:S01]  /*21c60*/  FFMA.FTZ R218, R124, R132.reuse, -R2.reuse ;  /* 0x000000847cda7223 */ /* 0x180fe20000010802 */
[--C-:B------:R-:W-:Y:S01]  /*21c70*/  FFMA.FTZ R222, R125, R132, -R2.reuse ;  /* 0x000000847dde7223 */ /* 0x100fe20000010802 */
[C---:B------:R-:W-:Y:S04]  /*21c80*/  FMUL.FTZ R245, R135.reuse, R161 ;  /* 0x000000a187f57220 */ /* 0x040fe80000410000 */
[----:B------:R2:W-:Y:S01]  /*21c90*/  MUFU.EX2 R140, R3 ;  /* 0x00000003008c7308 */ /* 0x0005e20000000800 */
[C---:B------:R-:W-:Y:S09]  /*21ca0*/  FMUL.FTZ R60, R135.reuse, R160 ;  /* 0x000000a0873c7220 */ /* 0x040ff20000410000 */
[----:B------:R-:W3:Y:S01]  /*21cb0*/  MUFU.EX2 R0, R0 ;  /* 0x0000000000007308 */ /* 0x000ee20000000800 */
[----:B-1----:R-:W1:Y:S01]  /*21cc0*/  SHFL.BFLY PT, R5, R141, 0x1, 0x1f ;  /* 0x0c201f008d057f89 */ /* 0x002e6200000e0000 */
[----:B------:R-:W-:Y:S01]  /*21cd0*/  FMUL.FTZ R61, R135, R152 ;  /* 0x00000098873d7220 */ /* 0x000fe20000410000 */
[-CC-:B--2---:R-:W-:Y:S07]  /*21ce0*/  FFMA.FTZ R3, R12, R132.reuse, -R2.reuse ;  /* 0x000000840c037223 */ /* 0x184fee0000010802 */
[----:B------:R2:W-:Y:S01]  /*21cf0*/  MUFU.EX2 R145, R3 ;  /* 0x0000000300917308 */ /* 0x0005e20000000800 */
[----:B-1----:R-:W-:Y:S01]  /*21d00*/  FMNMX.FTZ R12, R141, R5, !PT ;  /* 0x000000058d0c7209 */ /* 0x002fe20007810000 */
[-CC-:B------:R-:W-:Y:S01]  /*21d10*/  FFMA.FTZ R141, R52, R132.reuse, -R2.reuse ;  /* 0x00000084348d7223 */ /* 0x180fe20000010802 */
[-CC-:B------:R-:W-:Y:S01]  /*21d20*/  FFMA.FTZ R5, R37, R132.reuse, -R2.reuse ;  /* 0x0000008425057223 */ /* 0x180fe20000010802 */
[--C-:B--2---:R-:W-:Y:S01]  /*21d30*/  FFMA.FTZ R3, R13, R132, -R2.reuse ;  /* 0x000000840d037223 */ /* 0x104fe20000010802 */
[----:B------:R-:W-:Y:S01]  /*21d40*/  FMNMX.FTZ R13, R4, R142, !PT ;  /* 0x0000008e040d7209 */ /* 0x000fe20007810000 */
[-CC-:B------:R-:W-:Y:S01]  /*21d50*/  FFMA.FTZ R4, R21, R132.reuse, -R2.reuse ;  /* 0x0000008415047223 */ /* 0x180fe20000010802 */
[-CC-:B------:R-:W-:Y:S03]  /*21d60*/  FFMA.FTZ R21, R28, R132.reuse, -R2.reuse ;  /* 0x000000841c157223 */ /* 0x180fe60000010802 */
[----:B------:R1:W-:Y:S01]  /*21d70*/  MUFU.EX2 R144, R3 ;  /* 0x0000000300907308 */ /* 0x0003e20000000800 */
[----:B------:R-:W-:Y:S01]  /*21d80*/  FSETP.NEU.FTZ.AND P1, PT, R13, -INF , PT ;  /* 0xff8000000d00780b */ /* 0x000fe20003f3d000 */
[-CC-:B------:R-:W-:Y:S01]  /*21d90*/  FFMA.FTZ R28, R45, R132.reuse, -R2.reuse ;  /* 0x000000842d1c7223 */ /* 0x180fe20000010802 */
[-CC-:B------:R-:W-:Y:S07]  /*21da0*/  FFMA.FTZ R142, R53, R132.reuse, -R2.reuse ;  /* 0x00000084358e7223 */ /* 0x180fee0000010802 */
[----:B------:R2:W-:Y:S10]  /*21db0*/  MUFU.EX2 R148, R4 ;  /* 0x0000000400947308 */ /* 0x0005f40000000800 */
[----:B------:R-:W-:Y:S01]  /*21dc0*/  MUFU.EX2 R156, R21 ;  /* 0x00000015009c7308 */ /* 0x000fe20000000800 */
[-CC-:B-1----:R-:W-:Y:S01]  /*21dd0*/  FFMA.FTZ R3, R20, R132.reuse, -R2.reuse ;  /* 0x0000008414037223 */ /* 0x182fe20000010802 */
[-CC-:B------:R-:W-:Y:S01]  /*21de0*/  FFMA.FTZ R20, R29, R132.reuse, -R2.reuse ;  /* 0x000000841d147223 */ /* 0x180fe20000010802 */
[-CC-:B------:R-:W-:Y:S07]  /*21df0*/  FFMA.FTZ R29, R44, R132.reuse, -R2.reuse ;  /* 0x000000842c1d7223 */ /* 0x180fee0000010802 */
[----:B------:R1:W-:Y:S01]  /*21e00*/  MUFU.EX2 R149, R3 ;  /* 0x0000000300957308 */ /* 0x0003e20000000800 */
[-C--:B--2---:R-:W-:Y:S09]  /*21e10*/  FFMA.FTZ R4, R36, R132.reuse, -R2 ;  /* 0x0000008424047223 */ /* 0x084ff20000010802 */
[----:B------:R2:W-:Y:S10]  /*21e20*/  MUFU.EX2 R44, R5 ;  /* 0x00000005002c7308 */ /* 0x0005f40000000800 */
[----:B------:R-:W-:Y:S01]  /*21e30*/  MUFU.EX2 R45, R29 ;  /* 0x0000001d002d7308 */ /* 0x000fe20000000800 */
[----:B-1----:R-:W-:Y:S05]  /*21e40*/  FMUL.FTZ R3, R132, R133 ;  /* 0x0000008584037220 */ /* 0x002fea0000410000 */
[----:B------:R-:W-:Y:S02]  /*21e50*/  FSEL R3, R3, RZ, P0 ;  /* 0x000000ff03037208 */ /* 0x000fe40000000000 */
[----:B------:R-:W-:Y:S01]  /*21e60*/  FSETP.NEU.FTZ.AND P0, PT, R12, -INF , PT ;  /* 0xff8000000c00780b */ /* 0x000fe20003f1d000 */
[----:B--2---:R-:W-:Y:S01]  /*21e70*/  FMUL.FTZ R5, R132, R13 ;  /* 0x0000000d84057220 */ /* 0x004fe20000410000 */
[----:B------:R-:W-:Y:S01]  /*21e80*/  MUFU.EX2 R153, R20 ;  /* 0x0000001400997308 */ /* 0x000fe20000000800 */
[-CC-:B------:R-:W-:Y:S01]  /*21e90*/  FFMA.FTZ R2, R6, R132.reuse, -R3.reuse ;  /* 0x0000008406027223 */ /* 0x180fe20000010803 */
[-CC-:B------:R-:W-:Y:S01]  /*21ea0*/  FFMA.FTZ R76, R30, R132.reuse, -R3.reuse ;  /* 0x000000841e4c7223 */ /* 0x180fe20000010803 */
[-CC-:B------:R-:W-:Y:S01]  /*21eb0*/  FFMA.FTZ R77, R31, R132.reuse, -R3.reuse ;  /* 0x000000841f4d7223 */ /* 0x180fe20000010803 */
[----:B------:R-:W-:Y:S01]  /*21ec0*/  FSEL R5, R5, RZ, P1 ;  /* 0x000000ff05057208 */ /* 0x000fe20000800000 */
        /* <DEDUP_REMOVED lines=29> */
[----:B------:R-:W-:Y:S01]  /*220a0*/  FMUL.FTZ R3, R135, R173 ;  /* 0x000000ad87037220 */ /* 0x000fe20000410000 */
[-CC-:B------:R-:W-:Y:S01]  /*220b0*/  FFMA.FTZ R116, R64, R132.reuse, -R5.reuse ;  /* 0x0000008440747223 */ /* 0x180fe20000010805 */
[----:B------:R1:W-:Y:S01]  /*220c0*/  MUFU.EX2 R52, R4 ;  /* 0x0000000400347308 */ /* 0x0003e20000000800 */
[-CC-:B------:R-:W-:Y:S01]  /*220d0*/  FFMA.FTZ R189, R104, R132.reuse, -R5.reuse ;  /* 0x0000008468bd7223 */ /* 0x180fe20000010805 */
[-CC-:B------:R-:W-:Y:S01]  /*220e0*/  FFMA.FTZ R199, R112, R132.reuse, -R5.reuse ;  /* 0x0000008470c77223 */ /* 0x180fe20000010805 */
[----:B------:R2:W-:Y:S01]  /*220f0*/  STL [R1+0x40], R3 ;  /* 0x0000400301007387 */ /* 0x0005e20000100800 */
[--C-:B------:R-:W-:Y:S01]  /*22100*/  FFMA.FTZ R31, R25, R132, -R5.reuse ;  /* 0x00000084191f7223 */ /* 0x100fe20000010805 */
[----:B---3--:R-:W-:Y:S01]  /*22110*/  F2FP.BF16.F32.PACK_AB R25, R143, R0 ;  /* 0x000000008f19723e */ /* 0x008fe200000010ff */
[-CC-:B------:R-:W-:Y:S01]  /*22120*/  FFMA.FTZ R9, R9, R132.reuse, -R5.reuse ;  /* 0x0000008409097223 */ /* 0x180fe20000010805 */
[----:B------:R-:W3:Y:S03]  /*22130*/  LDL R21, [R1+0x288] ;  /* 0x0002880001157983 */ /* 0x000ee60000100800 */
[----:B------:R4:W-:Y:S01]  /*22140*/  MUFU.EX2 R103, R6 ;  /* 0x0000000600677308 */ /* 0x0009e20000000800 */
[-CC-:B------:R-:W-:Y:S01]  /*22150*/  FFMA.FTZ R16, R16, R132.reuse, -R5.reuse ;  /* 0x0000008410107223 */ /* 0x180fe20000010805 */
[-CC-:B------:R-:W-:Y:S01]  /*22160*/  FFMA.FTZ R165, R88, R132.reuse, -R5.reuse ;  /* 0x0000008458a57223 */ /* 0x180fe20000010805 */
[----:B------:R-:W3:Y:S01]  /*22170*/  LDL.LU R92, [R1+0x80] ;  /* 0x00008000015c7983 */ /* 0x000ee20000300800 */
[-CC-:B------:R-:W-:Y:S01]  /*22180*/  FFMA.FTZ R166, R89, R132.reuse, -R5.reuse ;  /* 0x0000008459a67223 */ /* 0x180fe20000010805 */
[-CC-:B------:R-:W-:Y:S01]  /*22190*/  FFMA.FTZ R17, R17, R132.reuse, -R5.reuse ;  /* 0x0000008411117223 */ /* 0x180fe20000010805 */
[-CC-:B------:R-:W-:Y:S01]  /*221a0*/  FFMA.FTZ R54, R33, R132.reuse, -R5.reuse ;  /* 0x0000008421367223 */ /* 0x180fe20000010805 */
[----:B------:R-:W3:Y:S03]  /*221b0*/  LDL.LU R93, [R1+0x84] ;  /* 0x00008400015d7983 */ /* 0x000ee60000300800 */
[----:B------:R2:W-:Y:S01]  /*221c0*/  MUFU.EX2 R23, R7 ;  /* 0x0000000700177308 */ /* 0x0005e20000000800 */
[----:B-1----:R-:W-:Y:S01]  /*221d0*/  FADD.FTZ R4, -R13, R190 ;  /* 0x000000be0d047221 */ /* 0x002fe20000010100 */
[-CC-:B------:R-:W-:Y:S01]  /*221e0*/  FFMA.FTZ R53, R32, R132.reuse, -R5.reuse ;  /* 0x0000008420357223 */ /* 0x180fe20000010805 */
[----:B------:R-:W3:Y:S01]  /*221f0*/  LDL.LU R95, [R1+0x70] ;  /* 0x00007000015f7983 */ /* 0x000ee20000300800 */
[--C-:B------:R-:W-:Y:S01]  /*22200*/  FFMA.FTZ R206, R120, R132, -R5.reuse ;  /* 0x0000008478ce7223 */ /* 0x100fe20000010805 */
[----:B------:R-:W-:Y:S01]  /*22210*/  FMUL.FTZ R4, R132, R4 ;  /* 0x0000000484047220 */ /* 0x000fe20000410000 */
[-CC-:B------:R-:W-:Y:S01]  /*22220*/  FFMA.FTZ R207, R121, R132.reuse, -R5.reuse ;  /* 0x0000008479cf7223 */ /* 0x180fe20000010805 */
[----:B------:R-:W3:Y:S03]  /*22230*/  LDL.LU R94, [R1+0x74] ;  /* 0x00007400015e7983 */ /* 0x000ee60000300800 */
[----:B------:R-:W-:Y:S01]  /*22240*/  MUFU.EX2 R102, R15 ;  /* 0x0000000f00667308 */ /* 0x000fe20000000800 */
[-CC-:B----4-:R-:W-:Y:S01]  /*22250*/  FFMA.FTZ R6, R8, R132.reuse, -R5.reuse ;  /* 0x0000008408067223 */ /* 0x190fe20000010805 */
[--C-:B------:R-:W-:Y:S01]  /*22260*/  FFMA.FTZ R55, R41, R132, -R5.reuse ;  /* 0x0000008429377223 */ /* 0x100fe20000010805 */
[----:B------:R-:W4:Y:S01]  /*22270*/  LDL.LU R84, [R1+0x60] ;  /* 0x0000600001547983 */ /* 0x000f220000300800 */
[----:B--2---:R-:W-:Y:S01]  /*22280*/  FMUL.FTZ R3, R132, R12 ;  /* 0x0000000c84037220 */ /* 0x004fe20000410000 */
[-CC-:B------:R-:W-:Y:S01]  /*22290*/  FFMA.FTZ R63, R49, R132.reuse, -R5.reuse ;  /* 0x00000084313f7223 */ /* 0x180fe20000010805 */
[-CC-:B------:R-:W-:Y:S01]  /*222a0*/  FFMA.FTZ R30, R24, R132.reuse, -R5.reuse ;  /* 0x00000084181e7223 */ /* 0x180fe20000010805 */
[----:B------:R-:W2:Y:S03]  /*222b0*/  LDL.LU R85, [R1+0x64] ;  /* 0x0000640001557983 */ /* 0x000ea60000300800 */
[----:B------:R1:W-:Y:S01]  /*222c0*/  MUFU.EX2 R14, R4 ;  /* 0x00000004000e7308 */ /* 0x0003e20000000800 */
[----:B------:R-:W-:Y:S01]  /*222d0*/  FFMA.FTZ R7, R135, R183, R0 ;  /* 0x000000b787077223 */ /* 0x000fe20000010000 */
[-CC-:B------:R-:W-:Y:S01]  /*222e0*/  FFMA.FTZ R173, R96, R132.reuse, -R5.reuse ;  /* 0x0000008460ad7223 */ /* 0x180fe20000010805 */
[----:B------:R-:W2:Y:S01]  /*222f0*/  LDL.LU R68, [R1+0x50] ;  /* 0x0000500001447983 */ /* 0x000ea20000300800 */
[-CC-:B------:R-:W-:Y:S01]  /*22300*/  FFMA.FTZ R161, R81, R132.reuse, -R5.reuse ;  /* 0x0000008451a17223 */ /* 0x180fe20000010805 */
[-CC-:B------:R-:W-:Y:S01]  /*22310*/  FFMA.FTZ R174, R97, R132.reuse, -R5.reuse ;  /* 0x0000008461ae7223 */ /* 0x180fe20000010805 */
[-CC-:B------:R-:W-:Y:S01]  /*22320*/  FFMA.FTZ R188, R105, R132.reuse, -R5.reuse ;  /* 0x0000008469bc7223 */ /* 0x180fe20000010805 */
[----:B------:R-:W2:Y:S03]  /*22330*/  LDL.LU R69, [R1+0x54] ;  /* 0x0000540001457983 */ /* 0x000ea60000300800 */
[----:B------:R-:W1:Y:S01]  /*22340*/  MUFU.EX2 R2, R2 ;  /* 0x0000000200027308 */ /* 0x000e620000000800 */
[-CC-:B------:R-:W-:Y:S01]  /*22350*/  FFMA.FTZ R160, R80, R132.reuse, -R5.reuse ;  /* 0x0000008450a07223 */ /* 0x180fe20000010805 */
[-CC-:B------:R-:W-:Y:S01]  /*22360*/  FFMA.FTZ R135, R72, R132.reuse, -R5.reuse ;  /* 0x0000008448877223 */ /* 0x180fe20000010805 */
[----:B------:R-:W2:Y:S01]  /*22370*/  LDL.LU R87, [R1+0x88] ;  /* 0x0000880001577983 */ /* 0x000ea20000300800 */
[-CC-:B------:R-:W-:Y:S01]  /*22380*/  FFMA.FTZ R152, R73, R132.reuse, -R5.reuse ;  /* 0x0000008449987223 */ /* 0x180fe20000010805 */
[-CC-:B------:R-:W-:Y:S01]  /*22390*/  FFMA.FTZ R62, R48, R132.reuse, -R5.reuse ;  /* 0x00000084303e7223 */ /* 0x180fe20000010805 */
[-C--:B------:R-:W-:Y:S01]  /*223a0*/  FFMA.FTZ R111, R56, R132.reuse, -R5 ;  /* 0x00000084386f7223 */ /* 0x080fe20000010805 */
[----:B------:R-:W2:Y:S03]  /*223b0*/  LDL.LU R86, [R1+0x8c] ;  /* 0x00008c0001567983 */ /* 0x000ea60000300800 */
[----:B------:R-:W-:Y:S01]  /*223c0*/  MUFU.EX2 R39, R28 ;  /* 0x0000001c00277308 */ /* 0x000fe20000000800 */
[----:B-1----:R-:W-:Y:S01]  /*223d0*/  FADD.FTZ R4, -R12, R191 ;  /* 0x000000bf0c047221 */ /* 0x002fe20000010100 */
[-CC-:B------:R-:W-:Y:S01]  /*223e0*/  FFMA.FTZ R117, R65, R132.reuse, -R5.reuse ;  /* 0x0000008441757223 */ /* 0x180fe20000010805 */
[----:B------:R-:W2:Y:S01]  /*223f0*/  LDL.LU R79, [R1+0x78] ;  /* 0x00007800014f7983 */ /* 0x000ea20000300800 */
[--C-:B------:R-:W-:Y:S01]  /*22400*/  FFMA.FTZ R110, R57, R132, -R5.reuse ;  /* 0x00000084396e7223 */ /* 0x100fe20000010805 */
[----:B------:R-:W-:Y:S01]  /*22410*/  FMUL.FTZ R8, R132, R4 ;  /* 0x0000000484087220 */ /* 0x000fe20000410000 */
[----:B------:R-:W-:Y:S01]  /*22420*/  FSEL R4, R3, RZ, P0 ;  /* 0x000000ff03047208 */ /* 0x000fe20000000000 */
[----:B------:R-:W2:Y:S03]  /*22430*/  LDL.LU R78, [R1+0x7c] ;  /* 0x00007c00014e7983 */ /* 0x000ea60000300800 */
[----:B------:R1:W-:Y:S01]  /*22440*/  MUFU.EX2 R3, R6 ;  /* 0x0000000600037308 */ /* 0x0003e20000000800 */
[-CC-:B------:R-:W-:Y:S01]  /*22450*/  FFMA.FTZ R40, R40, R132.reuse, -R5.reuse ;  /* 0x0000008428287223 */ /* 0x180fe20000010805 */
[-C--:B------:R-:W-:Y:S01]  /*22460*/  FFMA.FTZ R201, R113, R132.reuse, -R5 ;  /* 0x0000008471c97223 */ /* 0x080fe20000010805 */
[----:B------:R-:W2:Y:S01]  /*22470*/  LDL.LU R71, [R1+0x68] ;  /* 0x0000680001477983 */ /* 0x000ea20000300800 */
[-CC-:B------:R-:W-:Y:S01]  /*22480*/  FFMA.FTZ R104, R75, R132.reuse, -R4.reuse ;  /* 0x000000844b687223 */ /* 0x180fe20000010804 */
[-CC-:B------:R-:W-:Y:S01]  /*22490*/  FFMA.FTZ R208, R123, R132.reuse, -R4.reuse ;  /* 0x000000847bd07223 */ /* 0x180fe20000010804 */
[-CC-:B------:R-:W-:Y:S01]  /*224a0*/  FFMA.FTZ R112, R83, R132.reuse, -R4.reuse ;  /* 0x0000008453707223 */ /* 0x180fe20000010804 */
[----:B------:R-:W2:Y:S03]  /*224b0*/  LDL.LU R70, [R1+0x6c] ;  /* 0x00006c0001467983 */ /* 0x000ea60000300800 */
[----:B------:R-:W1:Y:S01]  /*224c0*/  MUFU.EX2 R22, R9 ;  /* 0x0000000900167308 */ /* 0x000e620000000800 */
[-CC-:B------:R-:W-:Y:S01]  /*224d0*/  FFMA.FTZ R15, R11, R132.reuse, -R4.reuse ;  /* 0x000000840b0f7223 */ /* 0x180fe20000010804 */
[----:B------:R-:W-:Y:S01]  /*224e0*/  FADD.FTZ R11, R143, R7 ;  /* 0x000000078f0b7221 */ /* 0x000fe20000010000 */
[----:B------:R-:W2:Y:S01]  /*224f0*/  LDL.LU R47, [R1+0x58] ;  /* 0x00005800012f7983 */ /* 0x000ea20000300800 */
[----:B------:R-:W-:Y:S01]  /*22500*/  FFMA.FTZ R179, R107, R132, -R4 ;  /* 0x000000846bb37223 */ /* 0x000fe20000010804 */
[----:B------:R-:W-:Y:S01]  /*22510*/  FFMA.FTZ R7, R140, R184, R2 ;  /* 0x000000b88c077223 */ /* 0x000fe20000010002 */
[-CC-:B------:R-:W-:Y:S01]  /*22520*/  FFMA.FTZ R183, R106, R132.reuse, -R4.reuse ;  /* 0x000000846ab77223 */ /* 0x180fe20000010804 */
[----:B------:R-:W2:Y:S03]  /*22530*/  LDL.LU R46, [R1+0x5c] ;  /* 0x00005c00012e7983 */ /* 0x000ea60000300800 */
[----:B------:R-:W-:Y:S01]  /*22540*/  MUFU.EX2 R8, R8 ;  /* 0x0000000800087308 */ /* 0x000fe20000000800 */
[-CC-:B-1----:R-:W-:Y:S01]  /*22550*/  FFMA.FTZ R6, R10, R132.reuse, -R4.reuse ;  /* 0x000000840a067223 */ /* 0x182fe20000010804 */
[-CC-:B------:R-:W-:Y:S01]  /*22560*/  FFMA.FTZ R28, R34, R132.reuse, -R4.reuse ;  /* 0x00000084221c7223 */ /* 0x180fe20000010804 */
[----:B------:R-:W2:Y:S01]  /*22570*/  LDL R118, [R1+0x2a8] ;  /* 0x0002a80001767983 */ /* 0x000ea20000100800 */
[----:B------:R-:W-:Y:S02]  /*22580*/  IMAD.SHL.U32 R34, R187, 0x4, RZ ;  /* 0x00000004bb227824 */ /* 0x000fe400078e00ff */
[----:B------:R-:W-:Y:S01]  /*22590*/  FADD.FTZ R10, R23, R7 ;  /* 0x00000007170a7221 */ /* 0x000fe20000010000 */
[--C-:B------:R-:W-:Y:S01]  /*225a0*/  FFMA.FTZ R105, R82, R132, -R4.reuse ;  /* 0x0000008452697223 */ /* 0x100fe20000010804 */
[----:B------:R-:W2:Y:S02]  /*225b0*/  LDL R29, [R1+0x2d0] ;  /* 0x0002d000011d7983 */ /* 0x000ea40000100800 */
[----:B------:R1:W1:Y:S01]  /*225c0*/  MUFU.EX2 R0, R6 ;  /* 0x0000000600007308 */ /* 0x0002620000000800 */
[----:B------:R-:W-:Y:S01]  /*225d0*/  LOP3.LUT R7, R229, R34, RZ, 0x3c, !PT ;  /* 0x00000022e5077212 */ /* 0x000fe200078e3cff */
[--C-:B------:R-:W-:Y:S01]  /*225e0*/  FFMA.FTZ R38, R35, R132, -R4.reuse ;  /* 0x0000008423267223 */ /* 0x100fe20000010804 */
[----:B------:R-:W-:Y:S01]  /*225f0*/  F2FP.BF16.F32.PACK_AB R35, R23, R2 ;  /* 0x000000021723723e */ /* 0x000fe200000010ff */
[----:B------:R-:W2:Y:S01]  /*22600*/  LDL R64, [R1+0x2ac] ;  /* 0x0002ac0001407983 */ /* 0x000ea20000100800 */
[----:B------:R-:W-:Y:S01]  /*22610*/  F2FP.BF16.F32.PACK_AB R41, R22, R3 ;  /* 0x000000031629723e */ /* 0x000fe200000010ff */
[-CC-:B------:R-:W-:Y:S01]  /*22620*/  FFMA.FTZ R120, R90, R132.reuse, -R4.reuse ;  /* 0x000000845a787223 */ /* 0x180fe20000010804 */
[-CC-:B------:R-:W-:Y:S01]  /*22630*/  FFMA.FTZ R121, R91, R132.reuse, -R4.reuse ;  /* 0x000000845b797223 */ /* 0x180fe20000010804 */
[----:B------:R2:W2:Y:S01]  /*22640*/  LDL.S16 R75, [R1+0xf4] ;  /* 0x0000f400014b7983 */ /* 0x0004a20000100600 */
[-CC-:B------:R-:W-:Y:S01]  /*22650*/  FFMA.FTZ R20, R18, R132.reuse, -R4.reuse ;  /* 0x0000008412147223 */ /* 0x180fe20000010804 */
[-CC-:B------:R-:W-:Y:S01]  /*22660*/  FFMA.FTZ R24, R19, R132.reuse, -R4.reuse ;  /* 0x0000008413187223 */ /* 0x180fe20000010804 */
[----:B------:R-:W-:Y:S01]  /*22670*/  F2FP.BF16.F32.PACK_AB R19, R102, R103 ;  /* 0x000000676613723e */ /* 0x000fe200000010ff */
[----:B------:R2:W2:Y:S01]  /*22680*/  LDL.S16 R123, [R1+0xf0] ;  /* 0x0000f000017b7983 */ /* 0x0004a20000100600 */
[-CC-:B------:R-:W-:Y:S01]  /*22690*/  FFMA.FTZ R96, R66, R132.reuse, -R4.reuse ;  /* 0x0000008442607223 */ /* 0x180fe20000010804 */
[----:B------:R-:W-:Y:S01]  /*226a0*/  FFMA.FTZ R81, R58, R132, -R4 ;  /* 0x000000843a517223 */ /* 0x000fe20000010804 */
[----:B------:R-:W-:Y:S01]  /*226b0*/  MUFU.EX2 R20, R20 ;  /* 0x0000001400147308 */ /* 0x000fe20000000800 */
[----:B------:R2:W2:Y:S01]  /*226c0*/  LDL.S16 R119, [R1+0xec] ;  /* 0x0000ec0001777983 */ /* 0x0004a20000100600 */
[----:B-1----:R-:W-:Y:S01]  /*226d0*/  FFMA.FTZ R6, R14, R185, R3 ;  /* 0x000000b90e067223 */ /* 0x002fe20000010003 */
[----:B------:R-:W-:Y:S01]  /*226e0*/  FFMA.FTZ R2, R8, R186, R0 ;  /* 0x000000ba08027223 */ /* 0x000fe20000010000 */
[-CC-:B------:R-:W-:Y:S01]  /*226f0*/  FFMA.FTZ R26, R26, R132.reuse, -R4.reuse ;  /* 0x000000841a1a7223 */ /* 0x180fe20000010804 */
[----:B------:R1:W2:Y:S01]  /*22700*/  LDL.S16 R83, [R1+0xe8] ;  /* 0x0000e80001537983 */ /* 0x0002a20000100600 */
        /* <DEDUP_REMOVED lines=8> */
[--C-:B------:R-:W-:Y:S01]  /*22790*/  FFMA.FTZ R80, R59, R132, -R4.reuse ;  /* 0x000000843b507223 */ /* 0x100fe20000010804 */
[----:B------:R-:W-:Y:S01]  /*227a0*/  F2FP.BF16.F32.PACK_AB R59, R153, R156 ;  /* 0x0000009c993b723e */ /* 0x000fe200000010ff */
[-CC-:B------:R-:W-:Y:S01]  /*227b0*/  FFMA.FTZ R67, R67, R132.reuse, -R4.reuse ;  /* 0x0000008443437223 */ /* 0x180fe20000010804 */
[-CC-:B------:R-:W-:Y:S01]  /*227c0*/  FFMA.FTZ R97, R74, R132.reuse, -R4.reuse ;  /* 0x000000844a617223 */ /* 0x180fe20000010804 */
[-CC-:B------:R-:W-:Y:S01]  /*227d0*/  FFMA.FTZ R171, R99, R132.reuse, -R4.reuse ;  /* 0x0000008463ab7223 */ /* 0x180fe20000010804 */
[-CC-:B------:R-:W-:Y:S01]  /*227e0*/  FFMA.FTZ R191, R115, R132.reuse, -R4.reuse ;  /* 0x0000008473bf7223 */ /* 0x180fe20000010804 */
[-CC-:B------:R-:W-:Y:S01]  /*227f0*/  FFMA.FTZ R214, R130, R132.reuse, -R4.reuse ;  /* 0x0000008482d67223 */ /* 0x180fe20000010804 */
[-C--:B------:R-:W-:Y:S01]  /*22800*/  FFMA.FTZ R4, R131, R132.reuse, -R4 ;  /* 0x0000008483047223 */ /* 0x080fe20000010804 */
[----:B------:R-:W2:Y:S01]  /*22810*/  LDL R82, [R1+0x2a0] ;  /* 0x0002a00001527983 */ /* 0x000ea20000100800 */
[----:B------:R-:W-:Y:S01]  /*22820*/  MUFU.EX2 R28, R28 ;  /* 0x0000001c001c7308 */ /* 0x000fe20000000800 */
[-CC-:B------:R-:W-:Y:S01]  /*22830*/  FFMA.FTZ R215, R128, R132.reuse, -R5.reuse ;  /* 0x0000008480d77223 */ /* 0x180fe20000010805 */
[----:B------:R-:W-:Y:S01]  /*22840*/  FFMA.FTZ R5, R129, R132, -R5 ;  /* 0x0000008481057223 */ /* 0x000fe20000010805 */
[----:B------:R-:W-:Y:S07]  /*22850*/  VIADD R132, R229, 0x646e171e ;  /* 0x646e171ee5847836 */ /* 0x000fee0000000000 */
[----:B------:R-:W-:Y:S01]  /*22860*/  MUFU.EX2 R5, R5 ;  /* 0x0000000500057308 */ /* 0x000fe20000000800 */
[----:B---3--:R-:W-:Y:S09]  /*22870*/  IMAD.WIDE.U32 R106, R21, -0x326172a9, RZ ;  /* 0xcd9e8d57156a7825 */ /* 0x008ff200078e00ff */
[----:B------:R-:W-:Y:S01]  /*22880*/  MUFU.EX2 R21, R16 ;  /* 0x0000001000157308 */ /* 0x000fe20000000800 */
[C---:B------:R-:W-:Y:S01]  /*22890*/  FMUL.FTZ R92, R14.reuse, R92 ;  /* 0x0000005c0e5c7220 */ /* 0x040fe20000410000 */
[C---:B------:R-:W-:Y:S08]  /*228a0*/  FMUL.FTZ R93, R14.reuse, R93 ;  /* 0x0000005d0e5d7220 */ /* 0x040ff00000410000 */
[----:B------:R-:W3:Y:S01]  /*228b0*/  MUFU.EX2 R16, R17 ;  /* 0x0000001100107308 */ /* 0x000ee20000000800 */
[C---:B------:R-:W-:Y:S01]  /*228c0*/  FMUL.FTZ R88, R14.reuse, R95 ;  /* 0x0000005f0e587220 */ /* 0x040fe20000410000 */
[C---:B------:R-:W-:Y:S01]  /*228d0*/  FMUL.FTZ R89, R14.reuse, R94 ;  /* 0x0000005e0e597220 */ /* 0x040fe20000410000 */
[C---:B----4-:R-:W-:Y:S01]  /*228e0*/  FMUL.FTZ R84, R14.reuse, R84 ;  /* 0x000000540e547220 */ /* 0x050fe20000410000 */
[----:B--2---:R-:W-:Y:S01]  /*228f0*/  FMUL.FTZ R85, R14, R85 ;  /* 0x000000550e557220 */ /* 0x004fe20000410000 */
[----:B---3--:R-:W-:Y:S01]  /*22900*/  F2FP.BF16.F32.PACK_AB R66, R16, R21 ;  /* 0x000000151042723e */ /* 0x008fe200000010ff */
[----:B------:R-:W-:Y:S01]  /*22910*/  FMUL.FTZ R68, R14, R68 ;  /* 0x000000440e447220 */ /* 0x000fe20000410000 */
[----:B------:R-:W-:Y:S01]  /*22920*/  F2FP.BF16.F32.PACK_AB R17, R144, R145 ;  /* 0x000000919011723e */ /* 0x000fe200000010ff */
[----:B------:R-:W-:Y:S02]  /*22930*/  FMUL.FTZ R69, R14, R69 ;  /* 0x000000450e457220 */ /* 0x000fe40000410000 */
[----:B------:R-:W2:Y:S01]  /*22940*/  MUFU.EX2 R14, R15 ;  /* 0x0000000f000e7308 */ /* 0x000ea20000000800 */
[C---:B------:R-:W-:Y:S01]  /*22950*/  FMUL.FTZ R94, R8.reuse, R87 ;  /* 0x00000057085e7220 */ /* 0x040fe20000410000 */
[C---:B------:R-:W-:Y:S01]  /*22960*/  FMUL.FTZ R95, R8.reuse, R86 ;  /* 0x00000056085f7220 */ /* 0x040fe20000410000 */
[C---:B------:R-:W-:Y:S01]  /*22970*/  FMUL.FTZ R90, R8.reuse, R79 ;  /* 0x0000004f085a7220 */ /* 0x040fe20000410000 */
[----:B------:R-:W-:Y:S01]  /*22980*/  FMUL.FTZ R91, R8, R78 ;  /* 0x0000004e085b7220 */ /* 0x000fe20000410000 */
[----:B--2---:R-:W-:Y:S01]  /*22990*/  F2FP.BF16.F32.PACK_AB R49, R14, R0 ;  /* 0x000000000e31723e */ /* 0x004fe200000010ff */
[----:B------:R-:W-:Y:S01]  /*229a0*/  FADD.FTZ R0, R103, R10 ;  /* 0x0000000a67007221 */ /* 0x000fe20000010000 */
[----:B------:R-:W-:Y:S01]  /*229b0*/  FMUL.FTZ R86, R8, R71 ;  /* 0x0000004708567220 */ /* 0x000fe20000410000 */
[----:B------:R-:W-:Y:S01]  /*229c0*/  FADD.FTZ R18, R14, R2 ;  /* 0x000000020e127221 */ /* 0x000fe20000010000 */
[----:B------:R-:W-:Y:S01]  /*229d0*/  FMUL.FTZ R87, R8, R70 ;  /* 0x0000004608577220 */ /* 0x000fe20000410000 */
[----:B------:R-:W-:Y:S01]  /*229e0*/  FADD.FTZ R15, R102, R0 ;  /* 0x00000000660f7221 */ /* 0x000fe20000010000 */
[C---:B------:R-:W-:Y:S01]  /*229f0*/  FMUL.FTZ R70, R8.reuse, R47 ;  /* 0x0000002f08467220 */ /* 0x040fe20000410000 */
[----:B------:R-:W-:Y:S01]  /*22a00*/  FMUL.FTZ R71, R8, R46 ;  /* 0x0000002e08477220 */ /* 0x000fe20000410000 */
[----:B------:R-:W-:Y:S01]  /*22a10*/  FADD.FTZ R8, R22, R6 ;  /* 0x0000000616087221 */ /* 0x000fe20000010000 */
[----:B------:R-:W-:Y:S01]  /*22a20*/  LOP3.LUT R9, R118, R107, RZ, 0x3c, !PT ;  /* 0x0000006b76097212 */ /* 0x000fe200078e3cff */
[----:B------:R-:W-:Y:S02]  /*22a30*/  IMAD.WIDE.U32 R32, R29, -0x2daee0ad, RZ ;  /* 0xd2511f531d207825 */ /* 0x000fe400078e00ff */
[----:B------:R2:W-:Y:S02]  /*22a40*/  MUFU.EX2 R29, R141 ;  /* 0x0000008d001d7308 */ /* 0x0005e40000000800 */
[----:B------:R-:W-:Y:S01]  /*22a50*/  IMAD.WIDE.U32 R78, R9, -0x2daee0ad, RZ ;  /* 0xd2511f53094e7825 */ /* 0x000fe200078e00ff */
[----:B------:R-:W-:Y:S03]  /*22a60*/  LOP3.LUT R6, R7, R33, RZ, 0x3c, !PT ;  /* 0x0000002107067212 */ /* 0x000fe600078e3cff */
[----:B------:R-:W-:Y:S01]  /*22a70*/  FADD.FTZ R7, R145, R11 ;  /* 0x0000000b91077221 */ /* 0x000fe20000010000 */
[----:B------:R-:W-:Y:S01]  /*22a80*/  LOP3.LUT R3, R79, R64, R32, 0x96, !PT ;  /* 0x000000404f037212 */ /* 0x000fe200078e9620 */
[----:B------:R-:W-:Y:S01]  /*22a90*/  IMAD.WIDE.U32 R22, R6, -0x326172a9, RZ ;  /* 0xcd9e8d5706167825 */ /* 0x000fe200078e00ff */
[----:B------:R-:W-:Y:S03]  /*22aa0*/  F2FP.BF16.F32.PACK_AB R79, R39, R45 ;  /* 0x0000002d274f723e */ /* 0x000fe600000010ff */
[----:B------:R-:W-:Y:S01]  /*22ab0*/  FADD.FTZ R6, R21, R8 ;  /* 0x0000000815067221 */ /* 0x000fe20000010000 */
[----:B------:R-:W-:Y:S01]  /*22ac0*/  IMAD.WIDE.U32 R46, R3, -0x326172a9, RZ ;  /* 0xcd9e8d57032e7825 */ /* 0x000fe200078e00ff */
[----:B------:R-:W-:Y:S03]  /*22ad0*/  LOP3.LUT R2, R23, R225, R106, 0x96, !PT ;  /* 0x000000e117027212 */ /* 0x000fe600078e966a */
[----:B------:R-:W-:Y:S01]  /*22ae0*/  FADD.FTZ R14, R16, R6 ;  /* 0x00000006100e7221 */ /* 0x000fe20000010000 */
[----:B------:R-:W-:Y:S01]  /*22af0*/  F2FP.BF16.F32.PACK_AB R16, R148, R149 ;  /* 0x000000959410723e */ /* 0x000fe200000010ff */
[----:B--2---:R-:W-:Y:S01]  /*22b00*/  VIADD R141, R228, 0xb54cda56 ;  /* 0xb54cda56e48d7836 */ /* 0x004fe20000000000 */
[----:B------:R-:W-:Y:S01]  /*22b10*/  LOP3.LUT R0, R47, R224, R22, 0x96, !PT ;  /* 0x000000e02f007212 */ /* 0x000fe200078e9616 */
[----:B------:R-:W2:Y:S01]  /*22b20*/  MUFU.EX2 R6, R24 ;  /* 0x0000001800067308 */ /* 0x000ea20000000800 */
[----:B------:R-:W-:Y:S04]  /*22b30*/  IMAD.WIDE.U32 R2, R2, -0x2daee0ad, RZ ;  /* 0xd2511f5302027825 */ /* 0x000fe800078e00ff */
[----:B------:R-:W-:Y:S01]  /*22b40*/  FADD.FTZ R7, R144, R7 ;  /* 0x0000000790077221 */ /* 0x000fe20000010000 */
[----:B------:R-:W-:Y:S01]  /*22b50*/  IMAD.WIDE.U32 R10, R0, -0x2daee0ad, RZ ;  /* 0xd2511f53000a7825 */ /* 0x000fe200078e00ff */
[----:B------:R-:W-:Y:S03]  /*22b60*/  LOP3.LUT R0, R3, R232, R78, 0x96, !PT ;  /* 0x000000e803007212 */ /* 0x000fe600078e964e */
[----:B------:R-:W3:Y:S01]  /*22b70*/  MUFU.EX2 R24, R36 ;  /* 0x0000002400187308 */ /* 0x000ee20000000800 */
[----:B------:R-:W-:Y:S01]  /*22b80*/  LOP3.LUT R3, R11, R241, R2, 0x96, !PT ;  /* 0x000000f10b037212 */ /* 0x000fe200078e9602 */
[----:B------:R-:W-:Y:S04]  /*22b90*/  IMAD.WIDE.U32 R8, R0, -0x326172a9, RZ ;  /* 0xcd9e8d5700087825 */ /* 0x000fe800078e00ff */
[----:B------:R-:W-:Y:S01]  /*22ba0*/  FADD.FTZ R0, R149, R7 ;  /* 0x0000000795007221 */ /* 0x000fe20000010000 */
[----:B------:R-:W-:Y:S03]  /*22bb0*/  FADD.FTZ R2, R20, R18 ;  /* 0x0000001214027221 */ /* 0x000fe60000010000 */
[----:B------:R-:W-:Y:S01]  /*22bc0*/  FADD.FTZ R11, R148, R0 ;  /* 0x00000000940b7221 */ /* 0x000fe20000010000 */
[----:B------:R-:W-:Y:S01]  /*22bd0*/  LOP3.LUT R0, R9, R219, R46, 0x96, !PT ;  /* 0x000000db09007212 */ /* 0x000fe200078e962e */
[C---:B--2---:R-:W-:Y:S01]  /*22be0*/  FADD.FTZ R21, R6.reuse, R2 ;  /* 0x0000000206157221 */ /* 0x044fe20000010000 */
[----:B------:R-:W-:Y:S01]  /*22bf0*/  F2FP.BF16.F32.PACK_AB R58, R6, R20 ;  /* 0x00000014063a723e */ /* 0x000fe200000010ff */
[----:B------:R-:W-:Y:S01]  /*22c00*/  IMAD.WIDE.U32 R2, R3, -0x326172a9, RZ ;  /* 0xcd9e8d5703027825 */ /* 0x000fe200078e00ff */
[----:B------:R-:W2:Y:S03]  /*22c10*/  MUFU.EX2 R18, R37 ;  /* 0x0000002500127308 */ /* 0x000ea60000000800 */
[----:B------:R-:W-:Y:S01]  /*22c20*/  IMAD.WIDE.U32 R6, R0, -0x2daee0ad, RZ ;  /* 0xd2511f5300067825 */ /* 0x000fe200078e00ff */
[----:B------:R-:W-:Y:S04]  /*22c30*/  LOP3.LUT R0, R3, R237, R8, 0x96, !PT ;  /* 0x000000ed03007212 */ /* 0x000fe800078e9608 */
[----:B------:R-:W-:Y:S02]  /*22c40*/  LOP3.LUT R7, R7, R239, R10, 0x96, !PT ;  /* 0x000000ef07077212 */ /* 0x000fe400078e960a */
[----:B------:R-:W4:Y:S01]  /*22c50*/  MUFU.EX2 R9, R30 ;  /* 0x0000001e00097308 */ /* 0x000f220000000800 */
[----:B------:R-:W-:Y:S04]  /*22c60*/  IMAD.WIDE.U32 R130, R0, -0x2daee0ad, RZ ;  /* 0xd2511f5300827825 */ /* 0x000fe800078e00ff */
[----:B---3--:R-:W-:Y:S01]  /*22c70*/  FADD.FTZ R0, R24, R15 ;  /* 0x0000000f18007221 */ /* 0x008fe20000010000 */
[----:B------:R-:W-:Y:S01]  /*22c80*/  IMAD.WIDE.U32 R126, R7, -0x326172a9, RZ ;  /* 0xcd9e8d57077e7825 */ /* 0x000fe200078e00ff */
[----:B------:R-:W-:Y:S02]  /*22c90*/  LOP3.LUT R3, R131, R233, R6, 0x96, !PT ;  /* 0x000000e983037212 */ /* 0x000fe400078e9606 */
[C---:B--2---:R-:W-:Y:S01]  /*22ca0*/  F2FP.BF16.F32.PACK_AB R56, R18.reuse, R24 ;  /* 0x000000181238723e */ /* 0x044fe200000010ff */
[----:B------:R-:W2:Y:S01]  /*22cb0*/  MUFU.EX2 R8, R31 ;  /* 0x0000001f00087308 */ /* 0x000ea20000000800 */
[----:B------:R-:W-:Y:S01]  /*22cc0*/  LOP3.LUT R48, R127, R235, R2, 0x96, !PT ;  /* 0x000000eb7f307212 */ /* 0x000fe200078e9602 */
[----:B------:R-:W-:Y:S01]  /*22cd0*/  FADD.FTZ R10, R18, R0 ;  /* 0x00000000120a7221 */ /* 0x000fe20000010000 */
[----:B------:R-:W-:Y:S01]  /*22ce0*/  IMAD.WIDE.U32 R72, R3, -0x326172a9, RZ ;  /* 0xcd9e8d5703487825 */ /* 0x000fe200078e00ff */
[----:B------:R-:W-:Y:S03]  /*22cf0*/  PRMT R3, R25, 0x7632, R3 ;  /* 0x0000763219037816 */ /* 0x000fe60000000003 */
[----:B------:R-:W-:Y:S01]  /*22d00*/  FADD.FTZ R2, R156, R11 ;  /* 0x0000000b9c027221 */ /* 0x000fe20000010000 */
[----:B----4-:R-:W-:Y:S01]  /*22d10*/  FADD.FTZ R0, R9, R14 ;  /* 0x0000000e09007221 */ /* 0x010fe20000010000 */
[----:B------:R-:W-:Y:S01]  /*22d20*/  IMAD.MOV.U32 R30, RZ, RZ, R217 ;  /* 0x000000ffff1e7224 */ /* 0x000fe200078e00d9 */
[----:B------:R-:W-:Y:S01]  /*22d30*/  MUFU.EX2 R37, R76 ;  /* 0x0000004c00257308 */ /* 0x000fe20000000800 */
[C---:B--2---:R-:W-:Y:S01]  /*22d40*/  F2FP.BF16.F32.PACK_AB R15, R8.reuse, R9 ;  /* 0x00000009080f723e */ /* 0x044fe200000010ff */
[----:B------:R-:W-:Y:S01]  /*22d50*/  FADD.FTZ R8, R8, R0 ;  /* 0x0000000008087221 */ /* 0x000fe20000010000 */
[----:B------:R-:W-:Y:S01]  /*22d60*/  LOP3.LUT R0, R73, R141, R126, 0x96, !PT ;  /* 0x0000008d49007212 */ /* 0x000fe200078e967e */
[----:B------:R-:W-:Y:S01]  /*22d70*/  FADD.FTZ R9, R153, R2 ;  /* 0x0000000299097221 */ /* 0x000fe20000010000 */
[----:B------:R-:W-:Y:S05]  /*22d80*/  IMAD.MOV.U32 R31, RZ, RZ, R216 ;  /* 0x000000ffff1f7224 */ /* 0x000fea00078e00d8 */
[----:B------:R-:W-:Y:S01]  /*22d90*/  MUFU.EX2 R36, R77 ;  /* 0x0000004d00247308 */ /* 0x000fe20000000800 */
[----:B------:R-:W-:Y:S01]  /*22da0*/  LOP3.LUT R2, R0, 0xff, RZ, 0xc0, !PT ;  /* 0x000000ff00027812 */ /* 0x000fe200078ec0ff */
[----:B------:R-:W-:Y:S01]  /*22db0*/  FADD.FTZ R9, R52, R9 ;  /* 0x0000000934097221 */ /* 0x000fe20000010000 */
[C---:B------:R-:W-:Y:S02]  /*22dc0*/  F2FP.BF16.F32.PACK_AB R52, R44.reuse, R52 ;  /* 0x000000342c34723e */ /* 0x040fe400000010ff */
[----:B------:R-:W-:Y:S01]  /*22dd0*/  ISETP.GE.U32.AND P0, PT, R193, R2, PT ;  /* 0x00000002c100720c */ /* 0x000fe20003f06070 */
[----:B------:R-:W-:Y:S01]  /*22de0*/  FADD.FTZ R9, R44, R9 ;  /* 0x000000092c097221 */ /* 0x000fe20000010000 */
[----:B------:R-:W-:Y:S03]  /*22df0*/  PRMT R2, R25, 0x7610, R2 ;  /* 0x0000761019027816 */ /* 0x000fe60000000002 */
[----:B------:R-:W2:Y:S01]  /*22e00*/  MUFU.EX2 R14, R26 ;  /* 0x0000001a000e7308 */ /* 0x000ea20000000800 */
[----:B------:R-:W-:Y:S09]  /*22e10*/  PRMT R252, R2, 0x5410, R3 ;  /* 0x0000541002fc7816 */ /* 0x000ff20000000003 */
[----:B------:R-:W3:Y:S01]  /*22e20*/  MUFU.EX2 R7, R27 ;  /* 0x0000001b00077308 */ /* 0x000ee20000000800 */
[----:B------:R-:W-:Y:S05]  /*22e30*/  @!P0 HFMA2.BF16_V2 R75, -RZ.H0_H0, RZ.H0_H0, -R2.H0_H0 ;  /* 0x200000ffff4b8231 */ /* 0x000fea0000340902 */
[----:B------:R-:W-:Y:S01]  /*22e40*/  PRMT R11, R75, 0x7610, R11 ;  /* 0x000076104b0b7816 */ /* 0x000fe2000000000b */
[----:B------:R4:W-:Y:S03]  /*22e50*/  @!P0 STL.S16 [R1+0xf4], R75 ;  /* 0x0000f44b01008387 */ /* 0x0009e60000100600 */
[----:B------:R-:W-:Y:S01]  /*22e60*/  MUFU.EX2 R27, R108 ;  /* 0x0000006c001b7308 */ /* 0x000fe20000000800 */
[----:B--2---:R-:W-:Y:S01]  /*22e70*/  FADD.FTZ R6, R14, R21 ;  /* 0x000000150e067221 */ /* 0x004fe20000010000 */
[----:B------:R-:W-:Y:S05]  /*22e80*/  @!P0 PRMT R2, R11, 0x5410, RZ ;  /* 0x000054100b028816 */ /* 0x000fea00000000ff */
[----:B------:R2:W-:Y:S01]  /*22e90*/  ST.E.U16 desc[UR4][R30.64], R2 ;  /* 0x000000021e007985 */ /* 0x0005e2000c101504 */
[C---:B---3--:R-:W-:Y:S02]  /*22ea0*/  F2FP.BF16.F32.PACK_AB R57, R7.reuse, R14 ;  /* 0x0000000e0739723e */ /* 0x048fe400000010ff */
[----:B------:R-:W-:Y:S01]  /*22eb0*/  MUFU.EX2 R26, R109 ;  /* 0x0000006d001a7308 */ /* 0x000fe20000000800 */
[--C-:B------:R-:W-:Y:S01]  /*22ec0*/  FADD.FTZ R24, R7, R6.reuse ;  /* 0x0000000607187221 */ /* 0x100fe20000010000 */
[----:B------:R-:W-:Y:S01]  /*22ed0*/  PRMT R6, R35, 0x7610, R6 ;  /* 0x0000761023067816 */ /* 0x000fe20000000006 */
[----:B------:R-:W-:Y:S01]  /*22ee0*/  FADD.FTZ R7, R37, R10 ;  /* 0x0000000a25077221 */ /* 0x000fe20000010000 */
[C---:B------:R-:W-:Y:S03]  /*22ef0*/  F2FP.BF16.F32.PACK_AB R37, R36.reuse, R37 ;  /* 0x000000252425723e */ /* 0x040fe600000010ff */
[----:B------:R-:W-:Y:S03]  /*22f00*/  FADD.FTZ R10, R36, R7 ;  /* 0x00000007240a7221 */ /* 0x000fe60000010000 */
[----:B------:R-:W-:Y:S01]  /*22f10*/  MUFU.EX2 R21, R54 ;  /* 0x0000003600157308 */ /* 0x000fe20000000800 */
[----:B----4-:R-:W3:Y:S09]  /*22f20*/  LDL R75, [R1+0x29c] ;  /* 0x00029c00014b7983 */ /* 0x010ef20000100800 */
[----:B------:R-:W-:Y:S10]  /*22f30*/  MUFU.EX2 R20, R100 ;  /* 0x0000006400147308 */ /* 0x000ff40000000800 */
[----:B------:R-:W-:Y:S01]  /*22f40*/  MUFU.EX2 R18, R101 ;  /* 0x0000006500127308 */ /* 0x000fe20000000800 */
[----:B--2---:R-:W-:Y:S04]  /*22f50*/  LOP3.LUT R2, R0, 0xffff, RZ, 0xc0, !PT ;  /* 0x0000ffff00027812 */ /* 0x004fe800078ec0ff */
[----:B------:R-:W-:Y:S05]  /*22f60*/  SHF.R.U32.HI R2, RZ, 0x8, R2 ;  /* 0x00000008ff027819 */ /* 0x000fea0000011602 */
[----:B------:R-:W2:Y:S01]  /*22f70*/  MUFU.EX2 R14, R53 ;  /* 0x00000035000e7308 */ /* 0x000ea20000000800 */
[----:B------:R-:W-:Y:S04]  /*22f80*/  LOP3.LUT R2, R2, 0xffff, RZ, 0xc0, !PT ;  /* 0x0000ffff02027812 */ /* 0x000fe800078ec0ff */
[C---:B------:R-:W-:Y:S02]  /*22f90*/  ISETP.GE.U32.AND P4, PT, R193.reuse, R2, PT ;  /* 0x00000002c100720c */ /* 0x040fe40003f86070 */
[--C-:B------:R-:W-:Y:S03]  /*22fa0*/  SHF.R.U32.HI R2, RZ, 0x10, R0.reuse ;  /* 0x00000010ff027819 */ /* 0x100fe60000011600 */
[----:B------:R-:W4:Y:S01]  /*22fb0*/  MUFU.EX2 R11, R40 ;  /* 0x00000028000b7308 */ /* 0x000f220000000800 */
[----:B------:R-:W-:Y:S02]  /*22fc0*/  SHF.R.U32.HI R0, RZ, 0x18, R0 ;  /* 0x00000018ff007819 */ /* 0x000fe40000011600 */
[----:B------:R-:W-:Y:S02]  /*22fd0*/  LOP3.LUT R2, R2, 0xff, RZ, 0xc0, !PT ;  /* 0x000000ff02027812 */ /* 0x000fe400078ec0ff */
[C---:B------:R-:W-:Y:S02]  /*22fe0*/  ISETP.GE.U32.AND P1, PT, R193.reuse, R0, PT ;  /* 0x00000000c100720c */ /* 0x040fe40003f26070 */
[----:B------:R-:W-:Y:S03]  /*22ff0*/  ISETP.GE.U32.AND P3, PT, R193, R2, PT ;  /* 0x00000002c100720c */ /* 0x000fe60003f66070 */
[----:B------:R-:W1:Y:S01]  /*23000*/  MUFU.EX2 R7, R55 ;  /* 0x0000003700077308 */ /* 0x000e620000000800 */
[----:B------:R-:W-:Y:S01]  /*23010*/  PRMT R0, R35, 0x7632, R0 ;  /* 0x0000763223007816 */ /* 0x000fe20000000000 */
[----:B------:R-:W-:Y:S01]  /*23020*/  @!P4 HFMA2.BF16_V2 R123, -RZ.H0_H0, RZ.H0_H0, -R3.H0_H0 ;  /* 0x200000ffff7bc231 */ /* 0x000fe20000340903 */
[----:B------:R-:W-:Y:S01]  /*23030*/  IADD3 R2, P0, R30, R82, RZ ;  /* 0x000000521e027210 */ /* 0x000fe20007f1e0ff */
[----:B--2---:R-:W-:Y:S01]  /*23040*/  FADD.FTZ R8, R14, R8 ;  /* 0x000000080e087221 */ /* 0x004fe20000010000 */
[----:B------:R-:W-:Y:S02]  /*23050*/  PRMT R249, R6, 0x5410, R0 ;  /* 0x0000541006f97816 */ /* 0x000fe40000000000 */
[----:B------:R-:W-:Y:S01]  /*23060*/  PRMT R35, R123, 0x7610, R35 ;  /* 0x000076107b237816 */ /* 0x000fe20000000023 */
[----:B------:R-:W-:Y:S01]  /*23070*/  @!P4 STL.S16 [R1+0xf0], R123 ;  /* 0x0000f07b0100c387 */ /* 0x000fe20000100600 */
[----:B------:R-:W-:Y:S01]  /*23080*/  F2FP.BF16.F32.PACK_AB R53, R18, R20 ;  /* 0x000000141235723e */ /* 0x000fe200000010ff */
[----:B------:R-:W-:Y:S01]  /*23090*/  @!P1 HFMA2.BF16_V2 R83, -RZ.H0_H0, RZ.H0_H0, -R0.H0_H0 ;  /* 0x200000ffff539231 */ /* 0x000fe20000340900 */
[----:B------:R-:W-:Y:S01]  /*230a0*/  @!P4 PRMT R3, R35, 0x5410, RZ ;  /* 0x000054102303c816 */ /* 0x000fe200000000ff */
[----:B------:R-:W-:Y:S01]  /*230b0*/  @!P3 HFMA2.BF16_V2 R119, -RZ.H0_H0, RZ.H0_H0, -R6.H0_H0 ;  /* 0x200000ffff77b231 */ /* 0x000fe20000340906 */
[C---:B------:R-:W-:Y:S01]  /*230c0*/  F2FP.BF16.F32.PACK_AB R14, R21.reuse, R14 ;  /* 0x0000000e150e723e */ /* 0x040fe200000010ff */
[----:B------:R-:W-:Y:S01]  /*230d0*/  FADD.FTZ R8, R21, R8 ;  /* 0x0000000815087221 */ /* 0x000fe20000010000 */
[----:B------:R-:W-:Y:S01]  /*230e0*/  PRMT R65, R83, 0x7610, R65 ;  /* 0x0000761053417816 */ /* 0x000fe20000000041 */
[----:B------:R3:W-:Y:S01]  /*230f0*/  ST.E.U16 desc[UR4][R30.64+0x2], R3 ;  /* 0x000002031e007985 */ /* 0x0007e2000c101504 */
[----:B------:R-:W-:Y:S01]  /*23100*/  PRMT R74, R119, 0x7610, R74 ;  /* 0x00007610774a7816 */ /* 0x000fe2000000004a */
[----:B------:R2:W-:Y:S01]  /*23110*/  MUFU.EX2 R21, R62 ;  /* 0x0000003e00157308 */ /* 0x0005e20000000800 */
[----:B------:R-:W-:Y:S01]  /*23120*/  @!P1 PRMT R0, R65, 0x5410, RZ ;  /* 0x0000541041009816 */ /* 0x000fe200000000ff */
[----:B------:R-:W-:Y:S01]  /*23130*/  @!P3 STL.S16 [R1+0xec], R119 ;  /* 0x0000ec770100b387 */ /* 0x000fe20000100600 */
[----:B------:R-:W-:Y:S01]  /*23140*/  @!P3 PRMT R6, R74, 0x5410, RZ ;  /* 0x000054104a06b816 */ /* 0x000fe200000000ff */
[----:B----4-:R-:W-:Y:S01]  /*23150*/  FADD.FTZ R8, R11, R8 ;  /* 0x000000080b087221 */ /* 0x010fe20000010000 */
[----:B-1----:R-:W-:Y:S01]  /*23160*/  F2FP.BF16.F32.PACK_AB R11, R7, R11 ;  /* 0x0000000b070b723e */ /* 0x002fe200000010ff */
[----:B------:R-:W-:Y:S04]  /*23170*/  @!P1 STL.S16 [R1+0xe8], R83 ;  /* 0x0000e85301009387 */ /* 0x000fe80000100600 */
[----:B------:R-:W1:Y:S01]  /*23180*/  MUFU.EX2 R25, R38 ;  /* 0x0000002600197308 */ /* 0x000e620000000800 */
[----:B------:R-:W4:Y:S04]  /*23190*/  LDL R35, [R1+0x2b0] ;  /* 0x0002b00001237983 */ /* 0x000f280000100800 */
[----:B--2---:R2:W2:Y:S01]  /*231a0*/  LDL.S16 R62, [R1+0x1c0] ;  /* 0x0001c000013e7983 */ /* 0x0044a20000100600 */
[----:B-1----:R-:W-:Y:S01]  /*231b0*/  F2FP.BF16.F32.PACK_AB R40, R25, R28 ;  /* 0x0000001c1928723e */ /* 0x002fe200000010ff */
[----:B---3--:R-:W-:Y:S05]  /*231c0*/  IMAD.X R3, R31, 0x1, R75, P0 ;  /* 0x000000011f037824 */ /* 0x008fea00000e064b */
[----:B------:R1:W-:Y:S04]  /*231d0*/  ST.E.U16 desc[UR4][R2.64+0x2], R0 ;  /* 0x0000020002007985 */ /* 0x0003e8000c101504 */
[----:B------:R3:W-:Y:S01]  /*231e0*/  ST.E.U16 desc[UR4][R2.64], R6 ;  /* 0x0000000602007985 */ /* 0x0007e2000c101504 */
[----:B-1----:R-:W-:Y:S01]  /*231f0*/  FADD.FTZ R0, R20, R10 ;  /* 0x0000000a14007221 */ /* 0x002fe20000010000 */
[----:B------:R-:W-:Y:S01]  /*23200*/  FADD.FTZ R20, R7, R8 ;  /* 0x0000000807147221 */ /* 0x000fe20000010000 */
[----:B------:R-:W-:Y:S02]  /*23210*/  VIADD R8, R34, 0x1 ;  /* 0x0000000122087836 */ /* 0x000fe40000000000 */
[----:B---3--:R-:W-:Y:S01]  /*23220*/  FADD.FTZ R6, R28, R24 ;  /* 0x000000181c067221 */ /* 0x008fe20000010000 */
[----:B------:R-:W-:Y:S02]  /*23230*/  VIADD R10, R34, 0x2 ;  /* 0x00000002220a7836 */ /* 0x000fe40000000000 */
[----:B------:R-:W-:Y:S01]  /*23240*/  FADD.FTZ R20, R21, R20 ;  /* 0x0000001415147221 */ /* 0x000fe20000010000 */
[----:B------:R-:W-:Y:S01]  /*23250*/  FADD.FTZ R24, R25, R6 ;  /* 0x0000000619187221 */ /* 0x000fe20000010000 */
[----:B------:R-:W-:Y:S01]  /*23260*/  FADD.FTZ R25, R18, R0 ;  /* 0x0000000012197221 */ /* 0x000fe20000010000 */
[----:B------:R-:W-:Y:S01]  /*23270*/  LOP3.LUT R18, R229, R8, RZ, 0x3c, !PT ;  /* 0x00000008e5127212 */ /* 0x000fe200078e3cff */
[----:B------:R-:W-:Y:S01]  /*23280*/  FADD.FTZ R0, R45, R9 ;  /* 0x000000092d007221 */ /* 0x000fe20000010000 */
[----:B------:R-:W-:Y:S01]  /*23290*/  LOP3.LUT R10, R229, R10, RZ, 0x3c, !PT ;  /* 0x0000000ae50a7212 */ /* 0x000fe200078e3cff */
[----:B------:R-:W1:Y:S01]  /*232a0*/  MUFU.EX2 R8, R63 ;  /* 0x0000003f00087308 */ /* 0x000e620000000800 */
[----:B------:R-:W-:Y:S02]  /*232b0*/  VIADD R9, R34, 0x3 ;  /* 0x0000000322097836 */ /* 0x000fe40000000000 */
[----:B------:R-:W-:Y:S01]  /*232c0*/  FADD.FTZ R28, R39, R0 ;  /* 0x00000000271c7221 */ /* 0x000fe20000010000 */
[----:B------:R-:W-:Y:S02]  /*232d0*/  LOP3.LUT R102, R10, R33, RZ, 0x3c, !PT ;  /* 0x000000210a667212 */ /* 0x000fe400078e3cff */
[----:B------:R-:W-:Y:S04]  /*232e0*/  LOP3.LUT R9, R229, R9, RZ, 0x3c, !PT ;  /* 0x00000009e5097212 */ /* 0x000fe800078e3cff */
[----:B------:R3:W3:Y:S01]  /*232f0*/  MUFU.EX2 R6, R42 ;  /* 0x0000002a00067308 */ /* 0x0006e20000000800 */
[----:B------:R-:W-:Y:S01]  /*23300*/  LOP3.LUT R144, R9, R33, RZ, 0x3c, !PT ;  /* 0x0000002109907212 */ /* 0x000fe200078e3cff */
[----:B----4-:R-:W-:Y:S01]  /*23310*/  IMAD.WIDE.U32 R184, R35, -0x326172a9, RZ ;  /* 0xcd9e8d5723b87825 */ /* 0x010fe200078e00ff */
[----:B-1----:R-:W-:Y:S01]  /*23320*/  F2FP.BF16.F32.PACK_AB R10, R8, R21 ;  /* 0x00000015080a723e */ /* 0x002fe200000010ff */
[----:B------:R-:W4:Y:S06]  /*23330*/  LDL R63, [R1+0x2b4] ;  /* 0x0002b400013f7983 */ /* 0x000f2c0000100800 */
[----:B------:R-:W1:Y:S01]  /*23340*/  MUFU.EX2 R0, R43 ;  /* 0x0000002b00007308 */ /* 0x000e620000000800 */
[----:B------:R-:W-:Y:S01]  /*23350*/  LOP3.LUT R7, R118, R185, RZ, 0x3c, !PT ;  /* 0x000000b976077212 */ /* 0x000fe200078e3cff */
[----:B------:R-:W2:Y:S01]  /*23360*/  LDL R35, [R1+0x2a4] ;  /* 0x0002a40001237983 */ /* 0x000ea20000100800 */
[----:B---3--:R-:W-:Y:S03]  /*23370*/  LOP3.LUT R42, R18, R33, RZ, 0x3c, !PT ;  /* 0x00000021122a7212 */ /* 0x008fe600078e3cff */
[----:B------:R-:W-:Y:S04]  /*23380*/  IMAD.WIDE.U32 R74, R7, -0x2daee0ad, RZ ;  /* 0xd2511f53074a7825 */ /* 0x000fe800078e00ff */
[----:B------:R-:W-:Y:S01]  /*23390*/  FADD.FTZ R9, R6, R24 ;  /* 0x0000001806097221 */ /* 0x000fe20000010000 */
[----:B------:R-:W3:Y:S01]  /*233a0*/  MUFU.EX2 R18, R142 ;  /* 0x0000008e00127308 */ /* 0x000ee20000000800 */
[----:B------:R-:W-:Y:S02]  /*233b0*/  LOP3.LUT R7, R75, R64, R32, 0x96, !PT ;  /* 0x000000404b077212 */ /* 0x000fe400078e9620 */
[----:B------:R-:W-:Y:S02]  /*233c0*/  F2FP.BF16.F32.PACK_AB R75, R26, R27 ;  /* 0x0000001b1a4b723e */ /* 0x000fe400000010ff */
[C---:B-1----:R-:W-:Y:S01]  /*233d0*/  F2FP.BF16.F32.PACK_AB R43, R0.reuse, R6 ;  /* 0x00000006002b723e */ /* 0x042fe200000010ff */
[----:B------:R-:W-:Y:S01]  /*233e0*/  FADD.FTZ R24, R0, R9 ;  /* 0x0000000900187221 */ /* 0x000fe20000010000 */
[----:B------:R-:W-:Y:S01]  /*233f0*/  LOP3.LUT R0, R23, R225, R184, 0x96, !PT ;  /* 0x000000e117007212 */ /* 0x000fe200078e96b8 */
[----:B------:R-:W-:Y:S04]  /*23400*/  IMAD.WIDE.U32 R44, R7, -0x326172a9, RZ ;  /* 0xcd9e8d57072c7825 */ /* 0x000fe800078e00ff */
[----:B------:R-:W-:Y:S01]  /*23410*/  FADD.FTZ R6, R27, R25 ;  /* 0x000000191b067221 */ /* 0x000fe20000010000 */
[----:B------:R3:W1:Y:S01]  /*23420*/  MUFU.EX2 R9, R50 ;  /* 0x0000003200097308 */ /* 0x0006620000000800 */
[----:B------:R-:W-:Y:S01]  /*23430*/  FADD.FTZ R25, R8, R20 ;  /* 0x0000001408197221 */ /* 0x000fe20000010000 */
[----:B------:R-:W-:Y:S01]  /*23440*/  LOP3.LUT R22, R45, R224, R22, 0x96, !PT ;  /* 0x000000e02d167212 */ /* 0x000fe200078e9616 */
[----:B------:R-:W-:Y:S01]  /*23450*/  FADD.FTZ R26, R26, R6 ;  /* 0x000000061a1a7221 */ /* 0x000fe20000010000 */
[----:B------:R-:W-:Y:S06]  /*23460*/  IMAD.WIDE.U32 R6, R0, -0x2daee0ad, RZ ;  /* 0xd2511f5300067825 */ /* 0x000fec00078e00ff */
[----:B------:R-:W1:Y:S01]  /*23470*/  MUFU.EX2 R0, R51 ;  /* 0x0000003300007308 */ /* 0x000e620000000800 */
[----:B------:R-:W-:Y:S01]  /*23480*/  IMAD.WIDE.U32 R22, R22, -0x2daee0ad, RZ ;  /* 0xd2511f5316167825 */ /* 0x000fe200078e00ff */
[----:B------:R-:W-:Y:S04]  /*23490*/  LOP3.LUT R7, R7, R232, R74, 0x96, !PT ;  /* 0x000000e807077212 */ /* 0x000fe800078e964a */
[----:B------:R-:W-:Y:S01]  /*234a0*/  LOP3.LUT R23, R23, R241, R6, 0x96, !PT ;  /* 0x000000f117177212 */ /* 0x000fe200078e9606 */
[----:B------:R-:W-:Y:S04]  /*234b0*/  IMAD.WIDE.U32 R20, R7, -0x326172a9, RZ ;  /* 0xcd9e8d5707147825 */ /* 0x000fe800078e00ff */
[----:B------:R-:W-:Y:S01]  /*234c0*/  FADD.FTZ R6, R29, R28 ;  /* 0x0000001c1d067221 */ /* 0x000fe20000010000 */
[----:B---3--:R-:W-:Y:S01]  /*234d0*/  F2FP.BF16.F32.PACK_AB R50, R18, R29 ;  /* 0x0000001d1232723e */ /* 0x008fe200000010ff */
[----:B-1----:R-:W-:Y:S01]  /*234e0*/  FADD.FTZ R7, R9, R24 ;  /* 0x0000001809077221 */ /* 0x002fe20000010000 */
[----:B------:R-:W-:Y:S01]  /*234f0*/  LOP3.LUT R29, R72, 0xff, RZ, 0xc0, !PT ;  /* 0x000000ff481d7812 */ /* 0x000fe200078ec0ff */
[----:B------:R-:W-:Y:S01]  /*23500*/  FADD.FTZ R28, R18, R6 ;  /* 0x00000006121c7221 */ /* 0x000fe20000010000 */
[----:B------:R-:W-:Y:S02]  /*23510*/  LOP3.LUT R6, R21, R219, R44, 0x96, !PT ;  /* 0x000000db15067212 */ /* 0x000fe400078e962c */
[----:B------:R-:W-:Y:S01]  /*23520*/  PRMT R18, R41, 0x7632, R18 ;  /* 0x0000763229127816 */ /* 0x000fe20000000012 */
[C---:B------:R-:W-:Y:S01]  /*23530*/  FADD.FTZ R32, R0.reuse, R7 ;  /* 0x0000000700207221 */ /* 0x040fe20000010000 */
[----:B------:R-:W-:Y:S01]  /*23540*/  F2FP.BF16.F32.PACK_AB R98, R0, R9 ;  /* 0x000000090062723e */ /* 0x000fe200000010ff */
[----:B------:R-:W-:Y:S04]  /*23550*/  IMAD.WIDE.U32 R8, R6, -0x2daee0ad, RZ ;  /* 0xd2511f5306087825 */ /* 0x000fe800078e00ff */
[----:B------:R-:W-:Y:S01]  /*23560*/  IMAD.WIDE.U32 R6, R23, -0x326172a9, RZ ;  /* 0xcd9e8d5717067825 */ /* 0x000fe200078e00ff */
[----:B------:R-:W-:Y:S04]  /*23570*/  LOP3.LUT R9, R9, R239, R22, 0x96, !PT ;  /* 0x000000ef09097212 */ /* 0x000fe800078e9616 */
[----:B------:R-:W-:Y:S01]  /*23580*/  LOP3.LUT R0, R7, R237, R20, 0x96, !PT ;  /* 0x000000ed07007212 */ /* 0x000fe200078e9614 */
[----:B------:R-:W-:Y:S04]  /*23590*/  IMAD.WIDE.U32 R82, R9, -0x326172a9, RZ ;  /* 0xcd9e8d5709527825 */ /* 0x000fe800078e00ff */
[----:B------:R-:W-:Y:S01]  /*235a0*/  IMAD.WIDE.U32 R118, R0, -0x2daee0ad, RZ ;  /* 0xd2511f5300767825 */ /* 0x000fe200078e00ff */
[----:B------:R-:W-:Y:S04]  /*235b0*/  LOP3.LUT R36, R83, R235, R6, 0x96, !PT ;  /* 0x000000eb53247212 */ /* 0x000fe800078e9606 */
[----:B------:R-:W-:Y:S05]  /*235c0*/  LOP3.LUT R0, R119, R233, R8, 0x96, !PT ;  /* 0x000000e977007212 */ /* 0x000fea00078e9608 */
[----:B------:R-:W-:Y:S05]  /*235d0*/  IMAD.WIDE.U32 R64, R0, -0x326172a9, RZ ;  /* 0xcd9e8d5700407825 */ /* 0x000fea00078e00ff */
[----:B------:R-:W-:Y:S01]  /*235e0*/  LOP3.LUT R0, R65, R141, R82, 0x96, !PT ;  /* 0x0000008d41007212 */ /* 0x000fe200078e9652 */
[----:B----4-:R-:W-:Y:S05]  /*235f0*/  IMAD R6, R63, 0x70, RZ ;  /* 0x000000703f067824 */ /* 0x010fea00078e02ff */
[----:B------:R-:W-:Y:S02]  /*23600*/  IADD3 R8, P0, R6, R2, RZ ;  /* 0x0000000206087210 */ /* 0x000fe40007f1e0ff */
[----:B------:R-:W-:Y:S03]  /*23610*/  LOP3.LUT R6, R0, 0xff, RZ, 0xc0, !PT ;  /* 0x000000ff00067812 */ /* 0x000fe600078ec0ff */
[----:B--2---:R-:W-:Y:S01]  /*23620*/  IMAD.X R9, R35, 0x1, R3, P0 ;  /* 0x0000000123097824 */ /* 0x004fe200000e0603 */
[----:B------:R-:W-:Y:S02]  /*23630*/  ISETP.GE.U32.AND P1, PT, R193, R6, PT ;  /* 0x00000006c100720c */ /* 0x000fe40003f26070 */
[----:B------:R-:W-:Y:S04]  /*23640*/  PRMT R6, R41, 0x7610, R6 ;  /* 0x0000761029067816 */ /* 0x000fe80000000006 */
[----:B------:R-:W-:Y:S07]  /*23650*/  PRMT R246, R6, 0x5410, R18 ;  /* 0x0000541006f67816 */ /* 0x000fee0000000012 */
[----:B------:R-:W-:Y:S05]  /*23660*/  @!P1 HFMA2.BF16_V2 R62, -RZ.H0_H0, RZ.H0_H0, -R6.H0_H0 ;  /* 0x200000ffff3e9231 */ /* 0x000fea0000340906 */
[----:B------:R-:W-:Y:S01]  /*23670*/  PRMT R7, R62, 0x7610, R7 ;  /* 0x000076103e077816 */ /* 0x000fe20000000007 */
[----:B------:R1:W-:Y:S03]  /*23680*/  @!P1 STL.S16 [R1+0x1c0], R62 ;  /* 0x0001c03e01009387 */ /* 0x0003e60000100600 */
[----:B------:R-:W-:Y:S01]  /*23690*/  @!P1 PRMT R6, R7, 0x5410, RZ ;  /* 0x0000541007069816 */ /* 0x000fe200000000ff */
[----:B------:R-:W2:Y:S04]  /*236a0*/  LDL R103, [R1+0x28c] ;  /* 0x00028c0001677983 */ /* 0x000ea80000100800 */
[----:B------:R-:W3:Y:S04]  /*236b0*/  LDL R77, [R1+0x290] ;  /* 0x00029000014d7983 */ /* 0x000ee80000100800 */
[----:B------:R-:W4:Y:S04]  /*236c0*/  LDL.LU R76, [R1+0x48] ;  /* 0x00004800014c7983 */ /* 0x000f280000300800 */
[----:B------:R-:W4:Y:S04]  /*236d0*/  LDL.LU R63, [R1+0x4c] ;  /* 0x00004c00013f7983 */ /* 0x000f280000300800 */
[----:B------:R1:W-:Y:S04]  /*236e0*/  ST.E.U16 desc[UR4][R8.64], R6 ;  /* 0x0000000608007985 */ /* 0x0003e8000c101504 */
[----:B-1----:R-:W4:Y:S04]  /*236f0*/  LDL.LU R62, [R1+0x38] ;  /* 0x00003800013e7983 */ /* 0x002f280000300800 */
[----:B------:R-:W4:Y:S04]  /*23700*/  LDL.LU R35, [R1+0x3c] ;  /* 0x00003c0001237983 */ /* 0x000f280000300800 */
[----:B------:R-:W4:Y:S04]  /*23710*/  LDL.LU R27, [R1+0x28] ;  /* 0x00002800011b7983 */ /* 0x000f280000300800 */
[----:B------:R-:W4:Y:S04]  /*23720*/  LDL.LU R24, [R1+0x2c] ;  /* 0x00002c0001187983 */ /* 0x000f280000300800 */
[----:B------:R-:W4:Y:S04]  /*23730*/  LDL.LU R23, [R1+0x8] ;  /* 0x0000080001177983 */ /* 0x000f280000300800 */
[----:B------:R-:W4:Y:S01]  /*23740*/  LDL.LU R22, [R1+0xc] ;  /* 0x00000c0001167983 */ /* 0x000f220000300800 */
[----:B------:R-:W-:Y:S03]  /*23750*/  LOP3.LUT R6, R72, 0xffff, RZ, 0xc0, !PT ;  /* 0x0000ffff48067812 */ /* 0x000fe600078ec0ff */
[----:B------:R1:W4:Y:S01]  /*23760*/  LDL.S16 R20, [R1+0x1f8] ;  /* 0x0001f80001147983 */ /* 0x0003220000100600 */
[----:B------:R-:W-:Y:S03]  /*23770*/  SHF.R.U32.HI R6, RZ, 0x8, R6 ;  /* 0x00000008ff067819 */ /* 0x000fe60000011606 */
[----:B------:R-:W4:Y:S01]  /*23780*/  LDL R7, [R1+0x298] ;  /* 0x0002980001077983 */ /* 0x000f220000100800 */
[----:B------:R-:W-:Y:S03]  /*23790*/  LOP3.LUT R6, R6, 0xffff, RZ, 0xc0, !PT ;  /* 0x0000ffff06067812 */ /* 0x000fe600078ec0ff */
[----:B------:R-:W4:Y:S01]  /*237a0*/  LDL R21, [R1+0x294] ;  /* 0x0002940001157983 */ /* 0x000f220000100800 */
[C---:B------:R-:W-:Y:S02]  /*237b0*/  ISETP.GE.U32.AND P2, PT, R193.reuse, R6, PT ;  /* 0x00000006c100720c */ /* 0x040fe40003f46070 */
[--C-:B------:R-:W-:Y:S04]  /*237c0*/  SHF.R.U32.HI R6, RZ, 0x10, R72.reuse ;  /* 0x00000010ff067819 */ /* 0x100fe80000011648 */
[----:B------:R-:W-:Y:S04]  /*237d0*/  LOP3.LUT R6, R6, 0xff, RZ, 0xc0, !PT ;  /* 0x000000ff06067812 */ /* 0x000fe800078ec0ff */
[C---:B------:R-:W-:Y:S02]  /*237e0*/  ISETP.GE.U32.AND P6, PT, R193.reuse, R6, PT ;  /* 0x00000006c100720c */ /* 0x040fe40003fc6070 */
[----:B------:R-:W-:Y:S04]  /*237f0*/  SHF.R.U32.HI R6, RZ, 0x18, R72 ;  /* 0x00000018ff067819 */ /* 0x000fe80000011648 */
[C---:B------:R-:W-:Y:S02]  /*23800*/  ISETP.GE.U32.AND P5, PT, R193.reuse, R6, PT ;  /* 0x00000006c100720c */ /* 0x040fe40003fa6070 */
[----:B------:R-:W-:Y:S04]  /*23810*/  LOP3.LUT R6, R0, 0xffff, RZ, 0xc0, !PT ;  /* 0x0000ffff00067812 */ /* 0x000fe800078ec0ff */
[----:B------:R-:W-:Y:S04]  /*23820*/  SHF.R.U32.HI R6, RZ, 0x8, R6 ;  /* 0x00000008ff067819 */ /* 0x000fe80000011606 */
[----:B------:R-:W-:Y:S04]  /*23830*/  LOP3.LUT R6, R6, 0xffff, RZ, 0xc0, !PT ;  /* 0x0000ffff06067812 */ /* 0x000fe800078ec0ff */
[C---:B------:R-:W-:Y:S02]  /*23840*/  ISETP.GE.U32.AND P4, PT, R193.reuse, R6, PT ;  /* 0x00000006c100720c */ /* 0x040fe40003f86070 */
[--C-:B------:R-:W-:Y:S02]  /*23850*/  SHF.R.U32.HI R6, RZ, 0x10, R0.reuse ;  /* 0x00000010ff067819 */ /* 0x100fe40000011600 */
[----:B------:R-:W-:Y:S02]  /*23860*/  SHF.R.U32.HI R0, RZ, 0x18, R0 ;  /* 0x00000018ff007819 */ /* 0x000fe40000011600 */
[----:B------:R-:W-:Y:S02]  /*23870*/  LOP3.LUT R6, R6, 0xff, RZ, 0xc0, !PT ;  /* 0x000000ff06067812 */ /* 0x000fe400078ec0ff */
[C---:B------:R-:W-:Y:S02]  /*23880*/  ISETP.GE.U32.AND P1, PT, R193.reuse, R0, PT ;  /* 0x00000000c100720c */ /* 0x040fe40003f26070 */
[----:B------:R-:W-:Y:S02]  /*23890*/  ISETP.GE.U32.AND P3, PT, R193, R6, PT ;  /* 0x00000006c100720c */ /* 0x000fe40003f66070 */
[----:B--2---:R-:W-:Y:S02]  /*238a0*/  IADD3 R8, P0, R30, R103, RZ ;  /* 0x000000671e087210 */ /* 0x004fe40007f1e0ff */
[----:B------:R1:W2:Y:S03]  /*238b0*/  LDL.S16 R103, [R1+0x1bc] ;  /* 0x0001bc0001677983 */ /* 0x0002a60000100600 */
[C---:B---3--:R-:W-:Y:S02]  /*238c0*/  IMAD.X R9, R31.reuse, 0x1, R77, P0 ;  /* 0x000000011f097824 */ /* 0x048fe400000e064d */
[C---:B----4-:R-:W-:Y:S01]  /*238d0*/  FMUL.FTZ R136, R140.reuse, R76 ;  /* 0x0000004c8c887220 */ /* 0x050fe20000410000 */
[C---:B------:R-:W-:Y:S01]  /*238e0*/  FMUL.FTZ R192, R140.reuse, R63 ;  /* 0x0000003f8cc07220 */ /* 0x040fe20000410000 */
[C---:B------:R-:W-:Y:S01]  /*238f0*/  FMUL.FTZ R139, R140.reuse, R62 ;  /* 0x0000003e8c8b7220 */ /* 0x040fe20000410000 */
[C---:B------:R-:W-:Y:S01]  /*23900*/  FMUL.FTZ R138, R140.reuse, R35 ;  /* 0x000000238c8a7220 */ /* 0x040fe20000410000 */
[C---:B------:R-:W-:Y:S01]  /*23910*/  FMUL.FTZ R244, R140.reuse, R27 ;  /* 0x0000001b8cf47220 */ /* 0x040fe20000410000 */
[C---:B------:R-:W-:Y:S02]  /*23920*/  FMUL.FTZ R243, R140.reuse, R24 ;  /* 0x000000188cf37220 */ /* 0x040fe40000410000 */
[----:B------:R-:W-:Y:S01]  /*23930*/  MUFU.EX2 R24, R146 ;  /* 0x0000009200187308 */ /* 0x000fe20000000800 */
[C---:B------:R-:W-:Y:S01]  /*23940*/  FMUL.FTZ R62, R140.reuse, R23 ;  /* 0x000000178c3e7220 */ /* 0x040fe20000410000 */
[----:B------:R-:W-:Y:S08]  /*23950*/  FMUL.FTZ R63, R140, R22 ;  /* 0x000000168c3f7220 */ /* 0x000ff00000410000 */
[----:B------:R-:W-:Y:S01]  /*23960*/  MUFU.EX2 R23, R151 ;  /* 0x0000009700177308 */ /* 0x000fe20000000800 */
[----:B------:R-:W-:Y:S01]  /*23970*/  @!P4 HFMA2.BF16_V2 R20, -RZ.H0_H0, RZ.H0_H0, -R18.H0_H0 ;  /* 0x200000ffff14c231 */ /* 0x000fe20000340912 */
[----:B------:R-:W-:Y:S04]  /*23980*/  IADD3 R6, P0, R30, R7, RZ ;  /* 0x000000071e067210 */ /* 0x000fe80007f1e0ff */
[----:B------:R3:W-:Y:S01]  /*23990*/  @!P4 STL.S16 [R1+0x1f8], R20 ;  /* 0x0001f8140100c387 */ /* 0x0007e20000100600 */
[----:B------:R-:W-:Y:S03]  /*239a0*/  PRMT R0, R20, 0x7610, R0 ;  /* 0x0000761014007816 */ /* 0x000fe60000000000 */
[----:B------:R-:W4:Y:S01]  /*239b0*/  MUFU.EX2 R22, R150 ;  /* 0x0000009600167308 */ /* 0x000f220000000800 */
[----:B------:R1:W2:Y:S01]  /*239c0*/  LDL.S16 R35, [R1+0x1d8] ;  /* 0x0001d80001237983 */ /* 0x0002a20000100600 */
[----:B------:R-:W-:Y:S01]  /*239d0*/  @!P4 PRMT R18, R0, 0x5410, RZ ;  /* 0x000054100012c816 */ /* 0x000fe200000000ff */
[----:B------:R-:W-:Y:S01]  /*239e0*/  IMAD.X R7, R31, 0x1, R21, P0 ;  /* 0x000000011f077824 */ /* 0x000fe200000e0615 */
[----:B------:R-:W-:Y:S01]  /*239f0*/  ISETP.GE.U32.AND P4, PT, R193, R29, PT ;  /* 0x0000001dc100720c */ /* 0x000fe20003f86070 */
[----:B------:R1:W2:Y:S05]  /*23a00*/  LDL.S16 R77, [R1+0x1d4] ;  /* 0x0001d400014d7983 */ /* 0x0002aa0000100600 */
[----:B------:R-:W-:Y:S01]  /*23a10*/  MUFU.EX2 R0, R124 ;  /* 0x0000007c00007308 */ /* 0x000fe20000000800 */
[----:B------:R1:W2:Y:S04]  /*23a20*/  LDL.S16 R76, [R1+0x1b8] ;  /* 0x0001b800014c7983 */ /* 0x0002a80000100600 */
[----:B------:R1:W-:Y:S01]  /*23a30*/  ST.E.U16 desc[UR4][R8.64], R18 ;  /* 0x0000001208007985 */ /* 0x0003e2000c101504 */
[----:B----4-:R-:W-:Y:S04]  /*23a40*/  F2FP.BF16.F32.PACK_AB R34, R22, R23 ;  /* 0x000000171622723e */ /* 0x010fe800000010ff */
[----:B---3--:R-:W3:Y:S02]  /*23a50*/  MUFU.EX2 R20, R125 ;  /* 0x0000007d00147308 */ /* 0x008ee40000000800 */
[----:B---3--:R-:W-:Y:S01]  /*23a60*/  F2FP.BF16.F32.PACK_AB R41, R0, R20 ;  /* 0x000000140029723e */ /* 0x008fe200000010ff */
[----:B------:R-:W-:Y:S01]  /*23a70*/  FADD.FTZ R21, R20, R26 ;  /* 0x0000001a14157221 */ /* 0x000fe20000010000 */
[----:B-1----:R-:W-:Y:S06]  /*23a80*/  PRMT R18, R49, 0x7632, R18 ;  /* 0x0000763231127816 */ /* 0x002fec0000000012 */
[----:B------:R-:W1:Y:S01]  /*23a90*/  MUFU.EX2 R20, R111 ;  /* 0x0000006f00147308 */ /* 0x000e620000000800 */
[----:B------:R-:W-:Y:S09]  /*23aa0*/  FADD.FTZ R26, R0, R21 ;  /* 0x00000015001a7221 */ /* 0x000ff20000010000 */
[----:B------:R-:W3:Y:S01]  /*23ab0*/  MUFU.EX2 R0, R110 ;  /* 0x0000006e00007308 */ /* 0x000ee20000000800 */
[----:B-1----:R-:W-:Y:S01]  /*23ac0*/  FADD.FTZ R21, R20, R25 ;  /* 0x0000001914157221 */ /* 0x002fe20000010000 */
[----:B------:R-:W-:Y:S04]  /*23ad0*/  FADD.FTZ R25, R23, R28 ;  /* 0x0000001c17197221 */ /* 0x000fe80000010000 */
[----:B------:R-:W-:Y:S04]  /*23ae0*/  FADD.FTZ R28, R22, R25 ;  /* 0x00000019161c7221 */ /* 0x000fe80000010000 */
[----:B------:R-:W1:Y:S01]  /*23af0*/  MUFU.EX2 R22, R147 ;  /* 0x0000009300167308 */ /* 0x000e620000000800 */
[C---:B---3--:R-:W-:Y:S01]  /*23b00*/  F2FP.BF16.F32.PACK_AB R55, R0.reuse, R20 ;  /* 0x000000140037723e */ /* 0x048fe200000010ff */
[----:B------:R-:W-:Y:S01]  /*23b10*/  FADD.FTZ R27, R0, R21 ;  /* 0x00000015001b7221 */ /* 0x000fe20000010000 */
[----:B------:R-:W-:Y:S04]  /*23b20*/  PRMT R0, R49, 0x7610, R0 ;  /* 0x0000761031007816 */ /* 0x000fe80000000000 */
[----:B------:R-:W-:Y:S03]  /*23b30*/  PRMT R231, R0, 0x5410, R18 ;  /* 0x0000541000e77816 */ /* 0x000fe60000000012 */
[----:B------:R-:W3:Y:S10]  /*23b40*/  MUFU.EX2 R21, R81 ;  /* 0x0000005100157308 */ /* 0x000ef40000000800 */
[----:B------:R-:W4:Y:S01]  /*23b50*/  MUFU.EX2 R20, R80 ;  /* 0x0000005000147308 */ /* 0x000f220000000800 */
[----:B-1----:R-:W-:Y:S01]  /*23b60*/  F2FP.BF16.F32.PACK_AB R140, R22, R24 ;  /* 0x00000018168c723e */ /* 0x002fe200000010ff */
[----:B---3--:R-:W-:Y:S01]  /*23b70*/  FADD.FTZ R23, R21, R32 ;  /* 0x0000002015177221 */ /* 0x008fe20000010000 */
[C---:B----4-:R-:W-:Y:S07]  /*23b80*/  F2FP.BF16.F32.PACK_AB R99, R20.reuse, R21 ;  /* 0x000000151463723e */ /* 0x050fee00000010ff */
[----:B------:R-:W1:Y:S01]  /*23b90*/  MUFU.EX2 R21, R116 ;  /* 0x0000007400157308 */ /* 0x000e620000000800 */
[----:B--2---:R-:W-:Y:S05]  /*23ba0*/  @!P3 HFMA2.BF16_V2 R103, -RZ.H0_H0, RZ.H0_H0, -R0.H0_H0 ;  /* 0x200000ffff67b231 */ /* 0x004fea0000340900 */
[----:B------:R-:W-:Y:S01]  /*23bb0*/  PRMT R33, R103, 0x7610, R33 ;  /* 0x0000761067217816 */ /* 0x000fe20000000021 */
[----:B------:R-:W-:Y:S03]  /*23bc0*/  @!P3 STL.S16 [R1+0x1bc], R103 ;  /* 0x0001bc670100b387 */ /* 0x000fe60000100600 */
[----:B------:R-:W-:Y:S01]  /*23bd0*/  @!P3 PRMT R0, R33, 0x5410, RZ ;  /* 0x000054102100b816 */ /* 0x000fe200000000ff */
[----:B------:R4:W2:Y:S01]  /*23be0*/  LDL.S16 R109, [R1+0x208] ;  /* 0x00020800016d7983 */ /* 0x0008a20000100600 */
[----:B------:R-:W-:Y:S01]  /*23bf0*/  FADD.FTZ R33, R20, R23 ;  /* 0x0000001714217221 */ /* 0x000fe20000010000 */
[----:B------:R-:W-:Y:S02]  /*23c00*/  FADD.FTZ R23, R24, R26 ;  /* 0x0000001a18177221 */ /* 0x000fe40000010000 */
[----:B------:R3:W-:Y:S02]  /*23c10*/  ST.E.U16 desc[UR4][R6.64], R0 ;  /* 0x0000000006007985 */ /* 0x0007e4000c101504 */
[C---:B---3--:R-:W-:Y:S04]  /*23c20*/  LOP3.LUT R0, R64.reuse, 0xff, RZ, 0xc0, !PT ;  /* 0x000000ff40007812 */ /* 0x048fe800078ec0ff */
[----:B------:R-:W-:Y:S02]  /*23c30*/  ISETP.GE.U32.AND P0, PT, R193, R0, PT ;  /* 0x00000000c100720c */ /* 0x000fe40003f06070 */
[----:B------:R-:W-:Y:S04]  /*23c40*/  LOP3.LUT R0, R64, 0xffff, RZ, 0xc0, !PT ;  /* 0x0000ffff40007812 */ /* 0x000fe800078ec0ff */
[--C-:B------:R-:W-:Y:S01]  /*23c50*/  SHF.R.U32.HI R20, RZ, 0x8, R0.reuse ;  /* 0x00000008ff147819 */ /* 0x100fe20000011600 */
[----:B------:R-:W-:Y:S01]  /*23c60*/  @!P4 HFMA2.BF16_V2 R35, -RZ.H0_H0, RZ.H0_H0, -R17.H0_H0 ;  /* 0x200000ffff23c231 */ /* 0x000fe20000340911 */
[C---:B------:R-:W-:Y:S04]  /*23c70*/  PRMT R0, R17.reuse, 0x7632, R0 ;  /* 0x0000763211007816 */ /* 0x040fe80000000000 */
[----:B------:R-:W-:Y:S01]  /*23c80*/  PRMT R238, R17, 0x5410, R0 ;  /* 0x0000541011ee7816 */ /* 0x000fe20000000000 */
[----:B------:R-:W-:Y:S01]  /*23c90*/  @!P2 HFMA2.BF16_V2 R77, -RZ.H0_H0, RZ.H0_H0, -R0.H0_H0 ;  /* 0x200000ffff4da231 */ /* 0x000fe20000340900 */
[----:B------:R-:W-:Y:S01]  /*23ca0*/  PRMT R25, R35, 0x7610, R25 ;  /* 0x0000761023197816 */ /* 0x000fe20000000019 */
[----:B------:R3:W-:Y:S01]  /*23cb0*/  @!P4 STL.S16 [R1+0x1d8], R35 ;  /* 0x0001d8230100c387 */ /* 0x0007e20000100600 */
[----:B------:R-:W-:Y:S02]  /*23cc0*/  @!P1 HFMA2.BF16_V2 R76, -RZ.H0_H0, RZ.H0_H0, -R18.H0_H0 ;  /* 0x200000ffff4c9231 */ /* 0x000fe40000340912 */
[----:B------:R-:W-:Y:S01]  /*23cd0*/  PRMT R24, R77, 0x7610, R24 ;  /* 0x000076104d187816 */ /* 0x000fe20000000018 */
[----:B------:R-:W-:Y:S01]  /*23ce0*/  @!P2 STL.S16 [R1+0x1d4], R77 ;  /* 0x0001d44d0100a387 */ /* 0x000fe20000100600 */
[----:B------:R-:W-:Y:S01]  /*23cf0*/  @!P4 PRMT R17, R25, 0x5410, RZ ;  /* 0x000054101911c816 */ /* 0x000fe200000000ff */
[----:B-1----:R-:W-:Y:S01]  /*23d00*/  FADD.FTZ R25, R21, R27 ;  /* 0x0000001b15197221 */ /* 0x002fe20000010000 */
[----:B------:R-:W-:Y:S01]  /*23d10*/  PRMT R29, R76, 0x7610, R29 ;  /* 0x000076104c1d7816 */ /* 0x000fe2000000001d */
[----:B------:R1:W-:Y:S01]  /*23d20*/  @!P1 STL.S16 [R1+0x1b8], R76 ;  /* 0x0001b84c01009387 */ /* 0x0003e20000100600 */
[----:B------:R-:W-:Y:S02]  /*23d30*/  @!P2 PRMT R0, R24, 0x5410, RZ ;  /* 0x000054101800a816 */ /* 0x000fe400000000ff */
[----:B------:R-:W-:Y:S01]  /*23d40*/  @!P1 PRMT R18, R29, 0x5410, RZ ;  /* 0x000054101d129816 */ /* 0x000fe200000000ff */
[----:B------:R4:W4:Y:S01]  /*23d50*/  LDL.S16 R123, [R1+0x204] ;  /* 0x00020400017b7983 */ /* 0x0009220000100600 */
[--C-:B------:R-:W-:Y:S03]  /*23d60*/  SHF.R.U32.HI R24, RZ, 0x18, R64.reuse ;  /* 0x00000018ff187819 */ /* 0x100fe60000011640 */
[----:B------:R2:W4:Y:S01]  /*23d70*/  LDL.S16 R103, [R1+0x1f4] ;  /* 0x0001f40001677983 */ /* 0x0005220000100600 */
[C---:B------:R-:W-:Y:S03]  /*23d80*/  ISETP.GE.U32.AND P1, PT, R193.reuse, R24, PT ;  /* 0x00000018c100720c */ /* 0x040fe60003f26070 */
[----:B------:R2:W4:Y:S04]  /*23d90*/  LDL.S16 R111, [R1+0x1b4] ;  /* 0x0001b400016f7983 */ /* 0x0005280000100600 */
[----:B------:R2:W4:Y:S01]  /*23da0*/  LDL.S16 R110, [R1+0x1b0] ;  /* 0x0001b000016e7983 */ /* 0x0005220000100600 */
[----:B---3--:R-:W-:Y:S01]  /*23db0*/  FADD.FTZ R35, R22, R23 ;  /* 0x0000001716237221 */ /* 0x008fe20000010000 */
[----:B------:R-:W-:Y:S01]  /*23dc0*/  LOP3.LUT R22, R20, 0xffff, RZ, 0xc0, !PT ;  /* 0x0000ffff14167812 */ /* 0x000fe200078ec0ff */
[----:B------:R-:W-:Y:S01]  /*23dd0*/  MUFU.EX2 R23, R154 ;  /* 0x0000009a00177308 */ /* 0x000fe20000000800 */
[----:B------:R3:W-:Y:S02]  /*23de0*/  ST.E.U16 desc[UR4][R6.64+0x2], R18 ;  /* 0x0000021206007985 */ /* 0x0007e4000c101504 */
[C---:B------:R-:W-:Y:S02]  /*23df0*/  ISETP.GE.U32.AND P3, PT, R193.reuse, R22, PT ;  /* 0x00000016c100720c */ /* 0x040fe40003f66070 */
[----:B------:R-:W-:Y:S01]  /*23e00*/  SHF.R.U32.HI R22, RZ, 0x10, R64 ;  /* 0x00000010ff167819 */ /* 0x000fe20000011640 */
[----:B------:R3:W-:Y:S01]  /*23e10*/  ST.E.U16 desc[UR4][R30.64+0x12], R0 ;  /* 0x000012001e007985 */ /* 0x0007e2000c101504 */
[----:B-1----:R-:W-:Y:S03]  /*23e20*/  IMAD.WIDE.U32 R76, R48, -0x2daee0ad, RZ ;  /* 0xd2511f53304c7825 */ /* 0x002fe600078e00ff */
[----:B------:R-:W1:Y:S01]  /*23e30*/  MUFU.EX2 R20, R117 ;  /* 0x0000007500147308 */ /* 0x000e620000000800 */
[----:B------:R-:W-:Y:S01]  /*23e40*/  LOP3.LUT R22, R22, 0xff, RZ, 0xc0, !PT ;  /* 0x000000ff16167812 */ /* 0x000fe200078ec0ff */
[----:B------:R3:W-:Y:S03]  /*23e50*/  ST.E.U16 desc[UR4][R30.64+0x10], R17 ;  /* 0x000010111e007985 */ /* 0x0007e6000c101504 */
[----:B------:R-:W-:Y:S05]  /*23e60*/  ISETP.GE.U32.AND P4, PT, R193, R22, PT ;  /* 0x00000016c100720c */ /* 0x000fea0003f86070 */
[----:B------:R-:W3:Y:S01]  /*23e70*/  MUFU.EX2 R22, R155 ;  /* 0x0000009b00167308 */ /* 0x000ee20000000800 */
[C---:B-1----:R-:W-:Y:S01]  /*23e80*/  F2FP.BF16.F32.PACK_AB R131, R20.reuse, R21 ;  /* 0x000000151483723e */ /* 0x042fe200000010ff */
[----:B------:R-:W-:Y:S01]  /*23e90*/  FADD.FTZ R29, R20, R25 ;  /* 0x00000019141d7221 */ /* 0x000fe20000010000 */
[----:B------:R-:W-:Y:S02]  /*23ea0*/  LOP3.LUT R20, R77, R132, R130, 0x96, !PT ;  /* 0x000000844d147212 */ /* 0x000fe400078e9682 */
[C---:B---3--:R-:W-:Y:S02]  /*23eb0*/  PRMT R18, R19.reuse, 0x7632, R18 ;  /* 0x0000763213127816 */ /* 0x048fe40000000012 */
[----:B------:R-:W-:Y:S02]  /*23ec0*/  LOP3.LUT R0, R20, 0xff, RZ, 0xc0, !PT ;  /* 0x000000ff14007812 */ /* 0x000fe400078ec0ff */
[----:B------:R-:W-:Y:S02]  /*23ed0*/  PRMT R230, R19, 0x5410, R18 ;  /* 0x0000541013e67816 */ /* 0x000fe40000000012 */
[C---:B------:R-:W-:Y:S01]  /*23ee0*/  F2FP.BF16.F32.PACK_AB R129, R22.reuse, R23 ;  /* 0x000000171681723e */ /* 0x040fe200000010ff */
[----:B------:R-:W-:Y:S04]  /*23ef0*/  FADD.FTZ R17, R23, R28 ;  /* 0x0000001c17117221 */ /* 0x000fe80000010000 */
[----:B------:R-:W-:Y:S01]  /*23f00*/  FADD.FTZ R32, R22, R17 ;  /* 0x0000001116207221 */ /* 0x000fe20000010000 */
[----:B------:R-:W-:Y:S04]  /*23f10*/  LOP3.LUT R17, R20, 0xffff, RZ, 0xc0, !PT ;  /* 0x0000ffff14117812 */ /* 0x000fe800078ec0ff */
[----:B------:R-:W-:Y:S01]  /*23f20*/  SHF.R.U32.HI R17, RZ, 0x8, R17 ;  /* 0x00000008ff117819 */ /* 0x000fe20000011611 */
[----:B--2---:R-:W-:Y:S05]  /*23f30*/  @!P6 HFMA2.BF16_V2 R109, -RZ.H0_H0, RZ.H0_H0, -R19.H0_H0 ;  /* 0x200000ffff6de231 */ /* 0x004fea0000340913 */
[----:B------:R-:W-:Y:S01]  /*23f40*/  PRMT R108, R109, 0x7610, R108 ;  /* 0x000076106d6c7816 */ /* 0x000fe2000000006c */
[----:B------:R1:W-:Y:S03]  /*23f50*/  @!P6 STL.S16 [R1+0x208], R109 ;  /* 0x0002086d0100e387 */ /* 0x0003e60000100600 */
[----:B------:R-:W-:Y:S02]  /*23f60*/  @!P6 PRMT R19, R108, 0x5410, RZ ;  /* 0x000054106c13e816 */ /* 0x000fe400000000ff */
[----:B------:R-:W-:Y:S01]  /*23f70*/  ISETP.GE.U32.AND P6, PT, R193, R0, PT ;  /* 0x00000000c100720c */ /* 0x000fe20003fc6070 */
[----:B------:R2:W3:Y:S01]  /*23f80*/  LDL.S16 R108, [R1+0x17c] ;  /* 0x00017c00016c7983 */ /* 0x0004e20000100600 */
[C---:B------:R-:W-:Y:S03]  /*23f90*/  PRMT R0, R66.reuse, 0x7610, R0 ;  /* 0x0000761042007816 */ /* 0x040fe60000000000 */
[----:B------:R2:W-:Y:S04]  /*23fa0*/  ST.E.U16 desc[UR4][R2.64+0x10], R19 ;  /* 0x0000101302007985 */ /* 0x0005e8000c101504 */
[----:B-1----:R1:W3:Y:S01]  /*23fb0*/  LDL.S16 R109, [R1+0x184] ;  /* 0x00018400016d7983 */ /* 0x0022e20000100600 */
[----:B--2---:R-:W-:Y:S02]  /*23fc0*/  LOP3.LUT R19, R17, 0xffff, RZ, 0xc0, !PT ;  /* 0x0000ffff11137812 */ /* 0x004fe400078ec0ff */
[----:B------:R-:W-:Y:S04]  /*23fd0*/  PRMT R17, R66, 0x7632, R17 ;  /* 0x0000763242117816 */ /* 0x000fe80000000011 */
[----:B------:R-:W-:Y:S01]  /*23fe0*/  PRMT R217, R0, 0x5410, R17 ;  /* 0x0000541000d97816 */ /* 0x000fe20000000011 */
[----:B----4-:R-:W-:Y:S02]  /*23ff0*/  @!P5 HFMA2.BF16_V2 R123, -RZ.H0_H0, RZ.H0_H0, -R18.H0_H0 ;  /* 0x200000ffff7bd231 */ /* 0x010fe40000340912 */
[----:B------:R-:W-:Y:S03]  /*24000*/  @!P0 HFMA2.BF16_V2 R103, -RZ.H0_H0, RZ.H0_H0, -R0.H0_H0 ;  /* 0x200000ffff678231 */ /* 0x000fe60000340900 */
[----:B------:R-:W-:Y:S01]  /*24010*/  PRMT R39, R123, 0x7610, R39 ;  /* 0x000076107b277816 */ /* 0x000fe20000000027 */
[----:B------:R-:W-:Y:S01]  /*24020*/  @!P5 STL.S16 [R1+0x204], R123 ;  /* 0x0002047b0100d387 */ /* 0x000fe20000100600 */
[----:B------:R-:W-:Y:S01]  /*24030*/  @!P3 HFMA2.BF16_V2 R111, -RZ.H0_H0, RZ.H0_H0, -R17.H0_H0 ;  /* 0x200000ffff6fb231 */ /* 0x000fe20000340911 */
[----:B------:R-:W-:Y:S02]  /*24040*/  PRMT R122, R103, 0x7610, R122 ;  /* 0x00007610677a7816 */ /* 0x000fe4000000007a */
[----:B------:R2:W-:Y:S01]  /*24050*/  @!P0 STL.S16 [R1+0x1f4], R103 ;  /* 0x0001f46701008387 */ /* 0x0005e20000100600 */
[----:B------:R-:W-:Y:S02]  /*24060*/  @!P5 PRMT R18, R39, 0x5410, RZ ;  /* 0x000054102712d816 */ /* 0x000fe400000000ff */
[----:B------:R-:W-:Y:S01]  /*24070*/  @!P0 PRMT R0, R122, 0x5410, RZ ;  /* 0x000054107a008816 */ /* 0x000fe200000000ff */
[----:B------:R1:W4:Y:S01]  /*24080*/  LDL.S16 R39, [R1+0x174] ;  /* 0x0001740001277983 */ /* 0x0003220000100600 */
[----:B------:R-:W-:Y:S02]  /*24090*/  PRMT R25, R111, 0x7610, R25 ;  /* 0x000076106f197816 */ /* 0x000fe40000000019 */
[----:B------:R-:W-:Y:S01]  /*240a0*/  ISETP.GE.U32.AND P5, PT, R193, R19, PT ;  /* 0x00000013c100720c */ /* 0x000fe20003fa6070 */
[----:B------:R1:W-:Y:S01]  /*240b0*/  ST.E.U16 desc[UR4][R2.64+0x12], R18 ;  /* 0x0000121202007985 */ /* 0x0003e2000c101504 */
[----:B------:R-:W-:Y:S03]  /*240c0*/  @!P3 PRMT R17, R25, 0x5410, RZ ;  /* 0x000054101911b816 */ /* 0x000fe600000000ff */
[----:B------:R1:W-:Y:S04]  /*240d0*/  ST.E.U16 desc[UR4][R8.64+0xe], R0 ;  /* 0x00000e0008007985 */ /* 0x0003e8000c101504 */
[----:B------:R1:W-:Y:S04]  /*240e0*/  ST.E.U16 desc[UR4][R8.64+0x10], R17 ;  /* 0x0000101108007985 */ /* 0x0003e8000c101504 */
[----:B--2---:R2:W2:Y:S04]  /*240f0*/  LDL.S16 R103, [R1+0x178] ;  /* 0x0001780001677983 */ /* 0x0044a80000100600 */
[----:B------:R1:W-:Y:S02]  /*24100*/  @!P3 STL.S16 [R1+0x1b4], R111 ;  /* 0x0001b46f0100b387 */ /* 0x0003e40000100600 */
[----:B-1----:R-:W-:Y:S02]  /*24110*/  SHF.R.U32.HI R18, RZ, 0x10, R20 ;  /* 0x00000010ff127819 */ /* 0x002fe40000011614 */
[----:B------:R-:W-:Y:S02]  /*24120*/  PRMT R0, R58, 0x7610, R0 ;  /* 0x000076103a007816 */ /* 0x000fe40000000000 */
[----:B------:R-:W-:Y:S02]  /*24130*/  LOP3.LUT R19, R18, 0xff, RZ, 0xc0, !PT ;  /* 0x000000ff12137812 */ /* 0x000fe400078ec0ff */
[----:B------:R-:W-:Y:S01]  /*24140*/  PRMT R18, R58, 0x7632, R18 ;  /* 0x000076323a127816 */ /* 0x000fe20000000012 */
[----:B------:R-:W-:Y:S01]  /*24150*/  @!P4 HFMA2.BF16_V2 R110, -RZ.H0_H0, RZ.H0_H0, -R0.H0_H0 ;  /* 0x200000ffff6ec231 */ /* 0x000fe20000340900 */
[C---:B------:R-:W-:Y:S02]  /*24160*/  ISETP.GE.U32.AND P0, PT, R193.reuse, R19, PT ;  /* 0x00000013c100720c */ /* 0x040fe40003f06070 */
[----:B------:R-:W-:Y:S02]  /*24170*/  PRMT R216, R0, 0x5410, R18 ;  /* 0x0000541000d87816 */ /* 0x000fe40000000012 */
[----:B------:R-:W-:Y:S01]  /*24180*/  PRMT R24, R110, 0x7610, R24 ;  /* 0x000076106e187816 */ /* 0x000fe20000000018 */
[----:B------:R1:W-:Y:S01]  /*24190*/  @!P4 STL.S16 [R1+0x1b0], R110 ;  /* 0x0001b06e0100c387 */ /* 0x0003e20000100600 */
[----:B------:R-:W-:Y:S02]  /*241a0*/  PRMT R17, R56, 0x7610, R17 ;  /* 0x0000761038117816 */ /* 0x000fe40000000011 */
[----:B------:R-:W-:Y:S01]  /*241b0*/  @!P4 PRMT R0, R24, 0x5410, RZ ;  /* 0x000054101800c816 */ /* 0x000fe200000000ff */
[----:B------:R2:W2:Y:S01]  /*241c0*/  LDL.S16 R25, [R1+0x170] ;  /* 0x0001700001197983 */ /* 0x0004a20000100600 */
[----:B------:R-:W-:Y:S01]  /*241d0*/  SHF.R.U32.HI R19, RZ, 0x18, R20 ;  /* 0x00000018ff137819 */ /* 0x000fe20000011614 */
[----:B------:R-:W-:Y:S02]  /*241e0*/  IMAD.MOV.U32 R111, RZ, RZ, R107 ;  /* 0x000000ffff6f7224 */ /* 0x000fe400078e006b */
[----:B------:R2:W2:Y:S01]  /*241f0*/  LDL.S16 R24, [R1+0x16c] ;  /* 0x00016c0001187983 */ /* 0x0004a20000100600 */
[----:B------:R-:W-:Y:S02]  /*24200*/  ISETP.GE.U32.AND P3, PT, R193, R19, PT ;  /* 0x00000013c100720c */ /* 0x000fe40003f66070 */
[----:B------:R-:W-:Y:S01]  /*24210*/  PRMT R19, R56, 0x7632, R19 ;  /* 0x0000763238137816 */ /* 0x000fe20000000013 */
[----:B------:R1:W-:Y:S03]  /*24220*/  ST.E.U16 desc[UR4][R6.64+0x10], R0 ;  /* 0x0000100006007985 */ /* 0x0003e6000c101504 */
[----:B------:R-:W-:Y:S01]  /*24230*/  PRMT R247, R17, 0x5410, R19 ;  /* 0x0000541011f77816 */ /* 0x000fe20000000013 */
[----:B-1----:R-:W-:Y:S01]  /*24240*/  IMAD.MOV.U32 R110, RZ, RZ, R106 ;  /* 0x000000ffff6e7224 */ /* 0x002fe200078e006a */
[C---:B------:R-:W-:Y:S04]  /*24250*/  PRMT R0, R16.reuse, 0x7632, R0 ;  /* 0x0000763210007816 */ /* 0x040fe80000000000 */
[----:B------:R-:W-:Y:S01]  /*24260*/  PRMT R248, R16, 0x5410, R0 ;  /* 0x0000541010f87816 */ /* 0x000fe20000000000 */
[----:B---3--:R-:W-:Y:S05]  /*24270*/  @!P6 HFMA2.BF16_V2 R108, -RZ.H0_H0, RZ.H0_H0, -R16.H0_H0 ;  /* 0x200000ffff6ce231 */ /* 0x008fea0000340910 */
[----:B------:R-:W-:Y:S04]  /*24280*/  PRMT R66, R108, 0x7610, R66 ;  /* 0x000076106c427816 */ /* 0x000fe80000000042 */
[----:B------:R-:W-:Y:S01]  /*24290*/  @!P6 PRMT R16, R66, 0x5410, RZ ;  /* 0x000054104210e816 */ /* 0x000fe200000000ff */
[----:B------:R-:W-:Y:S05]  /*242a0*/  @!P1 HFMA2.BF16_V2 R109, -RZ.H0_H0, RZ.H0_H0, -R18.H0_H0 ;  /* 0x200000ffff6d9231 */ /* 0x000fea0000340912 */
[----:B------:R-:W-:Y:S01]  /*242b0*/  PRMT R38, R109, 0x7610, R38 ;  /* 0x000076106d267816 */ /* 0x000fe20000000026 */
[----:B------:R-:W-:Y:S03]  /*242c0*/  @!P1 STL.S16 [R1+0x184], R109 ;  /* 0x0001846d01009387 */ /* 0x000fe60000100600 */
[----:B------:R-:W-:Y:S01]  /*242d0*/  @!P1 PRMT R18, R38, 0x5410, RZ ;  /* 0x0000541026129816 */ /* 0x000fe200000000ff */
[----:B------:R-:W-:Y:S04]  /*242e0*/  @!P6 STL.S16 [R1+0x17c], R108 ;  /* 0x00017c6c0100e387 */ /* 0x000fe80000100600 */
[----:B------:R1:W-:Y:S04]  /*242f0*/  ST.E.U16 desc[UR4][R6.64+0x12], R18 ;  /* 0x0000121206007985 */ /* 0x0003e8000c101504 */
[----:B------:R-:W-:Y:S01]  /*24300*/  ST.E.U16 desc[UR4][R30.64+0x20], R16 ;  /* 0x000020101e007985 */ /* 0x000fe2000c101504 */
[----:B----4-:R-:W-:Y:S05]  /*24310*/  @!P0 HFMA2.BF16_V2 R39, -RZ.H0_H0, RZ.H0_H0, -R17.H0_H0 ;  /* 0x200000ffff278231 */ /* 0x010fea0000340911 */
[----:B------:R-:W-:Y:S04]  /*24320*/  PRMT R26, R39, 0x7610, R26 ;  /* 0x00007610271a7816 */ /* 0x000fe8000000001a */
[----:B------:R-:W-:Y:S02]  /*24330*/  @!P0 PRMT R17, R26, 0x5410, RZ ;  /* 0x000054101a118816 */ /* 0x000fe400000000ff */
[----:B------:R-:W-:Y:S01]  /*24340*/  MUFU.EX2 R26, R162 ;  /* 0x000000a2001a7308 */ /* 0x000fe20000000800 */
[----:B--2---:R-:W-:Y:S05]  /*24350*/  @!P5 HFMA2.BF16_V2 R103, -RZ.H0_H0, RZ.H0_H0, -R0.H0_H0 ;  /* 0x200000ffff67d231 */ /* 0x004fea0000340900 */
[----:B------:R-:W-:Y:S01]  /*24360*/  PRMT R58, R103, 0x7610, R58 ;  /* 0x00007610673a7816 */ /* 0x000fe2000000003a */
[----:B------:R-:W-:Y:S03]  /*24370*/  @!P5 STL.S16 [R1+0x178], R103 ;  /* 0x000178670100d387 */ /* 0x000fe60000100600 */
[----:B------:R-:W-:Y:S01]  /*24380*/  @!P5 PRMT R0, R58, 0x5410, RZ ;  /* 0x000054103a00d816 */ /* 0x000fe200000000ff */
[----:B------:R2:W-:Y:S04]  /*24390*/  @!P0 STL.S16 [R1+0x174], R39 ;  /* 0x0001742701008387 */ /* 0x0005e80000100600 */
[----:B------:R3:W-:Y:S04]  /*243a0*/  ST.E.U16 desc[UR4][R30.64+0x22], R0 ;  /* 0x000022001e007985 */ /* 0x0007e8000c101504 */
[----:B------:R4:W-:Y:S04]  /*243b0*/  ST.E.U16 desc[UR4][R2.64+0x20], R17 ;  /* 0x0000201102007985 */ /* 0x0009e8000c101504 */
[----:B-1----:R1:W4:Y:S01]  /*243c0*/  LDL.S16 R18, [R1+0x164] ;  /* 0x0001640001127983 */ /* 0x0023220000100600 */
[----:B------:R-:W-:Y:S05]  /*243d0*/  @!P3 HFMA2.BF16_V2 R25, -RZ.H0_H0, RZ.H0_H0, -R19.H0_H0 ;  /* 0x200000ffff19b231 */ /* 0x000fea0000340913 */
[----:B------:R-:W-:Y:S01]  /*243e0*/  @!P3 STL.S16 [R1+0x170], R25 ;  /* 0x000170190100b387 */ /* 0x000fe20000100600 */
[----:B--2---:R-:W-:Y:S05]  /*243f0*/  IMAD.WIDE.U32 R38, R36, -0x2daee0ad, RZ ;  /* 0xd2511f5324267825 */ /* 0x004fea00078e00ff */
[----:B---3--:R-:W-:Y:S04]  /*24400*/  LOP3.LUT R0, R39, R132, R118, 0x96, !PT ;  /* 0x0000008427007212 */ /* 0x008fe800078e9676 */
[----:B------:R-:W-:Y:S02]  /*24410*/  LOP3.LUT R16, R0, 0xff, RZ, 0xc0, !PT ;  /* 0x000000ff00107812 */ /* 0x000fe400078ec0ff */
[----:B----4-:R-:W-:Y:S02]  /*24420*/  PRMT R17, R25, 0x7610, R17 ;  /* 0x0000761019117816 */ /* 0x010fe40000000011 */
[----:B------:R-:W-:Y:S02]  /*24430*/  ISETP.GE.U32.AND P0, PT, R193, R16, PT ;  /* 0x00000010c100720c */ /* 0x000fe40003f06070 */
[----:B------:R-:W-:Y:S02]  /*24440*/  @!P3 PRMT R19, R17, 0x5410, RZ ;  /* 0x000054101113b816 */ /* 0x000fe400000000ff */
[C---:B------:R-:W-:Y:S03]  /*24450*/  PRMT R16, R15.reuse, 0x7632, R16 ;  /* 0x000076320f107816 */ /* 0x040fe60000000010 */
[----:B------:R2:W-:Y:S01]  /*24460*/  ST.E.U16 desc[UR4][R2.64+0x22], R19 ;  /* 0x0000221302007985 */ /* 0x0005e2000c101504 */
[----:B------:R-:W-:Y:S05]  /*24470*/  PRMT R236, R15, 0x5410, R16 ;  /* 0x000054100fec7816 */ /* 0x000fea0000000010 */
[----:B------:R-:W-:Y:S05]  /*24480*/  @!P0 HFMA2.BF16_V2 R24, -RZ.H0_H0, RZ.H0_H0, -R15.H0_H0 ;  /* 0x200000ffff188231 */ /* 0x000fea000034090f */
[----:B------:R-:W-:Y:S01]  /*24490*/  PRMT R20, R24, 0x7610, R20 ;  /* 0x0000761018147816 */ /* 0x000fe20000000014 */
[----:B------:R3:W-:Y:S03]  /*244a0*/  @!P0 STL.S16 [R1+0x16c], R24 ;  /* 0x00016c1801008387 */ /* 0x0007e60000100600 */
[----:B------:R-:W-:Y:S01]  /*244b0*/  @!P0 PRMT R15, R20, 0x5410, RZ ;  /* 0x00005410140f8816 */ /* 0x000fe200000000ff */
[----:B------:R1:W4:Y:S04]  /*244c0*/  LDL.S16 R17, [R1+0x154] ;  /* 0x0001540001117983 */ /* 0x0003280000100600 */
[----:B------:R1:W4:Y:S04]  /*244d0*/  LDL.S16 R20, [R1+0x15c] ;  /* 0x00015c0001147983 */ /* 0x0003280000100600 */
[----:B------:R1:W-:Y:S01]  /*244e0*/  ST.E.U16 desc[UR4][R8.64+0x1e], R15 ;  /* 0x00001e0f08007985 */ /* 0x0003e2000c101504 */
[----:B--2---:R-:W-:Y:S03]  /*244f0*/  MUFU.EX2 R19, R96 ;  /* 0x0000006000137308 */ /* 0x004fe60000000800 */
[----:B------:R2:W2:Y:S07]  /*24500*/  LDL.S16 R58, [R1+0x150] ;  /* 0x00015000013a7983 */ /* 0x0004ae0000100600 */
[----:B---3--:R-:W3:Y:S01]  /*24510*/  MUFU.EX2 R24, R163 ;  /* 0x000000a300187308 */ /* 0x008ee20000000800 */
[----:B-1----:R-:W-:Y:S02]  /*24520*/  LOP3.LUT R15, R0, 0xffff, RZ, 0xc0, !PT ;  /* 0x0000ffff000f7812 */ /* 0x002fe400078ec0ff */
[----:B---3--:R-:W-:Y:S02]  /*24530*/  F2FP.BF16.F32.PACK_AB R54, R24, R26 ;  /* 0x0000001a1836723e */ /* 0x008fe400000010ff */
[----:B------:R-:W-:Y:S04]  /*24540*/  SHF.R.U32.HI R15, RZ, 0x8, R15 ;  /* 0x00000008ff0f7819 */ /* 0x000fe8000001160f */
[----:B------:R-:W-:Y:S04]  /*24550*/  LOP3.LUT R15, R15, 0xffff, RZ, 0xc0, !PT ;  /* 0x0000ffff0f0f7812 */ /* 0x000fe800078ec0ff */
[C---:B------:R-:W-:Y:S02]  /*24560*/  ISETP.GE.U32.AND P5, PT, R193.reuse, R15, PT ;  /* 0x0000000fc100720c */ /* 0x040fe40003fa6070 */
[--C-:B------:R-:W-:Y:S04]  /*24570*/  SHF.R.U32.HI R15, RZ, 0x18, R0.reuse ;  /* 0x00000018ff0f7819 */ /* 0x100fe80000011600 */
[C---:B------:R-:W-:Y:S02]  /*24580*/  ISETP.GE.U32.AND P1, PT, R193.reuse, R15, PT ;  /* 0x0000000fc100720c */ /* 0x040fe40003f26070 */
[C---:B------:R-:W-:Y:S04]  /*24590*/  LOP3.LUT R15, R76.reuse, 0xff, RZ, 0xc0, !PT ;  /* 0x000000ff4c0f7812 */ /* 0x040fe800078ec0ff */
[----:B------:R-:W-:Y:S02]  /*245a0*/  ISETP.GE.U32.AND P3, PT, R193, R15, PT ;  /* 0x0000000fc100720c */ /* 0x000fe40003f66070 */
[----:B------:R-:W-:Y:S02]  /*245b0*/  SHF.R.U32.HI R15, RZ, 0x10, R0 ;  /* 0x00000010ff0f7819 */ /* 0x000fe40000011600 */
[----:B------:R-:W-:Y:S02]  /*245c0*/  LOP3.LUT R0, R76, 0xffff, RZ, 0xc0, !PT ;  /* 0x0000ffff4c007812 */ /* 0x000fe400078ec0ff */
[----:B------:R-:W-:Y:S02]  /*245d0*/  LOP3.LUT R15, R15, 0xff, RZ, 0xc0, !PT ;  /* 0x000000ff0f0f7812 */ /* 0x000fe400078ec0ff */
[----:B------:R-:W-:Y:S02]  /*245e0*/  SHF.R.U32.HI R0, RZ, 0x8, R0 ;  /* 0x00000008ff007819 */ /* 0x000fe40000011600 */
[C---:B------:R-:W-:Y:S02]  /*245f0*/  ISETP.GE.U32.AND P4, PT, R193.reuse, R15, PT ;  /* 0x0000000fc100720c */ /* 0x040fe40003f86070 */
[----:B------:R-:W-:Y:S02]  /*24600*/  LOP3.LUT R0, R0, 0xffff, RZ, 0xc0, !PT ;  /* 0x0000ffff00007812 */ /* 0x000fe400078ec0ff */
[----:B------:R-:W-:Y:S02]  /*24610*/  SHF.R.U32.HI R15, RZ, 0x10, R76 ;  /* 0x00000010ff0f7819 */ /* 0x000fe4000001164c */
[----:B------:R-:W-:Y:S02]  /*24620*/  ISETP.GE.U32.AND P0, PT, R193, R0, PT ;  /* 0x00000000c100720c */ /* 0x000fe40003f06070 */
[----:B------:R-:W-:Y:S02]  /*24630*/  PRMT R0, R57, 0x7610, R0 ;  /* 0x0000761039007816 */ /* 0x000fe40000000000 */
[----:B------:R-:W-:Y:S04]  /*24640*/  LOP3.LUT R15, R15, 0xff, RZ, 0xc0, !PT ;  /* 0x000000ff0f0f7812 */ /* 0x000fe800078ec0ff */
[----:B------:R-:W-:Y:S02]  /*24650*/  ISETP.GE.U32.AND P6, PT, R193, R15, PT ;  /* 0x0000000fc100720c */ /* 0x000fe40003fc6070 */
[----:B------:R-:W-:Y:S04]  /*24660*/  PRMT R15, R57, 0x7632, R15 ;  /* 0x00007632390f7816 */ /* 0x000fe8000000000f */
[----:B------:R-:W-:Y:S01]  /*24670*/  PRMT R227, R0, 0x5410, R15 ;  /* 0x0000541000e37816 */ /* 0x000fe2000000000f */
[----:B------:R-:W-:Y:S05]  /*24680*/  @!P5 HFMA2.BF16_V2 R18, -RZ.H0_H0, RZ.H0_H0, -R16.H0_H0 ;  /* 0x200000ffff12d231 */ /* 0x000fea0000340910 */
[----:B------:R-:W-:Y:S01]  /*24690*/  PRMT R22, R18, 0x7610, R22 ;  /* 0x0000761012167816 */ /* 0x000fe20000000016 */
[----:B------:R1:W-:Y:S03]  /*246a0*/  @!P5 STL.S16 [R1+0x164], R18 ;  /* 0x000164120100d387 */ /* 0x0003e60000100600 */
[----:B------:R-:W-:Y:S05]  /*246b0*/  @!P5 PRMT R16, R22, 0x5410, RZ ;  /* 0x000054101610d816 */ /* 0x000fea00000000ff */
[----:B------:R3:W-:Y:S01]  /*246c0*/  ST.E.U16 desc[UR4][R8.64+0x20], R16 ;  /* 0x0000201008007985 */ /* 0x0007e2000c101504 */
[----:B-1----:R-:W1:Y:S01]  /*246d0*/  MUFU.EX2 R18, R67 ;  /* 0x0000004300127308 */ /* 0x002e620000000800 */
[----:B---3--:R-:W-:Y:S02]  /*246e0*/  LOP3.LUT R16, R38, 0xff, RZ, 0xc0, !PT ;  /* 0x000000ff26107812 */ /* 0x008fe400078ec0ff */
[----:B-1----:R-:W-:Y:S01]  /*246f0*/  F2FP.BF16.F32.PACK_AB R127, R18, R19 ;  /* 0x00000013127f723e */ /* 0x002fe200000010ff */
[----:B----4-:R-:W-:Y:S05]  /*24700*/  @!P4 HFMA2.BF16_V2 R17, -RZ.H0_H0, RZ.H0_H0, -R0.H0_H0 ;  /* 0x200000ffff11c231 */ /* 0x010fea0000340900 */
[----:B------:R-:W-:Y:S01]  /*24710*/  PRMT R21, R17, 0x7610, R21 ;  /* 0x0000761011157816 */ /* 0x000fe20000000015 */
[----:B------:R1:W-:Y:S03]  /*24720*/  @!P4 STL.S16 [R1+0x154], R17 ;  /* 0x000154110100c387 */ /* 0x0003e60000100600 */
[----:B------:R-:W-:Y:S01]  /*24730*/  @!P4 PRMT R0, R21, 0x5410, RZ ;  /* 0x000054101500c816 */ /* 0x000fe200000000ff */
[----:B------:R4:W3:Y:S01]  /*24740*/  LDL.S16 R57, [R1+0x158] ;  /* 0x0001580001397983 */ /* 0x0008e20000100600 */
[C---:B------:R-:W-:Y:S01]  /*24750*/  ISETP.GE.U32.AND P4, PT, R193.reuse, R16, PT ;  /* 0x00000010c100720c */ /* 0x040fe20003f86070 */
[----:B--2---:R-:W-:Y:S01]  /*24760*/  @!P1 HFMA2.BF16_V2 R58, -RZ.H0_H0, RZ.H0_H0, -R15.H0_H0 ;  /* 0x200000ffff3a9231 */ /* 0x004fe2000034090f */
[----:B------:R-:W-:Y:S01]  /*24770*/  LOP3.LUT R16, R38, 0xffff, RZ, 0xc0, !PT ;  /* 0x0000ffff26107812 */ /* 0x000fe200078ec0ff */
[----:B------:R2:W-:Y:S01]  /*24780*/  ST.E.U16 desc[UR4][R6.64+0x20], R0 ;  /* 0x0000200006007985 */ /* 0x0005e2000c101504 */
[----:B------:R-:W-:Y:S02]  /*24790*/  MUFU.EX2 R21, R157 ;  /* 0x0000009d00157308 */ /* 0x000fe40000000800 */
[----:B------:R-:W-:Y:S01]  /*247a0*/  SHF.R.U32.HI R16, RZ, 0x8, R16 ;  /* 0x00000008ff107819 */ /* 0x000fe20000011610 */
[----:B------:R4:W4:Y:S03]  /*247b0*/  LDL.S16 R56, [R1+0x138] ;  /* 0x0001380001387983 */ /* 0x0009260000100600 */
[----:B------:R-:W-:Y:S01]  /*247c0*/  LOP3.LUT R16, R16, 0xffff, RZ, 0xc0, !PT ;  /* 0x0000ffff10107812 */ /* 0x000fe200078ec0ff */
[----:B------:R3:W4:Y:S04]  /*247d0*/  LDL.S16 R25, [R1+0x134] ;  /* 0x0001340001197983 */ /* 0x0007280000100600 */
[----:B------:R3:W4:Y:S01]  /*247e0*/  LDL.S16 R22, [R1+0x12c] ;  /* 0x00012c0001167983 */ /* 0x0007220000100600 */
[----:B-1----:R-:W-:Y:S04]  /*247f0*/  SHF.R.U32.HI R17, RZ, 0x18, R76 ;  /* 0x00000018ff117819 */ /* 0x002fe8000001164c */
[----:B------:R-:W-:Y:S02]  /*24800*/  ISETP.GE.U32.AND P5, PT, R193, R17, PT ;  /* 0x00000011c100720c */ /* 0x000fe40003fa6070 */
[C---:B------:R-:W-:Y:S02]  /*24810*/  PRMT R17, R59.reuse, 0x7632, R17 ;  /* 0x000076323b117816 */ /* 0x040fe40000000011 */
[----:B--2---:R-:W-:Y:S04]  /*24820*/  PRMT R0, R59, 0x7610, R0 ;  /* 0x000076103b007816 */ /* 0x004fe80000000000 */
[----:B------:R-:W-:Y:S01]  /*24830*/  PRMT R240, R0, 0x5410, R17 ;  /* 0x0000541000f07816 */ /* 0x000fe20000000011 */
[----:B------:R-:W-:Y:S05]  /*24840*/  @!P3 HFMA2.BF16_V2 R20, -RZ.H0_H0, RZ.H0_H0, -R0.H0_H0 ;  /* 0x200000ffff14b231 */ /* 0x000fea0000340900 */
[----:B------:R-:W-:Y:S01]  /*24850*/  PRMT R27, R20, 0x7610, R27 ;  /* 0x00007610141b7816 */ /* 0x000fe2000000001b */
[----:B------:R1:W-:Y:S03]  /*24860*/  @!P3 STL.S16 [R1+0x15c], R20 ;  /* 0x00015c140100b387 */ /* 0x0003e60000100600 */
[----:B------:R-:W-:Y:S02]  /*24870*/  @!P3 PRMT R0, R27, 0x5410, RZ ;  /* 0x000054101b00b816 */ /* 0x000fe400000000ff */
[----:B------:R-:W-:Y:S01]  /*24880*/  ISETP.GE.U32.AND P3, PT, R193, R16, PT ;  /* 0x00000010c100720c */ /* 0x000fe20003f66070 */
[----:B------:R2:W2:Y:S01]  /*24890*/  LDL.S16 R27, [R1+0x128] ;  /* 0x00012800011b7983 */ /* 0x0004a20000100600 */
[----:B------:R-:W-:Y:S03]  /*248a0*/  SHF.R.U32.HI R16, RZ, 0x10, R38 ;  /* 0x00000010ff107819 */ /* 0x000fe60000011626 */
[----:B------:R-:W-:Y:S01]  /*248b0*/  @!P1 STL.S16 [R1+0x150], R58 ;  /* 0x0001503a01009387 */ /* 0x000fe20000100600 */
[----:B------:R-:W-:Y:S01]  /*248c0*/  LOP3.LUT R16, R16, 0xff, RZ, 0xc0, !PT ;  /* 0x000000ff10107812 */ /* 0x000fe200078ec0ff */
[----:B-1----:R-:W-:Y:S02]  /*248d0*/  FADD.FTZ R20, R19, R33 ;  /* 0x0000002113147221 */ /* 0x002fe40000010000 */
[----:B------:R-:W-:Y:S02]  /*248e0*/  MUFU.EX2 R19, R135 ;  /* 0x0000008700137308 */ /* 0x000fe40000000800 */
[----:B------:R-:W-:Y:S01]  /*248f0*/  FADD.FTZ R33, R18, R20 ;  /* 0x0000001412217221 */ /* 0x000fe20000010000 */
[----:B------:R-:W-:Y:S04]  /*24900*/  PRMT R18, R58, 0x7610, R18 ;  /* 0x000076103a127816 */ /* 0x000fe80000000012 */
[----:B------:R-:W-:Y:S03]  /*24910*/  @!P1 PRMT R15, R18, 0x5410, RZ ;  /* 0x00005410120f9816 */ /* 0x000fe600000000ff */
[----:B------:R-:W1:Y:S01]  /*24920*/  MUFU.EX2 R20, R158 ;  /* 0x0000009e00147308 */ /* 0x000e620000000800 */
[----:B------:R-:W-:Y:S02]  /*24930*/  ISETP.GE.U32.AND P1, PT, R193, R16, PT ;  /* 0x00000010c100720c */ /* 0x000fe40003f26070 */
[C---:B------:R-:W-:Y:S01]  /*24940*/  PRMT R16, R37.reuse, 0x7610, R16 ;  /* 0x0000761025107816 */ /* 0x040fe20000000010 */
[----:B------:R1:W-:Y:S04]  /*24950*/  ST.E.U16 desc[UR4][R6.64+0x22], R15 ;  /* 0x0000220f06007985 */ /* 0x0003e8000c101504 */
[----:B------:R1:W-:Y:S02]  /*24960*/  ST.E.U16 desc[UR4][R30.64+0x30], R0 ;  /* 0x000030001e007985 */ /* 0x0003e4000c101504 */
[----:B------:R-:W1:Y:S02]  /*24970*/  MUFU.EX2 R18, R152 ;  /* 0x0000009800127308 */ /* 0x000e640000000800 */
[----:B-1----:R-:W-:Y:S02]  /*24980*/  F2FP.BF16.F32.PACK_AB R128, R20, R21 ;  /* 0x000000151480723e */ /* 0x002fe400000010ff */
[----:B------:R-:W-:Y:S02]  /*24990*/  F2FP.BF16.F32.PACK_AB R125, R18, R19 ;  /* 0x00000013127d723e */ /* 0x000fe400000010ff */
[----:B------:R-:W-:Y:S02]  /*249a0*/  PRMT R15, R37, 0x7632, R15 ;  /* 0x00007632250f7816 */ /* 0x000fe4000000000f */
[----:B------:R-:W-:Y:S02]  /*249b0*/  SHF.R.U32.HI R0, RZ, 0x18, R38 ;  /* 0x00000018ff007819 */ /* 0x000fe40000011626 */
[----:B------:R-:W-:Y:S01]  /*249c0*/  PRMT R234, R16, 0x5410, R15 ;  /* 0x0000541010ea7816 */ /* 0x000fe2000000000f */
[----:B---3--:R-:W-:Y:S05]  /*249d0*/  @!P0 HFMA2.BF16_V2 R57, -RZ.H0_H0, RZ.H0_H0, -R17.H0_H0 ;  /* 0x200000ffff398231 */ /* 0x008fea0000340911 */
[----:B------:R-:W-:Y:S01]  /*249e0*/  PRMT R51, R57, 0x7610, R51 ;  /* 0x0000761039337816 */ /* 0x000fe20000000033 */
[----:B------:R-:W-:Y:S01]  /*249f0*/  @!P0 STL.S16 [R1+0x158], R57 ;  /* 0x0001583901008387 */ /* 0x000fe20000100600 */
[----:B----4-:R-:W-:Y:S02]  /*24a00*/  @!P6 HFMA2.BF16_V2 R56, -RZ.H0_H0, RZ.H0_H0, -R16.H0_H0 ;  /* 0x200000ffff38e231 */ /* 0x010fe40000340910 */
[----:B------:R-:W-:Y:S02]  /*24a10*/  @!P0 PRMT R17, R51, 0x5410, RZ ;  /* 0x0000541033118816 */ /* 0x000fe400000000ff */
[----:B------:R-:W-:Y:S01]  /*24a20*/  ISETP.GE.U32.AND P0, PT, R193, R0, PT ;  /* 0x00000000c100720c */ /* 0x000fe20003f06070 */
[----:B------:R1:W3:Y:S01]  /*24a30*/  LDL.S16 R51, [R1+0x14c] ;  /* 0x00014c0001337983 */ /* 0x0002e20000100600 */
[----:B------:R-:W-:Y:S01]  /*24a40*/  PRMT R0, R14, 0x7632, R0 ;  /* 0x000076320e007816 */ /* 0x000fe20000000000 */
[----:B------:R-:W-:Y:S01]  /*24a50*/  @!P5 HFMA2.BF16_V2 R25, -RZ.H0_H0, RZ.H0_H0, -R15.H0_H0 ;  /* 0x200000ffff19d231 */ /* 0x000fe2000034090f */
[----:B------:R-:W-:Y:S01]  /*24a60*/  PRMT R23, R56, 0x7610, R23 ;  /* 0x0000761038177816 */ /* 0x000fe20000000017 */
[----:B------:R-:W-:Y:S01]  /*24a70*/  @!P6 STL.S16 [R1+0x138], R56 ;  /* 0x000138380100e387 */ /* 0x000fe20000100600 */
[----:B------:R-:W-:Y:S01]  /*24a80*/  PRMT R163, R14, 0x5410, R0 ;  /* 0x000054100ea37816 */ /* 0x000fe20000000000 */
[----:B------:R-:W-:Y:S01]  /*24a90*/  @!P4 HFMA2.BF16_V2 R22, -RZ.H0_H0, RZ.H0_H0, -R14.H0_H0 ;  /* 0x200000ffff16c231 */ /* 0x000fe2000034090e */
[----:B------:R-:W-:Y:S01]  /*24aa0*/  @!P6 PRMT R16, R23, 0x5410, RZ ;  /* 0x000054101710e816 */ /* 0x000fe200000000ff */
[----:B------:R4:W-:Y:S01]  /*24ab0*/  @!P5 STL.S16 [R1+0x134], R25 ;  /* 0x000134190100d387 */ /* 0x0009e20000100600 */
[----:B------:R-:W-:Y:S01]  /*24ac0*/  PRMT R28, R25, 0x7610, R28 ;  /* 0x00007610191c7816 */ /* 0x000fe2000000001c */
[----:B------:R-:W1:Y:S01]  /*24ad0*/  MUFU.EX2 R23, R97 ;  /* 0x0000006100177308 */ /* 0x000e620000000800 */
[----:B------:R-:W-:Y:S01]  /*24ae0*/  PRMT R36, R22, 0x7610, R36 ;  /* 0x0000761016247816 */ /* 0x000fe20000000024 */
[----:B------:R1:W-:Y:S01]  /*24af0*/  @!P4 STL.S16 [R1+0x12c], R22 ;  /* 0x00012c160100c387 */ /* 0x0003e20000100600 */
[----:B------:R-:W-:Y:S02]  /*24b00*/  @!P5 PRMT R15, R28, 0x5410, RZ ;  /* 0x000054101c0fd816 */ /* 0x000fe400000000ff */
[----:B------:R-:W-:Y:S01]  /*24b10*/  @!P4 PRMT R14, R36, 0x5410, RZ ;  /* 0x00005410240ec816 */ /* 0x000fe200000000ff */
[----:B------:R-:W-:Y:S04]  /*24b20*/  ST.E.U16 desc[UR4][R30.64+0x32], R17 ;  /* 0x000032111e007985 */ /* 0x000fe8000c101504 */
[----:B------:R1:W-:Y:S04]  /*24b30*/  ST.E.U16 desc[UR4][R2.64+0x30], R16 ;  /* 0x0000301002007985 */ /* 0x0003e8000c101504 */
[----:B------:R1:W-:Y:S04]  /*24b40*/  ST.E.U16 desc[UR4][R2.64+0x32], R15 ;  /* 0x0000320f02007985 */ /* 0x0003e8000c101504 */
[----:B------:R1:W-:Y:S01]  /*24b50*/  ST.E.U16 desc[UR4][R8.64+0x2e], R14 ;  /* 0x00002e0e08007985 */ /* 0x0003e2000c101504 */
[----:B----4-:R-:W4:Y:S01]  /*24b60*/  MUFU.EX2 R25, R159 ;  /* 0x0000009f00197308 */ /* 0x010f220000000800 */
[----:B--2---:R-:W-:Y:S02]  /*24b70*/  @!P3 HFMA2.BF16_V2 R27, -RZ.H0_H0, RZ.H0_H0, -R0.H0_H0 ;  /* 0x200000ffff1bb231 */ /* 0x004fe40000340900 */
[--C-:B-1----:R-:W-:Y:S03]  /*24b80*/  FADD.FTZ R22, R21, R35.reuse ;  /* 0x0000002315167221 */ /* 0x102fe60000010000 */
[----:B------:R-:W-:Y:S01]  /*24b90*/  PRMT R35, R27, 0x7610, R35 ;  /* 0x000076101b237816 */ /* 0x000fe20000000023 */
[----:B------:R1:W-:Y:S03]  /*24ba0*/  @!P3 STL.S16 [R1+0x128], R27 ;  /* 0x0001281b0100b387 */ /* 0x0003e60000100600 */
[----:B------:R-:W-:Y:S01]  /*24bb0*/  @!P3 PRMT R0, R35, 0x5410, RZ ;  /* 0x000054102300b816 */ /* 0x000fe200000000ff */
[----:B------:R2:W2:Y:S01]  /*24bc0*/  LDL.S16 R36, [R1+0x168] ;  /* 0x0001680001247983 */ /* 0x0004a20000100600 */
[----:B------:R-:W-:Y:S03]  /*24bd0*/  FADD.FTZ R16, R26, R32 ;  /* 0x000000201a107221 */ /* 0x000fe60000010000 */
[----:B------:R2:W2:Y:S01]  /*24be0*/  LDL.S16 R26, [R1+0x19c] ;  /* 0x00019c00011a7983 */ /* 0x0004a20000100600 */
[----:B------:R-:W-:Y:S01]  /*24bf0*/  FADD.FTZ R15, R19, R29 ;  /* 0x0000001d130f7221 */ /* 0x000fe20000010000 */
[----:B------:R-:W-:Y:S04]  /*24c00*/  IMAD.WIDE.U32 R28, R42, -0x326172a9, RZ ;  /* 0xcd9e8d572a1c7825 */ /* 0x000fe800078e00ff */
[----:B------:R-:W-:Y:S01]  /*24c10*/  FADD.FTZ R24, R24, R16 ;  /* 0x0000001018187221 */ /* 0x000fe20000010000 */
[----:B------:R4:W-:Y:S01]  /*24c20*/  ST.E.U16 desc[UR4][R8.64+0x30], R0 ;  /* 0x0000300008007985 */ /* 0x0009e2000c101504 */
[----:B------:R-:W-:Y:S01]  /*24c30*/  FADD.FTZ R32, R18, R15 ;  /* 0x0000000f12207221 */ /* 0x000fe20000010000 */
[----:B------:R-:W-:Y:S02]  /*24c40*/  LOP3.LUT R15, R29, R225, R110, 0x96, !PT ;  /* 0x000000e11d0f7212 */ /* 0x000fe400078e966e */
[----:B------:R-:W-:Y:S03]  /*24c50*/  LOP3.LUT R14, R47, R224, R28, 0x96, !PT ;  /* 0x000000e02f0e7212 */ /* 0x000fe600078e961c */
[----:B------:R-:W-:Y:S02]  /*24c60*/  IMAD.WIDE.U32 R16, R15, -0x2daee0ad, RZ ;  /* 0xd2511f530f107825 */ /* 0x000fe400078e00ff */
[----:B------:R-:W4:Y:S02]  /*24c70*/  MUFU.EX2 R15, R164 ;  /* 0x000000a4000f7308 */ /* 0x000f240000000800 */
[----:B-1----:R-:W-:Y:S01]  /*24c80*/  FADD.FTZ R27, R20, R22 ;  /* 0x00000016141b7221 */ /* 0x002fe20000010000 */
[----:B------:R-:W-:Y:S01]  /*24c90*/  IMAD.WIDE.U32 R20, R14, -0x2daee0ad, RZ ;  /* 0xd2511f530e147825 */ /* 0x000fe200078e00ff */
[----:B------:R-:W-:Y:S06]  /*24ca0*/  PRMT R14, R40, 0x7610, R14 ;  /* 0x00007610280e7816 */ /* 0x000fec000000000e */
[----:B------:R-:W1:Y:S01]  /*24cb0*/  MUFU.EX2 R22, R104 ;  /* 0x0000006800167308 */ /* 0x000e620000000800 */
[----:B------:R-:W-:Y:S01]  /*24cc0*/  LOP3.LUT R21, R21, R241, R16, 0x96, !PT ;  /* 0x000000f115157212 */ /* 0x000fe200078e9610 */
[----:B------:R-:W-:Y:S01]  /*24cd0*/  FADD.FTZ R16, R23, R33 ;  /* 0x0000002117107221 */ /* 0x000fe20000010000 */
[----:B----4-:R-:W-:Y:S01]  /*24ce0*/  LOP3.LUT R0, R17, R232, R78, 0x96, !PT ;  /* 0x000000e811007212 */ /* 0x010fe200078e964e */
[----:B------:R-:W-:Y:S01]  /*24cf0*/  FADD.FTZ R17, R25, R27 ;  /* 0x0000001b19117221 */ /* 0x000fe20000010000 */
[C---:B------:R-:W-:Y:S03]  /*24d00*/  F2FP.BF16.F32.PACK_AB R114, R15.reuse, R25 ;  /* 0x000000190f72723e */ /* 0x040fe600000010ff */
[----:B------:R-:W-:Y:S01]  /*24d10*/  IMAD.WIDE.U32 R18, R0, -0x326172a9, RZ ;  /* 0xcd9e8d5700127825 */ /* 0x000fe200078e00ff */
[----:B------:R-:W-:Y:S02]  /*24d20*/  PRMT R0, R40, 0x7632, R0 ;  /* 0x0000763228007816 */ /* 0x000fe40000000000 */
[C---:B-1----:R-:W-:Y:S01]  /*24d30*/  F2FP.BF16.F32.PACK_AB R115, R22.reuse, R23 ;  /* 0x000000171673723e */ /* 0x042fe200000010ff */
[----:B------:R-:W-:Y:S01]  /*24d40*/  FADD.FTZ R33, R22, R16 ;  /* 0x0000001016217221 */ /* 0x000fe20000010000 */
[----:B------:R-:W-:Y:S01]  /*24d50*/  PRMT R162, R14, 0x5410, R0 ;  /* 0x000054100ea27816 */ /* 0x000fe20000000000 */
[----:B------:R-:W-:Y:S01]  /*24d60*/  FADD.FTZ R35, R15, R17 ;  /* 0x000000110f237221 */ /* 0x000fe20000010000 */
[----:B------:R-:W-:Y:S01]  /*24d70*/  LOP3.LUT R16, R19, R219, R46, 0x96, !PT ;  /* 0x000000db13107212 */ /* 0x000fe200078e962e */
[----:B------:R-:W-:Y:S04]  /*24d80*/  MUFU.EX2 R23, R167 ;  /* 0x000000a700177308 */ /* 0x000fe80000000800 */
[----:B------:R-:W-:Y:S06]  /*24d90*/  IMAD.WIDE.U32 R16, R16, -0x2daee0ad, RZ ;  /* 0xd2511f5310107825 */ /* 0x000fec00078e00ff */
[----:B------:R-:W1:Y:S01]  /*24da0*/  MUFU.EX2 R22, R168 ;  /* 0x000000a800167308 */ /* 0x000e620000000800 */
[----:B------:R-:W-:Y:S05]  /*24db0*/  LOP3.LUT R17, R17, R239, R20, 0x96, !PT ;  /* 0x000000ef11117212 */ /* 0x000fea00078e9614 */
[----:B------:R-:W-:Y:S04]  /*24dc0*/  IMAD.WIDE.U32 R106, R17, -0x326172a9, RZ ;  /* 0xcd9e8d57116a7825 */ /* 0x000fe800078e00ff */
[----:B------:R-:W-:Y:S01]  /*24dd0*/  MUFU.EX2 R17, R169 ;  /* 0x000000a900117308 */ /* 0x000fe20000000800 */
[----:B-1----:R-:W-:Y:S01]  /*24de0*/  F2FP.BF16.F32.PACK_AB R104, R22, R23 ;  /* 0x000000171668723e */ /* 0x002fe200000010ff */
[----:B---3--:R-:W-:Y:S05]  /*24df0*/  @!P1 HFMA2.BF16_V2 R51, -RZ.H0_H0, RZ.H0_H0, -R14.H0_H0 ;  /* 0x200000ffff339231 */ /* 0x008fea000034090e */
[----:B------:R-:W-:Y:S01]  /*24e00*/  PRMT R42, R51, 0x7610, R42 ;  /* 0x00007610332a7816 */ /* 0x000fe2000000002a */
[----:B------:R-:W-:Y:S03]  /*24e10*/  @!P1 STL.S16 [R1+0x14c], R51 ;  /* 0x00014c3301009387 */ /* 0x000fe60000100600 */
[----:B------:R-:W-:Y:S05]  /*24e20*/  @!P1 PRMT R14, R42, 0x5410, RZ ;  /* 0x000054102a0e9816 */ /* 0x000fea00000000ff */
[----:B------:R1:W-:Y:S02]  /*24e30*/  ST.E.U16 desc[UR4][R6.64+0x30], R14 ;  /* 0x0000300e06007985 */ /* 0x0003e4000c101504 */
[----:B-1----:R-:W-:Y:S05]  /*24e40*/  IMAD.WIDE.U32 R14, R21, -0x326172a9, RZ ;  /* 0xcd9e8d57150e7825 */ /* 0x002fea00078e00ff */
[----:B------:R-:W-:Y:S01]  /*24e50*/  LOP3.LUT R15, R15, R237, R18, 0x96, !PT ;  /* 0x000000ed0f0f7212 */ /* 0x000fe200078e9612 */
[----:B--2---:R-:W-:Y:S01]  /*24e60*/  @!P0 HFMA2.BF16_V2 R36, -RZ.H0_H0, RZ.H0_H0, -R0.H0_H0 ;  /* 0x200000ffff248231 */ /* 0x004fe20000340900 */
[----:B------:R-:W-:Y:S03]  /*24e70*/  MUFU.EX2 R18, R160 ;  /* 0x000000a000127308 */ /* 0x000fe60000000800 */
[----:B------:R-:W-:Y:S01]  /*24e80*/  IMAD.WIDE.U32 R122, R15, -0x2daee0ad, RZ ;  /* 0xd2511f530f7a7825 */ /* 0x000fe200078e00ff */
[----:B------:R-:W-:Y:S01]  /*24e90*/  PRMT R19, R36, 0x7610, R19 ;  /* 0x0000761024137816 */ /* 0x000fe20000000013 */
[----:B------:R1:W-:Y:S03]  /*24ea0*/  @!P0 STL.S16 [R1+0x168], R36 ;  /* 0x0001682401008387 */ /* 0x0003e60000100600 */
[----:B------:R-:W-:Y:S02]  /*24eb0*/  @!P0 PRMT R0, R19, 0x5410, RZ ;  /* 0x0000541013008816 */ /* 0x000fe400000000ff */
[----:B------:R-:W2:Y:S01]  /*24ec0*/  MUFU.EX2 R15, R161 ;  /* 0x000000a1000f7308 */ /* 0x000ea20000000800 */
[----:B------:R-:W-:Y:S01]  /*24ed0*/  LOP3.LUT R16, R123, R233, R16, 0x96, !PT ;  /* 0x000000e97b107212 */ /* 0x000fe200078e9610 */
[----:B------:R4:W3:Y:S04]  /*24ee0*/  LDL.S16 R19, [R1+0x198] ;  /* 0x0001980001137983 */ /* 0x0008e80000100600 */
[----:B------:R4:W-:Y:S01]  /*24ef0*/  ST.E.U16 desc[UR4][R6.64+0x32], R0 ;  /* 0x0000320006007985 */ /* 0x0009e2000c101504 */
[----:B------:R-:W-:Y:S03]  /*24f00*/  IMAD.WIDE.U32 R66, R16, -0x326172a9, RZ ;  /* 0xcd9e8d5710427825 */ /* 0x000fe600078e00ff */
[----:B------:R-:W4:Y:S01]  /*24f10*/  MUFU.EX2 R16, R170 ;  /* 0x000000aa00107308 */ /* 0x000f220000000800 */
[----:B--2---:R-:W-:Y:S02]  /*24f20*/  F2FP.BF16.F32.PACK_AB R113, R15, R18 ;  /* 0x000000120f71723e */ /* 0x004fe400000010ff */
[----:B-1----:R-:W-:Y:S01]  /*24f30*/  LOP3.LUT R36, R107, R235, R14, 0x96, !PT ;  /* 0x000000eb6b247212 */ /* 0x002fe200078e960e */
[----:B------:R-:W-:Y:S01]  /*24f40*/  FADD.FTZ R14, R18, R32 ;  /* 0x00000020120e7221 */ /* 0x000fe20000010000 */
[----:B------:R-:W-:Y:S01]  /*24f50*/  FADD.FTZ R18, R17, R24 ;  /* 0x0000001811127221 */ /* 0x000fe20000010000 */
[----:B----4-:R-:W-:Y:S02]  /*24f60*/  F2FP.BF16.F32.PACK_AB R49, R16, R17 ;  /* 0x000000111031723e */ /* 0x010fe400000010ff */
[----:B------:R-:W-:Y:S01]  /*24f70*/  FADD.FTZ R27, R15, R14 ;  /* 0x0000000e0f1b7221 */ /* 0x000fe20000010000 */
[----:B------:R-:W-:Y:S01]  /*24f80*/  PRMT R15, R52, 0x7610, R15 ;  /* 0x00007610340f7816 */ /* 0x000fe2000000000f */
[----:B------:R-:W-:Y:S01]  /*24f90*/  IMAD.WIDE.U32 R58, R36, -0x2daee0ad, RZ ;  /* 0xd2511f53243a7825 */ /* 0x000fe200078e00ff */
[----:B------:R-:W-:Y:S04]  /*24fa0*/  LOP3.LUT R0, R67, R141, R106, 0x96, !PT ;  /* 0x0000008d43007212 */ /* 0x000fe800078e966a */
[----:B------:R-:W-:Y:S04]  /*24fb0*/  LOP3.LUT R14, R0, 0xff, RZ, 0xc0, !PT ;  /* 0x000000ff000e7812 */ /* 0x000fe800078ec0ff */
[----:B------:R-:W-:Y:S02]  /*24fc0*/  ISETP.GE.U32.AND P0, PT, R193, R14, PT ;  /* 0x0000000ec100720c */ /* 0x000fe40003f06070 */
[----:B------:R-:W-:Y:S04]  /*24fd0*/  PRMT R14, R52, 0x7632, R14 ;  /* 0x00007632340e7816 */ /* 0x000fe8000000000e */
[----:B------:R-:W-:Y:S07]  /*24fe0*/  PRMT R169, R15, 0x5410, R14 ;  /* 0x000054100fa97816 */ /* 0x000fee000000000e */
[----:B------:R-:W-:Y:S05]  /*24ff0*/  @!P0 HFMA2.BF16_V2 R26, -RZ.H0_H0, RZ.H0_H0, -R15.H0_H0 ;  /* 0x200000ffff1a8231 */ /* 0x000fea000034090f */
[----:B------:R-:W-:Y:S01]  /*25000*/  PRMT R20, R26, 0x7610, R20 ;  /* 0x000076101a147816 */ /* 0x000fe20000000014 */
[----:B------:R1:W-:Y:S03]  /*25010*/  @!P0 STL.S16 [R1+0x19c], R26 ;  /* 0x00019c1a01008387 */ /* 0x0003e60000100600 */
[----:B------:R-:W-:Y:S01]  /*25020*/  @!P0 PRMT R15, R20, 0x5410, RZ ;  /* 0x00005410140f8816 */ /* 0x000fe200000000ff */
[----:B------:R4:W2:Y:S01]  /*25030*/  LDL.S16 R51, [R1+0x194] ;  /* 0x0001940001337983 */ /* 0x0008a20000100600 */
[----:B------:R-:W1:Y:S03]  /*25040*/  MUFU.EX2 R20, R105 ;  /* 0x0000006900147308 */ /* 0x000e660000000800 */
[----:B------:R4:W4:Y:S04]  /*25050*/  LDL.S16 R42, [R1+0x190] ;  /* 0x00019000012a7983 */ /* 0x0009280000100600 */
[----:B------:R1:W-:Y:S02]  /*25060*/  ST.E.U16 desc[UR4][R30.64+0x40], R15 ;  /* 0x0000400f1e007985 */ /* 0x0003e4000c101504 */
[----:B-1----:R-:W-:Y:S01]  /*25070*/  FADD.FTZ R21, R20, R33 ;  /* 0x0000002114157221 */ /* 0x002fe20000010000 */
[----:B------:R-:W-:Y:S01]  /*25080*/  FADD.FTZ R26, R16, R18 ;  /* 0x00000012101a7221 */ /* 0x000fe20000010000 */
[----:B------:R-:W-:Y:S02]  /*25090*/  LOP3.LUT R18, R45, R224, R28, 0x96, !PT ;  /* 0x000000e02d127212 */ /* 0x000fe400078e961c */
[----:B------:R-:W-:Y:S04]  /*250a0*/  LOP3.LUT R15, R0, 0xffff, RZ, 0xc0, !PT ;  /* 0x0000ffff000f7812 */ /* 0x000fe800078ec0ff */
[----:B------:R-:W-:Y:S04]  /*250b0*/  SHF.R.U32.HI R15, RZ, 0x8, R15 ;  /* 0x00000008ff0f7819 */ /* 0x000fe8000001160f */
[----:B------:R-:W-:Y:S04]  /*250c0*/  LOP3.LUT R15, R15, 0xffff, RZ, 0xc0, !PT ;  /* 0x0000ffff0f0f7812 */ /* 0x000fe800078ec0ff */
[----:B------:R-:W-:Y:S02]  /*250d0*/  ISETP.GE.U32.AND P3, PT, R193, R15, PT ;  /* 0x0000000fc100720c */ /* 0x000fe40003f66070 */
[--C-:B------:R-:W-:Y:S04]  /*250e0*/  SHF.R.U32.HI R15, RZ, 0x10, R0.reuse ;  /* 0x00000010ff0f7819 */ /* 0x100fe80000011600 */
[----:B------:R-:W-:Y:S02]  /*250f0*/  LOP3.LUT R16, R15, 0xff, RZ, 0xc0, !PT ;  /* 0x000000ff0f107812 */ /* 0x000fe400078ec0ff */
[----:B------:R-:W1:Y:S02]  /*25100*/  MUFU.EX2 R15, R112 ;  /* 0x00000070000f7308 */ /* 0x000e640000000800 */
[----:B------:R-:W-:Y:S02]  /*25110*/  ISETP.GE.U32.AND P1, PT, R193, R16, PT ;  /* 0x00000010c100720c */ /* 0x000fe40003f26070 */
[----:B------:R-:W-:Y:S02]  /*25120*/  SHF.R.U32.HI R16, RZ, 0x18, R0 ;  /* 0x00000018ff107819 */ /* 0x000fe40000011600 */
[----:B------:R-:W-:Y:S02]  /*25130*/  LOP3.LUT R0, R29, R225, R184, 0x96, !PT ;  /* 0x000000e11d007212 */ /* 0x000fe400078e96b8 */
[----:B------:R-:W-:Y:S02]  /*25140*/  ISETP.GE.U32.AND P0, PT, R193, R16, PT ;  /* 0x00000010c100720c */ /* 0x000fe40003f06070 */
[C---:B-1----:R-:W-:Y:S01]  /*25150*/  F2FP.BF16.F32.PACK_AB R105, R15.reuse, R20 ;  /* 0x000000140f69723e */ /* 0x042fe200000010ff */
[----:B------:R-:W-:Y:S01]  /*25160*/  FADD.FTZ R25, R15, R21 ;  /* 0x000000150f197221 */ /* 0x000fe20000010000 */
[----:B---3--:R-:W-:Y:S05]  /*25170*/  @!P3 HFMA2.BF16_V2 R19, -RZ.H0_H0, RZ.H0_H0, -R14.H0_H0 ;  /* 0x200000ffff13b231 */ /* 0x008fea000034090e */
[----:B------:R-:W-:Y:S01]  /*25180*/  PRMT R17, R19, 0x7610, R17 ;  /* 0x0000761013117816 */ /* 0x000fe20000000011 */
[----:B------:R1:W-:Y:S03]  /*25190*/  @!P3 STL.S16 [R1+0x198], R19 ;  /* 0x000198130100b387 */ /* 0x0003e60000100600 */
[----:B------:R-:W-:Y:S01]  /*251a0*/  @!P3 PRMT R14, R17, 0x5410, RZ ;  /* 0x00005410110eb816 */ /* 0x000fe200000000ff */
[----:B------:R-:W-:Y:S01]  /*251b0*/  IMAD.WIDE.U32 R16, R0, -0x2daee0ad, RZ ;  /* 0xd2511f5300107825 */ /* 0x000fe200078e00ff */
[----:B------:R-:W-:Y:S03]  /*251c0*/  PRMT R0, R53, 0x7632, R0 ;  /* 0x0000763235007816 */ /* 0x000fe60000000000 */
[----:B------:R3:W-:Y:S01]  /*251d0*/  ST.E.U16 desc[UR4][R30.64+0x42], R14 ;  /* 0x0000420e1e007985 */ /* 0x0007e2000c101504 */
[----:B------:R-:W-:Y:S05]  /*251e0*/  LOP3.LUT R15, R17, R232, R74, 0x96, !PT ;  /* 0x000000e8110f7212 */ /* 0x000fea00078e964a */
[----:B------:R-:W-:Y:S04]  /*251f0*/  IMAD.WIDE.U32 R20, R15, -0x326172a9, RZ ;  /* 0xcd9e8d570f147825 */ /* 0x000fe800078e00ff */
[----:B-1----:R-:W-:Y:S05]  /*25200*/  IMAD.WIDE.U32 R18, R18, -0x2daee0ad, RZ ;  /* 0xd2511f5312127825 */ /* 0x002fea00078e00ff */
[----:B------:R-:W-:Y:S01]  /*25210*/  LOP3.LUT R24, R19, R241, R16, 0x96, !PT ;  /* 0x000000f113187212 */ /* 0x000fe200078e9610 */
[--C-:B------:R-:W-:Y:S01]  /*25220*/  FADD.FTZ R16, R23, R35.reuse ;  /* 0x0000002317107221 */ /* 0x100fe20000010000 */
[----:B------:R-:W-:Y:S02]  /*25230*/  PRMT R35, R34, 0x7632, R35 ;  /* 0x0000763222237816 */ /* 0x000fe40000000023 */
[----:B---3--:R-:W-:Y:S01]  /*25240*/  PRMT R14, R53, 0x7610, R14 ;  /* 0x00007610350e7816 */ /* 0x008fe2000000000e */
[----:B------:R-:W-:Y:S03]  /*25250*/  FADD.FTZ R23, R22, R16 ;  /* 0x0000001016177221 */ /* 0x000fe60000010000 */
[----:B------:R-:W-:Y:S01]  /*25260*/  PRMT R167, R14, 0x5410, R0 ;  /* 0x000054100ea77816 */ /* 0x000fe20000000000 */
[----:B--2---:R-:W-:Y:S02]  /*25270*/  @!P1 HFMA2.BF16_V2 R51, -RZ.H0_H0, RZ.H0_H0, -R14.H0_H0 ;  /* 0x200000ffff339231 */ /* 0x004fe4000034090e */
[----:B----4-:R-:W-:Y:S03]  /*25280*/  @!P0 HFMA2.BF16_V2 R42, -RZ.H0_H0, RZ.H0_H0, -R0.H0_H0 ;  /* 0x200000ffff2a8231 */ /* 0x010fe60000340900 */
[----:B------:R-:W-:Y:S01]  /*25290*/  PRMT R19, R51, 0x7610, R19 ;  /* 0x0000761033137816 */ /* 0x000fe20000000013 */
[----:B------:R-:W-:Y:S01]  /*252a0*/  @!P1 STL.S16 [R1+0x194], R51 ;  /* 0x0001943301009387 */ /* 0x000fe20000100600 */
[----:B------:R-:W-:Y:S03]  /*252b0*/  PRMT R17, R42, 0x7610, R17 ;  /* 0x000076102a117816 */ /* 0x000fe60000000011 */
[----:B------:R1:W-:Y:S01]  /*252c0*/  @!P0 STL.S16 [R1+0x190], R42 ;  /* 0x0001902a01008387 */ /* 0x0003e20000100600 */
[----:B------:R-:W-:Y:S02]  /*252d0*/  @!P1 PRMT R14, R19, 0x5410, RZ ;  /* 0x00005410130e9816 */ /* 0x000fe400000000ff */
[----:B------:R-:W-:Y:S01]  /*252e0*/  @!P0 PRMT R0, R17, 0x5410, RZ ;  /* 0x0000541011008816 */ /* 0x000fe200000000ff */
[----:B------:R4:W2:Y:S01]  /*252f0*/  LDL.S16 R28, [R1+0x1ec] ;  /* 0x0001ec00011c7983 */ /* 0x0008a20000100600 */
[----:B------:R3:W-:Y:S03]  /*25300*/  MUFU.EX2 R19, R175 ;  /* 0x000000af00137308 */ /* 0x0007e60000000800 */
[----:B------:R4:W-:Y:S04]  /*25310*/  ST.E.U16 desc[UR4][R2.64+0x40], R14 ;  /* 0x0000400e02007985 */ /* 0x0009e8000c101504 */
[----:B------:R4:W-:Y:S01]  /*25320*/  ST.E.U16 desc[UR4][R2.64+0x42], R0 ;  /* 0x0000420002007985 */ /* 0x0009e2000c101504 */
[----:B---3--:R-:W-:Y:S03]  /*25330*/  IMAD.MOV.U32 R175, RZ, RZ, R243 ;  /* 0x000000ffffaf7224 */ /* 0x008fe600078e00f3 */
[----:B-1----:R1:W3:Y:S01]  /*25340*/  LDL.S16 R42, [R1+0x1f0] ;  /* 0x0001f000012a7983 */ /* 0x0022e20000100600 */
[----:B----4-:R-:W-:Y:S01]  /*25350*/  LOP3.LUT R14, R21, R219, R44, 0x96, !PT ;  /* 0x000000db150e7212 */ /* 0x010fe200078e962c */
[----:B------:R-:W-:Y:S04]  /*25360*/  MUFU.EX2 R0, R166 ;  /* 0x000000a600007308 */ /* 0x000fe80000000800 */
[----:B------:R-:W-:Y:S04]  /*25370*/  IMAD.WIDE.U32 R16, R14, -0x2daee0ad, RZ ;  /* 0xd2511f530e107825 */ /* 0x000fe800078e00ff */
[----:B------:R-:W-:Y:S01]  /*25380*/  IMAD.WIDE.U32 R14, R24, -0x326172a9, RZ ;  /* 0xcd9e8d57180e7825 */ /* 0x000fe200078e00ff */
[----:B------:R-:W-:Y:S02]  /*25390*/  LOP3.LUT R18, R17, R239, R18, 0x96, !PT ;  /* 0x000000ef11127212 */ /* 0x000fe400078e9612 */
[----:B------:R-:W-:Y:S01]  /*253a0*/  PRMT R24, R50, 0x7632, R24 ;  /* 0x0000763232187816 */ /* 0x000fe20000000018 */
[----:B------:R-:W4:Y:S01]  /*253b0*/  MUFU.EX2 R17, R165 ;  /* 0x000000a500117308 */ /* 0x000f220000000800 */
[----:B------:R-:W-:Y:S01]  /*253c0*/  LOP3.LUT R15, R15, R237, R20, 0x96, !PT ;  /* 0x000000ed0f0f7212 */ /* 0x000fe200078e9614 */
[----:B------:R-:W-:Y:S04]  /*253d0*/  IMAD.WIDE.U32 R96, R18, -0x326172a9, RZ ;  /* 0xcd9e8d5712607825 */ /* 0x000fe800078e00ff */
[----:B------:R-:W-:Y:S01]  /*253e0*/  IMAD.WIDE.U32 R108, R15, -0x2daee0ad, RZ ;  /* 0xd2511f530f6c7825 */ /* 0x000fe200078e00ff */
[----:B------:R-:W-:Y:S03]  /*253f0*/  LOP3.LUT R29, R97, R235, R14, 0x96, !PT ;  /* 0x000000eb611d7212 */ /* 0x000fe600078e960e */
[----:B------:R-:W1:Y:S01]  /*25400*/  MUFU.EX2 R15, R178 ;  /* 0x000000b2000f7308 */ /* 0x000e620000000800 */
[----:B------:R-:W-:Y:S05]  /*25410*/  LOP3.LUT R16, R109, R233, R16, 0x96, !PT ;  /* 0x000000e96d107212 */ /* 0x000fea00078e9610 */
[----:B------:R-:W-:Y:S01]  /*25420*/  IMAD.WIDE.U32 R52, R16, -0x326172a9, RZ ;  /* 0xcd9e8d5710347825 */ /* 0x000fe200078e00ff */
[----:B----4-:R-:W-:Y:S03]  /*25430*/  F2FP.BF16.F32.PACK_AB R101, R0, R17 ;  /* 0x000000110065723e */ /* 0x010fe600000010ff */
[----:B------:R-:W4:Y:S01]  /*25440*/  MUFU.EX2 R16, R120 ;  /* 0x0000007800107308 */ /* 0x000f220000000800 */
[----:B------:R-:W-:Y:S01]  /*25450*/  PRMT R165, R34, 0x5410, R35 ;  /* 0x0000541022a57816 */ /* 0x000fe20000000023 */
[----:B------:R-:W-:Y:S04]  /*25460*/  FADD.FTZ R14, R17, R27 ;  /* 0x0000001b110e7221 */ /* 0x000fe80000010000 */
[----:B------:R-:W-:Y:S01]  /*25470*/  FADD.FTZ R20, R0, R14 ;  /* 0x0000000e00147221 */ /* 0x000fe20000010000 */
[----:B------:R-:W-:Y:S01]  /*25480*/  LOP3.LUT R0, R53, R141, R96, 0x96, !PT ;  /* 0x0000008d35007212 */ /* 0x000fe200078e9660 */
[----:B------:R-:W-:Y:S01]  /*25490*/  FADD.FTZ R14, R19, R26 ;  /* 0x0000001a130e7221 */ /* 0x000fe20000010000 */
[C---:B-1----:R-:W-:Y:S01]  /*254a0*/  F2FP.BF16.F32.PACK_AB R48, R15.reuse, R19 ;  /* 0x000000130f30723e */ /* 0x042fe200000010ff */
[----:B------:R-:W-:Y:S02]  /*254b0*/  IMAD.MOV.U32 R178, RZ, RZ, R139 ;  /* 0x000000ffffb27224 */ /* 0x000fe400078e008b */
[----:B------:R-:W-:Y:S01]  /*254c0*/  FADD.FTZ R22, R15, R14 ;  /* 0x0000000e0f167221 */ /* 0x000fe20000010000 */
[----:B------:R-:W-:Y:S01]  /*254d0*/  LOP3.LUT R14, R0, 0xff, RZ, 0xc0, !PT ;  /* 0x000000ff000e7812 */ /* 0x000fe200078ec0ff */
[----:B------:R-:W1:Y:S03]  /*254e0*/  MUFU.EX2 R15, R121 ;  /* 0x00000079000f7308 */ /* 0x000e660000000800 */
[----:B------:R-:W-:Y:S01]  /*254f0*/  ISETP.GE.U32.AND P0, PT, R193, R14, PT ;  /* 0x0000000ec100720c */ /* 0x000fe20003f06070 */
[--C-:B----4-:R-:W-:Y:S01]  /*25500*/  FADD.FTZ R17, R16, R25.reuse ;  /* 0x0000001910117221 */ /* 0x110fe20000010000 */
[C---:B------:R-:W-:Y:S02]  /*25510*/  PRMT R14, R11.reuse, 0x7632, R14 ;  /* 0x000076320b0e7816 */ /* 0x040fe4000000000e */
[----:B------:R-:W-:Y:S02]  /*25520*/  PRMT R25, R50, 0x7610, R25 ;  /* 0x0000761032197816 */ /* 0x000fe40000000019 */
[----:B------:R-:W-:Y:S02]  /*25530*/  PRMT R159, R11, 0x5410, R14 ;  /* 0x000054100b9f7816 */ /* 0x000fe4000000000e */
[----:B------:R-:W-:Y:S02]  /*25540*/  PRMT R166, R25, 0x5410, R24 ;  /* 0x0000541019a67816 */ /* 0x000fe40000000018 */
[C---:B-1----:R-:W-:Y:S01]  /*25550*/  F2FP.BF16.F32.PACK_AB R81, R15.reuse, R16 ;  /* 0x000000100f51723e */ /* 0x042fe200000010ff */
[----:B------:R-:W-:Y:S01]  /*25560*/  FADD.FTZ R26, R15, R17 ;  /* 0x000000110f1a7221 */ /* 0x000fe20000010000 */
[----:B------:R-:W-:Y:S01]  /*25570*/  SHF.R.U32.HI R17, RZ, 0x18, R66 ;  /* 0x00000018ff117819 */ /* 0x000fe20000011642 */
[----:B------:R1:W-:Y:S10]  /*25580*/  MUFU.EX2 R16, R176 ;  /* 0x000000b000107308 */ /* 0x0003f40000000800 */
[----:B------:R-:W4:Y:S01]  /*25590*/  MUFU.EX2 R15, R177 ;  /* 0x000000b1000f7308 */ /* 0x000f220000000800 */
[----:B-1----:R-:W-:Y:S01]  /*255a0*/  IMAD.MOV.U32 R176, RZ, RZ, R242 ;  /* 0x000000ffffb07224 */ /* 0x002fe200078e00f2 */
[----:B----4-:R-:W-:Y:S01]  /*255b0*/  F2FP.BF16.F32.PACK_AB R112, R15, R16 ;  /* 0x000000100f70723e */ /* 0x010fe200000010ff */
[----:B------:R-:W-:Y:S02]  /*255c0*/  IMAD.MOV.U32 R177, RZ, RZ, R195 ;  /* 0x000000ffffb17224 */ /* 0x000fe400078e00c3 */
[----:B---3--:R-:W-:Y:S05]  /*255d0*/  @!P0 HFMA2.BF16_V2 R42, -RZ.H0_H0, RZ.H0_H0, -R11.H0_H0 ;  /* 0x200000ffff2a8231 */ /* 0x008fea000034090b */
[----:B------:R-:W-:Y:S01]  /*255e0*/  PRMT R18, R42, 0x7610, R18 ;  /* 0x000076102a127816 */ /* 0x000fe20000000012 */
[----:B------:R1:W-:Y:S03]  /*255f0*/  @!P0 STL.S16 [R1+0x1f0], R42 ;  /* 0x0001f02a01008387 */ /* 0x0003e60000100600 */
[----:B------:R-:W-:Y:S01]  /*25600*/  @!P0 PRMT R11, R18, 0x5410, RZ ;  /* 0x00005410120b8816 */ /* 0x000fe200000000ff */
[----:B------:R4:W3:Y:S04]  /*25610*/  LDL.S16 R51, [R1+0x200] ;  /* 0x0002000001337983 */ /* 0x0008e80000100600 */
[----:B------:R4:W4:Y:S04]  /*25620*/  LDL.S16 R18, [R1+0x1ac] ;  /* 0x0001ac0001127983 */ /* 0x0009280000100600 */
[----:B------:R2:W-:Y:S04]  /*25630*/  ST.E.U16 desc[UR4][R8.64+0x3e], R11 ;  /* 0x00003e0b08007985 */ /* 0x0005e8000c101504 */
[----:B-1----:R1:W4:Y:S01]  /*25640*/  LDL.S16 R42, [R1+0x1e8] ;  /* 0x0001e800012a7983 */ /* 0x0023220000100600 */
[----:B--2---:R-:W-:Y:S04]  /*25650*/  LOP3.LUT R11, R0, 0xffff, RZ, 0xc0, !PT ;  /* 0x0000ffff000b7812 */ /* 0x004fe800078ec0ff */
[----:B------:R-:W-:Y:S04]  /*25660*/  SHF.R.U32.HI R11, RZ, 0x8, R11 ;  /* 0x00000008ff0b7819 */ /* 0x000fe8000001160b */
[----:B------:R-:W-:Y:S04]  /*25670*/  LOP3.LUT R11, R11, 0xffff, RZ, 0xc0, !PT ;  /* 0x0000ffff0b0b7812 */ /* 0x000fe800078ec0ff */
[C---:B------:R-:W-:Y:S02]  /*25680*/  ISETP.GE.U32.AND P0, PT, R193.reuse, R11, PT ;  /* 0x0000000bc100720c */ /* 0x040fe40003f06070 */
[--C-:B------:R-:W-:Y:S02]  /*25690*/  SHF.R.U32.HI R11, RZ, 0x18, R0.reuse ;  /* 0x00000018ff0b7819 */ /* 0x100fe40000011600 */
[----:B------:R-:W-:Y:S02]  /*256a0*/  SHF.R.U32.HI R0, RZ, 0x10, R0 ;  /* 0x00000010ff007819 */ /* 0x000fe40000011600 */
[C---:B------:R-:W-:Y:S02]  /*256b0*/  ISETP.GE.U32.AND P3, PT, R193.reuse, R11, PT ;  /* 0x0000000bc100720c */ /* 0x040fe40003f66070 */
[----:B------:R-:W-:Y:S02]  /*256c0*/  LOP3.LUT R11, R66, 0xff, RZ, 0xc0, !PT ;  /* 0x000000ff420b7812 */ /* 0x000fe400078ec0ff */
[----:B------:R-:W-:Y:S02]  /*256d0*/  LOP3.LUT R0, R0, 0xff, RZ, 0xc0, !PT ;  /* 0x000000ff00007812 */ /* 0x000fe400078ec0ff */
[C---:B------:R-:W-:Y:S01]  /*256e0*/  ISETP.GE.U32.AND P5, PT, R193.reuse, R11, PT ;  /* 0x0000000bc100720c */ /* 0x040fe20003fa6070 */
[----:B------:R-:W-:Y:S01]  /*256f0*/  @!P0 HFMA2.BF16_V2 R28, -RZ.H0_H0, RZ.H0_H0, -R14.H0_H0 ;  /* 0x200000ffff1c8231 */ /* 0x000fe2000034090e */
[----:B------:R-:W-:Y:S02]  /*25700*/  SHF.R.U32.HI R11, RZ, 0x10, R66 ;  /* 0x00000010ff0b7819 */ /* 0x000fe40000011642 */
[----:B------:R-:W-:Y:S02]  /*25710*/  ISETP.GE.U32.AND P6, PT, R193, R0, PT ;  /* 0x00000000c100720c */ /* 0x000fe40003fc6070 */
[----:B------:R-:W-:Y:S01]  /*25720*/  PRMT R19, R28, 0x7610, R19 ;  /* 0x000076101c137816 */ /* 0x000fe20000000013 */
[----:B------:R2:W-:Y:S01]  /*25730*/  @!P0 STL.S16 [R1+0x1ec], R28 ;  /* 0x0001ec1c01008387 */ /* 0x0005e20000100600 */
[----:B------:R-:W-:Y:S02]  /*25740*/  LOP3.LUT R11, R11, 0xff, RZ, 0xc0, !PT ;  /* 0x000000ff0b0b7812 */ /* 0x000fe400078ec0ff */
[----:B------:R-:W-:Y:S02]  /*25750*/  @!P0 PRMT R14, R19, 0x5410, RZ ;  /* 0x00005410130e8816 */ /* 0x000fe400000000ff */
[----:B------:R-:W-:Y:S01]  /*25760*/  LOP3.LUT R0, R66, 0xffff, RZ, 0xc0, !PT ;  /* 0x0000ffff42007812 */ /* 0x000fe200078ec0ff */
[----:B------:R1:W4:Y:S01]  /*25770*/  LDL.S16 R19, [R1+0x1fc] ;  /* 0x0001fc0001137983 */ /* 0x0003220000100600 */
[----:B------:R-:W-:Y:S02]  /*25780*/  ISETP.GE.U32.AND P4, PT, R193, R11, PT ;  /* 0x0000000bc100720c */ /* 0x000fe40003f86070 */
[----:B------:R-:W-:Y:S01]  /*25790*/  SHF.R.U32.HI R0, RZ, 0x8, R0 ;  /* 0x00000008ff007819 */ /* 0x000fe20000011600 */
[----:B------:R1:W-:Y:S01]  /*257a0*/  ST.E.U16 desc[UR4][R8.64+0x40], R14 ;  /* 0x0000400e08007985 */ /* 0x0003e2000c101504 */
[----:B------:R-:W-:Y:S02]  /*257b0*/  PRMT R11, R43, 0x7610, R11 ;  /* 0x000076102b0b7816 */ /* 0x000fe4000000000b */
[----:B------:R-:W-:Y:S02]  /*257c0*/  LOP3.LUT R0, R0, 0xffff, RZ, 0xc0, !PT ;  /* 0x0000ffff00007812 */ /* 0x000fe400078ec0ff */
[C---:B------:R-:W-:Y:S01]  /*257d0*/  ISETP.GE.U32.AND P0, PT, R193.reuse, R17, PT ;  /* 0x00000011c100720c */ /* 0x040fe20003f06070 */
[----:B------:R-:W-:Y:S01]  /*257e0*/  FADD.FTZ R17, R16, R23 ;  /* 0x0000001710117221 */ /* 0x000fe20000010000 */
[----:B------:R-:W-:Y:S02]  /*257f0*/  ISETP.GE.U32.AND P1, PT, R193, R0, PT ;  /* 0x00000000c100720c */ /* 0x000fe40003f26070 */
[----:B------:R-:W-:Y:S01]  /*25800*/  PRMT R0, R43, 0x7632, R0 ;  /* 0x000076322b007816 */ /* 0x000fe20000000000 */
[----:B------:R-:W-:Y:S01]  /*25810*/  FADD.FTZ R21, R15, R17 ;  /* 0x000000110f157221 */ /* 0x000fe20000010000 */
[----:B------:R-:W-:Y:S01]  /*25820*/  PRMT R15, R79, 0x7610, R15 ;  /* 0x000076104f0f7816 */ /* 0x000fe2000000000f */
[----:B------:R1:W-:Y:S01]  /*25830*/  MUFU.EX2 R17, R174 ;  /* 0x000000ae00117308 */ /* 0x0003e20000000800 */
[----:B------:R-:W-:Y:S02]  /*25840*/  PRMT R154, R11, 0x5410, R0 ;  /* 0x000054100b9a7816 */ /* 0x000fe40000000000 */
[----:B------:R-:W-:Y:S02]  /*25850*/  SHF.R.U32.HI R16, RZ, 0x10, R52 ;  /* 0x00000010ff107819 */ /* 0x000fe40000011634 */
[----:B------:R-:W-:Y:S02]  /*25860*/  PRMT R23, R41, 0x7610, R23 ;  /* 0x0000761029177816 */ /* 0x000fe40000000017 */
[----:B------:R-:W-:Y:S02]  /*25870*/  LOP3.LUT R16, R16, 0xff, RZ, 0xc0, !PT ;  /* 0x000000ff10107812 */ /* 0x000fe400078ec0ff */
[----:B--2---:R-:W-:Y:S02]  /*25880*/  LOP3.LUT R28, R52, 0xff, RZ, 0xc0, !PT ;  /* 0x000000ff341c7812 */ /* 0x004fe400078ec0ff */
[----:B-1----:R-:W-:Y:S01]  /*25890*/  PRMT R14, R79, 0x7632, R14 ;  /* 0x000076324f0e7816 */ /* 0x002fe2000000000e */
[----:B------:R-:W-:Y:S03]  /*258a0*/  IMAD.MOV.U32 R174, RZ, RZ, R244 ;  /* 0x000000ffffae7224 */ /* 0x000fe600078e00f4 */
[----:B------:R-:W-:Y:S01]  /*258b0*/  PRMT R160, R15, 0x5410, R14 ;  /* 0x000054100fa07816 */ /* 0x000fe2000000000e */
[----:B---3--:R-:W-:Y:S02]  /*258c0*/  @!P5 HFMA2.BF16_V2 R51, -RZ.H0_H0, RZ.H0_H0, -R15.H0_H0 ;  /* 0x200000ffff33d231 */ /* 0x008fe4000034090f */
[----:B----4-:R-:W-:Y:S03]  /*258d0*/  @!P6 HFMA2.BF16_V2 R18, -RZ.H0_H0, RZ.H0_H0, -R11.H0_H0 ;  /* 0x200000ffff12e231 */ /* 0x010fe6000034090b */
[----:B------:R-:W-:Y:S02]  /*258e0*/  PRMT R32, R51, 0x7610, R32 ;  /* 0x0000761033207816 */ /* 0x000fe40000000020 */
[----:B------:R-:W-:Y:S01]  /*258f0*/  PRMT R33, R18, 0x7610, R33 ;  /* 0x0000761012217816 */ /* 0x000fe20000000021 */
[----:B------:R1:W-:Y:S01]  /*25900*/  @!P6 STL.S16 [R1+0x1ac], R18 ;  /* 0x0001ac120100e387 */ /* 0x0003e20000100600 */
[----:B------:R-:W-:Y:S02]  /*25910*/  @!P5 PRMT R15, R32, 0x5410, RZ ;  /* 0x00005410200fd816 */ /* 0x000fe400000000ff */
[----:B------:R-:W-:Y:S02]  /*25920*/  @!P6 PRMT R11, R33, 0x5410, RZ ;  /* 0x00005410210be816 */ /* 0x000fe400000000ff */
[----:B------:R4:W2:Y:S04]  /*25930*/  LDL.S16 R33, [R1+0x238] ;  /* 0x0002380001217983 */ /* 0x0008a80000100600 */
[----:B------:R3:W-:Y:S01]  /*25940*/  @!P5 STL.S16 [R1+0x200], R51 ;  /* 0x000200330100d387 */ /* 0x0007e20000100600 */
[----:B------:R-:W-:Y:S01]  /*25950*/  ISETP.GE.U32.AND P5, PT, R193, R16, PT ;  /* 0x00000010c100720c */ /* 0x000fe20003fa6070 */
[----:B------:R-:W-:Y:S01]  /*25960*/  @!P3 HFMA2.BF16_V2 R42, -RZ.H0_H0, RZ.H0_H0, -R0.H0_H0 ;  /* 0x200000ffff2ab231 */ /* 0x000fe20000340900 */
[----:B------:R1:W-:Y:S01]  /*25970*/  MUFU.EX2 R16, R198 ;  /* 0x000000c600107308 */ /* 0x0003e20000000800 */
[----:B------:R3:W-:Y:S03]  /*25980*/  ST.E.U16 desc[UR4][R6.64+0x40], R11 ;  /* 0x0000400b06007985 */ /* 0x0007e6000c101504 */
[----:B------:R-:W-:Y:S01]  /*25990*/  PRMT R27, R42, 0x7610, R27 ;  /* 0x000076102a1b7816 */ /* 0x000fe2000000001b */
[----:B------:R-:W-:Y:S03]  /*259a0*/  @!P3 STL.S16 [R1+0x1e8], R42 ;  /* 0x0001e82a0100b387 */ /* 0x000fe60000100600 */
[----:B------:R-:W-:Y:S01]  /*259b0*/  @!P3 PRMT R0, R27, 0x5410, RZ ;  /* 0x000054101b00b816 */ /* 0x000fe200000000ff */
[----:B------:R4:W4:Y:S02]  /*259c0*/  LDL.S16 R32, [R1+0x21c] ;  /* 0x00021c0001207983 */ /* 0x0009240000100600 */
[----:B------:R-:W-:Y:S02]  /*259d0*/  @P5 LOP3.LUT R194, R194, 0x40, RZ, 0xfc, !PT ;  /* 0x00000040c2c25812 */ /* 0x000fe400078efcff */
[----:B------:R-:W-:Y:S01]  /*259e0*/  ISETP.GE.U32.AND P5, PT, R193, R28, PT ;  /* 0x0000001cc100720c */ /* 0x000fe20003fa6070 */
[----:B------:R2:W4:Y:S01]  /*259f0*/  LDL.S16 R27, [R1+0x218] ;  /* 0x00021800011b7983 */ /* 0x0005220000100600 */
[----:B-1----:R-:W1:Y:S01]  /*25a00*/  MUFU.EX2 R18, R173 ;  /* 0x000000ad00127308 */ /* 0x002e620000000800 */
[----:B------:R-:W-:Y:S02]  /*25a10*/  IMAD.MOV.U32 R198, RZ, RZ, R136 ;  /* 0x000000ffffc67224 */ /* 0x000fe400078e0088 */
[----:B------:R1:W-:Y:S04]  /*25a20*/  ST.E.U16 desc[UR4][R6.64+0x42], R0 ;  /* 0x0000420006007985 */ /* 0x0003e8000c101504 */
[----:B------:R-:W-:Y:S01]  /*25a30*/  ST.E.U16 desc[UR4][R30.64+0x50], R15 ;  /* 0x0000500f1e007985 */ /* 0x000fe2000c101504 */
[----:B---3--:R-:W-:Y:S01]  /*25a40*/  IMAD.WIDE.U32 R50, R29, -0x2daee0ad, RZ ;  /* 0xd2511f531d327825 */ /* 0x008fe200078e00ff */
[----:B------:R-:W-:Y:S02]  /*25a50*/  SHF.R.U32.HI R11, RZ, 0x18, R52 ;  /* 0x00000018ff0b7819 */ /* 0x000fe40000011634 */
[----:B-1----:R-:W-:Y:S01]  /*25a60*/  F2FP.BF16.F32.PACK_AB R100, R17, R18 ;  /* 0x000000121164723e */ /* 0x002fe200000010ff */
[----:B------:R-:W-:Y:S01]  /*25a70*/  IMAD.MOV.U32 R173, RZ, RZ, R245 ;  /* 0x000000ffffad7224 */ /* 0x000fe200078e00f5 */
[----:B------:R-:W-:Y:S02]  /*25a80*/  ISETP.GE.U32.AND P6, PT, R193, R11, PT ;  /* 0x0000000bc100720c */ /* 0x000fe40003fc6070 */
[----:B------:R-:W1:Y:S01]  /*25a90*/  MUFU.EX2 R11, R200 ;  /* 0x000000c8000b7308 */ /* 0x000e620000000800 */
[----:B------:R-:W-:Y:S01]  /*25aa0*/  LOP3.LUT R0, R59, R132, R122, 0x96, !PT ;  /* 0x000000843b007212 */ /* 0x000fe200078e967a */
[----:B------:R-:W-:Y:S01]  /*25ab0*/  @!P1 HFMA2.BF16_V2 R19, -RZ.H0_H0, RZ.H0_H0, -R14.H0_H0 ;  /* 0x200000ffff139231 */ /* 0x000fe2000034090e */
[----:B-1----:R-:W-:Y:S04]  /*25ac0*/  F2FP.BF16.F32.PACK_AB R124, R11, R16 ;  /* 0x000000100b7c723e */ /* 0x002fe800000010ff */
[----:B------:R-:W-:Y:S01]  /*25ad0*/  PRMT R40, R19, 0x7610, R40 ;  /* 0x0000761013287816 */ /* 0x000fe20000000028 */
[----:B------:R1:W-:Y:S03]  /*25ae0*/  @!P1 STL.S16 [R1+0x1fc], R19 ;  /* 0x0001fc1301009387 */ /* 0x0003e60000100600 */
[----:B------:R-:W-:Y:S05]  /*25af0*/  @!P1 PRMT R14, R40, 0x5410, RZ ;  /* 0x00005410280e9816 */ /* 0x000fea00000000ff */
[----:B------:R3:W-:Y:S01]  /*25b00*/  ST.E.U16 desc[UR4][R30.64+0x52], R14 ;  /* 0x0000520e1e007985 */ /* 0x0007e2000c101504 */
[----:B-1----:R-:W-:Y:S03]  /*25b10*/  FADD.FTZ R19, R18, R20 ;  /* 0x0000001412137221 */ /* 0x002fe60000010000 */
[----:B------:R1:W3:Y:S01]  /*25b20*/  LDL.S16 R18, [R1+0x224] ;  /* 0x0002240001127983 */ /* 0x0002e20000100600 */
[----:B------:R-:W-:Y:S01]  /*25b30*/  FADD.FTZ R19, R17, R19 ;  /* 0x0000001311137221 */ /* 0x000fe20000010000 */
[----:B------:R-:W-:Y:S04]  /*25b40*/  LOP3.LUT R17, R0, 0xff, RZ, 0xc0, !PT ;  /* 0x000000ff00117812 */ /* 0x000fe800078ec0ff */
[----:B------:R-:W-:Y:S01]  /*25b50*/  ISETP.GE.U32.AND P1, PT, R193, R17, PT ;  /* 0x00000011c100720c */ /* 0x000fe20003f26070 */
[----:B------:R-:W-:Y:S04]  /*25b60*/  FADD.FTZ R17, R16, R22 ;  /* 0x0000001610117221 */ /* 0x000fe80000010000 */
[----:B------:R-:W-:Y:S01]  /*25b70*/  FADD.FTZ R20, R11, R17 ;  /* 0x000000110b147221 */ /* 0x000fe20000010000 */
[----:B------:R-:W-:Y:S01]  /*25b80*/  LOP3.LUT R11, R0, 0xffff, RZ, 0xc0, !PT ;  /* 0x0000ffff000b7812 */ /* 0x000fe200078ec0ff */
[----:B------:R1:W-:Y:S03]  /*25b90*/  MUFU.EX2 R17, R189 ;  /* 0x000000bd00117308 */ /* 0x0003e60000000800 */
[----:B------:R-:W-:Y:S04]  /*25ba0*/  SHF.R.U32.HI R11, RZ, 0x8, R11 ;  /* 0x00000008ff0b7819 */ /* 0x000fe8000001160b */
[----:B------:R-:W-:Y:S01]  /*25bb0*/  LOP3.LUT R11, R11, 0xffff, RZ, 0xc0, !PT ;  /* 0x0000ffff0b0b7812 */ /* 0x000fe200078ec0ff */
[----:B-1----:R-:W-:Y:S02]  /*25bc0*/  IMAD.MOV.U32 R189, RZ, RZ, R133 ;  /* 0x000000ffffbd7224 */ /* 0x002fe400078e0085 */
[----:B--2---:R-:W-:Y:S05]  /*25bd0*/  @!P1 HFMA2.BF16_V2 R33, -RZ.H0_H0, RZ.H0_H0, -R25.H0_H0 ;  /* 0x200000ffff219231 */ /* 0x004fea0000340919 */
[----:B------:R-:W-:Y:S01]  /*25be0*/  PRMT R16, R33, 0x7610, R16 ;  /* 0x0000761021107816 */ /* 0x000fe20000000010 */
[----:B------:R1:W-:Y:S03]  /*25bf0*/  @!P1 STL.S16 [R1+0x238], R33 ;  /* 0x0002382101009387 */ /* 0x0003e60000100600 */
[----:B------:R-:W-:Y:S02]  /*25c00*/  @!P1 PRMT R25, R16, 0x5410, RZ ;  /* 0x0000541010199816 */ /* 0x000fe400000000ff */
[----:B------:R-:W-:Y:S01]  /*25c10*/  ISETP.GE.U32.AND P1, PT, R193, R11, PT ;  /* 0x0000000bc100720c */ /* 0x000fe20003f26070 */
[----:B------:R2:W2:Y:S01]  /*25c20*/  LDL.S16 R16, [R1+0x220] ;  /* 0x0002200001107983 */ /* 0x0004a20000100600 */
[----:B------:R-:W-:Y:S11]  /*25c30*/  LOP3.LUT R11, R58, 0xff, RZ, 0xc0, !PT ;  /* 0x000000ff3a0b7812 */ /* 0x000ff600078ec0ff */
[----:B----4-:R-:W-:Y:S05]  /*25c40*/  @!P1 HFMA2.BF16_V2 R32, -RZ.H0_H0, RZ.H0_H0, -R24.H0_H0 ;  /* 0x200000ffff209231 */ /* 0x010fea0000340918 */
[----:B------:R-:W-:Y:S01]  /*25c50*/  PRMT R15, R32, 0x7610, R15 ;  /* 0x00007610200f7816 */ /* 0x000fe2000000000f */
[----:B------:R-:W-:Y:S03]  /*25c60*/  @!P1 STL.S16 [R1+0x21c], R32 ;  /* 0x00021c2001009387 */ /* 0x000fe60000100600 */
[----:B------:R-:W-:Y:S02]  /*25c70*/  @!P1 PRMT R24, R15, 0x5410, RZ ;  /* 0x000054100f189816 */ /* 0x000fe400000000ff */
[----:B------:R-:W-:Y:S02]  /*25c80*/  ISETP.GE.U32.AND P1, PT, R193, R11, PT ;  /* 0x0000000bc100720c */ /* 0x000fe40003f26070 */
[----:B------:R-:W-:Y:S04]  /*25c90*/  LOP3.LUT R11, R52, 0xffff, RZ, 0xc0, !PT ;  /* 0x0000ffff340b7812 */ /* 0x000fe800078ec0ff */
[----:B------:R-:W-:Y:S04]  /*25ca0*/  SHF.R.U32.HI R11, RZ, 0x8, R11 ;  /* 0x00000008ff0b7819 */ /* 0x000fe8000001160b */
[----:B------:R-:W-:Y:S03]  /*25cb0*/  LOP3.LUT R11, R11, 0xffff, RZ, 0xc0, !PT ;  /* 0x0000ffff0b0b7812 */ /* 0x000fe600078ec0ff */
[----:B------:R-:W-:Y:S01]  /*25cc0*/  @!P1 HFMA2.BF16_V2 R27, -RZ.H0_H0, RZ.H0_H0, -R34.H0_H0 ;  /* 0x200000ffff1b9231 */ /* 0x000fe20000340922 */
[----:B------:R-:W-:Y:S02]  /*25cd0*/  ISETP.GE.U32.AND P2, PT, R193, R11, PT ;  /* 0x0000000bc100720c */ /* 0x000fe40003f46070 */
[----:B------:R-:W-:Y:S02]  /*25ce0*/  MUFU.EX2 R11, R171 ;  /* 0x000000ab000b7308 */ /* 0x000fe40000000800 */
[----:B---3--:R-:W-:Y:S01]  /*25cf0*/  PRMT R14, R27, 0x7610, R14 ;  /* 0x000076101b0e7816 */ /* 0x008fe2000000000e */
[----:B------:R-:W-:Y:S03]  /*25d00*/  @!P1 STL.S16 [R1+0x218], R27 ;  /* 0x0002181b01009387 */ /* 0x000fe60000100600 */
[----:B------:R-:W-:Y:S01]  /*25d10*/  @!P1 PRMT R34, R14, 0x5410, RZ ;  /* 0x000054100e229816 */ /* 0x000fe200000000ff */
[----:B------:R4:W3:Y:S03]  /*25d20*/  LDL.S16 R40, [R1+0x234] ;  /* 0x0002340001287983 */ /* 0x0008e60000100600 */
[----:B------:R-:W4:Y:S01]  /*25d30*/  MUFU.EX2 R14, R172 ;  /* 0x000000ac000e7308 */ /* 0x000f220000000800 */
[----:B-1----:R1:W3:Y:S01]  /*25d40*/  LDL.S16 R33, [R1+0x230] ;  /* 0x0002300001217983 */ /* 0x0022e20000100600 */
[C---:B----4-:R-:W-:Y:S01]  /*25d50*/  F2FP.BF16.F32.PACK_AB R116, R11.reuse, R14 ;  /* 0x0000000e0b74723e */ /* 0x050fe200000010ff */
[----:B------:R-:W-:Y:S01]  /*25d60*/  FADD.FTZ R15, R14, R26 ;  /* 0x0000001a0e0f7221 */ /* 0x000fe20000010000 */
[----:B------:R-:W-:Y:S01]  /*25d70*/  SHF.R.U32.HI R14, RZ, 0x10, R0 ;  /* 0x00000010ff0e7819 */ /* 0x000fe20000011600 */
[----:B------:R-:W-:Y:S02]  /*25d80*/  IMAD.MOV.U32 R172, RZ, RZ, R250 ;  /* 0x000000ffffac7224 */ /* 0x000fe400078e00fa */
[----:B------:R-:W-:Y:S01]  /*25d90*/  FADD.FTZ R22, R11, R15 ;  /* 0x0000000f0b167221 */ /* 0x000fe20000010000 */
[--C-:B------:R-:W-:Y:S02]  /*25da0*/  SHF.R.U32.HI R11, RZ, 0x18, R0.reuse ;  /* 0x00000018ff0b7819 */ /* 0x100fe40000011600 */
[----:B------:R-:W-:Y:S02]  /*25db0*/  PRMT R0, R75, 0x7632, R0 ;  /* 0x000076324b007816 */ /* 0x000fe40000000000 */
[----:B------:R-:W-:Y:S02]  /*25dc0*/  ISETP.GE.U32.AND P1, PT, R193, R11, PT ;  /* 0x0000000bc100720c */ /* 0x000fe40003f26070 */
[----:B------:R-:W-:Y:S02]  /*25dd0*/  PRMT R11, R75, 0x7610, R11 ;  /* 0x000076104b0b7816 */ /* 0x000fe4000000000b */
[----:B------:R-:W-:Y:S02]  /*25de0*/  LOP3.LUT R14, R14, 0xff, RZ, 0xc0, !PT ;  /* 0x000000ff0e0e7812 */ /* 0x000fe400078ec0ff */
[----:B------:R-:W-:Y:S01]  /*25df0*/  PRMT R153, R11, 0x5410, R0 ;  /* 0x000054100b997816 */ /* 0x000fe20000000000 */
[----:B------:R-:W-:Y:S01]  /*25e00*/  @!P4 HFMA2.BF16_V2 R18, -RZ.H0_H0, RZ.H0_H0, -R11.H0_H0 ;  /* 0x200000ffff12c231 */ /* 0x000fe2000034090b */
[----:B------:R-:W-:Y:S04]  /*25e10*/  ISETP.GE.U32.AND P3, PT, R193, R14, PT ;  /* 0x0000000ec100720c */ /* 0x000fe80003f66070 */
[----:B------:R-:W-:Y:S01]  /*25e20*/  PRMT R15, R18, 0x7610, R15 ;  /* 0x00007610120f7816 */ /* 0x000fe2000000000f */
[----:B------:R4:W-:Y:S03]  /*25e30*/  @!P4 STL.S16 [R1+0x224], R18 ;  /* 0x000224120100c387 */ /* 0x0009e60000100600 */
[----:B------:R-:W-:Y:S02]  /*25e40*/  @!P4 PRMT R11, R15, 0x5410, RZ ;  /* 0x000054100f0bc816 */ /* 0x000fe400000000ff */
[----:B------:R1:W4:Y:S03]  /*25e50*/  MUFU.EX2 R15, R197 ;  /* 0x000000c5000f7308 */ /* 0x0003260000000800 */
[----:B------:R4:W-:Y:S01]  /*25e60*/  ST.E.U16 desc[UR4][R2.64+0x50], R11 ;  /* 0x0000500b02007985 */ /* 0x0009e2000c101504 */
[----:B-1----:R-:W-:Y:S02]  /*25e70*/  IMAD.MOV.U32 R197, RZ, RZ, R137 ;  /* 0x000000ffffc57224 */ /* 0x002fe400078e0089 */
[--C-:B----4-:R-:W-:Y:S01]  /*25e80*/  FADD.FTZ R18, R15, R21.reuse ;  /* 0x000000150f127221 */ /* 0x110fe20000010000 */
[----:B------:R-:W-:Y:S04]  /*25e90*/  PRMT R21, R41, 0x7632, R21 ;  /* 0x0000763229157816 */ /* 0x000fe80000000015 */
[----:B------:R-:W-:Y:S01]  /*25ea0*/  PRMT R164, R23, 0x5410, R21 ;  /* 0x0000541017a47816 */ /* 0x000fe20000000015 */
[----:B------:R-:W-:Y:S01]  /*25eb0*/  FADD.FTZ R11, R17, R19 ;  /* 0x00000013110b7221 */ /* 0x000fe20000010000 */
[----:B--2---:R-:W-:Y:S05]  /*25ec0*/  @!P0 HFMA2.BF16_V2 R16, -RZ.H0_H0, RZ.H0_H0, -R0.H0_H0 ;  /* 0x200000ffff108231 */ /* 0x004fea0000340900 */
[----:B------:R-:W-:Y:S01]  /*25ed0*/  PRMT R14, R16, 0x7610, R14 ;  /* 0x00007610100e7816 */ /* 0x000fe2000000000e */
[----:B------:R1:W-:Y:S03]  /*25ee0*/  @!P0 STL.S16 [R1+0x220], R16 ;  /* 0x0002201001008387 */ /* 0x0003e60000100600 */
[----:B------:R-:W-:Y:S01]  /*25ef0*/  @!P0 PRMT R0, R14, 0x5410, RZ ;  /* 0x000054100e008816 */ /* 0x000fe200000000ff */
[----:B------:R4:W2:Y:S01]  /*25f00*/  LDL.S16 R32, [R1+0x214] ;  /* 0x0002140001207983 */ /* 0x0008a20000100600 */
[----:B------:R-:W1:Y:S03]  /*25f10*/  MUFU.EX2 R14, R196 ;  /* 0x000000c4000e7308 */ /* 0x000e660000000800 */
[----:B------:R4:W4:Y:S04]  /*25f20*/  LDL.S16 R26, [R1+0x210] ;  /* 0x00021000011a7983 */ /* 0x0009280000100600 */
[----:B------:R3:W-:Y:S01]  /*25f30*/  ST.E.U16 desc[UR4][R2.64+0x52], R0 ;  /* 0x0000520002007985 */ /* 0x0007e2000c101504 */
[C---:B-1----:R-:W-:Y:S01]  /*25f40*/  F2FP.BF16.F32.PACK_AB R123, R14.reuse, R15 ;  /* 0x0000000f0e7b723e */ /* 0x042fe200000010ff */
[----:B------:R-:W-:Y:S01]  /*25f50*/  FADD.FTZ R27, R14, R18 ;  /* 0x000000120e1b7221 */ /* 0x000fe20000010000 */
[----:B------:R-:W1:Y:S10]  /*25f60*/  MUFU.EX2 R16, R188 ;  /* 0x000000bc00107308 */ /* 0x000e740000000800 */
[----:B------:R-:W-:Y:S01]  /*25f70*/  MUFU.EX2 R18, R211 ;  /* 0x000000d300127308 */ /* 0x000fe20000000800 */
[----:B---3--:R-:W-:Y:S01]  /*25f80*/  LOP3.LUT R0, R51, R132, R108, 0x96, !PT ;  /* 0x0000008433007212 */ /* 0x008fe200078e966c */
[----:B------:R-:W-:Y:S01]  /*25f90*/  @!P3 HFMA2.BF16_V2 R40, -RZ.H0_H0, RZ.H0_H0, -R23.H0_H0 ;  /* 0x200000ffff28b231 */ /* 0x000fe20000340917 */
[C---:B-1----:R-:W-:Y:S01]  /*25fa0*/  F2FP.BF16.F32.PACK_AB R119, R16.reuse, R17 ;  /* 0x000000111077723e */ /* 0x042fe200000010ff */
[----:B------:R-:W-:Y:S01]  /*25fb0*/  FADD.FTZ R36, R16, R11 ;  /* 0x0000000b10247221 */ /* 0x000fe20000010000 */
[----:B------:R-:W-:Y:S01]  /*25fc0*/  LOP3.LUT R11, R0, 0xff, RZ, 0xc0, !PT ;  /* 0x000000ff000b7812 */ /* 0x000fe200078ec0ff */
[----:B------:R-:W-:Y:S01]  /*25fd0*/  @!P1 HFMA2.BF16_V2 R33, -RZ.H0_H0, RZ.H0_H0, -R21.H0_H0 ;  /* 0x200000ffff219231 */ /* 0x000fe20000340915 */
[----:B------:R-:W-:Y:S01]  /*25fe0*/  PRMT R14, R40, 0x7610, R14 ;  /* 0x00007610280e7816 */ /* 0x000fe2000000000e */
[----:B------:R1:W-:Y:S01]  /*25ff0*/  @!P3 STL.S16 [R1+0x234], R40 ;  /* 0x000234280100b387 */ /* 0x0003e20000100600 */
[C---:B------:R-:W-:Y:S01]  /*26000*/  ISETP.GE.U32.AND P4, PT, R193.reuse, R11, PT ;  /* 0x0000000bc100720c */ /* 0x040fe20003f86070 */
[----:B------:R-:W-:Y:S01]  /*26010*/  MUFU.EX2 R16, R203 ;  /* 0x000000cb00107308 */ /* 0x000fe20000000800 */
[----:B------:R-:W-:Y:S01]  /*26020*/  SHF.R.U32.HI R11, RZ, 0x18, R0 ;  /* 0x00000018ff0b7819 */ /* 0x000fe20000011600 */
[----:B------:R3:W-:Y:S01]  /*26030*/  @!P1 STL.S16 [R1+0x230], R33 ;  /* 0x0002302101009387 */ /* 0x0007e20000100600 */
[----:B------:R-:W-:Y:S01]  /*26040*/  @!P3 PRMT R23, R14, 0x5410, RZ ;  /* 0x000054100e17b816 */ /* 0x000fe200000000ff */
[----:B------:R-:W-:Y:S01]  /*26050*/  IMAD.MOV.U32 R188, RZ, RZ, R134 ;  /* 0x000000ffffbc7224 */ /* 0x000fe200078e0086 */
[----:B------:R-:W-:Y:S01]  /*26060*/  ISETP.GE.U32.AND P0, PT, R193, R11, PT ;  /* 0x0000000bc100720c */ /* 0x000fe20003f06070 */
[----:B------:R2:W4:Y:S01]  /*26070*/  LDL.S16 R19, [R1+0x1e4] ;  /* 0x0001e40001137983 */ /* 0x0005220000100600 */
[----:B------:R-:W-:Y:S03]  /*26080*/  PRMT R11, R33, 0x7610, R11 ;  /* 0x00007610210b7816 */ /* 0x000fe6000000000b */
[----:B------:R-:W3:Y:S01]  /*26090*/  MUFU.EX2 R14, R210 ;  /* 0x000000d2000e7308 */ /* 0x000ee20000000800 */
[----:B------:R-:W-:Y:S09]  /*260a0*/  @!P1 PRMT R21, R11, 0x5410, RZ ;  /* 0x000054100b159816 */ /* 0x000ff200000000ff */
[----:B------:R-:W3:Y:S01]  /*260b0*/  MUFU.EX2 R11, R209 ;  /* 0x000000d1000b7308 */ /* 0x000ee20000000800 */
[----:B-1----:R-:W-:Y:S09]  /*260c0*/  LOP3.LUT R40, R50, 0xff, RZ, 0xc0, !PT ;  /* 0x000000ff32287812 */ /* 0x002ff200078ec0ff */
[----:B------:R-:W1:Y:S01]  /*260d0*/  MUFU.EX2 R17, R213 ;  /* 0x000000d500117308 */ /* 0x000e620000000800 */
[----:B---3--:R-:W-:Y:S01]  /*260e0*/  FADD.FTZ R15, R14, R20 ;  /* 0x000000140e0f7221 */ /* 0x008fe20000010000 */
[----:B------:R-:W-:Y:S01]  /*260f0*/  FADD.FTZ R20, R16, R27 ;  /* 0x0000001b10147221 */ /* 0x000fe20000010000 */
[C---:B------:R-:W-:Y:S02]  /*26100*/  F2FP.BF16.F32.PACK_AB R80, R11.reuse, R14 ;  /* 0x0000000e0b50723e */ /* 0x040fe400000010ff */
[----:B------:R-:W-:Y:S01]  /*26110*/  FADD.FTZ R33, R11, R15 ;  /* 0x0000000f0b217221 */ /* 0x000fe20000010000 */
[----:B------:R-:W-:Y:S04]  /*26120*/  SHF.R.U32.HI R11, RZ, 0x10, R0 ;  /* 0x00000010ff0b7819 */ /* 0x000fe80000011600 */
[----:B------:R-:W3:Y:S01]  /*26130*/  MUFU.EX2 R15, R202 ;  /* 0x000000ca000f7308 */ /* 0x000ee20000000800 */
[----:B------:R-:W-:Y:S02]  /*26140*/  LOP3.LUT R0, R0, 0xffff, RZ, 0xc0, !PT ;  /* 0x0000ffff00007812 */ /* 0x000fe400078ec0ff */
[----:B------:R-:W-:Y:S02]  /*26150*/  LOP3.LUT R11, R11, 0xff, RZ, 0xc0, !PT ;  /* 0x000000ff0b0b7812 */ /* 0x000fe400078ec0ff */
[----:B-1----:R-:W-:Y:S02]  /*26160*/  F2FP.BF16.F32.PACK_AB R117, R17, R18 ;  /* 0x000000121175723e */ /* 0x002fe400000010ff */
[----:B------:R-:W-:Y:S02]  /*26170*/  ISETP.GE.U32.AND P1, PT, R193, R11, PT ;  /* 0x0000000bc100720c */ /* 0x000fe40003f26070 */
[--C-:B------:R-:W-:Y:S02]  /*26180*/  SHF.R.U32.HI R11, RZ, 0x8, R0.reuse ;  /* 0x00000008ff0b7819 */ /* 0x100fe40000011600 */
[C---:B------:R-:W-:Y:S02]  /*26190*/  PRMT R0, R10.reuse, 0x7632, R0 ;  /* 0x000076320a007816 */ /* 0x040fe40000000000 */
[----:B------:R-:W-:Y:S02]  /*261a0*/  LOP3.LUT R11, R11, 0xffff, RZ, 0xc0, !PT ;  /* 0x0000ffff0b0b7812 */ /* 0x000fe400078ec0ff */
[----:B------:R-:W-:Y:S02]  /*261b0*/  PRMT R142, R10, 0x5410, R0 ;  /* 0x000054100a8e7816 */ /* 0x000fe40000000000 */
[----:B------:R-:W-:Y:S01]  /*261c0*/  ISETP.GE.U32.AND P3, PT, R193, R11, PT ;  /* 0x0000000bc100720c */ /* 0x000fe20003f66070 */
[--C-:B---3--:R-:W-:Y:S01]  /*261d0*/  FADD.FTZ R27, R15, R20.reuse ;  /* 0x000000140f1b7221 */ /* 0x108fe20000010000 */
[----:B------:R-:W-:Y:S02]  /*261e0*/  PRMT R20, R55, 0x7610, R20 ;  /* 0x0000761037147816 */ /* 0x000fe40000000014 */
[----:B------:R-:W-:Y:S01]  /*261f0*/  F2FP.BF16.F32.PACK_AB R109, R15, R16 ;  /* 0x000000100f6d723e */ /* 0x000fe200000010ff */
[----:B--2---:R-:W-:Y:S02]  /*26200*/  @!P5 HFMA2.BF16_V2 R32, -RZ.H0_H0, RZ.H0_H0, -R10.H0_H0 ;  /* 0x200000ffff20d231 */ /* 0x004fe4000034090a */
[----:B----4-:R-:W-:Y:S03]  /*26210*/  @!P2 HFMA2.BF16_V2 R26, -RZ.H0_H0, RZ.H0_H0, -R0.H0_H0 ;  /* 0x200000ffff1aa231 */ /* 0x010fe60000340900 */
[----:B------:R-:W-:Y:S01]  /*26220*/  PRMT R14, R32, 0x7610, R14 ;  /* 0x00007610200e7816 */ /* 0x000fe2000000000e */
[----:B------:R1:W-:Y:S03]  /*26230*/  @!P5 STL.S16 [R1+0x214], R32 ;  /* 0x000214200100d387 */ /* 0x0003e60000100600 */
[----:B------:R-:W-:Y:S01]  /*26240*/  @!P5 PRMT R10, R14, 0x5410, RZ ;  /* 0x000054100e0ad816 */ /* 0x000fe200000000ff */
[----:B------:R4:W2:Y:S01]  /*26250*/  LDL.S16 R29, [R1+0x1dc] ;  /* 0x0001dc00011d7983 */ /* 0x0008a20000100600 */
[----:B------:R-:W-:Y:S01]  /*26260*/  PRMT R11, R26, 0x7610, R11 ;  /* 0x000076101a0b7816 */ /* 0x000fe2000000000b */
[----:B------:R-:W3:Y:S01]  /*26270*/  MUFU.EX2 R14, R183 ;  /* 0x000000b7000e7308 */ /* 0x000ee20000000800 */
[C---:B------:R-:W-:Y:S01]  /*26280*/  LOP3.LUT P5, RZ, R194.reuse, 0x40, RZ, 0xc0, !PT ;  /* 0x00000040c2ff7812 */ /* 0x040fe200078ac0ff */
[----:B------:R-:W-:Y:S01]  /*26290*/  @!P2 STL.S16 [R1+0x210], R26 ;  /* 0x0002101a0100a387 */ /* 0x000fe20000100600 */
[----:B------:R-:W-:Y:S02]  /*262a0*/  @!P2 PRMT R0, R11, 0x5410, RZ ;  /* 0x000054100b00a816 */ /* 0x000fe400000000ff */
[----:B------:R-:W-:Y:S01]  /*262b0*/  LOP3.LUT R194, R194, 0xffffffdf, RZ, 0xc0, !PT ;  /* 0xffffffdfc2c27812 */ /* 0x000fe200078ec0ff */
[----:B------:R4:W4:Y:S04]  /*262c0*/  LDL.S16 R28, [R1+0x1e0] ;  /* 0x0001e000011c7983 */ /* 0x0009280000100600 */
[----:B------:R-:W1:Y:S01]  /*262d0*/  MUFU.EX2 R11, R179 ;  /* 0x000000b3000b7308 */ /* 0x000e620000000800 */
[----:B------:R1:W-:Y:S04]  /*262e0*/  ST.E.U16 desc[UR4][R8.64+0x4e], R10 ;  /* 0x00004e0a08007985 */ /* 0x0003e8000c101504 */
[----:B------:R1:W-:Y:S01]  /*262f0*/  ST.E.U16 desc[UR4][R8.64+0x50], R0 ;  /* 0x0000500008007985 */ /* 0x0003e2000c101504 */
[----:B---3--:R-:W-:Y:S01]  /*26300*/  FADD.FTZ R22, R14, R22 ;  /* 0x000000160e167221 */ /* 0x008fe20000010000 */
[C---:B-1----:R-:W-:Y:S01]  /*26310*/  F2FP.BF16.F32.PACK_AB R97, R11.reuse, R14 ;  /* 0x0000000e0b61723e */ /* 0x042fe200000010ff */
[----:B------:R-:W-:Y:S02]  /*26320*/  IMAD.MOV.U32 R179, RZ, RZ, R138 ;  /* 0x000000ffffb37224 */ /* 0x000fe400078e008a */
[--C-:B------:R-:W-:Y:S01]  /*26330*/  FADD.FTZ R32, R11, R22.reuse ;  /* 0x000000160b207221 */ /* 0x100fe20000010000 */
[----:B------:R-:W-:Y:S01]  /*26340*/  PRMT R22, R55, 0x7632, R22 ;  /* 0x0000763237167816 */ /* 0x000fe20000000016 */
[----:B------:R1:W-:Y:S03]  /*26350*/  MUFU.EX2 R11, R199 ;  /* 0x000000c7000b7308 */ /* 0x0003e60000000800 */
[----:B------:R-:W-:Y:S02]  /*26360*/  PRMT R148, R20, 0x5410, R22 ;  /* 0x0000541014947816 */ /* 0x000fe40000000016 */
[C---:B------:R-:W-:Y:S05]  /*26370*/  PRMT R10, R98.reuse, 0x7610, R10 ;  /* 0x00007610620a7816 */ /* 0x040fea000000000a */
[----:B------:R-:W-:Y:S01]  /*26380*/  MUFU.EX2 R26, R204 ;  /* 0x000000cc001a7308 */ /* 0x000fe20000000800 */
[----:B------:R-:W-:Y:S01]  /*26390*/  PRMT R0, R98, 0x7632, R0 ;  /* 0x0000763262007816 */ /* 0x000fe20000000000 */
[----:B------:R-:W-:Y:S03]  /*263a0*/  @!P5 HFMA2.BF16_V2 R19, -RZ.H0_H0, RZ.H0_H0, -R10.H0_H0 ;  /* 0x200000ffff13d231 */ /* 0x000fe6000034090a */
[----:B------:R-:W-:Y:S01]  /*263b0*/  PRMT R135, R10, 0x5410, R0 ;  /* 0x000054100a877816 */ /* 0x000fe20000000000 */
[----:B-1----:R-:W-:Y:S01]  /*263c0*/  IMAD.MOV.U32 R199, RZ, RZ, R192 ;  /* 0x000000ffffc77224 */ /* 0x002fe200078e00c0 */
[----:B------:R-:W-:Y:S01]  /*263d0*/  PRMT R37, R19, 0x7610, R37 ;  /* 0x0000761013257816 */ /* 0x000fe20000000025 */
[----:B------:R1:W-:Y:S03]  /*263e0*/  @!P5 STL.S16 [R1+0x1e4], R19 ;  /* 0x0001e4130100d387 */ /* 0x0003e60000100600 */
[----:B------:R-:W-:Y:S01]  /*263f0*/  @!P5 PRMT R10, R37, 0x5410, RZ ;  /* 0x00005410250ad816 */ /* 0x000fe200000000ff */
[----:B------:R-:W3:Y:S04]  /*26400*/  S2R R192, SR_TID.X ;  /* 0x0000000000c07919 */ /* 0x000ee80000002100 */
[----:B------:R3:W-:Y:S01]  /*26410*/  ST.E.U16 desc[UR4][R6.64+0x50], R10 ;  /* 0x0000500a06007985 */ /* 0x0007e2000c101504 */
[----:B-1----:R-:W-:Y:S04]  /*26420*/  LOP3.LUT R19, R58, 0xffff, RZ, 0xc0, !PT ;  /* 0x0000ffff3a137812 */ /* 0x002fe800078ec0ff */
[----:B------:R-:W-:Y:S04]  /*26430*/  SHF.R.U32.HI R19, RZ, 0x8, R19 ;  /* 0x00000008ff137819 */ /* 0x000fe80000011613 */
[----:B------:R-:W-:Y:S01]  /*26440*/  LOP3.LUT R14, R19, 0xffff, RZ, 0xc0, !PT ;  /* 0x0000ffff130e7812 */ /* 0x000fe200078ec0ff */
[----:B---3--:R-:W1:Y:S01]  /*26450*/  MUFU.EX2 R10, R201 ;  /* 0x000000c9000a7308 */ /* 0x008e620000000800 */
[----:B------:R-:W-:Y:S02]  /*26460*/  IMAD.SHL.U32 R192, R192, 0x2, RZ ;  /* 0x00000002c0c07824 */ /* 0x000fe400078e00ff */
[----:B------:R-:W-:Y:S02]  /*26470*/  ISETP.GE.U32.AND P5, PT, R193, R14, PT ;  /* 0x0000000ec100720c */ /* 0x000fe40003fa6070 */
[----:B------:R-:W-:Y:S02]  /*26480*/  SHF.R.U32.HI R14, RZ, 0x18, R58 ;  /* 0x00000018ff0e7819 */ /* 0x000fe4000001163a */
[----:B------:R-:W-:Y:S02]  /*26490*/  LOP3.LUT R192, R192, 0x6, RZ, 0xc0, !PT ;  /* 0x00000006c0c07812 */ /* 0x000fe400078ec0ff */
[----:B-1----:R-:W-:Y:S01]  /*264a0*/  F2FP.BF16.F32.PACK_AB R83, R10, R11 ;  /* 0x0000000b0a53723e */ /* 0x002fe200000010ff */
[----:B--2---:R-:W-:Y:S05]  /*264b0*/  @!P4 HFMA2.BF16_V2 R29, -RZ.H0_H0, RZ.H0_H0, -R20.H0_H0 ;  /* 0x200000ffff1dc231 */ /* 0x004fea0000340914 */
[----:B------:R-:W-:Y:S01]  /*264c0*/  PRMT R16, R29, 0x7610, R16 ;  /* 0x000076101d107816 */ /* 0x000fe20000000010 */
[----:B------:R-:W-:Y:S01]  /*264d0*/  @!P4 STL.S16 [R1+0x1dc], R29 ;  /* 0x0001dc1d0100c387 */ /* 0x000fe20000100600 */
[----:B----4-:R-:W-:Y:S02]  /*264e0*/  @!P6 HFMA2.BF16_V2 R28, -RZ.H0_H0, RZ.H0_H0, -R0.H0_H0 ;  /* 0x200000ffff1ce231 */ /* 0x010fe40000340900 */
[----:B------:R-:W-:Y:S01]  /*264f0*/  @!P4 PRMT R20, R16, 0x5410, RZ ;  /* 0x000054101014c816 */ /* 0x000fe200000000ff */
[----:B------:R-:W-:Y:S01]  /*26500*/  FADD.FTZ R16, R18, R33 ;  /* 0x0000002112107221 */ /* 0x000fe20000010000 */
[----:B------:R-:W-:Y:S02]  /*26510*/  ISETP.GE.U32.AND P4, PT, R193, R14, PT ;  /* 0x0000000ec100720c */ /* 0x000fe40003f86070 */
[----:B------:R-:W-:Y:S01]  /*26520*/  PRMT R15, R28, 0x7610, R15 ;  /* 0x000076101c0f7816 */ /* 0x000fe2000000000f */
[----:B------:R1:W-:Y:S01]  /*26530*/  @!P6 STL.S16 [R1+0x1e0], R28 ;  /* 0x0001e01c0100e387 */ /* 0x0003e20000100600 */
[----:B------:R2:W-:Y:S02]  /*26540*/  MUFU.EX2 R14, R191 ;  /* 0x000000bf000e7308 */ /* 0x0005e40000000800 */
[----:B------:R-:W-:Y:S01]  /*26550*/  @!P6 PRMT R0, R15, 0x5410, RZ ;  /* 0x000054100f00e816 */ /* 0x000fe200000000ff */
[----:B------:R4:W3:Y:S04]  /*26560*/  LDL.S16 R43, [R1+0x258] ;  /* 0x00025800012b7983 */ /* 0x0008e80000100600 */
[----:B------:R4:W4:Y:S03]  /*26570*/  LDL.S16 R42, [R1+0x254] ;  /* 0x00025400012a7983 */ /* 0x0009260000100600 */
[----:B------:R-:W1:Y:S01]  /*26580*/  MUFU.EX2 R15, R190 ;  /* 0x000000be000f7308 */ /* 0x000e620000000800 */
[----:B------:R3:W4:Y:S04]  /*26590*/  LDL.S16 R37, [R1+0x250] ;  /* 0x0002500001257983 */ /* 0x0007280000100600 */
[----:B------:R1:W-:Y:S01]  /*265a0*/  ST.E.U16 desc[UR4][R6.64+0x52], R0 ;  /* 0x0000520006007985 */ /* 0x0003e2000c101504 */
[----:B--2---:R-:W-:Y:S03]  /*265b0*/  IMAD.MOV.U32 R191, RZ, RZ, R12 ;  /* 0x000000ffffbf7224 */ /* 0x004fe600078e000c */
[----:B------:R-:W-:Y:S04]  /*265c0*/  ST.E.U16 desc[UR4][R30.64+0x60], R25 ;  /* 0x000060191e007985 */ /* 0x000fe8000c101504 */
[----:B------:R-:W-:Y:S01]  /*265d0*/  ST.E.U16 desc[UR4][R30.64+0x62], R24 ;  /* 0x000062181e007985 */ /* 0x000fe2000c101504 */
[----:B-1----:R-:W-:Y:S01]  /*265e0*/  IMAD.WIDE.U32 R28, R102, -0x326172a9, RZ ;  /* 0xcd9e8d57661c7825 */ /* 0x002fe200078e00ff */
[----:B------:R-:W-:Y:S02]  /*265f0*/  F2FP.BF16.F32.PACK_AB R79, R14, R15 ;  /* 0x0000000f0e4f723e */ /* 0x000fe400000010ff */
[----:B------:R1:W-:Y:S01]  /*26600*/  ST.E.U16 desc[UR4][R2.64+0x60], R23 ;  /* 0x0000601702007985 */ /* 0x0003e2000c101504 */
[----:B------:R-:W-:Y:S01]  /*26610*/  IMAD.MOV.U32 R190, RZ, RZ, R13 ;  /* 0x000000ffffbe7224 */ /* 0x000fe200078e000d */
[----:B------:R-:W-:Y:S02]  /*26620*/  LOP3.LUT R19, R29, R225, R110, 0x96, !PT ;  /* 0x000000e11d137212 */ /* 0x000fe400078e966e */
[----:B------:R-:W-:Y:S01]  /*26630*/  LOP3.LUT R18, R47, R224, R28, 0x96, !PT ;  /* 0x000000e02f127212 */ /* 0x000fe200078e961c */
[----:B------:R-:W-:Y:S04]  /*26640*/  ST.E.U16 desc[UR4][R2.64+0x62], R21 ;  /* 0x0000621502007985 */ /* 0x000fe8000c101504 */
[----:B------:R-:W-:Y:S01]  /*26650*/  ST.E.U16 desc[UR4][R8.64+0x5e], R20 ;  /* 0x00005e1408007985 */ /* 0x000fe2000c101504 */
[----:B------:R-:W-:Y:S01]  /*26660*/  FADD.FTZ R0, R11, R36 ;  /* 0x000000240b007221 */ /* 0x000fe20000010000 */
[----:B------:R-:W-:Y:S03]  /*26670*/  FADD.FTZ R36, R17, R16 ;  /* 0x0000001011247221 */ /* 0x000fe60000010000 */
[----:B------:R-:W-:Y:S01]  /*26680*/  FADD.FTZ R33, R10, R0 ;  /* 0x000000000a217221 */ /* 0x000fe20000010000 */
[----:B------:R-:W-:Y:S01]  /*26690*/  IMAD.WIDE.U32 R10, R19, -0x2daee0ad, RZ ;  /* 0xd2511f53130a7825 */ /* 0x000fe200078e00ff */
[----:B------:R-:W2:Y:S03]  /*266a0*/  MUFU.EX2 R0, R212 ;  /* 0x000000d400007308 */ /* 0x000ea60000000800 */
[----:B------:R-:W-:Y:S01]  /*266b0*/  IMAD.WIDE.U32 R18, R18, -0x2daee0ad, RZ ;  /* 0xd2511f5312127825 */ /* 0x000fe200078e00ff */
[----:B------:R-:W-:Y:S04]  /*266c0*/  LOP3.LUT R11, R11, R232, R78, 0x96, !PT ;  /* 0x000000e80b0b7212 */ /* 0x000fe800078e964e */
[----:B------:R-:W-:Y:S01]  /*266d0*/  LOP3.LUT R19, R19, R241, R10, 0x96, !PT ;  /* 0x000000f113137212 */ /* 0x000fe200078e960a */
[----:B------:R-:W-:Y:S04]  /*266e0*/  IMAD.WIDE.U32 R16, R11, -0x326172a9, RZ ;  /* 0xcd9e8d570b107825 */ /* 0x000fe800078e00ff */
[----:B------:R-:W-:Y:S01]  /*266f0*/  FADD.FTZ R10, R15, R32 ;  /* 0x000000200f0a7221 */ /* 0x000fe20000010000 */
[----:B------:R-:W-:Y:S03]  /*26700*/  FADD.FTZ R11, R26, R27 ;  /* 0x0000001b1a0b7221 */ /* 0x000fe60000010000 */
[----:B------:R-:W-:Y:S01]  /*26710*/  FADD.FTZ R32, R14, R10 ;  /* 0x0000000a0e207221 */ /* 0x000fe20000010000 */
[----:B------:R-:W-:Y:S02]  /*26720*/  LOP3.LUT R10, R17, R219, R46, 0x96, !PT ;  /* 0x000000db110a7212 */ /* 0x000fe400078e962e */
[C---:B--2---:R-:W-:Y:S01]  /*26730*/  F2FP.BF16.F32.PACK_AB R107, R0.reuse, R26 ;  /* 0x0000001a006b723e */ /* 0x044fe200000010ff */
[----:B------:R-:W-:Y:S02]  /*26740*/  FADD.FTZ R26, R0, R11 ;  /* 0x0000000b001a7221 */ /* 0x000fe40000010000 */
[----:B------:R-:W-:Y:S04]  /*26750*/  IMAD.WIDE.U32 R14, R10, -0x2daee0ad, RZ ;  /* 0xd2511f530a0e7825 */ /* 0x000fe800078e00ff */
[----:B------:R-:W-:Y:S01]  /*26760*/  IMAD.WIDE.U32 R10, R19, -0x326172a9, RZ ;  /* 0xcd9e8d57130a7825 */ /* 0x000fe200078e00ff */
[----:B------:R-:W-:Y:S04]  /*26770*/  LOP3.LUT R15, R15, R239, R18, 0x96, !PT ;  /* 0x000000ef0f0f7212 */ /* 0x000fe800078e9612 */
[----:B------:R-:W-:Y:S01]  /*26780*/  LOP3.LUT R0, R11, R237, R16, 0x96, !PT ;  /* 0x000000ed0b007212 */ /* 0x000fe200078e9610 */
[----:B------:R-:W-:Y:S01]  /*26790*/  IMAD.WIDE.U32 R102, R15, -0x326172a9, RZ ;  /* 0xcd9e8d570f667825 */ /* 0x000fe200078e00ff */
[----:B------:R-:W2:Y:S03]  /*267a0*/  MUFU.EX2 R11, R206 ;  /* 0x000000ce000b7308 */ /* 0x000ea60000000800 */
[----:B------:R-:W-:Y:S01]  /*267b0*/  IMAD.WIDE.U32 R120, R0, -0x2daee0ad, RZ ;  /* 0xd2511f5300787825 */ /* 0x000fe200078e00ff */
[----:B------:R-:W-:Y:S04]  /*267c0*/  LOP3.LUT R27, R103, R235, R10, 0x96, !PT ;  /* 0x000000eb671b7212 */ /* 0x000fe800078e960a */
[----:B------:R-:W-:Y:S02]  /*267d0*/  LOP3.LUT R14, R121, R233, R14, 0x96, !PT ;  /* 0x000000e9790e7212 */ /* 0x000fe400078e960e */
[----:B------:R-:W1:Y:S03]  /*267e0*/  MUFU.EX2 R0, R207 ;  /* 0x000000cf00007308 */ /* 0x000e660000000800 */
[----:B------:R-:W-:Y:S04]  /*267f0*/  IMAD.WIDE.U32 R56, R14, -0x326172a9, RZ ;  /* 0xcd9e8d570e387825 */ /* 0x000fe800078e00ff */
[----:B--2---:R-:W-:Y:S01]  /*26800*/  FADD.FTZ R10, R11, R33 ;  /* 0x000000210b0a7221 */ /* 0x004fe20000010000 */
[----:B-1----:R-:W-:Y:S02]  /*26810*/  LOP3.LUT R23, R57, R141, R102, 0x96, !PT ;  /* 0x0000008d39177212 */ /* 0x002fe400078e9666 */
[----:B------:R-:W1:Y:S02]  /*26820*/  MUFU.EX2 R14, R218 ;  /* 0x000000da000e7308 */ /* 0x000e640000000800 */
[----:B------:R-:W-:Y:S02]  /*26830*/  LOP3.LUT R15, R23, 0xff, RZ, 0xc0, !PT ;  /* 0x000000ff170f7812 */ /* 0x000fe400078ec0ff */
[C---:B------:R-:W-:Y:S01]  /*26840*/  F2FP.BF16.F32.PACK_AB R75, R0.reuse, R11 ;  /* 0x0000000b004b723e */ /* 0x040fe200000010ff */
[--C-:B------:R-:W-:Y:S01]  /*26850*/  FADD.FTZ R25, R0, R10.reuse ;  /* 0x0000000a00197221 */ /* 0x100fe20000010000 */
[C---:B------:R-:W-:Y:S04]  /*26860*/  PRMT R10, R99.reuse, 0x7610, R10 ;  /* 0x00007610630a7816 */ /* 0x040fe8000000000a */
[----:B------:R-:W2:Y:S01]  /*26870*/  MUFU.EX2 R11, R222 ;  /* 0x000000de000b7308 */ /* 0x000ea20000000800 */
[----:B------:R-:W-:Y:S04]  /*26880*/  PRMT R0, R99, 0x7632, R0 ;  /* 0x0000763263007816 */ /* 0x000fe80000000000 */
[----:B------:R-:W-:Y:S01]  /*26890*/  PRMT R143, R10, 0x5410, R0 ;  /* 0x000054100a8f7816 */ /* 0x000fe20000000000 */
[----:B---3--:R-:W-:Y:S02]  /*268a0*/  @!P3 HFMA2.BF16_V2 R43, -RZ.H0_H0, RZ.H0_H0, -R22.H0_H0 ;  /* 0x200000ffff2bb231 */ /* 0x008fe40000340916 */
[----:B----4-:R-:W-:Y:S03]  /*268b0*/  @!P1 HFMA2.BF16_V2 R42, -RZ.H0_H0, RZ.H0_H0, -R10.H0_H0 ;  /* 0x200000ffff2a9231 */ /* 0x010fe6000034090a */
[----:B------:R-:W-:Y:S01]  /*268c0*/  PRMT R16, R43, 0x7610, R16 ;  /* 0x000076102b107816 */ /* 0x000fe20000000010 */
[----:B------:R-:W-:Y:S01]  /*268d0*/  @!P3 STL.S16 [R1+0x258], R43 ;  /* 0x0002582b0100b387 */ /* 0x000fe20000100600 */
[----:B------:R-:W-:Y:S01]  /*268e0*/  @!P0 HFMA2.BF16_V2 R37, -RZ.H0_H0, RZ.H0_H0, -R0.H0_H0 ;  /* 0x200000ffff258231 */ /* 0x000fe20000340900 */
[----:B------:R-:W-:Y:S02]  /*268f0*/  PRMT R18, R42, 0x7610, R18 ;  /* 0x000076102a127816 */ /* 0x000fe40000000012 */
[----:B------:R3:W-:Y:S01]  /*26900*/  @!P1 STL.S16 [R1+0x254], R42 ;  /* 0x0002542a01009387 */ /* 0x0007e20000100600 */
[----:B------:R-:W-:Y:S01]  /*26910*/  @!P3 PRMT R22, R16, 0x5410, RZ ;  /* 0x000054101016b816 */ /* 0x000fe200000000ff */
[----:B-1----:R-:W-:Y:S01]  /*26920*/  FADD.FTZ R16, R14, R36 ;  /* 0x000000240e107221 */ /* 0x002fe20000010000 */
[----:B------:R-:W-:Y:S01]  /*26930*/  ISETP.GE.U32.AND P3, PT, R193, R15, PT ;  /* 0x0000000fc100720c */ /* 0x000fe20003f66070 */
[----:B------:R1:W-:Y:S01]  /*26940*/  @!P0 STL.S16 [R1+0x250], R37 ;  /* 0x0002502501008387 */ /* 0x0003e20000100600 */
[----:B------:R-:W-:Y:S01]  /*26950*/  PRMT R17, R37, 0x7610, R17 ;  /* 0x0000761025117816 */ /* 0x000fe20000000011 */
[C---:B--2---:R-:W-:Y:S01]  /*26960*/  FADD.FTZ R183, R11.reuse, R16 ;  /* 0x000000100bb77221 */ /* 0x044fe20000010000 */
[----:B------:R-:W-:Y:S01]  /*26970*/  F2FP.BF16.F32.PACK_AB R14, R11, R14 ;  /* 0x0000000e0b0e723e */ /* 0x000fe200000010ff */
[----:B------:R4:W2:Y:S01]  /*26980*/  LDL.S16 R150, [R1+0x274] ;  /* 0x0002740001967983 */ /* 0x0008a20000100600 */
[----:B------:R-:W-:Y:S02]  /*26990*/  LOP3.LUT R15, R23, 0xffff, RZ, 0xc0, !PT ;  /* 0x0000ffff170f7812 */ /* 0x000fe400078ec0ff */
[----:B------:R-:W-:Y:S01]  /*269a0*/  SHF.R.U32.HI R11, RZ, 0x18, R23 ;  /* 0x00000018ff0b7819 */ /* 0x000fe20000011617 */
[----:B------:R4:W4:Y:S01]  /*269b0*/  LDL.S16 R149, [R1+0x270] ;  /* 0x0002700001957983 */ /* 0x0009220000100600 */
[----:B------:R-:W-:Y:S02]  /*269c0*/  @!P0 PRMT R0, R17, 0x5410, RZ ;  /* 0x0000541011008816 */ /* 0x000fe400000000ff */
[----:B------:R-:W-:Y:S01]  /*269d0*/  SHF.R.U32.HI R15, RZ, 0x8, R15 ;  /* 0x00000008ff0f7819 */ /* 0x000fe2000001160f */
[----:B------:R2:W4:Y:S01]  /*269e0*/  LDL.S16 R103, [R1+0x27c] ;  /* 0x00027c0001677983 */ /* 0x0005220000100600 */
[----:B------:R-:W-:Y:S02]  /*269f0*/  ISETP.GE.U32.AND P0, PT, R193, R11, PT ;  /* 0x0000000bc100720c */ /* 0x000fe40003f06070 */
[----:B------:R-:W-:Y:S01]  /*26a00*/  LOP3.LUT R11, R29, R225, R184, 0x96, !PT ;  /* 0x000000e11d0b7212 */ /* 0x000fe200078e96b8 */
[----:B------:R4:W-:Y:S01]  /*26a10*/  ST.E.U16 desc[UR4][R8.64+0x60], R22 ;  /* 0x0000601608007985 */ /* 0x0009e2000c101504 */
[----:B------:R-:W-:Y:S02]  /*26a20*/  LOP3.LUT R15, R15, 0xffff, RZ, 0xc0, !PT ;  /* 0x0000ffff0f0f7812 */ /* 0x000fe400078ec0ff */
[----:B------:R-:W-:Y:S01]  /*26a30*/  @!P1 PRMT R10, R18, 0x5410, RZ ;  /* 0x00005410120a9816 */ /* 0x000fe200000000ff */
[----:B------:R-:W-:Y:S01]  /*26a40*/  IMAD.WIDE.U32 R18, R11, -0x2daee0ad, RZ ;  /* 0xd2511f530b127825 */ /* 0x000fe200078e00ff */
[----:B------:R-:W-:Y:S01]  /*26a50*/  ISETP.GE.U32.AND P1, PT, R193, R15, PT ;  /* 0x0000000fc100720c */ /* 0x000fe20003f26070 */
[----:B---3--:R3:W3:Y:S01]  /*26a60*/  LDL.S16 R42, [R1+0x278] ;  /* 0x00027800012a7983 */ /* 0x0086e20000100600 */
[----:B------:R-:W-:Y:S01]  /*26a70*/  LOP3.LUT R16, R45, R224, R28, 0x96, !PT ;  /* 0x000000e02d107212 */ /* 0x000fe200078e961c */
[----:B------:R-:W1:Y:S01]  /*26a80*/  MUFU.EX2 R15, R205 ;  /* 0x000000cd000f7308 */ /* 0x000e620000000800 */
[----:B------:R-:W-:Y:S01]  /*26a90*/  LOP3.LUT R19, R19, R232, R74, 0x96, !PT ;  /* 0x000000e813137212 */ /* 0x000fe200078e964a */
[----:B-1----:R-:W-:Y:S01]  /*26aa0*/  IMAD.WIDE.U32 R36, R144, -0x326172a9, RZ ;  /* 0xcd9e8d5790247825 */ /* 0x002fe200078e00ff */
[----:B------:R-:W-:Y:S01]  /*26ab0*/  @P0 LOP3.LUT R194, R194, 0x20, RZ, 0xfc, !PT ;  /* 0x00000020c2c20812 */ /* 0x000fe200078efcff */
[----:B------:R-:W-:Y:S01]  /*26ac0*/  ST.E.U16 desc[UR4][R6.64+0x62], R0 ;  /* 0x0000620006007985 */ /* 0x000fe2000c101504 */
[----:B------:R-:W-:Y:S01]  /*26ad0*/  ISETP.GE.U32.AND P0, PT, R193, R40, PT ;  /* 0x00000028c100720c */ /* 0x000fe20003f06070 */
[----:B------:R-:W-:Y:S01]  /*26ae0*/  IMAD.WIDE.U32 R16, R16, -0x2daee0ad, RZ ;  /* 0xd2511f5310107825 */ /* 0x000fe200078e00ff */
[CC--:B------:R-:W-:Y:S03]  /*26af0*/  LOP3.LUT R33, R37.reuse, R225.reuse, R110, 0x96, !PT ;  /* 0x000000e125217212 */ /* 0x0c0fe600078e966e */
[----:B------:R-:W1:Y:S01]  /*26b00*/  MUFU.EX2 R11, R208 ;  /* 0x000000d0000b7308 */ /* 0x000e620000000800 */
[----:B------:R-:W-:Y:S01]  /*26b10*/  LOP3.LUT R28, R37, R225, R184, 0x96, !PT ;  /* 0x000000e1251c7212 */ /* 0x000fe200078e96b8 */
[----:B------:R-:W-:Y:S01]  /*26b20*/  IMAD.WIDE.U32 R20, R19, -0x326172a9, RZ ;  /* 0xcd9e8d5713147825 */ /* 0x000fe200078e00ff */
[----:B------:R-:W-:Y:S01]  /*26b30*/  LOP3.LUT R24, R17, R241, R18, 0x96, !PT ;  /* 0x000000f111187212 */ /* 0x000fe200078e9612 */
[----:B------:R-:W-:Y:S03]  /*26b40*/  ST.E.U16 desc[UR4][R6.64+0x60], R10 ;  /* 0x0000600a06007985 */ /* 0x000fe6000c101504 */
[----:B------:R-:W-:Y:S01]  /*26b50*/  LOP3.LUT R18, R21, R219, R44, 0x96, !PT ;  /* 0x000000db15127212 */ /* 0x000fe200078e962c */
[----:B------:R-:W-:Y:S01]  /*26b60*/  ST.E.U16 desc[UR4][R30.64+0x70], R34 ;  /* 0x000070221e007985 */ /* 0x000fe2000c101504 */
[----:B------:R-:W-:Y:S03]  /*26b70*/  FADD.FTZ R17, R15, R32 ;  /* 0x000000200f117221 */ /* 0x000fe60000010000 */
[----:B------:R-:W-:Y:S05]  /*26b80*/  IMAD.WIDE.U32 R18, R18, -0x2daee0ad, RZ ;  /* 0xd2511f5312127825 */ /* 0x000fea00078e00ff */
[----:B------:R-:W-:Y:S01]  /*26b90*/  LOP3.LUT R19, R19, R239, R16, 0x96, !PT ;  /* 0x000000ef13137212 */ /* 0x000fe200078e9610 */
[C---:B-1----:R-:W-:Y:S01]  /*26ba0*/  FADD.FTZ R21, R11.reuse, R17 ;  /* 0x000000110b157221 */ /* 0x042fe20000010000 */
[----:B------:R-:W-:Y:S01]  /*26bb0*/  F2FP.BF16.F32.PACK_AB R37, R11, R15 ;  /* 0x0000000f0b25723e */ /* 0x000fe200000010ff */
[----:B------:R-:W-:Y:S01]  /*26bc0*/  IMAD.WIDE.U32 R16, R24, -0x326172a9, RZ ;  /* 0xcd9e8d5718107825 */ /* 0x000fe200078e00ff */
[----:B------:R-:W1:Y:S03]  /*26bd0*/  MUFU.EX2 R15, R220 ;  /* 0x000000dc000f7308 */ /* 0x000e660000000800 */
[----:B------:R-:W-:Y:S01]  /*26be0*/  IMAD.WIDE.U32 R98, R19, -0x326172a9, RZ ;  /* 0xcd9e8d5713627825 */ /* 0x000fe200078e00ff */
[----:B------:R-:W-:Y:S02]  /*26bf0*/  LOP3.LUT R11, R17, R237, R20, 0x96, !PT ;  /* 0x000000ed110b7212 */ /* 0x000fe400078e9614 */
[----:B------:R-:W-:Y:S02]  /*26c00*/  PRMT R19, R54, 0x7610, R19 ;  /* 0x0000761036137816 */ /* 0x000fe40000000013 */
[----:B------:R-:W-:Y:S01]  /*26c10*/  LOP3.LUT R24, R99, R235, R16, 0x96, !PT ;  /* 0x000000eb63187212 */ /* 0x000fe200078e9610 */
[----:B------:R-:W-:Y:S01]  /*26c20*/  IMAD.WIDE.U32 R110, R11, -0x2daee0ad, RZ ;  /* 0xd2511f530b6e7825 */ /* 0x000fe200078e00ff */
[----:B------:R-:W-:Y:S01]  /*26c30*/  PRMT R20, R49, 0x7632, R20 ;  /* 0x0000763231147816 */ /* 0x000fe20000000014 */
[----:B------:R-:W1:Y:S03]  /*26c40*/  MUFU.EX2 R11, R221 ;  /* 0x000000dd000b7308 */ /* 0x000e660000000800 */
[----:B------:R-:W-:Y:S01]  /*26c50*/  LOP3.LUT R18, R111, R233, R18, 0x96, !PT ;  /* 0x000000e96f127212 */ /* 0x000fe200078e9612 */
[----:B-1----:R-:W-:Y:S06]  /*26c60*/  FADD.FTZ R16, R15, R26 ;  /* 0x0000001a0f107221 */ /* 0x002fec0000010000 */
[----:B------:R-:W1:Y:S01]  /*26c70*/  MUFU.EX2 R17, R215 ;  /* 0x000000d700117308 */ /* 0x000e620000000800 */
[C---:B------:R-:W-:Y:S01]  /*26c80*/  F2FP.BF16.F32.PACK_AB R26, R11.reuse, R15 ;  /* 0x0000000f0b1a723e */ /* 0x040fe200000010ff */
[----:B------:R-:W-:Y:S01]  /*26c90*/  FADD.FTZ R184, R11, R16 ;  /* 0x000000100bb87221 */ /* 0x000fe20000010000 */
[C---:B------:R-:W-:Y:S02]  /*26ca0*/  PRMT R15, R129.reuse, 0x7610, R15 ;  /* 0x00007610810f7816 */ /* 0x040fe4000000000f */
[----:B------:R-:W-:Y:S04]  /*26cb0*/  PRMT R11, R129, 0x7632, R11 ;  /* 0x00007632810b7816 */ /* 0x000fe8000000000b */
[----:B------:R-:W-:Y:S02]  /*26cc0*/  PRMT R158, R15, 0x5410, R11 ;  /* 0x000054100f9e7816 */ /* 0x000fe4000000000b */
[----:B-1----:R-:W-:Y:S01]  /*26cd0*/  F2FP.BF16.F32.PACK_AB R32, R5, R17 ;  /* 0x000000110520723e */ /* 0x002fe200000010ff */
[----:B--2---:R-:W-:Y:S02]  /*26ce0*/  @!P3 HFMA2.BF16_V2 R150, -RZ.H0_H0, RZ.H0_H0, -R15.H0_H0 ;  /* 0x200000ffff96b231 */ /* 0x004fe4000034090f */
[----:B----4-:R-:W-:Y:S03]  /*26cf0*/  @!P1 HFMA2.BF16_V2 R149, -RZ.H0_H0, RZ.H0_H0, -R11.H0_H0 ;  /* 0x200000ffff959231 */ /* 0x010fe6000034090b */
[----:B------:R-:W-:Y:S04]  /*26d00*/  PRMT R55, R150, 0x7610, R55 ;  /* 0x0000761096377816 */ /* 0x000fe80000000037 */
[----:B------:R-:W-:Y:S02]  /*26d10*/  @!P3 PRMT R15, R55, 0x5410, RZ ;  /* 0x00005410370fb816 */ /* 0x000fe400000000ff */
[----:B------:R-:W-:Y:S04]  /*26d20*/  PRMT R22, R149, 0x7610, R22 ;  /* 0x0000761095167816 */ /* 0x000fe80000000016 */
[----:B------:R-:W-:Y:S01]  /*26d30*/  @!P1 PRMT R11, R22, 0x5410, RZ ;  /* 0x00005410160b9816 */ /* 0x000fe200000000ff */
[----:B---3--:R-:W-:Y:S05]  /*26d40*/  @!P5 HFMA2.BF16_V2 R42, -RZ.H0_H0, RZ.H0_H0, -R35.H0_H0 ;  /* 0x200000ffff2ad231 */ /* 0x008fea0000340923 */
[----:B------:R-:W-:Y:S01]  /*26d50*/  PRMT R111, R42, 0x7610, R111 ;  /* 0x000076102a6f7816 */ /* 0x000fe2000000006f */
[----:B------:R1:W-:Y:S03]  /*26d60*/  @!P5 STL.S16 [R1+0x278], R42 ;  /* 0x0002782a0100d387 */ /* 0x0003e60000100600 */
[----:B------:R-:W-:Y:S01]  /*26d70*/  @!P5 PRMT R35, R111, 0x5410, RZ ;  /* 0x000054106f23d816 */ /* 0x000fe200000000ff */
[----:B------:R4:W2:Y:S04]  /*26d80*/  LDL.S16 R129, [R1+0x284] ;  /* 0x0002840001817983 */ /* 0x0008a80000100600 */
[----:B------:R-:W-:Y:S04]  /*26d90*/  @!P3 STL.S16 [R1+0x274], R150 ;  /* 0x000274960100b387 */ /* 0x000fe80000100600 */
[----:B------:R-:W-:Y:S04]  /*26da0*/  @!P1 STL.S16 [R1+0x270], R149 ;  /* 0x0002709501009387 */ /* 0x000fe80000100600 */
[----:B------:R4:W3:Y:S04]  /*26db0*/  LDL.S16 R55, [R1+0x280] ;  /* 0x0002800001377983 */ /* 0x0008e80000100600 */
[----:B------:R-:W-:Y:S01]  /*26dc0*/  ST.E.U16 desc[UR4][R30.64+0x72], R35 ;  /* 0x000072231e007985 */ /* 0x000fe2000c101504 */
[----:B-1----:R-:W-:Y:S01]  /*26dd0*/  IMAD.WIDE.U32 R42, R18, -0x326172a9, RZ ;  /* 0xcd9e8d57122a7825 */ /* 0x002fe200078e00ff */
[----:B------:R-:W-:Y:S04]  /*26de0*/  PRMT R18, R54, 0x7632, R18 ;  /* 0x0000763236127816 */ /* 0x000fe80000000012 */
[----:B------:R-:W-:Y:S02]  /*26df0*/  LOP3.LUT R16, R43, R141, R98, 0x96, !PT ;  /* 0x0000008d2b107212 */ /* 0x000fe400078e9662 */
[----:B------:R-:W-:Y:S02]  /*26e00*/  PRMT R156, R19, 0x5410, R18 ;  /* 0x00005410139c7816 */ /* 0x000fe40000000012 */
[----:B------:R-:W-:Y:S02]  /*26e10*/  LOP3.LUT R0, R16, 0xff, RZ, 0xc0, !PT ;  /* 0x000000ff10007812 */ /* 0x000fe400078ec0ff */
[----:B------:R-:W-:Y:S02]  /*26e20*/  SHF.R.U32.HI R10, RZ, 0x18, R16 ;  /* 0x00000018ff0a7819 */ /* 0x000fe40000011610 */
[----:B------:R-:W-:Y:S01]  /*26e30*/  ISETP.GE.U32.AND P5, PT, R193, R0, PT ;  /* 0x00000000c100720c */ /* 0x000fe20003fa6070 */
[----:B------:R-:W-:Y:S01]  /*26e40*/  FADD.FTZ R0, R17, R25 ;  /* 0x0000001911007221 */ /* 0x000fe20000010000 */
[----:B------:R-:W-:Y:S02]  /*26e50*/  ISETP.GE.U32.AND P3, PT, R193, R10, PT ;  /* 0x0000000ac100720c */ /* 0x000fe40003f66070 */
[----:B------:R-:W-:Y:S01]  /*26e60*/  SHF.R.U32.HI R17, RZ, 0x18, R50 ;  /* 0x00000018ff117819 */ /* 0x000fe20000011632 */
[----:B------:R-:W-:Y:S01]  /*26e70*/  FADD.FTZ R185, R5, R0 ;  /* 0x0000000005b97221 */ /* 0x000fe20000010000 */
[----:B------:R-:W-:Y:S04]  /*26e80*/  LOP3.LUT R0, R56, 0xff, RZ, 0xc0, !PT ;  /* 0x000000ff38007812 */ /* 0x000fe800078ec0ff */
[C---:B------:R-:W-:Y:S02]  /*26e90*/  ISETP.GE.U32.AND P1, PT, R193.reuse, R0, PT ;  /* 0x00000000c100720c */ /* 0x040fe40003f26070 */
[----:B------:R-:W-:Y:S04]  /*26ea0*/  SHF.R.U32.HI R0, RZ, 0x10, R58 ;  /* 0x00000010ff007819 */ /* 0x000fe8000001163a */
[----:B------:R-:W-:Y:S04]  /*26eb0*/  LOP3.LUT R0, R0, 0xff, RZ, 0xc0, !PT ;  /* 0x000000ff00007812 */ /* 0x000fe800078ec0ff */
[----:B------:R-:W-:Y:S02]  /*26ec0*/  ISETP.GE.U32.AND P6, PT, R193, R0, PT ;  /* 0x00000000c100720c */ /* 0x000fe40003fc6070 */
[----:B------:R-:W-:Y:S01]  /*26ed0*/  MUFU.EX2 R0, R4 ;  /* 0x0000000400007308 */ /* 0x000fe20000000800 */
[----:B------:R-:W-:Y:S05]  /*26ee0*/  @!P1 HFMA2.BF16_V2 R103, -RZ.H0_H0, RZ.H0_H0, -R19.H0_H0 ;  /* 0x200000ffff679231 */ /* 0x000fea0000340913 */
[----:B------:R-:W-:Y:S01]  /*26ef0*/  PRMT R5, R103, 0x7610, R5 ;  /* 0x0000761067057816 */ /* 0x000fe20000000005 */
[----:B------:R1:W-:Y:S03]  /*26f00*/  @!P1 STL.S16 [R1+0x27c], R103 ;  /* 0x00027c6701009387 */ /* 0x0003e60000100600 */
[----:B------:R-:W-:Y:S01]  /*26f10*/  @!P1 PRMT R19, R5, 0x5410, RZ ;  /* 0x0000541005139816 */ /* 0x000fe200000000ff */
[----:B------:R4:W4:Y:S01]  /*26f20*/  LDL.S16 R111, [R1+0x26c] ;  /* 0x00026c00016f7983 */ /* 0x0009220000100600 */
[----:B------:R-:W-:Y:S01]  /*26f30*/  ISETP.GE.U32.AND P1, PT, R193, R17, PT ;  /* 0x00000011c100720c */ /* 0x000fe20003f26070 */
[----:B------:R-:W1:Y:S02]  /*26f40*/  MUFU.EX2 R5, R214 ;  /* 0x000000d600057308 */ /* 0x000e640000000800 */
[----:B------:R2:W4:Y:S01]  /*26f50*/  LDL.S16 R22, [R1+0x24c] ;  /* 0x00024c0001167983 */ /* 0x0005220000100600 */
[----:B-1----:R-:W-:Y:S01]  /*26f60*/  F2FP.BF16.F32.PACK_AB R4, R0, R5 ;  /* 0x000000050004723e */ /* 0x002fe200000010ff */
[--C-:B------:R-:W-:Y:S01]  /*26f70*/  FADD.FTZ R10, R5, R21.reuse ;  /* 0x00000015050a7221 */ /* 0x100fe20000010000 */
[----:B------:R-:W-:Y:S01]  /*26f80*/  LOP3.LUT R5, R50, 0xffff, RZ, 0xc0, !PT ;  /* 0x0000ffff32057812 */ /* 0x000fe200078ec0ff */
[----:B------:R1:W4:Y:S01]  /*26f90*/  LDL.S16 R103, [R1+0x268] ;  /* 0x0002680001677983 */ /* 0x0003220000100600 */
[----:B------:R-:W-:Y:S01]  /*26fa0*/  PRMT R21, R49, 0x7610, R21 ;  /* 0x0000761031157816 */ /* 0x000fe20000000015 */
[----:B------:R-:W-:Y:S01]  /*26fb0*/  FADD.FTZ R186, R0, R10 ;  /* 0x0000000a00ba7221 */ /* 0x000fe20000010000 */
[C---:B------:R-:W-:Y:S02]  /*26fc0*/  PRMT R0, R140.reuse, 0x7610, R0 ;  /* 0x000076108c007816 */ /* 0x040fe40000000000 */
[--C-:B------:R-:W-:Y:S02]  /*26fd0*/  SHF.R.U32.HI R10, RZ, 0x8, R5.reuse ;  /* 0x00000008ff0a7819 */ /* 0x100fe40000011605 */
[----:B------:R-:W-:Y:S02]  /*26fe0*/  PRMT R5, R140, 0x7632, R5 ;  /* 0x000076328c057816 */ /* 0x000fe40000000005 */
[----:B------:R-:W-:Y:S02]  /*26ff0*/  LOP3.LUT R10, R10, 0xffff, RZ, 0xc0, !PT ;  /* 0x0000ffff0a0a7812 */ /* 0x000fe400078ec0ff */
[----:B------:R-:W-:Y:S02]  /*27000*/  PRMT R161, R21, 0x5410, R20 ;  /* 0x0000541015a17816 */ /* 0x000fe40000000014 */
[----:B------:R-:W-:Y:S01]  /*27010*/  ISETP.GE.U32.AND P2, PT, R193, R10, PT ;  /* 0x0000000ac100720c */ /* 0x000fe20003f46070 */
[----:B--2---:R-:W-:Y:S05]  /*27020*/  @!P6 HFMA2.BF16_V2 R129, -RZ.H0_H0, RZ.H0_H0, -R0.H0_H0 ;  /* 0x200000ffff81e231 */ /* 0x004fea0000340900 */
[----:B------:R-:W-:Y:S01]  /*27030*/  PRMT R17, R129, 0x7610, R17 ;  /* 0x0000761081117816 */ /* 0x000fe20000000011 */
[----:B------:R2:W-:Y:S01]  /*27040*/  @!P6 STL.S16 [R1+0x284], R129 ;  /* 0x000284810100e387 */ /* 0x0005e20000100600 */
[----:B---3--:R-:W-:Y:S05]  /*27050*/  @!P4 HFMA2.BF16_V2 R55, -RZ.H0_H0, RZ.H0_H0, -R5.H0_H0 ;  /* 0x200000ffff37c231 */ /* 0x008fea0000340905 */
[----:B------:R-:W-:Y:S01]  /*27060*/  PRMT R10, R55, 0x7610, R10 ;  /* 0x00007610370a7816 */ /* 0x000fe2000000000a */
[----:B------:R3:W-:Y:S04]  /*27070*/  @!P4 STL.S16 [R1+0x280], R55 ;  /* 0x000280370100c387 */ /* 0x0007e80000100600 */
[----:B------:R1:W4:Y:S01]  /*27080*/  LDL.S16 R54, [R1+0x260] ;  /* 0x0002600001367983 */ /* 0x0003220000100600 */
[----:B--2---:R-:W-:Y:S02]  /*27090*/  PRMT R129, R0, 0x5410, R5 ;  /* 0x0000541000817816 */ /* 0x004fe40000000005 */
[----:B------:R-:W-:Y:S02]  /*270a0*/  @!P6 PRMT R0, R17, 0x5410, RZ ;  /* 0x000054101100e816 */ /* 0x000fe400000000ff */
[----:B------:R-:W-:Y:S02]  /*270b0*/  @!P4 PRMT R5, R10, 0x5410, RZ ;  /* 0x000054100a05c816 */ /* 0x000fe400000000ff */
[----:B------:R-:W-:Y:S01]  /*270c0*/  SHF.R.U32.HI R10, RZ, 0x10, R23 ;  /* 0x00000010ff0a7819 */ /* 0x000fe20000011617 */
[----:B------:R2:W-:Y:S01]  /*270d0*/  ST.E.U16 desc[UR4][R2.64+0x70], R0 ;  /* 0x0000700002007985 */ /* 0x0005e2000c101504 */
[----:B------:R-:W-:Y:S02]  /*270e0*/  SHF.R.U32.HI R17, RZ, 0x10, R50 ;  /* 0x00000010ff117819 */ /* 0x000fe40000011632 */
[----:B------:R-:W-:Y:S01]  /*270f0*/  LOP3.LUT R10, R10, 0xff, RZ, 0xc0, !PT ;  /* 0x000000ff0a0a7812 */ /* 0x000fe200078ec0ff */
[----:B------:R1:W-:Y:S01]  /*27100*/  ST.E.U16 desc[UR4][R2.64+0x72], R5 ;  /* 0x0000720502007985 */ /* 0x0003e2000c101504 */
[----:B------:R-:W-:Y:S02]  /*27110*/  LOP3.LUT R17, R17, 0xff, RZ, 0xc0, !PT ;  /* 0x000000ff11117812 */ /* 0x000fe400078ec0ff */
[----:B------:R-:W-:Y:S01]  /*27120*/  ISETP.GE.U32.AND P6, PT, R193, R10, PT ;  /* 0x0000000ac100720c */ /* 0x000fe20003fc6070 */
[----:B---3--:R3:W3:Y:S01]  /*27130*/  LDL.S16 R55, [R1+0x264] ;  /* 0x0002640001377983 */ /* 0x0086e20000100600 */
[----:B------:R-:W-:Y:S02]  /*27140*/  PRMT R10, R131, 0x7632, R10 ;  /* 0x00007632830a7816 */ /* 0x000fe4000000000a */
[----:B------:R-:W-:Y:S02]  /*27150*/  ISETP.GE.U32.AND P4, PT, R193, R17, PT ;  /* 0x00000011c100720c */ /* 0x000fe40003f86070 */
[----:B--2---:R-:W-:Y:S02]  /*27160*/  PRMT R0, R131, 0x7610, R0 ;  /* 0x0000761083007816 */ /* 0x004fe40000000000 */
[----:B-1----:R-:W-:Y:S03]  /*27170*/  PRMT R5, R127, 0x7610, R5 ;  /* 0x000076107f057816 */ /* 0x002fe60000000005 */
[----:B----4-:R-:W-:Y:S06]  /*27180*/  @!P0 HFMA2.BF16_V2 R111, -RZ.H0_H0, RZ.H0_H0, -R0.H0_H0 ;  /* 0x200000ffff6f8231 */ /* 0x010fec0000340900 */
[----:B------:R-:W-:Y:S01]  /*27190*/  @!P4 HFMA2.BF16_V2 R22, -RZ.H0_H0, RZ.H0_H0, -R5.H0_H0 ;  /* 0x200000ffff16c231 */ /* 0x000fe20000340905 */
[----:B------:R-:W-:Y:S01]  /*271a0*/  PRMT R146, R111, 0x7610, R146 ;  /* 0x000076106f927816 */ /* 0x000fe20000000092 */
[----:B------:R1:W-:Y:S03]  /*271b0*/  @!P0 STL.S16 [R1+0x26c], R111 ;  /* 0x00026c6f01008387 */ /* 0x0003e60000100600 */
[----:B------:R-:W-:Y:S01]  /*271c0*/  PRMT R144, R22, 0x7610, R144 ;  /* 0x0000761016907816 */ /* 0x000fe20000000090 */
[----:B------:R-:W-:Y:S05]  /*271d0*/  @!P2 HFMA2.BF16_V2 R103, -RZ.H0_H0, RZ.H0_H0, -R10.H0_H0 ;  /* 0x200000ffff67a231 */ /* 0x000fea000034090a */
[----:B------:R-:W-:Y:S01]  /*271e0*/  PRMT R17, R103, 0x7610, R17 ;  /* 0x0000761067117816 */ /* 0x000fe20000000011 */
[----:B------:R-:W-:Y:S04]  /*271f0*/  @!P2 STL.S16 [R1+0x268], R103 ;  /* 0x000268670100a387 */ /* 0x000fe80000100600 */
[----:B------:R4:W2:Y:S01]  /*27200*/  LDL.S16 R131, [R1+0x248] ;  /* 0x0002480001837983 */ /* 0x0008a20000100600 */
[----:B-1----:R-:W-:Y:S02]  /*27210*/  PRMT R111, R0, 0x5410, R10 ;  /* 0x00005410006f7816 */ /* 0x002fe4000000000a */
[----:B------:R-:W-:Y:S02]  /*27220*/  @!P0 PRMT R0, R146, 0x5410, RZ ;  /* 0x0000541092008816 */ /* 0x000fe400000000ff */
[----:B------:R-:W-:Y:S01]  /*27230*/  @!P2 PRMT R10, R17, 0x5410, RZ ;  /* 0x00005410110aa816 */ /* 0x000fe200000000ff */
[----:B------:R4:W4:Y:S01]  /*27240*/  LDL.S16 R146, [R1+0x240] ;  /* 0x0002400001927983 */ /* 0x0009220000100600 */
[----:B------:R-:W-:Y:S02]  /*27250*/  SHF.R.U32.HI R17, RZ, 0x10, R16 ;  /* 0x00000010ff117819 */ /* 0x000fe40000011610 */
[C---:B------:R-:W-:Y:S01]  /*27260*/  LOP3.LUT P0, RZ, R194.reuse, 0x20, RZ, 0xc0, !PT ;  /* 0x00000020c2ff7812 */ /* 0x040fe2000780c0ff */
[----:B------:R1:W-:Y:S01]  /*27270*/  ST.E.U16 desc[UR4][R8.64+0x6e], R0 ;  /* 0x00006e0008007985 */ /* 0x0003e2000c101504 */
[----:B------:R-:W-:Y:S03]  /*27280*/  LOP3.LUT R194, R194, 0xffffffef, RZ, 0xc0, !PT ;  /* 0xffffffefc2c27812 */ /* 0x000fe600078ec0ff */
[----:B------:R1:W-:Y:S04]  /*27290*/  @!P4 STL.S16 [R1+0x24c], R22 ;  /* 0x00024c160100c387 */ /* 0x0003e80000100600 */
[----:B------:R1:W-:Y:S02]  /*272a0*/  ST.E.U16 desc[UR4][R8.64+0x70], R10 ;  /* 0x0000700a08007985 */ /* 0x0003e4000c101504 */
[----:B-1----:R-:W-:Y:S02]  /*272b0*/  PRMT R0, R127, 0x7632, R0 ;  /* 0x000076327f007816 */ /* 0x002fe40000000000 */
[----:B------:R-:W-:Y:S01]  /*272c0*/  LOP3.LUT R22, R17, 0xff, RZ, 0xc0, !PT ;  /* 0x000000ff11167812 */ /* 0x000fe200078ec0ff */
[----:B------:R1:W4:Y:S01]  /*272d0*/  LDL.S16 R127, [R1+0x25c] ;  /* 0x00025c00017f7983 */ /* 0x0003220000100600 */
[----:B------:R-:W-:Y:S02]  /*272e0*/  PRMT R103, R5, 0x5410, R0 ;  /* 0x0000541005677816 */ /* 0x000fe40000000000 */
[----:B------:R-:W-:Y:S02]  /*272f0*/  @!P4 PRMT R5, R144, 0x5410, RZ ;  /* 0x000054109005c816 */ /* 0x000fe400000000ff */
[----:B------:R-:W-:Y:S03]  /*27300*/  LOP3.LUT R10, R56, 0xffff, RZ, 0xc0, !PT ;  /* 0x0000ffff380a7812 */ /* 0x000fe600078ec0ff */
[----:B------:R-:W-:Y:S01]  /*27310*/  ST.E.U16 desc[UR4][R6.64+0x70], R5 ;  /* 0x0000700506007985 */ /* 0x000fe2000c101504 */
[----:B------:R-:W-:Y:S04]  /*27320*/  SHF.R.U32.HI R10, RZ, 0x8, R10 ;  /* 0x00000008ff0a7819 */ /* 0x000fe8000001160a */
[----:B------:R-:W-:Y:S01]  /*27330*/  LOP3.LUT R10, R10, 0xffff, RZ, 0xc0, !PT ;  /* 0x0000ffff0a0a7812 */ /* 0x000fe200078ec0ff */
[----:B---3--:R-:W-:Y:S05]  /*27340*/  @!P1 HFMA2.BF16_V2 R55, -RZ.H0_H0, RZ.H0_H0, -R0.H0_H0 ;  /* 0x200000ffff379231 */ /* 0x008fea0000340900 */
[----:B------:R-:W-:Y:S01]  /*27350*/  PRMT R17, R55, 0x7610, R17 ;  /* 0x0000761037117816 */ /* 0x000fe20000000011 */
[----:B------:R-:W-:Y:S03]  /*27360*/  @!P1 STL.S16 [R1+0x264], R55 ;  /* 0x0002643701009387 */ /* 0x000fe60000100600 */
[----:B------:R-:W-:Y:S02]  /*27370*/  @!P1 PRMT R0, R17, 0x5410, RZ ;  /* 0x0000541011009816 */ /* 0x000fe400000000ff */
[C---:B------:R-:W-:Y:S03]  /*27380*/  ISETP.GE.U32.AND P1, PT, R193.reuse, R10, PT ;  /* 0x0000000ac100720c */ /* 0x040fe60003f26070 */
[----:B------:R3:W-:Y:S04]  /*27390*/  ST.E.U16 desc[UR4][R6.64+0x72], R0 ;  /* 0x0000720006007985 */ /* 0x0007e8000c101504 */
[----:B------:R-:W-:Y:S04]  /*273a0*/  ST.E.U16 desc[UR4][R30.64+0x82], R11 ;  /* 0x0000820b1e007985 */ /* 0x000fe8000c101504 */
[----:B------:R-:W-:Y:S02]  /*273b0*/  ST.E.U16 desc[UR4][R30.64+0x80], R15 ;  /* 0x0000800f1e007985 */ /* 0x000fe4000c101504 */
[----:B------:R-:W-:Y:S05]  /*273c0*/  @!P1 HFMA2.BF16_V2 R54, -RZ.H0_H0, RZ.H0_H0, -R18.H0_H0 ;  /* 0x200000ffff369231 */ /* 0x000fea0000340912 */
[----:B------:R-:W-:Y:S01]  /*273d0*/  PRMT R10, R54, 0x7610, R10 ;  /* 0x00007610360a7816 */ /* 0x000fe2000000000a */
[----:B------:R1:W-:Y:S03]  /*273e0*/  @!P1 STL.S16 [R1+0x260], R54 ;  /* 0x0002603601009387 */ /* 0x0003e60000100600 */
[----:B------:R-:W-:Y:S01]  /*273f0*/  @!P1 PRMT R18, R10, 0x5410, RZ ;  /* 0x000054100a129816 */ /* 0x000fe200000000ff */
[----:B------:R2:W4:Y:S04]  /*27400*/  LDL.S16 R144, [R1+0x244] ;  /* 0x0002440001907983 */ /* 0x0005280000100600 */
[----:B------:R2:W4:Y:S01]  /*27410*/  LDL.S16 R121, [R1+0x23c] ;  /* 0x00023c0001797983 */ /* 0x0005220000100600 */
[----:B---3--:R-:W-:Y:S02]  /*27420*/  LOP3.LUT R0, R16, 0xffff, RZ, 0xc0, !PT ;  /* 0x0000ffff10007812 */ /* 0x008fe400078ec0ff */
[----:B------:R-:W-:Y:S02]  /*27430*/  PRMT R16, R48, 0x7632, R16 ;  /* 0x0000763230107816 */ /* 0x000fe40000000010 */
[----:B------:R-:W-:Y:S04]  /*27440*/  SHF.R.U32.HI R0, RZ, 0x8, R0 ;  /* 0x00000008ff007819 */ /* 0x000fe80000011600 */
[----:B------:R-:W-:Y:S04]  /*27450*/  LOP3.LUT R0, R0, 0xffff, RZ, 0xc0, !PT ;  /* 0x0000ffff00007812 */ /* 0x000fe800078ec0ff */
[----:B------:R-:W-:Y:S01]  /*27460*/  ISETP.GE.U32.AND P4, PT, R193, R0, PT ;  /* 0x00000000c100720c */ /* 0x000fe20003f86070 */
[----:B-1----:R-:W-:Y:S05]  /*27470*/  IMAD.WIDE.U32 R54, R27, -0x2daee0ad, RZ ;  /* 0xd2511f531b367825 */ /* 0x002fea00078e00ff */
[----:B------:R-:W-:Y:S04]  /*27480*/  LOP3.LUT R17, R55, R132, R120, 0x96, !PT ;  /* 0x0000008437117212 */ /* 0x000fe800078e9678 */
[----:B------:R-:W-:Y:S04]  /*27490*/  LOP3.LUT R5, R17, 0xff, RZ, 0xc0, !PT ;  /* 0x000000ff11057812 */ /* 0x000fe800078ec0ff */
[----:B------:R-:W-:Y:S02]  /*274a0*/  ISETP.GE.U32.AND P1, PT, R193, R5, PT ;  /* 0x00000005c100720c */ /* 0x000fe40003f26070 */
[----:B------:R-:W-:Y:S05]  /*274b0*/  PRMT R5, R128, 0x7610, R5 ;  /* 0x0000761080057816 */ /* 0x000fea0000000005 */
[----:B--2---:R-:W-:Y:S05]  /*274c0*/  @!P6 HFMA2.BF16_V2 R131, -RZ.H0_H0, RZ.H0_H0, -R5.H0_H0 ;  /* 0x200000ffff83e231 */ /* 0x004fea0000340905 */
[----:B------:R-:W-:Y:S01]  /*274d0*/  PRMT R145, R131, 0x7610, R145 ;  /* 0x0000761083917816 */ /* 0x000fe20000000091 */
[----:B----4-:R-:W-:Y:S05]  /*274e0*/  @!P1 HFMA2.BF16_V2 R146, -RZ.H0_H0, RZ.H0_H0, -R21.H0_H0 ;  /* 0x200000ffff929231 */ /* 0x010fea0000340915 */
[----:B------:R-:W-:Y:S01]  /*274f0*/  PRMT R0, R146, 0x7610, R0 ;  /* 0x0000761092007816 */ /* 0x000fe20000000000 */
[----:B------:R-:W-:Y:S03]  /*27500*/  @!P1 STL.S16 [R1+0x240], R146 ;  /* 0x0002409201009387 */ /* 0x000fe60000100600 */
[----:B------:R-:W-:Y:S01]  /*27510*/  @!P1 PRMT R21, R0, 0x5410, RZ ;  /* 0x0000541000159816 */ /* 0x000fe200000000ff */
[----:B------:R1:W-:Y:S01]  /*27520*/  @!P6 STL.S16 [R1+0x248], R131 ;  /* 0x000248830100e387 */ /* 0x0003e20000100600 */
[----:B------:R-:W-:Y:S04]  /*27530*/  LOP3.LUT R0, R17, 0xffff, RZ, 0xc0, !PT ;  /* 0x0000ffff11007812 */ /* 0x000fe800078ec0ff */
[----:B------:R-:W-:Y:S04]  /*27540*/  SHF.R.U32.HI R0, RZ, 0x8, R0 ;  /* 0x00000008ff007819 */ /* 0x000fe80000011600 */
[----:B------:R-:W-:Y:S04]  /*27550*/  LOP3.LUT R0, R0, 0xffff, RZ, 0xc0, !PT ;  /* 0x0000ffff00007812 */ /* 0x000fe800078ec0ff */
[----:B------:R-:W-:Y:S11]  /*27560*/  ISETP.GE.U32.AND P1, PT, R193, R0, PT ;  /* 0x00000000c100720c */ /* 0x000ff60003f26070 */
[----:B------:R-:W-:Y:S02]  /*27570*/  @!UPT UIADD3 URZ, URZ, URZ, URZ ;  /* 0x0000003f3f3ff290 */ /* 0x000fe4000fffe03f */
[----:B------:R-:W-:Y:S05]  /*27580*/  @!P1 HFMA2.BF16_V2 R127, -RZ.H0_H0, RZ.H0_H0, -R20.H0_H0 ;  /* 0x200000ffff7f9231 */ /* 0x000fea0000340914 */
[----:B------:R-:W-:Y:S01]  /*27590*/  PRMT R0, R127, 0x7610, R0 ;  /* 0x000076107f007816 */ /* 0x000fe20000000000 */
[----:B------:R2:W-:Y:S03]  /*275a0*/  @!P1 STL.S16 [R1+0x25c], R127 ;  /* 0x00025c7f01009387 */ /* 0x0005e60000100600 */
[----:B------:R-:W-:Y:S01]  /*275b0*/  @!P1 PRMT R20, R0, 0x5410, RZ ;  /* 0x0000541000149816 */ /* 0x000fe200000000ff */
[----:B-1----:R1:W3:Y:S01]  /*275c0*/  LDL.S16 R131, [R1+0x22c] ;  /* 0x00022c0001837983 */ /* 0x0022e20000100600 */
[----:B------:R-:W-:Y:S04]  /*275d0*/  SHF.R.U32.HI R0, RZ, 0x10, R56 ;  /* 0x00000010ff007819 */ /* 0x000fe80000011638 */
[----:B------:R-:W-:Y:S02]  /*275e0*/  LOP3.LUT R10, R0, 0xff, RZ, 0xc0, !PT ;  /* 0x000000ff000a7812 */ /* 0x000fe400078ec0ff */
[----:B------:R-:W-:Y:S02]  /*275f0*/  PRMT R0, R128, 0x7632, R0 ;  /* 0x0000763280007816 */ /* 0x000fe40000000000 */
[----:B------:R-:W-:Y:S02]  /*27600*/  ISETP.GE.U32.AND P2, PT, R193, R10, PT ;  /* 0x0000000ac100720c */ /* 0x000fe40003f46070 */
[----:B------:R-:W-:Y:S02]  /*27610*/  SHF.R.U32.HI R10, RZ, 0x18, R56 ;  /* 0x00000018ff0a7819 */ /* 0x000fe40000011638 */
[----:B------:R-:W-:Y:S02]  /*27620*/  PRMT R146, R5, 0x5410, R0 ;  /* 0x0000541005927816 */ /* 0x000fe40000000000 */
[----:B------:R-:W-:Y:S02]  /*27630*/  ISETP.GE.U32.AND P1, PT, R193, R10, PT ;  /* 0x0000000ac100720c */ /* 0x000fe40003f26070 */
[----:B------:R-:W-:Y:S02]  /*27640*/  PRMT R10, R125, 0x7610, R10 ;  /* 0x000076107d0a7816 */ /* 0x000fe4000000000a */
[----:B------:R-:W-:Y:S01]  /*27650*/  @!P6 PRMT R5, R145, 0x5410, RZ ;  /* 0x000054109105e816 */ /* 0x000fe200000000ff */
[----:B--2---:R1:W2:Y:S04]  /*27660*/  LDL.S16 R127, [R1+0x228] ;  /* 0x00022800017f7983 */ /* 0x0042a80000100600 */
[----:B------:R-:W-:Y:S01]  /*27670*/  ST.E.U16 desc[UR4][R2.64+0x80], R5 ;  /* 0x0000800502007985 */ /* 0x000fe2000c101504 */
[----:B------:R-:W-:Y:S02]  /*27680*/  @!P0 HFMA2.BF16_V2 R144, -RZ.H0_H0, RZ.H0_H0, -R0.H0_H0 ;  /* 0x200000ffff908231 */ /* 0x000fe40000340900 */
[----:B------:R-:W-:Y:S03]  /*27690*/  @!P5 HFMA2.BF16_V2 R121, -RZ.H0_H0, RZ.H0_H0, -R10.H0_H0 ;  /* 0x200000ffff79d231 */ /* 0x000fe6000034090a */
[----:B------:R-:W-:Y:S01]  /*276a0*/  PRMT R11, R144, 0x7610, R11 ;  /* 0x00007610900b7816 */ /* 0x000fe2000000000b */
[----:B------:R-:W-:Y:S03]  /*276b0*/  @!P0 STL.S16 [R1+0x244], R144 ;  /* 0x0002449001008387 */ /* 0x000fe60000100600 */
[----:B------:R-:W-:Y:S01]  /*276c0*/  @!P0 PRMT R0, R11, 0x5410, RZ ;  /* 0x000054100b008816 */ /* 0x000fe200000000ff */
[----:B------:R4:W-:Y:S01]  /*276d0*/  @!P5 STL.S16 [R1+0x23c], R121 ;  /* 0x00023c790100d387 */ /* 0x0009e20000100600 */
[----:B------:R-:W-:Y:S03]  /*276e0*/  PRMT R40, R121, 0x7610, R40 ;  /* 0x0000761079287816 */ /* 0x000fe60000000028 */
[----:B------:R1:W-:Y:S04]  /*276f0*/  ST.E.U16 desc[UR4][R2.64+0x82], R0 ;  /* 0x0000820002007985 */ /* 0x0003e8000c101504 */
[----:B------:R1:W2:Y:S04]  /*27700*/  LDL.S16 R11, [R1+0x1d0] ;  /* 0x0001d000010b7983 */ /* 0x0002a80000100600 */
[----:B----4-:R4:W4:Y:S01]  /*27710*/  LDL.S16 R121, [R1+0x20c] ;  /* 0x00020c0001797983 */ /* 0x0109220000100600 */
[C---:B-1----:R-:W-:Y:S04]  /*27720*/  LOP3.LUT R0, R42.reuse, 0xff, RZ, 0xc0, !PT ;  /* 0x000000ff2a007812 */ /* 0x042fe800078ec0ff */
[----:B------:R-:W-:Y:S02]  /*27730*/  ISETP.GE.U32.AND P0, PT, R193, R0, PT ;  /* 0x00000000c100720c */ /* 0x000fe40003f06070 */
[----:B------:R-:W-:Y:S04]  /*27740*/  LOP3.LUT R0, R42, 0xffff, RZ, 0xc0, !PT ;  /* 0x0000ffff2a007812 */ /* 0x000fe800078ec0ff */
[--C-:B------:R-:W-:Y:S02]  /*27750*/  SHF.R.U32.HI R5, RZ, 0x8, R0.reuse ;  /* 0x00000008ff057819 */ /* 0x100fe40000011600 */
[----:B------:R-:W-:Y:S02]  /*27760*/  PRMT R0, R125, 0x7632, R0 ;  /* 0x000076327d007816 */ /* 0x000fe40000000000 */
[----:B------:R-:W-:Y:S02]  /*27770*/  LOP3.LUT R5, R5, 0xffff, RZ, 0xc0, !PT ;  /* 0x0000ffff05057812 */ /* 0x000fe400078ec0ff */
[----:B------:R-:W-:Y:S02]  /*27780*/  PRMT R128, R10, 0x5410, R0 ;  /* 0x000054100a807816 */ /* 0x000fe40000000000 */
[----:B------:R-:W-:Y:S02]  /*27790*/  ISETP.GE.U32.AND P6, PT, R193, R5, PT ;  /* 0x00000005c100720c */ /* 0x000fe40003fc6070 */
[----:B------:R-:W-:Y:S02]  /*277a0*/  @!P5 PRMT R10, R40, 0x5410, RZ ;  /* 0x00005410280ad816 */ /* 0x000fe400000000ff */
[----:B------:R-:W-:Y:S01]  /*277b0*/  PRMT R5, R115, 0x7610, R5 ;  /* 0x0000761073057816 */ /* 0x000fe20000000005 */
[----:B------:R1:W4:Y:S04]  /*277c0*/  LDL.S16 R40, [R1+0x1cc] ;  /* 0x0001cc0001287983 */ /* 0x0003280000100600 */
[----:B------:R-:W-:Y:S04]  /*277d0*/  ST.E.U16 desc[UR4][R8.64+0x7e], R10 ;  /* 0x00007e0a08007985 */ /* 0x000fe8000c101504 */
[----:B------:R-:W-:Y:S02]  /*277e0*/  @P6 LOP3.LUT R194, R194, 0x10, RZ, 0xfc, !PT ;  /* 0x00000010c2c26812 */ /* 0x000fe400078efcff */
[----:B------:R-:W-:Y:S01]  /*277f0*/  ISETP.GE.U32.AND P6, PT, R193, R22, PT ;  /* 0x00000016c100720c */ /* 0x000fe20003fc6070 */
[----:B---3--:R-:W-:Y:S05]  /*27800*/  @!P4 HFMA2.BF16_V2 R131, -RZ.H0_H0, RZ.H0_H0, -R0.H0_H0 ;  /* 0x200000ffff83c231 */ /* 0x008fea0000340900 */
[----:B------:R-:W-:Y:S01]  /*27810*/  PRMT R15, R131, 0x7610, R15 ;  /* 0x00007610830f7816 */ /* 0x000fe2000000000f */
[----:B------:R-:W-:Y:S03]  /*27820*/  @!P4 STL.S16 [R1+0x22c], R131 ;  /* 0x00022c830100c387 */ /* 0x000fe60000100600 */
[----:B------:R-:W-:Y:S05]  /*27830*/  @!P4 PRMT R0, R15, 0x5410, RZ ;  /* 0x000054100f00c816 */ /* 0x000fea00000000ff */
[----:B------:R3:W-:Y:S01]  /*27840*/  ST.E.U16 desc[UR4][R8.64+0x80], R0 ;  /* 0x0000800008007985 */ /* 0x0007e2000c101504 */
[----:B--2---:R-:W-:Y:S05]  /*27850*/  @!P6 HFMA2.BF16_V2 R127, -RZ.H0_H0, RZ.H0_H0, -R5.H0_H0 ;  /* 0x200000ffff7fe231 */ /* 0x004fea0000340905 */
[----:B------:R-:W-:Y:S01]  /*27860*/  PRMT R125, R127, 0x7610, R125 ;  /* 0x000076107f7d7816 */ /* 0x000fe2000000007d */
[----:B------:R2:W-:Y:S04]  /*27870*/  @!P6 STL.S16 [R1+0x228], R127 ;  /* 0x0002287f0100e387 */ /* 0x0005e80000100600 */
[----:B------:R1:W4:Y:S01]  /*27880*/  LDL.S16 R15, [R1+0x1a8] ;  /* 0x0001a800010f7983 */ /* 0x0003220000100600 */
[----:B---3--:R-:W-:Y:S04]  /*27890*/  SHF.R.U32.HI R0, RZ, 0x10, R42 ;  /* 0x00000010ff007819 */ /* 0x008fe8000001162a */
[----:B------:R-:W-:Y:S02]  /*278a0*/  LOP3.LUT R10, R0, 0xff, RZ, 0xc0, !PT ;  /* 0x000000ff000a7812 */ /* 0x000fe400078ec0ff */
[----:B------:R-:W-:Y:S02]  /*278b0*/  PRMT R0, R115, 0x7632, R0 ;  /* 0x0000763273007816 */ /* 0x000fe40000000000 */
[----:B------:R-:W-:Y:S02]  /*278c0*/  ISETP.GE.U32.AND P5, PT, R193, R10, PT ;  /* 0x0000000ac100720c */ /* 0x000fe40003fa6070 */
[----:B------:R-:W-:Y:S02]  /*278d0*/  SHF.R.U32.HI R10, RZ, 0x18, R42 ;  /* 0x00000018ff0a7819 */ /* 0x000fe4000001162a */
[----:B--2---:R-:W-:Y:S02]  /*278e0*/  PRMT R127, R5, 0x5410, R0 ;  /* 0x00005410057f7816 */ /* 0x004fe40000000000 */
[----:B------:R-:W-:Y:S02]  /*278f0*/  @!P6 PRMT R5, R125, 0x5410, RZ ;  /* 0x000054107d05e816 */ /* 0x000fe400000000ff */
[----:B------:R-:W-:Y:S02]  /*27900*/  ISETP.GE.U32.AND P4, PT, R193, R10, PT ;  /* 0x0000000ac100720c */ /* 0x000fe40003f86070 */
[C---:B------:R-:W-:Y:S01]  /*27910*/  PRMT R10, R114.reuse, 0x7610, R10 ;  /* 0x00007610720a7816 */ /* 0x040fe2000000000a */
[----:B------:R2:W-:Y:S02]  /*27920*/  ST.E.U16 desc[UR4][R6.64+0x80], R5 ;  /* 0x0000800506007985 */ /* 0x0005e4000c101504 */
[----:B--2---:R-:W-:Y:S04]  /*27930*/  PRMT R5, R114, 0x7632, R5 ;  /* 0x0000763272057816 */ /* 0x004fe80000000005 */
[----:B------:R-:W-:Y:S01]  /*27940*/  PRMT R131, R10, 0x5410, R5 ;  /* 0x000054100a837816 */ /* 0x000fe20000000005 */
[----:B------:R-:W-:Y:S05]  /*27950*/  @!P2 HFMA2.BF16_V2 R11, -RZ.H0_H0, RZ.H0_H0, -R10.H0_H0 ;  /* 0x200000ffff0ba231 */ /* 0x000fea000034090a */
[----:B------:R-:W-:Y:S04]  /*27960*/  PRMT R41, R11, 0x7610, R41 ;  /* 0x000076100b297816 */ /* 0x000fe80000000029 */
[----:B------:R-:W-:Y:S01]  /*27970*/  @!P2 PRMT R10, R41, 0x5410, RZ ;  /* 0x00005410290aa816 */ /* 0x000fe200000000ff */
[----:B----4-:R-:W-:Y:S05]  /*27980*/  @!P3 HFMA2.BF16_V2 R121, -RZ.H0_H0, RZ.H0_H0, -R0.H0_H0 ;  /* 0x200000ffff79b231 */ /* 0x010fea0000340900 */
[----:B------:R-:W-:Y:S01]  /*27990*/  PRMT R115, R121, 0x7610, R115 ;  /* 0x0000761079737816 */ /* 0x000fe20000000073 */
[----:B------:R-:W-:Y:S03]  /*279a0*/  @!P3 STL.S16 [R1+0x20c], R121 ;  /* 0x00020c790100b387 */ /* 0x000fe60000100600 */
[----:B------:R-:W-:Y:S01]  /*279b0*/  @!P3 PRMT R0, R115, 0x5410, RZ ;  /* 0x000054107300b816 */ /* 0x000fe200000000ff */
[----:B------:R2:W-:Y:S04]  /*279c0*/  @!P2 STL.S16 [R1+0x1d0], R11 ;  /* 0x0001d00b0100a387 */ /* 0x0005e80000100600 */
[----:B------:R1:W3:Y:S04]  /*279d0*/  LDL.S16 R144, [R1+0x1c8] ;  /* 0x0001c80001907983 */ /* 0x0002e80000100600 */
[----:B------:R4:W-:Y:S04]  /*279e0*/  ST.E.U16 desc[UR4][R6.64+0x82], R0 ;  /* 0x0000820006007985 */ /* 0x0009e8000c101504 */
[----:B------:R1:W-:Y:S04]  /*279f0*/  ST.E.U16 desc[UR4][R30.64+0x92], R18 ;  /* 0x000092121e007985 */ /* 0x0003e8000c101504 */
[----:B------:R-:W-:Y:S01]  /*27a00*/  ST.E.U16 desc[UR4][R30.64+0x90], R19 ;  /* 0x000090131e007985 */ /* 0x000fe2000c101504 */
[----:B------:R-:W-:Y:S03]  /*27a10*/  @!P1 HFMA2.BF16_V2 R40, -RZ.H0_H0, RZ.H0_H0, -R5.H0_H0 ;  /* 0x200000ffff289231 */ /* 0x000fe60000340905 */
[----:B------:R-:W-:Y:S02]  /*27a20*/  ST.E.U16 desc[UR4][R2.64+0x90], R10 ;  /* 0x0000900a02007985 */ /* 0x000fe4000c101504 */
[----:B------:R-:W-:Y:S02]  /*27a30*/  PRMT R49, R40, 0x7610, R49 ;  /* 0x0000761028317816 */ /* 0x000fe40000000031 */
[----:B------:R1:W-:Y:S01]  /*27a40*/  @!P1 STL.S16 [R1+0x1cc], R40 ;  /* 0x0001cc2801009387 */ /* 0x0003e20000100600 */
[----:B--2---:R-:W-:Y:S02]  /*27a50*/  SHF.R.U32.HI R11, RZ, 0x18, R17 ;  /* 0x00000018ff0b7819 */ /* 0x004fe40000011611 */
[----:B------:R-:W-:Y:S01]  /*27a60*/  @!P1 PRMT R5, R49, 0x5410, RZ ;  /* 0x0000541031059816 */ /* 0x000fe200000000ff */
[----:B------:R2:W2:Y:S01]  /*27a70*/  LDL.S16 R121, [R1+0x1c4] ;  /* 0x0001c40001797983 */ /* 0x0004a20000100600 */
[----:B------:R-:W-:Y:S02]  /*27a80*/  ISETP.GE.U32.AND P2, PT, R193, R11, PT ;  /* 0x0000000bc100720c */ /* 0x000fe40003f46070 */
[C---:B------:R-:W-:Y:S01]  /*27a90*/  PRMT R11, R113.reuse, 0x7632, R11 ;  /* 0x00007632710b7816 */ /* 0x040fe2000000000b */
[----:B------:R2:W2:Y:S01]  /*27aa0*/  LDL.S16 R115, [R1+0x1a4] ;  /* 0x0001a40001737983 */ /* 0x0004a20000100600 */
[--C-:B----4-:R-:W-:Y:S02]  /*27ab0*/  SHF.R.U32.HI R0, RZ, 0x10, R17.reuse ;  /* 0x00000010ff007819 */ /* 0x110fe40000011611 */
[----:B------:R-:W-:Y:S01]  /*27ac0*/  PRMT R17, R48, 0x7610, R17 ;  /* 0x0000761030117816 */ /* 0x000fe20000000011 */
[----:B------:R-:W-:Y:S01]  /*27ad0*/  ST.E.U16 desc[UR4][R2.64+0x92], R5 ;  /* 0x0000920502007985 */ /* 0x000fe2000c101504 */
[----:B-1----:R-:W-:Y:S02]  /*27ae0*/  LOP3.LUT R18, R0, 0xff, RZ, 0xc0, !PT ;  /* 0x000000ff00127812 */ /* 0x002fe400078ec0ff */
[----:B------:R-:W-:Y:S02]  /*27af0*/  PRMT R0, R113, 0x7610, R0 ;  /* 0x0000761071007816 */ /* 0x000fe40000000000 */
[----:B------:R-:W-:Y:S02]  /*27b00*/  PRMT R157, R17, 0x5410, R16 ;  /* 0x00005410119d7816 */ /* 0x000fe40000000010 */
[----:B------:R-:W-:Y:S01]  /*27b10*/  PRMT R125, R0, 0x5410, R11 ;  /* 0x00005410007d7816 */ /* 0x000fe2000000000b */
[----:B------:R-:W-:Y:S04]  /*27b20*/  IMAD.WIDE.U32 R40, R24, -0x2daee0ad, RZ ;  /* 0xd2511f5318287825 */ /* 0x000fe800078e00ff */
[----:B------:R-:W-:Y:S05]  /*27b30*/  @!P0 HFMA2.BF16_V2 R15, -RZ.H0_H0, RZ.H0_H0, -R0.H0_H0 ;  /* 0x200000ffff0f8231 */ /* 0x000fea0000340900 */
[----:B------:R-:W-:Y:S01]  /*27b40*/  PRMT R23, R15, 0x7610, R23 ;  /* 0x000076100f177816 */ /* 0x000fe20000000017 */
[----:B------:R1:W-:Y:S03]  /*27b50*/  @!P0 STL.S16 [R1+0x1a8], R15 ;  /* 0x0001a80f01008387 */ /* 0x0003e60000100600 */
[----:B------:R-:W-:Y:S01]  /*27b60*/  @!P0 PRMT R0, R23, 0x5410, RZ ;  /* 0x0000541017008816 */ /* 0x000fe200000000ff */
[----:B------:R4:W4:Y:S04]  /*27b70*/  LDL.S16 R114, [R1+0x1a0] ;  /* 0x0001a00001727983 */ /* 0x0009280000100600 */
[----:B------:R2:W4:Y:S04]  /*27b80*/  LDL.S16 R113, [R1+0x180] ;  /* 0x0001800001717983 */ /* 0x0005280000100600 */
[----:B------:R2:W4:Y:S04]  /*27b90*/  LDL.S16 R49, [R1+0x18c] ;  /* 0x00018c0001317983 */ /* 0x0005280000100600 */
[----:B------:R2:W4:Y:S04]  /*27ba0*/  LDL.S16 R23, [R1+0x188] ;  /* 0x0001880001177983 */ /* 0x0005280000100600 */
[----:B------:R1:W-:Y:S02]  /*27bb0*/  ST.E.U16 desc[UR4][R8.64+0x8e], R0 ;  /* 0x00008e0008007985 */ /* 0x0003e4000c101504 */
[----:B-1----:R-:W-:Y:S04]  /*27bc0*/  LOP3.LUT R15, R41, R132, R110, 0x96, !PT ;  /* 0x00000084290f7212 */ /* 0x002fe800078e966e */
[----:B------:R-:W-:Y:S02]  /*27bd0*/  LOP3.LUT R10, R15, 0xff, RZ, 0xc0, !PT ;  /* 0x000000ff0f0a7812 */ /* 0x000fe400078ec0ff */
[----:B------:R-:W-:Y:S02]  /*27be0*/  SHF.R.U32.HI R5, RZ, 0x10, R15 ;  /* 0x00000010ff057819 */ /* 0x000fe4000001160f */
[----:B------:R-:W-:Y:S02]  /*27bf0*/  ISETP.GE.U32.AND P3, PT, R193, R10, PT ;  /* 0x0000000ac100720c */ /* 0x000fe40003f66070 */
[----:B------:R-:W-:Y:S02]  /*27c00*/  LOP3.LUT R10, R54, 0xff, RZ, 0xc0, !PT ;  /* 0x000000ff360a7812 */ /* 0x000fe400078ec0ff */
[----:B------:R-:W-:Y:S02]  /*27c10*/  LOP3.LUT R5, R5, 0xff, RZ, 0xc0, !PT ;  /* 0x000000ff05057812 */ /* 0x000fe400078ec0ff */
[C---:B------:R-:W-:Y:S02]  /*27c20*/  ISETP.GE.U32.AND P6, PT, R193.reuse, R10, PT ;  /* 0x0000000ac100720c */ /* 0x040fe40003fc6070 */
[----:B------:R-:W-:Y:S02]  /*27c30*/  ISETP.GE.U32.AND P0, PT, R193, R5, PT ;  /* 0x00000005c100720c */ /* 0x000fe40003f06070 */
[----:B------:R-:W-:Y:S02]  /*27c40*/  PRMT R5, R105, 0x7610, R5 ;  /* 0x0000761069057816 */ /* 0x000fe40000000005 */
[----:B------:R-:W-:Y:S04]  /*27c50*/  LOP3.LUT R0, R15, 0xffff, RZ, 0xc0, !PT ;  /* 0x0000ffff0f007812 */ /* 0x000fe800078ec0ff */
[----:B------:R-:W-:Y:S04]  /*27c60*/  SHF.R.U32.HI R0, RZ, 0x8, R0 ;  /* 0x00000008ff007819 */ /* 0x000fe80000011600 */
[----:B------:R-:W-:Y:S04]  /*27c70*/  LOP3.LUT R0, R0, 0xffff, RZ, 0xc0, !PT ;  /* 0x0000ffff00007812 */ /* 0x000fe800078ec0ff */
[C---:B------:R-:W-:Y:S02]  /*27c80*/  ISETP.GE.U32.AND P1, PT, R193.reuse, R0, PT ;  /* 0x00000000c100720c */ /* 0x040fe40003f26070 */
[----:B------:R-:W-:Y:S04]  /*27c90*/  LOP3.LUT R0, R54, 0xffff, RZ, 0xc0, !PT ;  /* 0x0000ffff36007812 */ /* 0x000fe800078ec0ff */
[----:B------:R-:W-:Y:S04]  /*27ca0*/  SHF.R.U32.HI R0, RZ, 0x8, R0 ;  /* 0x00000008ff007819 */ /* 0x000fe80000011600 */
[----:B------:R-:W-:Y:S01]  /*27cb0*/  LOP3.LUT R0, R0, 0xffff, RZ, 0xc0, !PT ;  /* 0x0000ffff00007812 */ /* 0x000fe200078ec0ff */
[----:B---3--:R-:W-:Y:S05]  /*27cc0*/  @!P6 HFMA2.BF16_V2 R144, -RZ.H0_H0, RZ.H0_H0, -R17.H0_H0 ;  /* 0x200000ffff90e231 */ /* 0x008fea0000340911 */
[----:B------:R-:W-:Y:S01]  /*27cd0*/  PRMT R140, R144, 0x7610, R140 ;  /* 0x00007610908c7816 */ /* 0x000fe2000000008c */
[----:B------:R-:W-:Y:S03]  /*27ce0*/  @!P6 STL.S16 [R1+0x1c8], R144 ;  /* 0x0001c8900100e387 */ /* 0x000fe60000100600 */
[----:B------:R-:W-:Y:S02]  /*27cf0*/  @!P6 PRMT R17, R140, 0x5410, RZ ;  /* 0x000054108c11e816 */ /* 0x000fe400000000ff */
[----:B------:R-:W-:Y:S02]  /*27d00*/  ISETP.GE.U32.AND P6, PT, R193, R0, PT ;  /* 0x00000000c100720c */ /* 0x000fe40003fc6070 */
[----:B------:R-:W-:Y:S11]  /*27d10*/  PRMT R0, R105, 0x7632, R0 ;  /* 0x0000763269007816 */ /* 0x000ff60000000000 */
[----:B--2---:R-:W-:Y:S05]  /*27d20*/  @!P6 HFMA2.BF16_V2 R121, -RZ.H0_H0, RZ.H0_H0, -R16.H0_H0 ;  /* 0x200000ffff79e231 */ /* 0x004fea0000340910 */
[----:B------:R-:W-:Y:S01]  /*27d30*/  PRMT R48, R121, 0x7610, R48 ;  /* 0x0000761079307816 */ /* 0x000fe20000000030 */
[----:B------:R1:W-:Y:S03]  /*27d40*/  @!P6 STL.S16 [R1+0x1c4], R121 ;  /* 0x0001c4790100e387 */ /* 0x0003e60000100600 */
[----:B------:R-:W-:Y:S02]  /*27d50*/  @!P6 PRMT R16, R48, 0x5410, RZ ;  /* 0x000054103010e816 */ /* 0x000fe400000000ff */
[----:B------:R-:W-:Y:S01]  /*27d60*/  LOP3.LUT P6, RZ, R194, 0x10, RZ, 0xc0, !PT ;  /* 0x00000010c2ff7812 */ /* 0x000fe200078cc0ff */
[----:B------:R2:W3:Y:S11]  /*27d70*/  LDL.S16 R48, [R1+0x160] ;  /* 0x0001600001307983 */ /* 0x0004f60000100600 */
[----:B------:R-:W-:Y:S01]  /*27d80*/  @!UPT UIADD3 URZ, URZ, URZ, URZ ;  /* 0x0000003f3f3ff290 */ /* 0x000fe2000fffe03f */
[----:B------:R-:W-:Y:S05]  /*27d90*/  @!P6 HFMA2.BF16_V2 R115, -RZ.H0_H0, RZ.H0_H0, -R11.H0_H0 ;  /* 0x200000ffff73e231 */ /* 0x000fea000034090b */
[----:B------:R-:W-:Y:S01]  /*27da0*/  PRMT R10, R115, 0x7610, R10 ;  /* 0x00007610730a7816 */ /* 0x000fe2000000000a */
[----:B------:R-:W-:Y:S01]  /*27db0*/  @!P6 STL.S16 [R1+0x1a4], R115 ;  /* 0x0001a4730100e387 */ /* 0x000fe20000100600 */
[----:B-1----:R-:W-:Y:S02]  /*27dc0*/  PRMT R121, R5, 0x5410, R0 ;  /* 0x0000541005797816 */ /* 0x002fe40000000000 */
[----:B------:R-:W-:Y:S02]  /*27dd0*/  @!P6 PRMT R11, R10, 0x5410, RZ ;  /* 0x000054100a0be816 */ /* 0x000fe400000000ff */
[----:B------:R-:W-:Y:S03]  /*27de0*/  SHF.R.U32.HI R10, RZ, 0x18, R15 ;  /* 0x00000018ff0a7819 */ /* 0x000fe6000001160f */
[----:B------:R1:W-:Y:S01]  /*27df0*/  ST.E.U16 desc[UR4][R8.64+0x90], R11 ;  /* 0x0000900b08007985 */ /* 0x0003e2000c101504 */
[C---:B------:R-:W-:Y:S02]  /*27e00*/  ISETP.GE.U32.AND P6, PT, R193.reuse, R10, PT ;  /* 0x0000000ac100720c */ /* 0x040fe40003fc6070 */
[----:B------:R-:W-:Y:S01]  /*27e10*/  PRMT R10, R104, 0x7632, R10 ;  /* 0x00007632680a7816 */ /* 0x000fe2000000000a */
[----:B----4-:R-:W-:Y:S02]  /*27e20*/  @!P5 HFMA2.BF16_V2 R114, -RZ.H0_H0, RZ.H0_H0, -R5.H0_H0 ;  /* 0x200000ffff72d231 */ /* 0x010fe40000340905 */
[----:B------:R-:W-:Y:S03]  /*27e30*/  @!P4 HFMA2.BF16_V2 R113, -RZ.H0_H0, RZ.H0_H0, -R0.H0_H0 ;  /* 0x200000ffff71c231 */ /* 0x000fe60000340900 */
[----:B------:R-:W-:Y:S01]  /*27e40*/  PRMT R24, R114, 0x7610, R24 ;  /* 0x0000761072187816 */ /* 0x000fe20000000018 */
[----:B------:R-:W-:Y:S01]  /*27e50*/  @!P5 STL.S16 [R1+0x1a0], R114 ;  /* 0x0001a0720100d387 */ /* 0x000fe20000100600 */
[----:B-1----:R-:W-:Y:S02]  /*27e60*/  PRMT R11, R104, 0x7610, R11 ;  /* 0x00007610680b7816 */ /* 0x002fe4000000000b */
[----:B------:R-:W-:Y:S02]  /*27e70*/  @!P5 PRMT R5, R24, 0x5410, RZ ;  /* 0x000054101805d816 */ /* 0x000fe400000000ff */
[----:B------:R-:W-:Y:S01]  /*27e80*/  ISETP.GE.U32.AND P5, PT, R193, R18, PT ;  /* 0x00000012c100720c */ /* 0x000fe20003fa6070 */
[----:B------:R2:W4:Y:S01]  /*27e90*/  LDL.S16 R24, [R1+0x148] ;  /* 0x0001480001187983 */ /* 0x0005220000100600 */
[----:B------:R-:W-:Y:S01]  /*27ea0*/  PRMT R22, R113, 0x7610, R22 ;  /* 0x0000761071167816 */ /* 0x000fe20000000016 */
[----:B------:R-:W-:Y:S01]  /*27eb0*/  @!P2 HFMA2.BF16_V2 R23, -RZ.H0_H0, RZ.H0_H0, -R10.H0_H0 ;  /* 0x200000ffff17a231 */ /* 0x000fe2000034090a */
[----:B------:R-:W-:Y:S01]  /*27ec0*/  PRMT R150, R11, 0x5410, R10 ;  /* 0x000054100b967816 */ /* 0x000fe2000000000a */
[----:B------:R-:W-:Y:S01]  /*27ed0*/  @!P4 STL.S16 [R1+0x180], R113 ;  /* 0x000180710100c387 */ /* 0x000fe20000100600 */
[----:B------:R-:W-:Y:S02]  /*27ee0*/  @!P4 PRMT R0, R22, 0x5410, RZ ;  /* 0x000054101600c816 */ /* 0x000fe400000000ff */
[----:B------:R-:W-:Y:S01]  /*27ef0*/  PRMT R29, R23, 0x7610, R29 ;  /* 0x00007610171d7816 */ /* 0x000fe2000000001d */
[----:B------:R1:W-:Y:S03]  /*27f00*/  ST.E.U16 desc[UR4][R6.64+0x90], R5 ;  /* 0x0000900506007985 */ /* 0x0003e6000c101504 */
[----:B------:R-:W-:Y:S01]  /*27f10*/  @!P2 PRMT R10, R29, 0x5410, RZ ;  /* 0x000054101d0aa816 */ /* 0x000fe200000000ff */
[----:B------:R-:W-:Y:S01]  /*27f20*/  @!P5 HFMA2.BF16_V2 R49, -RZ.H0_H0, RZ.H0_H0, -R11.H0_H0 ;  /* 0x200000ffff31d231 */ /* 0x000fe2000034090b */
[----:B------:R2:W-:Y:S04]  /*27f30*/  ST.E.U16 desc[UR4][R6.64+0x92], R0 ;  /* 0x0000920006007985 */ /* 0x0005e8000c101504 */
[----:B------:R-:W-:Y:S01]  /*27f40*/  PRMT R15, R49, 0x7610, R15 ;  /* 0x00007610310f7816 */ /* 0x000fe2000000000f */
[----:B------:R-:W-:Y:S03]  /*27f50*/  @!P5 STL.S16 [R1+0x18c], R49 ;  /* 0x00018c310100d387 */ /* 0x000fe60000100600 */
[----:B------:R-:W-:Y:S01]  /*27f60*/  @!P5 PRMT R11, R15, 0x5410, RZ ;  /* 0x000054100f0bd816 */ /* 0x000fe200000000ff */
[----:B------:R2:W-:Y:S01]  /*27f70*/  @!P2 STL.S16 [R1+0x188], R23 ;  /* 0x000188170100a387 */ /* 0x0005e20000100600 */
[--C-:B------:R-:W-:Y:S03]  /*27f80*/  SHF.R.U32.HI R15, RZ, 0x18, R54.reuse ;  /* 0x00000018ff0f7819 */ /* 0x100fe60000011636 */
[----:B------:R3:W4:Y:S01]  /*27f90*/  LDL.S16 R22, [R1+0x13c] ;  /* 0x00013c0001167983 */ /* 0x0007220000100600 */
[----:B------:R-:W-:Y:S02]  /*27fa0*/  ISETP.GE.U32.AND P5, PT, R193, R15, PT ;  /* 0x0000000fc100720c */ /* 0x000fe40003fa6070 */
[----:B------:R-:W-:Y:S01]  /*27fb0*/  LOP3.LUT R15, R40, 0xff, RZ, 0xc0, !PT ;  /* 0x000000ff280f7812 */ /* 0x000fe200078ec0ff */
[----:B------:R-:W-:Y:S04]  /*27fc0*/  ST.E.U16 desc[UR4][R30.64+0xa0], R21 ;  /* 0x0000a0151e007985 */ /* 0x000fe8000c101504 */
[----:B------:R-:W-:Y:S01]  /*27fd0*/  ST.E.U16 desc[UR4][R30.64+0xa2], R20 ;  /* 0x0000a2141e007985 */ /* 0x000fe2000c101504 */
[----:B-1----:R-:W-:Y:S03]  /*27fe0*/  PRMT R5, R101, 0x7610, R5 ;  /* 0x0000761065057816 */ /* 0x002fe60000000005 */
[----:B------:R1:W-:Y:S01]  /*27ff0*/  ST.E.U16 desc[UR4][R2.64+0xa2], R10 ;  /* 0x0000a20a02007985 */ /* 0x0003e2000c101504 */
[----:B--2---:R-:W-:Y:S03]  /*28000*/  SHF.R.U32.HI R0, RZ, 0x10, R54 ;  /* 0x00000010ff007819 */ /* 0x004fe60000011636 */
[----:B------:R2:W-:Y:S01]  /*28010*/  ST.E.U16 desc[UR4][R2.64+0xa0], R11 ;  /* 0x0000a00b02007985 */ /* 0x0005e2000c101504 */
[----:B------:R-:W-:Y:S03]  /*28020*/  LOP3.LUT R0, R0, 0xff, RZ, 0xc0, !PT ;  /* 0x000000ff00007812 */ /* 0x000fe600078ec0ff */
[----:B------:R2:W4:Y:S01]  /*28030*/  LDL.S16 R23, [R1+0x140] ;  /* 0x0001400001177983 */ /* 0x0005220000100600 */
[----:B------:R-:W-:Y:S02]  /*28040*/  ISETP.GE.U32.AND P4, PT, R193, R0, PT ;  /* 0x00000000c100720c */ /* 0x000fe40003f86070 */
[----:B------:R-:W-:Y:S04]  /*28050*/  PRMT R0, R101, 0x7632, R0 ;  /* 0x0000763265007816 */ /* 0x000fe80000000000 */
[----:B------:R-:W-:Y:S02]  /*28060*/  PRMT R144, R5, 0x5410, R0 ;  /* 0x0000541005907816 */ /* 0x000fe40000000000 */
[----:B-1----:R-:W-:Y:S02]  /*28070*/  PRMT R10, R81, 0x7610, R10 ;  /* 0x00007610510a7816 */ /* 0x002fe4000000000a */
[----:B--2---:R-:W-:Y:S04]  /*28080*/  LOP3.LUT R11, R40, 0xffff, RZ, 0xc0, !PT ;  /* 0x0000ffff280b7812 */ /* 0x004fe800078ec0ff */
[----:B------:R-:W-:Y:S04]  /*28090*/  SHF.R.U32.HI R11, RZ, 0x8, R11 ;  /* 0x00000008ff0b7819 */ /* 0x000fe8000001160b */
[----:B------:R-:W-:Y:S01]  /*280a0*/  LOP3.LUT R11, R11, 0xffff, RZ, 0xc0, !PT ;  /* 0x0000ffff0b0b7812 */ /* 0x000fe200078ec0ff */
[----:B---3--:R-:W-:Y:S05]  /*280b0*/  @!P3 HFMA2.BF16_V2 R48, -RZ.H0_H0, RZ.H0_H0, -R5.H0_H0 ;  /* 0x200000ffff30b231 */ /* 0x008fea0000340905 */
[----:B------:R-:W-:Y:S01]  /*280c0*/  PRMT R21, R48, 0x7610, R21 ;  /* 0x0000761030157816 */ /* 0x000fe20000000015 */
[----:B------:R-:W-:Y:S03]  /*280d0*/  @!P3 STL.S16 [R1+0x160], R48 ;  /* 0x000160300100b387 */ /* 0x000fe60000100600 */
[----:B------:R-:W-:Y:S02]  /*280e0*/  @!P3 PRMT R5, R21, 0x5410, RZ ;  /* 0x000054101505b816 */ /* 0x000fe400000000ff */
[----:B------:R-:W-:Y:S02]  /*280f0*/  ISETP.GE.U32.AND P3, PT, R193, R15, PT ;  /* 0x0000000fc100720c */ /* 0x000fe40003f66070 */
[----:B------:R-:W-:Y:S01]  /*28100*/  PRMT R15, R81, 0x7632, R15 ;  /* 0x00007632510f7816 */ /* 0x000fe2000000000f */
[----:B------:R1:W-:Y:S03]  /*28110*/  ST.E.U16 desc[UR4][R8.64+0x9e], R5 ;  /* 0x00009e0508007985 */ /* 0x0003e6000c101504 */
[----:B------:R-:W-:Y:S02]  /*28120*/  PRMT R140, R10, 0x5410, R15 ;  /* 0x000054100a8c7816 */ /* 0x000fe4000000000f */
[----:B-1----:R-:W-:Y:S01]  /*28130*/  SHF.R.U32.HI R5, RZ, 0x18, R40 ;  /* 0x00000018ff057819 */ /* 0x002fe20000011628 */
[----:B----4-:R-:W-:Y:S05]  /*28140*/  @!P1 HFMA2.BF16_V2 R24, -RZ.H0_H0, RZ.H0_H0, -R0.H0_H0 ;  /* 0x200000ffff189231 */ /* 0x010fea0000340900 */
[----:B------:R-:W-:Y:S01]  /*28150*/  PRMT R20, R24, 0x7610, R20 ;  /* 0x0000761018147816 */ /* 0x000fe20000000014 */
[----:B------:R1:W-:Y:S03]  /*28160*/  @!P1 STL.S16 [R1+0x148], R24 ;  /* 0x0001481801009387 */ /* 0x0003e60000100600 */
[----:B------:R-:W-:Y:S01]  /*28170*/  @!P1 PRMT R0, R20, 0x5410, RZ ;  /* 0x0000541014009816 */ /* 0x000fe200000000ff */
[----:B------:R4:W2:Y:S01]  /*28180*/  LDL.S16 R29, [R1+0x144] ;  /* 0x00014400011d7983 */ /* 0x0008a20000100600 */
[----:B------:R-:W-:Y:S01]  /*28190*/  ISETP.GE.U32.AND P1, PT, R193, R11, PT ;  /* 0x0000000bc100720c */ /* 0x000fe20003f26070 */
[----:B------:R-:W-:Y:S01]  /*281a0*/  IMAD.WIDE.U32 R20, R33, -0x2daee0ad, RZ ;  /* 0xd2511f5321147825 */ /* 0x000fe200078e00ff */
[----:B------:R-:W-:Y:S01]  /*281b0*/  SHF.R.U32.HI R11, RZ, 0x10, R40 ;  /* 0x00000010ff0b7819 */ /* 0x000fe20000011628 */
[----:B------:R-:W-:Y:S03]  /*281c0*/  ST.E.U16 desc[UR4][R8.64+0xa0], R0 ;  /* 0x0000a00008007985 */ /* 0x000fe6000c101504 */
[----:B------:R-:W-:Y:S01]  /*281d0*/  LOP3.LUT R11, R11, 0xff, RZ, 0xc0, !PT ;  /* 0x000000ff0b0b7812 */ /* 0x000fe200078ec0ff */
[----:B------:R-:W-:Y:S05]  /*281e0*/  @!P6 HFMA2.BF16_V2 R22, -RZ.H0_H0, RZ.H0_H0, -R15.H0_H0 ;  /* 0x200000ffff16e231 */ /* 0x000fea000034090f */
[----:B------:R-:W-:Y:S02]  /*281f0*/  PRMT R18, R22, 0x7610, R18 ;  /* 0x0000761016127816 */ /* 0x000fe40000000012 */
[----:B-1----:R-:W-:Y:S02]  /*28200*/  LOP3.LUT R24, R45, R224, R36, 0x96, !PT ;  /* 0x000000e02d187212 */ /* 0x002fe400078e9624 */
[----:B------:R-:W-:Y:S05]  /*28210*/  @!P6 PRMT R15, R18, 0x5410, RZ ;  /* 0x00005410120fe816 */ /* 0x000fea00000000ff */
[----:B------:R1:W-:Y:S01]  /*28220*/  ST.E.U16 desc[UR4][R6.64+0xa2], R15 ;  /* 0x0000a20f06007985 */ /* 0x0003e2000c101504 */
[----:B------:R-:W-:Y:S05]  /*28230*/  @!P0 HFMA2.BF16_V2 R23, -RZ.H0_H0, RZ.H0_H0, -R10.H0_H0 ;  /* 0x200000ffff178231 */ /* 0x000fea000034090a */
[----:B------:R-:W-:Y:S01]  /*28240*/  PRMT R19, R23, 0x7610, R19 ;  /* 0x0000761017137816 */ /* 0x000fe20000000013 */
[----:B------:R-:W-:Y:S03]  /*28250*/  @!P0 STL.S16 [R1+0x140], R23 ;  /* 0x0001401701008387 */ /* 0x000fe60000100600 */
[----:B------:R-:W-:Y:S01]  /*28260*/  @!P0 PRMT R10, R19, 0x5410, RZ ;  /* 0x00005410130a8816 */ /* 0x000fe200000000ff */
[----:B------:R3:W-:Y:S01]  /*28270*/  @!P6 STL.S16 [R1+0x13c], R22 ;  /* 0x00013c160100e387 */ /* 0x0007e20000100600 */
[----:B------:R-:W-:Y:S02]  /*28280*/  ISETP.GE.U32.AND P0, PT, R193, R11, PT ;  /* 0x0000000bc100720c */ /* 0x000fe40003f06070 */
[----:B------:R-:W-:Y:S01]  /*28290*/  LOP3.LUT R11, R21, R232, R78, 0x96, !PT ;  /* 0x000000e8150b7212 */ /* 0x000fe200078e964e */
[----:B------:R4:W4:Y:S01]  /*282a0*/  LDL.S16 R101, [R1+0x130] ;  /* 0x0001300001657983 */ /* 0x0009220000100600 */
[----:B------:R-:W-:Y:S02]  /*282b0*/  ISETP.GE.U32.AND P6, PT, R193, R5, PT ;  /* 0x00000005c100720c */ /* 0x000fe40003fc6070 */
[----:B------:R-:W-:Y:S01]  /*282c0*/  LOP3.LUT R5, R47, R224, R36, 0x96, !PT ;  /* 0x000000e02f057212 */ /* 0x000fe200078e9624 */
[----:B------:R2:W4:Y:S01]  /*282d0*/  LDL.S16 R81, [R1+0x124] ;  /* 0x0001240001517983 */ /* 0x0005220000100600 */
[C---:B-1----:R-:W-:Y:S03]  /*282e0*/  PRMT R15, R100.reuse, 0x7610, R15 ;  /* 0x00007610640f7816 */ /* 0x042fe6000000000f */
[----:B------:R-:W-:Y:S01]  /*282f0*/  IMAD.WIDE.U32 R18, R5, -0x2daee0ad, RZ ;  /* 0xd2511f5305127825 */ /* 0x000fe200078e00ff */
[----:B------:R-:W-:Y:S04]  /*28300*/  ST.E.U16 desc[UR4][R6.64+0xa0], R10 ;  /* 0x0000a00a06007985 */ /* 0x000fe8000c101504 */
[----:B------:R-:W-:Y:S01]  /*28310*/  LOP3.LUT R19, R19, R241, R20, 0x96, !PT ;  /* 0x000000f113137212 */ /* 0x000fe200078e9614 */
[----:B------:R1:W-:Y:S04]  /*28320*/  ST.E.U16 desc[UR4][R30.64+0xb2], R16 ;  /* 0x0000b2101e007985 */ /* 0x0003e8000c101504 */
[----:B------:R-:W-:Y:S01]  /*28330*/  ST.E.U16 desc[UR4][R30.64+0xb0], R17 ;  /* 0x0000b0111e007985 */ /* 0x000fe2000c101504 */
[----:B---3--:R-:W-:Y:S05]  /*28340*/  IMAD.WIDE.U32 R22, R11, -0x326172a9, RZ ;  /* 0xcd9e8d570b167825 */ /* 0x008fea00078e00ff */
[----:B------:R-:W-:Y:S05]  /*28350*/  LOP3.LUT R5, R23, R219, R46, 0x96, !PT ;  /* 0x000000db17057212 */ /* 0x000fea00078e962e */
[----:B------:R-:W-:Y:S05]  /*28360*/  IMAD.WIDE.U32 R20, R5, -0x2daee0ad, RZ ;  /* 0xd2511f5305147825 */ /* 0x000fea00078e00ff */
[----:B------:R-:W-:Y:S01]  /*28370*/  LOP3.LUT R11, R21, R239, R18, 0x96, !PT ;  /* 0x000000ef150b7212 */ /* 0x000fe200078e9612 */
[----:B------:R-:W-:Y:S01]  /*28380*/  IMAD.WIDE.U32 R18, R19, -0x326172a9, RZ ;  /* 0xcd9e8d5713127825 */ /* 0x000fe200078e00ff */
[----:B-1----:R-:W-:Y:S03]  /*28390*/  PRMT R16, R100, 0x7632, R16 ;  /* 0x0000763264107816 */ /* 0x002fe60000000010 */
[----:B------:R-:W-:Y:S01]  /*283a0*/  IMAD.WIDE.U32 R104, R11, -0x326172a9, RZ ;  /* 0xcd9e8d570b687825 */ /* 0x000fe200078e00ff */
[C---:B------:R-:W-:Y:S02]  /*283b0*/  PRMT R11, R112.reuse, 0x7610, R11 ;  /* 0x00007610700b7816 */ /* 0x040fe4000000000b */
[----:B------:R-:W-:Y:S02]  /*283c0*/  LOP3.LUT R5, R19, R237, R22, 0x96, !PT ;  /* 0x000000ed13057212 */ /* 0x000fe400078e9616 */
[----:B------:R-:W-:Y:S03]  /*283d0*/  LOP3.LUT R23, R105, R235, R18, 0x96, !PT ;  /* 0x000000eb69177212 */ /* 0x000fe600078e9612 */
[----:B------:R-:W-:Y:S05]  /*283e0*/  IMAD.WIDE.U32 R114, R5, -0x2daee0ad, RZ ;  /* 0xd2511f5305727825 */ /* 0x000fea00078e00ff */
[----:B------:R-:W-:Y:S02]  /*283f0*/  LOP3.LUT R5, R115, R233, R20, 0x96, !PT ;  /* 0x000000e973057212 */ /* 0x000fe400078e9614 */
[----:B------:R-:W-:Y:S03]  /*28400*/  PRMT R115, R15, 0x5410, R16 ;  /* 0x000054100f737816 */ /* 0x000fe60000000010 */
[----:B------:R-:W-:Y:S01]  /*28410*/  IMAD.WIDE.U32 R48, R5, -0x326172a9, RZ ;  /* 0xcd9e8d5705307825 */ /* 0x000fe200078e00ff */
[----:B------:R-:W-:Y:S04]  /*28420*/  PRMT R5, R112, 0x7632, R5 ;  /* 0x0000763270057816 */ /* 0x000fe80000000005 */
[----:B------:R-:W-:Y:S02]  /*28430*/  PRMT R145, R11, 0x5410, R5 ;  /* 0x000054100b917816 */ /* 0x000fe40000000005 */
[----:B------:R-:W-:Y:S04]  /*28440*/  LOP3.LUT R0, R49, R141, R104, 0x96, !PT ;  /* 0x0000008d31007212 */ /* 0x000fe800078e9668 */
[C---:B------:R-:W-:Y:S01]  /*28450*/  LOP3.LUT R10, R0.reuse, 0xff, RZ, 0xc0, !PT ;  /* 0x000000ff000a7812 */ /* 0x040fe200078ec0ff */
[----:B--2---:R-:W-:Y:S05]  /*28460*/  @!P4 HFMA2.BF16_V2 R29, -RZ.H0_H0, RZ.H0_H0, -R11.H0_H0 ;  /* 0x200000ffff1dc231 */ /* 0x004fea000034090b */
[----:B------:R-:W-:Y:S01]  /*28470*/  PRMT R19, R29, 0x7610, R19 ;  /* 0x000076101d137816 */ /* 0x000fe20000000013 */
[----:B------:R1:W-:Y:S03]  /*28480*/  @!P4 STL.S16 [R1+0x144], R29 ;  /* 0x0001441d0100c387 */ /* 0x0003e60000100600 */
[----:B------:R-:W-:Y:S02]  /*28490*/  @!P4 PRMT R11, R19, 0x5410, RZ ;  /* 0x00005410130bc816 */ /* 0x000fe400000000ff */
[----:B------:R-:W-:Y:S02]  /*284a0*/  ISETP.GE.U32.AND P4, PT, R193, R10, PT ;  /* 0x0000000ac100720c */ /* 0x000fe40003f86070 */
[----:B------:R-:W-:Y:S01]  /*284b0*/  LOP3.LUT R10, R0, 0xffff, RZ, 0xc0, !PT ;  /* 0x0000ffff000a7812 */ /* 0x000fe200078ec0ff */
[----:B------:R2:W-:Y:S03]  /*284c0*/  ST.E.U16 desc[UR4][R2.64+0xb0], R11 ;  /* 0x0000b00b02007985 */ /* 0x0005e6000c101504 */
[----:B------:R-:W-:Y:S04]  /*284d0*/  SHF.R.U32.HI R10, RZ, 0x8, R10 ;  /* 0x00000008ff0a7819 */ /* 0x000fe8000001160a */
[----:B------:R-:W-:Y:S01]  /*284e0*/  LOP3.LUT R10, R10, 0xffff, RZ, 0xc0, !PT ;  /* 0x0000ffff0a0a7812 */ /* 0x000fe200078ec0ff */
[----:B-1----:R1:W3:Y:S01]  /*284f0*/  LDL.S16 R29, [R1+0x120] ;  /* 0x00012000011d7983 */ /* 0x0022e20000100600 */
[----:B----4-:R-:W-:Y:S02]  /*28500*/  @!P5 HFMA2.BF16_V2 R101, -RZ.H0_H0, RZ.H0_H0, -R5.H0_H0 ;  /* 0x200000ffff65d231 */ /* 0x010fe40000340905 */
[----:B------:R-:W-:Y:S03]  /*28510*/  @!P3 HFMA2.BF16_V2 R81, -RZ.H0_H0, RZ.H0_H0, -R15.H0_H0 ;  /* 0x200000ffff51b231 */ /* 0x000fe6000034090f */
[----:B------:R-:W-:Y:S01]  /*28520*/  PRMT R18, R101, 0x7610, R18 ;  /* 0x0000761065127816 */ /* 0x000fe20000000012 */
[----:B------:R4:W-:Y:S03]  /*28530*/  @!P5 STL.S16 [R1+0x130], R101 ;  /* 0x000130650100d387 */ /* 0x0009e60000100600 */
[----:B------:R-:W-:Y:S01]  /*28540*/  @!P5 PRMT R5, R18, 0x5410, RZ ;  /* 0x000054101205d816 */ /* 0x000fe200000000ff */
[----:B------:R-:W-:Y:S01]  /*28550*/  @!P3 STL.S16 [R1+0x124], R81 ;  /* 0x000124510100b387 */ /* 0x000fe20000100600 */
[----:B------:R-:W-:Y:S01]  /*28560*/  PRMT R17, R81, 0x7610, R17 ;  /* 0x0000761051117816 */ /* 0x000fe20000000011 */
[----:B------:R-:W-:Y:S01]  /*28570*/  IMAD.WIDE.U32 R18, R28, -0x2daee0ad, RZ ;  /* 0xd2511f531c127825 */ /* 0x000fe200078e00ff */
[----:B------:R-:W-:Y:S01]  /*28580*/  ISETP.GE.U32.AND P5, PT, R193, R10, PT ;  /* 0x0000000ac100720c */ /* 0x000fe20003fa6070 */
[----:B------:R1:W3:Y:S01]  /*28590*/  LDL.S16 R105, [R1+0x11c] ;  /* 0x00011c0001697983 */ /* 0x0002e20000100600 */
[----:B------:R-:W-:Y:S02]  /*285a0*/  SHF.R.U32.HI R10, RZ, 0x18, R0 ;  /* 0x00000018ff0a7819 */ /* 0x000fe40000011600 */
[----:B------:R-:W-:Y:S01]  /*285b0*/  @!P3 PRMT R15, R17, 0x5410, RZ ;  /* 0x00005410110fb816 */ /* 0x000fe200000000ff */
[----:B------:R1:W3:Y:S01]  /*285c0*/  LDL.S16 R151, [R1+0x114] ;  /* 0x0001140001977983 */ /* 0x0002e20000100600 */
[----:B------:R-:W-:Y:S02]  /*285d0*/  LOP3.LUT R17, R19, R232, R74, 0x96, !PT ;  /* 0x000000e813117212 */ /* 0x000fe400078e964a */
[----:B------:R-:W-:Y:S01]  /*285e0*/  ISETP.GE.U32.AND P3, PT, R193, R10, PT ;  /* 0x0000000ac100720c */ /* 0x000fe20003f66070 */
[----:B------:R1:W3:Y:S01]  /*285f0*/  LDL.S16 R149, [R1+0x110] ;  /* 0x0001100001957983 */ /* 0x0002e20000100600 */
[----:B------:R-:W-:Y:S01]  /*28600*/  SHF.R.U32.HI R0, RZ, 0x10, R0 ;  /* 0x00000010ff007819 */ /* 0x000fe20000011600 */
[----:B--2---:R-:W-:Y:S02]  /*28610*/  IMAD.WIDE.U32 R10, R24, -0x2daee0ad, RZ ;  /* 0xd2511f53180a7825 */ /* 0x004fe400078e00ff */
[----:B------:R2:W-:Y:S01]  /*28620*/  ST.E.U16 desc[UR4][R2.64+0xb2], R5 ;  /* 0x0000b20502007985 */ /* 0x0005e2000c101504 */
[----:B------:R-:W-:Y:S01]  /*28630*/  LOP3.LUT R0, R0, 0xff, RZ, 0xc0, !PT ;  /* 0x000000ff00007812 */ /* 0x000fe200078ec0ff */
[----:B------:R-:W-:Y:S01]  /*28640*/  IMAD.WIDE.U32 R20, R17, -0x326172a9, RZ ;  /* 0xcd9e8d5711147825 */ /* 0x000fe200078e00ff */
[----:B------:R-:W-:Y:S01]  /*28650*/  LOP3.LUT R22, R11, R241, R18, 0x96, !PT ;  /* 0x000000f10b167212 */ /* 0x000fe200078e9612 */
[----:B------:R1:W-:Y:S03]  /*28660*/  ST.E.U16 desc[UR4][R8.64+0xae], R15 ;  /* 0x0000ae0f08007985 */ /* 0x0003e6000c101504 */
[----:B------:R-:W-:Y:S05]  /*28670*/  LOP3.LUT R11, R21, R219, R44, 0x96, !PT ;  /* 0x000000db150b7212 */ /* 0x000fea00078e962c */
[----:B------:R-:W-:Y:S05]  /*28680*/  IMAD.WIDE.U32 R18, R11, -0x2daee0ad, RZ ;  /* 0xd2511f530b127825 */ /* 0x000fea00078e00ff */
[----:B------:R-:W-:Y:S01]  /*28690*/  LOP3.LUT R17, R19, R239, R10, 0x96, !PT ;  /* 0x000000ef13117212 */ /* 0x000fe200078e960a */
[----:B------:R-:W-:Y:S04]  /*286a0*/  IMAD.WIDE.U32 R10, R22, -0x326172a9, RZ ;  /* 0xcd9e8d57160a7825 */ /* 0x000fe800078e00ff */
[----:B----4-:R-:W-:Y:S01]  /*286b0*/  IMAD.WIDE.U32 R100, R17, -0x326172a9, RZ ;  /* 0xcd9e8d5711647825 */ /* 0x010fe200078e00ff */
[----:B------:R-:W-:Y:S04]  /*286c0*/  LOP3.LUT R11, R11, R237, R20, 0x96, !PT ;  /* 0x000000ed0b0b7212 */ /* 0x000fe800078e9614 */
[--C-:B------:R-:W-:Y:S01]  /*286d0*/  LOP3.LUT R19, R101, R235, R10.reuse, 0x96, !PT ;  /* 0x000000eb65137212 */ /* 0x100fe200078e960a */
[----:B------:R-:W-:Y:S01]  /*286e0*/  IMAD.WIDE.U32 R112, R11, -0x2daee0ad, RZ ;  /* 0xd2511f530b707825 */ /* 0x000fe200078e00ff */
[C---:B------:R-:W-:Y:S02]  /*286f0*/  PRMT R10, R116.reuse, 0x7610, R10 ;  /* 0x00007610740a7816 */ /* 0x040fe4000000000a */
[----:B--2---:R-:W-:Y:S02]  /*28700*/  PRMT R5, R116, 0x7632, R5 ;  /* 0x0000763274057816 */ /* 0x004fe40000000005 */
[--C-:B------:R-:W-:Y:S02]  /*28710*/  LOP3.LUT R11, R113, R233, R18.reuse, 0x96, !PT ;  /* 0x000000e9710b7212 */ /* 0x100fe400078e9612 */
[----:B-1----:R-:W-:Y:S01]  /*28720*/  PRMT R15, R124, 0x7632, R15 ;  /* 0x000076327c0f7816 */ /* 0x002fe2000000000f */
[----:B---3--:R-:W-:Y:S05]  /*28730*/  @!P1 HFMA2.BF16_V2 R29, -RZ.H0_H0, RZ.H0_H0, -R16.H0_H0 ;  /* 0x200000ffff1d9231 */ /* 0x008fea0000340910 */
[----:B------:R-:W-:Y:S01]  /*28740*/  PRMT R18, R29, 0x7610, R18 ;  /* 0x000076101d127816 */ /* 0x000fe20000000012 */
[----:B------:R1:W-:Y:S03]  /*28750*/  @!P1 STL.S16 [R1+0x120], R29 ;  /* 0x0001201d01009387 */ /* 0x0003e60000100600 */
[----:B------:R-:W-:Y:S01]  /*28760*/  @!P1 PRMT R16, R18, 0x5410, RZ ;  /* 0x0000541012109816 */ /* 0x000fe200000000ff */
[----:B------:R4:W2:Y:S01]  /*28770*/  LDL.S16 R81, [R1+0x118] ;  /* 0x0001180001517983 */ /* 0x0008a20000100600 */
[----:B------:R-:W-:Y:S03]  /*28780*/  ISETP.GE.U32.AND P1, PT, R193, R0, PT ;  /* 0x00000000c100720c */ /* 0x000fe60003f26070 */
[----:B------:R4:W3:Y:S04]  /*28790*/  LDL.S16 R18, [R1+0x108] ;  /* 0x0001080001127983 */ /* 0x0008e80000100600 */
[----:B------:R4:W-:Y:S01]  /*287a0*/  ST.E.U16 desc[UR4][R8.64+0xb0], R16 ;  /* 0x0000b01008007985 */ /* 0x0009e2000c101504 */
[----:B-1----:R-:W-:Y:S01]  /*287b0*/  IMAD.WIDE.U32 R28, R11, -0x326172a9, RZ ;  /* 0xcd9e8d570b1c7825 */ /* 0x002fe200078e00ff */
[----:B------:R-:W-:Y:S03]  /*287c0*/  PRMT R11, R124, 0x7610, R11 ;  /* 0x000076107c0b7816 */ /* 0x000fe6000000000b */
[----:B------:R-:W-:Y:S01]  /*287d0*/  @!P0 HFMA2.BF16_V2 R105, -RZ.H0_H0, RZ.H0_H0, -R10.H0_H0 ;  /* 0x200000ffff698231 */ /* 0x000fe2000034090a */
[----:B------:R-:W-:Y:S01]  /*287e0*/  LOP3.LUT R0, R29, R141, R100, 0x96, !PT ;  /* 0x0000008d1d007212 */ /* 0x000fe200078e9664 */
[----:B------:R-:W-:Y:S03]  /*287f0*/  @!P4 HFMA2.BF16_V2 R151, -RZ.H0_H0, RZ.H0_H0, -R11.H0_H0 ;  /* 0x200000ffff97c231 */ /* 0x000fe6000034090b */
[----:B------:R-:W-:Y:S01]  /*28800*/  PRMT R147, R105, 0x7610, R147 ;  /* 0x0000761069937816 */ /* 0x000fe20000000093 */
[----:B------:R1:W-:Y:S01]  /*28810*/  @!P0 STL.S16 [R1+0x11c], R105 ;  /* 0x00011c6901008387 */ /* 0x0003e20000100600 */
[C---:B------:R-:W-:Y:S01]  /*28820*/  LOP3.LUT R17, R0.reuse, 0xff, RZ, 0xc0, !PT ;  /* 0x000000ff00117812 */ /* 0x040fe200078ec0ff */
[----:B------:R-:W-:Y:S01]  /*28830*/  @!P5 HFMA2.BF16_V2 R149, -RZ.H0_H0, RZ.H0_H0, -R15.H0_H0 ;  /* 0x200000ffff95d231 */ /* 0x000fe2000034090f */
[----:B------:R-:W-:Y:S02]  /*28840*/  PRMT R124, R151, 0x7610, R124 ;  /* 0x00007610977c7816 */ /* 0x000fe4000000007c */
[----:B----4-:R-:W-:Y:S02]  /*28850*/  LOP3.LUT R16, R0, 0xffff, RZ, 0xc0, !PT ;  /* 0x0000ffff00107812 */ /* 0x010fe400078ec0ff */
[----:B------:R-:W-:Y:S02]  /*28860*/  PRMT R99, R149, 0x7610, R99 ;  /* 0x0000761095637816 */ /* 0x000fe40000000063 */
[----:B------:R-:W-:Y:S04]  /*28870*/  SHF.R.U32.HI R16, RZ, 0x8, R16 ;  /* 0x00000008ff107819 */ /* 0x000fe80000011610 */
[----:B------:R-:W-:Y:S02]  /*28880*/  LOP3.LUT R16, R16, 0xffff, RZ, 0xc0, !PT ;  /* 0x0000ffff10107812 */ /* 0x000fe400078ec0ff */
[----:B-1----:R-:W-:Y:S02]  /*28890*/  PRMT R105, R10, 0x5410, R5 ;  /* 0x000054100a697816 */ /* 0x002fe40000000005 */
[----:B------:R-:W-:Y:S02]  /*288a0*/  @!P0 PRMT R10, R147, 0x5410, RZ ;  /* 0x00005410930a8816 */ /* 0x000fe400000000ff */
[----:B------:R-:W-:Y:S01]  /*288b0*/  ISETP.GE.U32.AND P0, PT, R193, R17, PT ;  /* 0x00000011c100720c */ /* 0x000fe20003f06070 */
[----:B------:R1:W4:Y:S01]  /*288c0*/  LDL.S16 R147, [R1+0x10c] ;  /* 0x00010c0001937983 */ /* 0x0003220000100600 */
[----:B------:R-:W-:Y:S03]  /*288d0*/  PRMT R17, R80, 0x7610, R17 ;  /* 0x0000761050117816 */ /* 0x000fe60000000011 */
[----:B------:R1:W-:Y:S04]  /*288e0*/  @!P4 STL.S16 [R1+0x114], R151 ;  /* 0x000114970100c387 */ /* 0x0003e80000100600 */
[----:B------:R1:W-:Y:S04]  /*288f0*/  ST.E.U16 desc[UR4][R6.64+0xb0], R10 ;  /* 0x0000b00a06007985 */ /* 0x0003e8000c101504 */
[----:B------:R1:W-:Y:S04]  /*28900*/  @!P5 STL.S16 [R1+0x110], R149 ;  /* 0x000110950100d387 */ /* 0x0003e80000100600 */
[----:B------:R2:W4:Y:S01]  /*28910*/  LDL.S16 R141, [R1+0x100] ;  /* 0x00010000018d7983 */ /* 0x0005220000100600 */
[----:B-1----:R-:W-:Y:S02]  /*28920*/  PRMT R151, R11, 0x5410, R15 ;  /* 0x000054100b977816 */ /* 0x002fe4000000000f */
[----:B------:R-:W-:Y:S02]  /*28930*/  @!P5 PRMT R15, R99, 0x5410, RZ ;  /* 0x00005410630fd816 */ /* 0x000fe400000000ff */
[----:B------:R-:W-:Y:S01]  /*28940*/  @!P4 PRMT R11, R124, 0x5410, RZ ;  /* 0x000054107c0bc816 */ /* 0x000fe200000000ff */
[----:B------:R1:W4:Y:S01]  /*28950*/  LDL.S16 R99, [R1+0x104] ;  /* 0x0001040001637983 */ /* 0x0003220000100600 */
[--C-:B------:R-:W-:Y:S02]  /*28960*/  SHF.R.U32.HI R10, RZ, 0x18, R0.reuse ;  /* 0x00000018ff0a7819 */ /* 0x100fe40000011600 */
[----:B------:R-:W-:Y:S01]  /*28970*/  SHF.R.U32.HI R0, RZ, 0x10, R0 ;  /* 0x00000010ff007819 */ /* 0x000fe20000011600 */
[----:B------:R1:W4:Y:S01]  /*28980*/  LDL.S16 R124, [R1+0xfc] ;  /* 0x0000fc00017c7983 */ /* 0x0003220000100600 */
[C---:B------:R-:W-:Y:S02]  /*28990*/  ISETP.GE.U32.AND P5, PT, R193.reuse, R10, PT ;  /* 0x0000000ac100720c */ /* 0x040fe40003fa6070 */
[----:B------:R-:W-:Y:S02]  /*289a0*/  LOP3.LUT R10, R48, 0xff, RZ, 0xc0, !PT ;  /* 0x000000ff300a7812 */ /* 0x000fe400078ec0ff */
[C---:B------:R-:W-:Y:S02]  /*289b0*/  ISETP.GE.U32.AND P4, PT, R193.reuse, R16, PT ;  /* 0x00000010c100720c */ /* 0x040fe40003f86070 */
[----:B------:R-:W-:Y:S02]  /*289c0*/  ISETP.GE.U32.AND P2, PT, R193, R10, PT ;  /* 0x0000000ac100720c */ /* 0x000fe40003f46070 */
[----:B------:R-:W-:Y:S04]  /*289d0*/  PRMT R16, R80, 0x7632, R16 ;  /* 0x0000763250107816 */ /* 0x000fe80000000010 */
[----:B------:R-:W-:Y:S01]  /*289e0*/  PRMT R149, R17, 0x5410, R16 ;  /* 0x0000541011957816 */ /* 0x000fe20000000010 */
[----:B--2---:R-:W-:Y:S06]  /*289f0*/  @!P6 HFMA2.BF16_V2 R81, -RZ.H0_H0, RZ.H0_H0, -R5.H0_H0 ;  /* 0x200000ffff51e231 */ /* 0x004fec0000340905 */
[----:B---3--:R-:W-:Y:S01]  /*28a00*/  @!P2 HFMA2.BF16_V2 R18, -RZ.H0_H0, RZ.H0_H0, -R17.H0_H0 ;  /* 0x200000ffff12a231 */ /* 0x008fe20000340911 */
[----:B------:R-:W-:Y:S04]  /*28a10*/  PRMT R10, R81, 0x7610, R10 ;  /* 0x00007610510a7816 */ /* 0x000fe8000000000a */
[----:B------:R-:W-:Y:S01]  /*28a20*/  @!P6 PRMT R5, R10, 0x5410, RZ ;  /* 0x000054100a05e816 */ /* 0x000fe200000000ff */
[----:B------:R2:W-:Y:S01]  /*28a30*/  @!P2 STL.S16 [R1+0x108], R18 ;  /* 0x000108120100a387 */ /* 0x0005e20000100600 */
[----:B------:R-:W-:Y:S03]  /*28a40*/  PRMT R152, R18, 0x7610, R152 ;  /* 0x0000761012987816 */ /* 0x000fe60000000098 */
[----:B------:R3:W-:Y:S01]  /*28a50*/  @!P6 STL.S16 [R1+0x118], R81 ;  /* 0x000118510100e387 */ /* 0x0007e20000100600 */
[----:B------:R-:W-:Y:S02]  /*28a60*/  @!P2 PRMT R17, R152, 0x5410, RZ ;  /* 0x000054109811a816 */ /* 0x000fe400000000ff */
[----:B------:R-:W-:Y:S01]  /*28a70*/  LOP3.LUT P2, RZ, R194, 0x8, RZ, 0xc0, !PT ;  /* 0x00000008c2ff7812 */ /* 0x000fe2000784c0ff */
[----:B------:R1:W-:Y:S04]  /*28a80*/  ST.E.U16 desc[UR4][R6.64+0xb2], R5 ;  /* 0x0000b20506007985 */ /* 0x0003e8000c101504 */
[----:B------:R-:W-:Y:S04]  /*28a90*/  ST.E.U16 desc[UR4][R30.64+0xc0], R11 ;  /* 0x0000c00b1e007985 */ /* 0x000fe8000c101504 */
[----:B------:R-:W-:Y:S01]  /*28aa0*/  ST.E.U16 desc[UR4][R30.64+0xc2], R15 ;  /* 0x0000c20f1e007985 */ /* 0x000fe2000c101504 */
[----:B--2---:R-:W-:Y:S02]  /*28ab0*/  LOP3.LUT R18, R0, 0xff, RZ, 0xc0, !PT ;  /* 0x000000ff00127812 */ /* 0x004fe400078ec0ff */
[----:B------:R-:W-:Y:S02]  /*28ac0*/  PRMT R0, R123, 0x7610, R0 ;  /* 0x000076107b007816 */ /* 0x000fe40000000000 */
[----:B------:R-:W-:Y:S01]  /*28ad0*/  ISETP.GE.U32.AND P6, PT, R193, R18, PT ;  /* 0x00000012c100720c */ /* 0x000fe20003fc6070 */
[----:B---3--:R2:W3:Y:S01]  /*28ae0*/  LDL.S16 R81, [R1+0xf8] ;  /* 0x0000f80001517983 */ /* 0x0084e20000100600 */
[----:B-1----:R-:W-:Y:S04]  /*28af0*/  LOP3.LUT R5, R48, 0xffff, RZ, 0xc0, !PT ;  /* 0x0000ffff30057812 */ /* 0x002fe800078ec0ff */
[--C-:B------:R-:W-:Y:S02]  /*28b00*/  SHF.R.U32.HI R10, RZ, 0x8, R5.reuse ;  /* 0x00000008ff0a7819 */ /* 0x100fe40000011605 */
[----:B------:R-:W-:Y:S02]  /*28b10*/  PRMT R5, R123, 0x7632, R5 ;  /* 0x000076327b057816 */ /* 0x000fe40000000005 */
[----:B------:R-:W-:Y:S01]  /*28b20*/  LOP3.LUT R10, R10, 0xffff, RZ, 0xc0, !PT ;  /* 0x0000ffff0a0a7812 */ /* 0x000fe200078ec0ff */
[----:B----4-:R-:W-:Y:S05]  /*28b30*/  @!P1 HFMA2.BF16_V2 R147, -RZ.H0_H0, RZ.H0_H0, -R0.H0_H0 ;  /* 0x200000ffff939231 */ /* 0x010fea0000340900 */
[----:B------:R-:W-:Y:S01]  /*28b40*/  PRMT R116, R147, 0x7610, R116 ;  /* 0x0000761093747816 */ /* 0x000fe20000000074 */
[----:B------:R1:W-:Y:S02]  /*28b50*/  @!P1 STL.S16 [R1+0x10c], R147 ;  /* 0x00010c9301009387 */ /* 0x0003e40000100600 */
[----:B-1----:R-:W-:Y:S02]  /*28b60*/  PRMT R147, R0, 0x5410, R5 ;  /* 0x0000541000937816 */ /* 0x002fe40000000005 */
[----:B------:R-:W-:Y:S01]  /*28b70*/  @!P1 PRMT R0, R116, 0x5410, RZ ;  /* 0x0000541074009816 */ /* 0x000fe200000000ff */
[----:B------:R-:W-:Y:S01]  /*28b80*/  @!P3 HFMA2.BF16_V2 R99, -RZ.H0_H0, RZ.H0_H0, -R5.H0_H0 ;  /* 0x200000ffff63b231 */ /* 0x000fe20000340905 */
[----:B------:R-:W-:Y:S01]  /*28b90*/  ISETP.GE.U32.AND P1, PT, R193, R10, PT ;  /* 0x0000000ac100720c */ /* 0x000fe20003f26070 */
[----:B------:R2:W4:Y:S01]  /*28ba0*/  LDL.S16 R116, [R1+0xe4] ;  /* 0x0000e40001747983 */ /* 0x0005220000100600 */
[----:B------:R-:W-:Y:S02]  /*28bb0*/  SHF.R.U32.HI R10, RZ, 0x10, R48 ;  /* 0x00000010ff0a7819 */ /* 0x000fe40000011630 */
[----:B------:R-:W-:Y:S01]  /*28bc0*/  PRMT R47, R99, 0x7610, R47 ;  /* 0x00007610632f7816 */ /* 0x000fe2000000002f */
[----:B------:R1:W-:Y:S01]  /*28bd0*/  ST.E.U16 desc[UR4][R2.64+0xc0], R0 ;  /* 0x0000c00002007985 */ /* 0x0003e2000c101504 */
[----:B------:R-:W-:Y:S02]  /*28be0*/  LOP3.LUT R10, R10, 0xff, RZ, 0xc0, !PT ;  /* 0x000000ff0a0a7812 */ /* 0x000fe400078ec0ff */
[----:B------:R-:W-:Y:S05]  /*28bf0*/  @!P3 PRMT R5, R47, 0x5410, RZ ;  /* 0x000054102f05b816 */ /* 0x000fea00000000ff */
[----:B------:R-:W-:Y:S01]  /*28c00*/  @!P1 HFMA2.BF16_V2 R141, -RZ.H0_H0, RZ.H0_H0, -R16.H0_H0 ;  /* 0x200000ffff8d9231 */ /* 0x000fe20000340910 */
[----:B------:R2:W-:Y:S04]  /*28c10*/  ST.E.U16 desc[UR4][R2.64+0xc2], R5 ;  /* 0x0000c20502007985 */ /* 0x0005e8000c101504 */
[----:B------:R-:W-:Y:S01]  /*28c20*/  PRMT R11, R141, 0x7610, R11 ;  /* 0x000076108d0b7816 */ /* 0x000fe2000000000b */
[----:B------:R-:W-:Y:S03]  /*28c30*/  @!P1 STL.S16 [R1+0x100], R141 ;  /* 0x0001008d01009387 */ /* 0x000fe60000100600 */
[----:B------:R-:W-:Y:S01]  /*28c40*/  @!P1 PRMT R16, R11, 0x5410, RZ ;  /* 0x000054100b109816 */ /* 0x000fe200000000ff */
[----:B------:R2:W-:Y:S01]  /*28c50*/  @!P3 STL.S16 [R1+0x104], R99 ;  /* 0x000104630100b387 */ /* 0x0005e20000100600 */
[----:B------:R-:W-:Y:S02]  /*28c60*/  ISETP.GE.U32.AND P1, PT, R193, R10, PT ;  /* 0x0000000ac100720c */ /* 0x000fe40003f26070 */
[C---:B------:R-:W-:Y:S02]  /*28c70*/  PRMT R10, R119.reuse, 0x7632, R10 ;  /* 0x00007632770a7816 */ /* 0x040fe4000000000a */
[----:B------:R-:W-:Y:S02]  /*28c80*/  SHF.R.U32.HI R11, RZ, 0x18, R48 ;  /* 0x00000018ff0b7819 */ /* 0x000fe40000011630 */
[----:B-1----:R-:W-:Y:S02]  /*28c90*/  PRMT R0, R119, 0x7610, R0 ;  /* 0x0000761077007816 */ /* 0x002fe40000000000 */
[----:B------:R-:W-:Y:S02]  /*28ca0*/  ISETP.GE.U32.AND P3, PT, R193, R11, PT ;  /* 0x0000000bc100720c */ /* 0x000fe40003f66070 */
[----:B------:R-:W-:Y:S01]  /*28cb0*/  PRMT R119, R0, 0x5410, R10 ;  /* 0x0000541000777816 */ /* 0x000fe2000000000a */
[----:B------:R-:W-:Y:S01]  /*28cc0*/  @!P0 HFMA2.BF16_V2 R124, -RZ.H0_H0, RZ.H0_H0, -R0.H0_H0 ;  /* 0x200000ffff7c8231 */ /* 0x000fe20000340900 */
[C---:B------:R-:W-:Y:S02]  /*28cd0*/  LOP3.LUT R11, R28.reuse, 0xff, RZ, 0xc0, !PT ;  /* 0x000000ff1c0b7812 */ /* 0x040fe400078ec0ff */
[----:B--2---:R-:W-:Y:S02]  /*28ce0*/  LOP3.LUT R5, R28, 0xffff, RZ, 0xc0, !PT ;  /* 0x0000ffff1c057812 */ /* 0x004fe400078ec0ff */
[----:B------:R-:W-:Y:S02]  /*28cf0*/  PRMT R46, R124, 0x7610, R46 ;  /* 0x000076107c2e7816 */ /* 0x000fe4000000002e */
[----:B------:R-:W-:Y:S02]  /*28d00*/  SHF.R.U32.HI R5, RZ, 0x8, R5 ;  /* 0x00000008ff057819 */ /* 0x000fe40000011605 */
[----:B------:R-:W-:Y:S01]  /*28d10*/  @!P0 PRMT R0, R46, 0x5410, RZ ;  /* 0x000054102e008816 */ /* 0x000fe200000000ff */
[----:B------:R1:W2:Y:S01]  /*28d20*/  LDL.S16 R99, [R1+0xe0] ;  /* 0x0000e00001637983 */ /* 0x0002a20000100600 */
[----:B------:R-:W-:Y:S03]  /*28d30*/  LOP3.LUT R5, R5, 0xffff, RZ, 0xc0, !PT ;  /* 0x0000ffff05057812 */ /* 0x000fe600078ec0ff */
[----:B------:R-:W-:Y:S01]  /*28d40*/  @!P0 STL.S16 [R1+0xfc], R124 ;  /* 0x0000fc7c01008387 */ /* 0x000fe20000100600 */
[----:B------:R-:W-:Y:S03]  /*28d50*/  ISETP.GE.U32.AND P0, PT, R193, R11, PT ;  /* 0x0000000bc100720c */ /* 0x000fe60003f06070 */
[----:B------:R1:W2:Y:S04]  /*28d60*/  LDL.S16 R47, [R1+0xdc] ;  /* 0x0000dc00012f7983 */ /* 0x0002a80000100600 */
[----:B------:R1:W2:Y:S04]  /*28d70*/  LDL.S16 R46, [R1+0xd8] ;  /* 0x0000d800012e7983 */ /* 0x0002a80000100600 */
[----:B------:R1:W-:Y:S02]  /*28d80*/  ST.E.U16 desc[UR4][R8.64+0xbe], R0 ;  /* 0x0000be0008007985 */ /* 0x0003e4000c101504 */
[----:B-1----:R-:W-:Y:S01]  /*28d90*/  PRMT R0, R97, 0x7610, R0 ;  /* 0x0000761061007816 */ /* 0x002fe20000000000 */
[----:B---3--:R-:W-:Y:S05]  /*28da0*/  @!P4 HFMA2.BF16_V2 R81, -RZ.H0_H0, RZ.H0_H0, -R10.H0_H0 ;  /* 0x200000ffff51c231 */ /* 0x008fea000034090a */
[----:B------:R-:W-:Y:S01]  /*28db0*/  PRMT R11, R81, 0x7610, R11 ;  /* 0x00007610510b7816 */ /* 0x000fe2000000000b */
[----:B------:R1:W-:Y:S03]  /*28dc0*/  @!P4 STL.S16 [R1+0xf8], R81 ;  /* 0x0000f8510100c387 */ /* 0x0003e60000100600 */
[----:B------:R-:W-:Y:S02]  /*28dd0*/  @!P4 PRMT R10, R11, 0x5410, RZ ;  /* 0x000054100b0ac816 */ /* 0x000fe400000000ff */
[----:B------:R-:W-:Y:S02]  /*28de0*/  ISETP.GE.U32.AND P4, PT, R193, R5, PT ;  /* 0x00000005c100720c */ /* 0x000fe40003f86070 */
[----:B------:R-:W-:Y:S01]  /*28df0*/  PRMT R5, R97, 0x7632, R5 ;  /* 0x0000763261057816 */ /* 0x000fe20000000005 */
[----:B------:R3:W-:Y:S01]  /*28e00*/  ST.E.U16 desc[UR4][R8.64+0xc0], R10 ;  /* 0x0000c00a08007985 */ /* 0x0007e2000c101504 */
[--C-:B------:R-:W-:Y:S04]  /*28e10*/  SHF.R.U32.HI R11, RZ, 0x10, R28.reuse ;  /* 0x00000010ff0b7819 */ /* 0x100fe8000001161c */
[----:B------:R-:W-:Y:S01]  /*28e20*/  LOP3.LUT R11, R11, 0xff, RZ, 0xc0, !PT ;  /* 0x000000ff0b0b7812 */ /* 0x000fe200078ec0ff */
[----:B-1----:R1:W2:Y:S01]  /*28e30*/  LDL.S16 R81, [R1+0xd4] ;  /* 0x0000d40001517983 */ /* 0x0022a20000100600 */
[----:B---3--:R-:W-:Y:S01]  /*28e40*/  SHF.R.U32.HI R10, RZ, 0x18, R28 ;  /* 0x00000018ff0a7819 */ /* 0x008fe2000001161c */
[----:B----4-:R-:W-:Y:S05]  /*28e50*/  @!P6 HFMA2.BF16_V2 R116, -RZ.H0_H0, RZ.H0_H0, -R0.H0_H0 ;  /* 0x200000ffff74e231 */ /* 0x010fea0000340900 */
[----:B------:R-:W-:Y:S01]  /*28e60*/  PRMT R113, R116, 0x7610, R113 ;  /* 0x0000761074717816 */ /* 0x000fe20000000071 */
[----:B------:R3:W-:Y:S02]  /*28e70*/  @!P6 STL.S16 [R1+0xe4], R116 ;  /* 0x0000e4740100e387 */ /* 0x0007e40000100600 */
[----:B---3--:R-:W-:Y:S02]  /*28e80*/  PRMT R116, R0, 0x5410, R5 ;  /* 0x0000541000747816 */ /* 0x008fe40000000005 */
[----:B------:R-:W-:Y:S02]  /*28e90*/  @!P6 PRMT R0, R113, 0x5410, RZ ;  /* 0x000054107100e816 */ /* 0x000fe400000000ff */
[----:B------:R-:W-:Y:S02]  /*28ea0*/  ISETP.GE.U32.AND P6, PT, R193, R11, PT ;  /* 0x0000000bc100720c */ /* 0x000fe40003fc6070 */
[----:B------:R-:W-:Y:S01]  /*28eb0*/  PRMT R11, R109, 0x7632, R11 ;  /* 0x000076326d0b7816 */ /* 0x000fe2000000000b */
[----:B------:R3:W-:Y:S01]  /*28ec0*/  ST.E.U16 desc[UR4][R6.64+0xc0], R0 ;  /* 0x0000c00006007985 */ /* 0x0007e2000c101504 */
[----:B--2---:R-:W-:Y:S05]  /*28ed0*/  @!P5 HFMA2.BF16_V2 R99, -RZ.H0_H0, RZ.H0_H0, -R5.H0_H0 ;  /* 0x200000ffff63d231 */ /* 0x004fea0000340905 */
[----:B------:R-:W-:Y:S01]  /*28ee0*/  PRMT R80, R99, 0x7610, R80 ;  /* 0x0000761063507816 */ /* 0x000fe20000000050 */
[----:B------:R-:W-:Y:S03]  /*28ef0*/  @!P5 STL.S16 [R1+0xe0], R99 ;  /* 0x0000e0630100d387 */ /* 0x000fe60000100600 */
[----:B------:R-:W-:Y:S02]  /*28f00*/  @!P5 PRMT R5, R80, 0x5410, RZ ;  /* 0x000054105005d816 */ /* 0x000fe400000000ff */
[----:B------:R-:W-:Y:S01]  /*28f10*/  ISETP.GE.U32.AND P5, PT, R193, R10, PT ;  /* 0x0000000ac100720c */ /* 0x000fe20003fa6070 */
[----:B------:R1:W2:Y:S01]  /*28f20*/  LDL.S16 R80, [R1+0xcc] ;  /* 0x0000cc0001507983 */ /* 0x0002a20000100600 */
[----:B------:R-:W-:Y:S03]  /*28f30*/  @!P3 HFMA2.BF16_V2 R46, -RZ.H0_H0, RZ.H0_H0, -R11.H0_H0 ;  /* 0x200000ffff2eb231 */ /* 0x000fe6000034090b */
[----:B------:R-:W-:Y:S01]  /*28f40*/  ST.E.U16 desc[UR4][R6.64+0xc2], R5 ;  /* 0x0000c20506007985 */ /* 0x000fe2000c101504 */
[----:B---3--:R-:W-:Y:S02]  /*28f50*/  PRMT R0, R109, 0x7610, R0 ;  /* 0x000076106d007816 */ /* 0x008fe40000000000 */
[----:B------:R-:W-:Y:S01]  /*28f60*/  PRMT R45, R46, 0x7610, R45 ;  /* 0x000076102e2d7816 */ /* 0x000fe2000000002d */
[----:B------:R1:W3:Y:S01]  /*28f70*/  LDL.S16 R109, [R1+0xd0] ;  /* 0x0000d000016d7983 */ /* 0x0002e20000100600 */
[----:B------:R-:W-:Y:S01]  /*28f80*/  PRMT R123, R0, 0x5410, R11 ;  /* 0x00005410007b7816 */ /* 0x000fe2000000000b */
[----:B------:R-:W-:Y:S01]  /*28f90*/  @!P1 HFMA2.BF16_V2 R47, -RZ.H0_H0, RZ.H0_H0, -R0.H0_H0 ;  /* 0x200000ffff2f9231 */ /* 0x000fe20000340900 */
[----:B------:R-:W-:Y:S01]  /*28fa0*/  @!P3 PRMT R11, R45, 0x5410, RZ ;  /* 0x000054102d0bb816 */ /* 0x000fe200000000ff */
[----:B------:R-:W-:Y:S03]  /*28fb0*/  ST.E.U16 desc[UR4][R30.64+0xd0], R17 ;  /* 0x0000d0111e007985 */ /* 0x000fe6000c101504 */
[----:B------:R-:W-:Y:S01]  /*28fc0*/  PRMT R15, R47, 0x7610, R15 ;  /* 0x000076102f0f7816 */ /* 0x000fe2000000000f */
[----:B------:R-:W-:Y:S03]  /*28fd0*/  ST.E.U16 desc[UR4][R30.64+0xd2], R16 ;  /* 0x0000d2101e007985 */ /* 0x000fe6000c101504 */
[----:B------:R-:W-:Y:S01]  /*28fe0*/  @!P1 PRMT R0, R15, 0x5410, RZ ;  /* 0x000054100f009816 */ /* 0x000fe200000000ff */
[----:B------:R-:W-:Y:S04]  /*28ff0*/  @!P1 STL.S16 [R1+0xdc], R47 ;  /* 0x0000dc2f01009387 */ /* 0x000fe80000100600 */
[----:B------:R4:W-:Y:S04]  /*29000*/  ST.E.U16 desc[UR4][R2.64+0xd0], R0 ;  /* 0x0000d00002007985 */ /* 0x0009e8000c101504 */
[----:B------:R1:W-:Y:S04]  /*29010*/  @!P3 STL.S16 [R1+0xd8], R46 ;  /* 0x0000d82e0100b387 */ /* 0x0003e80000100600 */
[----:B------:R1:W-:Y:S01]  /*29020*/  ST.E.U16 desc[UR4][R2.64+0xd2], R11 ;  /* 0x0000d20b02007985 */ /* 0x0003e2000c101504 */
[----:B----4-:R-:W-:Y:S01]  /*29030*/  PRMT R0, R83, 0x7610, R0 ;  /* 0x0000761053007816 */ /* 0x010fe20000000000 */
[----:B-1----:R-:W-:Y:S05]  /*29040*/  IMAD.WIDE.U32 R46, R23, -0x2daee0ad, RZ ;  /* 0xd2511f53172e7825 */ /* 0x002fea00078e00ff */
[-C--:B------:R-:W-:Y:S04]  /*29050*/  LOP3.LUT R10, R47, R132.reuse, R114, 0x96, !PT ;  /* 0x000000842f0a7212 */ /* 0x080fe800078e9672 */
[C---:B------:R-:W-:Y:S04]  /*29060*/  LOP3.LUT R5, R10.reuse, 0xff, RZ, 0xc0, !PT ;  /* 0x000000ff0a057812 */ /* 0x040fe800078ec0ff */
[----:B------:R-:W-:Y:S02]  /*29070*/  ISETP.GE.U32.AND P1, PT, R193, R5, PT ;  /* 0x00000005c100720c */ /* 0x000fe40003f26070 */
[----:B------:R-:W-:Y:S04]  /*29080*/  LOP3.LUT R5, R10, 0xffff, RZ, 0xc0, !PT ;  /* 0x0000ffff0a057812 */ /* 0x000fe800078ec0ff */
[----:B------:R-:W-:Y:S04]  /*29090*/  SHF.R.U32.HI R5, RZ, 0x8, R5 ;  /* 0x00000008ff057819 */ /* 0x000fe80000011605 */
[----:B------:R-:W-:Y:S02]  /*290a0*/  LOP3.LUT R15, R5, 0xffff, RZ, 0xc0, !PT ;  /* 0x0000ffff050f7812 */ /* 0x000fe400078ec0ff */
[----:B------:R-:W-:Y:S02]  /*290b0*/  PRMT R5, R83, 0x7632, R5 ;  /* 0x0000763253057816 */ /* 0x000fe40000000005 */
[----:B------:R-:W-:Y:S02]  /*290c0*/  ISETP.GE.U32.AND P3, PT, R193, R15, PT ;  /* 0x0000000fc100720c */ /* 0x000fe40003f66070 */
[----:B------:R-:W-:Y:S02]  /*290d0*/  PRMT R113, R0, 0x5410, R5 ;  /* 0x0000541000717816 */ /* 0x000fe40000000005 */
[--C-:B------:R-:W-:Y:S02]  /*290e0*/  SHF.R.U32.HI R15, RZ, 0x18, R10.reuse ;  /* 0x00000018ff0f7819 */ /* 0x100fe4000001160a */
[----:B------:R-:W-:Y:S01]  /*290f0*/  SHF.R.U32.HI R10, RZ, 0x10, R10 ;  /* 0x00000010ff0a7819 */ /* 0x000fe2000001160a */
[----:B------:R-:W-:Y:S05]  /*29100*/  @!P0 HFMA2.BF16_V2 R81, -RZ.H0_H0, RZ.H0_H0, -R0.H0_H0 ;  /* 0x200000ffff518231 */ /* 0x000fea0000340900 */
[----:B------:R-:W-:Y:S01]  /*29110*/  PRMT R44, R81, 0x7610, R44 ;  /* 0x00007610512c7816 */ /* 0x000fe2000000002c */
[----:B------:R1:W-:Y:S03]  /*29120*/  @!P0 STL.S16 [R1+0xd4], R81 ;  /* 0x0000d45101008387 */ /* 0x0003e60000100600 */
[----:B------:R-:W-:Y:S01]  /*29130*/  @!P0 PRMT R0, R44, 0x5410, RZ ;  /* 0x000054102c008816 */ /* 0x000fe200000000ff */
[----:B------:R4:W4:Y:S01]  /*29140*/  LDL.S16 R99, [R1+0xc4] ;  /* 0x0000c40001637983 */ /* 0x0009220000100600 */
[----:B------:R-:W-:Y:S01]  /*29150*/  ISETP.GE.U32.AND P0, PT, R193, R15, PT ;  /* 0x0000000fc100720c */ /* 0x000fe20003f06070 */
[----:B------:R-:W-:Y:S01]  /*29160*/  IMAD.WIDE.U32 R44, R19, -0x2daee0ad, RZ ;  /* 0xd2511f53132c7825 */ /* 0x000fe200078e00ff */
[----:B------:R-:W-:Y:S01]  /*29170*/  LOP3.LUT R15, R10, 0xff, RZ, 0xc0, !PT ;  /* 0x000000ff0a0f7812 */ /* 0x000fe200078ec0ff */
[----:B------:R2:W4:Y:S01]  /*29180*/  LDL.S16 R97, [R1+0xc8] ;  /* 0x0000c80001617983 */ /* 0x0005220000100600 */
[----:B------:R-:W-:Y:S02]  /*29190*/  PRMT R10, R79, 0x7632, R10 ;  /* 0x000076324f0a7816 */ /* 0x000fe4000000000a */
[----:B------:R-:W-:Y:S01]  /*291a0*/  LOP3.LUT R11, R45, R132, R112, 0x96, !PT ;  /* 0x000000842d0b7212 */ /* 0x000fe200078e9670 */
[----:B------:R1:W-:Y:S04]  /*291b0*/  ST.E.U16 desc[UR4][R8.64+0xce], R0 ;  /* 0x0000ce0008007985 */ /* 0x0003e8000c101504 */
[----:B-1----:R1:W4:Y:S01]  /*291c0*/  LDL.S16 R81, [R1+0xc0] ;  /* 0x0000c00001517983 */ /* 0x0023220000100600 */
[----:B------:R-:W-:Y:S05]  /*291d0*/  PRMT R0, R79, 0x7610, R0 ;  /* 0x000076104f007816 */ /* 0x000fea0000000000 */
[----:B--2---:R-:W-:Y:S05]  /*291e0*/  @!P6 HFMA2.BF16_V2 R80, -RZ.H0_H0, RZ.H0_H0, -R0.H0_H0 ;  /* 0x200000ffff50e231 */ /* 0x004fea0000340900 */
[----:B------:R-:W-:Y:S01]  /*291f0*/  PRMT R101, R80, 0x7610, R101 ;  /* 0x0000761050657816 */ /* 0x000fe20000000065 */
[----:B---3--:R-:W-:Y:S05]  /*29200*/  @!P4 HFMA2.BF16_V2 R109, -RZ.H0_H0, RZ.H0_H0, -R5.H0_H0 ;  /* 0x200000ffff6dc231 */ /* 0x008fea0000340905 */
[----:B------:R-:W-:Y:S01]  /*29210*/  PRMT R35, R109, 0x7610, R35 ;  /* 0x000076106d237816 */ /* 0x000fe20000000023 */
[----:B------:R2:W-:Y:S03]  /*29220*/  @!P4 STL.S16 [R1+0xd0], R109 ;  /* 0x0000d06d0100c387 */ /* 0x0005e60000100600 */
[----:B------:R-:W-:Y:S01]  /*29230*/  @!P4 PRMT R5, R35, 0x5410, RZ ;  /* 0x000054102305c816 */ /* 0x000fe200000000ff */
[----:B------:R3:W-:Y:S01]  /*29240*/  @!P6 STL.S16 [R1+0xcc], R80 ;  /* 0x0000cc500100e387 */ /* 0x0007e20000100600 */
[----:B------:R-:W-:Y:S02]  /*29250*/  ISETP.GE.U32.AND P4, PT, R193, R15, PT ;  /* 0x0000000fc100720c */ /* 0x000fe40003f86070 */
[----:B------:R-:W-:Y:S01]  /*29260*/  LOP3.LUT R15, R11, 0xff, RZ, 0xc0, !PT ;  /* 0x000000ff0b0f7812 */ /* 0x000fe200078ec0ff */
[----:B------:R1:W4:Y:S04]  /*29270*/  LDL.S16 R35, [R1+0xb8] ;  /* 0x0000b80001237983 */ /* 0x0003280000100600 */
[----:B------:R1:W-:Y:S01]  /*29280*/  ST.E.U16 desc[UR4][R8.64+0xd0], R5 ;  /* 0x0000d00508007985 */ /* 0x0003e2000c101504 */
[----:B--2---:R-:W-:Y:S02]  /*29290*/  PRMT R109, R0, 0x5410, R10 ;  /* 0x00005410006d7816 */ /* 0x004fe4000000000a */
[----:B------:R-:W-:Y:S01]  /*292a0*/  @!P6 PRMT R0, R101, 0x5410, RZ ;  /* 0x000054106500e816 */ /* 0x000fe200000000ff */
[----:B------:R-:W-:Y:S01]  /*292b0*/  VIADD R101, R228, 0xb54cda56 ;  /* 0xb54cda56e4657836 */ /* 0x000fe20000000000 */
[----:B------:R-:W-:Y:S01]  /*292c0*/  ISETP.GE.U32.AND P6, PT, R193, R15, PT ;  /* 0x0000000fc100720c */ /* 0x000fe20003fc6070 */
[----:B---3--:R2:W3:Y:S04]  /*292d0*/  LDL.S16 R80, [R1+0xbc] ;  /* 0x0000bc0001507983 */ /* 0x0084e80000100600 */
[----:B------:R2:W-:Y:S01]  /*292e0*/  ST.E.U16 desc[UR4][R6.64+0xd0], R0 ;  /* 0x0000d00006007985 */ /* 0x0005e2000c101504 */
[----:B-1----:R-:W-:Y:S04]  /*292f0*/  LOP3.LUT R5, R11, 0xffff, RZ, 0xc0, !PT ;  /* 0x0000ffff0b057812 */ /* 0x002fe800078ec0ff */
[----:B------:R-:W-:Y:S04]  /*29300*/  SHF.R.U32.HI R5, RZ, 0x8, R5 ;  /* 0x00000008ff057819 */ /* 0x000fe80000011605 */
[----:B------:R-:W-:Y:S02]  /*29310*/  LOP3.LUT R15, R5, 0xffff, RZ, 0xc0, !PT ;  /* 0x0000ffff050f7812 */ /* 0x000fe400078ec0ff */
[C---:B------:R-:W-:Y:S02]  /*29320*/  PRMT R5, R117.reuse, 0x7632, R5 ;  /* 0x0000763275057816 */ /* 0x040fe40000000005 */
[----:B--2---:R-:W-:Y:S04]  /*29330*/  PRMT R0, R117, 0x7610, R0 ;  /* 0x0000761075007816 */ /* 0x004fe80000000000 */
[----:B------:R-:W-:Y:S01]  /*29340*/  PRMT R155, R0, 0x5410, R5 ;  /* 0x00005410009b7816 */ /* 0x000fe20000000005 */
[----:B----4-:R-:W-:Y:S02]  /*29350*/  @!P5 HFMA2.BF16_V2 R99, -RZ.H0_H0, RZ.H0_H0, -R10.H0_H0 ;  /* 0x200000ffff63d231 */ /* 0x010fe4000034090a */
[----:B------:R-:W-:Y:S03]  /*29360*/  @!P1 HFMA2.BF16_V2 R97, -RZ.H0_H0, RZ.H0_H0, -R0.H0_H0 ;  /* 0x200000ffff619231 */ /* 0x000fe60000340900 */
[----:B------:R-:W-:Y:S01]  /*29370*/  PRMT R79, R99, 0x7610, R79 ;  /* 0x00007610634f7816 */ /* 0x000fe2000000004f */
[----:B------:R1:W-:Y:S01]  /*29380*/  @!P5 STL.S16 [R1+0xc4], R99 ;  /* 0x0000c4630100d387 */ /* 0x0003e20000100600 */
[----:B------:R-:W-:Y:S03]  /*29390*/  PRMT R24, R97, 0x7610, R24 ;  /* 0x0000761061187816 */ /* 0x000fe60000000018 */
[----:B------:R2:W-:Y:S01]  /*293a0*/  @!P1 STL.S16 [R1+0xc8], R97 ;  /* 0x0000c86101009387 */ /* 0x0005e20000100600 */
[----:B------:R-:W-:Y:S02]  /*293b0*/  @!P5 PRMT R10, R79, 0x5410, RZ ;  /* 0x000054104f0ad816 */ /* 0x000fe400000000ff */
[----:B------:R-:W-:Y:S01]  /*293c0*/  @!P1 PRMT R0, R24, 0x5410, RZ ;  /* 0x0000541018009816 */ /* 0x000fe200000000ff */
[----:B------:R4:W4:Y:S01]  /*293d0*/  LDL.S16 R79, [R1+0xb4] ;  /* 0x0000b400014f7983 */ /* 0x0009220000100600 */
[C---:B------:R-:W-:Y:S02]  /*293e0*/  ISETP.GE.U32.AND P5, PT, R193.reuse, R15, PT ;  /* 0x0000000fc100720c */ /* 0x040fe40003fa6070 */
[--C-:B------:R-:W-:Y:S01]  /*293f0*/  SHF.R.U32.HI R15, RZ, 0x18, R11.reuse ;  /* 0x00000018ff0f7819 */ /* 0x100fe2000001160b */
[----:B------:R3:W4:Y:S01]  /*29400*/  LDL.S16 R24, [R1+0xb0] ;  /* 0x0000b00001187983 */ /* 0x0007220000100600 */
[----:B------:R-:W-:Y:S02]  /*29410*/  SHF.R.U32.HI R11, RZ, 0x10, R11 ;  /* 0x00000010ff0b7819 */ /* 0x000fe4000001160b */
[----:B------:R-:W-:Y:S01]  /*29420*/  ISETP.GE.U32.AND P1, PT, R193, R15, PT ;  /* 0x0000000fc100720c */ /* 0x000fe20003f26070 */
[----:B------:R2:W-:Y:S01]  /*29430*/  ST.E.U16 desc[UR4][R6.64+0xd2], R10 ;  /* 0x0000d20a06007985 */ /* 0x0005e2000c101504 */
[----:B------:R-:W-:Y:S01]  /*29440*/  LOP3.LUT R15, R46, 0xff, RZ, 0xc0, !PT ;  /* 0x000000ff2e0f7812 */ /* 0x000fe200078ec0ff */
[----:B------:R-:W-:Y:S02]  /*29450*/  @!P3 HFMA2.BF16_V2 R81, -RZ.H0_H0, RZ.H0_H0, -R5.H0_H0 ;  /* 0x200000ffff51b231 */ /* 0x000fe40000340905 */
[----:B------:R2:W-:Y:S03]  /*29460*/  ST.E.U16 desc[UR4][R30.64+0xe0], R0 ;  /* 0x0000e0001e007985 */ /* 0x0005e6000c101504 */
[----:B------:R-:W-:Y:S01]  /*29470*/  PRMT R78, R81, 0x7610, R78 ;  /* 0x00007610514e7816 */ /* 0x000fe2000000004e */
[----:B------:R-:W-:Y:S01]  /*29480*/  @!P3 STL.S16 [R1+0xc0], R81 ;  /* 0x0000c0510100b387 */ /* 0x000fe20000100600 */
[----:B-1----:R-:W-:Y:S02]  /*29490*/  VIADD R99, R229, 0x646e171e ;  /* 0x646e171ee5637836 */ /* 0x002fe40000000000 */
[----:B------:R-:W-:Y:S02]  /*294a0*/  @!P3 PRMT R5, R78, 0x5410, RZ ;  /* 0x000054104e05b816 */ /* 0x000fe400000000ff */
[C---:B------:R-:W-:Y:S01]  /*294b0*/  ISETP.GE.U32.AND P3, PT, R193.reuse, R15, PT ;  /* 0x0000000fc100720c */ /* 0x040fe20003f66070 */
[----:B------:R1:W4:Y:S01]  /*294c0*/  LDL.S16 R78, [R1+0xac] ;  /* 0x0000ac00014e7983 */ /* 0x0003220000100600 */
[----:B------:R-:W-:Y:S02]  /*294d0*/  LOP3.LUT R15, R46, 0xffff, RZ, 0xc0, !PT ;  /* 0x0000ffff2e0f7812 */ /* 0x000fe400078ec0ff */
[----:B--2---:R-:W-:Y:S01]  /*294e0*/  PRMT R97, R193, 0x7054, R193 ;  /* 0x00007054c1617816 */ /* 0x004fe200000000c1 */
[----:B------:R2:W-:Y:S01]  /*294f0*/  ST.E.U16 desc[UR4][R30.64+0xe2], R5 ;  /* 0x0000e2051e007985 */ /* 0x0005e2000c101504 */
[C---:B------:R-:W-:Y:S02]  /*29500*/  PRMT R10, R107.reuse, 0x7632, R10 ;  /* 0x000076326b0a7816 */ /* 0x040fe4000000000a */
[----:B------:R-:W-:Y:S04]  /*29510*/  PRMT R0, R107, 0x7610, R0 ;  /* 0x000076106b007816 */ /* 0x000fe80000000000 */
[----:B------:R-:W-:Y:S02]  /*29520*/  PRMT R152, R0, 0x5410, R10 ;  /* 0x0000541000987816 */ /* 0x000fe4000000000a */
[----:B--2---:R-:W-:Y:S02]  /*29530*/  LOP3.LUT R5, R11, 0xff, RZ, 0xc0, !PT ;  /* 0x000000ff0b057812 */ /* 0x004fe400078ec0ff */
[--C-:B------:R-:W-:Y:S02]  /*29540*/  SHF.R.U32.HI R11, RZ, 0x8, R15.reuse ;  /* 0x00000008ff0b7819 */ /* 0x100fe4000001160f */
[----:B------:R-:W-:Y:S02]  /*29550*/  PRMT R15, R37, 0x7632, R15 ;  /* 0x00007632250f7816 */ /* 0x000fe4000000000f */
[----:B------:R-:W-:Y:S01]  /*29560*/  LOP3.LUT R11, R11, 0xffff, RZ, 0xc0, !PT ;  /* 0x0000ffff0b0b7812 */ /* 0x000fe200078ec0ff */
[----:B------:R-:W-:Y:S05]  /*29570*/  @!P0 HFMA2.BF16_V2 R35, -RZ.H0_H0, RZ.H0_H0, -R10.H0_H0 ;  /* 0x200000ffff238231 */ /* 0x000fea000034090a */
[----:B------:R-:W-:Y:S04]  /*29580*/  PRMT R25, R35, 0x7610, R25 ;  /* 0x0000761023197816 */ /* 0x000fe80000000019 */
[----:B------:R-:W-:Y:S05]  /*29590*/  @!P0 PRMT R10, R25, 0x5410, RZ ;  /* 0x00005410190a8816 */ /* 0x000fea00000000ff */
[----:B------:R2:W-:Y:S01]  /*295a0*/  ST.E.U16 desc[UR4][R2.64+0xe2], R10 ;  /* 0x0000e20a02007985 */ /* 0x0005e2000c101504 */
[----:B---3--:R-:W-:Y:S05]  /*295b0*/  @!P4 HFMA2.BF16_V2 R80, -RZ.H0_H0, RZ.H0_H0, -R0.H0_H0 ;  /* 0x200000ffff50c231 */ /* 0x008fea0000340900 */
[----:B------:R-:W-:Y:S01]  /*295c0*/  PRMT R27, R80, 0x7610, R27 ;  /* 0x00007610501b7816 */ /* 0x000fe2000000001b */
[----:B------:R-:W-:Y:S03]  /*295d0*/  @!P4 STL.S16 [R1+0xbc], R80 ;  /* 0x0000bc500100c387 */ /* 0x000fe60000100600 */
[----:B------:R-:W-:Y:S01]  /*295e0*/  @!P4 PRMT R0, R27, 0x5410, RZ ;  /* 0x000054101b00c816 */ /* 0x000fe200000000ff */
[----:B------:R3:W-:Y:S01]  /*295f0*/  @!P0 STL.S16 [R1+0xb8], R35 ;  /* 0x0000b82301008387 */ /* 0x0007e20000100600 */
[----:B------:R-:W-:Y:S02]  /*29600*/  ISETP.GE.U32.AND P4, PT, R193, R5, PT ;  /* 0x00000005c100720c */ /* 0x000fe40003f86070 */
[----:B------:R-:W-:Y:S01]  /*29610*/  PRMT R5, R75, 0x7610, R5 ;  /* 0x000076104b057816 */ /* 0x000fe20000000005 */
[----:B------:R1:W-:Y:S01]  /*29620*/  ST.E.U16 desc[UR4][R2.64+0xe0], R0 ;  /* 0x0000e00002007985 */ /* 0x0003e2000c101504 */
[----:B------:R-:W-:Y:S02]  /*29630*/  ISETP.GE.U32.AND P0, PT, R193, R11, PT ;  /* 0x0000000bc100720c */ /* 0x000fe40003f06070 */
[----:B------:R-:W-:Y:S01]  /*29640*/  SHF.R.U32.HI R11, RZ, 0x10, R46 ;  /* 0x00000010ff0b7819 */ /* 0x000fe2000001162e */
[----:B------:R1:W4:Y:S01]  /*29650*/  LDL.S16 R27, [R1+0xa4] ;  /* 0x0000a400011b7983 */ /* 0x0003220000100600 */
[----:B--2---:R-:W-:Y:S02]  /*29660*/  PRMT R10, R37, 0x7610, R10 ;  /* 0x00007610250a7816 */ /* 0x004fe4000000000a */
[----:B------:R-:W-:Y:S01]  /*29670*/  LOP3.LUT R11, R11, 0xff, RZ, 0xc0, !PT ;  /* 0x000000ff0b0b7812 */ /* 0x000fe200078ec0ff */
[----:B------:R2:W2:Y:S01]  /*29680*/  LDL.S16 R25, [R1+0xa0] ;  /* 0x0000a00001197983 */ /* 0x0004a20000100600 */
[----:B------:R-:W-:Y:S03]  /*29690*/  PRMT R132, R10, 0x5410, R15 ;  /* 0x000054100a847816 */ /* 0x000fe6000000000f */
[----:B---3--:R3:W3:Y:S01]  /*296a0*/  LDL.S16 R35, [R1+0xa8] ;  /* 0x0000a80001237983 */ /* 0x0086e20000100600 */
[----:B-1----:R-:W-:Y:S04]  /*296b0*/  PRMT R0, R75, 0x7632, R0 ;  /* 0x000076324b007816 */ /* 0x002fe80000000000 */
[----:B------:R-:W-:Y:S01]  /*296c0*/  PRMT R124, R5, 0x5410, R0 ;  /* 0x00005410057c7816 */ /* 0x000fe20000000000 */
[----:B----4-:R-:W-:Y:S02]  /*296d0*/  @!P6 HFMA2.BF16_V2 R79, -RZ.H0_H0, RZ.H0_H0, -R5.H0_H0 ;  /* 0x200000ffff4fe231 */ /* 0x010fe40000340905 */
[----:B------:R-:W-:Y:S03]  /*296e0*/  @!P5 HFMA2.BF16_V2 R24, -RZ.H0_H0, RZ.H0_H0, -R0.H0_H0 ;  /* 0x200000ffff18d231 */ /* 0x000fe60000340900 */
[----:B------:R-:W-:Y:S01]  /*296f0*/  PRMT R22, R79, 0x7610, R22 ;  /* 0x000076104f167816 */ /* 0x000fe20000000016 */
[----:B------:R-:W-:Y:S01]  /*29700*/  @!P6 STL.S16 [R1+0xb4], R79 ;  /* 0x0000b44f0100e387 */ /* 0x000fe20000100600 */
[----:B------:R-:W-:Y:S03]  /*29710*/  PRMT R74, R24, 0x7610, R74 ;  /* 0x00007610184a7816 */ /* 0x000fe6000000004a */
[----:B------:R1:W-:Y:S01]  /*29720*/  @!P5 STL.S16 [R1+0xb0], R24 ;  /* 0x0000b0180100d387 */ /* 0x0003e20000100600 */
[----:B------:R-:W-:Y:S02]  /*29730*/  @!P6 PRMT R5, R22, 0x5410, RZ ;  /* 0x000054101605e816 */ /* 0x000fe400000000ff */
[----:B------:R-:W-:Y:S01]  /*29740*/  @!P5 PRMT R0, R74, 0x5410, RZ ;  /* 0x000054104a00d816 */ /* 0x000fe200000000ff */
[----:B------:R4:W4:Y:S01]  /*29750*/  LDL.S16 R22, [R1+0x98] ;  /* 0x0000980001167983 */ /* 0x0009220000100600 */
[C---:B------:R-:W-:Y:S02]  /*29760*/  ISETP.GE.U32.AND P6, PT, R193.reuse, R11, PT ;  /* 0x0000000bc100720c */ /* 0x040fe40003fc6070 */
[----:B------:R-:W-:Y:S01]  /*29770*/  SHF.R.U32.HI R11, RZ, 0x18, R46 ;  /* 0x00000018ff0b7819 */ /* 0x000fe2000001162e */
[----:B------:R1:W-:Y:S03]  /*29780*/  ST.E.U16 desc[UR4][R8.64+0xde], R5 ;  /* 0x0000de0508007985 */ /* 0x0003e6000c101504 */
[C---:B------:R-:W-:Y:S01]  /*29790*/  ISETP.GE.U32.AND P5, PT, R193.reuse, R11, PT ;  /* 0x0000000bc100720c */ /* 0x040fe20003fa6070 */
[----:B------:R-:W-:Y:S01]  /*297a0*/  @!P4 HFMA2.BF16_V2 R78, -RZ.H0_H0, RZ.H0_H0, -R10.H0_H0 ;  /* 0x200000ffff4ec231 */ /* 0x000fe2000034090a */
[----:B------:R-:W-:Y:S01]  /*297b0*/  LOP3.LUT R11, R44, 0xff, RZ, 0xc0, !PT ;  /* 0x000000ff2c0b7812 */ /* 0x000fe200078ec0ff */
[----:B------:R1:W-:Y:S03]  /*297c0*/  ST.E.U16 desc[UR4][R8.64+0xe0], R0 ;  /* 0x0000e00008007985 */ /* 0x0003e6000c101504 */
[----:B------:R-:W-:Y:S04]  /*297d0*/  PRMT R36, R78, 0x7610, R36 ;  /* 0x000076104e247816 */ /* 0x000fe80000000024 */
[----:B------:R-:W-:Y:S01]  /*297e0*/  @!P4 PRMT R10, R36, 0x5410, RZ ;  /* 0x00005410240ac816 */ /* 0x000fe200000000ff */
[----:B-1----:R1:W4:Y:S04]  /*297f0*/  LDL.S16 R24, [R1+0x9c] ;  /* 0x00009c0001187983 */ /* 0x0023280000100600 */
[----:B------:R1:W-:Y:S04]  /*29800*/  ST.E.U16 desc[UR4][R6.64+0xe0], R10 ;  /* 0x0000e00a06007985 */ /* 0x0003e8000c101504 */
[----:B------:R-:W-:Y:S01]  /*29810*/  @!P4 STL.S16 [R1+0xac], R78 ;  /* 0x0000ac4e0100c387 */ /* 0x000fe20000100600 */
[----:B------:R-:W-:Y:S02]  /*29820*/  ISETP.GE.U32.AND P4, PT, R193, R11, PT ;  /* 0x0000000bc100720c */ /* 0x000fe40003f86070 */
[----:B------:R-:W-:Y:S02]  /*29830*/  LOP3.LUT R5, R44, 0xffff, RZ, 0xc0, !PT ;  /* 0x0000ffff2c057812 */ /* 0x000fe400078ec0ff */
[----:B------:R-:W-:Y:S02]  /*29840*/  PRMT R11, R14, 0x7632, R11 ;  /* 0x000076320e0b7816 */ /* 0x000fe4000000000b */
[--C-:B------:R-:W-:Y:S02]  /*29850*/  SHF.R.U32.HI R0, RZ, 0x8, R5.reuse ;  /* 0x00000008ff007819 */ /* 0x100fe40000011605 */
[----:B------:R-:W-:Y:S02]  /*29860*/  PRMT R5, R26, 0x7610, R5 ;  /* 0x000076101a057816 */ /* 0x000fe40000000005 */
[----:B------:R-:W-:Y:S02]  /*29870*/  PRMT R141, R14, 0x5410, R11 ;  /* 0x000054100e8d7816 */ /* 0x000fe4000000000b */
[----:B-1----:R-:W-:Y:S02]  /*29880*/  LOP3.LUT R10, R0, 0xffff, RZ, 0xc0, !PT ;  /* 0x0000ffff000a7812 */ /* 0x002fe400078ec0ff */
[----:B------:R-:W-:Y:S02]  /*29890*/  PRMT R0, R26, 0x7632, R0 ;  /* 0x000076321a007816 */ /* 0x000fe40000000000 */
[----:B------:R-:W-:Y:S01]  /*298a0*/  LOP3.LUT R26, R72, 0xff, RZ, 0xc0, !PT ;  /* 0x000000ff481a7812 */ /* 0x000fe200078ec0ff */
[----:B------:R-:W-:Y:S02]  /*298b0*/  @!P3 HFMA2.BF16_V2 R27, -RZ.H0_H0, RZ.H0_H0, -R14.H0_H0 ;  /* 0x200000ffff1bb231 */ /* 0x000fe4000034090e */
[----:B--2---:R-:W-:Y:S03]  /*298c0*/  @!P0 HFMA2.BF16_V2 R25, -RZ.H0_H0, RZ.H0_H0, -R11.H0_H0 ;  /* 0x200000ffff198231 */ /* 0x004fe6000034090b */
[----:B------:R-:W-:Y:S02]  /*298d0*/  PRMT R21, R27, 0x7610, R21 ;  /* 0x000076101b157816 */ /* 0x000fe40000000015 */
[----:B------:R-:W-:Y:S02]  /*298e0*/  PRMT R17, R25, 0x7610, R17 ;  /* 0x0000761019117816 */ /* 0x000fe40000000011 */
[----:B------:R-:W-:Y:S02]  /*298f0*/  @!P3 PRMT R14, R21, 0x5410, RZ ;  /* 0x00005410150eb816 */ /* 0x000fe400000000ff */
[----:B------:R-:W-:Y:S01]  /*29900*/  @!P0 PRMT R11, R17, 0x5410, RZ ;  /* 0x00005410110b8816 */ /* 0x000fe200000000ff */
[----:B---3--:R-:W-:Y:S05]  /*29910*/  @!P1 HFMA2.BF16_V2 R35, -RZ.H0_H0, RZ.H0_H0, -R15.H0_H0 ;  /* 0x200000ffff239231 */ /* 0x008fea000034090f */
[----:B------:R-:W-:Y:S01]  /*29920*/  PRMT R23, R35, 0x7610, R23 ;  /* 0x0000761023177816 */ /* 0x000fe20000000017 */
[----:B------:R-:W-:Y:S03]  /*29930*/  @!P1 STL.S16 [R1+0xa8], R35 ;  /* 0x0000a82301009387 */ /* 0x000fe60000100600 */
[----:B------:R-:W-:Y:S02]  /*29940*/  @!P1 PRMT R15, R23, 0x5410, RZ ;  /* 0x00005410170f9816 */ /* 0x000fe400000000ff */
[C---:B------:R-:W-:Y:S01]  /*29950*/  ISETP.GE.U32.AND P1, PT, R193.reuse, R10, PT ;  /* 0x0000000ac100720c */ /* 0x040fe20003f26070 */
[----:B------:R1:W2:Y:S01]  /*29960*/  LDL.S16 R23, [R1+0x94] ;  /* 0x0000940001177983 */ /* 0x0002a20000100600 */
[--C-:B------:R-:W-:Y:S03]  /*29970*/  SHF.R.U32.HI R10, RZ, 0x10, R44.reuse ;  /* 0x00000010ff0a7819 */ /* 0x100fe6000001162c */
[----:B------:R3:W-:Y:S01]  /*29980*/  @!P3 STL.S16 [R1+0xa4], R27 ;  /* 0x0000a41b0100b387 */ /* 0x0007e20000100600 */
[----:B------:R-:W-:Y:S03]  /*29990*/  LOP3.LUT R10, R10, 0xff, RZ, 0xc0, !PT ;  /* 0x000000ff0a0a7812 */ /* 0x000fe600078ec0ff */
[----:B------:R1:W-:Y:S01]  /*299a0*/  @!P0 STL.S16 [R1+0xa0], R25 ;  /* 0x0000a01901008387 */ /* 0x0003e20000100600 */
[C---:B------:R-:W-:Y:S02]  /*299b0*/  ISETP.GE.U32.AND P3, PT, R193.reuse, R10, PT ;  /* 0x0000000ac100720c */ /* 0x040fe40003f66070 */
[----:B------:R-:W-:Y:S01]  /*299c0*/  SHF.R.U32.HI R10, RZ, 0x18, R44 ;  /* 0x00000018ff0a7819 */ /* 0x000fe2000001162c */
[----:B------:R1:W-:Y:S03]  /*299d0*/  ST.E.U16 desc[UR4][R6.64+0xe2], R15 ;  /* 0x0000e20f06007985 */ /* 0x0003e6000c101504 */
[----:B------:R-:W-:Y:S01]  /*299e0*/  ISETP.GE.U32.AND P0, PT, R193, R10, PT ;  /* 0x0000000ac100720c */ /* 0x000fe20003f06070 */
[----:B------:R-:W-:Y:S01]  /*299f0*/  ST.E.U16 desc[UR4][R30.64+0xf0], R14 ;  /* 0x0000f00e1e007985 */ /* 0x000fe2000c101504 */
[-C--:B------:R-:W-:Y:S03]  /*29a00*/  LOP3.LUT R10, R65, R101.reuse, R82, 0x96, !PT ;  /* 0x00000065410a7212 */ /* 0x080fe600078e9652 */
[----:B------:R1:W-:Y:S01]  /*29a10*/  ST.E.U16 desc[UR4][R30.64+0xf2], R11 ;  /* 0x0000f20b1e007985 */ /* 0x0003e2000c101504 */
[--C-:B---3--:R-:W-:Y:S02]  /*29a20*/  SHF.R.U32.HI R27, RZ, 0x18, R72.reuse ;  /* 0x00000018ff1b7819 */ /* 0x108fe40000011648 */
[----:B-1----:R-:W-:Y:S02]  /*29a30*/  SHF.R.U32.HI R25, RZ, 0x10, R72 ;  /* 0x00000010ff197819 */ /* 0x002fe40000011648 */
[----:B------:R-:W-:Y:S02]  /*29a40*/  LOP3.LUT R15, R73, R101, R126, 0x96, !PT ;  /* 0x00000065490f7212 */ /* 0x000fe400078e967e */
[----:B------:R-:W-:Y:S02]  /*29a50*/  PRMT R126, R5, 0x5410, R0 ;  /* 0x00005410057e7816 */ /* 0x000fe40000000000 */
[----:B------:R-:W-:Y:S01]  /*29a60*/  LOP3.LUT R11, R10, 0xff, RZ, 0xc0, !PT ;  /* 0x000000ff0a0b7812 */ /* 0x000fe200078ec0ff */
[----:B----4-:R-:W-:Y:S05]  /*29a70*/  @!P5 HFMA2.BF16_V2 R22, -RZ.H0_H0, RZ.H0_H0, -R0.H0_H0 ;  /* 0x200000ffff16d231 */ /* 0x010fea0000340900 */
[----:B------:R-:W-:Y:S04]  /*29a80*/  PRMT R33, R22, 0x7610, R33 ;  /* 0x0000761016217816 */ /* 0x000fe80000000021 */
[----:B------:R-:W-:Y:S05]  /*29a90*/  @!P5 PRMT R0, R33, 0x5410, RZ ;  /* 0x000054102100d816 */ /* 0x000fea00000000ff */
[----:B------:R1:W-:Y:S01]  /*29aa0*/  ST.E.U16 desc[UR4][R2.64+0xf2], R0 ;  /* 0x0000f20002007985 */ /* 0x0003e2000c101504 */
[----:B------:R-:W-:Y:S05]  /*29ab0*/  @!P6 HFMA2.BF16_V2 R24, -RZ.H0_H0, RZ.H0_H0, -R5.H0_H0 ;  /* 0x200000ffff18e231 */ /* 0x000fea0000340905 */
[----:B------:R-:W-:Y:S01]  /*29ac0*/  PRMT R34, R24, 0x7610, R34 ;  /* 0x0000761018227816 */ /* 0x000fe20000000022 */
[----:B------:R3:W-:Y:S03]  /*29ad0*/  @!P6 STL.S16 [R1+0x9c], R24 ;  /* 0x00009c180100e387 */ /* 0x0007e60000100600 */
[----:B------:R-:W-:Y:S01]  /*29ae0*/  @!P6 PRMT R5, R34, 0x5410, RZ ;  /* 0x000054102205e816 */ /* 0x000fe200000000ff */
[----:B------:R4:W-:Y:S04]  /*29af0*/  @!P5 STL.S16 [R1+0x98], R22 ;  /* 0x000098160100d387 */ /* 0x0009e80000100600 */
[----:B------:R2:W2:Y:S04]  /*29b00*/  LDL.S16 R21, [R1+0x1c] ;  /* 0x00001c0001157983 */ /* 0x0004a80000100600 */
[----:B------:R2:W2:Y:S01]  /*29b10*/  LDL.S16 R17, [R1+0x18] ;  /* 0x0000180001117983 */ /* 0x0004a20000100600 */
[----:B-1----:R-:W-:Y:S03]  /*29b20*/  PRMT R0, R32, 0x7632, R0 ;  /* 0x0000763220007816 */ /* 0x002fe60000000000 */
[----:B------:R1:W-:Y:S01]  /*29b30*/  ST.E.U16 desc[UR4][R2.64+0xf0], R5 ;  /* 0x0000f00502007985 */ /* 0x0003e2000c101504 */
[----:B---3--:R-:W-:Y:S03]  /*29b40*/  LOP3.LUT R24, R72, 0xffff, RZ, 0xc0, !PT ;  /* 0x0000ffff48187812 */ /* 0x008fe600078ec0ff */
[----:B----4-:R4:W3:Y:S01]  /*29b50*/  LDL.S16 R22, [R1+0x90] ;  /* 0x0000900001167983 */ /* 0x0108e20000100600 */
[----:B-1----:R-:W-:Y:S02]  /*29b60*/  PRMT R2, R32, 0x7610, R2 ;  /* 0x0000761020027816 */ /* 0x002fe40000000002 */
[----:B------:R-:W-:Y:S02]  /*29b70*/  PRMT R3, R4, 0x7632, R3 ;  /* 0x0000763204037816 */ /* 0x000fe40000000003 */
[----:B------:R-:W-:Y:S02]  /*29b80*/  PRMT R107, R2, 0x5410, R0 ;  /* 0x00005410026b7816 */ /* 0x000fe40000000000 */
[----:B------:R-:W-:Y:S02]  /*29b90*/  PRMT R117, R4, 0x5410, R3 ;  /* 0x0000541004757816 */ /* 0x000fe40000000003 */
[----:B------:R-:W-:Y:S04]  /*29ba0*/  LOP3.LUT R5, R10, 0xffff, RZ, 0xc0, !PT ;  /* 0x0000ffff0a057812 */ /* 0x000fe800078ec0ff */
[----:B------:R-:W-:Y:S04]  /*29bb0*/  SHF.R.U32.HI R5, RZ, 0x8, R5 ;  /* 0x00000008ff057819 */ /* 0x000fe80000011605 */
[----:B------:R-:W-:Y:S02]  /*29bc0*/  PRMT R14, R11, 0x5410, R5 ;  /* 0x000054100b0e7816 */ /* 0x000fe40000000005 */
[----:B------:R-:W-:Y:S02]  /*29bd0*/  LOP3.LUT R5, R64, 0xffff, RZ, 0xc0, !PT ;  /* 0x0000ffff40057812 */ /* 0x000fe400078ec0ff */
[----:B------:R-:W-:Y:S01]  /*29be0*/  SHF.R.U32.HI R11, RZ, 0x10, R64 ;  /* 0x00000010ff0b7819 */ /* 0x000fe20000011640 */
[----:B--2---:R-:W-:Y:S05]  /*29bf0*/  @!P4 HFMA2.BF16_V2 R23, -RZ.H0_H0, RZ.H0_H0, -R2.H0_H0 ;  /* 0x200000ffff17c231 */ /* 0x004fea0000340902 */
[----:B------:R-:W-:Y:S01]  /*29c00*/  PRMT R16, R23, 0x7610, R16 ;  /* 0x0000761017107816 */ /* 0x000fe20000000010 */
[----:B------:R-:W-:Y:S03]  /*29c10*/  @!P4 STL.S16 [R1+0x94], R23 ;  /* 0x000094170100c387 */ /* 0x000fe60000100600 */
[----:B------:R-:W-:Y:S02]  /*29c20*/  @!P4 PRMT R2, R16, 0x5410, RZ ;  /* 0x000054101002c816 */ /* 0x000fe400000000ff */
[----:B------:R-:W-:Y:S03]  /*29c30*/  LOP3.LUT R16, R64, 0xff, RZ, 0xc0, !PT ;  /* 0x000000ff40107812 */ /* 0x000fe600078ec0ff */
[----:B------:R1:W-:Y:S02]  /*29c40*/  ST.E.U16 desc[UR4][R8.64+0xee], R2 ;  /* 0x0000ee0208007985 */ /* 0x0003e4000c101504 */
[----:B-1----:R-:W-:Y:S04]  /*29c50*/  SHF.R.U32.HI R2, RZ, 0x10, R10 ;  /* 0x00000010ff027819 */ /* 0x002fe8000001160a */
[----:B------:R-:W-:Y:S01]  /*29c60*/  LOP3.LUT R2, R2, 0xff, RZ, 0xc0, !PT ;  /* 0x000000ff02027812 */ /* 0x000fe200078ec0ff */
[----:B------:R-:W-:Y:S02]  /*29c70*/  @!P3 HFMA2.BF16_V2 R21, -RZ.H0_H0, RZ.H0_H0, -R4.H0_H0 ;  /* 0x200000ffff15b231 */ /* 0x000fe40000340904 */
[----:B------:R-:W-:Y:S03]  /*29c80*/  @!P0 HFMA2.BF16_V2 R17, -RZ.H0_H0, RZ.H0_H0, -R3.H0_H0 ;  /* 0x200000ffff118231 */ /* 0x000fe60000340903 */
[----:B------:R-:W-:Y:S02]  /*29c90*/  PRMT R19, R21, 0x7610, R19 ;  /* 0x0000761015137816 */ /* 0x000fe40000000013 */
[----:B------:R-:W-:Y:S02]  /*29ca0*/  PRMT R18, R17, 0x7610, R18 ;  /* 0x0000761011127816 */ /* 0x000fe40000000012 */
[----:B------:R-:W-:Y:S02]  /*29cb0*/  @!P3 PRMT R4, R19, 0x5410, RZ ;  /* 0x000054101304b816 */ /* 0x000fe400000000ff */
[----:B------:R-:W-:Y:S01]  /*29cc0*/  @!P0 PRMT R3, R18, 0x5410, RZ ;  /* 0x0000541012038816 */ /* 0x000fe200000000ff */
[----:B---3--:R-:W-:Y:S05]  /*29cd0*/  @!P1 HFMA2.BF16_V2 R22, -RZ.H0_H0, RZ.H0_H0, -R0.H0_H0 ;  /* 0x200000ffff169231 */ /* 0x008fea0000340900 */
[----:B------:R-:W-:Y:S01]  /*29ce0*/  PRMT R20, R22, 0x7610, R20 ;  /* 0x0000761016147816 */ /* 0x000fe20000000014 */
[----:B------:R-:W-:Y:S03]  /*29cf0*/  @!P1 STL.S16 [R1+0x90], R22 ;  /* 0x0000901601009387 */ /* 0x000fe60000100600 */
[----:B------:R-:W-:Y:S01]  /*29d00*/  @!P1 PRMT R0, R20, 0x5410, RZ ;  /* 0x0000541014009816 */ /* 0x000fe200000000ff */
[----:B------:R-:W-:Y:S01]  /*29d10*/  @!P3 STL.S16 [R1+0x1c], R21 ;  /* 0x00001c150100b387 */ /* 0x000fe20000100600 */
[----:B------:R-:W-:Y:S03]  /*29d20*/  ISETP.GT.AND P1, PT, R187, RZ, PT ;  /* 0x000000ffbb00720c */ /* 0x000fe60003f24270 */
[----:B------:R1:W-:Y:S04]  /*29d30*/  @!P0 STL.S16 [R1+0x18], R17 ;  /* 0x0000181101008387 */ /* 0x0003e80000100600 */
[----:B------:R4:W5:Y:S04]  /*29d40*/  LDL.LU R250, [R1+0x314] ;  /* 0x0003140001fa7983 */ /* 0x0009680000300800 */
[----:B------:R4:W5:Y:S04]  /*29d50*/  LDL.LU R245, [R1+0x310] ;  /* 0x0003100001f57983 */ /* 0x0009680000300800 */
[----:B------:R4:W5:Y:S04]  /*29d60*/  LDL.LU R244, [R1+0x30c] ;  /* 0x00030c0001f47983 */ /* 0x0009680000300800 */
[----:B------:R4:W5:Y:S04]  /*29d70*/  LDL.LU R243, [R1+0x308] ;  /* 0x0003080001f37983 */ /* 0x0009680000300800 */
[----:B------:R4:W5:Y:S04]  /*29d80*/  LDL.LU R242, [R1+0x304] ;  /* 0x0003040001f27983 */ /* 0x0009680000300800 */
[----:B------:R4:W5:Y:S01]  /*29d90*/  LDL.LU R195, [R1+0x300] ;  /* 0x0003000001c37983 */ /* 0x0009620000300800 */
[----:B-1----:R-:W-:Y:S03]  /*29da0*/  SHF.R.U32.HI R17, RZ, 0x18, R64 ;  /* 0x00000018ff117819 */ /* 0x002fe60000011640 */
[----:B------:R4:W5:Y:S04]  /*29db0*/  LDL.LU R139, [R1+0x2fc] ;  /* 0x0002fc00018b7983 */ /* 0x0009680000300800 */
[----:B------:R4:W5:Y:S04]  /*29dc0*/  LDL.LU R138, [R1+0x2f8] ;  /* 0x0002f800018a7983 */ /* 0x0009680000300800 */
[----:B------:R-:W2:Y:S04]  /*29dd0*/  LDL.LU R196, [R1+0x40] ;  /* 0x0000400001c47983 */ /* 0x000ea80000300800 */
[----:B------:R4:W5:Y:S04]  /*29de0*/  LDL.LU R137, [R1+0x2f4] ;  /* 0x0002f40001897983 */ /* 0x0009680000300800 */
[----:B------:R1:W-:Y:S04]  /*29df0*/  ST.E.U16 desc[UR4][R8.64+0xf0], R0 ;  /* 0x0000f00008007985 */ /* 0x0003e8000c101504 */
[----:B------:R4:W5:Y:S04]  /*29e00*/  LDL.LU R136, [R1+0x2f0] ;  /* 0x0002f00001887983 */ /* 0x0009680000300800 */
[----:B------:R3:W-:Y:S04]  /*29e10*/  ST.E.U16 desc[UR4][R6.64+0xf2], R3 ;  /* 0x0000f20306007985 */ /* 0x0007e8000c101504 */
[----:B------:R4:W-:Y:S04]  /*29e20*/  ST.E.U16 desc[UR4][R6.64+0xf0], R4 ;  /* 0x0000f00406007985 */ /* 0x0009e8000c101504 */
[----:B------:R-:W4:Y:S01]  /*29e30*/  LDSM.16.MT88.4 R20, [R226+0x4000] ;  /* 0x00400000e214783b */ /* 0x000f220000004200 */
[--C-:B-1----:R-:W-:Y:S02]  /*29e40*/  HSET2.LE.AND R0, R14, R97.reuse, PT ;  /* 0x000000610e007233 */ /* 0x102fe40003803000 */
[----:B------:R-:W-:Y:S02]  /*29e50*/  SHF.R.U32.HI R8, RZ, 0x18, R15 ;  /* 0x00000018ff087819 */ /* 0x000fe4000001160f */
[----:B------:R-:W-:Y:S02]  /*29e60*/  LOP3.LUT R9, R25, 0xff, RZ, 0xc0, !PT ;  /* 0x000000ff19097812 */ /* 0x000fe400078ec0ff */
[----:B---3--:R-:W-:Y:S02]  /*29e70*/  SHF.R.U32.HI R3, RZ, 0x8, R5 ;  /* 0x00000008ff037819 */ /* 0x008fe40000011605 */
[----:B------:R-:W-:Y:S02]  /*29e80*/  LOP3.LUT R5, R11, 0xff, RZ, 0xc0, !PT ;  /* 0x000000ff0b057812 */ /* 0x000fe400078ec0ff */
[----:B------:R-:W-:Y:S02]  /*29e90*/  PRMT R3, R16, 0x5410, R3 ;  /* 0x0000541010037816 */ /* 0x000fe40000000003 */
[----:B------:R-:W-:Y:S02]  /*29ea0*/  PRMT R5, R5, 0x5410, R17 ;  /* 0x0000541005057816 */ /* 0x000fe40000000011 */
[----:B----4-:R-:W-:Y:S01]  /*29eb0*/  SHF.R.U32.HI R4, RZ, 0x18, R10 ;  /* 0x00000018ff047819 */ /* 0x010fe2000001160a */
[----:B------:R-:W1:Y:S01]  /*29ec0*/  LDSM.16.MT88.4 R16, [R223+0x4000] ;  /* 0x00400000df10783b */ /* 0x000e620000004200 */
[----:B------:R-:W-:Y:S02]  /*29ed0*/  LOP3.LUT R10, R15, 0xff, RZ, 0xc0, !PT ;  /* 0x000000ff0f0a7812 */ /* 0x000fe400078ec0ff */
[----:B------:R-:W-:Y:S02]  /*29ee0*/  PRMT R2, R2, 0x5410, R4 ;  /* 0x0000541002027816 */ /* 0x000fe40000000004 */
[----:B------:R-:W-:Y:S02]  /*29ef0*/  LOP3.LUT R4, R246, R0, RZ, 0xc0, !PT ;  /* 0x00000000f6047212 */ /* 0x000fe400078ec0ff */
[--C-:B------:R-:W-:Y:S02]  /*29f00*/  HSET2.LE.AND R0, R3, R97.reuse, PT ;  /* 0x0000006103007233 */ /* 0x100fe40003803000 */
[--C-:B------:R-:W-:Y:S02]  /*29f10*/  HSET2.LE.AND R2, R2, R97.reuse, PT ;  /* 0x0000006102027233 */ /* 0x100fe40003803000 */
[--C-:B------:R-:W-:Y:S02]  /*29f20*/  HSET2.LE.AND R3, R5, R97.reuse, PT ;  /* 0x0000006105037233 */ /* 0x100fe40003803000 */
[----:B------:R-:W-:Y:S02]  /*29f30*/  LOP3.LUT R6, R217, R0, RZ, 0xc0, !PT ;  /* 0x00000000d9067212 */ /* 0x000fe400078ec0ff */
[----:B------:R-:W-:Y:S02]  /*29f40*/  LOP3.LUT R5, R231, R2, RZ, 0xc0, !PT ;  /* 0x00000002e7057212 */ /* 0x000fe400078ec0ff */
[----:B------:R-:W-:Y:S02]  /*29f50*/  LOP3.LUT R0, R15, 0xffff, RZ, 0xc0, !PT ;  /* 0x0000ffff0f007812 */ /* 0x000fe400078ec0ff */
[----:B------:R-:W-:Y:S02]  /*29f60*/  SHF.R.U32.HI R2, RZ, 0x10, R15 ;  /* 0x00000010ff027819 */ /* 0x000fe4000001160f */
[----:B------:R-:W-:Y:S02]  /*29f70*/  LOP3.LUT R7, R216, R3, RZ, 0xc0, !PT ;  /* 0x00000003d8077212 */ /* 0x000fe400078ec0ff */
[----:B------:R-:W-:Y:S02]  /*29f80*/  SHF.R.U32.HI R3, RZ, 0x8, R24 ;  /* 0x00000008ff037819 */ /* 0x000fe40000011618 */
[----:B------:R-:W-:Y:S02]  /*29f90*/  SHF.R.U32.HI R0, RZ, 0x8, R0 ;  /* 0x00000008ff007819 */ /* 0x000fe40000011600 */
[----:B------:R-:W-:Y:S01]  /*29fa0*/  LOP3.LUT R2, R2, 0xff, RZ, 0xc0, !PT ;  /* 0x000000ff02027812 */ /* 0x000fe200078ec0ff */
[C---:B------:R-:W-:Y:S05]  /*29fb0*/  HMMA.16816.F32.BF16 R92, R4.reuse, R20, R92 ;  /* 0x00000014045c723c */ /* 0x040fea000004185c */
[----:B------:R-:W-:Y:S01]  /*29fc0*/  PRMT R3, R26, 0x5410, R3 ;  /* 0x000054101a037816 */ /* 0x000fe20000000003 */
[C---:B------:R-:W-:Y:S05]  /*29fd0*/  HMMA.16816.F32.BF16 R88, R4.reuse, R22, R88 ;  /* 0x000000160458723c */ /* 0x040fea0000041858 */
[----:B------:R-:W-:Y:S01]  /*29fe0*/  PRMT R0, R10, 0x5410, R0 ;  /* 0x000054100a007816 */ /* 0x000fe20000000000 */
[C---:B-1----:R-:W-:Y:S05]  /*29ff0*/  HMMA.16816.F32.BF16 R84, R4.reuse, R16, R84 ;  /* 0x000000100454723c */ /* 0x042fea0000041854 */
[----:B------:R-:W-:Y:S01]  /*2a000*/  PRMT R8, R2, 0x5410, R8 ;  /* 0x0000541002087816 */ /* 0x000fe20000000008 */
[----:B------:R-:W-:Y:S05]  /*2a010*/  HMMA.16816.F32.BF16 R68, R4, R18, R68 ;  /* 0x000000120444723c */ /* 0x000fea0000041844 */
[----:B------:R-:W-:Y:S02]  /*2a020*/  PRMT R9, R9, 0x5410, R27 ;  /* 0x0000541009097816 */ /* 0x000fe4000000001b */
[--C-:B------:R-:W-:Y:S01]  /*2a030*/  HSET2.LE.AND R2, R3, R97.reuse, PT ;  /* 0x0000006103027233 */ /* 0x100fe20003803000 */
[----:B------:R-:W1:Y:S03]  /*2a040*/  LDSM.16.MT88.4 R24, [R226+0x4400] ;  /* 0x00440000e218783b */ /* 0x000e660000004200 */
[--C-:B------:R-:W-:Y:S02]  /*2a050*/  HSET2.LE.AND R0, R0, R97.reuse, PT ;  /* 0x0000006100007233 */ /* 0x100fe40003803000 */
[--C-:B------:R-:W-:Y:S02]  /*2a060*/  HSET2.LE.AND R3, R8, R97.reuse, PT ;  /* 0x0000006108037233 */ /* 0x100fe40003803000 */
[--C-:B------:R-:W-:Y:S02]  /*2a070*/  HSET2.LE.AND R11, R9, R97.reuse, PT ;  /* 0x00000061090b7233 */ /* 0x100fe40003803000 */
[----:B------:R-:W-:Y:S02]  /*2a080*/  LOP3.LUT R8, R252, R0, RZ, 0xc0, !PT ;  /* 0x00000000fc087212 */ /* 0x000fe400078ec0ff */
[----:B------:R-:W-:Y:S02]  /*2a090*/  LOP3.LUT R10, R238, R2, RZ, 0xc0, !PT ;  /* 0x00000002ee0a7212 */ /* 0x000fe400078ec0ff */
[----:B------:R-:W-:Y:S02]  /*2a0a0*/  LOP3.LUT R9, R249, R3, RZ, 0xc0, !PT ;  /* 0x00000003f9097212 */ /* 0x000fe400078ec0ff */
[----:B------:R-:W-:Y:S02]  /*2a0b0*/  LOP3.LUT R0, R39, R99, R118, 0x96, !PT ;  /* 0x0000006327007212 */ /* 0x000fe400078e9676 */
[C---:B------:R-:W-:Y:S02]  /*2a0c0*/  LOP3.LUT R2, R38.reuse, 0xffff, RZ, 0xc0, !PT ;  /* 0x0000ffff26027812 */ /* 0x040fe400078ec0ff */
[--C-:B------:R-:W-:Y:S02]  /*2a0d0*/  SHF.R.U32.HI R3, RZ, 0x10, R38.reuse ;  /* 0x00000010ff037819 */ /* 0x100fe40000011626 */
[----:B------:R-:W-:Y:S02]  /*2a0e0*/  LOP3.LUT R6, R38, 0xff, RZ, 0xc0, !PT ;  /* 0x000000ff26067812 */ /* 0x000fe400078ec0ff */
[----:B------:R-:W-:Y:S02]  /*2a0f0*/  SHF.R.U32.HI R15, RZ, 0x18, R38 ;  /* 0x00000018ff0f7819 */ /* 0x000fe40000011626 */
[----:B------:R-:W-:Y:S01]  /*2a100*/  SHF.R.U32.HI R5, RZ, 0x8, R2 ;  /* 0x00000008ff057819 */ /* 0x000fe20000011602 */
[----:B------:R-:W3:Y:S01]  /*2a110*/  LDSM.16.MT88.4 R36, [R223+0x4400] ;  /* 0x00440000df24783b */ /* 0x000ee20000004200 */
[C---:B------:R-:W-:Y:S02]  /*2a120*/  LOP3.LUT R2, R0.reuse, 0xffff, RZ, 0xc0, !PT ;  /* 0x0000ffff00027812 */ /* 0x040fe400078ec0ff */
[----:B------:R-:W-:Y:S02]  /*2a130*/  LOP3.LUT R4, R3, 0xff, RZ, 0xc0, !PT ;  /* 0x000000ff03047812 */ /* 0x000fe400078ec0ff */
[----:B------:R-:W-:Y:S02]  /*2a140*/  SHF.R.U32.HI R3, RZ, 0x10, R0 ;  /* 0x00000010ff037819 */ /* 0x000fe40000011600 */
[----:B------:R-:W-:Y:S02]  /*2a150*/  LOP3.LUT R14, R0, 0xff, RZ, 0xc0, !PT ;  /* 0x000000ff000e7812 */ /* 0x000fe400078ec0ff */
[----:B------:R-:W-:Y:S02]  /*2a160*/  SHF.R.U32.HI R2, RZ, 0x8, R2 ;  /* 0x00000008ff027819 */ /* 0x000fe40000011602 */
[----:B------:R-:W-:Y:S02]  /*2a170*/  SHF.R.U32.HI R7, RZ, 0x18, R0 ;  /* 0x00000018ff077819 */ /* 0x000fe40000011600 */
[----:B------:R-:W-:Y:S02]  /*2a180*/  LOP3.LUT R0, R3, 0xff, RZ, 0xc0, !PT ;  /* 0x000000ff03007812 */ /* 0x000fe400078ec0ff */
[----:B------:R-:W-:Y:S02]  /*2a190*/  PRMT R2, R14, 0x5410, R2 ;  /* 0x000054100e027816 */ /* 0x000fe40000000002 */
[----:B------:R-:W-:Y:S02]  /*2a1a0*/  LOP3.LUT R11, R230, R11, RZ, 0xc0, !PT ;  /* 0x0000000be60b7212 */ /* 0x000fe400078ec0ff */
[----:B------:R-:W-:Y:S02]  /*2a1b0*/  PRMT R3, R6, 0x5410, R5 ;  /* 0x0000541006037816 */ /* 0x000fe40000000005 */
[----:B------:R-:W-:Y:S02]  /*2a1c0*/  PRMT R4, R4, 0x5410, R15 ;  /* 0x0000541004047816 */ /* 0x000fe4000000000f */
[----:B------:R-:W-:Y:S01]  /*2a1d0*/  PRMT R0, R0, 0x5410, R7 ;  /* 0x0000541000007816 */ /* 0x000fe20000000007 */
[C---:B------:R-:W-:Y:S05]  /*2a1e0*/  HMMA.16816.F32.BF16 R72, R8.reuse, R22, R176 ;  /* 0x000000160848723c */ /* 0x040fea00000418b0 */
[--C-:B------:R-:W-:Y:S01]  /*2a1f0*/  HSET2.LE.AND R2, R2, R97.reuse, PT ;  /* 0x0000006102027233 */ /* 0x100fe20003803000 */
[C---:B------:R-:W-:Y:S05]  /*2a200*/  HMMA.16816.F32.BF16 R32, R8.reuse, R16, R172 ;  /* 0x000000100820723c */ /* 0x040fea00000418ac */
[--C-:B------:R-:W-:Y:S01]  /*2a210*/  HSET2.LE.AND R3, R3, R97.reuse, PT ;  /* 0x0000006103037233 */ /* 0x100fe20003803000 */
[----:B------:R-:W-:Y:S01]  /*2a220*/  HMMA.16816.F32.BF16 R60, R8, R18, R60 ;  /* 0x00000012083c723c */ /* 0x000fe2000004183c */
[----:B------:R-:W4:Y:S04]  /*2a230*/  LDSM.16.MT88.4 R16, [R226+0x4800] ;  /* 0x00480000e210783b */ /* 0x000f280000004200 */
[--C-:B------:R-:W-:Y:S02]  /*2a240*/  HSET2.LE.AND R5, R0, R97.reuse, PT ;  /* 0x0000006100057233 */ /* 0x100fe40003803000 */
[--C-:B------:R-:W-:Y:S04]  /*2a250*/  HSET2.LE.AND R7, R4, R97.reuse, PT ;  /* 0x0000006104077233 */ /* 0x100fe80003803000 */
[----:B------:R-:W-:Y:S02]  /*2a260*/  LOP3.LUT R0, R77, R99, R130, 0x96, !PT ;  /* 0x000000634d007212 */ /* 0x000fe400078e9682 */
[----:B------:R-:W-:Y:S02]  /*2a270*/  LOP3.LUT R4, R236, R2, RZ, 0xc0, !PT ;  /* 0x00000002ec047212 */ /* 0x000fe400078ec0ff */
[----:B------:R-:W-:Y:S02]  /*2a280*/  LOP3.LUT R2, R76, 0xffff, RZ, 0xc0, !PT ;  /* 0x0000ffff4c027812 */ /* 0x000fe400078ec0ff */
[----:B------:R-:W-:Y:S02]  /*2a290*/  LOP3.LUT R6, R163, R3, RZ, 0xc0, !PT ;  /* 0x00000003a3067212 */ /* 0x000fe400078ec0ff */
[----:B------:R-:W-:Y:S02]  /*2a2a0*/  LOP3.LUT R3, R0, 0xffff, RZ, 0xc0, !PT ;  /* 0x0000ffff00037812 */ /* 0x000fe400078ec0ff */
[----:B------:R-:W-:Y:S02]  /*2a2b0*/  LOP3.LUT R5, R227, R5, RZ, 0xc0, !PT ;  /* 0x00000005e3057212 */ /* 0x000fe400078ec0ff */
[----:B------:R-:W-:Y:S02]  /*2a2c0*/  LOP3.LUT R7, R162, R7, RZ, 0xc0, !PT ;  /* 0x00000007a2077212 */ /* 0x000fe400078ec0ff */
[--C-:B------:R-:W-:Y:S02]  /*2a2d0*/  SHF.R.U32.HI R15, RZ, 0x10, R76.reuse ;  /* 0x00000010ff0f7819 */ /* 0x100fe4000001164c */
[----:B------:R-:W-:Y:S02]  /*2a2e0*/  SHF.R.U32.HI R14, RZ, 0x18, R76 ;  /* 0x00000018ff0e7819 */ /* 0x000fe4000001164c */
[----:B------:R-:W-:Y:S01]  /*2a2f0*/  IADD3 R217, P0, R30, -0x100, RZ ;  /* 0xffffff001ed97810 */ /* 0x000fe20007f1e0ff */
[C---:B-1----:R-:W-:Y:S05]  /*2a300*/  HMMA.16816.F32.BF16 R92, R4.reuse, R24, R92 ;  /* 0x00000018045c723c */ /* 0x042fea000004185c */
[----:B------:R-:W-:Y:S01]  /*2a310*/  IADD3.X R216, R31, -0x1, RZ, P0, !PT ;  /* 0xffffffff1fd87810 */ /* 0x000fe200007fe4ff */
[C---:B------:R-:W-:Y:S06]  /*2a320*/  HMMA.16816.F32.BF16 R88, R4.reuse, R26, R88 ;  /* 0x0000001a0458723c */ /* 0x040fec0000041858 */
[C---:B---3--:R-:W-:Y:S06]  /*2a330*/  HMMA.16816.F32.BF16 R84, R4.reuse, R36, R84 ;  /* 0x000000240454723c */ /* 0x048fec0000041854 */
[----:B------:R-:W-:Y:S07]  /*2a340*/  HMMA.16816.F32.BF16 R68, R4, R38, R68 ;  /* 0x000000260444723c */ /* 0x000fee0000041844 */
[----:B------:R-:W-:Y:S01]  /*2a350*/  LOP3.LUT R6, R52, 0xff, RZ, 0xc0, !PT ;  /* 0x000000ff34067812 */ /* 0x000fe200078ec0ff */
[----:B--2---:R-:W-:Y:S01]  /*2a360*/  HMMA.16816.F32.BF16 R80, R8, R20, R196 ;  /* 0x000000140850723c */ /* 0x004fe200000418c4 */
[----:B------:R-:W1:Y:S06]  /*2a370*/  LDSM.16.MT88.4 R20, [R223+0x4800] ;  /* 0x00480000df14783b */ /* 0x000e6c0000004200 */
[----:B------:R-:W-:Y:S04]  /*2a380*/  SHF.R.U32.HI R8, RZ, 0x8, R2 ;  /* 0x00000008ff087819 */ /* 0x000fe80000011602 */
[--C-:B------:R-:W-:Y:S02]  /*2a390*/  SHF.R.U32.HI R2, RZ, 0x10, R0.reuse ;  /* 0x00000010ff027819 */ /* 0x100fe40000011600 */
[----:B------:R-:W-:Y:S02]  /*2a3a0*/  LOP3.LUT R10, R76, 0xff, RZ, 0xc0, !PT ;  /* 0x000000ff4c0a7812 */ /* 0x000fe400078ec0ff */
[----:B------:R-:W-:Y:S02]  /*2a3b0*/  LOP3.LUT R11, R0, 0xff, RZ, 0xc0, !PT ;  /* 0x000000ff000b7812 */ /* 0x000fe400078ec0ff */
[----:B------:R-:W-:Y:S02]  /*2a3c0*/  SHF.R.U32.HI R9, RZ, 0x8, R3 ;  /* 0x00000008ff097819 */ /* 0x000fe40000011603 */
[----:B------:R-:W-:Y:S02]  /*2a3d0*/  SHF.R.U32.HI R3, RZ, 0x18, R0 ;  /* 0x00000018ff037819 */ /* 0x000fe40000011600 */
[----:B------:R-:W-:Y:S02]  /*2a3e0*/  LOP3.LUT R0, R2, 0xff, RZ, 0xc0, !PT ;  /* 0x000000ff02007812 */ /* 0x000fe400078ec0ff */
[----:B------:R-:W-:Y:S02]  /*2a3f0*/  PRMT R2, R10, 0x5410, R8 ;  /* 0x000054100a027816 */ /* 0x000fe40000000008 */
[----:B------:R-:W-:Y:S02]  /*2a400*/  PRMT R8, R11, 0x5410, R9 ;  /* 0x000054100b087816 */ /* 0x000fe40000000009 */
[----:B------:R-:W-:Y:S02]  /*2a410*/  PRMT R3, R0, 0x5410, R3 ;  /* 0x0000541000037816 */ /* 0x000fe40000000003 */
[--C-:B------:R-:W-:Y:S02]  /*2a420*/  HSET2.LE.AND R2, R2, R97.reuse, PT ;  /* 0x0000006102027233 */ /* 0x100fe40003803000 */
[--C-:B------:R-:W-:Y:S02]  /*2a430*/  HSET2.LE.AND R0, R8, R97.reuse, PT ;  /* 0x0000006108007233 */ /* 0x100fe40003803000 */
[--C-:B------:R-:W-:Y:S02]  /*2a440*/  HSET2.LE.AND R3, R3, R97.reuse, PT ;  /* 0x0000006103037233 */ /* 0x100fe40003803000 */
[----:B------:R-:W-:Y:S02]  /*2a450*/  LOP3.LUT R10, R240, R2, RZ, 0xc0, !PT ;  /* 0x00000002f00a7212 */ /* 0x000fe400078ec0ff */
[----:B------:R-:W-:Y:S02]  /*2a460*/  LOP3.LUT R11, R15, 0xff, RZ, 0xc0, !PT ;  /* 0x000000ff0f0b7812 */ /* 0x000fe400078ec0ff */
[----:B------:R-:W-:Y:S02]  /*2a470*/  LOP3.LUT R8, R248, R0, RZ, 0xc0, !PT ;  /* 0x00000000f8087212 */ /* 0x000fe400078ec0ff */
[----:B------:R-:W-:Y:S02]  /*2a480*/  LOP3.LUT R2, R52, 0xffff, RZ, 0xc0, !PT ;  /* 0x0000ffff34027812 */ /* 0x000fe400078ec0ff */
[----:B------:R-:W-:Y:S02]  /*2a490*/  LOP3.LUT R0, R53, R101, R96, 0x96, !PT ;  /* 0x0000006535007212 */ /* 0x000fe400078e9660 */
[----:B------:R-:W-:Y:S02]  /*2a4a0*/  LOP3.LUT R9, R247, R3, RZ, 0xc0, !PT ;  /* 0x00000003f7097212 */ /* 0x000fe400078ec0ff */
[----:B------:R-:W-:Y:S02]  /*2a4b0*/  PRMT R11, R11, 0x5410, R14 ;  /* 0x000054100b0b7816 */ /* 0x000fe4000000000e */
[----:B------:R-:W-:Y:S02]  /*2a4c0*/  SHF.R.U32.HI R3, RZ, 0x10, R52 ;  /* 0x00000010ff037819 */ /* 0x000fe40000011634 */
[----:B------:R-:W-:Y:S02]  /*2a4d0*/  SHF.R.U32.HI R5, RZ, 0x8, R2 ;  /* 0x00000008ff057819 */ /* 0x000fe40000011602 */
[C---:B------:R-:W-:Y:S02]  /*2a4e0*/  LOP3.LUT R2, R0.reuse, 0xffff, RZ, 0xc0, !PT ;  /* 0x0000ffff00027812 */ /* 0x040fe400078ec0ff */
[----:B------:R-:W-:Y:S02]  /*2a4f0*/  LOP3.LUT R4, R3, 0xff, RZ, 0xc0, !PT ;  /* 0x000000ff03047812 */ /* 0x000fe400078ec0ff */
[--C-:B------:R-:W-:Y:S02]  /*2a500*/  HSET2.LE.AND R11, R11, R97.reuse, PT ;  /* 0x000000610b0b7233 */ /* 0x100fe40003803000 */
[----:B------:R-:W-:Y:S02]  /*2a510*/  SHF.R.U32.HI R3, RZ, 0x10, R0 ;  /* 0x00000010ff037819 */ /* 0x000fe40000011600 */
[----:B------:R-:W-:Y:S02]  /*2a520*/  LOP3.LUT R14, R0, 0xff, RZ, 0xc0, !PT ;  /* 0x000000ff000e7812 */ /* 0x000fe400078ec0ff */
[----:B------:R-:W-:Y:S02]  /*2a530*/  SHF.R.U32.HI R2, RZ, 0x8, R2 ;  /* 0x00000008ff027819 */ /* 0x000fe40000011602 */
        /* <DEDUP_REMOVED lines=8> */
[C---:B------:R-:W-:Y:S03]  /*2a5c0*/  HMMA.16816.F32.BF16 R76, R8.reuse, R24, R80 ;  /* 0x00000018084c723c */ /* 0x040fe60000041850 */
[--C-:B------:R-:W-:Y:S02]  /*2a5d0*/  HSET2.LE.AND R2, R2, R97.reuse, PT ;  /* 0x0000006102027233 */ /* 0x100fe40003803000 */
[--C-:B------:R-:W-:Y:S01]  /*2a5e0*/  HSET2.LE.AND R3, R3, R97.reuse, PT ;  /* 0x0000006103037233 */ /* 0x100fe20003803000 */
[C---:B------:R-:W-:Y:S01]  /*2a5f0*/  HMMA.16816.F32.BF16 R72, R8.reuse, R26, R72 ;  /* 0x0000001a0848723c */ /* 0x040fe20000041848 */
[----:B------:R-:W2:Y:S04]  /*2a600*/  LDSM.16.MT88.4 R24, [R226+0x4c00] ;  /* 0x004c0000e218783b */ /* 0x000ea80000004200 */
[--C-:B------:R-:W-:Y:S01]  /*2a610*/  HSET2.LE.AND R5, R0, R97.reuse, PT ;  /* 0x0000006100057233 */ /* 0x100fe20003803000 */
[C---:B------:R-:W-:Y:S05]  /*2a620*/  HMMA.16816.F32.BF16 R32, R8.reuse, R36, R32 ;  /* 0x000000240820723c */ /* 0x040fea0000041820 */
[--C-:B------:R-:W-:Y:S01]  /*2a630*/  HSET2.LE.AND R7, R4, R97.reuse, PT ;  /* 0x0000006104077233 */ /* 0x100fe20003803000 */
[----:B------:R-:W-:Y:S05]  /*2a640*/  HMMA.16816.F32.BF16 R60, R8, R38, R60 ;  /* 0x00000026083c723c */ /* 0x000fea000004183c */
[----:B------:R-:W-:Y:S02]  /*2a650*/  LOP3.LUT R0, R67, R101, R106, 0x96, !PT ;  /* 0x0000006543007212 */ /* 0x000fe400078e966a */
[----:B------:R-:W-:Y:S04]  /*2a660*/  LOP3.LUT R4, R159, R2, RZ, 0xc0, !PT ;  /* 0x000000029f047212 */ /* 0x000fe800078ec0ff */
[----:B------:R-:W-:Y:S02]  /*2a670*/  LOP3.LUT R2, R66, 0xffff, RZ, 0xc0, !PT ;  /* 0x0000ffff42027812 */ /* 0x000fe400078ec0ff */
[----:B------:R-:W-:Y:S02]  /*2a680*/  LOP3.LUT R6, R142, R3, RZ, 0xc0, !PT ;  /* 0x000000038e067212 */ /* 0x000fe400078ec0ff */
[----:B------:R-:W-:Y:S02]  /*2a690*/  LOP3.LUT R3, R0, 0xffff, RZ, 0xc0, !PT ;  /* 0x0000ffff00037812 */ /* 0x000fe400078ec0ff */
[----:B------:R-:W-:Y:S02]  /*2a6a0*/  SHF.R.U32.HI R8, RZ, 0x8, R2 ;  /* 0x00000008ff087819 */ /* 0x000fe40000011602 */
[----:B------:R-:W-:Y:S02]  /*2a6b0*/  SHF.R.U32.HI R2, RZ, 0x10, R0 ;  /* 0x00000010ff027819 */ /* 0x000fe40000011600 */
[----:B------:R-:W-:Y:S02]  /*2a6c0*/  LOP3.LUT R10, R66, 0xff, RZ, 0xc0, !PT ;  /* 0x000000ff420a7812 */ /* 0x000fe400078ec0ff */
[----:B------:R-:W-:Y:S02]  /*2a6d0*/  LOP3.LUT R11, R0, 0xff, RZ, 0xc0, !PT ;  /* 0x000000ff000b7812 */ /* 0x000fe400078ec0ff */
[----:B------:R-:W-:Y:S02]  /*2a6e0*/  SHF.R.U32.HI R9, RZ, 0x8, R3 ;  /* 0x00000008ff097819 */ /* 0x000fe40000011603 */
[----:B------:R-:W-:Y:S02]  /*2a6f0*/  SHF.R.U32.HI R15, RZ, 0x10, R66 ;  /* 0x00000010ff0f7819 */ /* 0x000fe40000011642 */
[----:B------:R-:W-:Y:S02]  /*2a700*/  SHF.R.U32.HI R3, RZ, 0x18, R0 ;  /* 0x00000018ff037819 */ /* 0x000fe40000011600 */
[----:B------:R-:W-:Y:S02]  /*2a710*/  LOP3.LUT R0, R2, 0xff, RZ, 0xc0, !PT ;  /* 0x000000ff02007812 */ /* 0x000fe400078ec0ff */
[----:B------:R-:W-:Y:S02]  /*2a720*/  PRMT R2, R10, 0x5410, R8 ;  /* 0x000054100a027816 */ /* 0x000fe40000000008 */
[----:B------:R-:W-:Y:S02]  /*2a730*/  PRMT R8, R11, 0x5410, R9 ;  /* 0x000054100b087816 */ /* 0x000fe40000000009 */
[----:B------:R-:W-:Y:S02]  /*2a740*/  SHF.R.U32.HI R14, RZ, 0x18, R66 ;  /* 0x00000018ff0e7819 */ /* 0x000fe40000011642 */
[----:B------:R-:W-:Y:S02]  /*2a750*/  LOP3.LUT R11, R15, 0xff, RZ, 0xc0, !PT ;  /* 0x000000ff0f0b7812 */ /* 0x000fe400078ec0ff */
[----:B------:R-:W-:Y:S02]  /*2a760*/  PRMT R3, R0, 0x5410, R3 ;  /* 0x0000541000037816 */ /* 0x000fe40000000003 */
[----:B------:R-:W-:Y:S02]  /*2a770*/  PRMT R11, R11, 0x5410, R14 ;  /* 0x000054100b0b7816 */ /* 0x000fe4000000000e */
[----:B------:R-:W-:Y:S02]  /*2a780*/  LOP3.LUT R5, R154, R5, RZ, 0xc0, !PT ;  /* 0x000000059a057212 */ /* 0x000fe400078ec0ff */
[----:B------:R-:W-:Y:S02]  /*2a790*/  LOP3.LUT R7, R135, R7, RZ, 0xc0, !PT ;  /* 0x0000000787077212 */ /* 0x000fe400078ec0ff */
[--C-:B------:R-:W-:Y:S02]  /*2a7a0*/  HSET2.LE.AND R2, R2, R97.reuse, PT ;  /* 0x0000006102027233 */ /* 0x100fe40003803000 */
[--C-:B------:R-:W-:Y:S02]  /*2a7b0*/  HSET2.LE.AND R0, R8, R97.reuse, PT ;  /* 0x0000006108007233 */ /* 0x100fe40003803000 */
[--C-:B------:R-:W-:Y:S01]  /*2a7c0*/  HSET2.LE.AND R3, R3, R97.reuse, PT ;  /* 0x0000006103037233 */ /* 0x100fe20003803000 */
[C---:B----4-:R-:W-:Y:S05]  /*2a7d0*/  HMMA.16816.F32.BF16 R64, R4.reuse, R16, R92 ;  /* 0x000000100440723c */ /* 0x050fea000004185c */
[--C-:B------:R-:W-:Y:S01]  /*2a7e0*/  HSET2.LE.AND R11, R11, R97.reuse, PT ;  /* 0x000000610b0b7233 */ /* 0x100fe20003803000 */
[C---:B------:R-:W-:Y:S05]  /*2a7f0*/  HMMA.16816.F32.BF16 R88, R4.reuse, R18, R88 ;  /* 0x000000120458723c */ /* 0x040fea0000041858 */
[----:B------:R-:W-:Y:S01]  /*2a800*/  LOP3.LUT R8, R169, R0, RZ, 0xc0, !PT ;  /* 0x00000000a9087212 */ /* 0x000fe200078ec0ff */
[C---:B-1----:R-:W-:Y:S05]  /*2a810*/  HMMA.16816.F32.BF16 R84, R4.reuse, R20, R84 ;  /* 0x000000140454723c */ /* 0x042fea0000041854 */
[----:B------:R-:W-:Y:S01]  /*2a820*/  LOP3.LUT R10, R160, R2, RZ, 0xc0, !PT ;  /* 0x00000002a00a7212 */ /* 0x000fe200078ec0ff */
[----:B------:R-:W-:Y:S05]  /*2a830*/  HMMA.16816.F32.BF16 R68, R4, R22, R68 ;  /* 0x000000160444723c */ /* 0x000fea0000041844 */
[----:B------:R-:W-:Y:S02]  /*2a840*/  LOP3.LUT R9, R167, R3, RZ, 0xc0, !PT ;  /* 0x00000003a7097212 */ /* 0x000fe400078ec0ff */
[----:B------:R-:W-:Y:S04]  /*2a850*/  LOP3.LUT R11, R153, R11, RZ, 0xc0, !PT ;  /* 0x0000000b990b7212 */ /* 0x000fe800078ec0ff */
[----:B------:R-:W-:Y:S02]  /*2a860*/  LOP3.LUT R2, R50, 0xffff, RZ, 0xc0, !PT ;  /* 0x0000ffff32027812 */ /* 0x000fe400078ec0ff */
[-C--:B------:R-:W-:Y:S01]  /*2a870*/  LOP3.LUT R0, R51, R99.reuse, R108, 0x96, !PT ;  /* 0x0000006333007212 */ /* 0x080fe200078e966c */
[C---:B------:R-:W-:Y:S05]  /*2a880*/  HMMA.16816.F32.BF16 R36, R8.reuse, R16, R76 ;  /* 0x000000100824723c */ /* 0x040fea000004184c */
[----:B------:R-:W-:Y:S01]  /*2a890*/  SHF.R.U32.HI R3, RZ, 0x10, R50 ;  /* 0x00000010ff037819 */ /* 0x000fe20000011632 */
[C---:B------:R-:W-:Y:S01]  /*2a8a0*/  HMMA.16816.F32.BF16 R72, R8.reuse, R18, R72 ;  /* 0x000000120848723c */ /* 0x040fe20000041848 */
[----:B------:R-:W1:Y:S04]  /*2a8b0*/  LDSM.16.MT88.4 R16, [R223+0x4c00] ;  /* 0x004c0000df10783b */ /* 0x000e680000004200 */
[----:B------:R-:W-:Y:S01]  /*2a8c0*/  SHF.R.U32.HI R5, RZ, 0x8, R2 ;  /* 0x00000008ff057819 */ /* 0x000fe20000011602 */
[C---:B------:R-:W-:Y:S05]  /*2a8d0*/  HMMA.16816.F32.BF16 R32, R8.reuse, R20, R32 ;  /* 0x000000140820723c */ /* 0x040fea0000041820 */
[C---:B------:R-:W-:Y:S01]  /*2a8e0*/  LOP3.LUT R2, R0.reuse, 0xffff, RZ, 0xc0, !PT ;  /* 0x0000ffff00027812 */ /* 0x040fe200078ec0ff */
[----:B------:R-:W-:Y:S01]  /*2a8f0*/  HMMA.16816.F32.BF16 R60, R8, R22, R60 ;  /* 0x00000016083c723c */ /* 0x000fe2000004183c */
[----:B------:R-:W3:Y:S04]  /*2a900*/  LDSM.16.MT88.4 R20, [R226+0x5000] ;  /* 0x00500000e214783b */ /* 0x000ee80000004200 */
[----:B------:R-:W-:Y:S02]  /*2a910*/  LOP3.LUT R4, R3, 0xff, RZ, 0xc0, !PT ;  /* 0x000000ff03047812 */ /* 0x000fe400078ec0ff */
[----:B------:R-:W-:Y:S04]  /*2a920*/  SHF.R.U32.HI R3, RZ, 0x10, R0 ;  /* 0x00000010ff037819 */ /* 0x000fe80000011600 */
[----:B------:R-:W-:Y:S02]  /*2a930*/  LOP3.LUT R14, R0, 0xff, RZ, 0xc0, !PT ;  /* 0x000000ff000e7812 */ /* 0x000fe400078ec0ff */
[----:B------:R-:W-:Y:S02]  /*2a940*/  SHF.R.U32.HI R2, RZ, 0x8, R2 ;  /* 0x00000008ff027819 */ /* 0x000fe40000011602 */
[----:B------:R-:W-:Y:S02]  /*2a950*/  LOP3.LUT R6, R50, 0xff, RZ, 0xc0, !PT ;  /* 0x000000ff32067812 */ /* 0x000fe400078ec0ff */
[----:B------:R-:W-:Y:S02]  /*2a960*/  SHF.R.U32.HI R7, RZ, 0x18, R0 ;  /* 0x00000018ff077819 */ /* 0x000fe40000011600 */
[----:B------:R-:W-:Y:S02]  /*2a970*/  SHF.R.U32.HI R15, RZ, 0x18, R50 ;  /* 0x00000018ff0f7819 */ /* 0x000fe40000011632 */
[----:B------:R-:W-:Y:S02]  /*2a980*/  LOP3.LUT R0, R3, 0xff, RZ, 0xc0, !PT ;  /* 0x000000ff03007812 */ /* 0x000fe400078ec0ff */
[----:B------:R-:W-:Y:S02]  /*2a990*/  PRMT R2, R14, 0x5410, R2 ;  /* 0x000054100e027816 */ /* 0x000fe40000000002 */
[----:B------:R-:W-:Y:S02]  /*2a9a0*/  PRMT R3, R6, 0x5410, R5 ;  /* 0x0000541006037816 */ /* 0x000fe40000000005 */
[----:B------:R-:W-:Y:S02]  /*2a9b0*/  PRMT R4, R4, 0x5410, R15 ;  /* 0x0000541004047816 */ /* 0x000fe4000000000f */
[----:B------:R-:W-:Y:S02]  /*2a9c0*/  PRMT R0, R0, 0x5410, R7 ;  /* 0x0000541000007816 */ /* 0x000fe40000000007 */
[--C-:B------:R-:W-:Y:S02]  /*2a9d0*/  HSET2.LE.AND R2, R2, R97.reuse, PT ;  /* 0x0000006102027233 */ /* 0x100fe40003803000 */
[--C-:B------:R-:W-:Y:S02]  /*2a9e0*/  HSET2.LE.AND R3, R3, R97.reuse, PT ;  /* 0x0000006103037233 */ /* 0x100fe40003803000 */
[--C-:B------:R-:W-:Y:S02]  /*2a9f0*/  HSET2.LE.AND R5, R0, R97.reuse, PT ;  /* 0x0000006100057233 */ /* 0x100fe40003803000 */
[--C-:B------:R-:W-:Y:S02]  /*2aa00*/  HSET2.LE.AND R7, R4, R97.reuse, PT ;  /* 0x0000006104077233 */ /* 0x100fe40003803000 */
[----:B------:R-:W-:Y:S02]  /*2aa10*/  LOP3.LUT R0, R59, R99, R122, 0x96, !PT ;  /* 0x000000633b007212 */ /* 0x000fe400078e967a */
[----:B------:R-:W-:Y:S02]  /*2aa20*/  LOP3.LUT R4, R148, R2, RZ, 0xc0, !PT ;  /* 0x0000000294047212 */ /* 0x000fe400078ec0ff */
        /* <DEDUP_REMOVED lines=13> */
[----:B------:R-:W-:Y:S02]  /*2ab00*/  LOP3.LUT R5, R143, R5, RZ, 0xc0, !PT ;  /* 0x000000058f057212 */ /* 0x000fe400078ec0ff */
[----:B------:R-:W-:Y:S02]  /*2ab10*/  LOP3.LUT R7, R103, R7, RZ, 0xc0, !PT ;  /* 0x0000000767077212 */ /* 0x000fe400078ec0ff */
[----:B------:R-:W-:Y:S02]  /*2ab20*/  SHF.R.U32.HI R14, RZ, 0x18, R58 ;  /* 0x00000018ff0e7819 */ /* 0x000fe4000001163a */
[----:B------:R-:W-:Y:S02]  /*2ab30*/  LOP3.LUT R11, R15, 0xff, RZ, 0xc0, !PT ;  /* 0x000000ff0f0b7812 */ /* 0x000fe400078ec0ff */
[----:B------:R-:W-:Y:S01]  /*2ab40*/  PRMT R3, R0, 0x5410, R3 ;  /* 0x0000541000037816 */ /* 0x000fe20000000003 */
[C---:B--2---:R-:W-:Y:S05]  /*2ab50*/  HMMA.16816.F32.BF16 R64, R4.reuse, R24, R64 ;  /* 0x000000180440723c */ /* 0x044fea0000041840 */
[--C-:B------:R-:W-:Y:S01]  /*2ab60*/  HSET2.LE.AND R2, R2, R97.reuse, PT ;  /* 0x0000006102027233 */ /* 0x100fe20003803000 */
[C---:B------:R-:W-:Y:S05]  /*2ab70*/  HMMA.16816.F32.BF16 R88, R4.reuse, R26, R88 ;  /* 0x0000001a0458723c */ /* 0x040fea0000041858 */
[----:B------:R-:W-:Y:S01]  /*2ab80*/  PRMT R11, R11, 0x5410, R14 ;  /* 0x000054100b0b7816 */ /* 0x000fe2000000000e */
[C---:B-1----:R-:W-:Y:S05]  /*2ab90*/  HMMA.16816.F32.BF16 R84, R4.reuse, R16, R84 ;  /* 0x000000100454723c */ /* 0x042fea0000041854 */
[--C-:B------:R-:W-:Y:S01]  /*2aba0*/  HSET2.LE.AND R0, R8, R97.reuse, PT ;  /* 0x0000006108007233 */ /* 0x100fe20003803000 */
[----:B------:R-:W-:Y:S05]  /*2abb0*/  HMMA.16816.F32.BF16 R68, R4, R18, R68 ;  /* 0x000000120444723c */ /* 0x000fea0000041844 */
[--C-:B------:R-:W-:Y:S02]  /*2abc0*/  HSET2.LE.AND R3, R3, R97.reuse, PT ;  /* 0x0000006103037233 */ /* 0x100fe40003803000 */
[--C-:B------:R-:W-:Y:S04]  /*2abd0*/  HSET2.LE.AND R11, R11, R97.reuse, PT ;  /* 0x000000610b0b7233 */ /* 0x100fe80003803000 */
[----:B------:R-:W-:Y:S02]  /*2abe0*/  LOP3.LUT R10, R165, R2, RZ, 0xc0, !PT ;  /* 0x00000002a50a7212 */ /* 0x000fe400078ec0ff */
[----:B------:R-:W-:Y:S02]  /*2abf0*/  LOP3.LUT R8, R166, R0, RZ, 0xc0, !PT ;  /* 0x00000000a6087212 */ /* 0x000fe400078ec0ff */
[----:B------:R-:W-:Y:S02]  /*2ac00*/  LOP3.LUT R2, R42, 0xffff, RZ, 0xc0, !PT ;  /* 0x0000ffff2a027812 */ /* 0x000fe400078ec0ff */
[----:B------:R-:W-:Y:S02]  /*2ac10*/  LOP3.LUT R0, R43, R101, R98, 0x96, !PT ;  /* 0x000000652b007212 */ /* 0x000fe400078e9662 */
[----:B------:R-:W-:Y:S02]  /*2ac20*/  LOP3.LUT R9, R164, R3, RZ, 0xc0, !PT ;  /* 0x00000003a4097212 */ /* 0x000fe400078ec0ff */
[----:B------:R-:W-:Y:S02]  /*2ac30*/  LOP3.LUT R11, R129, R11, RZ, 0xc0, !PT ;  /* 0x0000000b810b7212 */ /* 0x000fe400078ec0ff */
[----:B------:R-:W-:Y:S02]  /*2ac40*/  SHF.R.U32.HI R3, RZ, 0x10, R42 ;  /* 0x00000010ff037819 */ /* 0x000fe4000001162a */
[----:B------:R-:W-:Y:S02]  /*2ac50*/  SHF.R.U32.HI R5, RZ, 0x8, R2 ;  /* 0x00000008ff057819 */ /* 0x000fe40000011602 */
[C---:B------:R-:W-:Y:S01]  /*2ac60*/  LOP3.LUT R2, R0.reuse, 0xffff, RZ, 0xc0, !PT ;  /* 0x0000ffff00027812 */ /* 0x040fe200078ec0ff */
[C---:B------:R-:W-:Y:S05]  /*2ac70*/  HMMA.16816.F32.BF16 R36, R8.reuse, R24, R36 ;  /* 0x000000180824723c */ /* 0x040fea0000041824 */
[----:B------:R-:W-:Y:S01]  /*2ac80*/  LOP3.LUT R4, R3, 0xff, RZ, 0xc0, !PT ;  /* 0x000000ff03047812 */ /* 0x000fe200078ec0ff */
[C---:B------:R-:W-:Y:S01]  /*2ac90*/  HMMA.16816.F32.BF16 R72, R8.reuse, R26, R72 ;  /* 0x0000001a0848723c */ /* 0x040fe20000041848 */
[----:B------:R-:W1:Y:S04]  /*2aca0*/  LDSM.16.MT88.4 R24, [R223+0x5000] ;  /* 0x00500000df18783b */ /* 0x000e680000004200 */
[----:B------:R-:W-:Y:S01]  /*2acb0*/  SHF.R.U32.HI R3, RZ, 0x10, R0 ;  /* 0x00000010ff037819 */ /* 0x000fe20000011600 */
[C---:B------:R-:W-:Y:S05]  /*2acc0*/  HMMA.16816.F32.BF16 R32, R8.reuse, R16, R32 ;  /* 0x000000100820723c */ /* 0x040fea0000041820 */
[----:B------:R-:W-:Y:S01]  /*2acd0*/  LOP3.LUT R14, R0, 0xff, RZ, 0xc0, !PT ;  /* 0x000000ff000e7812 */ /* 0x000fe200078ec0ff */
[----:B------:R-:W-:Y:S01]  /*2ace0*/  HMMA.16816.F32.BF16 R60, R8, R18, R60 ;  /* 0x00000012083c723c */ /* 0x000fe2000004183c */
[----:B------:R-:W-:Y:S04]  /*2acf0*/  LDSM.16.MT88.4 R16, [R226+0x5400] ;  /* 0x00540000e210783b */ /* 0x000fe80000004200 */
[----:B------:R-:W-:Y:S02]  /*2ad00*/  SHF.R.U32.HI R2, RZ, 0x8, R2 ;  /* 0x00000008ff027819 */ /* 0x000fe40000011602 */
[----:B------:R-:W-:Y:S04]  /*2ad10*/  LOP3.LUT R6, R42, 0xff, RZ, 0xc0, !PT ;  /* 0x000000ff2a067812 */ /* 0x000fe800078ec0ff */
        /* <DEDUP_REMOVED lines=35> */
[C---:B---3--:R-:W-:Y:S05]  /*2af50*/  HMMA.16816.F32.BF16 R64, R4.reuse, R20, R64 ;  /* 0x000000140440723c */ /* 0x048fea0000041840 */
        /* <DEDUP_REMOVED lines=10> */
[C---:B------:R-:W-:Y:S01]  /*2b000*/  HMMA.16816.F32.BF16 R76, R8.reuse, R20, R36 ;  /* 0x00000014084c723c */ /* 0x040fe20000041824 */
[----:B------:R-:W1:Y:S04]  /*2b010*/  LDSM.16.MT88.4 R36, [R223+0x5400] ;  /* 0x00540000df24783b */ /* 0x000e680000004200 */
[----:B------:R-:W-:Y:S01]  /*2b020*/  SHF.R.U32.HI R3, RZ, 0x10, R40 ;  /* 0x00000010ff037819 */ /* 0x000fe20000011628 */
[C---:B------:R-:W-:Y:S03]  /*2b030*/  HMMA.16816.F32.BF16 R72, R8.reuse, R22, R72 ;  /* 0x000000160848723c */ /* 0x040fe60000041848 */
[----:B------:R-:W2:Y:S02]  /*2b040*/  LDSM.16.MT88.4 R20, [R226+0x5800] ;  /* 0x00580000e214783b */ /* 0x000ea40000004200 */
[----:B------:R-:W-:Y:S01]  /*2b050*/  SHF.R.U32.HI R5, RZ, 0x8, R2 ;  /* 0x00000008ff057819 */ /* 0x000fe20000011602 */
[C---:B------:R-:W-:Y:S05]  /*2b060*/  HMMA.16816.F32.BF16 R32, R8.reuse, R24, R32 ;  /* 0x000000180820723c */ /* 0x040fea0000041820 */
[C---:B------:R-:W-:Y:S01]  /*2b070*/  LOP3.LUT R2, R0.reuse, 0xffff, RZ, 0xc0, !PT ;  /* 0x0000ffff00027812 */ /* 0x040fe200078ec0ff */
[----:B------:R-:W-:Y:S05]  /*2b080*/  HMMA.16816.F32.BF16 R60, R8, R26, R60 ;  /* 0x0000001a083c723c */ /* 0x000fea000004183c */
[----:B------:R-:W-:Y:S02]  /*2b090*/  LOP3.LUT R4, R3, 0xff, RZ, 0xc0, !PT ;  /* 0x000000ff03047812 */ /* 0x000fe400078ec0ff */
[----:B------:R-:W-:Y:S04]  /*2b0a0*/  SHF.R.U32.HI R3, RZ, 0x10, R0 ;  /* 0x00000010ff037819 */ /* 0x000fe80000011600 */
[----:B------:R-:W-:Y:S02]  /*2b0b0*/  LOP3.LUT R14, R0, 0xff, RZ, 0xc0, !PT ;  /* 0x000000ff000e7812 */ /* 0x000fe400078ec0ff */
[----:B------:R-:W-:Y:S02]  /*2b0c0*/  SHF.R.U32.HI R2, RZ, 0x8, R2 ;  /* 0x00000008ff027819 */ /* 0x000fe40000011602 */
[----:B------:R-:W-:Y:S02]  /*2b0d0*/  LOP3.LUT R6, R40, 0xff, RZ, 0xc0, !PT ;  /* 0x000000ff28067812 */ /* 0x000fe400078ec0ff */
[----:B------:R-:W-:Y:S02]  /*2b0e0*/  SHF.R.U32.HI R7, RZ, 0x18, R0 ;  /* 0x00000018ff077819 */ /* 0x000fe40000011600 */
[----:B------:R-:W-:Y:S02]  /*2b0f0*/  SHF.R.U32.HI R15, RZ, 0x18, R40 ;  /* 0x00000018ff0f7819 */ /* 0x000fe40000011628 */
[----:B------:R-:W-:Y:S01]  /*2b100*/  LOP3.LUT R0, R3, 0xff, RZ, 0xc0, !PT ;  /* 0x000000ff03007812 */ /* 0x000fe200078ec0ff */
[----:B------:R-:W3:Y:S01]  /*2b110*/  LDSM.16.MT88.4 R40, [R223+0x5800] ;  /* 0x00580000df28783b */ /* 0x000ee20000004200 */
        /* <DEDUP_REMOVED lines=14> */
[--C-:B------:R-:W-:Y:S02]  /*2b200*/  SHF.R.U32.HI R2, RZ, 0x10, R0.reuse ;  /* 0x00000010ff027819 */ /* 0x100fe40000011600 */
[----:B------:R-:W-:Y:S02]  /*2b210*/  LOP3.LUT R10, R54, 0xff, RZ, 0xc0, !PT ;  /* 0x000000ff360a7812 */ /* 0x000fe400078ec0ff */
[----:B------:R-:W-:Y:S02]  /*2b220*/  SHF.R.U32.HI R9, RZ, 0x8, R3 ;  /* 0x00000008ff097819 */ /* 0x000fe40000011603 */
[----:B------:R-:W-:Y:S02]  /*2b230*/  LOP3.LUT R11, R0, 0xff, RZ, 0xc0, !PT ;  /* 0x000000ff000b7812 */ /* 0x000fe400078ec0ff */
[----:B------:R-:W-:Y:S02]  /*2b240*/  SHF.R.U32.HI R3, RZ, 0x18, R0 ;  /* 0x00000018ff037819 */ /* 0x000fe40000011600 */
[----:B------:R-:W-:Y:S02]  /*2b250*/  LOP3.LUT R0, R2, 0xff, RZ, 0xc0, !PT ;  /* 0x000000ff02007812 */ /* 0x000fe400078ec0ff */
[----:B------:R-:W-:Y:S02]  /*2b260*/  PRMT R2, R10, 0x5410, R8 ;  /* 0x000054100a027816 */ /* 0x000fe40000000008 */
[----:B------:R-:W-:Y:S02]  /*2b270*/  LOP3.LUT R5, R140, R5, RZ, 0xc0, !PT ;  /* 0x000000058c057212 */ /* 0x000fe400078ec0ff */
[----:B------:R-:W-:Y:S02]  /*2b280*/  LOP3.LUT R7, R105, R7, RZ, 0xc0, !PT ;  /* 0x0000000769077212 */ /* 0x000fe400078ec0ff */
[----:B------:R-:W-:Y:S02]  /*2b290*/  PRMT R8, R11, 0x5410, R9 ;  /* 0x000054100b087816 */ /* 0x000fe40000000009 */
[----:B------:R-:W-:Y:S02]  /*2b2a0*/  PRMT R3, R0, 0x5410, R3 ;  /* 0x0000541000037816 */ /* 0x000fe40000000003 */
[--C-:B------:R-:W-:Y:S01]  /*2b2b0*/  SHF.R.U32.HI R15, RZ, 0x10, R54.reuse ;  /* 0x00000010ff0f7819 */ /* 0x100fe20000011636 */
[C---:B-1----:R-:W-:Y:S05]  /*2b2c0*/  HMMA.16816.F32.BF16 R24, R4.reuse, R38, R68 ;  /* 0x000000260418723c */ /* 0x042fea0000041844 */
[--C-:B------:R-:W-:Y:S01]  /*2b2d0*/  HSET2.LE.AND R2, R2, R97.reuse, PT ;  /* 0x0000006102027233 */ /* 0x100fe20003803000 */
[C---:B------:R-:W-:Y:S05]  /*2b2e0*/  HMMA.16816.F32.BF16 R64, R4.reuse, R16, R64 ;  /* 0x000000100440723c */ /* 0x040fea0000041840 */
[----:B------:R-:W-:Y:S01]  /*2b2f0*/  SHF.R.U32.HI R14, RZ, 0x18, R54 ;  /* 0x00000018ff0e7819 */ /* 0x000fe20000011636 */
[C---:B------:R-:W-:Y:S05]  /*2b300*/  HMMA.16816.F32.BF16 R56, R4.reuse, R18, R56 ;  /* 0x000000120438723c */ /* 0x040fea0000041838 */
[--C-:B------:R-:W-:Y:S01]  /*2b310*/  HSET2.LE.AND R0, R8, R97.reuse, PT ;  /* 0x0000006108007233 */ /* 0x100fe20003803000 */
[----:B------:R-:W-:Y:S05]  /*2b320*/  HMMA.16816.F32.BF16 R52, R4, R36, R84 ;  /* 0x000000240434723c */ /* 0x000fea0000041854 */
[--C-:B------:R-:W-:Y:S02]  /*2b330*/  HSET2.LE.AND R3, R3, R97.reuse, PT ;  /* 0x0000006103037233 */ /* 0x100fe40003803000 */
[----:B------:R-:W-:Y:S04]  /*2b340*/  LOP3.LUT R11, R15, 0xff, RZ, 0xc0, !PT ;  /* 0x000000ff0f0b7812 */ /* 0x000fe800078ec0ff */
[----:B------:R-:W-:Y:S02]  /*2b350*/  LOP3.LUT R10, R157, R2, RZ, 0xc0, !PT ;  /* 0x000000029d0a7212 */ /* 0x000fe400078ec0ff */
[----:B------:R-:W-:Y:S02]  /*2b360*/  LOP3.LUT R8, R161, R0, RZ, 0xc0, !PT ;  /* 0x00000000a1087212 */ /* 0x000fe400078ec0ff */
[----:B------:R-:W-:Y:S02]  /*2b370*/  LOP3.LUT R2, R28, 0xffff, RZ, 0xc0, !PT ;  /* 0x0000ffff1c027812 */ /* 0x000fe400078ec0ff */
[----:B------:R-:W-:Y:S02]  /*2b380*/  LOP3.LUT R9, R150, R3, RZ, 0xc0, !PT ;  /* 0x0000000396097212 */ /* 0x000fe400078ec0ff */
[----:B------:R-:W-:Y:S02]  /*2b390*/  LOP3.LUT R0, R29, R101, R100, 0x96, !PT ;  /* 0x000000651d007212 */ /* 0x000fe400078e9664 */
        /* <DEDUP_REMOVED lines=9> */
[----:B------:R-:W-:Y:S02]  /*2b430*/  LOP3.LUT R6, R28, 0xff, RZ, 0xc0, !PT ;  /* 0x000000ff1c067812 */ /* 0x000fe400078ec0ff */
[----:B------:R-:W-:Y:S02]  /*2b440*/  SHF.R.U32.HI R7, RZ, 0x18, R28 ;  /* 0x00000018ff077819 */ /* 0x000fe4000001161c */
[----:B------:R-:W-:Y:S02]  /*2b450*/  SHF.R.U32.HI R14, RZ, 0x18, R0 ;  /* 0x00000018ff0e7819 */ /* 0x000fe40000011600 */
[----:B------:R-:W-:Y:S02]  /*2b460*/  LOP3.LUT R3, R3, 0xff, RZ, 0xc0, !PT ;  /* 0x000000ff03037812 */ /* 0x000fe400078ec0ff */
[----:B------:R-:W-:Y:S02]  /*2b470*/  LOP3.LUT R11, R145, R11, RZ, 0xc0, !PT ;  /* 0x0000000b910b7212 */ /* 0x000fe400078ec0ff */
[----:B------:R-:W-:Y:S02]  /*2b480*/  PRMT R2, R15, 0x5410, R2 ;  /* 0x000054100f027816 */ /* 0x000fe40000000002 */
[----:B------:R-:W-:Y:S02]  /*2b490*/  PRMT R4, R6, 0x5410, R4 ;  /* 0x0000541006047816 */ /* 0x000fe40000000004 */
[----:B------:R-:W-:Y:S01]  /*2b4a0*/  PRMT R7, R5, 0x5410, R7 ;  /* 0x0000541005077816 */ /* 0x000fe20000000007 */
[C---:B------:R-:W-:Y:S05]  /*2b4b0*/  HMMA.16816.F32.BF16 R76, R8.reuse, R16, R76 ;  /* 0x00000010084c723c */ /* 0x040fea000004184c */
[----:B------:R-:W-:Y:S01]  /*2b4c0*/  PRMT R5, R3, 0x5410, R14 ;  /* 0x0000541003057816 */ /* 0x000fe2000000000e */
[C---:B------:R-:W-:Y:S05]  /*2b4d0*/  HMMA.16816.F32.BF16 R72, R8.reuse, R18, R72 ;  /* 0x000000120848723c */ /* 0x040fea0000041848 */
[--C-:B------:R-:W-:Y:S01]  /*2b4e0*/  HSET2.LE.AND R2, R2, R97.reuse, PT ;  /* 0x0000006102027233 */ /* 0x100fe20003803000 */
[C---:B------:R-:W-:Y:S05]  /*2b4f0*/  HMMA.16816.F32.BF16 R32, R8.reuse, R36, R32 ;  /* 0x000000240820723c */ /* 0x040fea0000041820 */
[--C-:B------:R-:W-:Y:S01]  /*2b500*/  HSET2.LE.AND R3, R4, R97.reuse, PT ;  /* 0x0000006104037233 */ /* 0x100fe20003803000 */
[----:B------:R-:W-:Y:S05]  /*2b510*/  HMMA.16816.F32.BF16 R60, R8, R38, R60 ;  /* 0x00000026083c723c */ /* 0x000fea000004183c */
[----:B------:R-:W-:Y:S02]  /*2b520*/  LOP3.LUT R0, R49, R101, R104, 0x96, !PT ;  /* 0x0000006531007212 */ /* 0x000fe400078e9668 */
[--C-:B------:R-:W-:Y:S04]  /*2b530*/  HSET2.LE.AND R5, R5, R97.reuse, PT ;  /* 0x0000006105057233 */ /* 0x100fe80003803000 */
[--C-:B------:R-:W-:Y:S02]  /*2b540*/  HSET2.LE.AND R7, R7, R97.reuse, PT ;  /* 0x0000006107077233 */ /* 0x100fe40003803000 */
[----:B------:R-:W-:Y:S02]  /*2b550*/  LOP3.LUT R14, R48, 0xffff, RZ, 0xc0, !PT ;  /* 0x0000ffff300e7812 */ /* 0x000fe400078ec0ff */
[----:B------:R-:W-:Y:S02]  /*2b560*/  LOP3.LUT R4, R119, R2, RZ, 0xc0, !PT ;  /* 0x0000000277047212 */ /* 0x000fe400078ec0ff */
[----:B------:R-:W-:Y:S02]  /*2b570*/  LOP3.LUT R6, R113, R3, RZ, 0xc0, !PT ;  /* 0x0000000371067212 */ /* 0x000fe400078ec0ff */
[----:B------:R-:W-:Y:S02]  /*2b580*/  LOP3.LUT R2, R0, 0xffff, RZ, 0xc0, !PT ;  /* 0x0000ffff00027812 */ /* 0x000fe400078ec0ff */
[----:B------:R-:W-:Y:S02]  /*2b590*/  LOP3.LUT R5, R116, R5, RZ, 0xc0, !PT ;  /* 0x0000000574057212 */ /* 0x000fe400078ec0ff */
[----:B------:R-:W-:Y:S02]  /*2b5a0*/  LOP3.LUT R7, R109, R7, RZ, 0xc0, !PT ;  /* 0x000000076d077212 */ /* 0x000fe400078ec0ff */
[----:B------:R-:W-:Y:S02]  /*2b5b0*/  SHF.R.U32.HI R3, RZ, 0x10, R0 ;  /* 0x00000010ff037819 */ /* 0x000fe40000011600 */
[----:B------:R-:W-:Y:S02]  /*2b5c0*/  LOP3.LUT R17, R48, 0xff, RZ, 0xc0, !PT ;  /* 0x000000ff30117812 */ /* 0x000fe400078ec0ff */
[----:B------:R-:W-:Y:S01]  /*2b5d0*/  SHF.R.U32.HI R8, RZ, 0x8, R14 ;  /* 0x00000008ff087819 */ /* 0x000fe2000001160e */
[C---:B--2---:R-:W-:Y:S05]  /*2b5e0*/  HMMA.16816.F32.BF16 R68, R4.reuse, R20, R64 ;  /* 0x000000140444723c */ /* 0x044fea0000041840 */
[----:B------:R-:W-:Y:S01]  /*2b5f0*/  LOP3.LUT R11, R0, 0xff, RZ, 0xc0, !PT ;  /* 0x000000ff000b7812 */ /* 0x000fe200078ec0ff */
[C---:B---3--:R-:W-:Y:S01]  /*2b600*/  HMMA.16816.F32.BF16 R64, R4.reuse, R42, R24 ;  /* 0x0000002a0440723c */ /* 0x048fe20000041818 */
[----:B------:R-:W1:Y:S04]  /*2b610*/  LDSM.16.MT88.4 R24, [R226+0x5c00] ;  /* 0x005c0000e218783b */ /* 0x000e680000004200 */
[----:B------:R-:W-:Y:S01]  /*2b620*/  SHF.R.U32.HI R2, RZ, 0x8, R2 ;  /* 0x00000008ff027819 */ /* 0x000fe20000011602 */
[C---:B------:R-:W-:Y:S05]  /*2b630*/  HMMA.16816.F32.BF16 R56, R4.reuse, R22, R56 ;  /* 0x000000160438723c */ /* 0x040fea0000041838 */
[----:B------:R-:W-:Y:S01]  /*2b640*/  SHF.R.U32.HI R10, RZ, 0x18, R0 ;  /* 0x00000018ff0a7819 */ /* 0x000fe20000011600 */
[----:B------:R-:W-:Y:S05]  /*2b650*/  HMMA.16816.F32.BF16 R52, R4, R40, R52 ;  /* 0x000000280434723c */ /* 0x000fea0000041834 */
[----:B------:R-:W-:Y:S02]  /*2b660*/  LOP3.LUT R0, R3, 0xff, RZ, 0xc0, !PT ;  /* 0x000000ff03007812 */ /* 0x000fe400078ec0ff */
[----:B------:R-:W-:Y:S04]  /*2b670*/  PRMT R3, R17, 0x5410, R8 ;  /* 0x0000541011037816 */ /* 0x000fe80000000008 */
[----:B------:R-:W-:Y:S02]  /*2b680*/  SHF.R.U32.HI R15, RZ, 0x10, R48 ;  /* 0x00000010ff0f7819 */ /* 0x000fe40000011630 */
[----:B------:R-:W-:Y:S02]  /*2b690*/  PRMT R2, R11, 0x5410, R2 ;  /* 0x000054100b027816 */ /* 0x000fe40000000002 */
[--C-:B------:R-:W-:Y:S02]  /*2b6a0*/  HSET2.LE.AND R3, R3, R97.reuse, PT ;  /* 0x0000006103037233 */ /* 0x100fe40003803000 */
[----:B------:R-:W-:Y:S02]  /*2b6b0*/  SHF.R.U32.HI R16, RZ, 0x18, R48 ;  /* 0x00000018ff107819 */ /* 0x000fe40000011630 */
[----:B------:R-:W-:Y:S02]  /*2b6c0*/  LOP3.LUT R9, R15, 0xff, RZ, 0xc0, !PT ;  /* 0x000000ff0f097812 */ /* 0x000fe400078ec0ff */
[----:B------:R-:W-:Y:S02]  /*2b6d0*/  PRMT R8, R0, 0x5410, R10 ;  /* 0x0000541000087816 */ /* 0x000fe4000000000a */
[--C-:B------:R-:W-:Y:S02]  /*2b6e0*/  HSET2.LE.AND R0, R2, R97.reuse, PT ;  /* 0x0000006102007233 */ /* 0x100fe40003803000 */
[----:B------:R-:W-:Y:S02]  /*2b6f0*/  PRMT R9, R9, 0x5410, R16 ;  /* 0x0000541009097816 */ /* 0x000fe40000000010 */
[----:B------:R-:W-:Y:S02]  /*2b700*/  LOP3.LUT R18, R149, R3, RZ, 0xc0, !PT ;  /* 0x0000000395127212 */ /* 0x000fe400078ec0ff */
[--C-:B------:R-:W-:Y:S02]  /*2b710*/  HSET2.LE.AND R8, R8, R97.reuse, PT ;  /* 0x0000006108087233 */ /* 0x100fe40003803000 */
[--C-:B------:R-:W-:Y:S02]  /*2b720*/  HSET2.LE.AND R9, R9, R97.reuse, PT ;  /* 0x0000006109097233 */ /* 0x100fe40003803000 */
[----:B------:R-:W-:Y:S02]  /*2b730*/  LOP3.LUT R16, R151, R0, RZ, 0xc0, !PT ;  /* 0x0000000097107212 */ /* 0x000fe400078ec0ff */
[----:B------:R-:W-:Y:S02]  /*2b740*/  LOP3.LUT R2, R45, R99, R112, 0x96, !PT ;  /* 0x000000632d027212 */ /* 0x000fe400078e9670 */
[----:B------:R-:W-:Y:S02]  /*2b750*/  LOP3.LUT R3, R44, 0xffff, RZ, 0xc0, !PT ;  /* 0x0000ffff2c037812 */ /* 0x000fe400078ec0ff */
[C---:B------:R-:W-:Y:S02]  /*2b760*/  LOP3.LUT R4, R2.reuse, 0xffff, RZ, 0xc0, !PT ;  /* 0x0000ffff02047812 */ /* 0x040fe400078ec0ff */
[----:B------:R-:W-:Y:S02]  /*2b770*/  SHF.R.U32.HI R5, RZ, 0x8, R3 ;  /* 0x00000008ff057819 */ /* 0x000fe40000011603 */
[----:B------:R-:W-:Y:S02]  /*2b780*/  LOP3.LUT R6, R2, 0xff, RZ, 0xc0, !PT ;  /* 0x000000ff02067812 */ /* 0x000fe400078ec0ff */
[----:B------:R-:W-:Y:S02]  /*2b790*/  SHF.R.U32.HI R3, RZ, 0x8, R4 ;  /* 0x00000008ff037819 */ /* 0x000fe40000011604 */
[----:B------:R-:W-:Y:S02]  /*2b7a0*/  LOP3.LUT R7, R44, 0xff, RZ, 0xc0, !PT ;  /* 0x000000ff2c077812 */ /* 0x000fe400078ec0ff */
[----:B------:R-:W-:Y:S02]  /*2b7b0*/  LOP3.LUT R17, R147, R8, RZ, 0xc0, !PT ;  /* 0x0000000893117212 */ /* 0x000fe400078ec0ff */
[----:B------:R-:W-:Y:S02]  /*2b7c0*/  SHF.R.U32.HI R8, RZ, 0x10, R44 ;  /* 0x00000010ff087819 */ /* 0x000fe4000001162c */
[----:B------:R-:W-:Y:S02]  /*2b7d0*/  SHF.R.U32.HI R4, RZ, 0x10, R2 ;  /* 0x00000010ff047819 */ /* 0x000fe40000011602 */
[----:B------:R-:W-:Y:S02]  /*2b7e0*/  LOP3.LUT R19, R123, R9, RZ, 0xc0, !PT ;  /* 0x000000097b137212 */ /* 0x000fe400078ec0ff */
[----:B------:R-:W-:Y:S02]  /*2b7f0*/  PRMT R3, R6, 0x5410, R3 ;  /* 0x0000541006037816 */ /* 0x000fe40000000003 */
[----:B------:R-:W-:Y:S02]  /*2b800*/  PRMT R9, R7, 0x5410, R5 ;  /* 0x0000541007097816 */ /* 0x000fe40000000005 */
[----:B------:R-:W-:Y:S01]  /*2b810*/  SHF.R.U32.HI R14, RZ, 0x18, R44 ;  /* 0x00000018ff0e7819 */ /* 0x000fe2000001162c */
[C---:B------:R-:W-:Y:S05]  /*2b820*/  HMMA.16816.F32.BF16 R48, R16.reuse, R20, R76 ;  /* 0x000000141030723c */ /* 0x040fea000004184c */
[----:B------:R-:W-:Y:S01]  /*2b830*/  LOP3.LUT R6, R8, 0xff, RZ, 0xc0, !PT ;  /* 0x000000ff08067812 */ /* 0x000fe200078ec0ff */
[C---:B------:R-:W-:Y:S01]  /*2b840*/  HMMA.16816.F32.BF16 R36, R16.reuse, R22, R72 ;  /* 0x000000161024723c */ /* 0x040fe20000041848 */
[----:B------:R-:W2:Y:S04]  /*2b850*/  LDSM.16.MT88.4 R20, [R223+0x5c00] ;  /* 0x005c0000df14783b */ /* 0x000ea80000004200 */
[----:B------:R-:W-:Y:S01]  /*2b860*/  SHF.R.U32.HI R5, RZ, 0x18, R2 ;  /* 0x00000018ff057819 */ /* 0x000fe20000011602 */
[C---:B------:R-:W-:Y:S05]  /*2b870*/  HMMA.16816.F32.BF16 R32, R16.reuse, R40, R32 ;  /* 0x000000281020723c */ /* 0x040fea0000041820 */
[----:B------:R-:W-:Y:S01]  /*2b880*/  LOP3.LUT R4, R4, 0xff, RZ, 0xc0, !PT ;  /* 0x000000ff04047812 */ /* 0x000fe200078ec0ff */
[----:B------:R-:W-:Y:S05]  /*2b890*/  HMMA.16816.F32.BF16 R16, R16, R42, R60 ;  /* 0x0000002a1010723c */ /* 0x000fea000004183c */
[--C-:B------:R-:W-:Y:S02]  /*2b8a0*/  HSET2.LE.AND R2, R3, R97.reuse, PT ;  /* 0x0000006103027233 */ /* 0x100fe40003803000 */
[----:B------:R-:W-:Y:S04]  /*2b8b0*/  LOP3.LUT R10, R46, 0xffff, RZ, 0xc0, !PT ;  /* 0x0000ffff2e0a7812 */ /* 0x000fe800078ec0ff */
[--C-:B------:R-:W-:Y:S02]  /*2b8c0*/  HSET2.LE.AND R3, R9, R97.reuse, PT ;  /* 0x0000006109037233 */ /* 0x100fe40003803000 */
[----:B------:R-:W-:Y:S02]  /*2b8d0*/  PRMT R9, R6, 0x5410, R14 ;  /* 0x0000541006097816 */ /* 0x000fe4000000000e */
[----:B------:R-:W-:Y:S02]  /*2b8e0*/  PRMT R4, R4, 0x5410, R5 ;  /* 0x0000541004047816 */ /* 0x000fe40000000005 */
[----:B------:R-:W-:Y:S02]  /*2b8f0*/  SHF.R.U32.HI R7, RZ, 0x8, R10 ;  /* 0x00000008ff077819 */ /* 0x000fe4000001160a */
[----:B------:R-:W-:Y:S02]  /*2b900*/  LOP3.LUT R8, R124, R2, RZ, 0xc0, !PT ;  /* 0x000000027c087212 */ /* 0x000fe400078ec0ff */
[----:B------:R-:W-:Y:S02]  /*2b910*/  LOP3.LUT R10, R107, R3, RZ, 0xc0, !PT ;  /* 0x000000036b0a7212 */ /* 0x000fe400078ec0ff */
[----:B------:R-:W-:Y:S02]  /*2b920*/  LOP3.LUT R11, R46, 0xff, RZ, 0xc0, !PT ;  /* 0x000000ff2e0b7812 */ /* 0x000fe400078ec0ff */
[--C-:B------:R-:W-:Y:S02]  /*2b930*/  HSET2.LE.AND R2, R4, R97.reuse, PT ;  /* 0x0000006104027233 */ /* 0x100fe40003803000 */
[--C-:B------:R-:W-:Y:S02]  /*2b940*/  HSET2.LE.AND R3, R9, R97.reuse, PT ;  /* 0x0000006109037233 */ /* 0x100fe40003803000 */
[----:B------:R-:W-:Y:S02]  /*2b950*/  PRMT R15, R11, 0x5410, R7 ;  /* 0x000054100b0f7816 */ /* 0x000fe40000000007 */
[----:B------:R-:W-:Y:S02]  /*2b960*/  LOP3.LUT R9, R132, R2, RZ, 0xc0, !PT ;  /* 0x0000000284097212 */ /* 0x000fe400078ec0ff */
[----:B------:R-:W-:Y:S02]  /*2b970*/  LOP3.LUT R11, R117, R3, RZ, 0xc0, !PT ;  /* 0x00000003750b7212 */ /* 0x000fe400078ec0ff */
[----:B------:R-:W-:Y:S02]  /*2b980*/  LOP3.LUT R0, R47, R99, R114, 0x96, !PT ;  /* 0x000000632f007212 */ /* 0x000fe400078e9672 */
[--C-:B------:R-:W-:Y:S02]  /*2b990*/  SHF.R.U32.HI R28, RZ, 0x10, R46.reuse ;  /* 0x00000010ff1c7819 */ /* 0x100fe4000001162e */
[----:B------:R-:W-:Y:S01]  /*2b9a0*/  SHF.R.U32.HI R29, RZ, 0x18, R46 ;  /* 0x00000018ff1d7819 */ /* 0x000fe2000001162e */
[C---:B-1----:R-:W-:Y:S05]  /*2b9b0*/  HMMA.16816.F32.BF16 R40, R8.reuse, R24, R68 ;  /* 0x000000180828723c */ /* 0x042fea0000041844 */
[--C-:B------:R-:W-:Y:S01]  /*2b9c0*/  SHF.R.U32.HI R6, RZ, 0x10, R0.reuse ;  /* 0x00000010ff067819 */ /* 0x100fe20000011600 */
[C---:B--2---:R-:W-:Y:S05]  /*2b9d0*/  HMMA.16816.F32.BF16 R44, R8.reuse, R20, R52 ;  /* 0x00000014082c723c */ /* 0x044fea0000041834 */
[----:B------:R-:W-:Y:S02]  /*2b9e0*/  LOP3.LUT R4, R6, 0xff, RZ, 0xc0, !PT ;  /* 0x000000ff06047812 */ /* 0x000fe400078ec0ff */
[C---:B------:R-:W-:Y:S04]  /*2b9f0*/  LOP3.LUT R5, R0.reuse, 0xffff, RZ, 0xc0, !PT ;  /* 0x0000ffff00057812 */ /* 0x040fe800078ec0ff */
[--C-:B------:R-:W-:Y:S02]  /*2ba00*/  HSET2.LE.AND R2, R15, R97.reuse, PT ;  /* 0x000000610f027233 */ /* 0x100fe40003803000 */
[----:B------:R-:W-:Y:S02]  /*2ba10*/  SHF.R.U32.HI R7, RZ, 0x18, R0 ;  /* 0x00000018ff077819 */ /* 0x000fe40000011600 */
[----:B------:R-:W-:Y:S02]  /*2ba20*/  LOP3.LUT R14, R0, 0xff, RZ, 0xc0, !PT ;  /* 0x000000ff000e7812 */ /* 0x000fe400078ec0ff */
[----:B------:R-:W-:Y:S01]  /*2ba30*/  STL.64 [R1+0x80], R40 ;  /* 0x0000802801007387 */ /* 0x000fe20000100a00 */
[----:B------:R-:W-:Y:S02]  /*2ba40*/  LOP3.LUT R6, R141, R2, RZ, 0xc0, !PT ;  /* 0x000000028d067212 */ /* 0x000fe400078ec0ff */
[----:B------:R-:W-:Y:S02]  /*2ba50*/  PRMT R3, R4, 0x5410, R7 ;  /* 0x0000541004037816 */ /* 0x000fe40000000007 */
[----:B------:R-:W-:Y:S01]  /*2ba60*/  SHF.R.U32.HI R0, RZ, 0x8, R5 ;  /* 0x00000008ff007819 */ /* 0x000fe20000011605 */
[----:B------:R1:W-:Y:S01]  /*2ba70*/  STL.64 [R1+0x88], R42 ;  /* 0x0000882a01007387 */ /* 0x0003e20000100a00 */
[----:B------:R-:W-:Y:S02]  /*2ba80*/  LOP3.LUT R7, R28, 0xff, RZ, 0xc0, !PT ;  /* 0x000000ff1c077812 */ /* 0x000fe400078ec0ff */
[----:B------:R-:W-:Y:S02]  /*2ba90*/  PRMT R0, R14, 0x5410, R0 ;  /* 0x000054100e007816 */ /* 0x000fe40000000000 */
[----:B------:R-:W-:Y:S02]  /*2baa0*/  PRMT R7, R7, 0x5410, R29 ;  /* 0x0000541007077816 */ /* 0x000fe4000000001d */
[--C-:B------:R-:W-:Y:S02]  /*2bab0*/  HSET2.LE.AND R3, R3, R97.reuse, PT ;  /* 0x0000006103037233 */ /* 0x100fe40003803000 */
[--C-:B------:R-:W-:Y:S02]  /*2bac0*/  HSET2.LE.AND R0, R0, R97.reuse, PT ;  /* 0x0000006100007233 */ /* 0x100fe40003803000 */
[----:B------:R-:W-:Y:S02]  /*2bad0*/  HSET2.LE.AND R7, R7, R97, PT ;  /* 0x0000006107077233 */ /* 0x000fe40003803000 */
[----:B------:R-:W-:Y:S02]  /*2bae0*/  LOP3.LUT R5, R152, R3, RZ, 0xc0, !PT ;  /* 0x0000000398057212 */ /* 0x000fe400078ec0ff */
[----:B------:R-:W-:Y:S01]  /*2baf0*/  LOP3.LUT R4, R155, R0, RZ, 0xc0, !PT ;  /* 0x000000009b047212 */ /* 0x000fe200078ec0ff */
[----:B------:R-:W-:Y:S01]  /*2bb00*/  VIADD R0, R187, 0xffffffff ;  /* 0xffffffffbb007836 */ /* 0x000fe20000000000 */
[----:B------:R-:W-:Y:S03]  /*2bb10*/  LOP3.LUT R7, R126, R7, RZ, 0xc0, !PT ;  /* 0x000000077e077212 */ /* 0x000fe600078ec0ff */
[----:B------:R-:W-:Y:S01]  /*2bb20*/  IMAD.MOV.U32 R187, RZ, RZ, R0 ;  /* 0x000000ffffbb7224 */ /* 0x000fe200078e0000 */
[C---:B-1----:R-:W-:Y:S06]  /*2bb30*/  HMMA.16816.F32.BF16 R40, R8.reuse, R26, R56 ;  /* 0x0000001a0828723c */ /* 0x042fec0000041838 */
[----:B------:R-:W-:Y:S11]  /*2bb40*/  HMMA.16816.F32.BF16 R8, R8, R22, R64 ;  /* 0x000000160808723c */ /* 0x000ff60000041840 */
[----:B------:R-:W-:Y:S06]  /*2bb50*/  @!UPT UIADD3 URZ, URZ, URZ, URZ ;  /* 0x0000003f3f3ff290 */ /* 0x000fec000fffe03f */
[----:B------:R-:W-:Y:S06]  /*2bb60*/  STL.64 [R1+0x70], R40 ;  /* 0x0000702801007387 */ /* 0x000fec0000100a00 */
[----:B------:R1:W-:Y:S06]  /*2bb70*/  STL.64 [R1+0x78], R42 ;  /* 0x0000782a01007387 */ /* 0x0003ec0000100a00 */
[----:B------:R-:W-:Y:S06]  /*2bb80*/  STL.64 [R1+0x60], R44 ;  /* 0x0000602c01007387 */ /* 0x000fec0000100a00 */
[----:B------:R-:W-:Y:S06]  /*2bb90*/  STL.64 [R1+0x68], R46 ;  /* 0x0000682e01007387 */ /* 0x000fec0000100a00 */
[----:B------:R-:W-:Y:S06]  /*2bba0*/  STL.64 [R1+0x50], R8 ;  /* 0x0000500801007387 */ /* 0x000fec0000100a00 */
[----:B------:R2:W-:Y:S01]  /*2bbb0*/  STL.64 [R1+0x58], R10 ;  /* 0x0000580a01007387 */ /* 0x0005e20000100a00 */
[C---:B-1----:R-:W-:Y:S06]  /*2bbc0*/  HMMA.16816.F32.BF16 R40, R4.reuse, R24, R48 ;  /* 0x000000180428723c */ /* 0x042fec0000041830 */
[C---:B------:R-:W-:Y:S11]  /*2bbd0*/  HMMA.16816.F32.BF16 R24, R4.reuse, R26, R36 ;  /* 0x0000001a0418723c */ /* 0x040ff60000041824 */
[----:B------:R-:W-:Y:S06]  /*2bbe0*/  @!UPT UIADD3 URZ, URZ, URZ, URZ ;  /* 0x0000003f3f3ff290 */ /* 0x000fec000fffe03f */
[----:B------:R1:W-:Y:S01]  /*2bbf0*/  STL.64 [R1+0x40], R40 ;  /* 0x0000402801007387 */ /* 0x0003e20000100a00 */
[C---:B--2---:R-:W-:Y:S05]  /*2bc00*/  HMMA.16816.F32.BF16 R8, R4.reuse, R20, R32 ;  /* 0x000000140408723c */ /* 0x044fea0000041820 */
[----:B------:R1:W-:Y:S01]  /*2bc10*/  STL.64 [R1+0x48], R42 ;  /* 0x0000482a01007387 */ /* 0x0003e20000100a00 */
[----:B------:R-:W-:Y:S05]  /*2bc20*/  HMMA.16816.F32.BF16 R4, R4, R22, R16 ;  /* 0x000000160404723c */ /* 0x000fea0000041810 */
[----:B------:R1:W-:Y:S06]  /*2bc30*/  STL.64 [R1+0x30], R24 ;  /* 0x0000301801007387 */ /* 0x0003ec0000100a00 */
[----:B------:R1:W-:Y:S06]  /*2bc40*/  STL.64 [R1+0x38], R26 ;  /* 0x0000381a01007387 */ /* 0x0003ec0000100a00 */
[----:B------:R1:W-:Y:S06]  /*2bc50*/  STL.64 [R1+0x20], R8 ;  /* 0x0000200801007387 */ /* 0x0003ec0000100a00 */
[----:B------:R1:W-:Y:S06]  /*2bc60*/  STL.64 [R1+0x28], R10 ;  /* 0x0000280a01007387 */ /* 0x0003ec0000100a00 */
[----:B------:R1:W-:Y:S06]  /*2bc70*/  STL.64 [R1], R4 ;  /* 0x0000000401007387 */ /* 0x0003ec0000100a00 */
[----:B------:R1:W-:Y:S01]  /*2bc80*/  STL.64 [R1+0x8], R6 ;  /* 0x0000080601007387 */ /* 0x0003e20000100a00 */
[----:B------:R-:W-:Y:S05]  /*2bc90*/  @P1 BRA `(.L_x_609) ;  /* 0xffffff3800c41947 */ /* 0x000fea000383ffff */
.L_x_606:
[----:B---3-5:R3:W5:Y:S04]  /*2bca0*/  LD.E R33, desc[UR4][R180.64+0xd8] ;  /* 0x0000d804b4217980 */ /* 0x028768000c101900 */
[----:B-12---:R3:W5:Y:S01]  /*2bcb0*/  LD.E R6, desc[UR4][R180.64+0x17c] ;  /* 0x00017c04b4067980 */ /* 0x006762000c101900 */
[----:B------:R-:W-:-:S03]  /*2bcc0*/  UMOV UR6, 0xffffffff ;  /* 0xffffffff00067882 */ /* 0x000fc60000000000 */
[----:B------:R-:W-:Y:S05]  /*2bcd0*/  BRA.DIV UR6, `(.L_x_610) ;  /* 0x0000002206dc7947 */ /* 0x000fea000b800000 */
[----:B------:R-:W1:Y:S04]  /*2bce0*/  SHFL.BFLY PT, R0, R183, 0x2, 0x1f ;  /* 0x0c401f00b7007f89 */ /* 0x000e6800000e0000 */
[----:B------:R-:W2:Y:S04]  /*2bcf0*/  SHFL.BFLY PT, R2, R184, 0x2, 0x1f ;  /* 0x0c401f00b8027f89 */ /* 0x000ea800000e0000 */
[----:B------:R-:W4:Y:S04]  /*2bd00*/  SHFL.BFLY PT, R3, R185, 0x2, 0x1f ;  /* 0x0c401f00b9037f89 */ /* 0x000f2800000e0000 */
[----:B------:R-:W3:Y:S01]  /*2bd10*/  SHFL.BFLY PT, R4, R186, 0x2, 0x1f ;  /* 0x0c401f00ba047f89 */ /* 0x000ee200000e0000 */
[----:B-1----:R-:W-:Y:S01]  /*2bd20*/  FADD.FTZ R8, R0, R183 ;  /* 0x000000b700087221 */ /* 0x002fe20000010000 */
[----:B--2---:R-:W-:-:S04]  /*2bd30*/  FADD.FTZ R7, R2, R184 ;  /* 0x000000b802077221 */ /* 0x004fc80000010000 */
[----:B------:R-:W1:Y:S01]  /*2bd40*/  SHFL.BFLY PT, R11, R8, 0x1, 0x1f ;  /* 0x0c201f00080b7f89 */ /* 0x000e6200000e0000 */
[----:B----4-:R-:W-:-:S03]  /*2bd50*/  FADD.FTZ R5, R3, R185 ;  /* 0x000000b903057221 */ /* 0x010fc60000010000 */
[----:B------:R-:W2:Y:S01]  /*2bd60*/  SHFL.BFLY PT, R10, R7, 0x1, 0x1f ;  /* 0x0c201f00070a7f89 */ /* 0x000ea200000e0000 */
[----:B---3--:R-:W-:-:S03]  /*2bd70*/  FADD.FTZ R2, R4, R186 ;  /* 0x000000ba04027221 */ /* 0x008fc60000010000 */
[----:B------:R-:W3:Y:S04]  /*2bd80*/  SHFL.BFLY PT, R9, R5, 0x1, 0x1f ;  /* 0x0c201f0005097f89 */ /* 0x000ee800000e0000 */
[----:B------:R4:W4:Y:S01]  /*2bd90*/  SHFL.BFLY PT, R4, R2, 0x1, 0x1f ;  /* 0x0c201f0002047f89 */ /* 0x00092200000e0000 */
[----:B-1----:R-:W-:Y:S01]  /*2bda0*/  FADD.FTZ R32, R8, R11 ;  /* 0x0000000b08207221 */ /* 0x002fe20000010000 */
[----:B--2---:R-:W-:Y:S01]  /*2bdb0*/  FADD.FTZ R31, R7, R10 ;  /* 0x0000000a071f7221 */ /* 0x004fe20000010000 */
[----:B---3--:R-:W-:-:S07]  /*2bdc0*/  FADD.FTZ R30, R5, R9 ;  /* 0x00000009051e7221 */ /* 0x008fce0000010000 */
.L_x_647:
[----:B------:R-:W2:Y:S04]  /*2bdd0*/  LDL.LU R37, [R1+0x54] ;  /* 0x0000540001257983 */ /* 0x000ea80000300800 */
[----:B------:R-:W3:Y:S04]  /*2bde0*/  LDL.LU R41, [R1+0x88] ;  /* 0x0000880001297983 */ /* 0x000ee80000300800 */
        /* <DEDUP_REMOVED lines=20> */
[----:B------:R-:W3:Y:S04]  /*2bf30*/  LDL.LU R39, [R1] ;  /* 0x0000000001277983 */ /* 0x000ee80000300800 */
        /* <DEDUP_REMOVED lines=8> */
[----:B------:R-:W3:Y:S01]  /*2bfc0*/  LDL.LU R35, [R1+0xc] ;  /* 0x00000c0001237983 */ /* 0x000ee20000300800 */
[----:B------:R-:W-:Y:S01]  /*2bfd0*/  FSETP.NE.FTZ.AND P5, PT, R32, RZ, PT ;  /* 0x000000ff2000720b */ /* 0x000fe20003fb5000 */
[----:B------:R-:W-:Y:S01]  /*2bfe0*/  IMAD.MOV.U32 R3, RZ, RZ, 0x3f800000 ;  /* 0x3f800000ff037424 */ /* 0x000fe200078e00ff */
[----:B------:R-:W-:Y:S01]  /*2bff0*/  MOV R0, 0x3f800000 ;  /* 0x3f80000000007802 */ /* 0x000fe20000000f00 */
[----:B------:R-:W3:Y:S01]  /*2c000*/  LDL R53, [R1+0x2d4] ;  /* 0x0002d40001357983 */ /* 0x000ee20000100800 */
[----:B------:R-:W-:Y:S01]  /*2c010*/  FSETP.NE.FTZ.AND P4, PT, R31, RZ, PT ;  /* 0x000000ff1f00720b */ /* 0x000fe20003f95000 */
[----:B----4-:R-:W-:Y:S01]  /*2c020*/  FADD.FTZ R29, R2, R4 ;  /* 0x00000004021d7221 */ /* 0x010fe20000010000 */
[----:B------:R-:W-:Y:S01]  /*2c030*/  FSETP.NE.FTZ.AND P3, PT, R30, RZ, PT ;  /* 0x000000ff1e00720b */ /* 0x000fe20003f75000 */
[----:B------:R-:W1:Y:S01]  /*2c040*/  S2R R50, SR_TID.X ;  /* 0x0000000000327919 */ /* 0x000e620000002100 */
[----:B------:R-:W-:Y:S01]  /*2c050*/  MOV R2, 0x3f800000 ;  /* 0x3f80000000027802 */ /* 0x000fe20000000f00 */
[----:B------:R-:W-:Y:S01]  /*2c060*/  IMAD.MOV.U32 R4, RZ, RZ, 0x3f800000 ;  /* 0x3f800000ff047424 */ /* 0x000fe200078e00ff */
[----:B------:R-:W-:-:S03]  /*2c070*/  FSETP.NE.FTZ.AND P2, PT, R29, RZ, PT ;  /* 0x000000ff1d00720b */ /* 0x000fc60003f55000 */
[----:B------:R-:W4:Y:S08]  /*2c080*/  @P5 MUFU.RCP R0, R32 ;  /* 0x0000002000005308 */ /* 0x000f300000001000 */
[----:B------:R-:W1:Y:S08]  /*2c090*/  @P4 MUFU.RCP R3, R31 ;  /* 0x0000001f00034308 */ /* 0x000e700000001000 */
[----:B------:R-:W1:Y:S01]  /*2c0a0*/  @P3 MUFU.RCP R2, R30 ;  /* 0x0000001e00023308 */ /* 0x000e620000001000 */
[----:B----45:R-:W-:-:S07]  /*2c0b0*/  FMUL.FTZ R0, R6, R0 ;  /* 0x0000000006007220 */ /* 0x030fce0000410000 */
[----:B------:R-:W4:Y:S01]  /*2c0c0*/  @P2 MUFU.RCP R4, R29 ;  /* 0x0000001d00042308 */ /* 0x000f220000001000 */
[C---:B-1----:R-:W-:Y:S01]  /*2c0d0*/  FMUL.FTZ R3, R6.reuse, R3 ;  /* 0x0000000306037220 */ /* 0x042fe20000410000 */
[----:B------:R-:W-:Y:S01]  /*2c0e0*/  SHF.R.S32.HI R51, RZ, 0x1f, R50 ;  /* 0x0000001fff337819 */ /* 0x000fe20000011432 */
[----:B------:R-:W1:Y:S01]  /*2c0f0*/  S2UR UR6, SR_CgaCtaId ;  /* 0x00000000000679c3 */ /* 0x000e620000008800 */
[----:B------:R-:W-:Y:S01]  /*2c100*/  FMUL.FTZ R2, R6, R2 ;  /* 0x0000000206027220 */ /* 0x000fe20000410000 */
[----:B------:R-:W-:Y:S02]  /*2c110*/  UMOV UR7, 0x400 ;  /* 0x0000040000077882 */ /* 0x000fe40000000000 */
[----:B-1----:R-:W-:Y:S01]  /*2c120*/  ULEA UR6, UR6, UR7, 0x18 ;  /* 0x0000000706067291 */ /* 0x002fe2000f8ec03f */
[C---:B--2---:R-:W-:Y:S01]  /*2c130*/  FMUL.FTZ R37, R2.reuse, R37 ;  /* 0x0000002502257220 */ /* 0x044fe20000410000 */
        /* <DEDUP_REMOVED lines=12> */
[----:B------:R-:W-:Y:S01]  /*2c200*/  LEA.HI R39, R51, R50, RZ, 0x2 ;  /* 0x0000003233277211 */ /* 0x000fe200078f10ff */
[----:B------:R-:W-:-:S03]  /*2c210*/  FMUL.FTZ R34, R0, R34 ;  /* 0x0000002200227220 */ /* 0x000fc60000410000 */
[----:B------:R-:W-:Y:S01]  /*2c220*/  SHF.R.S32.HI R49, RZ, 0x2, R39 ;  /* 0x00000002ff317819 */ /* 0x000fe20000011427 */
[----:B----4-:R-:W-:Y:S01]  /*2c230*/  FMUL.FTZ R0, R6, R4 ;  /* 0x0000000406007220 */ /* 0x010fe20000410000 */
        /* <DEDUP_REMOVED lines=17> */
[----:B------:R-:W-:Y:S01]  /*2c350*/  FMUL.FTZ R35, R3, R35 ;  /* 0x0000002303237220 */ /* 0x000fe20000410000 */
[----:B------:R-:W-:-:S04]  /*2c360*/  SHF.R.S32.HI R3, RZ, 0x1f, R49 ;  /* 0x0000001fff037819 */ /* 0x000fc80000011431 */
[----:B------:R-:W-:-:S04]  /*2c370*/  LEA.HI R3, R3, R49, RZ, 0x3 ;  /* 0x0000003103037211 */ /* 0x000fc800078f18ff */
[----:B------:R-:W-:-:S04]  /*2c380*/  LOP3.LUT R3, R3, 0xfffffff8, RZ, 0xc0, !PT ;  /* 0xfffffff803037812 */ /* 0x000fc800078ec0ff */
[----:B------:R-:W-:Y:S02]  /*2c390*/  IADD3 R3, R49, -R3, RZ ;  /* 0x8000000331037210 */ /* 0x000fe40007ffe0ff */
[----:B------:R-:W-:Y:S02]  /*2c3a0*/  F2FP.BF16.F32.PACK_AB R18, R14, R15 ;  /* 0x0000000f0e12723e */ /* 0x000fe400000010ff */
[----:B------:R-:W-:Y:S02]  /*2c3b0*/  LEA.HI R2, R3, R3, RZ, 0x1 ;  /* 0x0000000303027211 */ /* 0x000fe400078f08ff */
[----:B------:R-:W-:Y:S02]  /*2c3c0*/  F2FP.BF16.F32.PACK_AB R20, R4, R5 ;  /* 0x000000050414723e */ /* 0x000fe400000010ff */
[----:B------:R-:W-:Y:S02]  /*2c3d0*/  F2FP.BF16.F32.PACK_AB R15, R25, R26 ;  /* 0x0000001a190f723e */ /* 0x000fe400000010ff */
[----:B------:R-:W-:-:S02]  /*2c3e0*/  LEA.HI R26, R51, R50, RZ, 0x5 ;  /* 0x00000032331a7211 */ /* 0x000fc400078f28ff */
[----:B------:R-:W-:Y:S02]  /*2c3f0*/  LOP3.LUT R4, R39, 0xfffffffc, RZ, 0xc0, !PT ;  /* 0xfffffffc27047812 */ /* 0x000fe400078ec0ff */
[----:B------:R-:W-:Y:S02]  /*2c400*/  SHF.R.S32.HI R0, RZ, 0x1, R2 ;  /* 0x00000001ff007819 */ /* 0x000fe40000011402 */
[----:B------:R-:W-:Y:S02]  /*2c410*/  F2FP.BF16.F32.PACK_AB R19, R16, R17 ;  /* 0x000000111013723e */ /* 0x000fe400000010ff */
[----:B------:R-:W-:Y:S02]  /*2c420*/  F2FP.BF16.F32.PACK_AB R17, R6, R7 ;  /* 0x000000070611723e */ /* 0x000fe400000010ff */
[----:B------:R-:W-:Y:S01]  /*2c430*/  LOP3.LUT R2, R2, 0x3fffffe, RZ, 0xc0, !PT ;  /* 0x03fffffe02027812 */ /* 0x000fe200078ec0ff */
[----:B------:R-:W-:Y:S01]  /*2c440*/  IMAD.IADD R4, R50, 0x1, -R4 ;  /* 0x0000000132047824 */ /* 0x000fe200078e0a04 */
[----:B------:R-:W-:-:S02]  /*2c450*/  SHF.R.S32.HI R5, RZ, 0x5, R26 ;  /* 0x00000005ff057819 */ /* 0x000fc4000001141a */
[----:B------:R-:W-:Y:S02]  /*2c460*/  SHF.L.U32 R6, R0, 0x6, RZ ;  /* 0x0000000600067819 */ /* 0x000fe400000006ff */
[----:B------:R-:W-:Y:S01]  /*2c470*/  IADD3 R2, R3, -R2, RZ ;  /* 0x8000000203027210 */ /* 0x000fe20007ffe0ff */
[----:B------:R-:W-:Y:S01]  /*2c480*/  IMAD R4, R5, 0x100, R4 ;  /* 0x0000010005047824 */ /* 0x000fe200078e0204 */
[----:B------:R-:W-:-:S03]  /*2c490*/  LOP3.LUT R3, R6, 0xc0, RZ, 0xc0, !PT ;  /* 0x000000c006037812 */ /* 0x000fc600078ec0ff */
[----:B------:R-:W-:Y:S01]  /*2c4a0*/  IMAD R2, R2, 0x10, R4 ;  /* 0x0000001002027824 */ /* 0x000fe200078e0204 */
[----:B------:R-:W-:Y:S02]  /*2c4b0*/  LEA.HI R3, R3, R3, RZ, 0x1d ;  /* 0x0000000303037211 */ /* 0x000fe400078fe8ff */
[C---:B------:R-:W-:Y:S02]  /*2c4c0*/  LOP3.LUT R5, R0.reuse, 0x1, RZ, 0xc0, !PT ;  /* 0x0000000100057812 */ /* 0x040fe400078ec0ff */
[----:B------:R-:W-:Y:S01]  /*2c4d0*/  LOP3.LUT P0, RZ, R0, 0x2, RZ, 0xc0, !PT ;  /* 0x0000000200ff7812 */ /* 0x000fe2000780c0ff */
[----:B------:R-:W-:Y:S01]  /*2c4e0*/  IMAD.U32 R2, R2, 0x2, R3 ;  /* 0x0000000202027824 */ /* 0x000fe200078e0003 */
[----:B------:R-:W-:Y:S02]  /*2c4f0*/  ISETP.NE.U32.AND P1, PT, R5, 0x1, PT ;  /* 0x000000010500780c */ /* 0x000fe40003f25070 */
[----:B------:R-:W-:Y:S02]  /*2c500*/  MOV R4, 0x10 ;  /* 0x0000001000047802 */ /* 0x000fe40000000f00 */
[----:B------:R-:W-:-:S02]  /*2c510*/  LEA R0, R2, UR6, 0x1 ;  /* 0x0000000602007c11 */ /* 0x000fc4000f8e08ff */
[----:B------:R-:W-:Y:S02]  /*2c520*/  SEL R4, R4, 0xfffffff0, P1 ;  /* 0xfffffff004047807 */ /* 0x000fe40000800000 */
[----:B------:R-:W-:Y:S01]  /*2c530*/  F2FP.BF16.F32.PACK_AB R24, R10, R11 ;  /* 0x0000000b0a18723e */ /* 0x000fe200000010ff */
[----:B------:R-:W-:Y:S01]  /*2c540*/  VIADD R2, R0, 0x20 ;  /* 0x0000002000027836 */ /* 0x000fe20000000000 */
[----:B------:R-:W-:Y:S02]  /*2c550*/  F2FP.BF16.F32.PACK_AB R23, R8, R9 ;  /* 0x000000090817723e */ /* 0x000fe400000010ff */
[----:B------:R-:W-:Y:S02]  /*2c560*/  IADD3 R3, R0, R4, RZ ;  /* 0x0000000400037210 */ /* 0x000fe40007ffe0ff */
[----:B------:R-:W-:Y:S02]  /*2c570*/  F2FP.BF16.F32.PACK_AB R5, R40, R41 ;  /* 0x000000292805723e */ /* 0x000fe400000010ff */
[----:B------:R-:W-:-:S02]  /*2c580*/  @P0 IADD3 R2, R0, -0x20, RZ ;  /* 0xffffffe000020810 */ /* 0x000fc40007ffe0ff */
[----:B------:R-:W-:Y:S01]  /*2c590*/  ISETP.NE.AND P0, PT, R53, -0x1, PT ;  /* 0xffffffff3500780c */ /* 0x000fe20003f05270 */
[----:B------:R-:W-:Y:S01]  /*2c5a0*/  STS [R0], R24 ;  /* 0x0000001800007388 */ /* 0x000fe20000000800 */
[----:B------:R-:W-:-:S03]  /*2c5b0*/  F2FP.BF16.F32.PACK_AB R8, R42, R43 ;  /* 0x0000002b2a08723e */ /* 0x000fc600000010ff */
[----:B------:R-:W-:Y:S01]  /*2c5c0*/  STS [R0+0x200], R23 ;  /* 0x0002001700007388 */ /* 0x000fe20000000800 */
[----:B------:R-:W-:-:S03]  /*2c5d0*/  F2FP.BF16.F32.PACK_AB R16, R27, R28 ;  /* 0x0000001c1b10723e */ /* 0x000fc600000010ff */
[----:B------:R-:W-:Y:S01]  /*2c5e0*/  STS [R3], R19 ;  /* 0x0000001303007388 */ /* 0x000fe20000000800 */
[----:B------:R-:W-:-:S03]  /*2c5f0*/  F2FP.BF16.F32.PACK_AB R11, R34, R48 ;  /* 0x00000030220b723e */ /* 0x000fc600000010ff */
[----:B------:R-:W-:Y:S01]  /*2c600*/  STS [R3+0x200], R18 ;  /* 0x0002001203007388 */ /* 0x000fe20000000800 */
[----:B------:R-:W-:-:S03]  /*2c610*/  F2FP.BF16.F32.PACK_AB R10, R35, R36 ;  /* 0x00000024230a723e */ /* 0x000fc600000010ff */
[----:B------:R-:W-:Y:S01]  /*2c620*/  STS [R0+0x1000], R20 ;  /* 0x0010001400007388 */ /* 0x000fe20000000800 */
[----:B------:R-:W-:-:S03]  /*2c630*/  F2FP.BF16.F32.PACK_AB R14, R21, R22 ;  /* 0x00000016150e723e */ /* 0x000fc600000010ff */
[----:B------:R1:W-:Y:S01]  /*2c640*/  STS [R0+0x1200], R5 ;  /* 0x0012000500007388 */ /* 0x0003e20000000800 */
[----:B------:R-:W-:Y:S02]  /*2c650*/  F2FP.BF16.F32.PACK_AB R7, R44, R45 ;  /* 0x0000002d2c07723e */ /* 0x000fe400000010ff */
[----:B------:R-:W-:Y:S01]  /*2c660*/  F2FP.BF16.F32.PACK_AB R9, R37, R38 ;  /* 0x000000262509723e */ /* 0x000fe200000010ff */
[----:B------:R-:W-:Y:S01]  /*2c670*/  STS [R3+0x1000], R17 ;  /* 0x0010001103007388 */ /* 0x000fe20000000800 */
[----:B------:R-:W-:-:S03]  /*2c680*/  F2FP.BF16.F32.PACK_AB R6, R46, R47 ;  /* 0x0000002f2e06723e */ /* 0x000fc600000010ff */
[----:B------:R-:W-:Y:S04]  /*2c690*/  STS [R3+0x1200], R8 ;  /* 0x0012000803007388 */ /* 0x000fe80000000800 */
[----:B------:R2:W-:Y:S04]  /*2c6a0*/  STS [R2], R16 ;  /* 0x0000001002007388 */ /* 0x0005e80000000800 */
[----:B------:R-:W-:Y:S01]  /*2c6b0*/  STS [R2+0x200], R15 ;  /* 0x0002000f02007388 */ /* 0x000fe20000000800 */
[----:B-1----:R-:W-:-:S05]  /*2c6c0*/  IMAD.IADD R0, R4, 0x1, R2 ;  /* 0x0000000104007824 */ /* 0x002fca00078e0202 */
[----:B------:R-:W-:Y:S04]  /*2c6d0*/  STS [R0], R11 ;  /* 0x0000000b00007388 */ /* 0x000fe80000000800 */
[----:B------:R1:W-:Y:S04]  /*2c6e0*/  STS [R0+0x200], R10 ;  /* 0x0002000a00007388 */ /* 0x0003e80000000800 */
[----:B------:R-:W-:Y:S04]  /*2c6f0*/  STS [R2+0x1000], R14 ;  /* 0x0010000e02007388 */ /* 0x000fe80000000800 */
[----:B------:R3:W-:Y:S04]  /*2c700*/  STS [R2+0x1200], R7 ;  /* 0x0012000702007388 */ /* 0x0007e80000000800 */
[----:B------:R-:W-:Y:S04]  /*2c710*/  STS [R0+0x1000], R9 ;  /* 0x0010000900007388 */ /* 0x000fe80000000800 */
[----:B------:R4:W-:Y:S04]  /*2c720*/  STS [R0+0x1200], R6 ;  /* 0x0012000600007388 */ /* 0x0009e80000000800 */
[----:B--2---:R2:W5:Y:S04]  /*2c730*/  LD.E.64 R16, desc[UR4][R180.64+0x70] ;  /* 0x00007004b4107980 */ /* 0x004568000c101b00 */
[----:B------:R2:W5:Y:S04]  /*2c740*/  LD.E.64 R18, desc[UR4][R180.64+0x90] ;  /* 0x00009004b4127980 */ /* 0x000568000c101b00 */
[----:B-1----:R-:W2:Y:S04]  /*2c750*/  @P0 LD.E.64 R10, desc[UR4][R180.64+0x88] ;  /* 0x00008804b40a0980 */ /* 0x002ea8000c101b00 */
[----:B---3--:R-:W3:Y:S04]  /*2c760*/  @!P0 LD.E.64 R2, desc[UR4][R180.64+0x80] ;  /* 0x00008004b4028980 */ /* 0x008ee8000c101b00 */
[----:B----4-:R-:W4:Y:S01]  /*2c770*/  LD.E.U16 R0, desc[UR4][R180.64+0x1c8] ;  /* 0x0001c804b4007980 */ /* 0x010f22000c101500 */
[----:B------:R-:W1:Y:S01]  /*2c780*/  @P5 MUFU.LG2 R9, R32 ;  /* 0x0000002000095308 */ /* 0x000e620000000c00 */
[----:B------:R-:W4:Y:S01]  /*2c790*/  S2R R52, SR_CTAID.Y ;  /* 0x0000000000347919 */ /* 0x000f220000002600 */
[----:B------:R-:W-:-:S06]  /*2c7a0*/  MOV R24, 0x7f800000 ;  /* 0x7f80000000187802 */ /* 0x000fcc0000000f00 */
[----:B------:R-:W4:Y:S01]  /*2c7b0*/  @P4 MUFU.LG2 R8, R31 ;  /* 0x0000001f00084308 */ /* 0x000f220000000c00 */
[----:B-1----:R-:W-:Y:S01]  /*2c7c0*/  @P5 FMUL.FTZ R9, R9, 0.69314718246459960938 ;  /* 0x3f31721809095820 */ /* 0x002fe20000410000 */
[-C--:B--2---:R-:W-:Y:S02]  /*2c7d0*/  @P0 IMAD R6, R11, R53.reuse, RZ ;  /* 0x000000350b060224 */ /* 0x084fe400078e02ff */
[----:B------:R-:W-:Y:S02]  /*2c7e0*/  @P0 IMAD.WIDE.U32 R4, R10, R53, RZ ;  /* 0x000000350a040225 */ /* 0x000fe400078e00ff */
[----:B------:R1:W5:Y:S02]  /*2c7f0*/  @!P0 LD.E.64 R10, desc[UR4][R180.64+0x88] ;  /* 0x00008804b40a8980 */ /* 0x000364000c101b00 */
[----:B------:R-:W-:Y:S01]  /*2c800*/  @P5 FFMA.FTZ R24, R33, R134, R9 ;  /* 0x0000008621185223 */ /* 0x000fe20000010009 */
[----:B------:R-:W2:Y:S01]  /*2c810*/  @P2 MUFU.LG2 R14, R29 ;  /* 0x0000001d000e2308 */ /* 0x000ea20000000c00 */
[----:B----4-:R-:W-:-:S07]  /*2c820*/  PRMT R9, R0, 0x7770, RZ ;  /* 0x0000777000097816 */ /* 0x010fce00000000ff */
[----:B------:R-:W4:Y:S01]  /*2c830*/  @P3 MUFU.LG2 R7, R30 ;  /* 0x0000001e00073308 */ /* 0x000f220000000c00 */
[----:B------:R-:W-:Y:S02]  /*2c840*/  PRMT R0, R0, 0x7771, RZ ;  /* 0x0000777100007816 */ /* 0x000fe400000000ff */
[----:B------:R-:W-:-:S04]  /*2c850*/  ISETP.NE.AND P1, PT, R9, RZ, PT ;  /* 0x000000ff0900720c */ /* 0x000fc80003f25270 */
[----:B------:R-:W-:Y:S01]  /*2c860*/  ISETP.NE.OR P5, PT, R0, RZ, !P1 ;  /* 0x000000ff0000720c */ /* 0x000fe20004fa5670 */
[----:B------:R-:W-:Y:S01]  /*2c870*/  @P4 FMUL.FTZ R8, R8, 0.69314718246459960938 ;  /* 0x3f31721808084820 */ /* 0x000fe20000410000 */
[----:B------:R-:W-:Y:S01]  /*2c880*/  @!P0 SHF.R.S32.HI R15, RZ, 0x1f, R52 ;  /* 0x0000001fff0f8819 */ /* 0x000fe20000011434 */
[----:B---3--:R-:W-:Y:S01]  /*2c890*/  @!P0 IMAD R3, R3, R52, RZ ;  /* 0x0000003403038224 */ /* 0x008fe200078e02ff */
[----:B------:R-:W-:Y:S01]  /*2c8a0*/  MOV R23, 0x7f800000 ;  /* 0x7f80000000177802 */ /* 0x000fe20000000f00 */
[----:B------:R-:W-:Y:S01]  /*2c8b0*/  @P4 FFMA.FTZ R23, R33, R133, R8 ;  /* 0x0000008521174223 */ /* 0x000fe20000010008 */
[----:B------:R-:W-:Y:S01]  /*2c8c0*/  @P0 MOV R22, R4 ;  /* 0x0000000400160202 */ /* 0x000fe20000000f00 */
[----:B------:R-:W-:Y:S02]  /*2c8d0*/  @!P0 IMAD R8, R2, R15, R3 ;  /* 0x0000000f02088224 */ /* 0x000fe400078e0203 */
[----:B--2---:R-:W-:Y:S01]  /*2c8e0*/  @P2 FMUL.FTZ R4, R14, 0.69314718246459960938 ;  /* 0x3f3172180e042820 */ /* 0x004fe20000410000 */
[----:B------:R-:W-:-:S04]  /*2c8f0*/  @!P0 IMAD.WIDE.U32 R2, R2, R52, RZ ;  /* 0x0000003402028225 */ /* 0x000fc800078e00ff */
[----:B----4-:R-:W-:Y:S01]  /*2c900*/  @P3 FMUL.FTZ R7, R7, 0.69314718246459960938 ;  /* 0x3f31721807073820 */ /* 0x010fe20000410000 */
[----:B------:R-:W-:Y:S01]  /*2c910*/  BSSY B1, `(.L_x_611) ;  /* 0x0000016000017945 */ /* 0x000fe20003800000 */
[----:B------:R-:W-:Y:S01]  /*2c920*/  MOV R20, 0x7f800000 ;  /* 0x7f80000000147802 */ /* 0x000fe20000000f00 */
[----:B------:R-:W-:Y:S02]  /*2c930*/  IMAD.MOV.U32 R21, RZ, RZ, 0x7f800000 ;  /* 0x7f800000ff157424 */ /* 0x000fe400078e00ff */
[----:B------:R-:W-:Y:S01]  /*2c940*/  @P2 FFMA.FTZ R21, R33, R12, R4 ;  /* 0x0000000c21152223 */ /* 0x000fe20000010004 */
[----:B------:R-:W-:Y:S01]  /*2c950*/  @P0 IMAD.IADD R25, R5, 0x1, R6 ;  /* 0x0000000105190824 */ /* 0x000fe200078e0206 */
[----:B------:R-:W-:Y:S01]  /*2c960*/  PLOP3.LUT P4, PT, PT, PT, PT, 0x8, 0x0 ;  /* 0x000000000000781c */ /* 0x000fe20003f8e170 */
[----:B------:R-:W-:Y:S01]  /*2c970*/  @P3 FFMA.FTZ R20, R33, R13, R7 ;  /* 0x0000000d21143223 */ /* 0x000fe20000010007 */
[----:B------:R-:W-:Y:S02]  /*2c980*/  @!P0 IADD3 R25, R3, R8, RZ ;  /* 0x0000000803198210 */ /* 0x000fe40007ffe0ff */
[----:B------:R-:W-:-:S02]  /*2c990*/  CS2R R4, SRZ ;  /* 0x0000000000047805 */ /* 0x000fc4000001ff00 */
[----:B------:R-:W-:Y:S01]  /*2c9a0*/  @!P0 MOV R22, R2 ;  /* 0x0000000200168202 */ /* 0x000fe20000000f00 */
[----:B-1----:R-:W-:Y:S06]  /*2c9b0*/  @P5 BRA `(.L_x_612) ;  /* 0x00000000002c5947 */ /* 0x002fec0003800000 */
[----:B------:R-:W-:Y:S01]  /*2c9c0*/  ISETP.NE.AND P0, PT, R53, -0x1, PT ;  /* 0xffffffff3500780c */ /* 0x000fe20003f05270 */
[----:B------:R-:W-:Y:S01]  /*2c9d0*/  BSSY B0, `(.L_x_613) ;  /* 0x0000006000007945 */ /* 0x000fe20003800000 */
[----:B------:R-:W-:-:S11]  /*2c9e0*/  PLOP3.LUT P4, PT, PT, PT, PT, 0x80, 0x0 ;  /* 0x000000000000781c */ /* 0x000fd60003f8f070 */
[----:B------:R-:W-:Y:S05]  /*2c9f0*/  @P0 BRA `(.L_x_614) ;  /* 0x00000000000c0947 */ /* 0x000fea0003800000 */
[----:B------:R-:W2:Y:S02]  /*2ca00*/  LD.E R0, desc[UR4][R180.64+0xb4] ;  /* 0x0000b404b4007980 */ /* 0x000ea4000c101900 */
[----:B--2---:R-:W-:-:S05]  /*2ca10*/  IMAD R53, R0, R52, RZ ;  /* 0x0000003400357224 */ /* 0x004fca00078e02ff */
[----:B------:R1:W-:Y:S02]  /*2ca20*/  STL [R1+0x2d4], R53 ;  /* 0x0002d43501007387 */ /* 0x0003e40000100800 */
.L_x_614:
[----:B------:R-:W-:Y:S05]  /*2ca30*/  BSYNC B0 ;  /* 0x0000000000007941 */ /* 0x000fea0003800000 */
.L_x_613:
[----:B------:R-:W-:Y:S01]  /*2ca40*/  PRMT R0, RZ, 0x7610, R0 ;  /* 0x00007610ff007816 */ /* 0x000fe20000000000 */
[--C-:B------:R-:W-:Y:S01]  /*2ca50*/  IMAD.MOV.U32 R4, RZ, RZ, R53.reuse ;  /* 0x000000ffff047224 */ /* 0x100fe200078e0035 */
[----:B------:R-:W-:Y:S02]  /*2ca60*/  SHF.R.S32.HI R5, RZ, 0x1f, R53 ;  /* 0x0000001fff057819 */ /* 0x000fe40000011435 */
.L_x_612:
[----:B------:R-:W-:Y:S05]  /*2ca70*/  BSYNC B1 ;  /* 0x0000000000017941 */ /* 0x000fea0003800000 */
.L_x_611:
[----:B------:R-:W-:-:S13]  /*2ca80*/  LOP3.LUT P0, RZ, R0, 0xff, RZ, 0xc0, !PT ;  /* 0x000000ff00ff7812 */ /* 0x000fda000780c0ff */
[----:B------:R-:W2:Y:S01]  /*2ca90*/  @P0 LD.E.64 R6, desc[UR4][R180.64+0xb0] ;  /* 0x0000b004b4060980 */ /* 0x000ea2000c101b00 */
[----:B------:R-:W-:Y:S01]  /*2caa0*/  BSSY B0, `(.L_x_615) ;  /* 0x0000009000007945 */ /* 0x000fe20003800000 */
[----:B------:R-:W-:Y:S01]  /*2cab0*/  @P0 MOV R2, 0x1 ;  /* 0x0000000100020802 */ /* 0x000fe20000000f00 */
[----:B--2---:R-:W-:Y:S02]  /*2cac0*/  @P0 IMAD R0, R6, R7, RZ ;  /* 0x0000000706000224 */ /* 0x004fe400078e02ff */
[----:B------:R-:W-:Y:S05]  /*2cad0*/  @P0 BRA `(.L_x_616) ;  /* 0x0000000000140947 */ /* 0x000fea0003800000 */
[----:B------:R-:W2:Y:S04]  /*2cae0*/  @P1 LD.E R0, desc[UR4][R180.64+0xd4] ;  /* 0x0000d404b4001980 */ /* 0x000ea8000c101900 */
[----:B------:R-:W2:Y:S04]  /*2caf0*/  LD.E R2, desc[UR4][R180.64+0x60] ;  /* 0x00006004b4027980 */ /* 0x000ea8000c101900 */
[----:B------:R-:W2:Y:S01]  /*2cb00*/  @!P1 LD.E R0, desc[UR4][R180.64+0xb4] ;  /* 0x0000b404b4009980 */ /* 0x000ea2000c101900 */
[----:B------:R-:W-:Y:S01]  /*2cb10*/  MOV R6, 0x1 ;  /* 0x0000000100067802 */ /* 0x000fe20000000f00 */
[----:B--2---:R-:W-:-:S02]  /*2cb20*/  IMAD R2, R0, R2, RZ ;  /* 0x0000000200027224 */ /* 0x004fc400078e02ff */
.L_x_616:
[----:B------:R-:W-:Y:S05]  /*2cb30*/  BSYNC B0 ;  /* 0x0000000000007941 */ /* 0x000fea0003800000 */
.L_x_615:
[----:B------:R-:W2:Y:S01]  /*2cb40*/  S2R R27, SR_CTAID.Z ;  /* 0x00000000001b7919 */ /* 0x000ea20000002700 */
[----:B------:R-:W-:Y:S01]  /*2cb50*/  IMAD R2, R52, R2, RZ ;  /* 0x0000000234027224 */ /* 0x000fe200078e02ff */
[----:B------:R-:W-:Y:S01]  /*2cb60*/  LOP3.LUT R3, R26, 0xffffffe0, RZ, 0xc0, !PT ;  /* 0xffffffe01a037812 */ /* 0x000fe200078ec0ff */
[----:B------:R-:W3:Y:S03]  /*2cb70*/  S2R R36, SR_CTAID.X ;  /* 0x0000000000247919 */ /* 0x000ee60000002500 */
[----:B------:R-:W-:Y:S01]  /*2cb80*/  SEL R2, R2, RZ, !P4 ;  /* 0x000000ff02027207 */ /* 0x000fe20006000000 */
[----:B------:R-:W-:Y:S01]  /*2cb90*/  IMAD.IADD R3, R50, 0x1, -R3 ;  /* 0x0000000132037824 */ /* 0x000fe200078e0a03 */
[----:B------:R-:W-:Y:S05]  /*2cba0*/  WARPSYNC.ALL ;  /* 0x0000000000007948 */ /* 0x000fea0003800000 */
[----:B------:R-:W-:Y:S01]  /*2cbb0*/  LOP3.LUT P2, RZ, R3, 0x3, RZ, 0xc0, !PT ;  /* 0x0000000303ff7812 */ /* 0x000fe2000784c0ff */
[----:B--2---:R-:W-:-:S02]  /*2cbc0*/  IMAD R0, R27, R0, R2 ;  /* 0x000000001b007224 */ /* 0x004fc400078e0202 */
[----:B------:R2:W5:Y:S01]  /*2cbd0*/  LD.E.64 R2, desc[UR4][R180.64+0xa0] ;  /* 0x0000a004b4027980 */ /* 0x000562000c101b00 */
[----:B---3--:R-:W-:Y:S01]  /*2cbe0*/  IMAD R7, R36, R6, RZ ;  /* 0x0000000624077224 */ /* 0x008fe200078e02ff */
[----:B------:R-:W-:Y:S03]  /*2cbf0*/  BAR.SYNC.DEFER_BLOCKING 0x0 ;  /* 0x0000000000007b1d */ /* 0x000fe60000010000 */
[----:B------:R-:W-:-:S03]  /*2cc00*/  IMAD.SHL.U32 R7, R7, 0x80, RZ ;  /* 0x0000008007077824 */ /* 0x000fc600078e00ff */
[----:B------:R2:W3:Y:S04]  /*2cc10*/  LDS.128 R28, [R195] ;  /* 0x00000000c31c7984 */ /* 0x0004e80000000c00 */
[----:B------:R2:W4:Y:S04]  /*2cc20*/  LDS.128 R32, [R195+0x800] ;  /* 0x00080000c3207984 */ /* 0x0005280000000c00 */
[----:B------:R2:W1:Y:S04]  /*2cc30*/  LDS.128 R40, [R195+0x1000] ;  /* 0x00100000c3287984 */ /* 0x0004680000000c00 */
[----:B------:R2:W1:Y:S01]  /*2cc40*/  LDS.128 R44, [R195+0x1800] ;  /* 0x00180000c32c7984 */ /* 0x0004620000000c00 */
[----:B------:R-:W-:Y:S01]  /*2cc50*/  IADD3 R13, P1, P0, R7, R4, R0 ;  /* 0x00000004070d7210 */ /* 0x000fe2000783e000 */
[----:B------:R-:W-:Y:S01]  /*2cc60*/  BSSY B0, `(.L_x_617) ;  /* 0x0000033000007945 */ /* 0x000fe20003800000 */
[----:B------:R-:W-:-:S02]  /*2cc70*/  SHF.R.S32.HI R8, RZ, 0x1f, R7 ;  /* 0x0000001fff087819 */ /* 0x000fc40000011407 */
[----:B------:R-:W-:-:S04]  /*2cc80*/  SHF.R.S32.HI R0, RZ, 0x1f, R0 ;  /* 0x0000001fff007819 */ /* 0x000fc80000011400 */
[----:B------:R-:W-:Y:S01]  /*2cc90*/  IADD3.X R4, R8, R5, R0, P1, P0 ;  /* 0x0000000508047210 */ /* 0x000fe20000fe0400 */
[----:B------:R-:W-:Y:S06]  /*2cca0*/  @P2 BRA `(.L_x_618) ;  /* 0x0000000000b82947 */ /* 0x000fec0003800000 */
[----:B------:R-:W2:Y:S01]  /*2ccb0*/  LDL.LU R12, [R1+0x2e8] ;  /* 0x0002e800010c7983 */ /* 0x000ea20000300800 */
[----:B------:R-:W3:Y:S02]  /*2ccc0*/  S2R R8, SR_TID.X ;  /* 0x0000000000087919 */ /* 0x000ee40000002100 */
[----:B---3--:R-:W-:-:S04]  /*2ccd0*/  SHF.R.S32.HI R7, RZ, 0x1f, R8 ;  /* 0x0000001fff077819 */ /* 0x008fc80000011408 */
        /* <DEDUP_REMOVED lines=12> */
[C---:B------:R-:W-:Y:S02]  /*2cda0*/  VIADD R7, R0.reuse, 0x8 ;  /* 0x0000000800077836 */ /* 0x040fe40000000000 */
[C---:B------:R-:W-:Y:S02]  /*2cdb0*/  VIADD R5, R0.reuse, 0x40 ;  /* 0x0000004000057836 */ /* 0x040fe40000000000 */
[C---:B------:R-:W-:Y:S01]  /*2cdc0*/  VIADD R9, R0.reuse, 0x48 ;  /* 0x0000004800097836 */ /* 0x040fe20000000000 */
[-C--:B--2---:R-:W-:Y:S02]  /*2cdd0*/  ISETP.GE.AND P6, PT, R0, R12.reuse, PT ;  /* 0x0000000c0000720c */ /* 0x084fe40003fc6270 */
[-C--:B------:R-:W-:Y:S02]  /*2cde0*/  ISETP.GE.AND P5, PT, R7, R12.reuse, PT ;  /* 0x0000000c0700720c */ /* 0x080fe40003fa6270 */
[-C--:B------:R-:W-:Y:S02]  /*2cdf0*/  ISETP.GE.AND P4, PT, R5, R12.reuse, PT ;  /* 0x0000000c0500720c */ /* 0x080fe40003f86270 */
[----:B------:R-:W-:-:S07]  /*2ce00*/  ISETP.GE.AND P3, PT, R9, R12, PT ;  /* 0x0000000c0900720c */ /* 0x000fce0003f66270 */
[-C--:B------:R-:W-:Y:S02]  /*2ce10*/  @!P6 IMAD R0, R0, R6.reuse, RZ ;  /* 0x000000060000e224 */ /* 0x080fe400078e02ff */
[-C--:B------:R-:W-:Y:S02]  /*2ce20*/  @!P5 IMAD R7, R7, R6.reuse, RZ ;  /* 0x000000060707d224 */ /* 0x080fe400078e02ff */
[-C--:B------:R-:W-:Y:S01]  /*2ce30*/  @!P4 IMAD R15, R5, R6.reuse, RZ ;  /* 0x00000006050fc224 */ /* 0x080fe200078e02ff */
[----:B------:R-:W-:Y:S01]  /*2ce40*/  @!P6 IADD3 R12, P0, R0, R13, RZ ;  /* 0x0000000d000ce210 */ /* 0x000fe20007f1e0ff */
[----:B------:R-:W-:-:S03]  /*2ce50*/  @!P3 IMAD R5, R9, R6, RZ ;  /* 0x000000060905b224 */ /* 0x000fc600078e02ff */
[----:B------:R-:W-:Y:S02]  /*2ce60*/  @!P6 LEA.HI.X.SX32 R14, R0, R4, 0x1, P0 ;  /* 0x00000004000ee211 */ /* 0x000fe400000f0eff */
[C---:B-----5:R-:W-:Y:S02]  /*2ce70*/  @!P6 LEA R8, P0, R12.reuse, R2, 0x2 ;  /* 0x000000020c08e211 */ /* 0x060fe400078010ff */
[----:B------:R-:W-:Y:S02]  /*2ce80*/  @!P5 IADD3 R0, P2, R7, R13, RZ ;  /* 0x0000000d0700d210 */ /* 0x000fe40007f5e0ff */
[----:B------:R-:W-:Y:S02]  /*2ce90*/  @!P6 LEA.HI.X R9, R12, R3, R14, 0x2, P0 ;  /* 0x000000030c09e211 */ /* 0x000fe400000f140e */
[-C--:B------:R-:W-:Y:S02]  /*2cea0*/  @!P4 IADD3 R14, P1, R15, R13.reuse, RZ ;  /* 0x0000000d0f0ec210 */ /* 0x080fe40007f3e0ff */
[----:B------:R-:W-:Y:S01]  /*2ceb0*/  @!P3 IADD3 R12, P0, R5, R13, RZ ;  /* 0x0000000d050cb210 */ /* 0x000fe20007f1e0ff */
[----:B------:R2:W-:Y:S01]  /*2cec0*/  @!P6 ST.E desc[UR4][R8.64], R24 ;  /* 0x000000180800e985 */ /* 0x0005e2000c101904 */
[----:B------:R-:W-:-:S02]  /*2ced0*/  @!P5 LEA.HI.X.SX32 R7, R7, R4, 0x1, P2 ;  /* 0x000000040707d211 */ /* 0x000fc400010f0eff */
[----:B------:R-:W-:Y:S02]  /*2cee0*/  @!P5 LEA R6, P2, R0, R2, 0x2 ;  /* 0x000000020006d211 */ /* 0x000fe400078410ff */
[-C--:B------:R-:W-:Y:S02]  /*2cef0*/  @!P4 LEA.HI.X.SX32 R15, R15, R4.reuse, 0x1, P1 ;  /* 0x000000040f0fc211 */ /* 0x080fe400008f0eff */
[----:B------:R-:W-:Y:S02]  /*2cf00*/  @!P3 LEA.HI.X.SX32 R13, R5, R4, 0x1, P0 ;  /* 0x00000004050db211 */ /* 0x000fe400000f0eff */
[-C--:B------:R-:W-:Y:S02]  /*2cf10*/  @!P4 LEA R4, P1, R14, R2.reuse, 0x2 ;  /* 0x000000020e04c211 */ /* 0x080fe400078210ff */
[----:B------:R-:W-:Y:S02]  /*2cf20*/  @!P3 LEA R2, P0, R12, R2, 0x2 ;  /* 0x000000020c02b211 */ /* 0x000fe400078010ff */
[----:B------:R-:W-:-:S02]  /*2cf30*/  @!P5 LEA.HI.X R7, R0, R3, R7, 0x2, P2 ;  /* 0x000000030007d211 */ /* 0x000fc400010f1407 */
[-C--:B------:R-:W-:Y:S02]  /*2cf40*/  @!P4 LEA.HI.X R5, R14, R3.reuse, R15, 0x2, P1 ;  /* 0x000000030e05c211 */ /* 0x080fe400008f140f */
[----:B------:R-:W-:Y:S01]  /*2cf50*/  @!P3 LEA.HI.X R3, R12, R3, R13, 0x2, P0 ;  /* 0x000000030c03b211 */ /* 0x000fe200000f140d */
[----:B------:R2:W-:Y:S04]  /*2cf60*/  @!P5 ST.E desc[UR4][R6.64], R23 ;  /* 0x000000170600d985 */ /* 0x0005e8000c101904 */
[----:B------:R2:W-:Y:S04]  /*2cf70*/  @!P4 ST.E desc[UR4][R4.64], R20 ;  /* 0x000000140400c985 */ /* 0x0005e8000c101904 */
[----:B------:R2:W-:Y:S02]  /*2cf80*/  @!P3 ST.E desc[UR4][R2.64], R21 ;  /* 0x000000150200b985 */ /* 0x0005e4000c101904 */
.L_x_618:
[----:B------:R-:W-:Y:S05]  /*2cf90*/  BSYNC B0 ;  /* 0x0000000000007941 */ /* 0x000fea0003800000 */
.L_x_617:
[----:B--2---:R-:W2:Y:S04]  /*2cfa0*/  LDL.LU R4, [R1+0x2ec] ;  /* 0x0002ec0001047983 */ /* 0x004ea80000300800 */
[----:B------:R-:W3:Y:S04]  /*2cfb0*/  LD.E R6, desc[UR4][R180.64+0xc0] ;  /* 0x0000c004b4067980 */ /* 0x000ee8000c101900 */
[----:B------:R1:W5:Y:S02]  /*2cfc0*/  LDL.64 R12, [R1+0x2e0] ;  /* 0x0002e000010c7983 */ /* 0x0003640000100a00 */
[----:B-----5:R-:W4:Y:S01]  /*2cfd0*/  S2R R2, SR_TID.X ;  /* 0x0000000000027919 */ /* 0x020f220000002100 */
[----:B------:R-:W-:Y:S01]  /*2cfe0*/  SHF.R.S32.HI R5, RZ, 0x1f, R27 ;  /* 0x0000001fff057819 */ /* 0x000fe2000001141b */
[----:B------:R-:W-:-:S04]  /*2cff0*/  IMAD R3, R19, R27, RZ ;  /* 0x0000001b13037224 */ /* 0x000fc800078e02ff */
[----:B------:R-:W-:Y:S01]  /*2d000*/  IMAD R5, R18, R5, R3 ;  /* 0x0000000512057224 */ /* 0x000fe200078e0203 */
[----:B----4-:R-:W-:-:S04]  /*2d010*/  SHF.R.S32.HI R0, RZ, 0x1f, R2 ;  /* 0x0000001fff007819 */ /* 0x010fc80000011402 */
[----:B------:R-:W-:-:S04]  /*2d020*/  LEA.HI R0, R0, R2, RZ, 0x2 ;  /* 0x0000000200007211 */ /* 0x000fc800078f10ff */
[----:B------:R-:W-:-:S05]  /*2d030*/  LOP3.LUT R0, R0, 0xfffffffc, RZ, 0xc0, !PT ;  /* 0xfffffffc00007812 */ /* 0x000fca00078ec0ff */
[----:B------:R-:W-:-:S04]  /*2d040*/  IMAD.IADD R0, R2, 0x1, -R0 ;  /* 0x0000000102007824 */ /* 0x000fc800078e0a00 */
[----:B------:R-:W-:-:S05]  /*2d050*/  IMAD.SHL.U32 R0, R0, 0x8, RZ ;  /* 0x0000000800007824 */ /* 0x000fca00078e00ff */
[----:B------:R-:W-:Y:S02]  /*2d060*/  IADD3 R2, P0, R0, R22, RZ ;  /* 0x0000001600027210 */ /* 0x000fe40007f1e0ff */
[----:B------:R-:W-:-:S05]  /*2d070*/  SHF.R.S32.HI R7, RZ, 0x1f, R0 ;  /* 0x0000001fff077819 */ /* 0x000fca0000011400 */
[----:B------:R-:W-:Y:S01]  /*2d080*/  IMAD.X R3, R7, 0x1, R25, P0 ;  /* 0x0000000107037824 */ /* 0x000fe200000e0619 */
[----:B------:R-:W-:Y:S01]  /*2d090*/  LEA.HI.SX32 R7, R39, 0x20, 0x1e ;  /* 0x0000002027077811 */ /* 0x000fe200078ff2ff */
[----:B------:R-:W-:Y:S01]  /*2d0a0*/  BSSY B0, `(.L_x_619) ;  /* 0x0000014000007945 */ /* 0x000fe20003800000 */
[----:B--2---:R-:W-:Y:S01]  /*2d0b0*/  IMAD R4, R36, -0x80, R4 ;  /* 0xffffff8024047824 */ /* 0x004fe200078e0204 */
[----:B---3--:R-:W-:-:S04]  /*2d0c0*/  ISETP.GE.AND P1, PT, R0, R6, PT ;  /* 0x000000060000720c */ /* 0x008fc80003f26270 */
[-C--:B------:R-:W-:Y:S02]  /*2d0d0*/  ISETP.GE.OR P0, PT, R49, R4.reuse, P1 ;  /* 0x000000043100720c */ /* 0x080fe40000f06670 */
[----:B------:R-:W-:Y:S02]  /*2d0e0*/  LEA.HI.SX32 R6, R39, 0x40, 0x1e ;  /* 0x0000004027067811 */ /* 0x000fe400078ff2ff */
[-C--:B------:R-:W-:Y:S02]  /*2d0f0*/  ISETP.GE.OR P3, PT, R7, R4.reuse, P1 ;  /* 0x000000040700720c */ /* 0x080fe40000f66670 */
[----:B------:R-:W-:Y:S01]  /*2d100*/  ISETP.GE.OR P2, PT, R6, R4, P1 ;  /* 0x000000040600720c */ /* 0x000fe20000f46670 */
[----:B------:R-:W-:Y:S01]  /*2d110*/  IMAD.WIDE.U32 R6, R18, R27, R2 ;  /* 0x0000001b12067225 */ /* 0x000fe200078e0002 */
[----:B------:R-:W-:-:S03]  /*2d120*/  LEA.HI.SX32 R0, R39, 0x60, 0x1e ;  /* 0x0000006027007811 */ /* 0x000fc600078ff2ff */
[----:B------:R-:W-:Y:S01]  /*2d130*/  IMAD.IADD R5, R7, 0x1, R5 ;  /* 0x0000000107057824 */ /* 0x000fe200078e0205 */
[----:B------:R-:W-:Y:S01]  /*2d140*/  ISETP.GE.OR P1, PT, R0, R4, P1 ;  /* 0x000000040000720c */ /* 0x000fe20000f26670 */
[----:B-1----:R-:W-:-:S12]  /*2d150*/  @P0 BRA `(.L_x_620) ;  /* 0x0000000000200947 */ /* 0x002fd80003800000 */
[----:B------:R-:W-:Y:S01]  /*2d160*/  MOV R4, R6 ;  /* 0x0000000600047202 */ /* 0x000fe20000000f00 */
[----:B------:R-:W-:-:S04]  /*2d170*/  IMAD R0, R13, R10, RZ ;  /* 0x0000000a0d007224 */ /* 0x000fc800078e02ff */
[----:B------:R-:W-:-:S04]  /*2d180*/  IMAD.WIDE.U32 R2, R12, R10, R4 ;  /* 0x0000000a0c027225 */ /* 0x000fc800078e0004 */
[----:B------:R-:W-:Y:S01]  /*2d190*/  IMAD R0, R12, R11, R0 ;  /* 0x0000000b0c007224 */ /* 0x000fe200078e0200 */
[----:B------:R-:W-:-:S04]  /*2d1a0*/  LEA R8, P0, R2, R16, 0x1 ;  /* 0x0000001002087211 */ /* 0x000fc800078008ff */
[----:B------:R-:W-:-:S04]  /*2d1b0*/  IADD3 R0, R3, R0, RZ ;  /* 0x0000000003007210 */ /* 0x000fc80007ffe0ff */
[----:B------:R-:W-:-:S05]  /*2d1c0*/  LEA.HI.X R9, R2, R17, R0, 0x1, P0 ;  /* 0x0000001102097211 */ /* 0x000fca00000f0c00 */
[----:B------:R1:W-:Y:S02]  /*2d1d0*/  ST.E.128 desc[UR4][R8.64], R28 ;  /* 0x0000001c08007985 */ /* 0x0003e4000c101d04 */
.L_x_620:
[----:B------:R-:W-:Y:S05]  /*2d1e0*/  BSYNC B0 ;  /* 0x0000000000007941 */ /* 0x000fea0003800000 */
.L_x_619:
[----:B------:R-:W-:Y:S04]  /*2d1f0*/  BSSY B0, `(.L_x_621) ;  /* 0x000000d000007945 */ /* 0x000fe80003800000 */
[----:B------:R-:W-:Y:S05]  /*2d200*/  @P3 BRA `(.L_x_622) ;  /* 0x00000000002c3947 */ /* 0x000fea0003800000 */
[----:B-1----:R-:W-:Y:S01]  /*2d210*/  IADD3 R8, P0, R12, 0x20, RZ ;  /* 0x000000200c087810 */ /* 0x002fe20007f1e0ff */
[----:B------:R-:W-:Y:S01]  /*2d220*/  IMAD.MOV.U32 R2, RZ, RZ, R6 ;  /* 0x000000ffff027224 */ /* 0x000fe200078e0006 */
[----:B------:R-:W-:-:S03]  /*2d230*/  MOV R3, R5 ;  /* 0x0000000500037202 */ /* 0x000fc60000000f00 */
[----:B------:R-:W-:Y:S02]  /*2d240*/  IMAD.X R0, RZ, RZ, R13, P0 ;  /* 0x000000ffff007224 */ /* 0x000fe400000e060d */
[----:B------:R-:W-:-:S04]  /*2d250*/  IMAD.WIDE.U32 R2, R10, R8, R2 ;  /* 0x000000080a027225 */ /* 0x000fc800078e0002 */
[----:B------:R-:W-:-:S04]  /*2d260*/  IMAD R0, R0, R10, RZ ;  /* 0x0000000a00007224 */ /* 0x000fc800078e02ff */
[----:B------:R-:W-:Y:S01]  /*2d270*/  IMAD R0, R11, R8, R0 ;  /* 0x000000080b007224 */ /* 0x000fe200078e0200 */
[----:B------:R-:W-:-:S04]  /*2d280*/  LEA R8, P0, R2, R16, 0x1 ;  /* 0x0000001002087211 */ /* 0x000fc800078008ff */
[----:B------:R-:W-:-:S04]  /*2d290*/  IADD3 R0, R3, R0, RZ ;  /* 0x0000000003007210 */ /* 0x000fc80007ffe0ff */
[----:B------:R-:W-:-:S05]  /*2d2a0*/  LEA.HI.X R9, R2, R17, R0, 0x1, P0 ;  /* 0x0000001102097211 */ /* 0x000fca00000f0c00 */
[----:B------:R2:W-:Y:S02]  /*2d2b0*/  ST.E.128 desc[UR4][R8.64], R32 ;  /* 0x0000002008007985 */ /* 0x0005e4000c101d04 */
.L_x_622:
[----:B------:R-:W-:Y:S05]  /*2d2c0*/  BSYNC B0 ;  /* 0x0000000000007941 */ /* 0x000fea0003800000 */
.L_x_621:
[----:B------:R-:W-:Y:S04]  /*2d2d0*/  BSSY B0, `(.L_x_623) ;  /* 0x000000d000007945 */ /* 0x000fe80003800000 */
[----:B------:R-:W-:Y:S05]  /*2d2e0*/  @P2 BRA `(.L_x_624) ;  /* 0x00000000002c2947 */ /* 0x000fea0003800000 */
[----:B-12---:R-:W-:Y:S01]  /*2d2f0*/  IADD3 R8, P0, R12, 0x40, RZ ;  /* 0x000000400c087810 */ /* 0x006fe20007f1e0ff */
        /* <DEDUP_REMOVED lines=10> */
.L_x_624:
[----:B------:R-:W-:Y:S05]  /*2d3a0*/  BSYNC B0 ;  /* 0x0000000000007941 */ /* 0x000fea0003800000 */
.L_x_623:
[----:B-123--:R-:W-:Y:S02]  /*2d3b0*/  MOV R8, 0x50 ;  /* 0x0000005000087802 */ /* 0x00efe40000000f00 */
[----:B------:R-:W-:-:S03]  /*2d3c0*/  MOV R3, 0x0 ;  /* 0x0000000000037802 */ /* 0x000fc60000000f00 */
[----:B------:R-:W-:-:S04]  /*2d3d0*/  IMAD.MOV.U32 R2, RZ, RZ, R8 ;  /* 0x000000ffff027224 */ /* 0x000fc800078e0008 */
[----:B------:R-:W-:Y:S05]  /*2d3e0*/  @P1 RET.REL.NODEC R2 `(_ZN5flash16flash_fwd_kernelI23Flash_fwd_kernel_traitsILi32ELi128ELi128ELi4ELb0ELb0EN7cutlass10bfloat16_tE19Flash_kernel_traitsILi32ELi128ELi128ELi4ES3_EELb1ELb1ELb0ELb1ELb0ELb0ELb0ELb1EEEvNS_16Flash_fwd_paramsE) ;  /* 0xfffffd2c02041950 */ /* 0x000fea0003c3ffff */
[----:B------:R-:W-:Y:S01]  /*2d3f0*/  IADD3 R7, P0, R12, 0x60, RZ ;  /* 0x000000600c077810 */ /* 0x000fe20007f1e0ff */
[----:B------:R-:W-:Y:S01]  /*2d400*/  IMAD.MOV.U32 R2, RZ, RZ, R6 ;  /* 0x000000ffff027224 */ /* 0x000fe200078e0006 */
[----:B------:R-:W-:-:S03]  /*2d410*/  MOV R3, R5 ;  /* 0x0000000500037202 */ /* 0x000fc60000000f00 */
[----:B------:R-:W-:Y:S02]  /*2d420*/  IMAD.X R0, RZ, RZ, R13, P0 ;  /* 0x000000ffff007224 */ /* 0x000fe400000e060d */
[----:B------:R-:W-:-:S04]  /*2d430*/  IMAD.WIDE.U32 R4, R10, R7, R2 ;  /* 0x000000070a047225 */ /* 0x000fc800078e0002 */
[----:B------:R-:W-:Y:S01]  /*2d440*/  IMAD R0, R0, R10, RZ ;  /* 0x0000000a00007224 */ /* 0x000fe200078e02ff */
[----:B------:R-:W-:-:S03]  /*2d450*/  LEA R2, P0, R4, R16, 0x1 ;  /* 0x0000001004027211 */ /* 0x000fc600078008ff */
[----:B------:R-:W-:-:S04]  /*2d460*/  IMAD R0, R11, R7, R0 ;  /* 0x000000070b007224 */ /* 0x000fc800078e0200 */
[----:B------:R-:W-:-:S05]  /*2d470*/  IMAD.IADD R0, R5, 0x1, R0 ;  /* 0x0000000105007824 */ /* 0x000fca00078e0200 */
[----:B------:R-:W-:-:S05]  /*2d480*/  LEA.HI.X R3, R4, R17, R0, 0x1, P0 ;  /* 0x0000001104037211 */ /* 0x000fca00000f0c00 */
[----:B------:R1:W-:Y:S02]  /*2d490*/  ST.E.128 desc[UR4][R2.64], R44 ;  /* 0x0000002c02007985 */ /* 0x0003e4000c101d04 */
[----:B-1----:R-:W-:Y:S02]  /*2d4a0*/  MOV R2, R8 ;  /* 0x0000000800027202 */ /* 0x002fe40000000f00 */
[----:B------:R-:W-:-:S04]  /*2d4b0*/  MOV R3, 0x0 ;  /* 0x0000000000037802 */ /* 0x000fc80000000f00 */
[----:B------:R-:W-:Y:S05]  /*2d4c0*/  RET.REL.NODEC R2 `(_ZN5flash16flash_fwd_kernelI23Flash_fwd_kernel_traitsILi32ELi128ELi128ELi4ELb0ELb0EN7cutlass10bfloat16_tE19Flash_kernel_traitsILi32ELi128ELi128ELi4ES3_EELb1ELb1ELb0ELb1ELb0ELb0ELb0ELb1EEEvNS_16Flash_fwd_paramsE) ;  /* 0xfffffd2802cc7950 */ /* 0x000fea0003c3ffff */
.L_x_570:
[----:B------:R-:W2:Y:S04]  /*2d4d0*/  LDL R17, [R1+0x2d4] ;  /* 0x0002d40001117983 */ /* 0x000ea80000100800 */
[----:B------:R-:W3:Y:S04]  /*2d4e0*/  LD.E.U16 R0, desc[UR4][R180.64+0x1c8] ;  /* 0x0001c804b4007980 */ /* 0x000ee8000c101500 */
[----:B------:R-:W4:Y:S04]  /*2d4f0*/  LD.E.64 R2, desc[UR4][R180.64+0x88] ;  /* 0x00008804b4027980 */ /* 0x000f28000c101b00 */
[----:B------:R1:W5:Y:S04]  /*2d500*/  LD.E.64 R10, desc[UR4][R180.64+0x70] ;  /* 0x00007004b40a7980 */ /* 0x000368000c101b00 */
[----:B------:R1:W5:Y:S01]  /*2d510*/  LD.E.64 R14, desc[UR4][R180.64+0x90] ;  /* 0x00009004b40e7980 */ /* 0x000362000c101b00 */
[----:B--2---:R-:W-:-:S13]  /*2d520*/  ISETP.NE.AND P0, PT, R17, -0x1, PT ;  /* 0xffffffff1100780c */ /* 0x004fda0003f05270 */
[----:B------:R-:W2:Y:S01]  /*2d530*/  @!P0 LD.E.64 R6, desc[UR4][R180.64+0x80] ;  /* 0x00008004b4068980 */ /* 0x000ea2000c101b00 */
[----:B------:R-:W1:Y:S01]  /*2d540*/  S2R R16, SR_CTAID.Y ;  /* 0x0000000000107919 */ /* 0x000e620000002600 */
[-C--:B----4-:R-:W-:Y:S02]  /*2d550*/  @P0 IMAD R8, R3, R17.reuse, RZ ;  /* 0x0000001103080224 */ /* 0x090fe400078e02ff */
[----:B------:R-:W-:Y:S01]  /*2d560*/  @P0 IMAD.WIDE.U32 R4, R2, R17, RZ ;  /* 0x0000001102040225 */ /* 0x000fe200078e00ff */
[----:B------:R-:W-:Y:S01]  /*2d570*/  BSSY B1, `(.L_x_625) ;  /* 0x000001f000017945 */ /* 0x000fe20003800000 */
[----:B------:R-:W-:Y:S02]  /*2d580*/  PLOP3.LUT P5, PT, PT, PT, PT, 0x8, 0x0 ;  /* 0x000000000000781c */ /* 0x000fe40003fae170 */
[----:B------:R-:W-:Y:S01]  /*2d590*/  @P0 IMAD.IADD R13, R5, 0x1, R8 ;  /* 0x00000001050d0824 */ /* 0x000fe200078e0208 */
[----:B------:R-:W-:Y:S01]  /*2d5a0*/  CS2R R20, SRZ ;  /* 0x0000000000147805 */ /* 0x000fe2000001ff00 */
[----:B------:R-:W-:-:S02]  /*2d5b0*/  @P0 IMAD.MOV.U32 R5, RZ, RZ, R3 ;  /* 0x000000ffff050224 */ /* 0x000fc400078e0003 */
[----:B------:R-:W-:Y:S01]  /*2d5c0*/  @!P0 IMAD.MOV.U32 R5, RZ, RZ, R3 ;  /* 0x000000ffff058224 */ /* 0x000fe200078e0003 */
[----:B-1----:R-:W-:Y:S01]  /*2d5d0*/  @!P0 SHF.R.S32.HI R12, RZ, 0x1f, R16 ;  /* 0x0000001fff0c8819 */ /* 0x002fe20000011410 */
[----:B--2---:R-:W-:Y:S01]  /*2d5e0*/  @!P0 IMAD R9, R7, R16, RZ ;  /* 0x0000001007098224 */ /* 0x004fe200078e02ff */
[C---:B---3--:R-:W-:Y:S02]  /*2d5f0*/  PRMT R7, R0.reuse, 0x7770, RZ ;  /* 0x0000777000077816 */ /* 0x048fe400000000ff */
[----:B------:R-:W-:Y:S02]  /*2d600*/  PRMT R0, R0, 0x7771, RZ ;  /* 0x0000777100007816 */ /* 0x000fe400000000ff */
[----:B------:R-:W-:-:S04]  /*2d610*/  ISETP.NE.AND P1, PT, R7, RZ, PT ;  /* 0x000000ff0700720c */ /* 0x000fc80003f25270 */
[----:B------:R-:W-:Y:S01]  /*2d620*/  ISETP.NE.OR P2, PT, R0, RZ, !P1 ;  /* 0x000000ff0000720c */ /* 0x000fe20004f45670 */
[C---:B------:R-:W-:Y:S02]  /*2d630*/  @!P0 IMAD R9, R6.reuse, R12, R9 ;  /* 0x0000000c06098224 */ /* 0x040fe400078e0209 */
[----:B------:R-:W-:-:S04]  /*2d640*/  @!P0 IMAD.WIDE.U32 R6, R6, R16, RZ ;  /* 0x0000001006068225 */ /* 0x000fc800078e00ff */
[----:B------:R-:W-:Y:S01]  /*2d650*/  @P0 IMAD.MOV.U32 R12, RZ, RZ, R4 ;  /* 0x000000ffff0c0224 */ /* 0x000fe200078e0004 */
[-C--:B------:R-:W-:Y:S01]  /*2d660*/  @P0 MOV R4, R2.reuse ;  /* 0x0000000200040202 */ /* 0x080fe20000000f00 */
[----:B------:R-:W-:Y:S01]  /*2d670*/  @!P0 IMAD.IADD R13, R7, 0x1, R9 ;  /* 0x00000001070d8824 */ /* 0x000fe200078e0209 */
[----:B------:R-:W-:Y:S02]  /*2d680*/  @!P0 MOV R4, R2 ;  /* 0x0000000200048202 */ /* 0x000fe40000000f00 */
[----:B------:R-:W-:Y:S01]  /*2d690*/  @!P0 MOV R12, R6 ;  /* 0x00000006000c8202 */ /* 0x000fe20000000f00 */
[----:B------:R-:W-:Y:S06]  /*2d6a0*/  @P2 BRA `(.L_x_626) ;  /* 0x00000000002c2947 */ /* 0x000fec0003800000 */
[----:B------:R-:W-:Y:S01]  /*2d6b0*/  ISETP.NE.AND P0, PT, R17, -0x1, PT ;  /* 0xffffffff1100780c */ /* 0x000fe20003f05270 */
[----:B------:R-:W-:Y:S01]  /*2d6c0*/  BSSY B0, `(.L_x_627) ;  /* 0x0000006000007945 */ /* 0x000fe20003800000 */
[----:B------:R-:W-:-:S11]  /*2d6d0*/  PLOP3.LUT P5, PT, PT, PT, PT, 0x80, 0x0 ;  /* 0x000000000000781c */ /* 0x000fd60003faf070 */
[----:B------:R-:W-:Y:S05]  /*2d6e0*/  @P0 BRA `(.L_x_628) ;  /* 0x00000000000c0947 */ /* 0x000fea0003800000 */
[----:B------:R-:W2:Y:S02]  /*2d6f0*/  LD.E R0, desc[UR4][R180.64+0xb4] ;  /* 0x0000b404b4007980 */ /* 0x000ea4000c101900 */
[----:B--2---:R-:W-:-:S05]  /*2d700*/  IMAD R17, R16, R0, RZ ;  /* 0x0000000010117224 */ /* 0x004fca00078e02ff */
[----:B------:R1:W-:Y:S02]  /*2d710*/  STL [R1+0x2d4], R17 ;  /* 0x0002d41101007387 */ /* 0x0003e40000100800 */
.L_x_628:
[----:B------:R-:W-:Y:S05]  /*2d720*/  BSYNC B0 ;  /* 0x0000000000007941 */ /* 0x000fea0003800000 */
.L_x_627:
[----:B------:R-:W-:Y:S01]  /*2d730*/  PRMT R0, RZ, 0x7610, R0 ;  /* 0x00007610ff007816 */ /* 0x000fe20000000000 */
[--C-:B------:R-:W-:Y:S01]  /*2d740*/  IMAD.MOV.U32 R20, RZ, RZ, R17.reuse ;  /* 0x000000ffff147224 */ /* 0x100fe200078e0011 */
[----:B------:R-:W-:Y:S02]  /*2d750*/  SHF.R.S32.HI R21, RZ, 0x1f, R17 ;  /* 0x0000001fff157819 */ /* 0x000fe40000011411 */
.L_x_626:
[----:B------:R-:W-:Y:S05]  /*2d760*/  BSYNC B1 ;  /* 0x0000000000017941 */ /* 0x000fea0003800000 */
.L_x_625:
[----:B------:R-:W-:Y:S01]  /*2d770*/  LOP3.LUT P0, RZ, R0, 0xff, RZ, 0xc0, !PT ;  /* 0x000000ff00ff7812 */ /* 0x000fe2000780c0ff */
[----:B------:R-:W2:Y:S04]  /*2d780*/  LDL.LU R2, [R1+0x2ec] ;  /* 0x0002ec0001027983 */ /* 0x000ea80000300800 */
[----:B------:R3:W5:Y:S04]  /*2d790*/  LD.E R22, desc[UR4][R180.64+0xc0] ;  /* 0x0000c004b4167980 */ /* 0x000768000c101900 */
[----:B------:R3:W5:Y:S04]  /*2d7a0*/  LD.E.64 R18, desc[UR4][R180.64+0xa0] ;  /* 0x0000a004b4127980 */ /* 0x000768000c101b00 */
[----:B------:R-:W4:Y:S01]  /*2d7b0*/  @P0 LD.E.64 R24, desc[UR4][R180.64+0xb0] ;  /* 0x0000b004b4180980 */ /* 0x000f22000c101b00 */
[----:B------:R-:W1:Y:S01]  /*2d7c0*/  S2R R31, SR_CTAID.Z ;  /* 0x00000000001f7919 */ /* 0x000e620000002700 */
[----:B------:R-:W-:Y:S01]  /*2d7d0*/  LEA.HI R8, R39, R231, RZ, 0x2 ;  /* 0x000000e727087211 */ /* 0x000fe200078f10ff */
[----:B------:R-:W-:Y:S03]  /*2d7e0*/  BSSY B0, `(.L_x_629) ;  /* 0x0000010000007945 */ /* 0x000fe60003800000 */
[----:B------:R-:W-:-:S02]  /*2d7f0*/  LOP3.LUT R26, R8, 0xfffffffc, RZ, 0xc0, !PT ;  /* 0xfffffffc081a7812 */ /* 0x000fc400078ec0ff */
[----:B------:R-:W-:-:S03]  /*2d800*/  SHF.R.S32.HI R8, RZ, 0x2, R8 ;  /* 0x00000002ff087819 */ /* 0x000fc60000011408 */
[----:B------:R-:W-:Y:S01]  /*2d810*/  IMAD.IADD R26, R231, 0x1, -R26 ;  /* 0x00000001e71a7824 */ /* 0x000fe200078e0a1a */
[----:B-1----:R-:W-:Y:S01]  /*2d820*/  SHF.R.S32.HI R0, RZ, 0x1f, R31 ;  /* 0x0000001fff007819 */ /* 0x002fe2000001141f */
[----:B-----5:R-:W-:-:S04]  /*2d830*/  IMAD R6, R15, R31, RZ ;  /* 0x0000001f0f067224 */ /* 0x020fc800078e02ff */
[----:B------:R-:W-:Y:S01]  /*2d840*/  IMAD R6, R14, R0, R6 ;  /* 0x000000000e067224 */ /* 0x000fe200078e0206 */
[----:B--2---:R-:W-:Y:S01]  /*2d850*/  IADD3 R0, -R248, R2, RZ ;  /* 0x00000002f8007210 */ /* 0x004fe20007ffe1ff */
[----:B------:R-:W-:Y:S02]  /*2d860*/  @P0 IMAD.MOV.U32 R2, RZ, RZ, 0x1 ;  /* 0x00000001ff020424 */ /* 0x000fe400078e00ff */
[----:B----4-:R-:W-:Y:S01]  /*2d870*/  @P0 IMAD R23, R24, R25, RZ ;  /* 0x0000001918170224 */ /* 0x010fe200078e02ff */
[----:B---3--:R-:W-:Y:S06]  /*2d880*/  @P0 BRA `(.L_x_630) ;  /* 0x0000000000140947 */ /* 0x008fec0003800000 */
[----:B------:R-:W2:Y:S04]  /*2d890*/  @P1 LD.E R23, desc[UR4][R180.64+0xd4] ;  /* 0x0000d404b4171980 */ /* 0x000ea8000c101900 */
[----:B------:R-:W2:Y:S04]  /*2d8a0*/  LD.E R2, desc[UR4][R180.64+0x60] ;  /* 0x00006004b4027980 */ /* 0x000ea8000c101900 */
[----:B------:R-:W2:Y:S01]  /*2d8b0*/  @!P1 LD.E R23, desc[UR4][R180.64+0xb4] ;  /* 0x0000b404b4179980 */ /* 0x000ea2000c101900 */
[----:B------:R-:W-:Y:S01]  /*2d8c0*/  MOV R24, 0x1 ;  /* 0x0000000100187802 */ /* 0x000fe20000000f00 */
[----:B--2---:R-:W-:-:S02]  /*2d8d0*/  IMAD R2, R23, R2, RZ ;  /* 0x0000000217027224 */ /* 0x004fc400078e02ff */
.L_x_630:
[----:B------:R-:W-:Y:S05]  /*2d8e0*/  BSYNC B0 ;  /* 0x0000000000007941 */ /* 0x000fea0003800000 */
.L_x_629:
[----:B------:R-:W1:Y:S01]  /*2d8f0*/  S2R R3, SR_CTAID.X ;  /* 0x0000000000037919 */ /* 0x000e620000002500 */
[----:B------:R-:W-:Y:S01]  /*2d900*/  IMAD.SHL.U32 R30, R26, 0x8, RZ ;  /* 0x000000081a1e7824 */ /* 0x000fe200078e00ff */
[C---:B------:R-:W-:Y:S01]  /*2d910*/  ISETP.GE.AND P3, PT, R8.reuse, R0, PT ;  /* 0x000000000800720c */ /* 0x040fe20003f66270 */
[C---:B------:R-:W-:Y:S01]  /*2d920*/  VIADD R27, R8.reuse, 0x20 ;  /* 0x00000020081b7836 */ /* 0x040fe20000000000 */
[----:B------:R-:W-:Y:S01]  /*2d930*/  SHF.R.S32.HI R9, RZ, 0x1f, R8 ;  /* 0x0000001fff097819 */ /* 0x000fe20000011408 */
[----:B------:R-:W-:Y:S01]  /*2d940*/  VIADD R28, R8, 0x40 ;  /* 0x00000040081c7836 */ /* 0x000fe20000000000 */
[----:B------:R-:W-:Y:S01]  /*2d950*/  IADD3 R12, P4, R30, R12, RZ ;  /* 0x0000000c1e0c7210 */ /* 0x000fe20007f9e0ff */
[----:B------:R-:W-:Y:S01]  /*2d960*/  IMAD R2, R16, R2, RZ ;  /* 0x0000000210027224 */ /* 0x000fe200078e02ff */
[----:B------:R-:W-:Y:S01]  /*2d970*/  ISETP.GE.AND P2, PT, R27, R0, PT ;  /* 0x000000001b00720c */ /* 0x000fe20003f46270 */
[----:B------:R-:W-:Y:S01]  /*2d980*/  VIADD R29, R8, 0x60 ;  /* 0x00000060081d7836 */ /* 0x000fe20000000000 */
[C---:B------:R-:W-:Y:S01]  /*2d990*/  LEA.HI.X.SX32 R13, R30.reuse, R13, 0x1, P4 ;  /* 0x0000000d1e0d7211 */ /* 0x040fe200020f0eff */
[----:B------:R-:W-:Y:S01]  /*2d9a0*/  BSSY B0, `(.L_x_631) ;  /* 0x0000013000007945 */ /* 0x000fe20003800000 */
[----:B------:R-:W-:-:S02]  /*2d9b0*/  ISETP.GE.OR P4, PT, R30, R22, P3 ;  /* 0x000000161e00720c */ /* 0x000fc40001f86670 */
[----:B------:R-:W-:Y:S01]  /*2d9c0*/  ISETP.GE.AND P1, PT, R28, R0, PT ;  /* 0x000000001c00720c */ /* 0x000fe20003f26270 */
[----:B------:R-:W-:Y:S01]  /*2d9d0*/  IMAD.WIDE.U32 R12, R31, R14, R12 ;  /* 0x0000000e1f0c7225 */ /* 0x000fe200078e000c */
[----:B------:R-:W-:Y:S02]  /*2d9e0*/  SEL R25, R2, RZ, !P5 ;  /* 0x000000ff02197207 */ /* 0x000fe40006800000 */
[----:B------:R-:W-:Y:S01]  /*2d9f0*/  ISETP.GE.AND P0, PT, R29, R0, PT ;  /* 0x000000001d00720c */ /* 0x000fe20003f06270 */
[----:B------:R-:W-:Y:S01]  /*2da00*/  IMAD.IADD R7, R13, 0x1, R6 ;  /* 0x000000010d077824 */ /* 0x000fe200078e0206 */
[CC--:B------:R-:W-:Y:S02]  /*2da10*/  ISETP.GE.OR P6, PT, R30.reuse, R22.reuse, P2 ;  /* 0x000000161e00720c */ /* 0x0c0fe400017c6670 */
[----:B------:R-:W-:Y:S01]  /*2da20*/  ISETP.GE.OR P5, PT, R30, R22, P1 ;  /* 0x000000161e00720c */ /* 0x000fe20000fa6670 */
[----:B-1----:R-:W-:Y:S02]  /*2da30*/  IMAD.WIDE R2, R3, 0x80, R8 ;  /* 0x0000008003027825 */ /* 0x002fe400078e0208 */
[----:B------:R-:W-:Y:S10]  /*2da40*/  @P4 BRA `(.L_x_632) ;  /* 0x0000000000204947 */ /* 0x000ff40003800000 */
[----:B------:R-:W-:Y:S01]  /*2da50*/  MOV R6, R12 ;  /* 0x0000000c00067202 */ /* 0x000fe20000000f00 */
[----:B------:R-:W-:-:S04]  /*2da60*/  IMAD R0, R3, R4, RZ ;  /* 0x0000000403007224 */ /* 0x000fc800078e02ff */
[----:B------:R-:W-:-:S04]  /*2da70*/  IMAD.WIDE.U32 R14, R2, R4, R6 ;  /* 0x00000004020e7225 */ /* 0x000fc800078e0006 */
[----:B------:R-:W-:Y:S01]  /*2da80*/  IMAD R0, R2, R5, R0 ;  /* 0x0000000502007224 */ /* 0x000fe200078e0200 */
[----:B------:R-:W-:-:S04]  /*2da90*/  LEA R16, P4, R14, R10, 0x1 ;  /* 0x0000000a0e107211 */ /* 0x000fc800078808ff */
[----:B------:R-:W-:-:S04]  /*2daa0*/  IADD3 R0, R15, R0, RZ ;  /* 0x000000000f007210 */ /* 0x000fc80007ffe0ff */
[----:B------:R-:W-:-:S05]  /*2dab0*/  LEA.HI.X R17, R14, R11, R0, 0x1, P4 ;  /* 0x0000000b0e117211 */ /* 0x000fca00020f0c00 */
[----:B------:R1:W-:Y:S02]  /*2dac0*/  ST.E.128 desc[UR4][R16.64], RZ ;  /* 0x000000ff10007985 */ /* 0x0003e4000c101d04 */
.L_x_632:
[----:B------:R-:W-:Y:S05]  /*2dad0*/  BSYNC B0 ;  /* 0x0000000000007941 */ /* 0x000fea0003800000 */
.L_x_631:
[----:B------:R-:W-:Y:S01]  /*2dae0*/  BSSY B0, `(.L_x_633) ;  /* 0x0000013000007945 */ /* 0x000fe20003800000 */
[----:B------:R-:W-:Y:S01]  /*2daf0*/  ISETP.GE.OR P4, PT, R30, R22, P0 ;  /* 0x000000161e00720c */ /* 0x000fe20000786670 */
[----:B------:R-:W-:Y:S01]  /*2db00*/  IMAD R25, R31, R23, R25 ;  /* 0x000000171f197224 */ /* 0x000fe200078e0219 */
[----:B------:R-:W-:Y:S01]  /*2db10*/  ISETP.NE.OR P3, PT, R26, RZ, P3 ;  /* 0x000000ff1a00720c */ /* 0x000fe20001f65670 */
[----:B------:R-:W-:Y:S01]  /*2db20*/  IMAD R22, R248, R24, RZ ;  /* 0x00000018f8167224 */ /* 0x000fe200078e02ff */
[C---:B------:R-:W-:Y:S02]  /*2db30*/  ISETP.NE.OR P2, PT, R26.reuse, RZ, P2 ;  /* 0x000000ff1a00720c */ /* 0x040fe40001745670 */
[----:B------:R-:W-:Y:S01]  /*2db40*/  ISETP.NE.OR P1, PT, R26, RZ, P1 ;  /* 0x000000ff1a00720c */ /* 0x000fe20000f25670 */
[----:B------:R-:W-:-:S12]  /*2db50*/  @P6 BRA `(.L_x_634) ;  /* 0x00000000002c6947 */ /* 0x000fd80003800000 */
[----:B------:R-:W-:Y:S02]  /*2db60*/  IADD3 R0, P6, R2, 0x20, RZ ;  /* 0x0000002002007810 */ /* 0x000fe40007fde0ff */
[----:B------:R-:W-:-:S03]  /*2db70*/  MOV R15, R7 ;  /* 0x00000007000f7202 */ /* 0x000fc60000000f00 */
[----:B------:R-:W-:-:S04]  /*2db80*/  IMAD.X R14, RZ, RZ, R3, P6 ;  /* 0x000000ffff0e7224 */ /* 0x000fc800030e0603 */
[----:B-1----:R-:W-:Y:S02]  /*2db90*/  IMAD R16, R14, R4, RZ ;  /* 0x000000040e107224 */ /* 0x002fe400078e02ff */
[----:B------:R-:W-:-:S04]  /*2dba0*/  IMAD.MOV.U32 R14, RZ, RZ, R12 ;  /* 0x000000ffff0e7224 */ /* 0x000fc800078e000c */
[----:B------:R-:W-:-:S04]  /*2dbb0*/  IMAD.WIDE.U32 R14, R4, R0, R14 ;  /* 0x00000000040e7225 */ /* 0x000fc800078e000e */
[----:B------:R-:W-:Y:S01]  /*2dbc0*/  IMAD R0, R5, R0, R16 ;  /* 0x0000000005007224 */ /* 0x000fe200078e0210 */
[----:B------:R-:W-:-:S04]  /*2dbd0*/  LEA R16, P6, R14, R10, 0x1 ;  /* 0x0000000a0e107211 */ /* 0x000fc800078c08ff */
[----:B------:R-:W-:-:S04]  /*2dbe0*/  IADD3 R0, R15, R0, RZ ;  /* 0x000000000f007210 */ /* 0x000fc80007ffe0ff */
[----:B------:R-:W-:-:S05]  /*2dbf0*/  LEA.HI.X R17, R14, R11, R0, 0x1, P6 ;  /* 0x0000000b0e117211 */ /* 0x000fca00030f0c00 */
[----:B------:R2:W-:Y:S02]  /*2dc00*/  ST.E.128 desc[UR4][R16.64], RZ ;  /* 0x000000ff10007985 */ /* 0x0005e4000c101d04 */
.L_x_634:
[----:B------:R-:W-:Y:S05]  /*2dc10*/  BSYNC B0 ;  /* 0x0000000000007941 */ /* 0x000fea0003800000 */
.L_x_633:
[----:B------:R-:W-:Y:S04]  /*2dc20*/  BSSY B0, `(.L_x_635) ;  /* 0x000000d000007945 */ /* 0x000fe80003800000 */
[----:B------:R-:W-:Y:S05]  /*2dc30*/  @P5 BRA `(.L_x_636) ;  /* 0x00000000002c5947 */ /* 0x000fea0003800000 */
[----:B------:R-:W-:Y:S02]  /*2dc40*/  IADD3 R0, P5, R2, 0x40, RZ ;  /* 0x0000004002007810 */ /* 0x000fe40007fbe0ff */
[----:B------:R-:W-:-:S03]  /*2dc50*/  MOV R15, R7 ;  /* 0x00000007000f7202 */ /* 0x000fc60000000f00 */
[----:B------:R-:W-:-:S04]  /*2dc60*/  IMAD.X R14, RZ, RZ, R3, P5 ;  /* 0x000000ffff0e7224 */ /* 0x000fc800028e0603 */
[----:B-12---:R-:W-:Y:S02]  /*2dc70*/  IMAD R16, R14, R4, RZ ;  /* 0x000000040e107224 */ /* 0x006fe400078e02ff */
[----:B------:R-:W-:-:S04]  /*2dc80*/  IMAD.MOV.U32 R14, RZ, RZ, R12 ;  /* 0x000000ffff0e7224 */ /* 0x000fc800078e000c */
[----:B------:R-:W-:-:S04]  /*2dc90*/  IMAD.WIDE.U32 R14, R4, R0, R14 ;  /* 0x00000000040e7225 */ /* 0x000fc800078e000e */
[----:B------:R-:W-:Y:S01]  /*2dca0*/  IMAD R0, R5, R0, R16 ;  /* 0x0000000005007224 */ /* 0x000fe200078e0210 */
[----:B------:R-:W-:-:S04]  /*2dcb0*/  LEA R16, P5, R14, R10, 0x1 ;  /* 0x0000000a0e107211 */ /* 0x000fc800078a08ff */
[----:B------:R-:W-:-:S04]  /*2dcc0*/  IADD3 R0, R15, R0, RZ ;  /* 0x000000000f007210 */ /* 0x000fc80007ffe0ff */
[----:B------:R-:W-:-:S05]  /*2dcd0*/  LEA.HI.X R17, R14, R11, R0, 0x1, P5 ;  /* 0x0000000b0e117211 */ /* 0x000fca00028f0c00 */
[----:B------:R3:W-:Y:S02]  /*2dce0*/  ST.E.128 desc[UR4][R16.64], RZ ;  /* 0x000000ff10007985 */ /* 0x0007e4000c101d04 */
.L_x_636:
[----:B------:R-:W-:Y:S05]  /*2dcf0*/  BSYNC B0 ;  /* 0x0000000000007941 */ /* 0x000fea0003800000 */
.L_x_635:
[----:B------:R-:W-:Y:S04]  /*2dd00*/  BSSY B0, `(.L_x_637) ;  /* 0x000000c000007945 */ /* 0x000fe80003800000 */
[----:B------:R-:W-:Y:S05]  /*2dd10*/  @P4 BRA `(.L_x_638) ;  /* 0x0000000000284947 */ /* 0x000fea0003800000 */
[----:B------:R-:W-:Y:S02]  /*2dd20*/  IADD3 R0, P4, R2, 0x60, RZ ;  /* 0x0000006002007810 */ /* 0x000fe40007f9e0ff */
[----:B------:R-:W-:Y:S02]  /*2dd30*/  MOV R6, R12 ;  /* 0x0000000c00067202 */ /* 0x000fe40000000f00 */
[----:B------:R-:W-:-:S03]  /*2dd40*/  IADD3.X R2, RZ, R3, RZ, P4, !PT ;  /* 0x00000003ff027210 */ /* 0x000fc600027fe4ff */
[----:B------:R-:W-:-:S04]  /*2dd50*/  IMAD.WIDE.U32 R6, R4, R0, R6 ;  /* 0x0000000004067225 */ /* 0x000fc800078e0006 */
[----:B------:R-:W-:-:S04]  /*2dd60*/  IMAD R2, R2, R4, RZ ;  /* 0x0000000402027224 */ /* 0x000fc800078e02ff */
[----:B------:R-:W-:Y:S01]  /*2dd70*/  IMAD R4, R5, R0, R2 ;  /* 0x0000000005047224 */ /* 0x000fe200078e0202 */
[----:B------:R-:W-:-:S04]  /*2dd80*/  LEA R2, P4, R6, R10, 0x1 ;  /* 0x0000000a06027211 */ /* 0x000fc800078808ff */
[----:B------:R-:W-:-:S04]  /*2dd90*/  IADD3 R4, R7, R4, RZ ;  /* 0x0000000407047210 */ /* 0x000fc80007ffe0ff */
[----:B------:R-:W-:-:S05]  /*2dda0*/  LEA.HI.X R3, R6, R11, R4, 0x1, P4 ;  /* 0x0000000b06037211 */ /* 0x000fca00020f0c04 */
[----:B------:R4:W-:Y:S02]  /*2ddb0*/  ST.E.128 desc[UR4][R2.64], RZ ;  /* 0x000000ff02007985 */ /* 0x0009e4000c101d04 */
.L_x_638:
[----:B------:R-:W-:Y:S05]  /*2ddc0*/  BSYNC B0 ;  /* 0x0000000000007941 */ /* 0x000fea0003800000 */
.L_x_637:
[----:B----4-:R-:W-:Y:S01]  /*2ddd0*/  SHF.R.S32.HI R2, RZ, 0x1f, R22 ;  /* 0x0000001fff027819 */ /* 0x010fe20000011416 */
[----:B------:R-:W-:Y:S01]  /*2dde0*/  @!P3 IMAD R0, R8, R24, RZ ;  /* 0x000000180800b224 */ /* 0x000fe200078e02ff */
[--C-:B------:R-:W-:Y:S01]  /*2ddf0*/  IADD3 R9, P5, P4, R22, R20, R25.reuse ;  /* 0x0000001416097210 */ /* 0x100fe20007cbe019 */
[-C--:B------:R-:W-:Y:S01]  /*2de00*/  @!P2 IMAD R3, R27, R24.reuse, RZ ;  /* 0x000000181b03a224 */ /* 0x080fe200078e02ff */
[----:B------:R-:W-:Y:S01]  /*2de10*/  SHF.R.S32.HI R4, RZ, 0x1f, R25 ;  /* 0x0000001fff047819 */ /* 0x000fe20000011419 */
[----:B------:R-:W-:Y:S01]  /*2de20*/  @!P1 IMAD R5, R28, R24, RZ ;  /* 0x000000181c059224 */ /* 0x000fe200078e02ff */
[----:B------:R-:W-:Y:S02]  /*2de30*/  ISETP.NE.OR P0, PT, R26, RZ, P0 ;  /* 0x000000ff1a00720c */ /* 0x000fe40000705670 */
[----:B------:R-:W-:Y:S02]  /*2de40*/  IADD3.X R8, R2, R21, R4, P5, P4 ;  /* 0x0000001502087210 */ /* 0x000fe40002fe8404 */
[----:B------:R-:W-:-:S02]  /*2de50*/  @!P3 IADD3 R2, P4, R0, R9, RZ ;  /* 0x000000090002b210 */ /* 0x000fc40007f9e0ff */
[-C--:B------:R-:W-:Y:S02]  /*2de60*/  @!P2 IADD3 R10, P5, R3, R9.reuse, RZ ;  /* 0x00000009030aa210 */ /* 0x080fe40007fbe0ff */
[----:B------:R-:W-:Y:S02]  /*2de70*/  @!P3 LEA.HI.X.SX32 R4, R0, R8, 0x1, P4 ;  /* 0x000000080004b211 */ /* 0x000fe400020f0eff */
[C---:B------:R-:W-:Y:S02]  /*2de80*/  @!P3 LEA R6, P6, R2.reuse, R18, 0x2 ;  /* 0x000000120206b211 */ /* 0x040fe400078c10ff */
[----:B------:R-:W-:Y:S02]  /*2de90*/  @!P1 IADD3 R0, P4, R5, R9, RZ ;  /* 0x0000000905009210 */ /* 0x000fe40007f9e0ff */
[----:B------:R-:W-:Y:S02]  /*2dea0*/  @!P2 LEA.HI.X.SX32 R11, R3, R8, 0x1, P5 ;  /* 0x00000008030ba211 */ /* 0x000fe400028f0eff */
[----:B------:R-:W-:-:S02]  /*2deb0*/  @!P3 LEA.HI.X R7, R2, R19, R4, 0x2, P6 ;  /* 0x000000130207b211 */ /* 0x000fc400030f1404 */
[----:B------:R-:W-:Y:S02]  /*2dec0*/  @!P2 LEA R4, P5, R10, R18, 0x2 ;  /* 0x000000120a04a211 */ /* 0x000fe400078a10ff */
[----:B------:R-:W-:Y:S02]  /*2ded0*/  @!P1 LEA.HI.X.SX32 R3, R5, R8, 0x1, P4 ;  /* 0x0000000805039211 */ /* 0x000fe400020f0eff */
[----:B------:R-:W-:Y:S02]  /*2dee0*/  @!P1 LEA R2, P4, R0, R18, 0x2 ;  /* 0x0000001200029211 */ /* 0x000fe400078810ff */
[-C--:B------:R-:W-:Y:S01]  /*2def0*/  @!P2 LEA.HI.X R5, R10, R19.reuse, R11, 0x2, P5 ;  /* 0x000000130a05a211 */ /* 0x080fe200028f140b */
[----:B------:R-:W-:Y:S01]  /*2df00*/  @!P3 IMAD.MOV.U32 R11, RZ, RZ, 0x7f800000 ;  /* 0x7f800000ff0bb424 */ /* 0x000fe200078e00ff */
[----:B------:R-:W-:Y:S01]  /*2df10*/  @!P1 LEA.HI.X R3, R0, R19, R3, 0x2, P4 ;  /* 0x0000001300039211 */ /* 0x000fe200020f1403 */
[----:B------:R-:W-:Y:S01]  /*2df20*/  @!P2 IMAD.MOV.U32 R10, RZ, RZ, 0x7f800000 ;  /* 0x7f800000ff0aa424 */ /* 0x000fe200078e00ff */
[----:B------:R-:W-:Y:S01]  /*2df30*/  MOV R12, 0x50 ;  /* 0x00000050000c7802 */ /* 0x000fe20000000f00 */
[----:B------:R-:W-:Y:S01]  /*2df40*/  @!P1 IMAD.MOV.U32 R0, RZ, RZ, 0x7f800000 ;  /* 0x7f800000ff009424 */ /* 0x000fe200078e00ff */
[----:B------:R-:W-:Y:S04]  /*2df50*/  @!P3 ST.E desc[UR4][R6.64], R11 ;  /* 0x0000000b0600b985 */ /* 0x000fe8000c101904 */
[----:B------:R-:W-:Y:S04]  /*2df60*/  @!P2 ST.E desc[UR4][R4.64], R10 ;  /* 0x0000000a0400a985 */ /* 0x000fe8000c101904 */
[----:B------:R4:W-:Y:S02]  /*2df70*/  @!P1 ST.E desc[UR4][R2.64], R0 ;  /* 0x0000000002009985 */ /* 0x0009e4000c101904 */
[----:B----4-:R-:W-:-:S02]  /*2df80*/  IMAD.MOV.U32 R2, RZ, RZ, R12 ;  /* 0x000000ffff027224 */ /* 0x010fc400078e000c */
[----:B------:R-:W-:-:S04]  /*2df90*/  IMAD.MOV.U32 R3, RZ, RZ, 0x0 ;  /* 0x00000000ff037424 */ /* 0x000fc800078e00ff */
[----:B-123--:R-:W-:Y:S05]  /*2dfa0*/  @P0 RET.REL.NODEC R2 `(_ZN5flash16flash_fwd_kernelI23Flash_fwd_kernel_traitsILi32ELi128ELi128ELi4ELb0ELb0EN7cutlass10bfloat16_tE19Flash_kernel_traitsILi32ELi128ELi128ELi4ES3_EELb1ELb1ELb0ELb1ELb0ELb0ELb0ELb1EEEvNS_16Flash_fwd_paramsE) ;  /* 0xfffffd2002140950 */ /* 0x00efea0003c3ffff */
[----:B------:R-:W-:-:S05]  /*2dfb0*/  IMAD R0, R29, R24, RZ ;  /* 0x000000181d007224 */ /* 0x000fca00078e02ff */
[----:B------:R-:W-:-:S04]  /*2dfc0*/  IADD3 R3, P0, R0, R9, RZ ;  /* 0x0000000900037210 */ /* 0x000fc80007f1e0ff */
[----:B------:R-:W-:Y:S02]  /*2dfd0*/  LEA.HI.X.SX32 R0, R0, R8, 0x1, P0 ;  /* 0x0000000800007211 */ /* 0x000fe400000f0eff */
[----:B------:R-:W-:-:S04]  /*2dfe0*/  LEA R2, P0, R3, R18, 0x2 ;  /* 0x0000001203027211 */ /* 0x000fc800078010ff */
[----:B------:R-:W-:Y:S01]  /*2dff0*/  LEA.HI.X R3, R3, R19, R0, 0x2, P0 ;  /* 0x0000001303037211 */ /* 0x000fe200000f1400 */
[----:B------:R-:W-:-:S05]  /*2e000*/  IMAD.MOV.U32 R0, RZ, RZ, 0x7f800000 ;  /* 0x7f800000ff007424 */ /* 0x000fca00078e00ff */
[----:B------:R1:W-:Y:S02]  /*2e010*/  ST.E desc[UR4][R2.64], R0 ;  /* 0x0000000002007985 */ /* 0x0003e4000c101904 */
[----:B-1----:R-:W-:Y:S02]  /*2e020*/  IMAD.MOV.U32 R2, RZ, RZ, R12 ;  /* 0x000000ffff027224 */ /* 0x002fe400078e000c */
[----:B------:R-:W-:-:S04]  /*2e030*/  IMAD.MOV.U32 R3, RZ, RZ, 0x0 ;  /* 0x00000000ff037424 */ /* 0x000fc800078e00ff */
[----:B------:R-:W-:Y:S05]  /*2e040*/  RET.REL.NODEC R2 `(_ZN5flash16flash_fwd_kernelI23Flash_fwd_kernel_traitsILi32ELi128ELi128ELi4ELb0ELb0EN7cutlass10bfloat16_tE19Flash_kernel_traitsILi32ELi128ELi128ELi4ES3_EELb1ELb1ELb0ELb1ELb0ELb0ELb0ELb1EEEvNS_16Flash_fwd_paramsE) ;  /* 0xfffffd1c02ec7950 */ /* 0x000fea0003c3ffff */
.L_x_610:
[----:B------:R-:W-:Y:S01]  /*2e050*/  IMAD.MOV.U32 R0, RZ, RZ, 0x2 ;  /* 0x00000002ff007424 */ /* 0x000fe200078e00ff */
[----:B------:R-:W-:Y:S01]  /*2e060*/  MOV R2, R183 ;  /* 0x000000b700027202 */ /* 0x000fe20000000f00 */
[----:B------:R-:W-:Y:S01]  /*2e070*/  IMAD.MOV.U32 R4, RZ, RZ, -0x1 ;  /* 0xffffffffff047424 */ /* 0x000fe200078e00ff */
[----:B------:R-:W-:-:S07]  /*2e080*/  MOV R3, 0x1f ;  /* 0x0000001f00037802 */ /* 0x000fce0000000f00 */
[----:B---3-5:R-:W-:Y:S05]  /*2e090*/  WARPSYNC.COLLECTIVE R4, `(.L_x_639) ;  /* 0x0000000004087348 */ /* 0x028fea0003c00000 */
[----:B------:R1:W2:Y:S02]  /*2e0a0*/  SHFL.BFLY P0, R0, R2, R0, R3 ;  /* 0x0c00000002007389 */ /* 0x0002a40000000003 */
[----:B-123-5:R-:W-:Y:S01]  /*2e0b0*/  ENDCOLLECTIVE ;  /* 0x000000000000791b */ /* 0x02efe20003800000 */
.L_x_639:
[----:B------:R-:W-:Y:S01]  /*2e0c0*/  FADD.FTZ R8, R0, R183 ;  /* 0x000000b700087221 */ /* 0x000fe20000010000 */
[----:B------:R-:W-:-:S04]  /*2e0d0*/  IMAD.MOV.U32 R0, RZ, RZ, 0x1 ;  /* 0x00000001ff007424 */ /* 0x000fc800078e00ff */
[----:B------:R-:W-:-:S07]  /*2e0e0*/  MOV R2, R8 ;  /* 0x0000000800027202 */ /* 0x000fce0000000f00 */
[----:B------:R-:W-:Y:S05]  /*2e0f0*/  WARPSYNC.COLLECTIVE R4, `(.L_x_640) ;  /* 0x0000000004087348 */ /* 0x000fea0003c00000 */
[----:B------:R1:W2:Y:S02]  /*2e100*/  SHFL.BFLY P0, R0, R2, R0, R3 ;  /* 0x0c00000002007389 */ /* 0x0002a40000000003 */
[----:B-12---:R-:W-:Y:S01]  /*2e110*/  ENDCOLLECTIVE ;  /* 0x000000000000791b */ /* 0x006fe20003800000 */
.L_x_640:
[----:B------:R-:W-:Y:S01]  /*2e120*/  MOV R11, R0 ;  /* 0x00000000000b7202 */ /* 0x000fe20000000f00 */
[----:B------:R-:W-:Y:S01]  /*2e130*/  IMAD.MOV.U32 R0, RZ, RZ, 0x2 ;  /* 0x00000002ff007424 */ /* 0x000fe200078e00ff */
[----:B------:R-:W-:-:S03]  /*2e140*/  MOV R2, R184 ;  /* 0x000000b800027202 */ /* 0x000fc60000000f00 */
[----:B------:R-:W-:-:S07]  /*2e150*/  FADD.FTZ R32, R8, R11 ;  /* 0x0000000b08207221 */ /* 0x000fce0000010000 */
[----:B------:R-:W-:Y:S05]  /*2e160*/  WARPSYNC.COLLECTIVE R4, `(.L_x_641) ;  /* 0x0000000004087348 */ /* 0x000fea0003c00000 */
[----:B------:R1:W2:Y:S02]  /*2e170*/  SHFL.BFLY P0, R0, R2, R0, R3 ;  /* 0x0c00000002007389 */ /* 0x0002a40000000003 */
[----:B-12---:R-:W-:Y:S01]  /*2e180*/  ENDCOLLECTIVE ;  /* 0x000000000000791b */ /* 0x006fe20003800000 */
.L_x_641:
[----:B------:R-:W-:Y:S01]  /*2e190*/  MOV R2, R0 ;  /* 0x0000000000027202 */ /* 0x000fe20000000f00 */
[----:B------:R-:W-:-:S04]  /*2e1a0*/  IMAD.MOV.U32 R0, RZ, RZ, 0x1 ;  /* 0x00000001ff007424 */ /* 0x000fc800078e00ff */
[----:B------:R-:W-:-:S05]  /*2e1b0*/  FADD.FTZ R7, R2, R184 ;  /* 0x000000b802077221 */ /* 0x000fca0000010000 */
[----:B------:R-:W-:-:S07]  /*2e1c0*/  MOV R2, R7 ;  /* 0x0000000700027202 */ /* 0x000fce0000000f00 */
[----:B------:R-:W-:Y:S05]  /*2e1d0*/  WARPSYNC.COLLECTIVE R4, `(.L_x_642) ;  /* 0x0000000004087348 */ /* 0x000fea0003c00000 */
[----:B------:R1:W2:Y:S02]  /*2e1e0*/  SHFL.BFLY P0, R0, R2, R0, R3 ;  /* 0x0c00000002007389 */ /* 0x0002a40000000003 */
[----:B-12---:R-:W-:Y:S01]  /*2e1f0*/  ENDCOLLECTIVE ;  /* 0x000000000000791b */ /* 0x006fe20003800000 */
.L_x_642:
[----:B------:R-:W-:Y:S01]  /*2e200*/  MOV R10, R0 ;  /* 0x00000000000a7202 */ /* 0x000fe20000000f00 */
[----:B------:R-:W-:Y:S01]  /*2e210*/  IMAD.MOV.U32 R0, RZ, RZ, 0x2 ;  /* 0x00000002ff007424 */ /* 0x000fe200078e00ff */
[----:B------:R-:W-:-:S03]  /*2e220*/  MOV R2, R185 ;  /* 0x000000b900027202 */ /* 0x000fc60000000f00 */
[----:B------:R-:W-:-:S07]  /*2e230*/  FADD.FTZ R31, R7, R10 ;  /* 0x0000000a071f7221 */ /* 0x000fce0000010000 */
[----:B------:R-:W-:Y:S05]  /*2e240*/  WARPSYNC.COLLECTIVE R4, `(.L_x_643) ;  /* 0x0000000004087348 */ /* 0x000fea0003c00000 */
[----:B------:R1:W2:Y:S02]  /*2e250*/  SHFL.BFLY P0, R0, R2, R0, R3 ;  /* 0x0c00000002007389 */ /* 0x0002a40000000003 */
[----:B-12---:R-:W-:Y:S01]  /*2e260*/  ENDCOLLECTIVE ;  /* 0x000000000000791b */ /* 0x006fe20003800000 */
.L_x_643:
[----:B------:R-:W-:Y:S01]  /*2e270*/  MOV R3, R0 ;  /* 0x0000000000037202 */ /* 0x000fe20000000f00 */
[----:B------:R-:W-:-:S04]  /*2e280*/  IMAD.MOV.U32 R0, RZ, RZ, 0x1 ;  /* 0x00000001ff007424 */ /* 0x000fc800078e00ff */
[----:B------:R-:W-:Y:S01]  /*2e290*/  FADD.FTZ R5, R3, R185 ;  /* 0x000000b903057221 */ /* 0x000fe20000010000 */
[----:B------:R-:W-:-:S04]  /*2e2a0*/  MOV R3, 0x1f ;  /* 0x0000001f00037802 */ /* 0x000fc80000000f00 */
[----:B------:R-:W-:-:S07]  /*2e2b0*/  MOV R2, R5 ;  /* 0x0000000500027202 */ /* 0x000fce0000000f00 */
[----:B------:R-:W-:Y:S05]  /*2e2c0*/  WARPSYNC.COLLECTIVE R4, `(.L_x_644) ;  /* 0x0000000004087348 */ /* 0x000fea0003c00000 */
[----:B------:R1:W2:Y:S02]  /*2e2d0*/  SHFL.BFLY P0, R0, R2, R0, R3 ;  /* 0x0c00000002007389 */ /* 0x0002a40000000003 */
[----:B-12---:R-:W-:Y:S01]  /*2e2e0*/  ENDCOLLECTIVE ;  /* 0x000000000000791b */ /* 0x006fe20003800000 */
.L_x_644:
[----:B------:R-:W-:Y:S01]  /*2e2f0*/  MOV R9, R0 ;  /* 0x0000000000097202 */ /* 0x000fe20000000f00 */
[----:B------:R-:W-:Y:S01]  /*2e300*/  IMAD.MOV.U32 R2, RZ, RZ, R186 ;  /* 0x000000ffff027224 */ /* 0x000fe200078e00ba */
[----:B------:R-:W-:-:S03]  /*2e310*/  MOV R0, 0x2 ;  /* 0x0000000200007802 */ /* 0x000fc60000000f00 */
[----:B------:R-:W-:-:S07]  /*2e320*/  FADD.FTZ R30, R5, R9 ;  /* 0x00000009051e7221 */ /* 0x000fce0000010000 */
[----:B------:R-:W-:Y:S05]  /*2e330*/  WARPSYNC.COLLECTIVE R4, `(.L_x_645) ;  /* 0x0000000004087348 */ /* 0x000fea0003c00000 */
[----:B------:R1:W2:Y:S02]  /*2e340*/  SHFL.BFLY P0, R0, R2, R0, R3 ;  /* 0x0c00000002007389 */ /* 0x0002a40000000003 */
[----:B-12---:R-:W-:Y:S01]  /*2e350*/  ENDCOLLECTIVE ;  /* 0x000000000000791b */ /* 0x006fe20003800000 */
.L_x_645:
[----:B------:R-:W-:Y:S01]  /*2e360*/  MOV R4, R0 ;  /* 0x0000000000047202 */ /* 0x000fe20000000f00 */
[----:B------:R-:W-:-:S04]  /*2e370*/  IMAD.MOV.U32 R0, RZ, RZ, 0x1 ;  /* 0x00000001ff007424 */ /* 0x000fc800078e00ff */
[----:B------:R-:W-:Y:S01]  /*2e380*/  FADD.FTZ R2, R4, R186 ;  /* 0x000000ba04027221 */ /* 0x000fe20000010000 */
[----:B------:R-:W-:-:S07]  /*2e390*/  MOV R4, 0xffffffff ;  /* 0xffffffff00047802 */ /* 0x000fce0000000f00 */
[----:B------:R-:W-:Y:S05]  /*2e3a0*/  WARPSYNC.COLLECTIVE R4, `(.L_x_646) ;  /* 0x0000000004087348 */ /* 0x000fea0003c00000 */
[----:B------:R1:W2:Y:S02]  /*2e3b0*/  SHFL.BFLY P0, R0, R2, R0, R3 ;  /* 0x0c00000002007389 */ /* 0x0002a40000000003 */
[----:B-12---:R-:W-:Y:S01]  /*2e3c0*/  ENDCOLLECTIVE ;  /* 0x000000000000791b */ /* 0x006fe20003800000 */
.L_x_646:
[----:B------:R-:W-:Y:S01]  /*2e3d0*/  MOV R4, R0 ;  /* 0x0000000000047202 */ /* 0x000fe20000000f00 */
[----:B------:R-:W-:Y:S06]  /*2e3e0*/  BRA `(.L_x_647) ;  /* 0xffffffd800787947 */ /* 0x000fec000383ffff */
.L_x_648:
        /* <DEDUP_REMOVED lines=9> */
.L_x_715:


//--------------------- .text._ZN5flash16flash_fwd_kernelI23Flash_fwd_kernel_traitsILi32ELi128ELi128ELi4ELb0ELb0EN7cutlass10bfloat16_tE19Flash_kernel_traitsILi32ELi128ELi128ELi4ES3_EELb0ELb1ELb0ELb1ELb0ELb0ELb1ELb0EEEvNS_16Flash_fwd_paramsE --------------------------
	.section	.text._ZN5flash16flash_fwd_kernelI23Flash_fwd_kernel_traitsILi32ELi128ELi128ELi4ELb0ELb0EN7cutlass10bfloat16_tE19Flash_kernel_traitsILi32ELi128ELi128ELi4ES3_EELb0ELb1ELb0ELb1ELb0ELb0ELb1ELb0EEEvNS_16Flash_fwd_paramsE,"ax",@progbits
	.align	128
        .global         _ZN5flash16flash_fwd_kernelI23Flash_fwd_kernel_traitsILi32ELi128ELi128ELi4ELb0ELb0EN7cutlass10bfloat16_tE19Flash_kernel_traitsILi32ELi128ELi128ELi4ES3_EELb0ELb1ELb0ELb1ELb0ELb0ELb1ELb0EEEvNS_16Flash_fwd_paramsE
        .type           _ZN5flash16flash_fwd_kernelI23Flash_fwd_kernel_traitsILi32ELi128ELi128ELi4ELb0ELb0EN7cutlass10bfloat16_tE19Flash_kernel_traitsILi32ELi128ELi128ELi4ES3_EELb0ELb1ELb0ELb1ELb0ELb0ELb1ELb0EEEvNS_16Flash_fwd_paramsE,@function
        .size           _ZN5flash16flash_fwd_kernelI23Flash_fwd_kernel_traitsILi32ELi128ELi128ELi4ELb0ELb0EN7cutlass10bfloat16_tE19Flash_kernel_traitsILi32ELi128ELi128ELi4ES3_EELb0ELb1ELb0ELb1ELb0ELb0ELb1ELb0EEEvNS_16Flash_fwd_paramsE,(.L_x_729 - _ZN5flash16flash_fwd_kernelI23Flash_fwd_kernel_traitsILi32ELi128ELi128ELi4ELb0ELb0EN7cutlass10bfloat16_tE19Flash_kernel_traitsILi32ELi128ELi128ELi4ES3_EELb0ELb1ELb0ELb1ELb0ELb0ELb1ELb0EEEvNS_16Flash_fwd_paramsE)
        .other          _ZN5flash16flash_fwd_kernelI23Flash_fwd_kernel_traitsILi32ELi128ELi128ELi4ELb0ELb0EN7cutlass10bfloat16_tE19Flash_kernel_traitsILi32ELi128ELi128ELi4ES3_EELb0ELb1ELb0ELb1ELb0ELb0ELb1ELb0EEEvNS_16Flash_fwd_paramsE,@"STO_CUDA_ENTRY STV_DEFAULT"
_ZN5flash16flash_fwd_kernelI23Flash_fwd_kernel_traitsILi32ELi128ELi128ELi4ELb0ELb0EN7cutlass10bfloat16_tE19Flash_kernel_traitsILi32ELi128ELi128ELi4ES3_EELb0ELb1ELb0ELb1ELb0ELb0ELb1ELb0EEEvNS_16Flash_fwd_paramsE:
.text._ZN5flash16flash_fwd_kernelI23Flash_fwd_kernel_traitsILi32ELi128ELi128ELi4ELb0ELb0EN7cutlass10bfloat16_tE19Flash_kernel_traitsILi32ELi128ELi128ELi4ES3_EELb0ELb1ELb0ELb1ELb0ELb0ELb1ELb0EEEvNS_16Flash_fwd_paramsE:
[----:B------:R-:W-:Y:S08]  /*0000*/  LDC R1, c[0x0][0x28] ;  /* 0x00000a00ff017b82 */ /* 0x000ff00000000800 */
[----:B------:R-:W1:Y:S01]  /*0010*/  S2UR UR28, SR_CTAID.Y ;  /* 0x00000000001c79c3 */ /* 0x000e620000002600 */
[----:B------:R-:W-:Y:S01]  /*0020*/  ULDC.64 UR4, c[0x0][0x300] ;  /* 0x0000c00000047ab9 */ /* 0x000fe20000000a00 */
[----:B------:R-:W-:Y:S01]  /*0030*/  ULDC.64 UR6, c[0x0][0x2f0] ;  /* 0x0000bc0000067ab9 */ /* 0x000fe20000000a00 */
[----:B------:R-:W-:-:S02]  /*0040*/  UISETP.NE.U32.AND UP1, UPT, UR4, URZ, UPT ;  /* 0x0000003f0400728c */ /* 0x000fc4000bf25070 */
[----:B------:R-:W-:Y:S02]  /*0050*/  UISETP.NE.U32.AND UP2, UPT, UR6, URZ, UPT ;  /* 0x0000003f0600728c */ /* 0x000fe4000bf45070 */
[----:B------:R-:W-:Y:S02]  /*0060*/  UISETP.NE.AND.EX UP1, UPT, UR5, URZ, UPT, UP1 ;  /* 0x0000003f0500728c */ /* 0x000fe4000bf25310 */
[----:B------:R-:W-:Y:S01]  /*0070*/  UISETP.NE.AND.EX UP2, UPT, UR7, URZ, UPT, UP2 ;  /* 0x0000003f0700728c */ /* 0x000fe2000bf45320 */
[----:B------:R-:W-:Y:S01]  /*0080*/  ULDC.64 UR8, c[0x0][0x2f0] ;  /* 0x0000bc0000087ab9 */ /* 0x000fe20000000a00 */
[----:B------:R-:W-:Y:S02]  /*0090*/  ULDC.U8 UR6, c[0x0][0x3c2] ;  /* 0x0000f08000067ab9 */ /* 0x000fe40000000000 */
[----:B------:R-:W-:Y:S01]  /*00a0*/  PLOP3.LUT P0, PT, PT, PT, UP1, 0x80, 0x0 ;  /* 0x000000000000781c */ /* 0x000fe20003f0f018 */
[----:B------:R-:W-:Y:S01]  /*00b0*/  ULDC.64 UR4, c[0x0][0x2f8] ;  /* 0x0000be0000047ab9 */ /* 0x000fe20000000a00 */
[----:B------:R-:W-:Y:S01]  /*00c0*/  PLOP3.LUT P2, PT, PT, PT, UP2, 0x80, 0x0 ;  /* 0x000000000000781c */ /* 0x000fe20003f4f028 */
[----:B------:R-:W-:-:S02]  /*00d0*/  UISETP.NE.AND UP3, UPT, UR6, URZ, UPT ;  /* 0x0000003f0600728c */ /* 0x000fc4000bf65270 */
[----:B------:R-:W-:Y:S01]  /*00e0*/  UISETP.EQ.U32.AND UP0, UPT, UR4, URZ, UPT ;  /* 0x0000003f0400728c */ /* 0x000fe2000bf02070 */
[----:B------:R-:W-:Y:S01]  /*00f0*/  ULDC.64 UR20, c[0x0][0x208] ;  /* 0x0000820000147ab9 */ /* 0x000fe20000000a00 */
[----:B------:R-:W-:Y:S02]  /*0100*/  ULDC.64 UR6, c[0x0][0x2f8] ;  /* 0x0000be0000067ab9 */ /* 0x000fe40000000a00 */
[----:B------:R-:W-:Y:S02]  /*0110*/  UISETP.EQ.OR.EX UP0, UPT, UR5, URZ, !UP3, UP0 ;  /* 0x0000003f0500728c */ /* 0x000fe4000df02700 */
[----:B-1----:R-:W-:-:S06]  /*0120*/  UIMAD.WIDE UR8, UR28, 0x4, UR8 ;  /* 0x000000041c0878a5 */ /* 0x002fcc000f8e0208 */
[----:B------:R-:W-:Y:S02]  /*0130*/  IMAD.U32 R10, RZ, RZ, UR8 ;  /* 0x00000008ff0a7e24 */ /* 0x000fe4000f8e00ff */
[----:B------:R-:W-:Y:S01]  /*0140*/  IMAD.U32 R11, RZ, RZ, UR9 ;  /* 0x00000009ff0b7e24 */ /* 0x000fe2000f8e00ff */
[----:B------:R-:W-:Y:S02]  /*0150*/  @UP1 ULDC.64 UR8, c[0x0][0x300] ;  /* 0x0000c00000081ab9 */ /* 0x000fe40000000a00 */
[----:B------:R-:W-:Y:S02]  /*0160*/  @UP1 UIMAD.WIDE UR8, UR28, 0x4, UR8 ;  /* 0x000000041c0818a5 */ /* 0x000fe4000f8e0208 */
[----:B------:R-:W2:Y:S04]  /*0170*/  @P2 LDG.E R4, desc[UR20][R10.64] ;  /* 0x000000140a042981 */ /* 0x000ea8000c1e1900 */
[----:B------:R-:W-:Y:S01]  /*0180*/  IMAD.U32 R8, RZ, RZ, UR8 ;  /* 0x00000008ff087e24 */ /* 0x000fe2000f8e00ff */
[----:B------:R-:W3:Y:S01]  /*0190*/  @P2 LDG.E R0, desc[UR20][R10.64+0x4] ;  /* 0x000004140a002981 */ /* 0x000ee2000c1e1900 */
[----:B------:R-:W-:Y:S01]  /*01a0*/  IMAD.U32 R9, RZ, RZ, UR9 ;  /* 0x00000009ff097e24 */ /* 0x000fe2000f8e00ff */
[----:B------:R-:W-:Y:S01]  /*01b0*/  PLOP3.LUT P1, PT, PT, PT, UP0, 0x80, 0x0 ;  /* 0x000000000000781c */ /* 0x000fe20003f2f008 */
[----:B------:R-:W-:-:S03]  /*01c0*/  UIMAD.WIDE UR6, UR28, 0x4, UR6 ;  /* 0x000000041c0678a5 */ /* 0x000fc6000f8e0206 */
[----:B------:R-:W4:Y:S03]  /*01d0*/  @P0 LDG.E R2, desc[UR20][R8.64] ;  /* 0x0000001408020981 */ /* 0x000f26000c1e1900 */
[----:B------:R-:W-:Y:S02]  /*01e0*/  IMAD.U32 R6, RZ, RZ, UR6 ;  /* 0x00000006ff067e24 */ /* 0x000fe4000f8e00ff */
        /* <DEDUP_REMOVED lines=12> */
[----:B------:R-:W-:Y:S01]  /*02b0*/  @UP2 UIADD3 UR19, UR19, -UR17, URZ ;  /* 0x8000001113132290 */ /* 0x000fe2000fffe03f */
[----:B-----5:R-:W-:-:S06]  /*02c0*/  @!P1 R2UR UR8, R3 ;  /* 0x00000000030892ca */ /* 0x020fcc00000e0000 */
[----:B------:R-:W-:Y:S01]  /*02d0*/  @!UP2 ULDC UR19, c[0x0][0x2c4] ;  /* 0x0000b1000013aab9 */ /* 0x000fe20000000800 */
[----:B-1----:R-:W-:Y:S08]  /*02e0*/  @!P0 BRA `(.L_x_649) ;  /* 0x00000000001c8947 */ /* 0x002ff00003800000 */
[----:B------:R-:W-:-:S13]  /*02f0*/  PLOP3.LUT P0, PT, PT, PT, UP3, 0x80, 0x0 ;  /* 0x000000000000781c */ /* 0x000fda0003f0f038 */
[----:B------:R-:W2:Y:S04]  /*0300*/  @P0 LDG.E R0, desc[UR20][R6.64+0x4] ;  /* 0x0000041406000981 */ /* 0x000ea8000c1e1900 */
[----:B------:R-:W3:Y:S01]  /*0310*/  @!P0 LDG.E R2, desc[UR20][R6.64] ;  /* 0x0000001406028981 */ /* 0x000ee2000c1e1900 */
[----:B--2---:R-:W-:-:S13]  /*0320*/  @P0 R2UR UR6, R0 ;  /* 0x00000000000602ca */ /* 0x004fda00000e0000 */
[----:B------:R-:W-:-:S07]  /*0330*/  @UP3 UIADD3 UR6, UR6, -UR8, URZ ;  /* 0x8000000806063290 */ /* 0x000fce000fffe03f */
[----:B---3--:R-:W-:Y:S01]  /*0340*/  @!P0 R2UR UR6, R2 ;  /* 0x00000000020682ca */ /* 0x008fe200000e0000 */
[----:B------:R-:W-:-:S14]  /*0350*/  BRA `(.L_x_650) ;  /* 0x0000000000047947 */ /* 0x000fdc0003800000 */
.L_x_649:
[----:B------:R-:W-:-:S05]  /*0360*/  ULDC UR6, c[0x0][0x2c8] ;  /* 0x0000b20000067ab9 */ /* 0x000fca0000000800 */
.L_x_650:
        /* <DEDUP_REMOVED lines=47> */
[----:B------:R-:W-:Y:S01]  /*0660*/  SHF.R.S32.HI R9, RZ, 0x3, R10 ;  /* 0x00000003ff097819 */ /* 0x000fe2000001140a */
[----:B------:R-:W-:Y:S01]  /*0670*/  @UP1 UIMAD.WIDE.U32 UR12, UR17, UR4, URZ ;  /* 0x00000004110c12a5 */ /* 0x000fe2000f8e003f */
[----:B------:R-:W-:Y:S01]  /*0680*/  SHF.R.S32.HI R16, RZ, 0x2, R15 ;  /* 0x00000002ff107819 */ /* 0x000fe2000001140f */
[----:B------:R-:W-:-:S02]  /*0690*/  @UP0 ULDC.64 UR10, c[0x0][0x248] ;  /* 0x00009200000a0ab9 */ /* 0x000fc40000000a00 */
[----:B------:R-:W-:Y:S01]  /*06a0*/  @UP1 UIMAD UR6, UR17, UR5, UR13 ;  /* 0x00000005110612a4 */ /* 0x000fe2000f8e020d */
[----:B------:R-:W-:Y:S01]  /*06b0*/  IMAD.SHL.U32 R19, R9, 0x40, RZ ;  /* 0x0000004009137824 */ /* 0x000fe200078e00ff */
[----:B------:R-:W-:Y:S01]  /*06c0*/  @UP0 UIADD3 UR13, UR7, UR8, URZ ;  /* 0x00000008070d0290 */ /* 0x000fe2000fffe03f */
[----:B-1----:R-:W-:Y:S01]  /*06d0*/  IABS R0, R5 ;  /* 0x0000000500007213 */ /* 0x002fe20000000000 */
[----:B------:R-:W-:Y:S02]  /*06e0*/  @!UP1 ULDC.64 UR4, c[0x0][0x228] ;  /* 0x00008a0000049ab9 */ /* 0x000fe40000000a00 */
[----:B------:R-:W-:Y:S01]  /*06f0*/  @UP0 UIMAD.WIDE.U32 UR32, UR13, UR10, URZ ;  /* 0x0000000a0d2002a5 */ /* 0x000fe2000f8e003f */
[----:B------:R-:W-:Y:S01]  /*0700*/  LOP3.LUT R19, R19, 0xc0, RZ, 0xc0, !PT ;  /* 0x000000c013137812 */ /* 0x000fe200078ec0ff */
[----:B------:R-:W1:Y:S01]  /*0710*/  I2F.RP R8, R0 ;  /* 0x0000000000087306 */ /* 0x000e620000209400 */
[----:B------:R-:W-:Y:S02]  /*0720*/  @!UP1 UIMAD UR9, UR9, UR4, URZ ;  /* 0x00000004090992a4 */ /* 0x000fe4000f8e023f */
[----:B------:R-:W-:Y:S01]  /*0730*/  @!UP1 UIMAD.WIDE.U32 UR14, UR28, UR4, URZ ;  /* 0x000000041c0e92a5 */ /* 0x000fe2000f8e003f */
[----:B--2---:R-:W-:Y:S01]  /*0740*/  IABS R2, R2 ;  /* 0x0000000200027213 */ /* 0x004fe20000000000 */
[----:B------:R-:W-:-:S02]  /*0750*/  @!UP1 UIMAD UR5, UR28, UR5, UR9 ;  /* 0x000000051c0592a4 */ /* 0x000fc4000f8e0209 */
[----:B------:R-:W-:Y:S01]  /*0760*/  @UP0 UIMAD UR13, UR13, UR11, URZ ;  /* 0x0000000b0d0d02a4 */ /* 0x000fe2000f8e023f */
[----:B------:R-:W-:Y:S01]  /*0770*/  @UP1 UMOV UR26, UR12 ;  /* 0x0000000c001a1c82 */ /* 0x000fe20008000000 */
[----:B------:R-:W-:Y:S02]  /*0780*/  @UP0 UMOV UR24, UR32 ;  /* 0x0000002000180c82 */ /* 0x000fe40008000000 */
[----:B------:R-:W-:Y:S02]  /*0790*/  @UP0 UIADD3 UR13, UR33, UR13, URZ ;  /* 0x0000000d210d0290 */ /* 0x000fe4000fffe03f */
[----:B------:R-:W-:Y:S01]  /*07a0*/  @!UP1 UIADD3 UR6, UR15, UR5, URZ ;  /* 0x000000050f069290 */ /* 0x000fe2000fffe03f */
[----:B-1----:R-:W1:Y:S01]  /*07b0*/  MUFU.RCP R6, R8 ;  /* 0x0000000800067308 */ /* 0x002e620000001000 */
[----:B------:R-:W-:Y:S01]  /*07c0*/  @!UP1 UMOV UR26, UR14 ;  /* 0x0000000e001a9c82 */ /* 0x000fe20008000000 */
[----:B-1----:R-:W-:Y:S01]  /*07d0*/  VIADD R6, R6, 0xffffffe ;  /* 0x0ffffffe06067836 */ /* 0x002fe20000000000 */
[----:B------:R-:W-:-:S05]  /*07e0*/  LEA.HI R8, R13, R4, RZ, 0x5 ;  /* 0x000000040d087211 */ /* 0x000fca00078f28ff */
[----:B------:R-:W1:Y:S01]  /*07f0*/  F2I.FTZ.U32.TRUNC.NTZ R7, R6 ;  /* 0x0000000600077305 */ /* 0x000e62000021f000 */
[----:B------:R-:W-:Y:S01]  /*0800*/  SHF.R.S32.HI R149, RZ, 0x5, R8 ;  /* 0x00000005ff957819 */ /* 0x000fe20000011408 */
[----:B-1----:R-:W-:Y:S02]  /*0810*/  IMAD.MOV R3, RZ, RZ, -R7 ;  /* 0x000000ffff037224 */ /* 0x002fe400078e0a07 */
[----:B------:R-:W-:Y:S02]  /*0820*/  IMAD.MOV.U32 R6, RZ, RZ, RZ ;  /* 0x000000ffff067224 */ /* 0x000fe400078e00ff */
[----:B------:R-:W-:-:S04]  /*0830*/  IMAD R3, R3, R0, RZ ;  /* 0x0000000003037224 */ /* 0x000fc800078e02ff */
[----:B------:R-:W-:Y:S01]  /*0840*/  IMAD.HI.U32 R3, R7, R3, R6 ;  /* 0x0000000307037227 */ /* 0x000fe200078e0006 */
[C---:B------:R-:W-:Y:S02]  /*0850*/  LOP3.LUT R7, R15.reuse, 0xfffffffc, RZ, 0xc0, !PT ;  /* 0xfffffffc0f077812 */ /* 0x040fe400078ec0ff */
[----:B------:R-:W-:-:S03]  /*0860*/  LEA.HI R15, R15, R16, RZ, 0x1 ;  /* 0x000000100f0f7211 */ /* 0x000fc600078f08ff */
[----:B------:R-:W-:Y:S01]  /*0870*/  IMAD.HI.U32 R11, R3, R2, RZ ;  /* 0x00000002030b7227 */ /* 0x000fe200078e00ff */
[----:B------:R-:W-:-:S03]  /*0880*/  LOP3.LUT R15, R15, 0x7fffffe, RZ, 0xc0, !PT ;  /* 0x07fffffe0f0f7812 */ /* 0x000fc600078ec0ff */
[----:B------:R-:W-:Y:S02]  /*0890*/  IMAD.IADD R236, R4, 0x1, -R7 ;  /* 0x0000000104ec7824 */ /* 0x000fe400078e0a07 */
[----:B------:R-:W-:Y:S02]  /*08a0*/  IMAD.MOV R3, RZ, RZ, -R11 ;  /* 0x000000ffff037224 */ /* 0x000fe400078e0a0b */
[----:B------:R-:W-:Y:S02]  /*08b0*/  IMAD.SHL.U32 R236, R236, 0x8, RZ ;  /* 0x00000008ecec7824 */ /* 0x000fe400078e00ff */
[----:B------:R-:W-:Y:S01]  /*08c0*/  IMAD R3, R0, R3, R2 ;  /* 0x0000000300037224 */ /* 0x000fe200078e0202 */
[----:B------:R-:W-:Y:S02]  /*08d0*/  SHF.R.U32.HI R2, RZ, 0x3, R19 ;  /* 0x00000003ff027819 */ /* 0x000fe40000011613 */
[----:B------:R-:W-:Y:S01]  /*08e0*/  LOP3.LUT R7, R19, 0x18, R236, 0xf8, !PT ;  /* 0x0000001813077812 */ /* 0x000fe200078ef8ec */
        /* <DEDUP_REMOVED lines=15> */
.L_x_652:
        /* <DEDUP_REMOVED lines=24> */
[----:B------:R-:W-:Y:S01]  /*0b60*/  UIADD3 UR12, UR15, UR5, URZ ;  /* 0x000000050f0c7290 */ /* 0x000fe2000fffe03f */
[----:B------:R-:W-:-:S11]  /*0b70*/  UMOV UR16, UR14 ;  /* 0x0000000e00107c82 */ /* 0x000fd60008000000 */
.L_x_653:
[----:B------:R-:W1:Y:S01]  /*0b80*/  S2UR UR15, SR_CgaCtaId ;  /* 0x00000000000f79c3 */ /* 0x000e620000008800 */
[----:B------:R-:W-:Y:S01]  /*0b90*/  UIADD3 UR14, -UR31, UR19, URZ ;  /* 0x000000131f0e7290 */ /* 0x000fe2000fffe13f */
[----:B------:R-:W-:Y:S01]  /*0ba0*/  @!P1 IMAD.IADD R3, R3, 0x1, -R0 ;  /* 0x0000000103039824 */ /* 0x000fe200078e0a00 */
[----:B------:R-:W-:Y:S01]  /*0bb0*/  SHF.R.S32.HI R237, RZ, 0x1f, R236 ;  /* 0x0000001fffed7819 */ /* 0x000fe200000114ec */
[----:B------:R-:W-:Y:S01]  /*0bc0*/  ULDC.64 UR4, c[0x0][0x258] ;  /* 0x0000960000047ab9 */ /* 0x000fe20000000a00 */
[----:B------:R-:W-:Y:S01]  /*0bd0*/  IADD3 R6, P0, R236, UR26, RZ ;  /* 0x0000001aec067c10 */ /* 0x000fe2000ff1e0ff */
[----:B------:R-:W-:Y:S01]  /*0be0*/  UIMAD UR7, UR29, UR4, URZ ;  /* 0x000000041d0772a4 */ /* 0x000fe2000f8e023f */
[C---:B------:R-:W-:Y:S01]  /*0bf0*/  ISETP.GE.AND P3, PT, R16.reuse, UR14, PT ;  /* 0x0000000e10007c0c */ /* 0x040fe2000bf66270 */
[----:B------:R-:W-:Y:S01]  /*0c00*/  IMAD.U32 R14, RZ, RZ, UR4 ;  /* 0x00000004ff0e7e24 */ /* 0x000fe2000f8e00ff */
[----:B------:R-:W-:Y:S01]  /*0c10*/  ISETP.GE.U32.AND P6, PT, R3, R0, PT ;  /* 0x000000000300720c */ /* 0x000fe20003fc6070 */
[----:B------:R-:W-:Y:S01]  /*0c20*/  UIMAD UR5, UR30, UR5, UR7 ;  /* 0x000000051e0572a4 */ /* 0x000fe2000f8e0207 */
[----:B------:R-:W-:Y:S01]  /*0c30*/  IADD3.X R7, R237, UR6, RZ, P0, !PT ;  /* 0x00000006ed077c10 */ /* 0x000fe200087fe4ff */
[----:B------:R-:W-:Y:S01]  /*0c40*/  UMOV UR4, 0x400 ;  /* 0x0000040000047882 */ /* 0x000fe20000000000 */
[C---:B------:R-:W-:Y:S01]  /*0c50*/  LOP3.LUT R2, R5.reuse, UR30, RZ, 0x3c, !PT ;  /* 0x0000001e05027c12 */ /* 0x040fe2000f8e3cff */
[----:B------:R-:W-:Y:S01]  /*0c60*/  VIADD R3, R16, 0x20 ;  /* 0x0000002010037836 */ /* 0x000fe20000000000 */
[----:B------:R-:W-:Y:S01]  /*0c70*/  SHF.R.S32.HI R17, RZ, 0x1f, R16 ;  /* 0x0000001fff117819 */ /* 0x000fe20000011410 */
[----:B------:R-:W-:Y:S01]  /*0c80*/  IMAD.WIDE.U32 R14, R14, UR30, R6 ;  /* 0x0000001e0e0e7c25 */ /* 0x000fe2000f8e0006 */
[----:B------:R-:W-:Y:S01]  /*0c90*/  ISETP.GE.AND P4, PT, R2, RZ, PT ;  /* 0x000000ff0200720c */ /* 0x000fe20003f86270 */
[----:B------:R-:W-:Y:S01]  /*0ca0*/  BSSY B0, `(.L_x_654) ;  /* 0x0000022000007945 */ /* 0x000fe20003800000 */
[----:B------:R-:W-:Y:S01]  /*0cb0*/  ISETP.NE.AND P5, PT, R5, RZ, PT ;  /* 0x000000ff0500720c */ /* 0x000fe20003fa5270 */
[C---:B------:R-:W-:Y:S01]  /*0cc0*/  VIADD R2, R16.reuse, 0x40 ;  /* 0x0000004010027836 */ /* 0x040fe20000000000 */
[----:B------:R-:W-:Y:S01]  /*0cd0*/  ISETP.GE.AND P2, PT, R3, UR14, PT ;  /* 0x0000000e03007c0c */ /* 0x000fe2000bf46270 */
[----:B------:R-:W-:Y:S01]  /*0ce0*/  VIADD R0, R16, 0x60 ;  /* 0x0000006010007836 */ /* 0x000fe20000000000 */
[----:B-1----:R-:W-:Y:S01]  /*0cf0*/  ULEA UR4, UR15, UR4, 0x18 ;  /* 0x000000040f047291 */ /* 0x002fe2000f8ec03f */
[----:B------:R-:W-:-:S02]  /*0d00*/  IMAD.U32 R21, RZ, RZ, UR18 ;  /* 0x00000012ff157e24 */ /* 0x000fc4000f8e00ff */
        /* <DEDUP_REMOVED lines=27> */
.L_x_655:
[----:B------:R-:W-:Y:S05]  /*0ec0*/  BSYNC B0 ;  /* 0x0000000000007941 */ /* 0x000fea0003800000 */
.L_x_654:
        /* <DEDUP_REMOVED lines=22> */
.L_x_657:
[----:B------:R-:W-:Y:S05]  /*1030*/  BSYNC B0 ;  /* 0x0000000000007941 */ /* 0x000fea0003800000 */
.L_x_656:
        /* <DEDUP_REMOVED lines=22> */
.L_x_659:
[----:B------:R-:W-:Y:S05]  /*11a0*/  BSYNC B0 ;  /* 0x0000000000007941 */ /* 0x000fea0003800000 */
.L_x_658:
        /* <DEDUP_REMOVED lines=21> */
.L_x_661:
[----:B------:R-:W-:Y:S05]  /*1300*/  BSYNC B0 ;  /* 0x0000000000007941 */ /* 0x000fea0003800000 */
.L_x_660:
[----:B-1----:R-:W-:Y:S01]  /*1310*/  MOV R6, R11 ;  /* 0x0000000b00067202 */ /* 0x002fe20000000f00 */
[----:B------:R-:W-:Y:S01]  /*1320*/  IMAD R7, R17, UR10, RZ ;  /* 0x0000000a11077c24 */ /* 0x000fe2000f8e02ff */
[----:B------:R-:W-:Y:S01]  /*1330*/  UIADD3 UR5, UR22, -0x1, URZ ;  /* 0xffffffff16057890 */ /* 0x000fe2000fffe03f */
[----:B------:R-:W-:Y:S01]  /*1340*/  IMAD.WIDE.U32 R18, R16, UR10, R236 ;  /* 0x0000000a10127c25 */ /* 0x000fe2000f8e00ec */
[----:B------:R-:W-:Y:S01]  /*1350*/  @!P4 IADD3 R6, -R6, RZ, RZ ;  /* 0x000000ff0606c210 */ /* 0x000fe20007ffe1ff */
[----:B------:R-:W-:Y:S01]  /*1360*/  ULDC.64 UR6, c[0x0][0x260] ;  /* 0x0000980000067ab9 */ /* 0x000fe20000000a00 */
[----:B------:R-:W-:Y:S01]  /*1370*/  @!P5 LOP3.LUT R6, RZ, R5, RZ, 0x33, !PT ;  /* 0x00000005ff06d212 */ /* 0x000fe200078e33ff */
        /* <DEDUP_REMOVED lines=19> */
[----:B------:R-:W-:Y:S01]  /*14b0*/  MOV R19, UR5 ;  /* 0x0000000500137c02 */ /* 0x000fe20008000f00 */
[----:B------:R-:W-:Y:S01]  /*14c0*/  UIMAD UR12, UR32, UR24, UR12 ;  /* 0x00000018200c72a4 */ /* 0x000fe2000f8e020c */
[----:B------:R-:W-:Y:S01]  /*14d0*/  IADD3 R233, R231, R233, RZ ;  /* 0x000000e9e7e97210 */ /* 0x000fe20007ffe0ff */
        /* <DEDUP_REMOVED lines=24> */
.L_x_663:
[----:B------:R-:W-:Y:S05]  /*1660*/  BSYNC B0 ;  /* 0x0000000000007941 */ /* 0x000fea0003800000 */
.L_x_662:
        /* <DEDUP_REMOVED lines=8> */
[----:B------:R-:W-:Y:S01]  /*16f0*/  IADD3 R12, P0, R18, UR16, RZ ;  /* 0x00000010120c7c10 */ /* 0x000fe2000ff1e0ff */
[----:B------:R-:W-:-:S03]  /*1700*/  ULDC.64 UR6, c[0x0][0x218] ;  /* 0x0000860000067ab9 */ /* 0x000fc60000000a00 */
[----:B------:R-:W-:Y:S02]  /*1710*/  IADD3.X R5, R21, UR15, RZ, P0, !PT ;  /* 0x0000000f15057c10 */ /* 0x000fe400087fe4ff */
[----:B-1----:R-:W-:-:S04]  /*1720*/  LEA R14, P0, R12, UR6, 0x1 ;  /* 0x000000060c0e7c11 */ /* 0x002fc8000f8008ff */
[----:B------:R-:W-:-:S05]  /*1730*/  LEA.HI.X R15, R12, UR7, R5, 0x1, P0 ;  /* 0x000000070c0f7c11 */ /* 0x000fca00080f0c05 */
[----:B------:R-:W-:Y:S01]  /*1740*/  @!PT LDS RZ, [RZ] ;  /* 0x00000000fffff984 */ /* 0x000fe20000000800 */
[----:B------:R-:W-:Y:S01]  /*1750*/  @!PT LDS RZ, [RZ] ;  /* 0x00000000fffff984 */ /* 0x000fe20000000800 */
[----:B------:R-:W-:Y:S01]  /*1760*/  @!PT LDS RZ, [RZ] ;  /* 0x00000000fffff984 */ /* 0x000fe20000000800 */
[----:B------:R1:W-:Y:S04]  /*1770*/  LDGSTS.E.BYPASS.LTC128B.128 [R229+0x2800], desc[UR20][R14.64] ;  /* 0x028000000ee57fae */ /* 0x0003e8000b901d54 */
.L_x_665:
[----:B------:R-:W-:Y:S05]  /*1780*/  BSYNC B0 ;  /* 0x0000000000007941 */ /* 0x000fea0003800000 */
.L_x_664:
        /* <DEDUP_REMOVED lines=18> */
.L_x_667:
[----:B------:R-:W-:Y:S05]  /*18b0*/  BSYNC B0 ;  /* 0x0000000000007941 */ /* 0x000fea0003800000 */
.L_x_666:
        /* <DEDUP_REMOVED lines=18> */
.L_x_669:
[----:B------:R-:W-:Y:S05]  /*19e0*/  BSYNC B0 ;  /* 0x0000000000007941 */ /* 0x000fea0003800000 */
.L_x_668:
        /* <DEDUP_REMOVED lines=13> */
[----:B-1----:R-:W-:Y:S01]  /*1ac0*/  LOP3.LUT R15, R8, 0xffffffe0, RZ, 0xc0, !PT ;  /* 0xffffffe0080f7812 */ /* 0x002fe200078ec0ff */
[----:B------:R-:W-:Y:S01]  /*1ad0*/  @UP1 ULEA UR12, UP0, UR34, UR12, 0x2 ;  /* 0x0000000c220c1291 */ /* 0x000fe2000f80103f */
[----:B------:R-:W-:Y:S01]  /*1ae0*/  ISETP.GE.AND P3, PT, R3, UR26, PT ;  /* 0x0000001a03007c0c */ /* 0x000fe2000bf66270 */
[----:B------:R-:W-:Y:S01]  /*1af0*/  @UP1 UIADD3 UR7, UR35, UR7, URZ ;  /* 0x0000000723071290 */ /* 0x000fe2000fffe03f */
[----:B------:R-:W-:-:S04]  /*1b00*/  DEPBAR.LE SB0, 0x0 ;  /* 0x000080000000791a */ /* 0x000fc80000000000 */
[----:B------:R-:W-:Y:S01]  /*1b10*/  @UP1 ULEA.HI.X UR13, UR34, UR13, UR7, 0x2, UP0 ;  /* 0x0000000d220d1291 */ /* 0x000fe200080f1407 */
[----:B------:R-:W-:Y:S01]  /*1b20*/  IMAD.U32 R18, RZ, RZ, UR12 ;  /* 0x0000000cff127e24 */ /* 0x000fe2000f8e00ff */
[----:B------:R-:W-:Y:S01]  /*1b30*/  ISETP.GE.AND P2, PT, R2, UR26, PT ;  /* 0x0000001a02007c0c */ /* 0x000fe2000bf46270 */
[----:B------:R-:W-:-:S03]  /*1b40*/  @UP1 ULDC UR6, c[0x0][0x2e8] ;  /* 0x0000ba0000061ab9 */ /* 0x000fc60000000800 */
[----:B------:R-:W-:-:S05]  /*1b50*/  IMAD.U32 R19, RZ, RZ, UR13 ;  /* 0x0000000dff137e24 */ /* 0x000fca000f8e00ff */
[----:B------:R-:W5:Y:S01]  /*1b60*/  @P0 LDG.E R5, desc[UR20][R18.64] ;  /* 0x0000001412050981 */ /* 0x000f62000c1e1900 */
[----:B------:R-:W-:Y:S01]  /*1b70*/  SHF.R.S32.HI R12, RZ, 0x4, R13 ;  /* 0x00000004ff0c7819 */ /* 0x000fe2000001140d */
[----:B------:R-:W-:Y:S01]  /*1b80*/  IMAD.IADD R228, R4, 0x1, -R15 ;  /* 0x0000000104e47824 */ /* 0x000fe200078e0a0f */
[C---:B------:R-:W-:Y:S01]  /*1b90*/  LOP3.LUT R151, R13.reuse, 0xfffffff0, RZ, 0xc0, !PT ;  /* 0xfffffff00d977812 */ /* 0x040fe200078ec0ff */
[----:B------:R-:W5:Y:S01]  /*1ba0*/  @P0 MUFU.RCP R14, UR6 ;  /* 0x00000006000e0d08 */ /* 0x000f620008001000 */
[----:B------:R-:W-:Y:S01]  /*1bb0*/  LEA.HI R147, R13, R12, RZ, 0x1 ;  /* 0x0000000c0d937211 */ /* 0x000fe200078f08ff */
[----:B------:R-:W-:Y:S01]  /*1bc0*/  IMAD.SHL.U32 R9, R9, 0x8, RZ ;  /* 0x0000000809097824 */ /* 0x000fe200078e00ff */
[----:B------:R-:W-:Y:S01]  /*1bd0*/  LOP3.LUT R3, R10, 0xfffffff8, RZ, 0xc0, !PT ;  /* 0xfffffff80a037812 */ /* 0x000fe200078ec0ff */
[----:B------:R-:W-:Y:S01]  /*1be0*/  IMAD.IADD R151, R4, 0x1, -R151 ;  /* 0x0000000104977824 */ /* 0x000fe200078e0a97 */
[----:B------:R-:W-:Y:S01]  /*1bf0*/  LOP3.LUT R147, R147, 0xfffffffe, RZ, 0xc0, !PT ;  /* 0xfffffffe93937812 */ /* 0x000fe200078ec0ff */
[----:B------:R-:W-:Y:S01]  /*1c00*/  USHF.L.U64.HI UR28, UR8, 0x7, UR9 ;  /* 0x00000007081c7899 */ /* 0x000fe20008010209 */
[----:B------:R-:W-:Y:S01]  /*1c10*/  ISETP.GE.AND P1, PT, R0, UR26, PT ;  /* 0x0000001a00007c0c */ /* 0x000fe2000bf26270 */
[----:B------:R-:W-:Y:S01]  /*1c20*/  IMAD.IADD R158, R4, 0x1, -R3 ;  /* 0x00000001049e7824 */ /* 0x000fe200078e0a03 */
[----:B------:R-:W-:Y:S01]  /*1c30*/  SHF.R.S32.HI R3, RZ, 0x1f, R228 ;  /* 0x0000001fff037819 */ /* 0x000fe200000114e4 */
[----:B------:R-:W-:Y:S01]  /*1c40*/  IMAD.IADD R147, R12, 0x1, -R147 ;  /* 0x000000010c937824 */ /* 0x000fe200078e0a93 */
[----:B------:R-:W-:Y:S01]  /*1c50*/  LEA.HI R12, R151, R151, RZ, 0x1 ;  /* 0x00000097970c7211 */ /* 0x000fe200078f08ff */
[----:B------:R-:W-:Y:S01]  /*1c60*/  USHF.L.U32 UR29, UR8, 0x7, URZ ;  /* 0x00000007081d7899 */ /* 0x000fe2000800063f */
[----:B------:R-:W-:Y:S01]  /*1c70*/  LEA.HI R228, R3, R228, RZ, 0x2 ;  /* 0x000000e403e47211 */ /* 0x000fe200078f10ff */
[----:B------:R-:W-:Y:S01]  /*1c80*/  UIMAD UR12, UR28, UR5, URZ ;  /* 0x000000051c0c72a4 */ /* 0x000fe2000f8e023f */
[--C-:B------:R-:W-:Y:S01]  /*1c90*/  SHF.R.S32.HI R10, RZ, 0x1, R12.reuse ;  /* 0x00000001ff0a7819 */ /* 0x100fe2000001140c */
[----:B------:R-:W-:Y:S01]  /*1ca0*/  IMAD.U32 R15, RZ, RZ, UR5 ;  /* 0x00000005ff0f7e24 */ /* 0x000fe2000f8e00ff */
[----:B------:R-:W-:Y:S01]  /*1cb0*/  SHF.R.S32.HI R3, RZ, 0x1f, R12 ;  /* 0x0000001fff037819 */ /* 0x000fe2000001140c */
[----:B------:R-:W-:Y:S01]  /*1cc0*/  IMAD.IADD R11, R7, 0x1, R11 ;  /* 0x00000001070b7824 */ /* 0x000fe200078e020b */
[----:B------:R-:W-:Y:S01]  /*1cd0*/  LEA.HI R13, R158, R158, RZ, 0x1 ;  /* 0x0000009e9e0d7211 */ /* 0x000fe200078f08ff */
[----:B------:R-:W-:Y:S01]  /*1ce0*/  UIMAD UR12, UR32, UR29, UR12 ;  /* 0x0000001d200c72a4 */ /* 0x000fe2000f8e020c */
[----:B------:R-:W-:Y:S01]  /*1cf0*/  LEA.HI R3, R3, R10, RZ, 0x2 ;  /* 0x0000000a03037211 */ /* 0x000fe200078f10ff */
[----:B------:R-:W-:Y:S01]  /*1d00*/  UMOV UR6, URZ ;  /* 0x0000003f00067c82 */ /* 0x000fe20008000000 */
[----:B------:R-:W-:Y:S01]  /*1d10*/  SHF.R.S32.HI R2, RZ, 0x1f, R151 ;  /* 0x0000001fff027819 */ /* 0x000fe20000011497 */
[----:B------:R-:W-:Y:S01]  /*1d20*/  BSSY B0, `(.L_x_670) ;  /* 0x000003b000007945 */ /* 0x000fe20003800000 */
[----:B------:R-:W-:-:S02]  /*1d30*/  LOP3.LUT R3, R3, 0xfffffffc, RZ, 0xc0, !PT ;  /* 0xfffffffc03037812 */ /* 0x000fc400078ec0ff */
[----:B------:R-:W-:Y:S02]  /*1d40*/  SHF.R.S32.HI R0, RZ, 0x1, R13 ;  /* 0x00000001ff007819 */ /* 0x000fe4000001140d */
[----:B------:R-:W-:Y:S01]  /*1d50*/  LOP3.LUT R12, R12, 0x7fffffe, RZ, 0xc0, !PT ;  /* 0x07fffffe0c0c7812 */ /* 0x000fe200078ec0ff */
[----:B------:R-:W-:Y:S01]  /*1d60*/  IMAD.IADD R3, R10, 0x1, -R3 ;  /* 0x000000010a037824 */ /* 0x000fe200078e0a03 */
[----:B------:R-:W-:Y:S01]  /*1d70*/  LOP3.LUT R13, R13, 0x7fffffe, RZ, 0xc0, !PT ;  /* 0x07fffffe0d0d7812 */ /* 0x000fe200078ec0ff */
[----:B------:R-:W-:Y:S01]  /*1d80*/  IMAD.SHL.U32 R8, R0, 0x40, RZ ;  /* 0x0000004000087824 */ /* 0x000fe200078e00ff */
[----:B------:R-:W-:Y:S01]  /*1d90*/  LEA.HI R2, R2, R151, RZ, 0x3 ;  /* 0x0000009702027211 */ /* 0x000fe200078f18ff */
[----:B------:R-:W-:Y:S01]  /*1da0*/  IMAD.IADD R151, R151, 0x1, -R12 ;  /* 0x0000000197977824 */ /* 0x000fe200078e0a0c */
[----:B------:R-:W-:Y:S01]  /*1db0*/  BAR.SYNC.DEFER_BLOCKING 0x0 ;  /* 0x0000000000007b1d */ /* 0x000fe20000010000 */
[----:B------:R-:W-:Y:S01]  /*1dc0*/  ISETP.GE.AND P4, PT, R16, UR26, PT ;  /* 0x0000001a10007c0c */ /* 0x000fe2000bf86270 */
[----:B------:R-:W-:Y:S01]  /*1dd0*/  IMAD.IADD R158, R158, 0x1, -R13 ;  /* 0x000000019e9e7824 */ /* 0x000fe200078e0a0d */
[----:B------:R-:W-:Y:S01]  /*1de0*/  LOP3.LUT R8, R8, 0xc0, RZ, 0xc0, !PT ;  /* 0x000000c008087812 */ /* 0x000fe200078ec0ff */
[----:B------:R-:W-:Y:S01]  /*1df0*/  IMAD.SHL.U32 R12, R3, 0x40, RZ ;  /* 0x00000040030c7824 */ /* 0x000fe200078e00ff */
[----:B------:R-:W-:Y:S01]  /*1e00*/  LEA R13, R149, UR31, 0x4 ;  /* 0x0000001f950d7c11 */ /* 0x000fe2000f8e20ff */
[----:B------:R-:W-:Y:S01]  /*1e10*/  IMAD.SHL.U32 R2, R2, 0x20, RZ ;  /* 0x0000002002027824 */ /* 0x000fe200078e00ff */
[----:B------:R-:W-:Y:S01]  /*1e20*/  LOP3.LUT R9, R8, 0x8, R9, 0xf8, !PT ;  /* 0x0000000808097812 */ /* 0x000fe200078ef809 */
[C---:B------:R-:W-:Y:S01]  /*1e30*/  IMAD R158, R147.reuse, 0x8, R158 ;  /* 0x00000008939e7824 */ /* 0x040fe200078e029e */
[----:B------:R-:W-:Y:S01]  /*1e40*/  LOP3.LUT R12, R12, 0xc0, RZ, 0xc0, !PT ;  /* 0x000000c00c0c7812 */ /* 0x000fe200078ec0ff */
[----:B------:R-:W-:Y:S01]  /*1e50*/  IMAD.SHL.U32 R147, R147, 0x8, RZ ;  /* 0x0000000893937824 */ /* 0x000fe200078e00ff */
[----:B------:R-:W-:-:S02]  /*1e60*/  LOP3.LUT R2, R2, 0xffffff00, RZ, 0xc0, !PT ;  /* 0xffffff0002027812 */ /* 0x000fc400078ec0ff */
[----:B------:R-:W-:Y:S02]  /*1e70*/  SHF.R.U32.HI R8, RZ, 0x3, R8 ;  /* 0x00000003ff087819 */ /* 0x000fe40000011608 */
[----:B------:R-:W-:Y:S01]  /*1e80*/  LOP3.LUT R147, R12, 0x8, R147, 0xf8, !PT ;  /* 0x000000080c937812 */ /* 0x000fe200078ef893 */
[----:B------:R-:W-:Y:S01]  /*1e90*/  IMAD R10, R149, 0x200, R2 ;  /* 0x00000200950a7824 */ /* 0x000fe200078e0202 */
[----:B------:R-:W-:Y:S02]  /*1ea0*/  SHF.R.U32.HI R12, RZ, 0x3, R12 ;  /* 0x00000003ff0c7819 */ /* 0x000fe4000001160c */
[----:B------:R-:W-:Y:S01]  /*1eb0*/  SHF.R.S32.HI R228, RZ, 0x2, R228 ;  /* 0x00000002ffe47819 */ /* 0x000fe200000114e4 */
[----:B------:R-:W-:Y:S01]  /*1ec0*/  IMAD R10, R151, 0x20, R10 ;  /* 0x00000020970a7824 */ /* 0x000fe200078e020a */
[----:B------:R-:W-:Y:S02]  /*1ed0*/  LOP3.LUT R147, R147, R12, RZ, 0x3c, !PT ;  /* 0x0000000c93937212 */ /* 0x000fe400078e3cff */
[----:B------:R-:W-:Y:S01]  /*1ee0*/  LOP3.LUT R9, R9, R8, RZ, 0x3c, !PT ;  /* 0x0000000809097212 */ /* 0x000fe200078e3cff */
[----:B------:R1:W-:Y:S01]  /*1ef0*/  @P4 STS [R229+0x4000], RZ ;  /* 0x004000ffe5004388 */ /* 0x0003e20000000800 */
[----:B------:R-:W-:Y:S01]  /*1f00*/  IMAD.U32 R8, RZ, RZ, UR25 ;  /* 0x00000019ff087e24 */ /* 0x000fe2000f8e00ff */
[----:B------:R-:W-:Y:S01]  /*1f10*/  IADD3 R13, R13, 0x1, R228 ;  /* 0x000000010d0d7810 */ /* 0x000fe20007ffe0e4 */
[----:B------:R-:W-:Y:S01]  /*1f20*/  IMAD.IADD R159, R147, 0x1, R10 ;  /* 0x00000001939f7824 */ /* 0x000fe200078e020a */
[----:B------:R1:W-:Y:S01]  /*1f30*/  @P4 STS [R229+0x4004], RZ ;  /* 0x004004ffe5004388 */ /* 0x0003e20000000800 */
[----:B------:R-:W-:Y:S01]  /*1f40*/  IMAD.MOV.U32 R10, RZ, RZ, R6 ;  /* 0x000000ffff0a7224 */ /* 0x000fe200078e0006 */
[----:B------:R-:W-:Y:S01]  /*1f50*/  IADD3 R8, R8, -UR19, R13 ;  /* 0x8000001308087c10 */ /* 0x000fe2000fffe00d */
[----:B------:R-:W-:Y:S01]  /*1f60*/  IMAD.U32 R158, R158, 0x20, R9 ;  /* 0x000000209e9e7824 */ /* 0x000fe200078e0009 */
[----:B------:R1:W-:Y:S01]  /*1f70*/  @P4 STS.64 [R229+0x4008], RZ ;  /* 0x004008ffe5004388 */ /* 0x0003e20000000a00 */
[----:B------:R-:W-:-:S02]  /*1f80*/  LEA R159, R159, UR4, 0x1 ;  /* 0x000000049f9f7c11 */ /* 0x000fc4000f8e08ff */
[----:B------:R-:W-:Y:S02]  /*1f90*/  VIADD R8, R8, UR27 ;  /* 0x0000001b08087c36 */ /* 0x000fe40008000000 */
        /* <DEDUP_REMOVED lines=19> */
.L_x_671:
[----:B------:R-:W-:Y:S05]  /*20d0*/  BSYNC B0 ;  /* 0x0000000000007941 */ /* 0x000fea0003800000 */
.L_x_670:
        /* <DEDUP_REMOVED lines=19> */
.L_x_673:
[----:B------:R-:W-:Y:S05]  /*2210*/  BSYNC B0 ;  /* 0x0000000000007941 */ /* 0x000fea0003800000 */
.L_x_672:
        /* <DEDUP_REMOVED lines=19> */
.L_x_675:
[----:B------:R-:W-:Y:S05]  /*2350*/  BSYNC B0 ;  /* 0x0000000000007941 */ /* 0x000fea0003800000 */
.L_x_674:
        /* <DEDUP_REMOVED lines=19> */
.L_x_677:
[----:B------:R-:W-:Y:S05]  /*2490*/  BSYNC B0 ;  /* 0x0000000000007941 */ /* 0x000fea0003800000 */
.L_x_676:
[----:B------:R-:W-:Y:S01]  /*24a0*/  LDSM.16.M88.4 R92, [R158+0x2000] ;  /* 0x002000009e5c783b */ /* 0x000fe20000000200 */
[----:B------:R-:W-:Y:S01]  /*24b0*/  LOP3.LUT P1, RZ, R3, 0x2, RZ, 0xc0, !PT ;  /* 0x0000000203ff7812 */ /* 0x000fe2000782c0ff */
[----:B------:R-:W-:Y:S01]  /*24c0*/  IMAD.MOV.U32 R3, RZ, RZ, 0x10 ;  /* 0x00000010ff037424 */ /* 0x000fe200078e00ff */
[----:B------:R-:W-:Y:S01]  /*24d0*/  LOP3.LUT P0, RZ, R0, 0x2, RZ, 0xc0, !PT ;  /* 0x0000000200ff7812 */ /* 0x000fe2000780c0ff */
[----:B--2-4-:R-:W2:Y:S01]  /*24e0*/  LDSM.16.M88.4 R24, [R159+0x1000] ;  /* 0x001000009f18783b */ /* 0x014ea20000000200 */
[----:B------:R-:W-:Y:S01]  /*24f0*/  ULDC UR7, c[0x0][0x39c] ;  /* 0x0000e70000077ab9 */ /* 0x000fe20000000800 */
[----:B------:R-:W-:Y:S01]  /*2500*/  UISETP.GE.AND UP0, UPT, UR22, 0x2, UPT ;  /* 0x000000021600788c */ /* 0x000fe2000bf06270 */
[C---:B------:R-:W-:Y:S01]  /*2510*/  SEL R0, R3.reuse, 0xfffffff0, !P1 ;  /* 0xfffffff003007807 */ /* 0x040fe20004800000 */
[----:B------:R-:W4:Y:S01]  /*2520*/  LDSM.16.M88.4 R84, [R158+0x2400] ;  /* 0x002400009e54783b */ /* 0x000f220000000200 */
[----:B------:R-:W-:-:S03]  /*2530*/  SEL R3, R3, 0xfffffff0, !P0 ;  /* 0xfffffff003037807 */ /* 0x000fc60004000000 */
[----:B------:R-:W-:Y:S01]  /*2540*/  IMAD R157, R0, 0x2, R159 ;  /* 0x00000002009d7824 */ /* 0x000fe200078e029f */
[----:B------:R-:W5:Y:S01]  /*2550*/  LDSM.16.M88.4 R108, [R159] ;  /* 0x000000009f6c783b */ /* 0x000f620000000200 */
[----:B------:R-:W-:-:S03]  /*2560*/  IMAD R156, R3, 0x2, R158 ;  /* 0x00000002039c7824 */ /* 0x000fc600078e029e */
[----:B------:R-:W-:Y:S04]  /*2570*/  LDSM.16.M88.4 R104, [R157+0x1000] ;  /* 0x001000009d68783b */ /* 0x000fe80000000200 */
[----:B------:R-:W3:Y:S04]  /*2580*/  LDSM.16.M88.4 R140, [R156+0x2000] ;  /* 0x002000009c8c783b */ /* 0x000ee80000000200 */
[----:B------:R-:W3:Y:S04]  /*2590*/  LDSM.16.M88.4 R136, [R156+0x2400] ;  /* 0x002400009c88783b */ /* 0x000ee80000000200 */
[----:B-1----:R-:W1:Y:S04]  /*25a0*/  LDSM.16.M88.4 R12, [R157] ;  /* 0x000000009d0c783b */ /* 0x002e680000000200 */
[----:B------:R-:W1:Y:S04]  /*25b0*/  LDSM.16.M88.4 R76, [R158+0x2800] ;  /* 0x002800009e4c783b */ /* 0x000e680000000200 */
[----:B------:R-:W-:Y:S04]  /*25c0*/  LDSM.16.M88.4 R132, [R156+0x2800] ;  /* 0x002800009c84783b */ /* 0x000fe80000000200 */
[----:B------:R-:W-:Y:S01]  /*25d0*/  LDSM.16.M88.4 R60, [R158+0x3000] ;  /* 0x003000009e3c783b */ /* 0x000fe20000000200 */
[C---:B--2---:R-:W-:Y:S03]  /*25e0*/  HMMA.16816.F32.BF16 R20, R24.reuse, R92, RZ ;  /* 0x0000005c1814723c */ /* 0x044fe600000418ff */
[----:B------:R-:W2:Y:S04]  /*25f0*/  LDSM.16.M88.4 R68, [R158+0x2c00] ;  /* 0x002c00009e44783b */ /* 0x000ea80000000200 */
[----:B------:R-:W-:Y:S01]  /*2600*/  LDSM.16.M88.4 R124, [R156+0x3000] ;  /* 0x003000009c7c783b */ /* 0x000fe20000000200 */
[----:B----4-:R-:W-:Y:S03]  /*2610*/  HMMA.16816.F32.BF16 R16, R24, R84, RZ ;  /* 0x000000541810723c */ /* 0x010fe600000418ff */
[----:B------:R-:W-:Y:S03]  /*2620*/  LDSM.16.M88.4 R128, [R156+0x2c00] ;  /* 0x002c00009c80783b */ /* 0x000fe60000000200 */
[C---:B-----5:R-:W-:Y:S01]  /*2630*/  HMMA.16816.F32.BF16 R28, R108.reuse, R92, RZ ;  /* 0x0000005c6c1c723c */ /* 0x060fe200000418ff */
[----:B------:R-:W4:Y:S04]  /*2640*/  LDSM.16.M88.4 R52, [R158+0x3400] ;  /* 0x003400009e34783b */ /* 0x000f280000000200 */
[----:B------:R-:W5:Y:S01]  /*2650*/  LDSM.16.M88.4 R120, [R156+0x3400] ;  /* 0x003400009c78783b */ /* 0x000f620000000200 */
[----:B------:R-:W-:Y:S03]  /*2660*/  HMMA.16816.F32.BF16 R32, R108, R84, RZ ;  /* 0x000000546c20723c */ /* 0x000fe600000418ff */
[----:B------:R-:W-:Y:S03]  /*2670*/  LDSM.16.M88.4 R112, [R158+0x3c00] ;  /* 0x003c00009e70783b */ /* 0x000fe60000000200 */
[C---:B---3--:R-:W-:Y:S01]  /*2680*/  HMMA.16816.F32.BF16 R20, R104.reuse, R140, R20 ;  /* 0x0000008c6814723c */ /* 0x048fe20000041814 */
[----:B------:R-:W3:Y:S04]  /*2690*/  LDSM.16.M88.4 R36, [R158+0x3800] ;  /* 0x003800009e24783b */ /* 0x000ee80000000200 */
[----:B------:R-:W-:Y:S01]  /*26a0*/  LDSM.16.M88.4 R100, [R156+0x3800] ;  /* 0x003800009c64783b */ /* 0x000fe20000000200 */
[----:B------:R-:W-:Y:S03]  /*26b0*/  HMMA.16816.F32.BF16 R16, R104, R136, R16 ;  /* 0x000000886810723c */ /* 0x000fe60000041810 */
[----:B------:R-:W0:Y:S03]  /*26c0*/  LDGDEPBAR ;  /* 0x00000000000079af */ /* 0x000e260000000000 */
[C---:B-1----:R-:W-:Y:S06]  /*26d0*/  HMMA.16816.F32.BF16 R28, R12.reuse, R140, R28 ;  /* 0x0000008c0c1c723c */ /* 0x042fec000004181c */
[----:B------:R-:W-:Y:S06]  /*26e0*/  HMMA.16816.F32.BF16 R32, R12, R136, R32 ;  /* 0x000000880c20723c */ /* 0x000fec0000041820 */
[----:B------:R-:W-:Y:S01]  /*26f0*/  FMUL.FTZ R140, R20, UR7 ;  /* 0x00000007148c7c20 */ /* 0x000fe20008410000 */
[----:B------:R-:W-:Y:S01]  /*2700*/  FMUL.FTZ R145, R21, UR7 ;  /* 0x0000000715917c20 */ /* 0x000fe20008410000 */
[----:B------:R-:W-:Y:S01]  /*2710*/  FMUL.FTZ R9, R22, UR7 ;  /* 0x0000000716097c20 */ /* 0x000fe20008410000 */
[----:B------:R-:W-:Y:S01]  /*2720*/  FMUL.FTZ R136, R23, UR7 ;  /* 0x0000000717887c20 */ /* 0x000fe20008410000 */
[-C--:B------:R-:W-:Y:S02]  /*2730*/  HMMA.16816.F32.BF16 R44, R24, R76.reuse, RZ ;  /* 0x0000004c182c723c */ /* 0x080fe400000418ff */
[----:B------:R-:W-:Y:S01]  /*2740*/  FMUL.FTZ R16, R16, UR7 ;  /* 0x0000000710107c20 */ /* 0x000fe20008410000 */
[----:B------:R-:W-:Y:S01]  /*2750*/  FMUL.FTZ R17, R17, UR7 ;  /* 0x0000000711117c20 */ /* 0x000fe20008410000 */
[----:B------:R-:W-:Y:S01]  /*2760*/  FMUL.FTZ R18, R18, UR7 ;  /* 0x0000000712127c20 */ /* 0x000fe20008410000 */
[----:B------:R-:W-:Y:S01]  /*2770*/  MUFU.TANH R145, R145 ;  /* 0x0000009100917308 */ /* 0x000fe20000002400 */
[----:B------:R-:W-:Y:S02]  /*2780*/  HMMA.16816.F32.BF16 R20, R108, R76, RZ ;  /* 0x0000004c6c14723c */ /* 0x000fe400000418ff */
[----:B------:R-:W-:Y:S01]  /*2790*/  FMUL.FTZ R28, R28, UR7 ;  /* 0x000000071c1c7c20 */ /* 0x000fe20008410000 */
[----:B------:R-:W-:Y:S01]  /*27a0*/  FMUL.FTZ R29, R29, UR7 ;  /* 0x000000071d1d7c20 */ /* 0x000fe20008410000 */
[----:B------:R-:W-:Y:S01]  /*27b0*/  FMUL.FTZ R31, R31, UR7 ;  /* 0x000000071f1f7c20 */ /* 0x000fe20008410000 */
[----:B------:R-:W-:Y:S01]  /*27c0*/  FMUL.FTZ R5, R30, UR7 ;  /* 0x000000071e057c20 */ /* 0x000fe20008410000 */
[----:B--2---:R-:W-:Y:S01]  /*27d0*/  HMMA.16816.F32.BF16 R40, R24, R68, RZ ;  /* 0x000000441828723c */ /* 0x004fe200000418ff */
[----:B------:R-:W-:Y:S01]  /*27e0*/  MUFU.TANH R153, R16 ;  /* 0x0000001000997308 */ /* 0x000fe20000002400 */
[----:B------:R-:W-:Y:S01]  /*27f0*/  FMUL.FTZ R32, R32, UR7 ;  /* 0x0000000720207c20 */ /* 0x000fe20008410000 */
[----:B------:R-:W-:Y:S01]  /*2800*/  FMUL.FTZ R33, R33, UR7 ;  /* 0x0000000721217c20 */ /* 0x000fe20008410000 */
[----:B------:R-:W-:Y:S01]  /*2810*/  FMUL.FTZ R34, R34, UR7 ;  /* 0x0000000722227c20 */ /* 0x000fe20008410000 */
[----:B------:R-:W-:Y:S01]  /*2820*/  FMUL.FTZ R35, R35, UR7 ;  /* 0x0000000723237c20 */ /* 0x000fe20008410000 */
[----:B----4-:R-:W-:Y:S03]  /*2830*/  HMMA.16816.F32.BF16 R116, R108, R52, RZ ;  /* 0x000000346c74723c */ /* 0x010fe600000418ff */
[----:B------:R-:W-:Y:S03]  /*2840*/  MUFU.TANH R154, R17 ;  /* 0x00000011009a7308 */ /* 0x000fe60000002400 */
[-C--:B------:R-:W-:Y:S05]  /*2850*/  HMMA.16816.F32.BF16 R44, R104, R132.reuse, R44 ;  /* 0x00000084682c723c */ /* 0x080fea000004182c */
[----:B------:R-:W-:Y:S01]  /*2860*/  MUFU.TANH R141, R28 ;  /* 0x0000001c008d7308 */ /* 0x000fe20000002400 */
[----:B------:R-:W-:Y:S06]  /*2870*/  HMMA.16816.F32.BF16 R20, R12, R132, R20 ;  /* 0x000000840c14723c */ /* 0x000fec0000041814 */
[----:B------:R-:W-:Y:S01]  /*2880*/  HMMA.16816.F32.BF16 R40, R104, R128, R40 ;  /* 0x000000806828723c */ /* 0x000fe20000041828 */
[----:B------:R1:W-:Y:S01]  /*2890*/  MUFU.TANH R132, R18 ;  /* 0x0000001200847308 */ /* 0x0003e20000002400 */
[----:B------:R-:W-:-:S04]  /*28a0*/  FMUL.FTZ R133, R19, UR7 ;  /* 0x0000000713857c20 */ /* 0x000fc80008410000 */
[----:B-----5:R-:W-:Y:S03]  /*28b0*/  HMMA.16816.F32.BF16 R116, R12, R120, R116 ;  /* 0x000000780c74723c */ /* 0x020fe60000041874 */
[----:B------:R-:W-:Y:S03]  /*28c0*/  MUFU.TANH R144, R29 ;  /* 0x0000001d00907308 */ /* 0x000fe60000002400 */
[C---:B------:R-:W-:Y:S01]  /*28d0*/  HMMA.16816.F32.BF16 R96, R24.reuse, R94, RZ ;  /* 0x0000005e1860723c */ /* 0x040fe200000418ff */
[----:B------:R-:W-:Y:S01]  /*28e0*/  FMUL.FTZ R44, R44, UR7 ;  /* 0x000000072c2c7c20 */ /* 0x000fe20008410000 */
[----:B------:R-:W-:Y:S01]  /*28f0*/  FMUL.FTZ R45, R45, UR7 ;  /* 0x000000072d2d7c20 */ /* 0x000fe20008410000 */
[----:B------:R-:W-:Y:S02]  /*2900*/  FMUL.FTZ R46, R46, UR7 ;  /* 0x000000072e2e7c20 */ /* 0x000fe40008410000 */
[----:B------:R2:W4:Y:S01]  /*2910*/  MUFU.TANH R146, R31 ;  /* 0x0000001f00927308 */ /* 0x0005220000002400 */
[----:B-1----:R-:W-:Y:S01]  /*2920*/  HMMA.16816.F32.BF16 R16, R24, R60, RZ ;  /* 0x0000003c1810723c */ /* 0x002fe200000418ff */
[----:B------:R-:W-:Y:S01]  /*2930*/  FMUL.FTZ R155, R22, UR7 ;  /* 0x00000007169b7c20 */ /* 0x000fe20008410000 */
[----:B------:R-:W-:-:S04]  /*2940*/  FMUL.FTZ R160, R23, UR7 ;  /* 0x0000000717a07c20 */ /* 0x000fc80008410000 */
[----:B---3--:R-:W-:Y:S01]  /*2950*/  HMMA.16816.F32.BF16 R48, R108, R36, RZ ;  /* 0x000000246c30723c */ /* 0x008fe200000418ff */
[----:B------:R-:W-:Y:S01]  /*2960*/  MUFU.TANH R137, R32 ;  /* 0x0000002000897308 */ /* 0x000fe20000002400 */
[----:B------:R-:W-:Y:S01]  /*2970*/  FMUL.FTZ R40, R40, UR7 ;  /* 0x0000000728287c20 */ /* 0x000fe20008410000 */
[----:B------:R-:W-:Y:S01]  /*2980*/  FMUL.FTZ R41, R41, UR7 ;  /* 0x0000000729297c20 */ /* 0x000fe20008410000 */
[----:B------:R-:W-:Y:S01]  /*2990*/  FMUL.FTZ R167, R42, UR7 ;  /* 0x000000072aa77c20 */ /* 0x000fe20008410000 */
[----:B------:R-:W-:Y:S01]  /*29a0*/  FMUL.FTZ R168, R43, UR7 ;  /* 0x000000072ba87c20 */ /* 0x000fe20008410000 */
[----:B------:R-:W-:Y:S01]  /*29b0*/  HMMA.16816.F32.BF16 R56, R24, R54, RZ ;  /* 0x000000361838723c */ /* 0x000fe200000418ff */
[----:B------:R-:W-:Y:S01]  /*29c0*/  FMUL.FTZ R117, R117, UR7 ;  /* 0x0000000775757c20 */ /* 0x000fe20008410000 */
[----:B------:R-:W-:Y:S01]  /*29d0*/  FMUL.FTZ R116, R116, UR7 ;  /* 0x0000000774747c20 */ /* 0x000fe20008410000 */
[----:B------:R-:W-:Y:S01]  /*29e0*/  MUFU.TANH R148, R33 ;  /* 0x0000002100947308 */ /* 0x000fe20000002400 */
[----:B------:R-:W-:-:S02]  /*29f0*/  FMUL.FTZ R118, R118, UR7 ;  /* 0x0000000776767c20 */ /* 0x000fc40008410000 */
[----:B--2---:R-:W-:Y:S05]  /*2a00*/  HMMA.16816.F32.BF16 R28, R108, R68, RZ ;  /* 0x000000446c1c723c */ /* 0x004fea00000418ff */
[----:B------:R-:W-:Y:S01]  /*2a10*/  MUFU.TANH R150, R34 ;  /* 0x0000002200967308 */ /* 0x000fe20000002400 */
[----:B------:R-:W-:Y:S06]  /*2a20*/  HMMA.16816.F32.BF16 R16, R104, R124, R16 ;  /* 0x0000007c6810723c */ /* 0x000fec0000041810 */
[C---:B------:R-:W-:Y:S01]  /*2a30*/  HMMA.16816.F32.BF16 R72, R24.reuse, R70, RZ ;  /* 0x000000461848723c */ /* 0x040fe200000418ff */
[----:B------:R1:W-:Y:S05]  /*2a40*/  MUFU.TANH R152, R35 ;  /* 0x0000002300987308 */ /* 0x0003ea0000002400 */
[----:B------:R-:W-:Y:S03]  /*2a50*/  HMMA.16816.F32.BF16 R88, R24, R86, RZ ;  /* 0x000000561858723c */ /* 0x000fe600000418ff */
[----:B------:R-:W-:Y:S03]  /*2a60*/  MUFU.TANH R161, R44 ;  /* 0x0000002c00a17308 */ /* 0x000fe60000002400 */
[----:B------:R-:W-:Y:S05]  /*2a70*/  HMMA.16816.F32.BF16 R28, R12, R128, R28 ;  /* 0x000000800c1c723c */ /* 0x000fea000004181c */
[----:B------:R-:W-:Y:S01]  /*2a80*/  MUFU.TANH R162, R45 ;  /* 0x0000002d00a27308 */ /* 0x000fe20000002400 */
[----:B-1----:R-:W-:Y:S01]  /*2a90*/  HMMA.16816.F32.BF16 R32, R108, R60, RZ ;  /* 0x0000003c6c20723c */ /* 0x002fe200000418ff */
[----:B------:R-:W-:Y:S01]  /*2aa0*/  FMUL.FTZ R128, R20, UR7 ;  /* 0x0000000714807c20 */ /* 0x000fe20008410000 */
[----:B------:R-:W-:Y:S01]  /*2ab0*/  FMUL.FTZ R129, R21, UR7 ;  /* 0x0000000715817c20 */ /* 0x000fe20008410000 */
[----:B------:R-:W-:Y:S01]  /*2ac0*/  FMUL.FTZ R16, R16, UR7 ;  /* 0x0000000710107c20 */ /* 0x000fe20008410000 */
[----:B------:R-:W-:Y:S01]  /*2ad0*/  FMUL.FTZ R175, R17, UR7 ;  /* 0x0000000711af7c20 */ /* 0x000fe20008410000 */
[----:B------:R-:W-:Y:S01]  /*2ae0*/  FMUL.FTZ R177, R18, UR7 ;  /* 0x0000000712b17c20 */ /* 0x000fe20008410000 */
[----:B------:R-:W-:Y:S01]  /*2af0*/  HMMA.16816.F32.BF16 R20, R24, R52, RZ ;  /* 0x000000341814723c */ /* 0x000fe200000418ff */
[----:B------:R1:W-:Y:S01]  /*2b00*/  MUFU.TANH R173, R16 ;  /* 0x0000001000ad7308 */ /* 0x0003e20000002400 */
[----:B------:R-:W-:-:S04]  /*2b10*/  FMUL.FTZ R178, R19, UR7 ;  /* 0x0000000713b27c20 */ /* 0x000fc80008410000 */
[C---:B------:R-:W-:Y:S03]  /*2b20*/  HMMA.16816.F32.BF16 R80, R24.reuse, R78, RZ ;  /* 0x0000004e1850723c */ /* 0x040fe600000418ff */
[----:B------:R-:W-:Y:S03]  /*2b30*/  MUFU.TANH R165, R40 ;  /* 0x0000002800a57308 */ /* 0x000fe60000002400 */
[----:B------:R-:W-:Y:S01]  /*2b40*/  FMUL.FTZ R163, R30, UR7 ;  /* 0x000000071ea37c20 */ /* 0x000fe20008410000 */
[----:B------:R-:W-:Y:S01]  /*2b50*/  FMUL.FTZ R164, R31, UR7 ;  /* 0x000000071fa47c20 */ /* 0x000fe20008410000 */
[----:B------:R-:W-:Y:S03]  /*2b60*/  HMMA.16816.F32.BF16 R64, R24, R62, RZ ;  /* 0x0000003e1840723c */ /* 0x000fe600000418ff */
[----:B------:R2:W-:Y:S01]  /*2b70*/  MUFU.TANH R166, R41 ;  /* 0x0000002900a67308 */ /* 0x0005e20000002400 */
[----:B-1----:R-:W1:Y:S01]  /*2b80*/  LDSM.16.M88.4 R16, [R156+0x3c00] ;  /* 0x003c00009c10783b */ /* 0x002e620000000200 */
[----:B------:R-:W-:-:S04]  /*2b90*/  DEPBAR.LE SB0, 0x0 ;  /* 0x000080000000791a */ /* 0x000fc80000000000 */
[----:B------:R-:W-:Y:S02]  /*2ba0*/  HMMA.16816.F32.BF16 R32, R12, R124, R32 ;  /* 0x0000007c0c20723c */ /* 0x000fe40000041820 */
[----:B------:R3:W-:Y:S04]  /*2bb0*/  MUFU.TANH R124, R46 ;  /* 0x0000002e007c7308 */ /* 0x0007e80000002400 */
[----:B------:R-:W-:Y:S01]  /*2bc0*/  HMMA.16816.F32.BF16 R20, R104, R120, R20 ;  /* 0x000000786814723c */ /* 0x000fe20000041814 */
[----:B------:R-:W-:-:S03]  /*2bd0*/  FMUL.FTZ R125, R47, UR7 ;  /* 0x000000072f7d7c20 */ /* 0x000fc60008410000 */
[----:B------:R-:W-:Y:S02]  /*2be0*/  MUFU.TANH R136, R136 ;  /* 0x0000008800887308 */ /* 0x000fe40000002400 */
[----:B--2---:R-:W-:Y:S01]  /*2bf0*/  HMMA.16816.F32.BF16 R40, R24, R38, RZ ;  /* 0x000000261828723c */ /* 0x004fe200000418ff */
[----:B------:R-:W-:Y:S01]  /*2c00*/  FMUL.FTZ R120, R28, UR7 ;  /* 0x000000071c787c20 */ /* 0x000fe20008410000 */
[----:B------:R-:W-:-:S04]  /*2c10*/  FMUL.FTZ R121, R29, UR7 ;  /* 0x000000071d797c20 */ /* 0x000fc80008410000 */
[C---:B------:R-:W-:Y:S01]  /*2c20*/  HMMA.16816.F32.BF16 R28, R24.reuse, R112, RZ ;  /* 0x00000070181c723c */ /* 0x040fe200000418ff */
[----:B------:R-:W-:Y:S05]  /*2c30*/  MUFU.TANH R133, R133 ;  /* 0x0000008500857308 */ /* 0x000fea0000002400 */
[C---:B---3--:R-:W-:Y:S01]  /*2c40*/  HMMA.16816.F32.BF16 R44, R24.reuse, R36, RZ ;  /* 0x00000024182c723c */ /* 0x048fe200000418ff */
        /* <DEDUP_REMOVED lines=9> */
[----:B------:R-:W-:-:S02]  /*2ce0*/  FMUL.FTZ R23, R23, UR7 ;  /* 0x0000000717177c20 */ /* 0x000fc40008410000 */
[C---:B------:R-:W-:Y:S01]  /*2cf0*/  HMMA.16816.F32.BF16 R92, R108.reuse, R94, RZ ;  /* 0x0000005e6c5c723c */ /* 0x040fe200000418ff */
[----:B------:R-:W-:Y:S05]  /*2d00*/  MUFU.TANH R169, R33 ;  /* 0x0000002100a97308 */ /* 0x000fea0000002400 */
[C---:B------:R-:W-:Y:S03]  /*2d10*/  HMMA.16816.F32.BF16 R60, R108.reuse, R62, RZ ;  /* 0x0000003e6c3c723c */ /* 0x040fe600000418ff */
[----:B------:R-:W-:Y:S03]  /*2d20*/  MUFU.TANH R171, R34 ;  /* 0x0000002200ab7308 */ /* 0x000fe60000002400 */
[C---:B------:R-:W-:Y:S05]  /*2d30*/  HMMA.16816.F32.BF16 R52, R108.reuse, R54, RZ ;  /* 0x000000366c34723c */ /* 0x040fea00000418ff */
[----:B------:R2:W-:Y:S01]  /*2d40*/  MUFU.TANH R172, R35 ;  /* 0x0000002300ac7308 */ /* 0x0005e20000002400 */
[C---:B------:R-:W-:Y:S06]  /*2d50*/  HMMA.16816.F32.BF16 R68, R108.reuse, R70, RZ ;  /* 0x000000466c44723c */ /* 0x040fec00000418ff */
[----:B------:R-:W-:Y:S01]  /*2d60*/  HMMA.16816.F32.BF16 R76, R108, R78, RZ ;  /* 0x0000004e6c4c723c */ /* 0x000fe200000418ff */
[----:B------:R-:W-:Y:S05]  /*2d70*/  MUFU.TANH R129, R129 ;  /* 0x0000008100817308 */ /* 0x000fea0000002400 */
[----:B-1----:R-:W-:Y:S03]  /*2d80*/  HMMA.16816.F32.BF16 R28, R104, R16, R28 ;  /* 0x00000010681c723c */ /* 0x002fe6000004181c */
[----:B------:R-:W-:Y:S03]  /*2d90*/  MUFU.TANH R155, R155 ;  /* 0x0000009b009b7308 */ /* 0x000fe60000002400 */
[C---:B------:R-:W-:Y:S05]  /*2da0*/  HMMA.16816.F32.BF16 R36, R108.reuse, R38, RZ ;  /* 0x000000266c24723c */ /* 0x040fea00000418ff */
[----:B------:R-:W-:Y:S01]  /*2db0*/  MUFU.TANH R128, R128 ;  /* 0x0000008000807308 */ /* 0x000fe20000002400 */
[----:B--2---:R-:W-:Y:S06]  /*2dc0*/  HMMA.16816.F32.BF16 R32, R108, R112, RZ ;  /* 0x000000706c20723c */ /* 0x004fec00000418ff */
[----:B------:R-:W-:Y:S01]  /*2dd0*/  HMMA.16816.F32.BF16 R48, R12, R100, R48 ;  /* 0x000000640c30723c */ /* 0x000fe20000041830 */
[----:B------:R-:W-:Y:S01]  /*2de0*/  FMUL.FTZ R112, R119, UR7 ;  /* 0x0000000777707c20 */ /* 0x000fe20008410000 */
[----:B------:R-:W-:Y:S04]  /*2df0*/  MUFU.TANH R160, R160 ;  /* 0x000000a000a07308 */ /* 0x000fe80000002400 */
[C---:B------:R-:W-:Y:S01]  /*2e00*/  HMMA.16816.F32.BF16 R96, R104.reuse, R142, R96 ;  /* 0x0000008e6860723c */ /* 0x040fe20000041860 */
[----:B------:R-:W-:Y:S01]  /*2e10*/  FMUL.FTZ R29, R29, UR7 ;  /* 0x000000071d1d7c20 */ /* 0x000fe20008410000 */
[----:B------:R-:W-:Y:S01]  /*2e20*/  FMUL.FTZ R28, R28, UR7 ;  /* 0x000000071c1c7c20 */ /* 0x000fe20008410000 */
[----:B------:R-:W-:Y:S01]  /*2e30*/  FMUL.FTZ R30, R30, UR7 ;  /* 0x000000071e1e7c20 */ /* 0x000fe20008410000 */
[----:B------:R-:W-:Y:S02]  /*2e40*/  MUFU.TANH R125, R125 ;  /* 0x0000007d007d7308 */ /* 0x000fe40000002400 */
[C---:B------:R-:W-:Y:S06]  /*2e50*/  HMMA.16816.F32.BF16 R56, R104.reuse, R122, R56 ;  /* 0x0000007a6838723c */ /* 0x040fec0000041838 */
[C---:B------:R-:W-:Y:S01]  /*2e60*/  HMMA.16816.F32.BF16 R72, R104.reuse, R130, R72 ;  /* 0x000000826848723c */ /* 0x040fe20000041848 */
[----:B------:R-:W-:Y:S05]  /*2e70*/  MUFU.TANH R120, R120 ;  /* 0x0000007800787308 */ /* 0x000fea0000002400 */
[----:B------:R-:W-:Y:S03]  /*2e80*/  HMMA.16816.F32.BF16 R24, R104, R18, R24 ;  /* 0x000000126818723c */ /* 0x000fe60000041818 */
[----:B------:R-:W-:Y:S03]  /*2e90*/  MUFU.TANH R163, R163 ;  /* 0x000000a300a37308 */ /* 0x000fe60000002400 */
[----:B------:R-:W-:Y:S01]  /*2ea0*/  HMMA.16816.F32.BF16 R84, R108, R86, RZ ;  /* 0x000000566c54723c */ /* 0x000fe200000418ff */
[----:B------:R-:W-:-:S04]  /*2eb0*/  FMUL.FTZ R99, R99, UR7 ;  /* 0x0000000763637c20 */ /* 0x000fc80008410000 */
[----:B------:R-:W-:Y:S01]  /*2ec0*/  MUFU.TANH R121, R121 ;  /* 0x0000007900797308 */ /* 0x000fe20000002400 */
[C---:B------:R-:W-:Y:S06]  /*2ed0*/  HMMA.16816.F32.BF16 R92, R12.reuse, R142, R92 ;  /* 0x0000008e0c5c723c */ /* 0x040fec000004185c */
[----:B------:R-:W-:Y:S01]  /*2ee0*/  HMMA.16816.F32.BF16 R60, R12, R126, R60 ;  /* 0x0000007e0c3c723c */ /* 0x000fe2000004183c */
[----:B------:R-:W-:Y:S01]  /*2ef0*/  FMUL.FTZ R74, R74, UR7 ;  /* 0x000000074a4a7c20 */ /* 0x000fe20008410000 */
[----:B------:R-:W-:Y:S04]  /*2f00*/  MUFU.TANH R167, R167 ;  /* 0x000000a700a77308 */ /* 0x000fe80000002400 */
[----:B------:R-:W-:Y:S04]  /*2f10*/  HMMA.16816.F32.BF16 R108, R108, R114, RZ ;  /* 0x000000726c6c723c */ /* 0x000fe800000418ff */
[----:B------:R-:W-:Y:S02]  /*2f20*/  MUFU.TANH R164, R164 ;  /* 0x000000a400a47308 */ /* 0x000fe40000002400 */
[C---:B------:R-:W-:Y:S06]  /*2f30*/  HMMA.16816.F32.BF16 R44, R104.reuse, R100, R44 ;  /* 0x00000064682c723c */ /* 0x040fec000004182c */
[----:B------:R-:W-:Y:S01]  /*2f40*/  HMMA.16816.F32.BF16 R88, R104, R138, R88 ;  /* 0x0000008a6858723c */ /* 0x000fe20000041858 */
[----:B------:R-:W-:Y:S01]  /*2f50*/  SHF.R.S32.HI R100, RZ, 0x1f, R149 ;  /* 0x0000001fff647819 */ /* 0x000fe20000011495 */
[----:B------:R1:W-:Y:S01]  /*2f60*/  MUFU.TANH R101, R30 ;  /* 0x0000001e00657308 */ /* 0x0003e20000002400 */
[----:B------:R-:W-:-:S03]  /*2f70*/  FMUL.FTZ R114, R94, UR7 ;  /* 0x000000075e727c20 */ /* 0x000fc60008410000 */
[C---:B------:R-:W-:Y:S04]  /*2f80*/  HMMA.16816.F32.BF16 R64, R104.reuse, R126, R64 ;  /* 0x0000007e6840723c */ /* 0x040fe80000041840 */
[----:B------:R-:W-:Y:S02]  /*2f90*/  MUFU.TANH R114, R114 ;  /* 0x0000007200727308 */ /* 0x000fe40000002400 */
[C---:B------:R-:W-:Y:S06]  /*2fa0*/  HMMA.16816.F32.BF16 R80, R104.reuse, R134, R80 ;  /* 0x000000866850723c */ /* 0x040fec0000041850 */
[----:B------:R-:W-:Y:S01]  /*2fb0*/  HMMA.16816.F32.BF16 R40, R104, R102, R40 ;  /* 0x000000666828723c */ /* 0x000fe20000041828 */
[----:B-1----:R-:W-:Y:S01]  /*2fc0*/  FMUL.FTZ R30, R72, UR7 ;  /* 0x00000007481e7c20 */ /* 0x002fe20008410000 */
[----:B------:R-:W-:Y:S01]  /*2fd0*/  FMUL.FTZ R72, R58, UR7 ;  /* 0x000000073a487c20 */ /* 0x000fe20008410000 */
[----:B------:R-:W-:Y:S01]  /*2fe0*/  FMUL.FTZ R58, R24, UR7 ;  /* 0x00000007183a7c20 */ /* 0x000fe20008410000 */
[----:B------:R-:W-:Y:S01]  /*2ff0*/  MUFU.TANH R126, R74 ;  /* 0x0000004a007e7308 */ /* 0x000fe20000002400 */
[----:B------:R-:W-:Y:S01]  /*3000*/  FMUL.FTZ R45, R45, UR7 ;  /* 0x000000072d2d7c20 */ /* 0x000fe20008410000 */
[----:B------:R-:W-:Y:S01]  /*3010*/  HMMA.16816.F32.BF16 R52, R12, R122, R52 ;  /* 0x0000007a0c34723c */ /* 0x000fe20000041834 */
[----:B------:R-:W-:Y:S01]  /*3020*/  LEA.HI R104, R100, R149, RZ, 0x2 ;  /* 0x0000009564687211 */ /* 0x000fe200078f10ff */
[----:B------:R-:W-:-:S02]  /*3030*/  IMAD R100, R151, 0x20, R2 ;  /* 0x0000002097647824 */ /* 0x000fc400078e0202 */
[----:B------:R-:W-:Y:S01]  /*3040*/  FMUL.FTZ R105, R95, UR7 ;  /* 0x000000075f697c20 */ /* 0x000fe20008410000 */
[----:B------:R-:W-:Y:S01]  /*3050*/  VIADD R2, R158, 0x2000 ;  /* 0x000020009e027836 */ /* 0x000fe20000000000 */
[----:B------:R-:W-:Y:S01]  /*3060*/  LOP3.LUT R104, R104, 0xfffffffc, RZ, 0xc0, !PT ;  /* 0xfffffffc68687812 */ /* 0x000fe200078ec0ff */
[C---:B------:R-:W-:Y:S01]  /*3070*/  HMMA.16816.F32.BF16 R68, R12.reuse, R130, R68 ;  /* 0x000000820c44723c */ /* 0x040fe20000041844 */
[----:B------:R-:W-:Y:S01]  /*3080*/  IMAD.IADD R239, R147, 0x1, R100 ;  /* 0x0000000193ef7824 */ /* 0x000fe200078e0264 */
[----:B------:R-:W-:Y:S01]  /*3090*/  MUFU.TANH R122, R30 ;  /* 0x0000001e007a7308 */ /* 0x000fe20000002400 */
[----:B------:R-:W-:Y:S02]  /*30a0*/  IMAD R156, R3, 0x2, R2 ;  /* 0x00000002039c7824 */ /* 0x000fe400078e0202 */
[----:B------:R-:W-:Y:S01]  /*30b0*/  FMUL.FTZ R2, R98, UR7 ;  /* 0x0000000762027c20 */ /* 0x000fe20008410000 */
[----:B------:R-:W-:Y:S01]  /*30c0*/  FMUL.FTZ R98, R89, UR7 ;  /* 0x0000000759627c20 */ /* 0x000fe20008410000 */
[----:B------:R-:W-:Y:S01]  /*30d0*/  HMMA.16816.F32.BF16 R76, R12, R134, R76 ;  /* 0x000000860c4c723c */ /* 0x000fe2000004184c */
[----:B------:R-:W-:Y:S01]  /*30e0*/  FMUL.FTZ R3, R90, UR7 ;  /* 0x000000075a037c20 */ /* 0x000fe20008410000 */
[----:B------:R-:W-:Y:S01]  /*30f0*/  FMUL.FTZ R90, R91, UR7 ;  /* 0x000000075b5a7c20 */ /* 0x000fe20008410000 */
[----:B------:R-:W-:-:S02]  /*3100*/  IMAD.IADD R235, R149, 0x1, -R104 ;  /* 0x0000000195eb7824 */ /* 0x000fc400078e0a68 */
[----:B------:R-:W-:Y:S01]  /*3110*/  FMUL.FTZ R81, R81, UR7 ;  /* 0x0000000751517c20 */ /* 0x000fe20008410000 */
[----:B------:R-:W-:Y:S01]  /*3120*/  MUFU.TANH R168, R168 ;  /* 0x000000a800a87308 */ /* 0x000fe20000002400 */
[----:B------:R-:W-:Y:S01]  /*3130*/  HMMA.16816.F32.BF16 R32, R12, R16, R32 ;  /* 0x000000100c20723c */ /* 0x000fe20000041820 */
[----:B------:R-:W-:Y:S01]  /*3140*/  FMUL.FTZ R47, R47, UR7 ;  /* 0x000000072f2f7c20 */ /* 0x000fe20008410000 */
[----:B------:R-:W-:Y:S01]  /*3150*/  FMUL.FTZ R44, R44, UR7 ;  /* 0x000000072c2c7c20 */ /* 0x000fe20008410000 */
[----:B------:R-:W-:-:S03]  /*3160*/  FMUL.FTZ R46, R46, UR7 ;  /* 0x000000072e2e7c20 */ /* 0x000fc60008410000 */
[C---:B------:R-:W-:Y:S01]  /*3170*/  HMMA.16816.F32.BF16 R36, R12.reuse, R102, R36 ;  /* 0x000000660c24723c */ /* 0x040fe20000041824 */
[----:B------:R-:W-:Y:S01]  /*3180*/  FMUL.FTZ R17, R49, UR7 ;  /* 0x0000000731117c20 */ /* 0x000fe20008410000 */
[----:B------:R-:W-:Y:S01]  /*3190*/  FMUL.FTZ R49, R51, UR7 ;  /* 0x0000000733317c20 */ /* 0x000fe20008410000 */
[----:B------:R-:W-:Y:S01]  /*31a0*/  FMUL.FTZ R16, R48, UR7 ;  /* 0x0000000730107c20 */ /* 0x000fe20008410000 */
[----:B------:R1:W-:Y:S01]  /*31b0*/  MUFU.TANH R51, R29 ;  /* 0x0000001d00337308 */ /* 0x0003e20000002400 */
[----:B------:R-:W-:Y:S01]  /*31c0*/  FMUL.FTZ R48, R50, UR7 ;  /* 0x0000000732307c20 */ /* 0x000fe20008410000 */
[C---:B------:R-:W-:Y:S01]  /*31d0*/  HMMA.16816.F32.BF16 R84, R12.reuse, R138, R84 ;  /* 0x0000008a0c54723c */ /* 0x040fe20000041854 */
[----:B------:R-:W-:Y:S01]  /*31e0*/  FMUL.FTZ R107, R53, UR7 ;  /* 0x00000007356b7c20 */ /* 0x000fe20008410000 */
[----:B------:R-:W-:Y:S01]  /*31f0*/  FMUL.FTZ R91, R69, UR7 ;  /* 0x00000007455b7c20 */ /* 0x000fe20008410000 */
[----:B------:R-:W-:Y:S02]  /*3200*/  IMAD.MOV.U32 R69, RZ, RZ, 0x8 ;  /* 0x00000008ff457424 */ /* 0x000fe400078e00ff */
[----:B------:R-:W-:Y:S01]  /*3210*/  FMUL.FTZ R103, R60, UR7 ;  /* 0x000000073c677c20 */ /* 0x000fe20008410000 */
[----:B------:R-:W-:Y:S01]  /*3220*/  FMUL.FTZ R113, R52, UR7 ;  /* 0x0000000734717c20 */ /* 0x000fe20008410000 */
[----:B------:R2:W-:Y:S01]  /*3230*/  MUFU.TANH R50, R28 ;  /* 0x0000001c00327308 */ /* 0x0005e20000002400 */
[----:B------:R-:W-:Y:S01]  /*3240*/  HMMA.16816.F32.BF16 R108, R12, R18, R108 ;  /* 0x000000120c6c723c */ /* 0x000fe2000004186c */
[----:B------:R-:W-:Y:S01]  /*3250*/  FMUL.FTZ R89, R79, UR7 ;  /* 0x000000074f597c20 */ /* 0x000fe20008410000 */
[----:B------:R-:W-:Y:S01]  /*3260*/  FMUL.FTZ R100, R77, UR7 ;  /* 0x000000074d647c20 */ /* 0x000fe20008410000 */
[----:B------:R-:W-:Y:S01]  /*3270*/  FMUL.FTZ R106, R68, UR7 ;  /* 0x00000007446a7c20 */ /* 0x000fe20008410000 */
[----:B------:R-:W-:Y:S01]  /*3280*/  FMUL.FTZ R102, R76, UR7 ;  /* 0x000000074c667c20 */ /* 0x000fe20008410000 */
[----:B------:R-:W-:Y:S01]  /*3290*/  FMUL.FTZ R32, R32, UR7 ;  /* 0x0000000720207c20 */ /* 0x000fe20008410000 */
[----:B------:R-:W-:Y:S01]  /*32a0*/  FMUL.FTZ R33, R33, UR7 ;  /* 0x0000000721217c20 */ /* 0x000fe20008410000 */
[----:B------:R-:W-:Y:S01]  /*32b0*/  FMUL.FTZ R15, R96, UR7 ;  /* 0x00000007600f7c20 */ /* 0x000fe20008410000 */
[----:B-1----:R-:W-:Y:S01]  /*32c0*/  FMUL.FTZ R29, R56, UR7 ;  /* 0x00000007381d7c20 */ /* 0x002fe20008410000 */
[----:B------:R-:W-:Y:S01]  /*32d0*/  FMUL.FTZ R96, R97, UR7 ;  /* 0x0000000761607c20 */ /* 0x000fe20008410000 */
[----:B------:R1:W-:Y:S01]  /*32e0*/  MUFU.TANH R56, R2 ;  /* 0x0000000200387308 */ /* 0x0003e20000002400 */
[----:B------:R-:W-:Y:S01]  /*32f0*/  FMUL.FTZ R97, R88, UR7 ;  /* 0x0000000758617c20 */ /* 0x000fe20008410000 */
[----:B------:R-:W-:Y:S01]  /*3300*/  FMUL.FTZ R19, R65, UR7 ;  /* 0x0000000741137c20 */ /* 0x000fe20008410000 */
[----:B------:R-:W-:Y:S01]  /*3310*/  FMUL.FTZ R65, R41, UR7 ;  /* 0x0000000729417c20 */ /* 0x000fe20008410000 */
[----:B------:R-:W-:Y:S01]  /*3320*/  FMUL.FTZ R12, R80, UR7 ;  /* 0x00000007500c7c20 */ /* 0x000fe20008410000 */
[----:B------:R-:W-:Y:S01]  /*3330*/  FMUL.FTZ R41, R27, UR7 ;  /* 0x000000071b297c20 */ /* 0x000fe20008410000 */
[----:B--2---:R-:W-:Y:S01]  /*3340*/  FMUL.FTZ R28, R73, UR7 ;  /* 0x00000007491c7c20 */ /* 0x004fe20008410000 */
[----:B------:R-:W-:Y:S01]  /*3350*/  FMUL.FTZ R73, R57, UR7 ;  /* 0x0000000739497c20 */ /* 0x000fe20008410000 */
[----:B------:R-:W-:Y:S01]  /*3360*/  FMUL.FTZ R57, R25, UR7 ;  /* 0x0000000719397c20 */ /* 0x000fe20008410000 */
[----:B------:R-:W-:Y:S01]  /*3370*/  FMUL.FTZ R25, R93, UR7 ;  /* 0x000000075d197c20 */ /* 0x000fe20008410000 */
[----:B------:R-:W-:Y:S01]  /*3380*/  FMUL.FTZ R93, R63, UR7 ;  /* 0x000000073f5d7c20 */ /* 0x000fe20008410000 */
[----:B------:R-:W-:-:S02]  /*3390*/  IMAD.U32 R63, RZ, RZ, UR5 ;  /* 0x00000005ff3f7e24 */ /* 0x000fc4000f8e00ff */
[----:B------:R-:W-:Y:S01]  /*33a0*/  FMUL.FTZ R80, R66, UR7 ;  /* 0x0000000742507c20 */ /* 0x000fe20008410000 */
[----:B------:R2:W-:Y:S01]  /*33b0*/  MUFU.TANH R24, R97 ;  /* 0x0000006100187308 */ /* 0x0005e20000002400 */
[----:B------:R-:W-:Y:S01]  /*33c0*/  FMUL.FTZ R66, R40, UR7 ;  /* 0x0000000728427c20 */ /* 0x000fe20008410000 */
[----:B------:R-:W-:Y:S01]  /*33d0*/  FMUL.FTZ R40, R92, UR7 ;  /* 0x000000075c287c20 */ /* 0x000fe20008410000 */
[----:B------:R-:W-:Y:S01]  /*33e0*/  FMUL.FTZ R95, R37, UR7 ;  /* 0x00000007255f7c20 */ /* 0x000fe20008410000 */
[----:B-1----:R-:W-:Y:S02]  /*33f0*/  IMAD.SHL.U32 R2, R4, 0x2, RZ ;  /* 0x0000000204027824 */ /* 0x002fe400078e00ff */
[----:B------:R-:W-:Y:S01]  /*3400*/  FMUL.FTZ R79, R38, UR7 ;  /* 0x00000007264f7c20 */ /* 0x000fe20008410000 */
[----:B------:R-:W-:Y:S01]  /*3410*/  VIADDMNMX R4, R8, R69, UR25, PT ;  /* 0x0000001908047e46 */ /* 0x000fe2000b800145 */
[----:B------:R-:W-:Y:S01]  /*3420*/  FMUL.FTZ R94, R85, UR7 ;  /* 0x00000007555e7c20 */ /* 0x000fe20008410000 */
[----:B------:R1:W-:Y:S01]  /*3430*/  MUFU.TANH R27, R98 ;  /* 0x00000062001b7308 */ /* 0x0003e20000002400 */
[----:B------:R-:W-:Y:S01]  /*3440*/  LOP3.LUT R182, R2, 0x6, RZ, 0xc0, !PT ;  /* 0x0000000602b67812 */ /* 0x000fe200078ec0ff */
[----:B------:R-:W-:Y:S01]  /*3450*/  FMUL.FTZ R85, R86, UR7 ;  /* 0x0000000756557c20 */ /* 0x000fe20008410000 */
[----:B------:R-:W-:Y:S01]  /*3460*/  FMUL.FTZ R86, R36, UR7 ;  /* 0x0000000724567c20 */ /* 0x000fe20008410000 */
[----:B------:R-:W-:Y:S01]  /*3470*/  FMUL.FTZ R14, R31, UR7 ;  /* 0x000000071f0e7c20 */ /* 0x000fe20008410000 */
[----:B------:R-:W-:Y:S01]  /*3480*/  FMUL.FTZ R31, R67, UR7 ;  /* 0x00000007431f7c20 */ /* 0x000fe20008410000 */
[----:B------:R-:W-:-:S02]  /*3490*/  IMAD R63, R63, 0x80, R182 ;  /* 0x000000803f3f7824 */ /* 0x000fc400078e02b6 */
[----:B------:R-:W-:Y:S01]  /*34a0*/  FMUL.FTZ R67, R59, UR7 ;  /* 0x000000073b437c20 */ /* 0x000fe20008410000 */
[----:B------:R3:W-:Y:S01]  /*34b0*/  MUFU.TANH R60, R3 ;  /* 0x00000003003c7308 */ /* 0x0007e20000002400 */
[----:B--2---:R-:W-:Y:S01]  /*34c0*/  FMUL.FTZ R97, R61, UR7 ;  /* 0x000000073d617c20 */ /* 0x004fe20008410000 */
[----:B------:R-:W-:Y:S02]  /*34d0*/  VIADD R53, R63, 0x1 ;  /* 0x000000013f357836 */ /* 0x000fe40000000000 */
[----:B------:R-:W-:Y:S01]  /*34e0*/  FMUL.FTZ R59, R43, UR7 ;  /* 0x000000072b3b7c20 */ /* 0x000fe20008410000 */
[----:B------:R-:W-:Y:S02]  /*34f0*/  IMAD.MOV.U32 R61, RZ, RZ, 0x40 ;  /* 0x00000040ff3d7424 */ /* 0x000fe400078e00ff */
[----:B------:R-:W-:Y:S01]  /*3500*/  FMUL.FTZ R43, R26, UR7 ;  /* 0x000000071a2b7c20 */ /* 0x000fe20008410000 */
[----:B------:R-:W-:Y:S01]  /*3510*/  FMUL.FTZ R104, R84, UR7 ;  /* 0x0000000754687c20 */ /* 0x000fe20008410000 */
[----:B------:R-:W-:Y:S01]  /*3520*/  I2FP.F32.S32 R37, R53 ;  /* 0x0000003500257245 */ /* 0x000fe20000201400 */
[----:B------:R2:W5:Y:S01]  /*3530*/  MUFU.TANH R38, R40 ;  /* 0x0000002800267308 */ /* 0x0005620000002400 */
[----:B-1----:R-:W-:Y:S01]  /*3540*/  FMUL.FTZ R98, R55, UR7 ;  /* 0x0000000737627c20 */ /* 0x002fe20008410000 */
[----:B------:R-:W-:Y:S01]  /*3550*/  IMAD.MOV.U32 R55, RZ, RZ, 0x48 ;  /* 0x00000048ff377424 */ /* 0x000fe200078e00ff */
[----:B------:R-:W-:Y:S01]  /*3560*/  ISETP.GE.AND P1, PT, R53, R4, PT ;  /* 0x000000043500720c */ /* 0x000fe20003f26270 */
[C---:B----4-:R-:W-:Y:S01]  /*3570*/  FFMA.FTZ R146, R37.reuse, UR6, R146 ;  /* 0x0000000625927c23 */ /* 0x050fe20008010092 */
[C---:B------:R-:W-:Y:S01]  /*3580*/  FFMA.FTZ R145, R37.reuse, UR6, R145 ;  /* 0x0000000625917c23 */ /* 0x040fe20008010091 */
[----:B------:R-:W-:Y:S01]  /*3590*/  FMUL.FTZ R84, R70, UR7 ;  /* 0x0000000746547c20 */ /* 0x000fe20008410000 */
[C---:B------:R-:W-:Y:S01]  /*35a0*/  VIADDMNMX R2, R8.reuse, R55, UR25, PT ;  /* 0x0000001908027e46 */ /* 0x040fe2000b800137 */
[----:B------:R1:W-:Y:S01]  /*35b0*/  MUFU.TANH R88, R96 ;  /* 0x0000006000587308 */ /* 0x0003e20000002400 */
[C---:B---3--:R-:W-:Y:S01]  /*35c0*/  VIADDMNMX R3, R8.reuse, R61, UR25, PT ;  /* 0x0000001908037e46 */ /* 0x048fe2000b80013d */
[----:B------:R-:W-:Y:S01]  /*35d0*/  FFMA.FTZ R55, R37, UR6, R144 ;  /* 0x0000000625377c23 */ /* 0x000fe20008010090 */
[----:B------:R-:W-:Y:S01]  /*35e0*/  VIMNMX R8, R8, UR25, PT ;  /* 0x0000001908087c48 */ /* 0x000fe2000bfe0100 */
[----:B------:R-:W-:Y:S01]  /*35f0*/  VIADD R61, R63, 0x9 ;  /* 0x000000093f3d7836 */ /* 0x000fe20000000000 */
[----:B------:R-:W-:Y:S01]  /*3600*/  ISETP.GE.AND P0, PT, R53, R3, PT ;  /* 0x000000033500720c */ /* 0x000fe20003f06270 */
[----:B------:R-:W-:Y:S01]  /*3610*/  FMUL.FTZ R18, R83, UR7 ;  /* 0x0000000753127c20 */ /* 0x000fe20008410000 */
[C---:B------:R-:W-:Y:S01]  /*3620*/  ISETP.GE.AND P3, PT, R53.reuse, R8, PT ;  /* 0x000000083500720c */ /* 0x040fe20003f66270 */
[----:B------:R3:W-:Y:S01]  /*3630*/  MUFU.TANH R36, R25 ;  /* 0x0000001900247308 */ /* 0x0007e20000002400 */
[----:B------:R-:W-:Y:S01]  /*3640*/  ISETP.GE.AND P4, PT, R53, R2, PT ;  /* 0x000000023500720c */ /* 0x000fe20003f86270 */
[----:B------:R-:W-:Y:S01]  /*3650*/  FMUL.FTZ R13, R82, UR7 ;  /* 0x00000007520d7c20 */ /* 0x000fe20008410000 */
[----:B------:R-:W-:Y:S01]  /*3660*/  FSEL R55, R55, -INF , !P3 ;  /* 0xff80000037377808 */ /* 0x000fe20005800000 */
[----:B------:R-:W-:Y:S01]  /*3670*/  FMUL.FTZ R83, R71, UR7 ;  /* 0x0000000747537c20 */ /* 0x000fe20008410000 */
[----:B--2---:R-:W-:Y:S01]  /*3680*/  FSEL R40, R146, -INF , !P1 ;  /* 0xff80000092287808 */ /* 0x004fe20004800000 */
[----:B------:R-:W-:Y:S01]  /*3690*/  VIADD R71, R63, 0x11 ;  /* 0x000000113f477836 */ /* 0x000fe20000000000 */
[----:B------:R-:W-:Y:S01]  /*36a0*/  ISETP.GE.AND P1, PT, R61, R8, PT ;  /* 0x000000083d00720c */ /* 0x000fe20003f26270 */
[----:B------:R-:W2:Y:S01]  /*36b0*/  MUFU.TANH R15, R15 ;  /* 0x0000000f000f7308 */ /* 0x000ea20000002400 */
[----:B-1----:R-:W-:Y:S01]  /*36c0*/  FMUL.FTZ R96, R78, UR7 ;  /* 0x000000074e607c20 */ /* 0x002fe20008410000 */
[----:B------:R-:W-:Y:S01]  /*36d0*/  FMUL.FTZ R78, R39, UR7 ;  /* 0x00000007274e7c20 */ /* 0x000fe20008410000 */
[----:B------:R-:W-:-:S02]  /*36e0*/  VIADD R39, R63, 0x8 ;  /* 0x000000083f277836 */ /* 0x000fc40000000000 */
[----:B------:R-:W-:Y:S01]  /*36f0*/  FMUL.FTZ R82, R75, UR7 ;  /* 0x000000074b527c20 */ /* 0x000fe20008410000 */
[----:B------:R-:W-:Y:S01]  /*3700*/  FMUL.FTZ R75, R64, UR7 ;  /* 0x00000007404b7c20 */ /* 0x000fe20008410000 */
[----:B------:R-:W-:Y:S01]  /*3710*/  FMUL.FTZ R64, R42, UR7 ;  /* 0x000000072a407c20 */ /* 0x000fe20008410000 */
[----:B------:R-:W-:Y:S01]  /*3720*/  FMUL.FTZ R42, R87, UR7 ;  /* 0x00000007572a7c20 */ /* 0x000fe20008410000 */
[C---:B------:R-:W-:Y:S01]  /*3730*/  ISETP.GE.AND P2, PT, R39.reuse, R8, PT ;  /* 0x000000082700720c */ /* 0x040fe20003f46270 */
[----:B------:R1:W-:Y:S01]  /*3740*/  MUFU.TANH R69, R12 ;  /* 0x0000000c00457308 */ /* 0x0003e20000002400 */
[C---:B------:R-:W-:Y:S01]  /*3750*/  ISETP.GE.AND P6, PT, R39.reuse, R4, PT ;  /* 0x000000042700720c */ /* 0x040fe20003fc6270 */
[----:B------:R-:W-:Y:S01]  /*3760*/  FMUL.FTZ R77, R110, UR7 ;  /* 0x000000076e4d7c20 */ /* 0x000fe20008410000 */
[----:B------:R-:W-:Y:S01]  /*3770*/  ISETP.GE.AND P5, PT, R39, R3, PT ;  /* 0x000000032700720c */ /* 0x000fe20003fa6270 */
[----:B------:R-:W-:Y:S01]  /*3780*/  FMUL.FTZ R76, R109, UR7 ;  /* 0x000000076d4c7c20 */ /* 0x000fe20008410000 */
[----:B------:R-:W-:Y:S01]  /*3790*/  ISETP.GE.AND P3, PT, R39, R2, PT ;  /* 0x000000022700720c */ /* 0x000fe20003f66270 */
[----:B------:R-:W-:Y:S01]  /*37a0*/  VIADD R109, R63, 0x19 ;  /* 0x000000193f6d7836 */ /* 0x000fe20000000000 */
[----:B------:R-:W-:Y:S01]  /*37b0*/  I2FP.F32.S32 R39, R39 ;  /* 0x0000002700277245 */ /* 0x000fe20000201400 */
[----:B------:R-:W-:Y:S01]  /*37c0*/  MUFU.TANH R52, R105 ;  /* 0x0000006900347308 */ /* 0x000fe20000002400 */
[----:B---3--:R-:W-:Y:S01]  /*37d0*/  FSEL R25, R145, -INF , !P0 ;  /* 0xff80000091197808 */ /* 0x008fe20004000000 */
[----:B------:R-:W-:Y:S01]  /*37e0*/  FMUL.FTZ R92, R62, UR7 ;  /* 0x000000073e5c7c20 */ /* 0x000fe20008410000 */
[----:B------:R-:W-:Y:S01]  /*37f0*/  ISETP.GE.AND P0, PT, R61, R4, PT ;  /* 0x000000043d00720c */ /* 0x000fe20003f06270 */
[C---:B-----5:R-:W-:Y:S01]  /*3800*/  FFMA.FTZ R38, R39.reuse, UR6, R38 ;  /* 0x0000000627267c23 */ /* 0x060fe20008010026 */
[C---:B--2---:R-:W-:Y:S01]  /*3810*/  FFMA.FTZ R15, R39.reuse, UR6, R15 ;  /* 0x00000006270f7c23 */ /* 0x044fe2000801000f */
[----:B------:R-:W-:Y:S01]  /*3820*/  FFMA.FTZ R56, R39, UR6, R56 ;  /* 0x0000000627387c23 */ /* 0x000fe20008010038 */
[----:B------:R-:W-:Y:S01]  /*3830*/  VIADD R123, R63, 0x28 ;  /* 0x000000283f7b7836 */ /* 0x000fe20000000000 */
[----:B------:R-:W2:Y:S01]  /*3840*/  MUFU.TANH R26, R99 ;  /* 0x00000063001a7308 */ /* 0x000ea20000002400 */
[----:B-1----:R-:W-:Y:S01]  /*3850*/  FFMA.FTZ R12, R37, UR6, R136 ;  /* 0x00000006250c7c23 */ /* 0x002fe20008010088 */
[----:B------:R-:W-:Y:S01]  /*3860*/  FSEL R53, R38, -INF , !P2 ;  /* 0xff80000026357808 */ /* 0x000fe20005000000 */
[----:B------:R-:W-:Y:S01]  /*3870*/  VIADD R37, R63, 0x10 ;  /* 0x000000103f257836 */ /* 0x000fe20000000000 */
[----:B------:R-:W-:Y:S01]  /*3880*/  ISETP.GE.AND P2, PT, R61, R2, PT ;  /* 0x000000023d00720c */ /* 0x000fe20003f46270 */
[----:B------:R-:W-:Y:S01]  /*3890*/  FFMA.FTZ R38, R39, UR6, R114 ;  /* 0x0000000627267c23 */ /* 0x000fe20008010072 */
[----:B------:R-:W-:Y:S01]  /*38a0*/  FSEL R12, R12, -INF , !P4 ;  /* 0xff8000000c0c7808 */ /* 0x000fe20006000000 */
[----:B------:R-:W-:Y:S01]  /*38b0*/  VIADD R127, R63, 0x30 ;  /* 0x000000303f7f7836 */ /* 0x000fe20000000000 */
[----:B------:R-:W-:Y:S01]  /*38c0*/  ISETP.GE.AND P4, PT, R61, R3, PT ;  /* 0x000000033d00720c */ /* 0x000fe20003f86270 */
[----:B------:R1:W-:Y:S01]  /*38d0*/  MUFU.TANH R70, R90 ;  /* 0x0000005a00467308 */ /* 0x0003e20000002400 */
[----:B------:R-:W-:Y:S01]  /*38e0*/  I2FP.F32.S32 R61, R61 ;  /* 0x0000003d003d7245 */ /* 0x000fe20000201400 */
[----:B------:R-:W-:Y:S01]  /*38f0*/  VIADD R131, R63, 0x48 ;  /* 0x000000483f837836 */ /* 0x000fe20000000000 */
[----:B------:R-:W-:Y:S01]  /*3900*/  FSEL R38, R38, -INF , !P6 ;  /* 0xff80000026267808 */ /* 0x000fe20007000000 */
[----:B------:R-:W-:Y:S01]  /*3910*/  FMUL.FTZ R34, R34, UR7 ;  /* 0x0000000722227c20 */ /* 0x000fe20008410000 */
[----:B------:R-:W-:Y:S01]  /*3920*/  FSEL R15, R15, -INF , !P5 ;  /* 0xff8000000f0f7808 */ /* 0x000fe20006800000 */
[----:B------:R-:W-:Y:S01]  /*3930*/  FFMA.FTZ R36, R61, UR6, R36 ;  /* 0x000000063d247c23 */ /* 0x000fe20008010024 */
[----:B------:R-:W-:Y:S01]  /*3940*/  ISETP.GE.AND P6, PT, R37, R8, PT ;  /* 0x000000082500720c */ /* 0x000fe20003fc6270 */
[----:B------:R-:W-:Y:S01]  /*3950*/  FFMA.FTZ R88, R61, UR6, R88 ;  /* 0x000000063d587c23 */ /* 0x000fe20008010058 */
[----:B------:R-:W-:Y:S01]  /*3960*/  ISETP.GE.AND P5, PT, R37, R4, PT ;  /* 0x000000042500720c */ /* 0x000fe20003fa6270 */
[C---:B--2---:R-:W-:Y:S01]  /*3970*/  FFMA.FTZ R26, R61.reuse, UR6, R26 ;  /* 0x000000063d1a7c23 */ /* 0x044fe2000801001a */
[----:B------:R-:W-:Y:S01]  /*3980*/  FSEL R39, R36, -INF , !P1 ;  /* 0xff80000024277808 */ /* 0x000fe20004800000 */
[----:B------:R-:W-:Y:S01]  /*3990*/  FFMA.FTZ R36, R61, UR6, R52 ;  /* 0x000000063d247c23 */ /* 0x000fe20008010034 */
[----:B------:R-:W-:Y:S01]  /*39a0*/  I2FP.F32.S32 R52, R37 ;  /* 0x0000002500347245 */ /* 0x000fe20000201400 */
[----:B------:R2:W-:Y:S01]  /*39b0*/  MUFU.TANH R105, R13 ;  /* 0x0000000d00697308 */ /* 0x0005e20000002400 */
[C---:B------:R-:W-:Y:S01]  /*39c0*/  ISETP.GE.AND P1, PT, R37.reuse, R2, PT ;  /* 0x000000022500720c */ /* 0x040fe20003f26270 */
[----:B------:R-:W-:Y:S01]  /*39d0*/  FMUL.FTZ R99, R54, UR7 ;  /* 0x0000000736637c20 */ /* 0x000fe20008410000 */
[----:B-1----:R-:W-:Y:S01]  /*39e0*/  FSEL R90, R56, -INF , !P3 ;  /* 0xff800000385a7808 */ /* 0x002fe20005800000 */
[C---:B------:R-:W-:Y:S01]  /*39f0*/  FFMA.FTZ R56, R52.reuse, UR6, R150 ;  /* 0x0000000634387c23 */ /* 0x040fe20008010096 */
[-C--:B------:R-:W-:Y:S01]  /*3a00*/  ISETP.GE.AND P3, PT, R37, R3.reuse, PT ;  /* 0x000000032500720c */ /* 0x080fe20003f66270 */
[----:B------:R-:W-:Y:S01]  /*3a10*/  FFMA.FTZ R37, R52, UR6, R137 ;  /* 0x0000000634257c23 */ /* 0x000fe20008010089 */
[----:B------:R-:W-:Y:S01]  /*3a20*/  FSEL R36, R36, -INF , !P0 ;  /* 0xff80000024247808 */ /* 0x000fe20004000000 */
[----:B------:R-:W-:Y:S01]  /*3a30*/  MUFU.TANH R104, R104 ;  /* 0x0000006800687308 */ /* 0x000fe20000002400 */
[----:B------:R-:W-:Y:S01]  /*3a40*/  FSEL R26, R26, -INF , !P2 ;  /* 0xff8000001a1a7808 */ /* 0x000fe20005000000 */
[C---:B------:R-:W-:Y:S01]  /*3a50*/  FFMA.FTZ R87, R52.reuse, UR6, R153 ;  /* 0x0000000634577c23 */ /* 0x040fe20008010099 */
[----:B------:R-:W-:Y:S01]  /*3a60*/  FSEL R37, R37, -INF , !P6 ;  /* 0xff80000025257808 */ /* 0x000fe20007000000 */
[----:B------:R-:W-:Y:S01]  /*3a70*/  FFMA.FTZ R132, R52, UR6, R132 ;  /* 0x0000000634847c23 */ /* 0x000fe20008010084 */
[----:B------:R-:W-:Y:S01]  /*3a80*/  ISETP.GE.AND P0, PT, R71, R8, PT ;  /* 0x000000084700720c */ /* 0x000fe20003f06270 */
[----:B------:R-:W-:Y:S01]  /*3a90*/  FMUL.FTZ R35, R35, UR7 ;  /* 0x0000000723237c20 */ /* 0x000fe20008410000 */
[C---:B------:R-:W-:Y:S01]  /*3aa0*/  ISETP.GE.AND P2, PT, R71.reuse, R3, PT ;  /* 0x000000034700720c */ /* 0x040fe20003f46270 */
[----:B------:R1:W-:Y:S01]  /*3ab0*/  MUFU.TANH R110, R81 ;  /* 0x00000051006e7308 */ /* 0x0003e20000002400 */
[----:B--2---:R-:W-:Y:S01]  /*3ac0*/  FSEL R13, R88, -INF , !P4 ;  /* 0xff800000580d7808 */ /* 0x004fe20006000000 */
[----:B------:R-:W-:Y:S01]  /*3ad0*/  FMUL.FTZ R108, R108, UR7 ;  /* 0x000000076c6c7c20 */ /* 0x000fe20008410000 */
[----:B------:R-:W-:Y:S01]  /*3ae0*/  ISETP.GE.AND P4, PT, R71, R4, PT ;  /* 0x000000044700720c */ /* 0x000fe20003f86270 */
[----:B------:R-:W-:Y:S01]  /*3af0*/  FMUL.FTZ R111, R111, UR7 ;  /* 0x000000076f6f7c20 */ /* 0x000fe20008410000 */
[----:B------:R-:W-:-:S02]  /*3b00*/  ISETP.GE.AND P6, PT, R71, R2, PT ;  /* 0x000000024700720c */ /* 0x000fc40003fc6270 */
[----:B------:R-:W-:Y:S01]  /*3b10*/  I2FP.F32.S32 R71, R71 ;  /* 0x0000004700477245 */ /* 0x000fe20000201400 */
[----:B------:R2:W3:Y:S01]  /*3b20*/  MUFU.TANH R61, R94 ;  /* 0x0000005e003d7308 */ /* 0x0004e20000002400 */
[----:B------:R-:W-:Y:S02]  /*3b30*/  FSEL R56, R56, -INF , !P5 ;  /* 0xff80000038387808 */ /* 0x000fe40006800000 */
[----:B------:R-:W-:Y:S01]  /*3b40*/  FSEL R87, R87, -INF , !P3 ;  /* 0xff80000057577808 */ /* 0x000fe20005800000 */
[C---:B------:R-:W-:Y:S01]  /*3b50*/  FFMA.FTZ R68, R71.reuse, UR6, R148 ;  /* 0x0000000647447c23 */ /* 0x040fe20008010094 */
[C---:B------:R-:W-:Y:S01]  /*3b60*/  FFMA.FTZ R54, R71.reuse, UR6, R152 ;  /* 0x0000000647367c23 */ /* 0x040fe20008010098 */
[----:B------:R-:W-:Y:S01]  /*3b70*/  FFMA.FTZ R154, R71, UR6, R154 ;  /* 0x00000006479a7c23 */ /* 0x000fe2000801009a */
[----:B------:R-:W-:Y:S01]  /*3b80*/  I2FP.F32.S32 R88, R109 ;  /* 0x0000006d00587245 */ /* 0x000fe20000201400 */
[----:B------:R4:W5:Y:S01]  /*3b90*/  MUFU.TANH R52, R85 ;  /* 0x0000005500347308 */ /* 0x0009620000002400 */
[----:B-1----:R-:W-:Y:S01]  /*3ba0*/  VIADD R81, R63, 0x18 ;  /* 0x000000183f517836 */ /* 0x002fe20000000000 */
[----:B------:R-:W-:-:S02]  /*3bb0*/  FSEL R68, R68, -INF , !P0 ;  /* 0xff80000044447808 */ /* 0x000fc40004000000 */
[----:B------:R-:W-:Y:S01]  /*3bc0*/  FSEL R54, R54, -INF , !P4 ;  /* 0xff80000036367808 */ /* 0x000fe20006000000 */
[----:B------:R-:W-:Y:S01]  /*3bd0*/  FFMA.FTZ R27, R88, UR6, R27 ;  /* 0x00000006581b7c23 */ /* 0x000fe2000801001b */
[C---:B------:R-:W-:Y:S02]  /*3be0*/  ISETP.GE.AND P5, PT, R81.reuse, R8, PT ;  /* 0x000000085100720c */ /* 0x040fe40003fa6270 */
[----:B------:R1:W1:Y:S01]  /*3bf0*/  MUFU.TANH R119, R42 ;  /* 0x0000002a00777308 */ /* 0x0002620000002400 */
[----:B--2---:R-:W-:Y:S01]  /*3c00*/  FSEL R94, R132, -INF , !P1 ;  /* 0xff800000845e7808 */ /* 0x004fe20004800000 */
[----:B---3--:R-:W-:Y:S01]  /*3c10*/  FFMA.FTZ R61, R88, UR6, R61 ;  /* 0x00000006583d7c23 */ /* 0x008fe2000801003d */
[C---:B------:R-:W-:Y:S02]  /*3c20*/  ISETP.GE.AND P3, PT, R81.reuse, R4, PT ;  /* 0x000000045100720c */ /* 0x040fe40003f66270 */
[C---:B------:R-:W-:Y:S02]  /*3c30*/  ISETP.GE.AND P1, PT, R81.reuse, R3, PT ;  /* 0x000000035100720c */ /* 0x040fe40003f26270 */
[----:B------:R-:W-:Y:S01]  /*3c40*/  ISETP.GE.AND P0, PT, R81, R2, PT ;  /* 0x000000025100720c */ /* 0x000fe20003f06270 */
[----:B------:R2:W-:Y:S01]  /*3c50*/  MUFU.TANH R115, R18 ;  /* 0x0000001200737308 */ /* 0x0005e20000002400 */
[----:B------:R-:W-:-:S02]  /*3c60*/  I2FP.F32.S32 R81, R81 ;  /* 0x0000005100517245 */ /* 0x000fc40000201400 */
[----:B----4-:R-:W-:Y:S02]  /*3c70*/  FSEL R85, R154, -INF , !P2 ;  /* 0xff8000009a557808 */ /* 0x010fe40005000000 */
[----:B------:R-:W-:Y:S01]  /*3c80*/  ISETP.GE.AND P4, PT, R109, R8, PT ;  /* 0x000000086d00720c */ /* 0x000fe20003f86270 */
[C---:B------:R-:W-:Y:S01]  /*3c90*/  FFMA.FTZ R62, R81.reuse, UR6, R104 ;  /* 0x00000006513e7c23 */ /* 0x040fe20008010068 */
[----:B-----5:R-:W-:Y:S01]  /*3ca0*/  FFMA.FTZ R52, R81, UR6, R52 ;  /* 0x0000000651347c23 */ /* 0x020fe20008010034 */
[----:B------:R-:W-:Y:S01]  /*3cb0*/  ISETP.GE.AND P2, PT, R109, R4, PT ;  /* 0x000000046d00720c */ /* 0x000fe20003f46270 */
[C---:B-1----:R-:W-:Y:S01]  /*3cc0*/  FFMA.FTZ R42, R81.reuse, UR6, R24 ;  /* 0x00000006512a7c23 */ /* 0x042fe20008010018 */
[----:B------:R-:W-:Y:S01]  /*3cd0*/  FFMA.FTZ R24, R81, UR6, R60 ;  /* 0x0000000651187c23 */ /* 0x000fe2000801003c */
[----:B------:R-:W-:Y:S01]  /*3ce0*/  FSEL R62, R62, -INF , !P5 ;  /* 0xff8000003e3e7808 */ /* 0x000fe20006800000 */
[----:B------:R-:W1:Y:S01]  /*3cf0*/  MUFU.TANH R30, R102 ;  /* 0x00000066001e7308 */ /* 0x000e620000002400 */
[----:B------:R-:W-:-:S02]  /*3d00*/  ISETP.GE.AND P5, PT, R109, R2, PT ;  /* 0x000000026d00720c */ /* 0x000fc40003fa6270 */
[----:B------:R-:W-:Y:S01]  /*3d10*/  FSEL R81, R42, -INF , !P1 ;  /* 0xff8000002a517808 */ /* 0x000fe20004800000 */
[----:B------:R-:W-:Y:S01]  /*3d20*/  FFMA.FTZ R42, R88, UR6, R119 ;  /* 0x00000006582a7c23 */ /* 0x000fe20008010077 */
[----:B--2---:R-:W-:Y:S01]  /*3d30*/  FFMA.FTZ R18, R71, UR6, R133 ;  /* 0x0000000647127c23 */ /* 0x004fe20008010085 */
[----:B------:R-:W-:Y:S01]  /*3d40*/  VIADD R71, R63, 0x20 ;  /* 0x000000203f477836 */ /* 0x000fe20000000000 */
[----:B------:R-:W-:Y:S01]  /*3d50*/  FSEL R52, R52, -INF , !P3 ;  /* 0xff80000034347808 */ /* 0x000fe20005800000 */
[----:B------:R-:W-:Y:S01]  /*3d60*/  FFMA.FTZ R88, R88, UR6, R70 ;  /* 0x0000000658587c23 */ /* 0x000fe20008010046 */
[----:B------:R-:W-:Y:S01]  /*3d70*/  FSEL R24, R24, -INF , !P0 ;  /* 0xff80000018187808 */ /* 0x000fe20004000000 */
[----:B------:R-:W-:Y:S01]  /*3d80*/  MUFU.TANH R114, R28 ;  /* 0x0000001c00727308 */ /* 0x000fe20000002400 */
[----:B------:R-:W-:Y:S02]  /*3d90*/  FSEL R18, R18, -INF , !P6 ;  /* 0xff80000012127808 */ /* 0x000fe40007000000 */
[----:B------:R-:W-:Y:S01]  /*3da0*/  ISETP.GE.AND P6, PT, R109, R3, PT ;  /* 0x000000036d00720c */ /* 0x000fe20003fc6270 */
[----:B------:R-:W-:Y:S01]  /*3db0*/  VIADD R109, R63, 0x21 ;  /* 0x000000213f6d7836 */ /* 0x000fe20000000000 */
[----:B------:R-:W-:-:S02]  /*3dc0*/  FSEL R61, R61, -INF , !P4 ;  /* 0xff8000003d3d7808 */ /* 0x000fc40006000000 */
[C---:B------:R-:W-:Y:S01]  /*3dd0*/  ISETP.GE.AND P3, PT, R71.reuse, R8, PT ;  /* 0x000000084700720c */ /* 0x040fe20003f66270 */
[----:B------:R2:W-:Y:S01]  /*3de0*/  MUFU.TANH R28, R100 ;  /* 0x00000064001c7308 */ /* 0x0005e20000002400 */
[C---:B------:R-:W-:Y:S02]  /*3df0*/  ISETP.GE.AND P1, PT, R71.reuse, R4, PT ;  /* 0x000000044700720c */ /* 0x040fe40003f26270 */
[C---:B------:R-:W-:Y:S02]  /*3e00*/  ISETP.GE.AND P0, PT, R71.reuse, R3, PT ;  /* 0x000000034700720c */ /* 0x040fe40003f06270 */
[----:B------:R-:W-:Y:S02]  /*3e10*/  ISETP.GE.AND P4, PT, R71, R2, PT ;  /* 0x000000024700720c */ /* 0x000fe40003f86270 */
[----:B------:R-:W-:Y:S01]  /*3e20*/  I2FP.F32.S32 R71, R71 ;  /* 0x0000004700477245 */ /* 0x000fe20000201400 */
[----:B------:R-:W3:Y:S01]  /*3e30*/  MUFU.TANH R96, R96 ;  /* 0x0000006000607308 */ /* 0x000ee20000002400 */
[----:B------:R-:W-:-:S02]  /*3e40*/  I2FP.F32.S32 R70, R109 ;  /* 0x0000006d00467245 */ /* 0x000fc40000201400 */
[----:B------:R-:W-:Y:S01]  /*3e50*/  FSEL R42, R42, -INF , !P2 ;  /* 0xff8000002a2a7808 */ /* 0x000fe20005000000 */
[C---:B------:R-:W-:Y:S01]  /*3e60*/  FFMA.FTZ R104, R71.reuse, UR6, R155 ;  /* 0x0000000647687c23 */ /* 0x040fe2000801009b */
[C---:B------:R-:W-:Y:S01]  /*3e70*/  FFMA.FTZ R119, R71.reuse, UR6, R161 ;  /* 0x0000000647777c23 */ /* 0x040fe200080100a1 */
[----:B------:R-:W-:Y:S01]  /*3e80*/  FFMA.FTZ R124, R71, UR6, R124 ;  /* 0x00000006477c7c23 */ /* 0x000fe2000801007c */
[----:B------:R-:W-:Y:S01]  /*3e90*/  FFMA.FTZ R74, R70, UR6, R129 ;  /* 0x00000006464a7c23 */ /* 0x000fe20008010081 */
[-C--:B------:R-:W-:Y:S01]  /*3ea0*/  ISETP.GE.AND P2, PT, R109, R8.reuse, PT ;  /* 0x000000086d00720c */ /* 0x080fe20003f46270 */
[----:B------:R-:W-:Y:S01]  /*3eb0*/  FFMA.FTZ R60, R71, UR6, R128 ;  /* 0x00000006473c7c23 */ /* 0x000fe20008010080 */
[----:B------:R-:W-:Y:S01]  /*3ec0*/  FSEL R104, R104, -INF , !P1 ;  /* 0xff80000068687808 */ /* 0x000fe20004800000 */
[C---:B------:R-:W-:Y:S01]  /*3ed0*/  FFMA.FTZ R160, R70.reuse, UR6, R160 ;  /* 0x0000000646a07c23 */ /* 0x040fe200080100a0 */
[----:B------:R-:W-:Y:S01]  /*3ee0*/  FSEL R119, R119, -INF , !P0 ;  /* 0xff80000077777808 */ /* 0x000fe20004000000 */
[----:B------:R-:W-:Y:S01]  /*3ef0*/  FFMA.FTZ R125, R70, UR6, R125 ;  /* 0x00000006467d7c23 */ /* 0x000fe2000801007d */
[----:B--2---:R-:W-:Y:S01]  /*3f00*/  FSEL R100, R124, -INF , !P4 ;  /* 0xff8000007c647808 */ /* 0x004fe20006000000 */
[----:B------:R-:W-:Y:S01]  /*3f10*/  VIADD R129, R63, 0x29 ;  /* 0x000000293f817836 */ /* 0x000fe20000000000 */
[----:B------:R-:W-:Y:S01]  /*3f20*/  FSEL R74, R74, -INF , !P2 ;  /* 0xff8000004a4a7808 */ /* 0x000fe20005000000 */
[----:B------:R2:W4:Y:S01]  /*3f30*/  MUFU.TANH R128, R89 ;  /* 0x0000005900807308 */ /* 0x0005220000002400 */
[----:B------:R-:W-:-:S02]  /*3f40*/  ISETP.GE.AND P1, PT, R123, R8, PT ;  /* 0x000000087b00720c */ /* 0x000fc40003f26270 */
[C---:B------:R-:W-:Y:S02]  /*3f50*/  ISETP.GE.AND P0, PT, R123.reuse, R4, PT ;  /* 0x000000047b00720c */ /* 0x040fe40003f06270 */
[C---:B------:R-:W-:Y:S02]  /*3f60*/  ISETP.GE.AND P4, PT, R123.reuse, R3, PT ;  /* 0x000000037b00720c */ /* 0x040fe40003f86270 */
[----:B------:R-:W-:Y:S01]  /*3f70*/  ISETP.GE.AND P2, PT, R123, R2, PT ;  /* 0x000000027b00720c */ /* 0x000fe20003f46270 */
[----:B------:R4:W-:Y:S01]  /*3f80*/  MUFU.TANH R124, R82 ;  /* 0x00000052007c7308 */ /* 0x0009e20000002400 */
[----:B------:R-:W-:Y:S02]  /*3f90*/  I2FP.F32.S32 R123, R123 ;  /* 0x0000007b007b7245 */ /* 0x000fe40000201400 */
[----:B------:R-:W-:Y:S02]  /*3fa0*/  FSEL R27, R27, -INF , !P6 ;  /* 0xff8000001b1b7808 */ /* 0x000fe40007000000 */
[----:B------:R-:W-:Y:S01]  /*3fb0*/  FSEL R88, R88, -INF , !P5 ;  /* 0xff80000058587808 */ /* 0x000fe20006800000 */
[C---:B-1----:R-:W-:Y:S01]  /*3fc0*/  FFMA.FTZ R71, R123.reuse, UR6, R30 ;  /* 0x000000067b477c23 */ /* 0x042fe2000801001e */
[----:B------:R-:W-:Y:S01]  /*3fd0*/  FSEL R60, R60, -INF , !P3 ;  /* 0xff8000003c3c7808 */ /* 0x000fe20005800000 */
[----:B---3--:R-:W-:Y:S01]  /*3fe0*/  FFMA.FTZ R96, R123, UR6, R96 ;  /* 0x000000067b607c23 */ /* 0x008fe20008010060 */
[C---:B------:R-:W-:Y:S01]  /*3ff0*/  ISETP.GE.AND P6, PT, R109.reuse, R4, PT ;  /* 0x000000046d00720c */ /* 0x040fe20003fc6270 */
[----:B------:R-:W1:Y:S01]  /*4000*/  MUFU.TANH R106, R106 ;  /* 0x0000006a006a7308 */ /* 0x000e620000002400 */
[----:B------:R-:W-:-:S02]  /*4010*/  ISETP.GE.AND P5, PT, R109, R3, PT ;  /* 0x000000036d00720c */ /* 0x000fc40003fa6270 */
[----:B------:R-:W-:Y:S01]  /*4020*/  ISETP.GE.AND P3, PT, R109, R2, PT ;  /* 0x000000026d00720c */ /* 0x000fe20003f66270 */
[----:B------:R-:W-:Y:S01]  /*4030*/  FFMA.FTZ R109, R70, UR6, R162 ;  /* 0x00000006466d7c23 */ /* 0x000fe200080100a2 */
[----:B------:R-:W-:Y:S01]  /*4040*/  FSEL R102, R160, -INF , !P6 ;  /* 0xff800000a0667808 */ /* 0x000fe20007000000 */
[----:B------:R-:W-:Y:S01]  /*4050*/  FFMA.FTZ R70, R123, UR6, R69 ;  /* 0x000000067b467c23 */ /* 0x000fe20008010045 */
[----:B------:R-:W-:Y:S01]  /*4060*/  FSEL R30, R125, -INF , !P3 ;  /* 0xff8000007d1e7808 */ /* 0x000fe20005800000 */
[----:B------:R-:W-:Y:S01]  /*4070*/  VIADD R125, R63, 0x31 ;  /* 0x000000313f7d7836 */ /* 0x000fe20000000000 */
[----:B------:R-:W-:Y:S01]  /*4080*/  FSEL R109, R109, -INF , !P5 ;  /* 0xff8000006d6d7808 */ /* 0x000fe20006800000 */
[----:B------:R-:W-:Y:S01]  /*4090*/  FFMA.FTZ R69, R123, UR6, R105 ;  /* 0x000000067b457c23 */ /* 0x000fe20008010069 */
[----:B------:R-:W-:Y:S01]  /*40a0*/  FSEL R71, R71, -INF , !P1 ;  /* 0xff80000047477808 */ /* 0x000fe20004800000 */
[----:B------:R-:W3:Y:S01]  /*40b0*/  MUFU.TANH R84, R84 ;  /* 0x0000005400547308 */ /* 0x000ee20000002400 */
[----:B------:R-:W-:-:S02]  /*40c0*/  ISETP.GE.AND P6, PT, R129, R8, PT ;  /* 0x000000088100720c */ /* 0x000fc40003fc6270 */
[C---:B------:R-:W-:Y:S02]  /*40d0*/  ISETP.GE.AND P5, PT, R129.reuse, R4, PT ;  /* 0x000000048100720c */ /* 0x040fe40003fa6270 */
[C---:B------:R-:W-:Y:S02]  /*40e0*/  ISETP.GE.AND P3, PT, R129.reuse, R3, PT ;  /* 0x000000038100720c */ /* 0x040fe40003f66270 */
[----:B------:R-:W-:Y:S01]  /*40f0*/  ISETP.GE.AND P1, PT, R129, R2, PT ;  /* 0x000000028100720c */ /* 0x000fe20003f26270 */
[----:B------:R5:W-:Y:S01]  /*4100*/  MUFU.TANH R123, R75 ;  /* 0x0000004b007b7308 */ /* 0x000be20000002400 */
[----:B------:R-:W-:Y:S02]  /*4110*/  I2FP.F32.S32 R129, R129 ;  /* 0x0000008100817245 */ /* 0x000fe40000201400 */
[----:B------:R-:W-:Y:S02]  /*4120*/  FSEL R105, R70, -INF , !P4 ;  /* 0xff80000046697808 */ /* 0x000fe40006000000 */
[----:B------:R-:W-:Y:S01]  /*4130*/  I2FP.F32.S32 R134, R127 ;  /* 0x0000007f00867245 */ /* 0x000fe20000201400 */
[C---:B--2---:R-:W-:Y:S01]  /*4140*/  FFMA.FTZ R89, R129.reuse, UR6, R28 ;  /* 0x0000000681597c23 */ /* 0x044fe2000801001c */
[----:B----4-:R-:W-:Y:S01]  /*4150*/  FFMA.FTZ R82, R129, UR6, R128 ;  /* 0x0000000681527c23 */ /* 0x010fe20008010080 */
[----:B------:R-:W-:Y:S01]  /*4160*/  FSEL R28, R69, -INF , !P2 ;  /* 0xff800000451c7808 */ /* 0x000fe20005000000 */
[----:B------:R-:W-:Y:S01]  /*4170*/  MUFU.TANH R83, R83 ;  /* 0x0000005300537308 */ /* 0x000fe20000002400 */
[----:B------:R-:W-:Y:S01]  /*4180*/  FSEL R96, R96, -INF , !P0 ;  /* 0xff80000060607808 */ /* 0x000fe20004000000 */
[C---:B------:R-:W-:Y:S01]  /*4190*/  FFMA.FTZ R69, R134.reuse, UR6, R120 ;  /* 0x0000000686457c23 */ /* 0x040fe20008010078 */
[----:B------:R-:W-:Y:S01]  /*41a0*/  FSEL R70, R89, -INF , !P6 ;  /* 0xff80000059467808 */ /* 0x000fe20007000000 */
[----:B------:R-:W-:Y:S01]  /*41b0*/  FFMA.FTZ R89, R129, UR6, R110 ;  /* 0x0000000681597c23 */ /* 0x000fe2000801006e */
[----:B------:R-:W-:Y:S01]  /*41c0*/  I2FP.F32.S32 R110, R125 ;  /* 0x0000007d006e7245 */ /* 0x000fe20000201400 */
[C---:B------:R-:W-:Y:S01]  /*41d0*/  FFMA.FTZ R142, R134.reuse, UR6, R163 ;  /* 0x00000006868e7c23 */ /* 0x040fe200080100a3 */
[C---:B------:R-:W-:Y:S01]  /*41e0*/  FFMA.FTZ R133, R134.reuse, UR6, R165 ;  /* 0x0000000686857c23 */ /* 0x040fe200080100a5 */
[----:B------:R-:W-:Y:S01]  /*41f0*/  ISETP.GE.AND P0, PT, R127, R8, PT ;  /* 0x000000087f00720c */ /* 0x000fe20003f06270 */
[----:B------:R-:W-:Y:S01]  /*4200*/  FFMA.FTZ R129, R129, UR6, R115 ;  /* 0x0000000681817c23 */ /* 0x000fe20008010073 */
[C---:B------:R-:W-:Y:S01]  /*4210*/  ISETP.GE.AND P4, PT, R127.reuse, R4, PT ;  /* 0x000000047f00720c */ /* 0x040fe20003f86270 */
[----:B------:R-:W-:Y:S01]  /*4220*/  FFMA.FTZ R134, R134, UR6, R167 ;  /* 0x0000000686867c23 */ /* 0x000fe200080100a7 */
[C---:B------:R-:W-:Y:S01]  /*4230*/  ISETP.GE.AND P2, PT, R127.reuse, R3, PT ;  /* 0x000000037f00720c */ /* 0x040fe20003f46270 */
[----:B-----5:R-:W-:Y:S01]  /*4240*/  FFMA.FTZ R75, R110, UR6, R121 ;  /* 0x000000066e4b7c23 */ /* 0x020fe20008010079 */
[----:B------:R-:W-:Y:S01]  /*4250*/  ISETP.GE.AND P6, PT, R127, R2, PT ;  /* 0x000000027f00720c */ /* 0x000fe20003fc6270 */
[----:B------:R-:W-:Y:S01]  /*4260*/  MUFU.TANH R115, R19 ;  /* 0x0000001300737308 */ /* 0x000fe20000002400 */
[----:B------:R-:W-:Y:S01]  /*4270*/  FSEL R82, R82, -INF , !P5 ;  /* 0xff80000052527808 */ /* 0x000fe20006800000 */
[----:B------:R-:W-:Y:S01]  /*4280*/  VIADD R127, R63, 0x38 ;  /* 0x000000383f7f7836 */ /* 0x000fe20000000000 */
[----:B------:R-:W-:Y:S01]  /*4290*/  ISETP.GE.AND P5, PT, R125, R8, PT ;  /* 0x000000087d00720c */ /* 0x000fe20003fa6270 */
[----:B------:R-:W-:Y:S01]  /*42a0*/  VIADD R121, R63, 0x39 ;  /* 0x000000393f797836 */ /* 0x000fe20000000000 */
[----:B------:R-:W-:Y:S01]  /*42b0*/  FSEL R142, R142, -INF , !P4 ;  /* 0xff8000008e8e7808 */ /* 0x000fe20006000000 */
[----:B------:R-:W-:Y:S01]  /*42c0*/  FFMA.FTZ R128, R110, UR6, R164 ;  /* 0x000000066e807c23 */ /* 0x000fe200080100a4 */
[----:B------:R-:W-:Y:S01]  /*42d0*/  FSEL R133, R133, -INF , !P2 ;  /* 0xff80000085857808 */ /* 0x000fe20005000000 */
[----:B------:R1:W2:Y:S01]  /*42e0*/  MUFU.TANH R19, R91 ;  /* 0x0000005b00137308 */ /* 0x0002a20000002400 */
[----:B------:R-:W-:Y:S01]  /*42f0*/  FSEL R134, R134, -INF , !P6 ;  /* 0xff80000086867808 */ /* 0x000fe20007000000 */
[----:B------:R-:W-:Y:S01]  /*4300*/  FFMA.FTZ R168, R110, UR6, R168 ;  /* 0x000000066ea87c23 */ /* 0x000fe200080100a8 */
[----:B------:R-:W-:-:S02]  /*4310*/  FSEL R75, R75, -INF , !P5 ;  /* 0xff8000004b4b7808 */ /* 0x000fc40006800000 */
[C---:B------:R-:W-:Y:S02]  /*4320*/  ISETP.GE.AND P4, PT, R127.reuse, R8, PT ;  /* 0x000000087f00720c */ /* 0x040fe40003f86270 */
[C---:B------:R-:W-:Y:S01]  /*4330*/  ISETP.GE.AND P2, PT, R127.reuse, R4, PT ;  /* 0x000000047f00720c */ /* 0x040fe20003f46270 */
[----:B------:R-:W4:Y:S01]  /*4340*/  MUFU.TANH R177, R177 ;  /* 0x000000b100b17308 */ /* 0x000f220000002400 */
[C---:B------:R-:W-:Y:S02]  /*4350*/  ISETP.GE.AND P6, PT, R127.reuse, R3, PT ;  /* 0x000000037f00720c */ /* 0x040fe40003fc6270 */
[----:B------:R-:W-:Y:S02]  /*4360*/  ISETP.GE.AND P5, PT, R127, R2, PT ;  /* 0x000000027f00720c */ /* 0x000fe40003fa6270 */
[----:B------:R-:W-:Y:S02]  /*4370*/  I2FP.F32.S32 R127, R127 ;  /* 0x0000007f007f7245 */ /* 0x000fe40000201400 */
[----:B------:R-:W-:Y:S01]  /*4380*/  FSEL R89, R89, -INF , !P3 ;  /* 0xff80000059597808 */ /* 0x000fe20005800000 */
[----:B------:R-:W5:Y:S01]  /*4390*/  MUFU.TANH R175, R175 ;  /* 0x000000af00af7308 */ /* 0x000f620000002400 */
[----:B------:R-:W-:Y:S01]  /*43a0*/  FSEL R120, R129, -INF , !P1 ;  /* 0xff80000081787808 */ /* 0x000fe20004800000 */
[----:B-1----:R-:W-:Y:S01]  /*43b0*/  FFMA.FTZ R91, R127, UR6, R106 ;  /* 0x000000067f5b7c23 */ /* 0x002fe2000801006a */
[----:B------:R-:W-:Y:S01]  /*43c0*/  FSEL R69, R69, -INF , !P0 ;  /* 0xff80000045457808 */ /* 0x000fe20004000000 */
[----:B---3--:R-:W-:Y:S01]  /*43d0*/  FFMA.FTZ R84, R127, UR6, R84 ;  /* 0x000000067f547c23 */ /* 0x008fe20008010054 */
[----:B------:R-:W-:Y:S01]  /*43e0*/  ISETP.GE.AND P3, PT, R125, R4, PT ;  /* 0x000000047d00720c */ /* 0x000fe20003f66270 */
[----:B------:R-:W-:Y:S01]  /*43f0*/  FFMA.FTZ R106, R127, UR6, R122 ;  /* 0x000000067f6a7c23 */ /* 0x000fe2000801007a */
[----:B------:R-:W-:Y:S01]  /*4400*/  ISETP.GE.AND P1, PT, R125, R3, PT ;  /* 0x000000037d00720c */ /* 0x000fe20003f26270 */
[----:B------:R-:W-:Y:S01]  /*4410*/  FFMA.FTZ R126, R127, UR6, R126 ;  /* 0x000000067f7e7c23 */ /* 0x000fe2000801007e */
[----:B------:R-:W-:Y:S01]  /*4420*/  ISETP.GE.AND P0, PT, R125, R2, PT ;  /* 0x000000027d00720c */ /* 0x000fe20003f06270 */
[----:B------:R-:W-:Y:S01]  /*4430*/  FFMA.FTZ R125, R110, UR6, R166 ;  /* 0x000000066e7d7c23 */ /* 0x000fe200080100a6 */
[C---:B------:R-:W-:Y:S01]  /*4440*/  VIADD R129, R63.reuse, 0x40 ;  /* 0x000000403f817836 */ /* 0x040fe20000000000 */
[----:B------:R-:W-:Y:S01]  /*4450*/  I2FP.F32.S32 R110, R121 ;  /* 0x00000079006e7245 */ /* 0x000fe20000201400 */
[----:B------:R-:W-:Y:S01]  /*4460*/  VIADD R127, R63, 0x41 ;  /* 0x000000413f7f7836 */ /* 0x000fe20000000000 */
[----:B------:R-:W-:Y:S01]  /*4470*/  FSEL R122, R84, -INF , !P2 ;  /* 0xff800000547a7808 */ /* 0x000fe20005000000 */
[----:B------:R-:W1:Y:S01]  /*4480*/  MUFU.TANH R178, R178 ;  /* 0x000000b200b27308 */ /* 0x000e620000002400 */
[----:B------:R-:W-:Y:S01]  /*4490*/  FSEL R174, R126, -INF , !P5 ;  /* 0xff8000007eae7808 */ /* 0x000fe20006800000 */
[----:B--2---:R-:W-:Y:S01]  /*44a0*/  FFMA.FTZ R84, R110, UR6, R19 ;  /* 0x000000066e547c23 */ /* 0x004fe20008010013 */
[----:B------:R-:W-:Y:S01]  /*44b0*/  FSEL R128, R128, -INF , !P3 ;  /* 0xff80000080807808 */ /* 0x000fe20005800000 */
[C---:B------:R-:W-:Y:S01]  /*44c0*/  FFMA.FTZ R83, R110.reuse, UR6, R83 ;  /* 0x000000066e537c23 */ /* 0x040fe20008010053 */
[----:B------:R-:W-:Y:S01]  /*44d0*/  FSEL R125, R125, -INF , !P1 ;  /* 0xff8000007d7d7808 */ /* 0x000fe20004800000 */
[C---:B------:R-:W-:Y:S01]  /*44e0*/  FFMA.FTZ R114, R110.reuse, UR6, R114 ;  /* 0x000000066e727c23 */ /* 0x040fe20008010072 */
[----:B------:R-:W-:Y:S01]  /*44f0*/  I2FP.F32.S32 R130, R129 ;  /* 0x0000008100827245 */ /* 0x000fe20000201400 */
[----:B------:R-:W2:Y:S01]  /*4500*/  MUFU.TANH R126, R103 ;  /* 0x00000067007e7308 */ /* 0x000ea20000002400 */
[----:B------:R-:W-:Y:S01]  /*4510*/  I2FP.F32.S32 R150, R127 ;  /* 0x0000007f00967245 */ /* 0x000fe20000201400 */
[----:B------:R-:W-:Y:S01]  /*4520*/  FFMA.FTZ R124, R110, UR6, R124 ;  /* 0x000000066e7c7c23 */ /* 0x000fe2000801007c */
[C---:B------:R-:W-:Y:S01]  /*4530*/  ISETP.GE.AND P3, PT, R121.reuse, R8, PT ;  /* 0x000000087900720c */ /* 0x040fe20003f66270 */
[C---:B------:R-:W-:Y:S01]  /*4540*/  FFMA.FTZ R171, R130.reuse, UR6, R171 ;  /* 0x0000000682ab7c23 */ /* 0x040fe200080100ab */
[C---:B------:R-:W-:Y:S01]  /*4550*/  ISETP.GE.AND P1, PT, R121.reuse, R4, PT ;  /* 0x000000047900720c */ /* 0x040fe20003f26270 */
[----:B------:R-:W-:Y:S01]  /*4560*/  FFMA.FTZ R173, R130, UR6, R173 ;  /* 0x0000000682ad7c23 */ /* 0x000fe200080100ad */
[----:B------:R-:W-:Y:S01]  /*4570*/  FSEL R176, R168, -INF , !P0 ;  /* 0xff800000a8b07808 */ /* 0x000fe20004000000 */
[----:B----4-:R-:W-:Y:S01]  /*4580*/  FFMA.FTZ R177, R130, UR6, R177 ;  /* 0x0000000682b17c23 */ /* 0x010fe200080100b1 */
[----:B------:R-:W-:Y:S01]  /*4590*/  ISETP.GE.AND P0, PT, R121, R3, PT ;  /* 0x000000037900720c */ /* 0x000fe20003f06270 */
[----:B------:R-:W-:Y:S01]  /*45a0*/  FFMA.FTZ R169, R150, UR6, R169 ;  /* 0x0000000696a97c23 */ /* 0x000fe200080100a9 */
[----:B------:R-:W-:Y:S01]  /*45b0*/  FSEL R19, R106, -INF , !P6 ;  /* 0xff8000006a137808 */ /* 0x000fe20007000000 */
[----:B------:R-:W-:Y:S01]  /*45c0*/  FFMA.FTZ R184, R150, UR6, R172 ;  /* 0x0000000696b87c23 */ /* 0x000fe200080100ac */
[----:B------:R-:W-:Y:S01]  /*45d0*/  FSEL R84, R84, -INF , !P3 ;  /* 0xff80000054547808 */ /* 0x000fe20005800000 */
[----:B------:R3:W-:Y:S01]  /*45e0*/  MUFU.TANH R106, R31 ;  /* 0x0000001f006a7308 */ /* 0x0007e20000002400 */
[----:B------:R-:W-:Y:S01]  /*45f0*/  FSEL R110, R83, -INF , !P1 ;  /* 0xff800000536e7808 */ /* 0x000fe20004800000 */
[----:B------:R-:W-:Y:S01]  /*4600*/  FFMA.FTZ R83, R130, UR6, R170 ;  /* 0x0000000682537c23 */ /* 0x000fe200080100aa */
[----:B------:R-:W-:-:S02]  /*4610*/  FSEL R91, R91, -INF , !P4 ;  /* 0xff8000005b5b7808 */ /* 0x000fc40006000000 */
[C---:B------:R-:W-:Y:S02]  /*4620*/  ISETP.GE.AND P6, PT, R129.reuse, R4, PT ;  /* 0x000000048100720c */ /* 0x040fe40003fc6270 */
[C---:B------:R-:W-:Y:S01]  /*4630*/  ISETP.GE.AND P5, PT, R129.reuse, R3, PT ;  /* 0x000000038100720c */ /* 0x040fe20003fa6270 */
[----:B------:R-:W-:Y:S01]  /*4640*/  MUFU.TANH R130, R92 ;  /* 0x0000005c00827308 */ /* 0x000fe20000002400 */
[----:B------:R-:W-:Y:S02]  /*4650*/  ISETP.GE.AND P3, PT, R129, R2, PT ;  /* 0x000000028100720c */ /* 0x000fe40003f66270 */
[----:B------:R-:W-:Y:S02]  /*4660*/  ISETP.GE.AND P1, PT, R127, R8, PT ;  /* 0x000000087f00720c */ /* 0x000fe40003f26270 */
[----:B------:R-:W-:Y:S02]  /*4670*/  ISETP.GE.AND P4, PT, R121, R2, PT ;  /* 0x000000027900720c */ /* 0x000fe40003f86270 */
[----:B------:R-:W-:Y:S01]  /*4680*/  FSEL R186, R171, -INF , !P6 ;  /* 0xff800000abba7808 */ /* 0x000fe20007000000 */
[----:B------:R-:W4:Y:S01]  /*4690*/  MUFU.TANH R121, R80 ;  /* 0x0000005000797308 */ /* 0x000f220000002400 */
[----:B---3--:R-:W-:-:S02]  /*46a0*/  FSEL R31, R114, -INF , !P0 ;  /* 0xff800000721f7808 */ /* 0x008fc40004000000 */
[----:B------:R-:W-:Y:S02]  /*46b0*/  FSEL R103, R173, -INF , !P5 ;  /* 0xff800000ad677808 */ /* 0x000fe40006800000 */
[----:B------:R-:W-:Y:S02]  /*46c0*/  FSEL R172, R177, -INF , !P3 ;  /* 0xff800000b1ac7808 */ /* 0x000fe40005800000 */
[C---:B------:R-:W-:Y:S01]  /*46d0*/  ISETP.GE.AND P6, PT, R131.reuse, R8, PT ;  /* 0x000000088300720c */ /* 0x040fe20003fc6270 */
[----:B------:R3:W-:Y:S01]  /*46e0*/  MUFU.TANH R114, R97 ;  /* 0x0000006100727308 */ /* 0x0007e20000002400 */
[C---:B------:R-:W-:Y:S02]  /*46f0*/  ISETP.GE.AND P5, PT, R131.reuse, R4, PT ;  /* 0x000000048300720c */ /* 0x040fe40003fa6270 */
[----:B------:R-:W-:Y:S02]  /*4700*/  ISETP.GE.AND P3, PT, R131, R3, PT ;  /* 0x000000038300720c */ /* 0x000fe40003f66270 */
[----:B------:R-:W-:Y:S01]  /*4710*/  ISETP.GE.AND P2, PT, R129, R8, PT ;  /* 0x000000088100720c */ /* 0x000fe20003f46270 */
[----:B------:R-:W-:Y:S01]  /*4720*/  VIADD R129, R63, 0x49 ;  /* 0x000000493f817836 */ /* 0x000fe20000000000 */
[----:B------:R-:W-:Y:S01]  /*4730*/  FSEL R144, R124, -INF , !P4 ;  /* 0xff8000007c907808 */ /* 0x000fe20006000000 */
[----:B------:R5:W-:Y:S01]  /*4740*/  MUFU.TANH R80, R29 ;  /* 0x0000001d00507308 */ /* 0x000be20000002400 */
[----:B------:R-:W-:-:S02]  /*4750*/  FSEL R83, R83, -INF , !P2 ;  /* 0xff80000053537808 */ /* 0x000fc40005000000 */
[C---:B------:R-:W-:Y:S02]  /*4760*/  ISETP.GE.AND P0, PT, R127.reuse, R4, PT ;  /* 0x000000047f00720c */ /* 0x040fe40003f06270 */
[C---:B------:R-:W-:Y:S02]  /*4770*/  ISETP.GE.AND P4, PT, R127.reuse, R3, PT ;  /* 0x000000037f00720c */ /* 0x040fe40003f86270 */
[-C--:B------:R-:W-:Y:S01]  /*4780*/  ISETP.GE.AND P2, PT, R127, R2.reuse, PT ;  /* 0x000000027f00720c */ /* 0x080fe20003f46270 */
[----:B------:R-:W4:Y:S01]  /*4790*/  MUFU.TANH R20, R20 ;  /* 0x0000001400147308 */ /* 0x000f220000002400 */
[----:B---3--:R-:W-:Y:S01]  /*47a0*/  FSEL R97, R169, -INF , !P1 ;  /* 0xff800000a9617808 */ /* 0x008fe20004800000 */
[----:B------:R-:W-:Y:S01]  /*47b0*/  VIADD R127, R63, 0x50 ;  /* 0x000000503f7f7836 */ /* 0x000fe20000000000 */
[----:B------:R-:W-:Y:S02]  /*47c0*/  ISETP.GE.AND P1, PT, R131, R2, PT ;  /* 0x000000028300720c */ /* 0x000fe40003f26270 */
[----:B------:R-:W-:-:S02]  /*47d0*/  I2FP.F32.S32 R131, R131 ;  /* 0x0000008300837245 */ /* 0x000fc40000201400 */
[----:B------:R-:W-:Y:S01]  /*47e0*/  FSEL R184, R184, -INF , !P0 ;  /* 0xff800000b8b87808 */ /* 0x000fe20004000000 */
[----:B------:R-:W-:Y:S01]  /*47f0*/  MUFU.TANH R117, R117 ;  /* 0x0000007500757308 */ /* 0x000fe20000002400 */
[C---:B-----5:R-:W-:Y:S01]  /*4800*/  FFMA.FTZ R29, R150.reuse, UR6, R175 ;  /* 0x00000006961d7c23 */ /* 0x060fe200080100af */
[----:B-1----:R-:W-:Y:S01]  /*4810*/  FFMA.FTZ R150, R150, UR6, R178 ;  /* 0x0000000696967c23 */ /* 0x002fe200080100b2 */
[----:B--2---:R-:W-:Y:S01]  /*4820*/  FFMA.FTZ R126, R131, UR6, R126 ;  /* 0x00000006837e7c23 */ /* 0x004fe2000801007e */
[----:B------:R-:W-:Y:S01]  /*4830*/  ISETP.GE.AND P0, PT, R129, R8, PT ;  /* 0x000000088100720c */ /* 0x000fe20003f06270 */
[----:B----4-:R-:W-:Y:S01]  /*4840*/  FFMA.FTZ R121, R131, UR6, R121 ;  /* 0x0000000683797c23 */ /* 0x010fe20008010079 */
[----:B------:R-:W-:Y:S01]  /*4850*/  FSEL R29, R29, -INF , !P4 ;  /* 0xff8000001d1d7808 */ /* 0x000fe20006000000 */
[C---:B------:R-:W-:Y:S01]  /*4860*/  FFMA.FTZ R130, R131.reuse, UR6, R130 ;  /* 0x0000000683827c23 */ /* 0x040fe20008010082 */
[----:B------:R-:W-:Y:S01]  /*4870*/  FSEL R150, R150, -INF , !P2 ;  /* 0xff80000096967808 */ /* 0x000fe20005000000 */
[----:B------:R-:W1:Y:S01]  /*4880*/  MUFU.TANH R112, R112 ;  /* 0x0000007000707308 */ /* 0x000e620000002400 */
[----:B------:R-:W-:Y:S01]  /*4890*/  FSEL R92, R126, -INF , !P6 ;  /* 0xff8000007e5c7808 */ /* 0x000fe20007000000 */
[----:B------:R-:W-:Y:S01]  /*48a0*/  FFMA.FTZ R137, R131, UR6, R123 ;  /* 0x0000000683897c23 */ /* 0x000fe2000801007b */
[----:B------:R-:W-:Y:S01]  /*48b0*/  ISETP.GE.AND P4, PT, R129, R4, PT ;  /* 0x000000048100720c */ /* 0x000fe20003f86270 */
[----:B------:R-:W-:Y:S01]  /*48c0*/  VIADD R123, R63, 0x51 ;  /* 0x000000513f7b7836 */ /* 0x000fe20000000000 */
[----:B------:R-:W-:-:S02]  /*48d0*/  ISETP.GE.AND P2, PT, R129, R3, PT ;  /* 0x000000038100720c */ /* 0x000fc40003f46270 */
[----:B------:R-:W-:Y:S01]  /*48e0*/  ISETP.GE.AND P6, PT, R129, R2, PT ;  /* 0x000000028100720c */ /* 0x000fe20003fc6270 */
[----:B------:R-:W2:Y:S01]  /*48f0*/  MUFU.TANH R21, R21 ;  /* 0x0000001500157308 */ /* 0x000ea20000002400 */
[----:B------:R-:W-:Y:S02]  /*4900*/  I2FP.F32.S32 R129, R129 ;  /* 0x0000008100817245 */ /* 0x000fe40000201400 */
[----:B------:R-:W-:Y:S02]  /*4910*/  FSEL R160, R121, -INF , !P1 ;  /* 0xff80000079a07808 */ /* 0x000fe40004800000 */
[----:B------:R-:W-:Y:S01]  /*4920*/  I2FP.F32.S32 R121, R127 ;  /* 0x0000007f00797245 */ /* 0x000fe20000201400 */
[----:B------:R-:W-:Y:S01]  /*4930*/  FFMA.FTZ R115, R129, UR6, R115 ;  /* 0x0000000681737c23 */ /* 0x000fe20008010073 */
[----:B------:R-:W-:Y:S01]  /*4940*/  FSEL R180, R130, -INF , !P5 ;  /* 0xff80000082b47808 */ /* 0x000fe20006800000 */
[----:B------:R-:W3:Y:S01]  /*4950*/  MUFU.TANH R116, R116 ;  /* 0x0000007400747308 */ /* 0x000ee20000002400 */
[----:B------:R-:W-:Y:S01]  /*4960*/  FSEL R137, R137, -INF , !P3 ;  /* 0xff80000089897808 */ /* 0x000fe20005800000 */
[----:B------:R-:W-:Y:S01]  /*4970*/  FFMA.FTZ R135, R121, UR6, R20 ;  /* 0x0000000679877c23 */ /* 0x000fe20008010014 */
[----:B------:R-:W-:Y:S01]  /*4980*/  ISETP.GE.AND P5, PT, R127, R8, PT ;  /* 0x000000087f00720c */ /* 0x000fe20003fa6270 */
[----:B------:R-:W-:Y:S01]  /*4990*/  FFMA.FTZ R106, R129, UR6, R106 ;  /* 0x00000006816a7c23 */ /* 0x000fe2000801006a */
[----:B------:R-:W-:-:S02]  /*49a0*/  ISETP.GE.AND P3, PT, R127, R4, PT ;  /* 0x000000047f00720c */ /* 0x000fc40003f66270 */
[----:B------:R-:W-:Y:S01]  /*49b0*/  ISETP.GE.AND P1, PT, R127, R3, PT ;  /* 0x000000037f00720c */ /* 0x000fe20003f26270 */
[----:B------:R-:W4:Y:S01]  /*49c0*/  MUFU.TANH R118, R118 ;  /* 0x0000007600767308 */ /* 0x000f220000002400 */
[----:B------:R-:W-:Y:S02]  /*49d0*/  I2FP.F32.S32 R168, R123 ;  /* 0x0000007b00a87245 */ /* 0x000fe40000201400 */
[----:B------:R-:W-:Y:S02]  /*49e0*/  FSEL R162, R106, -INF , !P6 ;  /* 0xff8000006aa27808 */ /* 0x000fe40007000000 */
[----:B------:R-:W-:Y:S01]  /*49f0*/  FSEL R135, R135, -INF , !P1 ;  /* 0xff80000087877808 */ /* 0x000fe20004800000 */
[C---:B-1----:R-:W-:Y:S01]  /*4a00*/  FFMA.FTZ R112, R168.reuse, UR6, R112 ;  /* 0x00000006a8707c23 */ /* 0x042fe20008010070 */
[----:B--2---:R-:W-:Y:S01]  /*4a10*/  FFMA.FTZ R139, R168, UR6, R21 ;  /* 0x00000006a88b7c23 */ /* 0x004fe20008010015 */
[----:B------:R-:W1:Y:S01]  /*4a20*/  MUFU.TANH R22, R22 ;  /* 0x0000001600167308 */ /* 0x000e620000002400 */
[----:B---3--:R-:W-:Y:S01]  /*4a30*/  FFMA.FTZ R116, R121, UR6, R116 ;  /* 0x0000000679747c23 */ /* 0x008fe20008010074 */
[----:B------:R-:W-:Y:S01]  /*4a40*/  VIADD R21, R63, 0x60 ;  /* 0x000000603f157836 */ /* 0x000fe20000000000 */
[----:B------:R-:W-:-:S03]  /*4a50*/  ISETP.GE.AND P6, PT, R123, R3, PT ;  /* 0x000000037b00720c */ /* 0x000fc60003fc6270 */
[----:B------:R-:W-:Y:S02]  /*4a60*/  FSEL R106, R116, -INF , !P5 ;  /* 0xff800000746a7808 */ /* 0x000fe40006800000 */
[----:B------:R-:W-:Y:S01]  /*4a70*/  MUFU.TANH R23, R23 ;  /* 0x0000001700177308 */ /* 0x000fe20000002400 */
[----:B----4-:R-:W-:Y:S01]  /*4a80*/  FFMA.FTZ R118, R121, UR6, R118 ;  /* 0x0000000679767c23 */ /* 0x010fe20008010076 */
[----:B------:R-:W-:Y:S02]  /*4a90*/  ISETP.GE.AND P5, PT, R123, R2, PT ;  /* 0x000000027b00720c */ /* 0x000fe40003fa6270 */
[----:B------:R-:W-:Y:S02]  /*4aa0*/  FSEL R139, R139, -INF , !P6 ;  /* 0xff8000008b8b7808 */ /* 0x000fe40007000000 */
[----:B------:R-:W-:Y:S02]  /*4ab0*/  FSEL R192, R118, -INF , !P3 ;  /* 0xff80000076c07808 */ /* 0x000fe40005800000 */
[----:B------:R2:W3:Y:S01]  /*4ac0*/  MUFU.TANH R124, R93 ;  /* 0x0000005d007c7308 */ /* 0x0004e20000002400 */
[----:B-1----:R-:W-:Y:S01]  /*4ad0*/  FFMA.FTZ R22, R121, UR6, R22 ;  /* 0x0000000679167c23 */ /* 0x002fe20008010016 */
[----:B------:R-:W-:-:S05]  /*4ae0*/  VIADD R121, R63, 0x58 ;  /* 0x000000583f797836 */ /* 0x000fca0000000000 */
[C---:B------:R-:W-:Y:S01]  /*4af0*/  ISETP.GE.AND P1, PT, R121.reuse, R4, PT ;  /* 0x000000047900720c */ /* 0x040fe20003f26270 */
[----:B------:R-:W1:Y:S01]  /*4b00*/  MUFU.TANH R72, R72 ;  /* 0x0000004800487308 */ /* 0x000e620000002400 */
[----:B------:R-:W-:-:S07]  /*4b10*/  ISETP.GE.AND P3, PT, R121, R8, PT ;  /* 0x000000087900720c */ /* 0x000fce0003f66270 */
[----:B------:R-:W-:Y:S01]  /*4b20*/  MUFU.TANH R20, R107 ;  /* 0x0000006b00147308 */ /* 0x000fe20000002400 */
[C---:B--2---:R-:W-:Y:S01]  /*4b30*/  FFMA.FTZ R93, R129.reuse, UR6, R114 ;  /* 0x00000006815d7c23 */ /* 0x044fe20008010072 */
[----:B---3--:R-:W-:-:S04]  /*4b40*/  FFMA.FTZ R124, R129, UR6, R124 ;  /* 0x00000006817c7c23 */ /* 0x008fc8000801007c */
[----:B------:R-:W-:Y:S02]  /*4b50*/  FSEL R93, R93, -INF , !P0 ;  /* 0xff8000005d5d7808 */ /* 0x000fe40004000000 */
[----:B------:R-:W-:Y:S01]  /*4b60*/  ISETP.GE.AND P0, PT, R127, R2, PT ;  /* 0x000000027f00720c */ /* 0x000fe20003f06270 */
[----:B------:R-:W2:Y:S01]  /*4b70*/  MUFU.TANH R113, R113 ;  /* 0x0000007100717308 */ /* 0x000ea20000002400 */
[----:B------:R-:W-:Y:S02]  /*4b80*/  FSEL R127, R115, -INF , !P2 ;  /* 0xff800000737f7808 */ /* 0x000fe40005000000 */
[----:B------:R-:W-:Y:S02]  /*4b90*/  FSEL R170, R22, -INF , !P0 ;  /* 0xff80000016aa7808 */ /* 0x000fe40004000000 */
[----:B------:R-:W-:Y:S02]  /*4ba0*/  FSEL R178, R124, -INF , !P4 ;  /* 0xff8000007cb27808 */ /* 0x000fe40006000000 */
[----:B------:R-:W-:Y:S01]  /*4bb0*/  I2FP.F32.S32 R22, R121 ;  /* 0x0000007900167245 */ /* 0x000fe20000201400 */
[----:B------:R-:W3:Y:S01]  /*4bc0*/  MUFU.TANH R115, R99 ;  /* 0x0000006300737308 */ /* 0x000ee20000002400 */
[----:B------:R-:W-:-:S02]  /*4bd0*/  ISETP.GE.AND P4, PT, R123, R8, PT ;  /* 0x000000087b00720c */ /* 0x000fc40003f86270 */
[-C--:B------:R-:W-:Y:S01]  /*4be0*/  ISETP.GE.AND P2, PT, R123, R4.reuse, PT ;  /* 0x000000047b00720c */ /* 0x080fe20003f46270 */
[C---:B------:R-:W-:Y:S01]  /*4bf0*/  FFMA.FTZ R80, R22.reuse, UR6, R80 ;  /* 0x0000000616507c23 */ /* 0x040fe20008010050 */
[----:B-1----:R-:W-:Y:S01]  /*4c00*/  FFMA.FTZ R72, R22, UR6, R72 ;  /* 0x0000000616487c23 */ /* 0x002fe20008010048 */
[----:B------:R-:W-:Y:S02]  /*4c10*/  ISETP.GE.AND P0, PT, R121, R3, PT ;  /* 0x000000037900720c */ /* 0x000fe40003f06270 */
[----:B------:R1:W4:Y:S01]  /*4c20*/  MUFU.TANH R114, R67 ;  /* 0x0000004300727308 */ /* 0x0003220000002400 */
[----:B------:R-:W-:Y:S01]  /*4c30*/  FSEL R190, R112, -INF , !P2 ;  /* 0xff80000070be7808 */ /* 0x000fe20005000000 */
[----:B--2---:R-:W-:Y:S01]  /*4c40*/  FFMA.FTZ R107, R22, UR6, R113 ;  /* 0x00000006166b7c23 */ /* 0x004fe20008010071 */
[----:B------:R-:W-:Y:S02]  /*4c50*/  FSEL R147, R80, -INF , !P0 ;  /* 0xff80000050937808 */ /* 0x000fe40004000000 */
[----:B------:R-:W-:-:S02]  /*4c60*/  ISETP.GE.AND P0, PT, R21, R4, PT ;  /* 0x000000041500720c */ /* 0x000fc40003f06270 */
[----:B------:R-:W-:Y:S01]  /*4c70*/  FSEL R107, R107, -INF , !P3 ;  /* 0xff8000006b6b7808 */ /* 0x000fe20005800000 */
[----:B------:R-:W2:Y:S01]  /*4c80*/  MUFU.TANH R16, R16 ;  /* 0x0000001000107308 */ /* 0x000ea20000002400 */
[----:B---3--:R-:W-:-:S05]  /*4c90*/  FFMA.FTZ R115, R22, UR6, R115 ;  /* 0x0000000616737c23 */ /* 0x008fca0008010073 */
[----:B------:R-:W-:Y:S02]  /*4ca0*/  FSEL R188, R115, -INF , !P1 ;  /* 0xff80000073bc7808 */ /* 0x000fe40004800000 */
[----:B------:R-:W-:Y:S01]  /*4cb0*/  MUFU.TANH R17, R17 ;  /* 0x0000001100117308 */ /* 0x000fe20000002400 */
[C---:B-1----:R-:W-:Y:S01]  /*4cc0*/  FFMA.FTZ R67, R168.reuse, UR6, R117 ;  /* 0x00000006a8437c23 */ /* 0x042fe20008010075 */
[----:B------:R-:W-:Y:S01]  /*4cd0*/  FFMA.FTZ R168, R168, UR6, R23 ;  /* 0x00000006a8a87c23 */ /* 0x000fe20008010017 */
[----:B------:R-:W-:Y:S01]  /*4ce0*/  VIADD R23, R63, 0x59 ;  /* 0x000000593f177836 */ /* 0x000fe20000000000 */
[----:B------:R-:W-:Y:S02]  /*4cf0*/  ISETP.GE.AND P1, PT, R21, R8, PT ;  /* 0x000000081500720c */ /* 0x000fe40003f26270 */
[----:B------:R-:W-:Y:S02]  /*4d00*/  FSEL R67, R67, -INF , !P4 ;  /* 0xff80000043437808 */ /* 0x000fe40006000000 */
[----:B------:R-:W-:Y:S01]  /*4d10*/  I2FP.F32.S32 R99, R23 ;  /* 0x0000001700637245 */ /* 0x000fe20000201400 */
[----:B------:R-:W1:Y:S01]  /*4d20*/  MUFU.TANH R49, R49 ;  /* 0x0000003100317308 */ /* 0x000e620000002400 */
[----:B------:R-:W-:-:S02]  /*4d30*/  ISETP.GE.AND P4, PT, R121, R2, PT ;  /* 0x000000027900720c */ /* 0x000fc40003f86270 */
[----:B------:R-:W-:Y:S01]  /*4d40*/  ISETP.GE.AND P2, PT, R23, R8, PT ;  /* 0x000000081700720c */ /* 0x000fe20003f46270 */
[C---:B------:R-:W-:Y:S01]  /*4d50*/  FFMA.FTZ R20, R99.reuse, UR6, R20 ;  /* 0x0000000663147c23 */ /* 0x040fe20008010014 */
[----:B------:R-:W-:Y:S01]  /*4d60*/  FSEL R166, R72, -INF , !P4 ;  /* 0xff80000048a67808 */ /* 0x000fe20006000000 */
[----:B----4-:R-:W-:Y:S01]  /*4d70*/  FFMA.FTZ R114, R99, UR6, R114 ;  /* 0x0000000663727c23 */ /* 0x010fe20008010072 */
[----:B------:R-:W-:Y:S01]  /*4d80*/  FSEL R168, R168, -INF , !P5 ;  /* 0xff800000a8a87808 */ /* 0x000fe20006800000 */
[----:B------:R-:W3:Y:S01]  /*4d90*/  MUFU.TANH R45, R45 ;  /* 0x0000002d002d7308 */ /* 0x000ee20000002400 */
[----:B------:R-:W-:Y:S02]  /*4da0*/  FSEL R113, R20, -INF , !P2 ;  /* 0xff80000014717808 */ /* 0x000fe40005000000 */
[C---:B------:R-:W-:Y:S02]  /*4db0*/  ISETP.GE.AND P4, PT, R21.reuse, R3, PT ;  /* 0x000000031500720c */ /* 0x040fe40003f86270 */
[----:B------:R-:W-:-:S02]  /*4dc0*/  ISETP.GE.AND P2, PT, R21, R2, PT ;  /* 0x000000021500720c */ /* 0x000fc40003f46270 */
[C---:B------:R-:W-:Y:S01]  /*4dd0*/  ISETP.GE.AND P6, PT, R23.reuse, R4, PT ;  /* 0x000000041700720c */ /* 0x040fe20003fc6270 */
[----:B------:R-:W4:Y:S01]  /*4de0*/  MUFU.TANH R47, R47 ;  /* 0x0000002f002f7308 */ /* 0x000f220000002400 */
[C---:B------:R-:W-:Y:S02]  /*4df0*/  ISETP.GE.AND P5, PT, R23.reuse, R3, PT ;  /* 0x000000031700720c */ /* 0x040fe40003fa6270 */
[----:B------:R-:W-:Y:S01]  /*4e00*/  ISETP.GE.AND P3, PT, R23, R2, PT ;  /* 0x000000021700720c */ /* 0x000fe20003f66270 */
[----:B------:R-:W-:Y:S01]  /*4e10*/  VIADD R23, R63, 0x61 ;  /* 0x000000613f177836 */ /* 0x000fe20000000000 */
[----:B------:R-:W-:Y:S02]  /*4e20*/  I2FP.F32.S32 R21, R21 ;  /* 0x0000001500157245 */ /* 0x000fe40000201400 */
[----:B------:R-:W-:Y:S01]  /*4e30*/  FSEL R164, R114, -INF , !P3 ;  /* 0xff80000072a47808 */ /* 0x000fe20005800000 */
[----:B------:R-:W5:Y:S01]  /*4e40*/  MUFU.TANH R73, R73 ;  /* 0x0000004900497308 */ /* 0x000f620000002400 */
[----:B------:R-:W-:Y:S01]  /*4e50*/  I2FP.F32.S32 R20, R23 ;  /* 0x0000001700147245 */ /* 0x000fe20000201400 */
[----:B--2---:R-:W-:Y:S01]  /*4e60*/  FFMA.FTZ R16, R21, UR6, R16 ;  /* 0x0000000615107c23 */ /* 0x004fe20008010010 */
[----:B------:R-:W-:-:S03]  /*4e70*/  ISETP.GE.AND P3, PT, R23, R3, PT ;  /* 0x000000031700720c */ /* 0x000fc60003f66270 */
[----:B-1----:R-:W-:Y:S01]  /*4e80*/  FFMA.FTZ R49, R20, UR6, R49 ;  /* 0x0000000614317c23 */ /* 0x002fe20008010031 */
[----:B------:R-:W-:Y:S01]  /*4e90*/  FSEL R114, R16, -INF , !P1 ;  /* 0xff80000010727808 */ /* 0x000fe20004800000 */
[----:B------:R-:W1:Y:S01]  /*4ea0*/  MUFU.TANH R98, R98 ;  /* 0x0000006200627308 */ /* 0x000e620000002400 */
[C---:B------:R-:W-:Y:S01]  /*4eb0*/  FFMA.FTZ R16, R20.reuse, UR6, R17 ;  /* 0x0000000614107c23 */ /* 0x040fe20008010011 */
[C---:B---3--:R-:W-:Y:S01]  /*4ec0*/  FFMA.FTZ R165, R20.reuse, UR6, R45 ;  /* 0x0000000614a57c23 */ /* 0x048fe2000801002d */
[----:B----4-:R-:W-:Y:S01]  /*4ed0*/  FFMA.FTZ R47, R20, UR6, R47 ;  /* 0x00000006142f7c23 */ /* 0x010fe2000801002f */
[----:B------:R-:W-:Y:S01]  /*4ee0*/  ISETP.GE.AND P1, PT, R23, R2, PT ;  /* 0x000000021700720c */ /* 0x000fe20003f26270 */
[----:B------:R-:W-:Y:S02]  /*4ef0*/  VIADD R17, R63, 0x69 ;  /* 0x000000693f117836 */ /* 0x000fe40000000000 */
[----:B------:R-:W-:Y:S01]  /*4f00*/  FSEL R165, R165, -INF , !P3 ;  /* 0xff800000a5a57808 */ /* 0x000fe20005800000 */
[----:B------:R-:W2:Y:S01]  /*4f10*/  MUFU.TANH R48, R48 ;  /* 0x0000003000307308 */ /* 0x000ea20000002400 */
[----:B-----5:R-:W-:Y:S01]  /*4f20*/  FFMA.FTZ R73, R99, UR6, R73 ;  /* 0x0000000663497c23 */ /* 0x020fe20008010049 */
[----:B------:R-:W-:-:S02]  /*4f30*/  FSEL R152, R47, -INF , !P1 ;  /* 0xff8000002f987808 */ /* 0x000fc40004800000 */
[-C--:B------:R-:W-:Y:S02]  /*4f40*/  ISETP.GE.AND P3, PT, R17, R4.reuse, PT ;  /* 0x000000041100720c */ /* 0x080fe40003f66270 */
[----:B------:R-:W-:Y:S02]  /*4f50*/  FSEL R145, R73, -INF , !P5 ;  /* 0xff80000049917808 */ /* 0x000fe40006800000 */
[----:B------:R-:W3:Y:S01]  /*4f60*/  MUFU.TANH R44, R44 ;  /* 0x0000002c002c7308 */ /* 0x000ee20000002400 */
[----:B-1----:R-:W-:Y:S01]  /*4f70*/  FFMA.FTZ R98, R99, UR6, R98 ;  /* 0x0000000663627c23 */ /* 0x002fe20008010062 */
[----:B------:R-:W-:Y:S02]  /*4f80*/  ISETP.GE.AND P5, PT, R23, R4, PT ;  /* 0x000000041700720c */ /* 0x000fe40003fa6270 */
[----:B------:R-:W-:Y:S02]  /*4f90*/  ISETP.GE.AND P1, PT, R17, R3, PT ;  /* 0x000000031100720c */ /* 0x000fe40003f26270 */
[----:B------:R-:W-:-:S02]  /*4fa0*/  FSEL R112, R98, -INF , !P6 ;  /* 0xff80000062707808 */ /* 0x000fc40007000000 */
[----:B------:R-:W1:Y:S01]  /*4fb0*/  MUFU.TANH R46, R46 ;  /* 0x0000002e002e7308 */ /* 0x000e620000002400 */
[----:B------:R-:W-:Y:S01]  /*4fc0*/  ISETP.GE.AND P6, PT, R23, R8, PT ;  /* 0x000000081700720c */ /* 0x000fe20003fc6270 */
[----:B--2---:R-:W-:Y:S01]  /*4fd0*/  FFMA.FTZ R48, R21, UR6, R48 ;  /* 0x0000000615307c23 */ /* 0x004fe20008010030 */
[----:B------:R-:W-:Y:S01]  /*4fe0*/  VIADD R23, R63, 0x68 ;  /* 0x000000683f177836 */ /* 0x000fe20000000000 */
[----:B------:R-:W-:Y:S02]  /*4ff0*/  FSEL R198, R49, -INF , !P5 ;  /* 0xff80000031c67808 */ /* 0x000fe40006800000 */
[----:B------:R-:W-:Y:S02]  /*5000*/  FSEL R45, R16, -INF , !P6 ;  /* 0xff800000102d7808 */ /* 0x000fe40007000000 */
[----:B------:R-:W2:Y:S01]  /*5010*/  MUFU.TANH R66, R66 ;  /* 0x0000004200427308 */ /* 0x000ea20000002400 */
[----:B---3--:R-:W-:Y:S01]  /*5020*/  FFMA.FTZ R44, R21, UR6, R44 ;  /* 0x00000006152c7c23 */ /* 0x008fe2000801002c */
[----:B------:R-:W-:-:S02]  /*5030*/  FSEL R200, R48, -INF , !P0 ;  /* 0xff80000030c87808 */ /* 0x000fc40004000000 */
[----:B------:R-:W-:Y:S02]  /*5040*/  ISETP.GE.AND P0, PT, R23, R8, PT ;  /* 0x000000081700720c */ /* 0x000fe40003f06270 */
[----:B------:R-:W-:Y:S02]  /*5050*/  FSEL R153, R44, -INF , !P4 ;  /* 0xff8000002c997808 */ /* 0x000fe40006000000 */
[----:B------:R-:W3:Y:S01]  /*5060*/  MUFU.TANH R64, R64 ;  /* 0x0000004000407308 */ /* 0x000ee20000002400 */
[----:B-1----:R-:W-:Y:S01]  /*5070*/  FFMA.FTZ R46, R21, UR6, R46 ;  /* 0x00000006152e7c23 */ /* 0x002fe2000801002e */
[----:B------:R-:W-:Y:S01]  /*5080*/  ISETP.GE.AND P4, PT, R23, R4, PT ;  /* 0x000000041700720c */ /* 0x000fe20003f86270 */
[----:B------:R-:W-:Y:S01]  /*5090*/  VIADD R21, R63, 0x70 ;  /* 0x000000703f157836 */ /* 0x000fe20000000000 */
[----:B------:R-:W-:Y:S02]  /*50a0*/  ISETP.GE.AND P6, PT, R23, R2, PT ;  /* 0x000000021700720c */ /* 0x000fe40003fc6270 */
[----:B------:R-:W-:-:S02]  /*50b0*/  FSEL R154, R46, -INF , !P2 ;  /* 0xff8000002e9a7808 */ /* 0x000fc40005000000 */
[----:B------:R-:W1:Y:S01]  /*50c0*/  MUFU.TANH R95, R95 ;  /* 0x0000005f005f7308 */ /* 0x000e620000002400 */
[----:B------:R-:W-:Y:S02]  /*50d0*/  ISETP.GE.AND P2, PT, R23, R3, PT ;  /* 0x000000031700720c */ /* 0x000fe40003f46270 */
[----:B------:R-:W-:Y:S02]  /*50e0*/  I2FP.F32.S32 R23, R23 ;  /* 0x0000001700177245 */ /* 0x000fe40000201400 */
[----:B------:R-:W-:Y:S02]  /*50f0*/  I2FP.F32.S32 R16, R17 ;  /* 0x0000001100107245 */ /* 0x000fe40000201400 */
[----:B------:R-:W-:Y:S01]  /*5100*/  ISETP.GE.AND P5, PT, R17, R8, PT ;  /* 0x000000081100720c */ /* 0x000fe20003fa6270 */
[----:B------:R-:W4:Y:S01]  /*5110*/  MUFU.TANH R20, R79 ;  /* 0x0000004f00147308 */ /* 0x000f220000002400 */
[C---:B--2---:R-:W-:Y:S01]  /*5120*/  FFMA.FTZ R66, R23.reuse, UR6, R66 ;  /* 0x0000000617427c23 */ /* 0x044fe20008010042 */
[----:B---3--:R-:W-:-:S04]  /*5130*/  FFMA.FTZ R64, R23, UR6, R64 ;  /* 0x0000000617407c23 */ /* 0x008fc80008010040 */
[----:B------:R-:W-:Y:S02]  /*5140*/  FSEL R163, R66, -INF , !P2 ;  /* 0xff80000042a37808 */ /* 0x000fe40005000000 */
[----:B------:R-:W2:Y:S01]  /*5150*/  MUFU.TANH R86, R86 ;  /* 0x0000005600567308 */ /* 0x000ea20000002400 */
[----:B-1----:R-:W-:Y:S01]  /*5160*/  FFMA.FTZ R46, R16, UR6, R95 ;  /* 0x00000006102e7c23 */ /* 0x002fe2000801005f */
[----:B------:R-:W-:Y:S02]  /*5170*/  FSEL R148, R64, -INF , !P6 ;  /* 0xff80000040947808 */ /* 0x000fe40007000000 */
[----:B------:R-:W-:Y:S02]  /*5180*/  ISETP.GE.AND P2, PT, R21, R4, PT ;  /* 0x000000041500720c */ /* 0x000fe40003f46270 */
[----:B------:R-:W-:Y:S02]  /*5190*/  FSEL R46, R46, -INF , !P5 ;  /* 0xff8000002e2e7808 */ /* 0x000fe40006800000 */
[----:B------:R-:W1:Y:S01]  /*51a0*/  MUFU.TANH R32, R32 ;  /* 0x0000002000207308 */ /* 0x000e620000002400 */
[----:B----4-:R-:W-:Y:S01]  /*51b0*/  FFMA.FTZ R20, R23, UR6, R20 ;  /* 0x0000000617147c23 */ /* 0x010fe20008010014 */
[----:B------:R-:W-:-:S02]  /*51c0*/  ISETP.GE.AND P6, PT, R21, R3, PT ;  /* 0x000000031500720c */ /* 0x000fc40003fc6270 */
[----:B------:R-:W-:Y:S02]  /*51d0*/  ISETP.GE.AND P5, PT, R21, R2, PT ;  /* 0x000000021500720c */ /* 0x000fe40003fa6270 */
[----:B------:R-:W-:Y:S02]  /*51e0*/  FSEL R196, R20, -INF , !P4 ;  /* 0xff80000014c47808 */ /* 0x000fe40006000000 */
[----:B------:R-:W3:Y:S01]  /*51f0*/  MUFU.TANH R65, R65 ;  /* 0x0000004100417308 */ /* 0x000ee20000002400 */
[----:B--2---:R-:W-:Y:S01]  /*5200*/  FFMA.FTZ R44, R23, UR6, R86 ;  /* 0x00000006172c7c23 */ /* 0x004fe20008010056 */
[----:B------:R-:W-:Y:S02]  /*5210*/  ISETP.GE.AND P4, PT, R21, R8, PT ;  /* 0x000000081500720c */ /* 0x000fe40003f86270 */
[----:B------:R-:W-:Y:S02]  /*5220*/  I2FP.F32.S32 R21, R21 ;  /* 0x0000001500157245 */ /* 0x000fe40000201400 */
[----:B------:R-:W-:-:S02]  /*5230*/  FSEL R44, R44, -INF , !P0 ;  /* 0xff8000002c2c7808 */ /* 0x000fc40004000000 */
[----:B------:R-:W2:Y:S01]  /*5240*/  MUFU.TANH R78, R78 ;  /* 0x0000004e004e7308 */ /* 0x000ea20000002400 */
[----:B------:R-:W-:Y:S01]  /*5250*/  ISETP.GE.AND P0, PT, R17, R2, PT ;  /* 0x000000021100720c */ /* 0x000fe20003f06270 */
[----:B------:R-:W-:Y:S02]  /*5260*/  VIADD R17, R63, 0x71 ;  /* 0x000000713f117836 */ /* 0x000fe40000000000 */
[C---:B-1----:R-:W-:Y:S01]  /*5270*/  FFMA.FTZ R32, R21.reuse, UR6, R32 ;  /* 0x0000000615207c23 */ /* 0x042fe20008010020 */
[C---:B------:R-:W-:Y:S01]  /*5280*/  FFMA.FTZ R50, R21.reuse, UR6, R50 ;  /* 0x0000000615327c23 */ /* 0x040fe20008010032 */
[----:B------:R-:W-:Y:S02]  /*5290*/  FFMA.FTZ R101, R21, UR6, R101 ;  /* 0x0000000615657c23 */ /* 0x000fe40008010065 */
[----:B------:R-:W1:Y:S01]  /*52a0*/  MUFU.TANH R59, R59 ;  /* 0x0000003b003b7308 */ /* 0x000e620000002400 */
[----:B---3--:R-:W-:Y:S01]  /*52b0*/  FFMA.FTZ R65, R16, UR6, R65 ;  /* 0x0000000610417c23 */ /* 0x008fe20008010041 */
[----:B------:R-:W-:-:S02]  /*52c0*/  FSEL R47, R32, -INF , !P4 ;  /* 0xff800000202f7808 */ /* 0x000fc40006000000 */
[----:B------:R-:W-:Y:S02]  /*52d0*/  ISETP.GE.AND P4, PT, R17, R2, PT ;  /* 0x000000021100720c */ /* 0x000fe40003f86270 */
[----:B------:R-:W-:Y:S02]  /*52e0*/  FSEL R161, R65, -INF , !P1 ;  /* 0xff80000041a17808 */ /* 0x000fe40004800000 */
[----:B------:R-:W3:Y:S01]  /*52f0*/  MUFU.TANH R33, R33 ;  /* 0x0000002100217308 */ /* 0x000ee20000002400 */
[----:B--2---:R-:W-:Y:S01]  /*5300*/  FFMA.FTZ R78, R16, UR6, R78 ;  /* 0x00000006104e7c23 */ /* 0x004fe2000801004e */
[----:B------:R-:W-:Y:S02]  /*5310*/  ISETP.GE.AND P1, PT, R17, R4, PT ;  /* 0x000000041100720c */ /* 0x000fe40003f26270 */
[----:B------:R-:W-:Y:S02]  /*5320*/  FSEL R155, R50, -INF , !P6 ;  /* 0xff800000329b7808 */ /* 0x000fe40007000000 */
[----:B------:R-:W-:-:S02]  /*5330*/  FSEL R194, R78, -INF , !P3 ;  /* 0xff8000004ec27808 */ /* 0x000fc40005800000 */
[----:B------:R-:W2:Y:S01]  /*5340*/  MUFU.TANH R34, R34 ;  /* 0x0000002200227308 */ /* 0x000ea20000002400 */
[----:B-1----:R-:W-:Y:S01]  /*5350*/  FFMA.FTZ R59, R16, UR6, R59 ;  /* 0x00000006103b7c23 */ /* 0x002fe2000801003b */
[----:B------:R-:W-:Y:S02]  /*5360*/  I2FP.F32.S32 R16, R17 ;  /* 0x0000001100107245 */ /* 0x000fe40000201400 */
[----:B------:R-:W-:Y:S02]  /*5370*/  ISETP.GE.AND P3, PT, R17, R8, PT ;  /* 0x000000081100720c */ /* 0x000fe40003f66270 */
[----:B------:R-:W-:Y:S01]  /*5380*/  FSEL R146, R59, -INF , !P0 ;  /* 0xff8000003b927808 */ /* 0x000fe20004000000 */
[C---:B------:R-:W-:Y:S01]  /*5390*/  FFMA.FTZ R51, R16.reuse, UR6, R51 ;  /* 0x0000000610337c23 */ /* 0x040fe20008010033 */
[----:B------:R-:W1:Y:S01]  /*53a0*/  MUFU.TANH R14, R14 ;  /* 0x0000000e000e7308 */ /* 0x000e620000002400 */
[----:B------:R-:W-:Y:S01]  /*53b0*/  ISETP.GE.AND P0, PT, R17, R3, PT ;  /* 0x000000031100720c */ /* 0x000fe20003f06270 */
[----:B---3--:R-:W-:Y:S01]  /*53c0*/  FFMA.FTZ R33, R16, UR6, R33 ;  /* 0x0000000610217c23 */ /* 0x008fe20008010021 */
[----:B------:R-:W-:Y:S01]  /*53d0*/  VIADD R17, R63, 0x78 ;  /* 0x000000783f117836 */ /* 0x000fe20000000000 */
[----:B------:R-:W-:-:S02]  /*53e0*/  FSEL R138, R101, -INF , !P5 ;  /* 0xff800000658a7808 */ /* 0x000fc40006800000 */
[----:B------:R-:W-:Y:S02]  /*53f0*/  FSEL R149, R51, -INF , !P0 ;  /* 0xff80000033957808 */ /* 0x000fe40004000000 */
[----:B------:R-:W3:Y:S01]  /*5400*/  MUFU.TANH R35, R35 ;  /* 0x0000002300237308 */ /* 0x000ee20000002400 */
[----:B--2---:R-:W-:Y:S01]  /*5410*/  FFMA.FTZ R32, R21, UR6, R34 ;  /* 0x0000000615207c23 */ /* 0x004fe20008010022 */
[----:B------:R-:W-:Y:S02]  /*5420*/  FSEL R34, R33, -INF , !P3 ;  /* 0xff80000021227808 */ /* 0x000fe40005800000 */
[C---:B------:R-:W-:Y:S02]  /*5430*/  ISETP.GE.AND P6, PT, R17.reuse, R4, PT ;  /* 0x000000041100720c */ /* 0x040fe40003fc6270 */
[----:B------:R-:W-:Y:S02]  /*5440*/  FSEL R32, R32, -INF , !P2 ;  /* 0xff80000020207808 */ /* 0x000fe40005000000 */
[----:B------:R-:W2:Y:S01]  /*5450*/  MUFU.TANH R108, R108 ;  /* 0x0000006c006c7308 */ /* 0x000ea20000002400 */
[C---:B------:R-:W-:Y:S01]  /*5460*/  ISETP.GE.AND P2, PT, R17.reuse, R8, PT ;  /* 0x000000081100720c */ /* 0x040fe20003f46270 */
[----:B-1----:R-:W-:Y:S01]  /*5470*/  FFMA.FTZ R136, R16, UR6, R14 ;  /* 0x0000000610887c23 */ /* 0x002fe2000801000e */
[----:B------:R-:W-:-:S02]  /*5480*/  ISETP.GE.AND P5, PT, R17, R3, PT ;  /* 0x000000031100720c */ /* 0x000fc40003fa6270 */
[----:B------:R-:W-:Y:S02]  /*5490*/  ISETP.GE.AND P3, PT, R17, R2, PT ;  /* 0x000000021100720c */ /* 0x000fe40003f66270 */
[----:B------:R-:W-:Y:S01]  /*54a0*/  I2FP.F32.S32 R17, R17 ;  /* 0x0000001100117245 */ /* 0x000fe20000201400 */
[----:B------:R-:W1:Y:S01]  /*54b0*/  MUFU.TANH R5, R5 ;  /* 0x0000000500057308 */ /* 0x000e620000002400 */
[----:B------:R-:W-:Y:S01]  /*54c0*/  I2FP.F32.S32 R14, R63 ;  /* 0x0000003f000e7245 */ /* 0x000fe20000201400 */
[----:B---3--:R-:W-:Y:S01]  /*54d0*/  FFMA.FTZ R35, R16, UR6, R35 ;  /* 0x0000000610237c23 */ /* 0x008fe20008010023 */
[----:B------:R-:W-:Y:S02]  /*54e0*/  ISETP.GE.AND P0, PT, R63, R4, PT ;  /* 0x000000043f00720c */ /* 0x000fe40003f06270 */
[----:B------:R-:W-:Y:S02]  /*54f0*/  FSEL R136, R136, -INF , !P4 ;  /* 0xff80000088887808 */ /* 0x000fe40006000000 */
[----:B------:R-:W-:Y:S01]  /*5500*/  FSEL R126, R35, -INF , !P1 ;  /* 0xff800000237e7808 */ /* 0x000fe20004800000 */
[----:B------:R-:W3:Y:S01]  /*5510*/  MUFU.TANH R58, R58 ;  /* 0x0000003a003a7308 */ /* 0x000ee20000002400 */
[----:B--2---:R-:W-:Y:S01]  /*5520*/  FFMA.FTZ R33, R17, UR6, R108 ;  /* 0x0000000611217c23 */ /* 0x004fe2000801006c */
[C---:B------:R-:W-:Y:S01]  /*5530*/  ISETP.GE.AND P1, PT, R63.reuse, R8, PT ;  /* 0x000000083f00720c */ /* 0x040fe20003f26270 */
[----:B------:R-:W-:Y:S01]  /*5540*/  FFMA.FTZ R35, R14, UR6, R141 ;  /* 0x000000060e237c23 */ /* 0x000fe2000801008d */
[----:B------:R-:W-:-:S02]  /*5550*/  ISETP.GE.AND P4, PT, R63, R3, PT ;  /* 0x000000033f00720c */ /* 0x000fc40003f86270 */
[----:B------:R-:W-:Y:S02]  /*5560*/  FSEL R33, R33, -INF , !P2 ;  /* 0xff80000021217808 */ /* 0x000fe40005000000 */
[----:B------:R-:W2:Y:S01]  /*5570*/  MUFU.TANH R43, R43 ;  /* 0x0000002b002b7308 */ /* 0x000ea20000002400 */
[----:B-1----:R-:W-:Y:S01]  /*5580*/  FFMA.FTZ R5, R14, UR6, R5 ;  /* 0x000000060e057c23 */ /* 0x002fe20008010005 */
[C---:B------:R-:W-:Y:S01]  /*5590*/  ISETP.GE.AND P2, PT, R63.reuse, R2, PT ;  /* 0x000000023f00720c */ /* 0x040fe20003f46270 */
[----:B------:R-:W-:Y:S01]  /*55a0*/  VIADD R63, R63, 0x79 ;  /* 0x000000793f3f7836 */ /* 0x000fe20000000000 */
[----:B------:R-:W-:Y:S02]  /*55b0*/  FSEL R35, R35, -INF , !P1 ;  /* 0xff80000023237808 */ /* 0x000fe40004800000 */
[----:B------:R-:W-:Y:S02]  /*55c0*/  FSEL R48, R5, -INF , !P0 ;  /* 0xff80000005307808 */ /* 0x000fe40004000000 */
[----:B------:R-:W1:Y:S01]  /*55d0*/  MUFU.TANH R77, R77 ;  /* 0x0000004d004d7308 */ /* 0x000e620000002400 */
[----:B---3--:R-:W-:Y:S01]  /*55e0*/  FFMA.FTZ R58, R17, UR6, R58 ;  /* 0x00000006113a7c23 */ /* 0x008fe2000801003a */
[----:B------:R-:W-:-:S02]  /*55f0*/  PLOP3.LUT P0, PT, PT, PT, UP0, 0x80, 0x0 ;  /* 0x000000000000781c */ /* 0x000fc40003f0f008 */
[----:B------:R-:W-:Y:S02]  /*5600*/  ISETP.GE.AND P1, PT, R63, R2, PT ;  /* 0x000000023f00720c */ /* 0x000fe40003f26270 */
[----:B------:R-:W-:Y:S02]  /*5610*/  FSEL R143, R58, -INF , !P5 ;  /* 0xff8000003a8f7808 */ /* 0x000fe40006800000 */
[----:B------:R-:W3:Y:S01]  /*5620*/  MUFU.TANH R140, R140 ;  /* 0x0000008c008c7308 */ /* 0x000ee20000002400 */
[----:B--2---:R-:W-:Y:S01]  /*5630*/  FFMA.FTZ R43, R17, UR6, R43 ;  /* 0x00000006112b7c23 */ /* 0x004fe2000801002b */
[----:B------:R-:W-:-:S04]  /*5640*/  ISETP.GE.AND P5, PT, R63, R4, PT ;  /* 0x000000043f00720c */ /* 0x000fc80003fa6270 */
[----:B------:R-:W-:Y:S02]  /*5650*/  FSEL R132, R43, -INF , !P3 ;  /* 0xff8000002b847808 */ /* 0x000fe40005800000 */
[----:B------:R-:W2:Y:S01]  /*5660*/  MUFU.TANH R9, R9 ;  /* 0x0000000900097308 */ /* 0x000ea20000002400 */
[----:B-1----:R-:W-:Y:S01]  /*5670*/  FFMA.FTZ R77, R17, UR6, R77 ;  /* 0x00000006114d7c23 */ /* 0x002fe2000801004d */
[----:B------:R-:W-:Y:S01]  /*5680*/  BAR.SYNC.DEFER_BLOCKING 0x0 ;  /* 0x0000000000007b1d */ /* 0x000fe20000010000 */
[----:B------:R-:W-:-:S03]  /*5690*/  ISETP.GE.AND P3, PT, R63, R3, PT ;  /* 0x000000033f00720c */ /* 0x000fc60003f66270 */
[----:B------:R-:W-:Y:S02]  /*56a0*/  FSEL R124, R77, -INF , !P6 ;  /* 0xff8000004d7c7808 */ /* 0x000fe40007000000 */
[----:B------:R-:W1:Y:S01]  /*56b0*/  MUFU.TANH R57, R57 ;  /* 0x0000003900397308 */ /* 0x000e620000002400 */
[----:B------:R-:W-:Y:S01]  /*56c0*/  ISETP.GE.AND P6, PT, R63, R8, PT ;  /* 0x000000083f00720c */ /* 0x000fe20003fc6270 */
[----:B---3--:R-:W-:Y:S01]  /*56d0*/  FFMA.FTZ R140, R14, UR6, R140 ;  /* 0x000000060e8c7c23 */ /* 0x008fe2000801008c */
[----:B------:R-:W-:-:S05]  /*56e0*/  I2FP.F32.S32 R63, R63 ;  /* 0x0000003f003f7245 */ /* 0x000fca0000201400 */
[----:B------:R-:W3:Y:S01]  /*56f0*/  MUFU.TANH R76, R76 ;  /* 0x0000004c004c7308 */ /* 0x000ee20000002400 */
[----:B--2---:R-:W-:Y:S01]  /*5700*/  FFMA.FTZ R14, R14, UR6, R9 ;  /* 0x000000060e0e7c23 */ /* 0x004fe20008010009 */
[----:B------:R-:W-:-:S04]  /*5710*/  FSEL R9, R140, -INF , !P4 ;  /* 0xff8000008c097808 */ /* 0x000fc80006000000 */
[----:B------:R-:W-:Y:S02]  /*5720*/  FSEL R14, R14, -INF , !P2 ;  /* 0xff8000000e0e7808 */ /* 0x000fe40005000000 */
[----:B------:R-:W2:Y:S01]  /*5730*/  MUFU.TANH R111, R111 ;  /* 0x0000006f006f7308 */ /* 0x000ea20000002400 */
[----:B-1----:R-:W-:-:S05]  /*5740*/  FFMA.FTZ R57, R63, UR6, R57 ;  /* 0x000000063f397c23 */ /* 0x002fca0008010039 */
[----:B------:R-:W-:Y:S02]  /*5750*/  FSEL R141, R57, -INF , !P3 ;  /* 0xff800000398d7808 */ /* 0x000fe40005800000 */
[----:B------:R-:W1:Y:S01]  /*5760*/  MUFU.TANH R41, R41 ;  /* 0x0000002900297308 */ /* 0x000e620000002400 */
[----:B---3--:R-:W-:-:S05]  /*5770*/  FFMA.FTZ R76, R63, UR6, R76 ;  /* 0x000000063f4c7c23 */ /* 0x008fca000801004c */
[----:B------:R-:W-:Y:S01]  /*5780*/  FSEL R5, R76, -INF , !P6 ;  /* 0xff8000004c057808 */ /* 0x000fe20007000000 */
[----:B--2---:R-:W-:-:S05]  /*5790*/  FFMA.FTZ R111, R63, UR6, R111 ;  /* 0x000000063f6f7c23 */ /* 0x004fca000801006f */
[----:B------:R-:W-:Y:S01]  /*57a0*/  FSEL R116, R111, -INF , !P5 ;  /* 0xff8000006f747808 */ /* 0x000fe20006800000 */
[----:B-1----:R-:W-:-:S05]  /*57b0*/  FFMA.FTZ R41, R63, UR6, R41 ;  /* 0x000000063f297c23 */ /* 0x002fca0008010029 */
        /* <DEDUP_REMOVED lines=59> */
.L_x_680:
[----:B------:R-:W-:Y:S05]  /*5b70*/  BSYNC B0 ;  /* 0x0000000000007941 */ /* 0x000fea0003800000 */
.L_x_679:
[----:B------:R-:W0:Y:S02]  /*5b80*/  LDGDEPBAR ;  /* 0x00000000000079af */ /* 0x000e240000000000 */
.L_x_678:
[----:B--2---:R-:W-:Y:S01]  /*5b90*/  FMNMX.FTZ R16, R35, R55, !PT ;  /* 0x0000003723107209 */ /* 0x004fe20007810000 */
[----:B------:R-:W-:Y:S01]  /*5ba0*/  ULDC UR12, c[0x0][0x2ec] ;  /* 0x0000bb00000c7ab9 */ /* 0x000fe20000000800 */
[----:B------:R-:W-:Y:S02]  /*5bb0*/  LEA R239, R239, UR4, 0x1 ;  /* 0x00000004efef7c11 */ /* 0x000fe4000f8e08ff */
[----:B------:R-:W-:Y:S02]  /*5bc0*/  FMNMX.FTZ R16, R53, R16, !PT ;  /* 0x0000001035107209 */ /* 0x000fe40007810000 */
[----:B------:R-:W-:Y:S02]  /*5bd0*/  LEA R234, R0, R239, 0x1 ;  /* 0x000000ef00ea7211 */ /* 0x000fe400078e08ff */
        /* <DEDUP_REMOVED lines=26> */
[----:B-1----:R-:W-:-:S04]  /*5d80*/  FMNMX.FTZ R20, R34, R17, !PT ;  /* 0x0000001122147209 */ /* 0x002fc80007810000 */
[----:B------:R-:W-:-:S04]  /*5d90*/  FMNMX.FTZ R20, R33, R20, !PT ;  /* 0x0000001421147209 */ /* 0x000fc80007810000 */
[----:B------:R-:W-:-:S05]  /*5da0*/  FMNMX.FTZ R20, R5, R20, !PT ;  /* 0x0000001405147209 */ /* 0x000fca0007810000 */
[----:B------:R-:W1:Y:S02]  /*5db0*/  SHFL.BFLY PT, R17, R20, 0x2, 0x1f ;  /* 0x0c401f0014117f89 */ /* 0x000e6400000e0000 */
[----:B-1----:R-:W-:-:S05]  /*5dc0*/  FMNMX.FTZ R17, R20, R17, !PT ;  /* 0x0000001114117209 */ /* 0x002fca0007810000 */
[----:B------:R-:W1:Y:S02]  /*5dd0*/  SHFL.BFLY PT, R130, R17, 0x1, 0x1f ;  /* 0x0c201f0011827f89 */ /* 0x000e6400000e0000 */
[----:B-1----:R-:W-:Y:S02]  /*5de0*/  FMNMX.FTZ R130, R17, R130, !PT ;  /* 0x0000008211827209 */ /* 0x002fe40007810000 */
[----:B------:R-:W-:Y:S02]  /*5df0*/  FMNMX.FTZ R17, R48, R40, !PT ;  /* 0x0000002830117209 */ /* 0x000fe40007810000 */
[C---:B------:R-:W-:Y:S01]  /*5e00*/  FSETP.NEU.FTZ.AND P1, PT, R130.reuse, -INF , PT ;  /* 0xff8000008200780b */ /* 0x040fe20003f3d000 */
[----:B------:R-:W-:Y:S01]  /*5e10*/  FMUL.FTZ R16, R130, UR12 ;  /* 0x0000000c82107c20 */ /* 0x000fe20008410000 */
[----:B------:R-:W-:-:S04]  /*5e20*/  FMNMX.FTZ R17, R38, R17, !PT ;  /* 0x0000001126117209 */ /* 0x000fc80007810000 */
[----:B------:R-:W-:Y:S02]  /*5e30*/  FMNMX.FTZ R17, R36, R17, !PT ;  /* 0x0000001124117209 */ /* 0x000fe40007810000 */
[----:B------:R-:W-:Y:S02]  /*5e40*/  FSEL R16, R16, RZ, P1 ;  /* 0x000000ff10107208 */ /* 0x000fe40000800000 */
[----:B------:R-:W-:-:S03]  /*5e50*/  FMNMX.FTZ R17, R56, R17, !PT ;  /* 0x0000001138117209 */ /* 0x000fc60007810000 */
        /* <DEDUP_REMOVED lines=42> */
[----:B------:R-:W-:Y:S01]  /*6100*/  FFMA.FTZ R57, R5, UR12, -R16 ;  /* 0x0000000c05397c23 */ /* 0x000fe20008010810 */
[----:B------:R-:W-:Y:S01]  /*6110*/  FMNMX.FTZ R16, R9, R25, !PT ;  /* 0x0000001909107209 */ /* 0x000fe20007810000 */
[----:B------:R-:W-:Y:S01]  /*6120*/  MUFU.EX2 R123, R123 ;  /* 0x0000007b007b7308 */ /* 0x000fe20000000800 */
[----:B------:R-:W-:-:S02]  /*6130*/  FMNMX.FTZ R17, R186, R17, !PT ;  /* 0x00000011ba117209 */ /* 0x000fc40007810000 */
        /* <DEDUP_REMOVED lines=38> */
[----:B------:R-:W-:Y:S02]  /*63a0*/  MUFU.EX2 R80, R80 ;  /* 0x0000005000507308 */ /* 0x000fe40000000800 */
[----:B------:R-:W3:Y:S01]  /*63b0*/  SHFL.BFLY PT, R17, R20, 0x2, 0x1f ;  /* 0x0c401f0014117f89 */ /* 0x000ee200000e0000 */
[----:B------:R-:W-:-:S04]  /*63c0*/  FMNMX.FTZ R16, R137, R16, !PT ;  /* 0x0000001089107209 */ /* 0x000fc80007810000 */
[----:B------:R-:W-:Y:S01]  /*63d0*/  FMNMX.FTZ R16, R127, R16, !PT ;  /* 0x000000107f107209 */ /* 0x000fe20007810000 */
[----:B------:R-:W-:Y:S03]  /*63e0*/  MUFU.EX2 R79, R79 ;  /* 0x0000004f004f7308 */ /* 0x000fe60000000800 */
[----:B------:R-:W-:-:S04]  /*63f0*/  FMNMX.FTZ R16, R135, R16, !PT ;  /* 0x0000001087107209 */ /* 0x000fc80007810000 */
[----:B------:R-:W-:Y:S01]  /*6400*/  FMNMX.FTZ R16, R139, R16, !PT ;  /* 0x000000108b107209 */ /* 0x000fe20007810000 */
[----:B------:R-:W-:Y:S03]  /*6410*/  MUFU.EX2 R78, R78 ;  /* 0x0000004e004e7308 */ /* 0x000fe60000000800 */
[----:B------:R-:W-:-:S04]  /*6420*/  FMNMX.FTZ R16, R147, R16, !PT ;  /* 0x0000001093107209 */ /* 0x000fc80007810000 */
[----:B------:R-:W-:Y:S01]  /*6430*/  FMNMX.FTZ R16, R145, R16, !PT ;  /* 0x0000001091107209 */ /* 0x000fe20007810000 */
[----:B------:R-:W-:Y:S01]  /*6440*/  MUFU.EX2 R77, R77 ;  /* 0x0000004d004d7308 */ /* 0x000fe20000000800 */
[----:B---3--:R-:W-:Y:S02]  /*6450*/  FMNMX.FTZ R17, R20, R17, !PT ;  /* 0x0000001114117209 */ /* 0x008fe40007810000 */
[----:B------:R-:W-:-:S03]  /*6460*/  FMNMX.FTZ R16, R153, R16, !PT ;  /* 0x0000001099107209 */ /* 0x000fc60007810000 */
[----:B------:R-:W3:Y:S01]  /*6470*/  SHFL.BFLY PT, R20, R17, 0x1, 0x1f ;  /* 0x0c201f0011147f89 */ /* 0x000ee200000e0000 */
[----:B------:R-:W-:Y:S01]  /*6480*/  FMNMX.FTZ R16, R165, R16, !PT ;  /* 0x00000010a5107209 */ /* 0x000fe20007810000 */
[----:B------:R-:W-:Y:S03]  /*6490*/  MUFU.EX2 R76, R76 ;  /* 0x0000004c004c7308 */ /* 0x000fe60000000800 */
[----:B------:R-:W-:-:S04]  /*64a0*/  FMNMX.FTZ R16, R163, R16, !PT ;  /* 0x00000010a3107209 */ /* 0x000fc80007810000 */
[----:B------:R-:W-:Y:S01]  /*64b0*/  FMNMX.FTZ R16, R161, R16, !PT ;  /* 0x00000010a1107209 */ /* 0x000fe20007810000 */
[----:B------:R-:W-:Y:S03]  /*64c0*/  MUFU.EX2 R75, R75 ;  /* 0x0000004b004b7308 */ /* 0x000fe60000000800 */
[----:B------:R-:W-:-:S04]  /*64d0*/  FMNMX.FTZ R16, R155, R16, !PT ;  /* 0x000000109b107209 */ /* 0x000fc80007810000 */
[----:B------:R-:W-:Y:S01]  /*64e0*/  FMNMX.FTZ R16, R149, R16, !PT ;  /* 0x0000001095107209 */ /* 0x000fe20007810000 */
[----:B------:R-:W-:Y:S03]  /*64f0*/  MUFU.EX2 R74, R74 ;  /* 0x0000004a004a7308 */ /* 0x000fe60000000800 */
[----:B------:R-:W-:Y:S02]  /*6500*/  FMNMX.FTZ R16, R143, R16, !PT ;  /* 0x000000108f107209 */ /* 0x000fe40007810000 */
[----:B---3--:R-:W-:Y:S02]  /*6510*/  FMNMX.FTZ R129, R17, R20, !PT ;  /* 0x0000001411817209 */ /* 0x008fe40007810000 */
[----:B------:R-:W-:Y:S01]  /*6520*/  FMNMX.FTZ R17, R14, R12, !PT ;  /* 0x0000000c0e117209 */ /* 0x000fe20007810000 */
[----:B------:R-:W-:Y:S01]  /*6530*/  MUFU.EX2 R73, R73 ;  /* 0x0000004900497308 */ /* 0x000fe20000000800 */
[----:B------:R-:W-:Y:S01]  /*6540*/  FMNMX.FTZ R16, R141, R16, !PT ;  /* 0x000000108d107209 */ /* 0x000fe20007810000 */
[----:B------:R-:W-:Y:S01]  /*6550*/  FMUL.FTZ R121, R129, UR12 ;  /* 0x0000000c81797c20 */ /* 0x000fe20008410000 */
[----:B------:R-:W-:-:S02]  /*6560*/  FMNMX.FTZ R17, R90, R17, !PT ;  /* 0x000000115a117209 */ /* 0x000fc40007810000 */
[----:B------:R-:W-:Y:S01]  /*6570*/  FSETP.NEU.FTZ.AND P1, PT, R129, -INF , PT ;  /* 0xff8000008100780b */ /* 0x000fe20003f3d000 */
[----:B------:R-:W3:Y:S01]  /*6580*/  SHFL.BFLY PT, R5, R16, 0x2, 0x1f ;  /* 0x0c401f0010057f89 */ /* 0x000ee200000e0000 */
[----:B------:R-:W-:Y:S01]  /*6590*/  FMNMX.FTZ R17, R26, R17, !PT ;  /* 0x000000111a117209 */ /* 0x000fe20007810000 */
[----:B------:R-:W-:Y:S01]  /*65a0*/  MUFU.EX2 R72, R72 ;  /* 0x0000004800487308 */ /* 0x000fe20000000800 */
        /* <DEDUP_REMOVED lines=14> */
[----:B------:R-:W-:Y:S01]  /*6690*/  LDSM.16.MT88.4 R188, [R239+0x4000] ;  /* 0x00400000efbc783b */ /* 0x000fe20000004200 */
[----:B------:R-:W-:Y:S01]  /*66a0*/  FMNMX.FTZ R17, R100, R17, !PT ;  /* 0x0000001164117209 */ /* 0x000fe20007810000 */
[--C-:B------:R-:W-:Y:S01]  /*66b0*/  FFMA.FTZ R97, R56, UR12, -R121.reuse ;  /* 0x0000000c38617c23 */ /* 0x100fe20008010879 */
[--C-:B------:R-:W-:Y:S01]  /*66c0*/  FFMA.FTZ R56, R102, UR12, -R121.reuse ;  /* 0x0000000c66387c23 */ /* 0x100fe20008010879 */
[----:B---3--:R-:W-:Y:S01]  /*66d0*/  FMNMX.FTZ R5, R16, R5, !PT ;  /* 0x0000000510057209 */ /* 0x008fe20007810000 */
[--C-:B------:R-:W-:Y:S01]  /*66e0*/  FFMA.FTZ R115, R48, UR12, -R121.reuse ;  /* 0x0000000c30737c23 */ /* 0x100fe20008010879 */
[----:B------:R-:W-:Y:S01]  /*66f0*/  FMNMX.FTZ R17, R30, R17, !PT ;  /* 0x000000111e117209 */ /* 0x000fe20007810000 */
[--C-:B------:R-:W-:Y:S01]  /*6700*/  FFMA.FTZ R114, R40, UR12, -R121.reuse ;  /* 0x0000000c28727c23 */ /* 0x100fe20008010879 */
[--C-:B------:R-:W-:Y:S01]  /*6710*/  FFMA.FTZ R113, R38, UR12, -R121.reuse ;  /* 0x0000000c26717c23 */ /* 0x100fe20008010879 */
[----:B------:R-:W3:Y:S01]  /*6720*/  SHFL.BFLY PT, R16, R5, 0x1, 0x1f ;  /* 0x0c201f0005107f89 */ /* 0x000ee200000e0000 */
[----:B------:R-:W-:Y:S01]  /*6730*/  FMNMX.FTZ R17, R28, R17, !PT ;  /* 0x000000111c117209 */ /* 0x000fe20007810000 */
[----:B------:R-:W-:Y:S01]  /*6740*/  MUFU.EX2 R115, R115 ;  /* 0x0000007300737308 */ /* 0x000fe20000000800 */
[--C-:B------:R-:W-:Y:S01]  /*6750*/  FFMA.FTZ R92, R54, UR12, -R121.reuse ;  /* 0x0000000c365c7c23 */ /* 0x100fe20008010879 */
[--C-:B------:R-:W-:Y:S01]  /*6760*/  FFMA.FTZ R54, R82, UR12, -R121.reuse ;  /* 0x0000000c52367c23 */ /* 0x100fe20008010879 */
[----:B------:R-:W-:Y:S01]  /*6770*/  FMNMX.FTZ R17, R120, R17, !PT ;  /* 0x0000001178117209 */ /* 0x000fe20007810000 */
[--C-:B------:R-:W-:Y:S01]  /*6780*/  FFMA.FTZ R40, R198, UR12, -R121.reuse ;  /* 0x0000000cc6287c23 */ /* 0x100fe20008010879 */
[--C-:B------:R-:W-:Y:S01]  /*6790*/  FFMA.FTZ R39, R196, UR12, -R121.reuse ;  /* 0x0000000cc4277c23 */ /* 0x100fe20008010879 */
[----:B-1----:R-:W-:Y:S01]  /*67a0*/  F2FP.BF16.F32.PACK_AB R196, R118, R123 ;  /* 0x0000007b76c4723e */ /* 0x002fe200000010ff */
[--C-:B------:R-:W-:Y:S01]  /*67b0*/  FFMA.FTZ R93, R52, UR12, -R121.reuse ;  /* 0x0000000c345d7c23 */ /* 0x100fe20008010879 */
[----:B------:R-:W-:Y:S01]  /*67c0*/  FMNMX.FTZ R17, R134, R17, !PT ;  /* 0x0000001186117209 */ /* 0x000fe20007810000 */
[----:B------:R-:W1:Y:S01]  /*67d0*/  MUFU.EX2 R114, R114 ;  /* 0x0000007200727308 */ /* 0x000e620000000800 */
[----:B--2---:R-:W-:Y:S01]  /*67e0*/  F2FP.BF16.F32.PACK_AB R198, R108, R117 ;  /* 0x000000756cc6723e */ /* 0x004fe200000010ff */
[--C-:B------:R-:W-:Y:S01]  /*67f0*/  FFMA.FTZ R45, R192, UR12, -R121.reuse ;  /* 0x0000000cc02d7c23 */ /* 0x100fe20008010879 */
[----:B------:R-:W-:Y:S01]  /*6800*/  FMNMX.FTZ R17, R176, R17, !PT ;  /* 0x00000011b0117209 */ /* 0x000fe20007810000 */
[--C-:B------:R-:W-:Y:S01]  /*6810*/  FFMA.FTZ R38, R194, UR12, -R121.reuse ;  /* 0x0000000cc2267c23 */ /* 0x100fe20008010879 */
[--C-:B------:R-:W-:Y:S01]  /*6820*/  FFMA.FTZ R41, R200, UR12, -R121.reuse ;  /* 0x0000000cc8297c23 */ /* 0x100fe20008010879 */
[--C-:B------:R-:W-:Y:S01]  /*6830*/  FFMA.FTZ R37, R32, UR12, -R121.reuse ;  /* 0x0000000c20257c23 */ /* 0x100fe20008010879 */
[----:B------:R-:W-:Y:S01]  /*6840*/  FMNMX.FTZ R17, R174, R17, !PT ;  /* 0x00000011ae117209 */ /* 0x000fe20007810000 */
[----:B------:R-:W-:Y:S01]  /*6850*/  MUFU.EX2 R113, R113 ;  /* 0x0000007100717308 */ /* 0x000fe20000000800 */
[--C-:B------:R-:W-:Y:S01]  /*6860*/  FFMA.FTZ R52, R128, UR12, -R121.reuse ;  /* 0x0000000c80347c23 */ /* 0x100fe20008010879 */
[--C-:B------:R-:W-:Y:S01]  /*6870*/  FFMA.FTZ R51, R122, UR12, -R121.reuse ;  /* 0x0000000c7a337c23 */ /* 0x100fe20008010879 */
[----:B------:R-:W-:Y:S01]  /*6880*/  FMNMX.FTZ R17, R144, R17, !PT ;  /* 0x0000001190117209 */ /* 0x000fe20007810000 */
[--C-:B------:R-:W-:Y:S01]  /*6890*/  FFMA.FTZ R49, R186, UR12, -R121.reuse ;  /* 0x0000000cba317c23 */ /* 0x100fe20008010879 */
[----:B---3--:R-:W-:Y:S01]  /*68a0*/  FMNMX.FTZ R5, R5, R16, !PT ;  /* 0x0000001005057209 */ /* 0x008fe20007810000 */
[--C-:B------:R-:W-:Y:S01]  /*68b0*/  FFMA.FTZ R48, R184, UR12, -R121.reuse ;  /* 0x0000000cb8307c23 */ /* 0x100fe20008010879 */
[----:B------:R-:W-:Y:S01]  /*68c0*/  FMNMX.FTZ R17, R172, R17, !PT ;  /* 0x00000011ac117209 */ /* 0x000fe20007810000 */
[----:B------:R-:W2:Y:S01]  /*68d0*/  MUFU.EX2 R106, R106 ;  /* 0x0000006a006a7308 */ /* 0x000ea20000000800 */
[C---:B------:R-:W-:Y:S01]  /*68e0*/  FSETP.NEU.FTZ.AND P1, PT, R5.reuse, -INF , PT ;  /* 0xff8000000500780b */ /* 0x040fe20003f3d000 */
[----:B------:R-:W-:Y:S01]  /*68f0*/  FMUL.FTZ R142, R5, UR12 ;  /* 0x0000000c058e7c20 */ /* 0x000fe20008410000 */
[----:B------:R-:W-:Y:S01]  /*6900*/  FMNMX.FTZ R17, R150, R17, !PT ;  /* 0x0000001196117209 */ /* 0x000fe20007810000 */
[--C-:B------:R-:W-:Y:S01]  /*6910*/  FFMA.FTZ R47, R180, UR12, -R121.reuse ;  /* 0x0000000cb42f7c23 */ /* 0x100fe20008010879 */
[----:B-1----:R-:W-:Y:S01]  /*6920*/  F2FP.BF16.F32.PACK_AB R197, R114, R115 ;  /* 0x0000007372c5723e */ /* 0x002fe200000010ff */
[--C-:B------:R-:W-:Y:S01]  /*6930*/  FFMA.FTZ R46, R178, UR12, -R121.reuse ;  /* 0x0000000cb22e7c23 */ /* 0x100fe20008010879 */
[----:B------:R-:W-:Y:S01]  /*6940*/  FMNMX.FTZ R17, R160, R17, !PT ;  /* 0x00000011a0117209 */ /* 0x000fe20007810000 */
[----:B------:R-:W-:Y:S01]  /*6950*/  MUFU.EX2 R97, R97 ;  /* 0x0000006100617308 */ /* 0x000fe20000000800 */
[----:B------:R-:W-:Y:S01]  /*6960*/  FSEL R142, R142, RZ, P1 ;  /* 0x000000ff8e8e7208 */ /* 0x000fe20000800000 */
[----:B------:R-:W-:Y:S01]  /*6970*/  FADD.FTZ R118, R123, R118 ;  /* 0x000000767b767221 */ /* 0x000fe20000010000 */
[----:B------:R-:W-:Y:S01]  /*6980*/  FMNMX.FTZ R17, R162, R17, !PT ;  /* 0x00000011a2117209 */ /* 0x000fe20007810000 */
[----:B------:R-:W-:Y:S01]  /*6990*/  FADD.FTZ R114, R115, R114 ;  /* 0x0000007273727221 */ /* 0x000fe20000010000 */
[----:B------:R-:W-:Y:S01]  /*69a0*/  FFMA.FTZ R126, R126, UR12, -R121 ;  /* 0x0000000c7e7e7c23 */ /* 0x000fe20008010879 */
        /* <DEDUP_REMOVED lines=12> */
[----:B------:R-:W-:Y:S01]  /*6a70*/  MUFU.EX2 R112, R112 ;  /* 0x0000007000707308 */ /* 0x000fe20000000800 */
[----:B------:R-:W-:Y:S01]  /*6a80*/  FMNMX.FTZ R17, R164, R17, !PT ;  /* 0x00000011a4117209 */ /* 0x000fe20007810000 */
[--C-:B------:R-:W-:Y:S01]  /*6a90*/  FFMA.FTZ R34, R89, UR12, -R142.reuse ;  /* 0x0000000c59227c23 */ /* 0x100fe2000801088e */
[--C-:B------:R-:W-:Y:S01]  /*6aa0*/  FFMA.FTZ R82, R27, UR12, -R142.reuse ;  /* 0x0000000c1b527c23 */ /* 0x100fe2000801088e */
[--C-:B------:R-:W-:Y:S01]  /*6ab0*/  FFMA.FTZ R0, R19, UR12, -R142.reuse ;  /* 0x0000000c13007c23 */ /* 0x100fe2000801088e */
[----:B------:R-:W-:Y:S01]  /*6ac0*/  FMNMX.FTZ R17, R154, R17, !PT ;  /* 0x000000119a117209 */ /* 0x000fe20007810000 */
[--C-:B------:R-:W-:Y:S01]  /*6ad0*/  FFMA.FTZ R91, R85, UR12, -R142.reuse ;  /* 0x0000000c555b7c23 */ /* 0x100fe2000801088e */
[----:B--2---:R-:W-:Y:S01]  /*6ae0*/  F2FP.BF16.F32.PACK_AB R199, R106, R113 ;  /* 0x000000716ac7723e */ /* 0x004fe200000010ff */
[----:B------:R-:W1:Y:S01]  /*6af0*/  MUFU.EX2 R111, R111 ;  /* 0x0000006f006f7308 */ /* 0x000e620000000800 */
[----:B------:R-:W-:Y:S01]  /*6b00*/  FMNMX.FTZ R17, R152, R17, !PT ;  /* 0x0000001198117209 */ /* 0x000fe20007810000 */
[--C-:B------:R-:W-:Y:S01]  /*6b10*/  FFMA.FTZ R35, R105, UR12, -R142.reuse ;  /* 0x0000000c69237c23 */ /* 0x100fe2000801088e */
[--C-:B------:R-:W-:Y:S01]  /*6b20*/  FFMA.FTZ R32, R125, UR12, -R142.reuse ;  /* 0x0000000c7d207c23 */ /* 0x100fe2000801088e */
[--C-:B------:R-:W-:Y:S01]  /*6b30*/  FFMA.FTZ R85, R31, UR12, -R142.reuse ;  /* 0x0000000c1f557c23 */ /* 0x100fe2000801088e */
[----:B------:R-:W-:Y:S01]  /*6b40*/  FMNMX.FTZ R17, R148, R17, !PT ;  /* 0x0000001194117209 */ /* 0x000fe20007810000 */
[----:B------:R-:W-:Y:S01]  /*6b50*/  HMMA.16816.F32.BF16 R192, R196, R188, RZ ;  /* 0x000000bcc4c0723c */ /* 0x000fe200000418ff */
        /* <DEDUP_REMOVED lines=8> */
[--C-:B------:R-:W-:Y:S01]  /*6be0*/  FFMA.FTZ R153, R153, UR12, -R142.reuse ;  /* 0x0000000c99997c23 */ /* 0x100fe2000801088e */
[----:B------:R-:W2:Y:S01]  /*6bf0*/  MUFU.EX2 R104, R104 ;  /* 0x0000006800687308 */ /* 0x000ea20000000800 */
[----:B------:R-:W-:Y:S01]  /*6c00*/  FMNMX.FTZ R17, R136, R17, !PT ;  /* 0x0000001188117209 */ /* 0x000fe20007810000 */
[----:B------:R-:W-:Y:S01]  /*6c10*/  FFMA.FTZ R163, R163, UR12, -R142 ;  /* 0x0000000ca3a37c23 */ /* 0x000fe2000801088e */
[----:B-1----:R-:W-:Y:S01]  /*6c20*/  F2FP.BF16.F32.PACK_AB R204, R111, R112 ;  /* 0x000000706fcc723e */ /* 0x002fe200000010ff */
[----:B------:R-:W-:Y:S01]  /*6c30*/  FADD.FTZ R112, R112, R111 ;  /* 0x0000006f70707221 */ /* 0x000fe20000010000 */
[----:B------:R-:W-:Y:S01]  /*6c40*/  FMNMX.FTZ R16, R132, R17, !PT ;  /* 0x0000001184107209 */ /* 0x000fe20007810000 */
[----:B------:R-:W-:Y:S01]  /*6c50*/  FADD.FTZ R117, R117, R118 ;  /* 0x0000007675757221 */ /* 0x000fe20000010000 */
[----:B------:R-:W-:Y:S01]  /*6c60*/  FADD.FTZ R113, R113, R114 ;  /* 0x0000007271717221 */ /* 0x000fe20000010000 */
[----:B------:R-:W-:Y:S01]  /*6c70*/  MUFU.EX2 R96, R96 ;  /* 0x0000006000607308 */ /* 0x000fe20000000800 */
[----:B------:R-:W-:Y:S01]  /*6c80*/  FMNMX.FTZ R16, R131, R16, !PT ;  /* 0x0000001083107209 */ /* 0x000fe20007810000 */
[----:B------:R-:W-:Y:S01]  /*6c90*/  FADD.FTZ R108, R108, R117 ;  /* 0x000000756c6c7221 */ /* 0x000fe20000010000 */
[----:B------:R-:W-:Y:S01]  /*6ca0*/  FADD.FTZ R106, R106, R113 ;  /* 0x000000716a6a7221 */ /* 0x000fe20000010000 */
[--C-:B------:R-:W-:Y:S01]  /*6cb0*/  FFMA.FTZ R180, R141, UR12, -R142.reuse ;  /* 0x0000000c8db47c23 */ /* 0x100fe2000801088e */
[--C-:B------:R-:W-:Y:S01]  /*6cc0*/  FFMA.FTZ R155, R155, UR12, -R142.reuse ;  /* 0x0000000c9b9b7c23 */ /* 0x100fe2000801088e */
[----:B------:R-:W1:Y:S01]  /*6cd0*/  SHFL.BFLY PT, R9, R16, 0x2, 0x1f ;  /* 0x0c401f0010097f89 */ /* 0x000e6200000e0000 */
[----:B------:R-:W-:Y:S01]  /*6ce0*/  FFMA.FTZ R143, R143, UR12, -R142 ;  /* 0x0000000c8f8f7c23 */ /* 0x000fe2000801088e */
[----:B------:R-:W3:Y:S01]  /*6cf0*/  MUFU.EX2 R91, R91 ;  /* 0x0000005b005b7308 */ /* 0x000ee20000000800 */
[----:B--2---:R-:W-:Y:S01]  /*6d00*/  F2FP.BF16.F32.PACK_AB R206, R104, R107 ;  /* 0x0000006b68ce723e */ /* 0x004fe200000010ff */
[--C-:B------:R-:W-:Y:S01]  /*6d10*/  FFMA.FTZ R181, R116, UR12, -R121.reuse ;  /* 0x0000000c74b57c23 */ /* 0x100fe20008010879 */
[----:B------:R-:W-:-:S05]  /*6d20*/  FFMA.FTZ R124, R124, UR12, -R121 ;  /* 0x0000000c7c7c7c23 */ /* 0x000fca0008010879 */
[----:B------:R-:W-:Y:S08]  /*6d30*/  MUFU.EX2 R87, R87 ;  /* 0x0000005700577308 */ /* 0x000ff00000000800 */
[----:B------:R-:W2:Y:S01]  /*6d40*/  MUFU.EX2 R82, R82 ;  /* 0x0000005200527308 */ /* 0x000ea20000000800 */
[----:B---3--:R-:W-:Y:S02]  /*6d50*/  F2FP.BF16.F32.PACK_AB R20, R91, R96 ;  /* 0x000000605b14723e */ /* 0x008fe400000010ff */
[----:B-1----:R-:W-:-:S05]  /*6d60*/  FMNMX.FTZ R13, R16, R9, !PT ;  /* 0x00000009100d7209 */ /* 0x002fca0007810000 */
[----:B------:R-:W-:Y:S01]  /*6d70*/  MUFU.EX2 R92, R92 ;  /* 0x0000005c005c7308 */ /* 0x000fe20000000800 */
[----:B------:R-:W1:Y:S07]  /*6d80*/  SHFL.BFLY PT, R16, R13, 0x1, 0x1f ;  /* 0x0c201f000d107f89 */ /* 0x000e6e00000e0000 */
[----:B------:R-:W-:Y:S01]  /*6d90*/  MUFU.EX2 R93, R93 ;  /* 0x0000005d005d7308 */ /* 0x000fe20000000800 */
[----:B--2---:R-:W-:-:S07]  /*6da0*/  F2FP.BF16.F32.PACK_AB R22, R82, R87 ;  /* 0x000000575216723e */ /* 0x004fce00000010ff */
[----:B------:R-:W-:Y:S08]  /*6db0*/  MUFU.EX2 R84, R84 ;  /* 0x0000005400547308 */ /* 0x000ff00000000800 */
[----:B------:R-:W-:Y:S01]  /*6dc0*/  MUFU.EX2 R81, R81 ;  /* 0x0000005100517308 */ /* 0x000fe20000000800 */
[----:B-1----:R-:W-:-:S04]  /*6dd0*/  FMNMX.FTZ R9, R13, R16, !PT ;  /* 0x000000100d097209 */ /* 0x002fc80007810000 */
[C---:B------:R-:W-:Y:S01]  /*6de0*/  FSETP.NEU.FTZ.AND P1, PT, R9.reuse, -INF , PT ;  /* 0xff8000000900780b */ /* 0x040fe20003f3d000 */
[----:B------:R-:W-:Y:S02]  /*6df0*/  FMUL.FTZ R13, R9, UR12 ;  /* 0x0000000c090d7c20 */ /* 0x000fe40008410000 */
[----:B------:R-:W-:Y:S03]  /*6e00*/  MUFU.EX2 R36, R36 ;  /* 0x0000002400247308 */ /* 0x000fe60000000800 */
[----:B------:R-:W-:-:S05]  /*6e10*/  FSEL R133, R13, RZ, P1 ;  /* 0x000000ff0d857208 */ /* 0x000fca0000800000 */
[----:B------:R-:W-:Y:S01]  /*6e20*/  MUFU.EX2 R35, R35 ;  /* 0x0000002300237308 */ /* 0x000fe20000000800 */
[--C-:B------:R-:W-:Y:S01]  /*6e30*/  FFMA.FTZ R110, R14, UR12, -R133.reuse ;  /* 0x0000000c0e6e7c23 */ /* 0x100fe20008010885 */
[--C-:B------:R-:W-:Y:S01]  /*6e40*/  FFMA.FTZ R119, R12, UR12, -R133.reuse ;  /* 0x0000000c0c777c23 */ /* 0x100fe20008010885 */
[--C-:B------:R-:W-:Y:S01]  /*6e50*/  FFMA.FTZ R109, R90, UR12, -R133.reuse ;  /* 0x0000000c5a6d7c23 */ /* 0x100fe20008010885 */
[----:B------:R-:W1:Y:S01]  /*6e60*/  LDSM.16.MT88.4 R12, [R234+0x4000] ;  /* 0x00400000ea0c783b */ /* 0x000e620000004200 */
[--C-:B------:R-:W-:Y:S01]  /*6e70*/  FFMA.FTZ R102, R26, UR12, -R133.reuse ;  /* 0x0000000c1a667c23 */ /* 0x100fe20008010885 */
[--C-:B------:R-:W-:Y:S01]  /*6e80*/  FFMA.FTZ R101, R94, UR12, -R133.reuse ;  /* 0x0000000c5e657c23 */ /* 0x100fe20008010885 */
[--C-:B------:R-:W-:Y:S01]  /*6e90*/  FFMA.FTZ R94, R18, UR12, -R133.reuse ;  /* 0x0000000c125e7c23 */ /* 0x100fe20008010885 */
[----:B------:R-:W-:Y:S01]  /*6ea0*/  MUFU.EX2 R110, R110 ;  /* 0x0000006e006e7308 */ /* 0x000fe20000000800 */
[--C-:B------:R-:W-:Y:S01]  /*6eb0*/  FFMA.FTZ R89, R24, UR12, -R133.reuse ;  /* 0x0000000c18597c23 */ /* 0x100fe20008010885 */
[----:B------:R-:W2:Y:S01]  /*6ec0*/  LDSM.16.MT88.4 R16, [R239+0x4400] ;  /* 0x00440000ef10783b */ /* 0x000ea20000004200 */
[--C-:B------:R-:W-:Y:S01]  /*6ed0*/  FFMA.FTZ R88, R88, UR12, -R133.reuse ;  /* 0x0000000c58587c23 */ /* 0x100fe20008010885 */
[--C-:B------:R-:W-:Y:S01]  /*6ee0*/  FFMA.FTZ R90, R103, UR12, -R142.reuse ;  /* 0x0000000c675a7c23 */ /* 0x100fe2000801088e */
[--C-:B------:R-:W-:Y:S01]  /*6ef0*/  FFMA.FTZ R105, R100, UR12, -R133.reuse ;  /* 0x0000000c64697c23 */ /* 0x100fe20008010885 */
[----:B------:R-:W3:Y:S01]  /*6f00*/  LDSM.16.MT88.4 R24, [R234+0x4400] ;  /* 0x00440000ea18783b */ /* 0x000ee20000004200 */
[--C-:B------:R-:W-:Y:S01]  /*6f10*/  FFMA.FTZ R103, R29, UR12, -R142.reuse ;  /* 0x0000000c1d677c23 */ /* 0x100fe2000801088e */
[----:B------:R-:W4:Y:S01]  /*6f20*/  MUFU.EX2 R119, R119 ;  /* 0x0000007700777308 */ /* 0x000f220000000800 */
[--C-:B------:R-:W-:Y:S01]  /*6f30*/  FFMA.FTZ R100, R30, UR12, -R133.reuse ;  /* 0x0000000c1e647c23 */ /* 0x100fe20008010885 */
[--C-:B------:R-:W-:Y:S01]  /*6f40*/  FFMA.FTZ R125, R28, UR12, -R133.reuse ;  /* 0x0000000c1c7d7c23 */ /* 0x100fe20008010885 */
[--C-:B------:R-:W-:Y:S01]  /*6f50*/  FFMA.FTZ R120, R120, UR12, -R133.reuse ;  /* 0x0000000c78787c23 */ /* 0x100fe20008010885 */
[----:B------:R-:W-:Y:S01]  /*6f60*/  LDSM.16.MT88.4 R28, [R234+0x4800] ;  /* 0x00480000ea1c783b */ /* 0x000fe20000004200 */
        /* <DEDUP_REMOVED lines=11> */
[----:B------:R-:W5:Y:S01]  /*7020*/  MUFU.EX2 R102, R102 ;  /* 0x0000006600667308 */ /* 0x000f620000000800 */
[----:B----4-:R-:W-:Y:S01]  /*7030*/  F2FP.BF16.F32.PACK_AB R205, R119, R110 ;  /* 0x0000006e77cd723e */ /* 0x010fe200000010ff */
[--C-:B------:R-:W-:Y:S01]  /*7040*/  FFMA.FTZ R165, R170, UR12, -R133.reuse ;  /* 0x0000000caaa57c23 */ /* 0x100fe20008010885 */
[--C-:B------:R-:W-:Y:S01]  /*7050*/  FFMA.FTZ R168, R168, UR12, -R133.reuse ;  /* 0x0000000ca8a87c23 */ /* 0x100fe20008010885 */
[--C-:B------:R-:W-:Y:S01]  /*7060*/  FFMA.FTZ R166, R166, UR12, -R133.reuse ;  /* 0x0000000ca6a67c23 */ /* 0x100fe20008010885 */
[--C-:B------:R-:W-:Y:S01]  /*7070*/  FFMA.FTZ R167, R164, UR12, -R133.reuse ;  /* 0x0000000ca4a77c23 */ /* 0x100fe20008010885 */
[--C-:B------:R-:W-:Y:S01]  /*7080*/  FFMA.FTZ R164, R161, UR12, -R142.reuse ;  /* 0x0000000ca1a47c23 */ /* 0x100fe2000801088e */
[----:B------:R-:W-:Y:S01]  /*7090*/  FFMA.FTZ R170, R149, UR12, -R142 ;  /* 0x0000000c95aa7c23 */ /* 0x000fe2000801088e */
[----:B------:R-:W-:Y:S01]  /*70a0*/  MUFU.EX2 R101, R101 ;  /* 0x0000006500657308 */ /* 0x000fe20000000800 */
[--C-:B------:R-:W-:Y:S01]  /*70b0*/  FFMA.FTZ R149, R154, UR12, -R133.reuse ;  /* 0x0000000c9a957c23 */ /* 0x100fe20008010885 */
[--C-:B------:R-:W-:Y:S01]  /*70c0*/  FFMA.FTZ R152, R152, UR12, -R133.reuse ;  /* 0x0000000c98987c23 */ /* 0x100fe20008010885 */
[--C-:B------:R-:W-:Y:S01]  /*70d0*/  FFMA.FTZ R148, R148, UR12, -R133.reuse ;  /* 0x0000000c94947c23 */ /* 0x100fe20008010885 */
[----:B-1----:R-:W-:Y:S01]  /*70e0*/  HMMA.16816.F32.BF16 R200, R196, R12, RZ ;  /* 0x0000000cc4c8723c */ /* 0x002fe200000418ff */
[----:B------:R-:W-:Y:S01]  /*70f0*/  FFMA.FTZ R161, R146, UR12, -R133 ;  /* 0x0000000c92a17c23 */ /* 0x000fe20008010885 */
[----:B------:R-:W-:Y:S01]  /*7100*/  FADD.FTZ R110, R110, R119 ;  /* 0x000000776e6e7221 */ /* 0x000fe20000010000 */
[--C-:B------:R-:W-:Y:S01]  /*7110*/  FFMA.FTZ R138, R138, UR12, -R133.reuse ;  /* 0x0000000c8a8a7c23 */ /* 0x100fe20008010885 */
[----:B------:R-:W1:Y:S01]  /*7120*/  MUFU.EX2 R94, R94 ;  /* 0x0000005e005e7308 */ /* 0x000e620000000800 */
[----:B-----5:R-:W-:Y:S01]  /*7130*/  F2FP.BF16.F32.PACK_AB R207, R102, R109 ;  /* 0x0000006d66cf723e */ /* 0x020fe200000010ff */
[----:B------:R-:W-:Y:S01]  /*7140*/  FADD.FTZ R109, R109, R110 ;  /* 0x0000006e6d6d7221 */ /* 0x000fe20000010000 */
[--C-:B------:R-:W-:Y:S01]  /*7150*/  FFMA.FTZ R141, R136, UR12, -R133.reuse ;  /* 0x0000000c888d7c23 */ /* 0x100fe20008010885 */
[--C-:B------:R-:W-:Y:S01]  /*7160*/  FFMA.FTZ R132, R132, UR12, -R133.reuse ;  /* 0x0000000c84847c23 */ /* 0x100fe20008010885 */
[----:B------:R-:W-:Y:S01]  /*7170*/  FFMA.FTZ R183, R131, UR12, -R133 ;  /* 0x0000000c83b77c23 */ /* 0x000fe20008010885 */
[----:B------:R-:W-:-:S02]  /*7180*/  FADD.FTZ R102, R102, R109 ;  /* 0x0000006d66667221 */ /* 0x000fc40000010000 */
[C---:B------:R-:W-:Y:S01]  /*7190*/  HMMA.16816.F32.BF16 R216, R204.reuse, R188, RZ ;  /* 0x000000bcccd8723c */ /* 0x040fe200000418ff */
[----:B------:R-:W-:Y:S05]  /*71a0*/  MUFU.EX2 R89, R89 ;  /* 0x0000005900597308 */ /* 0x000fea0000000800 */
[C---:B------:R-:W-:Y:S03]  /*71b0*/  HMMA.16816.F32.BF16 R208, R204.reuse, R12, RZ ;  /* 0x0000000cccd0723c */ /* 0x040fe600000418ff */
[----:B------:R-:W4:Y:S01]  /*71c0*/  MUFU.EX2 R88, R88 ;  /* 0x0000005800587308 */ /* 0x000f220000000800 */
[C---:B-1----:R-:W-:Y:S01]  /*71d0*/  F2FP.BF16.F32.PACK_AB R21, R94.reuse, R101 ;  /* 0x000000655e15723e */ /* 0x042fe200000010ff */
[----:B------:R-:W-:Y:S01]  /*71e0*/  FADD.FTZ R101, R101, R102 ;  /* 0x0000006665657221 */ /* 0x000fe20000010000 */
[----:B------:R-:W-:Y:S03]  /*71f0*/  HMMA.16816.F32.BF16 R212, R204, R190, RZ ;  /* 0x000000beccd4723c */ /* 0x000fe600000418ff */
[----:B------:R-:W-:-:S02]  /*7200*/  FADD.FTZ R94, R94, R101 ;  /* 0x000000655e5e7221 */ /* 0x000fc40000010000 */
[----:B------:R-:W-:Y:S01]  /*7210*/  MUFU.EX2 R34, R34 ;  /* 0x0000002200227308 */ /* 0x000fe20000000800 */
[----:B------:R-:W-:Y:S06]  /*7220*/  HMMA.16816.F32.BF16 R204, R204, R14, RZ ;  /* 0x0000000ecccc723c */ /* 0x000fec00000418ff */
[----:B------:R-:W-:Y:S01]  /*7230*/  HMMA.16816.F32.BF16 R188, R196, R190, RZ ;  /* 0x000000bec4bc723c */ /* 0x000fe200000418ff */
[----:B------:R-:W-:Y:S01]  /*7240*/  MUFU.EX2 R105, R105 ;  /* 0x0000006900697308 */ /* 0x000fe20000000800 */
[----:B----4-:R-:W-:Y:S01]  /*7250*/  F2FP.BF16.F32.PACK_AB R23, R88, R89 ;  /* 0x000000595817723e */ /* 0x010fe200000010ff */
[----:B------:R-:W-:-:S03]  /*7260*/  FADD.FTZ R89, R89, R94 ;  /* 0x0000005e59597221 */ /* 0x000fc60000010000 */
[----:B------:R-:W-:Y:S01]  /*7270*/  HMMA.16816.F32.BF16 R196, R196, R14, RZ ;  /* 0x0000000ec4c4723c */ /* 0x000fe200000418ff */
[----:B------:R-:W1:Y:S01]  /*7280*/  LDSM.16.MT88.4 R12, [R239+0x4800] ;  /* 0x00480000ef0c783b */ /* 0x000e620000004200 */
[----:B------:R-:W-:Y:S01]  /*7290*/  FADD.FTZ R88, R88, R89 ;  /* 0x0000005958587221 */ /* 0x000fe20000010000 */
[----:B------:R-:W4:Y:S03]  /*72a0*/  MUFU.EX2 R100, R100 ;  /* 0x0000006400647308 */ /* 0x000f260000000800 */
[C---:B--2---:R-:W-:Y:S05]  /*72b0*/  HMMA.16816.F32.BF16 R216, R20.reuse, R16, R216 ;  /* 0x0000001014d8723c */ /* 0x044fea00000418d8 */
[----:B------:R-:W-:Y:S01]  /*72c0*/  MUFU.EX2 R125, R125 ;  /* 0x0000007d007d7308 */ /* 0x000fe20000000800 */
[C---:B---3--:R-:W-:Y:S06]  /*72d0*/  HMMA.16816.F32.BF16 R208, R20.reuse, R24, R208 ;  /* 0x0000001814d0723c */ /* 0x048fec00000418d0 */
[C---:B------:R-:W-:Y:S01]  /*72e0*/  HMMA.16816.F32.BF16 R212, R20.reuse, R18, R212 ;  /* 0x0000001214d4723c */ /* 0x040fe200000418d4 */
[----:B------:R-:W2:Y:S05]  /*72f0*/  MUFU.EX2 R120, R120 ;  /* 0x0000007800787308 */ /* 0x000eaa0000000800 */
[----:B------:R-:W-:Y:S03]  /*7300*/  HMMA.16816.F32.BF16 R204, R20, R26, R204 ;  /* 0x0000001a14cc723c */ /* 0x000fe600000418cc */
[----:B------:R-:W-:Y:S04]  /*7310*/  MUFU.EX2 R83, R83 ;  /* 0x0000005300537308 */ /* 0x000fe80000000800 */
[----:B------:R-:W-:Y:S01]  /*7320*/  F2FP.BF16.F32.PACK_AB R20, R98, R99 ;  /* 0x000000636214723e */ /* 0x000fe200000010ff */
[----:B------:R-:W-:Y:S01]  /*7330*/  FADD.FTZ R99, R99, R108 ;  /* 0x0000006c63637221 */ /* 0x000fe20000010000 */
[----:B------:R-:W-:Y:S01]  /*7340*/  F2FP.BF16.F32.PACK_AB R21, R92, R97 ;  /* 0x000000615c15723e */ /* 0x000fe200000010ff */
[----:B------:R-:W-:Y:S01]  /*7350*/  FADD.FTZ R97, R97, R106 ;  /* 0x0000006a61617221 */ /* 0x000fe20000010000 */
[----:B------:R-:W-:Y:S01]  /*7360*/  F2FP.BF16.F32.PACK_AB R22, R86, R95 ;  /* 0x0000005f5616723e */ /* 0x000fe200000010ff */
[----:B------:R-:W3:Y:S01]  /*7370*/  MUFU.EX2 R56, R56 ;  /* 0x0000003800387308 */ /* 0x000ee20000000800 */
[----:B------:R-:W-:Y:S01]  /*7380*/  F2FP.BF16.F32.PACK_AB R23, R84, R93 ;  /* 0x0000005d5417723e */ /* 0x000fe200000010ff */
[----:B------:R-:W-:Y:S01]  /*7390*/  FADD.FTZ R98, R98, R99 ;  /* 0x0000006362627221 */ /* 0x000fe20000010000 */
[----:B------:R-:W-:-:S03]  /*73a0*/  FADD.FTZ R92, R92, R97 ;  /* 0x000000615c5c7221 */ /* 0x000fc60000010000 */
[----:B------:R-:W-:Y:S01]  /*73b0*/  FADD.FTZ R95, R95, R98 ;  /* 0x000000625f5f7221 */ /* 0x000fe20000010000 */
[----:B------:R-:W-:Y:S01]  /*73c0*/  FADD.FTZ R93, R93, R92 ;  /* 0x0000005c5d5d7221 */ /* 0x000fe20000010000 */
[----:B------:R-:W-:Y:S01]  /*73d0*/  MUFU.EX2 R55, R55 ;  /* 0x0000003700377308 */ /* 0x000fe20000000800 */
[----:B------:R-:W-:Y:S01]  /*73e0*/  HMMA.16816.F32.BF16 R192, R20, R16, R192 ;  /* 0x0000001014c0723c */ /* 0x000fe200000418c0 */
[----:B------:R-:W-:Y:S01]  /*73f0*/  FADD.FTZ R95, R86, R95 ;  /* 0x0000005f565f7221 */ /* 0x000fe20000010000 */
[----:B------:R-:W-:-:S04]  /*7400*/  FADD.FTZ R84, R84, R93 ;  /* 0x0000005d54547221 */ /* 0x000fc80000010000 */
[C---:B------:R-:W-:Y:S01]  /*7410*/  HMMA.16816.F32.BF16 R200, R20.reuse, R24, R200 ;  /* 0x0000001814c8723c */ /* 0x040fe200000418c8 */
[----:B------:R-:W5:Y:S01]  /*7420*/  MUFU.EX2 R54, R54 ;  /* 0x0000003600367308 */ /* 0x000f620000000800 */
[----:B------:R-:W-:Y:S02]  /*7430*/  F2FP.BF16.F32.PACK_AB R16, R36, R81 ;  /* 0x000000512410723e */ /* 0x000fe400000010ff */
[C---:B----4-:R-:W-:Y:S01]  /*7440*/  F2FP.BF16.F32.PACK_AB R17, R100.reuse, R105 ;  /* 0x000000696411723e */ /* 0x050fe200000010ff */
[----:B------:R-:W-:Y:S01]  /*7450*/  FADD.FTZ R105, R105, R88 ;  /* 0x0000005869697221 */ /* 0x000fe20000010000 */
[----:B------:R-:W-:Y:S03]  /*7460*/  HMMA.16816.F32.BF16 R188, R20, R18, R188 ;  /* 0x0000001214bc723c */ /* 0x000fe600000418bc */
[----:B------:R-:W-:Y:S01]  /*7470*/  MUFU.EX2 R33, R33 ;  /* 0x0000002100217308 */ /* 0x000fe20000000800 */
[----:B------:R-:W-:-:S02]  /*7480*/  FADD.FTZ R100, R100, R105 ;  /* 0x0000006964647221 */ /* 0x000fc40000010000 */
[----:B------:R-:W-:Y:S01]  /*7490*/  HMMA.16816.F32.BF16 R196, R20, R26, R196 ;  /* 0x0000001a14c4723c */ /* 0x000fe200000418c4 */
[----:B------:R-:W4:Y:S01]  /*74a0*/  LDSM.16.MT88.4 R20, [R239+0x4c00] ;  /* 0x004c0000ef14783b */ /* 0x000f220000004200 */
[----:B------:R-:W-:Y:S02]  /*74b0*/  F2FP.BF16.F32.PACK_AB R18, R34, R35 ;  /* 0x000000232212723e */ /* 0x000fe400000010ff */
[----:B--2---:R-:W-:Y:S01]  /*74c0*/  F2FP.BF16.F32.PACK_AB R19, R120, R125 ;  /* 0x0000007d7813723e */ /* 0x004fe200000010ff */
[----:B------:R-:W2:Y:S01]  /*74d0*/  LDSM.16.MT88.4 R24, [R234+0x4c00] ;  /* 0x004c0000ea18783b */ /* 0x000ea20000004200 */
[----:B------:R-:W5:Y:S01]  /*74e0*/  MUFU.EX2 R32, R32 ;  /* 0x0000002000207308 */ /* 0x000f620000000800 */
[----:B------:R-:W-:-:S04]  /*74f0*/  FADD.FTZ R125, R125, R100 ;  /* 0x000000647d7d7221 */ /* 0x000fc80000010000 */
[C---:B-1----:R-:W-:Y:S01]  /*7500*/  HMMA.16816.F32.BF16 R216, R16.reuse, R12, R216 ;  /* 0x0000000c10d8723c */ /* 0x042fe200000418d8 */
[----:B------:R-:W-:Y:S02]  /*7510*/  FADD.FTZ R125, R120, R125 ;  /* 0x0000007d787d7221 */ /* 0x000fe40000010000 */
[----:B------:R-:W-:Y:S03]  /*7520*/  MUFU.EX2 R0, R0 ;  /* 0x0000000000007308 */ /* 0x000fe60000000800 */
[C---:B------:R-:W-:Y:S05]  /*7530*/  HMMA.16816.F32.BF16 R208, R16.reuse, R28, R208 ;  /* 0x0000001c10d0723c */ /* 0x040fea00000418d0 */
[----:B------:R-:W-:Y:S01]  /*7540*/  MUFU.EX2 R85, R85 ;  /* 0x0000005500557308 */ /* 0x000fe20000000800 */
[C---:B------:R-:W-:Y:S06]  /*7550*/  HMMA.16816.F32.BF16 R212, R16.reuse, R14, R212 ;  /* 0x0000000e10d4723c */ /* 0x040fec00000418d4 */
[----:B------:R-:W-:Y:S01]  /*7560*/  HMMA.16816.F32.BF16 R204, R16, R30, R204 ;  /* 0x0000001e10cc723c */ /* 0x000fe200000418cc */
[----:B------:R-:W-:Y:S06]  /*7570*/  MUFU.EX2 R134, R134 ;  /* 0x0000008600867308 */ /* 0x000fec0000000800 */
[----:B------:R-:W-:Y:S01]  /*7580*/  F2FP.BF16.F32.PACK_AB R16, R79, R80 ;  /* 0x000000504f10723e */ /* 0x000fe200000010ff */
[----:B------:R-:W-:Y:S01]  /*7590*/  FADD.FTZ R80, R80, R95 ;  /* 0x0000005f50507221 */ /* 0x000fe20000010000 */
[----:B------:R-:W1:Y:S01]  /*75a0*/  MUFU.EX2 R135, R135 ;  /* 0x0000008700877308 */ /* 0x000e620000000800 */
[----:B---3--:R-:W-:Y:S01]  /*75b0*/  F2FP.BF16.F32.PACK_AB R17, R56, R83 ;  /* 0x000000533811723e */ /* 0x008fe200000010ff */
[----:B------:R-:W-:Y:S01]  /*75c0*/  FADD.FTZ R83, R83, R84 ;  /* 0x0000005453537221 */ /* 0x000fe20000010000 */
[----:B------:R-:W-:Y:S01]  /*75d0*/  F2FP.BF16.F32.PACK_AB R18, R77, R78 ;  /* 0x0000004e4d12723e */ /* 0x000fe200000010ff */
[----:B------:R-:W-:Y:S01]  /*75e0*/  FADD.FTZ R79, R79, R80 ;  /* 0x000000504f4f7221 */ /* 0x000fe20000010000 */
[----:B-----5:R-:W-:Y:S01]  /*75f0*/  F2FP.BF16.F32.PACK_AB R19, R54, R55 ;  /* 0x000000373613723e */ /* 0x020fe200000010ff */
[----:B------:R-:W-:-:S02]  /*7600*/  FADD.FTZ R56, R56, R83 ;  /* 0x0000005338387221 */ /* 0x000fc40000010000 */
[----:B------:R-:W-:Y:S01]  /*7610*/  MUFU.EX2 R140, R140 ;  /* 0x0000008c008c7308 */ /* 0x000fe20000000800 */
[----:B------:R-:W-:Y:S01]  /*7620*/  FADD.FTZ R78, R78, R79 ;  /* 0x0000004f4e4e7221 */ /* 0x000fe20000010000 */
[----:B------:R-:W-:Y:S02]  /*7630*/  FADD.FTZ R55, R55, R56 ;  /* 0x0000003837377221 */ /* 0x000fe40000010000 */
[C---:B------:R-:W-:Y:S01]  /*7640*/  HMMA.16816.F32.BF16 R192, R16.reuse, R12, R192 ;  /* 0x0000000c10c0723c */ /* 0x040fe200000418c0 */
[----:B------:R-:W-:Y:S01]  /*7650*/  FADD.FTZ R77, R77, R78 ;  /* 0x0000004e4d4d7221 */ /* 0x000fe20000010000 */
[----:B------:R-:W-:Y:S02]  /*7660*/  FADD.FTZ R54, R54, R55 ;  /* 0x0000003736367221 */ /* 0x000fe40000010000 */
[----:B------:R-:W3:Y:S02]  /*7670*/  MUFU.EX2 R137, R137 ;  /* 0x0000008900897308 */ /* 0x000ee40000000800 */
[----:B------:R-:W-:Y:S01]  /*7680*/  HMMA.16816.F32.BF16 R188, R16, R14, R188 ;  /* 0x0000000e10bc723c */ /* 0x000fe200000418bc */
[----:B------:R-:W-:-:S02]  /*7690*/  F2FP.BF16.F32.PACK_AB R12, R32, R33 ;  /* 0x00000021200c723e */ /* 0x000fc400000010ff */
[----:B-1----:R-:W-:Y:S01]  /*76a0*/  F2FP.BF16.F32.PACK_AB R13, R135, R134 ;  /* 0x00000086870d723e */ /* 0x002fe200000010ff */
[----:B------:R-:W-:Y:S02]  /*76b0*/  FADD.FTZ R134, R134, R125 ;  /* 0x0000007d86867221 */ /* 0x000fe40000010000 */
[----:B------:R-:W-:Y:S01]  /*76c0*/  HMMA.16816.F32.BF16 R200, R16, R28, R200 ;  /* 0x0000001c10c8723c */ /* 0x000fe200000418c8 */
[----:B------:R-:W-:Y:S01]  /*76d0*/  MUFU.EX2 R53, R53 ;  /* 0x0000003500357308 */ /* 0x000fe20000000800 */
[----:B------:R-:W-:Y:S01]  /*76e0*/  F2FP.BF16.F32.PACK_AB R14, R85, R0 ;  /* 0x00000000550e723e */ /* 0x000fe200000010ff */
[----:B------:R-:W-:-:S03]  /*76f0*/  FADD.FTZ R135, R135, R134 ;  /* 0x0000008687877221 */ /* 0x000fc60000010000 */
[----:B------:R-:W-:Y:S01]  /*7700*/  HMMA.16816.F32.BF16 R196, R16, R30, R196 ;  /* 0x0000001e10c4723c */ /* 0x000fe200000418c4 */
[----:B------:R-:W1:Y:S02]  /*7710*/  LDSM.16.MT88.4 R16, [R239+0x5000] ;  /* 0x00500000ef10783b */ /* 0x000e640000004200 */
[----:B------:R-:W5:Y:S01]  /*7720*/  MUFU.EX2 R52, R52 ;  /* 0x0000003400347308 */ /* 0x000f620000000800 */
[----:B---3--:R-:W-:Y:S01]  /*7730*/  F2FP.BF16.F32.PACK_AB R15, R137, R140 ;  /* 0x0000008c890f723e */ /* 0x008fe200000010ff */
[----:B------:R-:W3:Y:S01]  /*7740*/  LDSM.16.MT88.4 R28, [R234+0x5000] ;  /* 0x00500000ea1c783b */ /* 0x000ee20000004200 */
[----:B------:R-:W-:-:S04]  /*7750*/  FADD.FTZ R140, R140, R135 ;  /* 0x000000878c8c7221 */ /* 0x000fc80000010000 */
[----:B------:R-:W-:Y:S01]  /*7760*/  FADD.FTZ R140, R137, R140 ;  /* 0x0000008c898c7221 */ /* 0x000fe20000010000 */
[----:B------:R-:W-:Y:S01]  /*7770*/  MUFU.EX2 R51, R51 ;  /* 0x0000003300337308 */ /* 0x000fe20000000800 */
[C---:B----4-:R-:W-:Y:S06]  /*7780*/  HMMA.16816.F32.BF16 R216, R12.reuse, R20, R216 ;  /* 0x000000140cd8723c */ /* 0x050fec00000418d8 */
[C---:B------:R-:W-:Y:S01]  /*7790*/  HMMA.16816.F32.BF16 R212, R12.reuse, R22, R212 ;  /* 0x000000160cd4723c */ /* 0x040fe200000418d4 */
[----:B------:R-:W4:Y:S05]  /*77a0*/  MUFU.EX2 R50, R50 ;  /* 0x0000003200327308 */ /* 0x000f2a0000000800 */
[C---:B--2---:R-:W-:Y:S03]  /*77b0*/  HMMA.16816.F32.BF16 R208, R12.reuse, R24, R208 ;  /* 0x000000180cd0723c */ /* 0x044fe600000418d0 */
[----:B------:R-:W-:Y:S03]  /*77c0*/  MUFU.EX2 R90, R90 ;  /* 0x0000005a005a7308 */ /* 0x000fe60000000800 */
[----:B------:R-:W-:Y:S05]  /*77d0*/  HMMA.16816.F32.BF16 R204, R12, R26, R204 ;  /* 0x0000001a0ccc723c */ /* 0x000fea00000418cc */
[----:B------:R-:W2:Y:S02]  /*77e0*/  MUFU.EX2 R103, R103 ;  /* 0x0000006700677308 */ /* 0x000ea40000000800 */
[----:B------:R-:W-:Y:S01]  /*77f0*/  F2FP.BF16.F32.PACK_AB R12, R75, R76 ;  /* 0x0000004c4b0c723e */ /* 0x000fe200000010ff */
[----:B------:R-:W-:Y:S01]  /*7800*/  FADD.FTZ R76, R76, R77 ;  /* 0x0000004d4c4c7221 */ /* 0x000fe20000010000 */
[----:B-----5:R-:W-:Y:S01]  /*7810*/  F2FP.BF16.F32.PACK_AB R13, R52, R53 ;  /* 0x00000035340d723e */ /* 0x020fe200000010ff */
[----:B------:R-:W-:Y:S01]  /*7820*/  FADD.FTZ R53, R53, R54 ;  /* 0x0000003635357221 */ /* 0x000fe20000010000 */
[----:B------:R-:W-:Y:S01]  /*7830*/  F2FP.BF16.F32.PACK_AB R14, R73, R74 ;  /* 0x0000004a490e723e */ /* 0x000fe200000010ff */
[----:B------:R-:W-:Y:S01]  /*7840*/  FADD.FTZ R75, R75, R76 ;  /* 0x0000004c4b4b7221 */ /* 0x000fe20000010000 */
[----:B------:R-:W-:Y:S01]  /*7850*/  MUFU.EX2 R122, R122 ;  /* 0x0000007a007a7308 */ /* 0x000fe20000000800 */
[----:B----4-:R-:W-:Y:S01]  /*7860*/  F2FP.BF16.F32.PACK_AB R15, R50, R51 ;  /* 0x00000033320f723e */ /* 0x010fe200000010ff */
[----:B------:R-:W-:Y:S01]  /*7870*/  FADD.FTZ R52, R52, R53 ;  /* 0x0000003534347221 */ /* 0x000fe20000010000 */
[----:B------:R-:W-:-:S03]  /*7880*/  FADD.FTZ R74, R74, R75 ;  /* 0x0000004b4a4a7221 */ /* 0x000fc60000010000 */
[----:B------:R-:W-:Y:S01]  /*7890*/  FADD.FTZ R51, R51, R52 ;  /* 0x0000003433337221 */ /* 0x000fe20000010000 */
[----:B------:R-:W-:Y:S01]  /*78a0*/  FADD.FTZ R73, R73, R74 ;  /* 0x0000004a49497221 */ /* 0x000fe20000010000 */
[----:B------:R-:W4:Y:S01]  /*78b0*/  MUFU.EX2 R127, R127 ;  /* 0x0000007f007f7308 */ /* 0x000f220000000800 */
[----:B------:R-:W-:Y:S01]  /*78c0*/  HMMA.16816.F32.BF16 R192, R12, R20, R192 ;  /* 0x000000140cc0723c */ /* 0x000fe200000418c0 */
[----:B------:R-:W-:-:S05]  /*78d0*/  FADD.FTZ R50, R50, R51 ;  /* 0x0000003332327221 */ /* 0x000fca0000010000 */
[----:B------:R-:W-:Y:S01]  /*78e0*/  HMMA.16816.F32.BF16 R188, R12, R22, R188 ;  /* 0x000000160cbc723c */ /* 0x000fe200000418bc */
[----:B------:R-:W-:Y:S01]  /*78f0*/  MUFU.EX2 R147, R147 ;  /* 0x0000009300937308 */ /* 0x000fe20000000800 */
[----:B--2---:R-:W-:-:S04]  /*7900*/  F2FP.BF16.F32.PACK_AB R20, R103, R90 ;  /* 0x0000005a6714723e */ /* 0x004fc800000010ff */
[C---:B------:R-:W-:Y:S03]  /*7910*/  HMMA.16816.F32.BF16 R200, R12.reuse, R24, R200 ;  /* 0x000000180cc8723c */ /* 0x040fe600000418c8 */
[----:B------:R-:W2:Y:S01]  /*7920*/  MUFU.EX2 R150, R150 ;  /* 0x0000009600967308 */ /* 0x000ea20000000800 */
[----:B----4-:R-:W-:Y:S02]  /*7930*/  F2FP.BF16.F32.PACK_AB R22, R127, R122 ;  /* 0x0000007a7f16723e */ /* 0x010fe400000010ff */
[----:B------:R-:W-:Y:S01]  /*7940*/  HMMA.16816.F32.BF16 R196, R12, R26, R196 ;  /* 0x0000001a0cc4723c */ /* 0x000fe200000418c4 */
[----:B------:R-:W4:Y:S04]  /*7950*/  LDSM.16.MT88.4 R12, [R239+0x5400] ;  /* 0x00540000ef0c783b */ /* 0x000f280000004200 */
[----:B------:R-:W-:Y:S08]  /*7960*/  MUFU.EX2 R160, R160 ;  /* 0x000000a000a07308 */ /* 0x000ff00000000800 */
[----:B------:R-:W5:Y:S01]  /*7970*/  MUFU.EX2 R151, R151 ;  /* 0x0000009700977308 */ /* 0x000f620000000800 */
[----:B--2---:R-:W-:Y:S01]  /*7980*/  F2FP.BF16.F32.PACK_AB R21, R150, R147 ;  /* 0x000000939615723e */ /* 0x004fe200000010ff */
[----:B------:R-:W-:-:S04]  /*7990*/  FADD.FTZ R147, R147, R140 ;  /* 0x0000008c93937221 */ /* 0x000fc80000010000 */
[----:B------:R-:W-:Y:S02]  /*79a0*/  FADD.FTZ R147, R150, R147 ;  /* 0x0000009396937221 */ /* 0x000fe40000010000 */
[----:B------:R-:W2:Y:S08]  /*79b0*/  MUFU.EX2 R71, R71 ;  /* 0x0000004700477308 */ /* 0x000eb00000000800 */
[----:B------:R-:W-:Y:S01]  /*79c0*/  MUFU.EX2 R70, R70 ;  /* 0x0000004600467308 */ /* 0x000fe20000000800 */
[----:B-----5:R-:W-:Y:S01]  /*79d0*/  F2FP.BF16.F32.PACK_AB R23, R151, R160 ;  /* 0x000000a09717723e */ /* 0x020fe200000010ff */
[----:B------:R-:W-:-:S04]  /*79e0*/  FADD.FTZ R160, R160, R147 ;  /* 0x00000093a0a07221 */ /* 0x000fc80000010000 */
[----:B------:R-:W-:Y:S02]  /*79f0*/  FADD.FTZ R160, R151, R160 ;  /* 0x000000a097a07221 */ /* 0x000fe40000010000 */
[----:B------:R-:W5:Y:S01]  /*7a00*/  MUFU.EX2 R69, R69 ;  /* 0x0000004500457308 */ /* 0x000f620000000800 */
[----:B-1----:R-:W-:Y:S01]  /*7a10*/  HMMA.16816.F32.BF16 R216, R20, R16, R216 ;  /* 0x0000001014d8723c */ /* 0x002fe200000418d8 */
[----:B--2---:R-:W-:Y:S01]  /*7a20*/  F2FP.BF16.F32.PACK_AB R24, R71, R72 ;  /* 0x000000484718723e */ /* 0x004fe200000010ff */
[----:B------:R-:W-:-:S04]  /*7a30*/  FADD.FTZ R72, R72, R73 ;  /* 0x0000004948487221 */ /* 0x000fc80000010000 */
[----:B------:R-:W-:Y:S01]  /*7a40*/  HMMA.16816.F32.BF16 R212, R20, R18, R212 ;  /* 0x0000001214d4723c */ /* 0x000fe200000418d4 */
[----:B------:R-:W-:Y:S01]  /*7a50*/  MUFU.EX2 R49, R49 ;  /* 0x0000003100317308 */ /* 0x000fe20000000800 */
[----:B------:R-:W-:-:S04]  /*7a60*/  FADD.FTZ R71, R71, R72 ;  /* 0x0000004847477221 */ /* 0x000fc80000010000 */
[C---:B---3--:R-:W-:Y:S03]  /*7a70*/  HMMA.16816.F32.BF16 R208, R20.reuse, R28, R208 ;  /* 0x0000001c14d0723c */ /* 0x048fe600000418d0 */
[----:B------:R-:W1:Y:S01]  /*7a80*/  MUFU.EX2 R48, R48 ;  /* 0x0000003000307308 */ /* 0x000e620000000800 */
[C---:B-----5:R-:W-:Y:S01]  /*7a90*/  F2FP.BF16.F32.PACK_AB R26, R69.reuse, R70 ;  /* 0x00000046451a723e */ /* 0x060fe200000010ff */
[----:B------:R-:W-:Y:S01]  /*7aa0*/  FADD.FTZ R70, R70, R71 ;  /* 0x0000004746467221 */ /* 0x000fe20000010000 */
[----:B------:R-:W-:Y:S01]  /*7ab0*/  HMMA.16816.F32.BF16 R204, R20, R30, R204 ;  /* 0x0000001e14cc723c */ /* 0x000fe200000418cc */
[----:B------:R-:W2:Y:S02]  /*7ac0*/  LDSM.16.MT88.4 R20, [R234+0x5400] ;  /* 0x00540000ea14783b */ /* 0x000ea40000004200 */
[----:B------:R-:W-:Y:S02]  /*7ad0*/  FADD.FTZ R69, R69, R70 ;  /* 0x0000004645457221 */ /* 0x000fe40000010000 */
[----:B------:R-:W-:Y:S08]  /*7ae0*/  MUFU.EX2 R47, R47 ;  /* 0x0000002f002f7308 */ /* 0x000ff00000000800 */
[----:B------:R-:W3:Y:S01]  /*7af0*/  MUFU.EX2 R46, R46 ;  /* 0x0000002e002e7308 */ /* 0x000ee20000000800 */
[----:B-1----:R-:W-:Y:S01]  /*7b00*/  F2FP.BF16.F32.PACK_AB R25, R48, R49 ;  /* 0x000000313019723e */ /* 0x002fe200000010ff */
[----:B------:R-:W-:-:S04]  /*7b10*/  FADD.FTZ R49, R49, R50 ;  /* 0x0000003231317221 */ /* 0x000fc80000010000 */
[----:B------:R-:W-:Y:S02]  /*7b20*/  FADD.FTZ R48, R48, R49 ;  /* 0x0000003130307221 */ /* 0x000fe40000010000 */
[----:B------:R-:W-:Y:S08]  /*7b30*/  MUFU.EX2 R128, R128 ;  /* 0x0000008000807308 */ /* 0x000ff00000000800 */
[----:B------:R-:W1:Y:S01]  /*7b40*/  MUFU.EX2 R139, R139 ;  /* 0x0000008b008b7308 */ /* 0x000e620000000800 */
[----:B---3--:R-:W-:Y:S01]  /*7b50*/  F2FP.BF16.F32.PACK_AB R27, R46, R47 ;  /* 0x0000002f2e1b723e */ /* 0x008fe200000010ff */
[----:B------:R-:W-:-:S04]  /*7b60*/  FADD.FTZ R47, R47, R48 ;  /* 0x000000302f2f7221 */ /* 0x000fc80000010000 */
[----:B------:R-:W-:Y:S02]  /*7b70*/  FADD.FTZ R46, R46, R47 ;  /* 0x0000002f2e2e7221 */ /* 0x000fe40000010000 */
[----:B------:R-:W-:Y:S01]  /*7b80*/  MUFU.EX2 R144, R144 ;  /* 0x0000009000907308 */ /* 0x000fe20000000800 */
[C---:B------:R-:W-:Y:S06]  /*7b90*/  HMMA.16816.F32.BF16 R192, R24.reuse, R16, R192 ;  /* 0x0000001018c0723c */ /* 0x040fec00000418c0 */
[----:B------:R-:W-:Y:S01]  /*7ba0*/  HMMA.16816.F32.BF16 R188, R24, R18, R188 ;  /* 0x0000001218bc723c */ /* 0x000fe200000418bc */
[----:B------:R-:W3:Y:S01]  /*7bb0*/  MUFU.EX2 R145, R145 ;  /* 0x0000009100917308 */ /* 0x000ee20000000800 */
[----:B-1----:R-:W-:-:S04]  /*7bc0*/  F2FP.BF16.F32.PACK_AB R16, R139, R128 ;  /* 0x000000808b10723e */ /* 0x002fc800000010ff */
[C---:B------:R-:W-:Y:S03]  /*7bd0*/  HMMA.16816.F32.BF16 R200, R24.reuse, R28, R200 ;  /* 0x0000001c18c8723c */ /* 0x040fe600000418c8 */
[----:B------:R-:W-:Y:S03]  /*7be0*/  MUFU.EX2 R165, R165 ;  /* 0x000000a500a57308 */ /* 0x000fe60000000800 */
[----:B------:R-:W-:Y:S01]  /*7bf0*/  HMMA.16816.F32.BF16 R196, R24, R30, R196 ;  /* 0x0000001e18c4723c */ /* 0x000fe200000418c4 */
[----:B------:R-:W1:Y:S04]  /*7c00*/  LDSM.16.MT88.4 R24, [R239+0x5800] ;  /* 0x00580000ef18783b */ /* 0x000e680000004200 */
[----:B------:R-:W5:Y:S01]  /*7c10*/  MUFU.EX2 R168, R168 ;  /* 0x000000a800a87308 */ /* 0x000f620000000800 */
[----:B------:R-:W1:Y:S01]  /*7c20*/  LDSM.16.MT88.4 R28, [R234+0x5800] ;  /* 0x00580000ea1c783b */ /* 0x000e620000004200 */
[----:B---3--:R-:W-:-:S06]  /*7c30*/  F2FP.BF16.F32.PACK_AB R18, R145, R144 ;  /* 0x000000909112723e */ /* 0x008fcc00000010ff */
[----:B------:R-:W-:Y:S08]  /*7c40*/  MUFU.EX2 R166, R166 ;  /* 0x000000a600a67308 */ /* 0x000ff00000000800 */
[----:B------:R-:W3:Y:S01]  /*7c50*/  MUFU.EX2 R167, R167 ;  /* 0x000000a700a77308 */ /* 0x000ee20000000800 */
[----:B-----5:R-:W-:Y:S01]  /*7c60*/  F2FP.BF16.F32.PACK_AB R17, R168, R165 ;  /* 0x000000a5a811723e */ /* 0x020fe200000010ff */
[----:B------:R-:W-:-:S04]  /*7c70*/  FADD.FTZ R165, R165, R160 ;  /* 0x000000a0a5a57221 */ /* 0x000fc80000010000 */
[----:B------:R-:W-:Y:S02]  /*7c80*/  FADD.FTZ R165, R168, R165 ;  /* 0x000000a5a8a57221 */ /* 0x000fe40000010000 */
[----:B------:R-:W-:Y:S08]  /*7c90*/  MUFU.EX2 R68, R68 ;  /* 0x0000004400447308 */ /* 0x000ff00000000800 */
[----:B------:R-:W5:Y:S01]  /*7ca0*/  MUFU.EX2 R67, R67 ;  /* 0x0000004300437308 */ /* 0x000f620000000800 */
[----:B---3--:R-:W-:Y:S01]  /*7cb0*/  F2FP.BF16.F32.PACK_AB R19, R167, R166 ;  /* 0x000000a6a713723e */ /* 0x008fe200000010ff */
[----:B------:R-:W-:-:S04]  /*7cc0*/  FADD.FTZ R166, R166, R165 ;  /* 0x000000a5a6a67221 */ /* 0x000fc80000010000 */
[----:B------:R-:W-:Y:S02]  /*7cd0*/  FADD.FTZ R166, R167, R166 ;  /* 0x000000a6a7a67221 */ /* 0x000fe40000010000 */
[----:B------:R-:W-:Y:S01]  /*7ce0*/  MUFU.EX2 R66, R66 ;  /* 0x0000004200427308 */ /* 0x000fe20000000800 */
[C---:B----4-:R-:W-:Y:S06]  /*7cf0*/  HMMA.16816.F32.BF16 R216, R16.reuse, R12, R216 ;  /* 0x0000000c10d8723c */ /* 0x050fec00000418d8 */
[C---:B------:R-:W-:Y:S01]  /*7d00*/  HMMA.16816.F32.BF16 R212, R16.reuse, R14, R212 ;  /* 0x0000000e10d4723c */ /* 0x040fe200000418d4 */
[----:B------:R-:W3:Y:S05]  /*7d10*/  MUFU.EX2 R65, R65 ;  /* 0x0000004100417308 */ /* 0x000eea0000000800 */
[C---:B--2---:R-:W-:Y:S03]  /*7d20*/  HMMA.16816.F32.BF16 R208, R16.reuse, R20, R208 ;  /* 0x0000001410d0723c */ /* 0x044fe600000418d0 */
[----:B------:R-:W-:Y:S03]  /*7d30*/  MUFU.EX2 R45, R45 ;  /* 0x0000002d002d7308 */ /* 0x000fe60000000800 */
[----:B------:R-:W-:Y:S05]  /*7d40*/  HMMA.16816.F32.BF16 R204, R16, R22, R204 ;  /* 0x0000001610cc723c */ /* 0x000fea00000418cc */
[----:B------:R-:W2:Y:S02]  /*7d50*/  MUFU.EX2 R44, R44 ;  /* 0x0000002c002c7308 */ /* 0x000ea40000000800 */
[----:B-----5:R-:W-:Y:S01]  /*7d60*/  F2FP.BF16.F32.PACK_AB R16, R67, R68 ;  /* 0x000000444310723e */ /* 0x020fe200000010ff */
[----:B------:R-:W-:Y:S01]  /*7d70*/  FADD.FTZ R68, R68, R69 ;  /* 0x0000004544447221 */ /* 0x000fe20000010000 */
[----:B---3--:R-:W-:-:S03]  /*7d80*/  F2FP.BF16.F32.PACK_AB R18, R65, R66 ;  /* 0x000000424112723e */ /* 0x008fc600000010ff */
[----:B------:R-:W-:Y:S01]  /*7d90*/  FADD.FTZ R67, R67, R68 ;  /* 0x0000004443437221 */ /* 0x000fe20000010000 */
[----:B------:R-:W-:Y:S03]  /*7da0*/  MUFU.EX2 R43, R43 ;  /* 0x0000002b002b7308 */ /* 0x000fe60000000800 */
[----:B------:R-:W-:-:S04]  /*7db0*/  FADD.FTZ R66, R66, R67 ;  /* 0x0000004342427221 */ /* 0x000fc80000010000 */
[----:B------:R-:W-:Y:S01]  /*7dc0*/  FADD.FTZ R65, R65, R66 ;  /* 0x0000004241417221 */ /* 0x000fe20000010000 */
[----:B------:R-:W3:Y:S01]  /*7dd0*/  MUFU.EX2 R42, R42 ;  /* 0x0000002a002a7308 */ /* 0x000ee20000000800 */
[----:B--2---:R-:W-:Y:S01]  /*7de0*/  F2FP.BF16.F32.PACK_AB R17, R44, R45 ;  /* 0x0000002d2c11723e */ /* 0x004fe200000010ff */
[----:B------:R-:W-:-:S04]  /*7df0*/  FADD.FTZ R45, R45, R46 ;  /* 0x0000002e2d2d7221 */ /* 0x000fc80000010000 */
[----:B------:R-:W-:Y:S02]  /*7e00*/  FADD.FTZ R44, R44, R45 ;  /* 0x0000002d2c2c7221 */ /* 0x000fe40000010000 */
[----:B------:R-:W-:Y:S08]  /*7e10*/  MUFU.EX2 R153, R153 ;  /* 0x0000009900997308 */ /* 0x000ff00000000800 */
[----:B------:R-:W2:Y:S01]  /*7e20*/  MUFU.EX2 R162, R162 ;  /* 0x000000a200a27308 */ /* 0x000ea20000000800 */
[----:B---3--:R-:W-:Y:S01]  /*7e30*/  F2FP.BF16.F32.PACK_AB R19, R42, R43 ;  /* 0x0000002b2a13723e */ /* 0x008fe200000010ff */
[----:B------:R-:W-:-:S04]  /*7e40*/  FADD.FTZ R43, R43, R44 ;  /* 0x0000002c2b2b7221 */ /* 0x000fc80000010000 */
[----:B------:R-:W-:Y:S02]  /*7e50*/  FADD.FTZ R42, R42, R43 ;  /* 0x0000002b2a2a7221 */ /* 0x000fe40000010000 */
[----:B------:R-:W-:Y:S01]  /*7e60*/  MUFU.EX2 R163, R163 ;  /* 0x000000a300a37308 */ /* 0x000fe20000000800 */
[C---:B------:R-:W-:Y:S06]  /*7e70*/  HMMA.16816.F32.BF16 R200, R16.reuse, R20, R200 ;  /* 0x0000001410c8723c */ /* 0x040fec00000418c8 */
[C---:B------:R-:W-:Y:S01]  /*7e80*/  HMMA.16816.F32.BF16 R192, R16.reuse, R12, R192 ;  /* 0x0000000c10c0723c */ /* 0x040fe200000418c0 */
[----:B------:R-:W3:Y:S05]  /*7e90*/  MUFU.EX2 R164, R164 ;  /* 0x000000a400a47308 */ /* 0x000eea0000000800 */
[----:B------:R-:W-:Y:S01]  /*7ea0*/  HMMA.16816.F32.BF16 R188, R16, R14, R188 ;  /* 0x0000000e10bc723c */ /* 0x000fe200000418bc */
[----:B--2---:R-:W-:-:S02]  /*7eb0*/  F2FP.BF16.F32.PACK_AB R12, R162, R153 ;  /* 0x00000099a20c723e */ /* 0x004fc400000010ff */
[----:B------:R-:W-:Y:S03]  /*7ec0*/  MUFU.EX2 R149, R149 ;  /* 0x0000009500957308 */ /* 0x000fe60000000800 */
[----:B------:R-:W-:Y:S01]  /*7ed0*/  HMMA.16816.F32.BF16 R196, R16, R22, R196 ;  /* 0x0000001610c4723c */ /* 0x000fe200000418c4 */
[----:B------:R-:W2:Y:S04]  /*7ee0*/  LDSM.16.MT88.4 R20, [R239+0x5c00] ;  /* 0x005c0000ef14783b */ /* 0x000ea80000004200 */
[----:B------:R-:W4:Y:S01]  /*7ef0*/  MUFU.EX2 R152, R152 ;  /* 0x0000009800987308 */ /* 0x000f220000000800 */
[----:B---3--:R-:W-:Y:S01]  /*7f00*/  F2FP.BF16.F32.PACK_AB R14, R164, R163 ;  /* 0x000000a3a40e723e */ /* 0x008fe200000010ff */
[----:B------:R-:W3:Y:S06]  /*7f10*/  LDSM.16.MT88.4 R16, [R234+0x5c00] ;  /* 0x005c0000ea10783b */ /* 0x000eec0000004200 */
[----:B------:R-:W-:Y:S08]  /*7f20*/  MUFU.EX2 R148, R148 ;  /* 0x0000009400947308 */ /* 0x000ff00000000800 */
[----:B------:R-:W5:Y:S01]  /*7f30*/  MUFU.EX2 R161, R161 ;  /* 0x000000a100a17308 */ /* 0x000f620000000800 */
[----:B----4-:R-:W-:Y:S01]  /*7f40*/  F2FP.BF16.F32.PACK_AB R13, R152, R149 ;  /* 0x00000095980d723e */ /* 0x010fe200000010ff */
[----:B------:R-:W-:-:S04]  /*7f50*/  FADD.FTZ R149, R149, R166 ;  /* 0x000000a695957221 */ /* 0x000fc80000010000 */
[----:B------:R-:W-:Y:S02]  /*7f60*/  FADD.FTZ R149, R152, R149 ;  /* 0x0000009598957221 */ /* 0x000fe40000010000 */
[----:B------:R-:W-:Y:S08]  /*7f70*/  MUFU.EX2 R64, R64 ;  /* 0x0000004000407308 */ /* 0x000ff00000000800 */
[----:B------:R-:W4:Y:S01]  /*7f80*/  MUFU.EX2 R63, R63 ;  /* 0x0000003f003f7308 */ /* 0x000f220000000800 */
[----:B-----5:R-:W-:Y:S01]  /*7f90*/  F2FP.BF16.F32.PACK_AB R15, R161, R148 ;  /* 0x00000094a10f723e */ /* 0x020fe200000010ff */
[----:B------:R-:W-:-:S04]  /*7fa0*/  FADD.FTZ R148, R148, R149 ;  /* 0x0000009594947221 */ /* 0x000fc80000010000 */
[----:B------:R-:W-:Y:S02]  /*7fb0*/  FADD.FTZ R161, R161, R148 ;  /* 0x00000094a1a17221 */ /* 0x000fe40000010000 */
[----:B------:R-:W-:Y:S01]  /*7fc0*/  MUFU.EX2 R62, R62 ;  /* 0x0000003e003e7308 */ /* 0x000fe20000000800 */
[C---:B-1----:R-:W-:Y:S06]  /*7fd0*/  HMMA.16816.F32.BF16 R216, R12.reuse, R24, R216 ;  /* 0x000000180cd8723c */ /* 0x042fec00000418d8 */
[C---:B------:R-:W-:Y:S01]  /*7fe0*/  HMMA.16816.F32.BF16 R212, R12.reuse, R26, R212 ;  /* 0x0000001a0cd4723c */ /* 0x040fe200000418d4 */
[----:B------:R-:W1:Y:S05]  /*7ff0*/  MUFU.EX2 R61, R61 ;  /* 0x0000003d003d7308 */ /* 0x000e6a0000000800 */
[C---:B------:R-:W-:Y:S03]  /*8000*/  HMMA.16816.F32.BF16 R208, R12.reuse, R28, R208 ;  /* 0x0000001c0cd0723c */ /* 0x040fe600000418d0 */
[----:B------:R-:W-:Y:S03]  /*8010*/  MUFU.EX2 R41, R41 ;  /* 0x0000002900297308 */ /* 0x000fe60000000800 */
[----:B------:R-:W-:Y:S05]  /*8020*/  HMMA.16816.F32.BF16 R204, R12, R30, R204 ;  /* 0x0000001e0ccc723c */ /* 0x000fea00000418cc */
[----:B------:R-:W5:Y:S02]  /*8030*/  MUFU.EX2 R40, R40 ;  /* 0x0000002800287308 */ /* 0x000f640000000800 */
[----:B----4-:R-:W-:Y:S01]  /*8040*/  F2FP.BF16.F32.PACK_AB R12, R63, R64 ;  /* 0x000000403f0c723e */ /* 0x010fe200000010ff */
[----:B------:R-:W-:Y:S01]  /*8050*/  FADD.FTZ R64, R64, R65 ;  /* 0x0000004140407221 */ /* 0x000fe20000010000 */
[----:B-1----:R-:W-:-:S03]  /*8060*/  F2FP.BF16.F32.PACK_AB R14, R61, R62 ;  /* 0x0000003e3d0e723e */ /* 0x002fc600000010ff */
[----:B------:R-:W-:Y:S01]  /*8070*/  FADD.FTZ R63, R63, R64 ;  /* 0x000000403f3f7221 */ /* 0x000fe20000010000 */
[----:B------:R-:W-:Y:S03]  /*8080*/  MUFU.EX2 R39, R39 ;  /* 0x0000002700277308 */ /* 0x000fe60000000800 */
[----:B------:R-:W-:-:S04]  /*8090*/  FADD.FTZ R62, R62, R63 ;  /* 0x0000003f3e3e7221 */ /* 0x000fc80000010000 */
[----:B------:R-:W-:Y:S01]  /*80a0*/  FADD.FTZ R61, R61, R62 ;  /* 0x0000003e3d3d7221 */ /* 0x000fe20000010000 */
[----:B------:R-:W1:Y:S01]  /*80b0*/  MUFU.EX2 R38, R38 ;  /* 0x0000002600267308 */ /* 0x000e620000000800 */
[----:B-----5:R-:W-:Y:S01]  /*80c0*/  F2FP.BF16.F32.PACK_AB R13, R40, R41 ;  /* 0x00000029280d723e */ /* 0x020fe200000010ff */
[----:B------:R-:W-:-:S04]  /*80d0*/  FADD.FTZ R41, R41, R42 ;  /* 0x0000002a29297221 */ /* 0x000fc80000010000 */
[----:B------:R-:W-:Y:S02]  /*80e0*/  FADD.FTZ R40, R40, R41 ;  /* 0x0000002928287221 */ /* 0x000fe40000010000 */
[----:B------:R-:W-:Y:S08]  /*80f0*/  MUFU.EX2 R60, R60 ;  /* 0x0000003c003c7308 */ /* 0x000ff00000000800 */
[----:B------:R-:W4:Y:S01]  /*8100*/  MUFU.EX2 R59, R59 ;  /* 0x0000003b003b7308 */ /* 0x000f220000000800 */
[----:B-1----:R-:W-:Y:S01]  /*8110*/  F2FP.BF16.F32.PACK_AB R15, R38, R39 ;  /* 0x00000027260f723e */ /* 0x002fe200000010ff */
[----:B------:R-:W-:-:S04]  /*8120*/  FADD.FTZ R39, R39, R40 ;  /* 0x0000002827277221 */ /* 0x000fc80000010000 */
[----:B------:R-:W-:Y:S02]  /*8130*/  FADD.FTZ R38, R38, R39 ;  /* 0x0000002726267221 */ /* 0x000fe40000010000 */
[C---:B------:R-:W-:Y:S01]  /*8140*/  HMMA.16816.F32.BF16 R200, R12.reuse, R28, R200 ;  /* 0x0000001c0cc8723c */ /* 0x040fe200000418c8 */
[----:B------:R-:W-:Y:S05]  /*8150*/  MUFU.EX2 R37, R37 ;  /* 0x0000002500257308 */ /* 0x000fea0000000800 */
[C---:B------:R-:W-:Y:S01]  /*8160*/  HMMA.16816.F32.BF16 R192, R12.reuse, R24, R192 ;  /* 0x000000180cc0723c */ /* 0x040fe200000418c0 */
[----:B------:R-:W-:Y:S02]  /*8170*/  FADD.FTZ R29, R107, R112 ;  /* 0x000000706b1d7221 */ /* 0x000fe40000010000 */
[----:B------:R-:W-:Y:S02]  /*8180*/  MUFU.EX2 R155, R155 ;  /* 0x0000009b009b7308 */ /* 0x000fe40000000800 */
[----:B------:R-:W-:Y:S01]  /*8190*/  FADD.FTZ R29, R104, R29 ;  /* 0x0000001d681d7221 */ /* 0x000fe20000010000 */
[----:B------:R-:W-:Y:S03]  /*81a0*/  HMMA.16816.F32.BF16 R188, R12, R26, R188 ;  /* 0x0000001a0cbc723c */ /* 0x000fe600000418bc */
[----:B------:R-:W-:-:S02]  /*81b0*/  FADD.FTZ R96, R96, R29 ;  /* 0x0000001d60607221 */ /* 0x000fc40000010000 */
[----:B------:R-:W1:Y:S01]  /*81c0*/  MUFU.EX2 R170, R170 ;  /* 0x000000aa00aa7308 */ /* 0x000e620000000800 */
[----:B------:R-:W-:Y:S01]  /*81d0*/  HMMA.16816.F32.BF16 R196, R12, R30, R196 ;  /* 0x0000001e0cc4723c */ /* 0x000fe200000418c4 */
[----:B------:R-:W-:-:S04]  /*81e0*/  FADD.FTZ R96, R91, R96 ;  /* 0x000000605b607221 */ /* 0x000fc80000010000 */
[----:B------:R-:W-:Y:S02]  /*81f0*/  FADD.FTZ R87, R87, R96 ;  /* 0x0000006057577221 */ /* 0x000fe40000010000 */
[----:B------:R-:W-:Y:S01]  /*8200*/  MUFU.EX2 R138, R138 ;  /* 0x0000008a008a7308 */ /* 0x000fe20000000800 */
[----:B----4-:R-:W-:Y:S01]  /*8210*/  F2FP.BF16.F32.PACK_AB R12, R59, R60 ;  /* 0x0000003c3b0c723e */ /* 0x010fe200000010ff */
[----:B------:R-:W-:Y:S01]  /*8220*/  FADD.FTZ R82, R82, R87 ;  /* 0x0000005752527221 */ /* 0x000fe20000010000 */
[----:B------:R-:W-:-:S03]  /*8230*/  FADD.FTZ R60, R60, R61 ;  /* 0x0000003d3c3c7221 */ /* 0x000fc60000010000 */
[----:B------:R-:W-:Y:S01]  /*8240*/  FADD.FTZ R81, R81, R82 ;  /* 0x0000005251517221 */ /* 0x000fe20000010000 */
[----:B------:R-:W-:Y:S01]  /*8250*/  FADD.FTZ R59, R59, R60 ;  /* 0x0000003c3b3b7221 */ /* 0x000fe20000010000 */
[----:B------:R-:W4:Y:S01]  /*8260*/  MUFU.EX2 R141, R141 ;  /* 0x0000008d008d7308 */ /* 0x000f220000000800 */
[----:B-1----:R-:W-:Y:S01]  /*8270*/  F2FP.BF16.F32.PACK_AB R24, R170, R155 ;  /* 0x0000009baa18723e */ /* 0x002fe200000010ff */
[----:B------:R-:W-:-:S04]  /*8280*/  FADD.FTZ R36, R36, R81 ;  /* 0x0000005124247221 */ /* 0x000fc80000010000 */
[----:B------:R-:W-:Y:S02]  /*8290*/  FADD.FTZ R35, R35, R36 ;  /* 0x0000002423237221 */ /* 0x000fe40000010000 */
[----:B------:R-:W1:Y:S02]  /*82a0*/  MUFU.EX2 R126, R126 ;  /* 0x0000007e007e7308 */ /* 0x000e640000000800 */
        /* <DEDUP_REMOVED lines=10> */
[----:B------:R-:W-:Y:S01]  /*8350*/  FADD.FTZ R85, R85, R0 ;  /* 0x0000000055557221 */ /* 0x000fe20000010000 */
[----:B------:R-:W-:-:S03]  /*8360*/  FADD.FTZ R37, R37, R38 ;  /* 0x0000002625257221 */ /* 0x000fc60000010000 */
[----:B------:R-:W-:Y:S01]  /*8370*/  FADD.FTZ R90, R90, R85 ;  /* 0x000000555a5a7221 */ /* 0x000fe20000010000 */
[----:B------:R-:W-:Y:S01]  /*8380*/  FADD.FTZ R37, R126, R37 ;  /* 0x000000257e257221 */ /* 0x000fe20000010000 */
[----:B------:R-:W-:Y:S02]  /*8390*/  MUFU.EX2 R143, R143 ;  /* 0x0000008f008f7308 */ /* 0x000fe40000000800 */
[----:B------:R-:W-:-:S04]  /*83a0*/  FADD.FTZ R103, R103, R90 ;  /* 0x0000005a67677221 */ /* 0x000fc80000010000 */
[----:B------:R-:W-:Y:S02]  /*83b0*/  FADD.FTZ R122, R122, R103 ;  /* 0x000000677a7a7221 */ /* 0x000fe40000010000 */
[----:B------:R-:W1:Y:S01]  /*83c0*/  MUFU.EX2 R180, R180 ;  /* 0x000000b400b47308 */ /* 0x000e620000000800 */
[----:B----4-:R-:W-:Y:S01]  /*83d0*/  F2FP.BF16.F32.PACK_AB R14, R57, R58 ;  /* 0x0000003a390e723e */ /* 0x010fe200000010ff */
[----:B------:R-:W-:Y:S01]  /*83e0*/  FADD.FTZ R127, R127, R122 ;  /* 0x0000007a7f7f7221 */ /* 0x000fe20000010000 */
[----:B------:R-:W-:-:S03]  /*83f0*/  FADD.FTZ R58, R58, R59 ;  /* 0x0000003b3a3a7221 */ /* 0x000fc60000010000 */
[----:B------:R-:W-:Y:S01]  /*8400*/  FADD.FTZ R128, R128, R127 ;  /* 0x0000007f80807221 */ /* 0x000fe20000010000 */
[----:B------:R-:W-:Y:S01]  /*8410*/  FADD.FTZ R179, R57, R58 ;  /* 0x0000003a39b37221 */ /* 0x000fe20000010000 */
[----:B------:R-:W-:Y:S02]  /*8420*/  MUFU.EX2 R132, R132 ;  /* 0x0000008400847308 */ /* 0x000fe40000000800 */
[----:B------:R-:W-:-:S04]  /*8430*/  FADD.FTZ R139, R139, R128 ;  /* 0x000000808b8b7221 */ /* 0x000fc80000010000 */
[----:B------:R-:W-:Y:S02]  /*8440*/  FADD.FTZ R144, R144, R139 ;  /* 0x0000008b90907221 */ /* 0x000fe40000010000 */
[----:B------:R-:W4:Y:S01]  /*8450*/  MUFU.EX2 R183, R183 ;  /* 0x000000b700b77308 */ /* 0x000f220000000800 */
[----:B-1----:R-:W-:Y:S01]  /*8460*/  F2FP.BF16.F32.PACK_AB R26, R180, R143 ;  /* 0x0000008fb41a723e */ /* 0x002fe200000010ff */
[----:B------:R-:W-:-:S04]  /*8470*/  FADD.FTZ R144, R145, R144 ;  /* 0x0000009091907221 */ /* 0x000fc80000010000 */
[----:B------:R-:W-:Y:S02]  /*8480*/  FADD.FTZ R153, R153, R144 ;  /* 0x0000009099997221 */ /* 0x000fe40000010000 */
        /* <DEDUP_REMOVED lines=9> */
[----:B--2---:R-:W-:Y:S02]  /*8520*/  HMMA.16816.F32.BF16 R216, R24, R20, R216 ;  /* 0x0000001418d8723c */ /* 0x004fe400000418d8 */
[----:B------:R-:W-:-:S04]  /*8530*/  FADD.FTZ R170, R170, R155 ;  /* 0x0000009baaaa7221 */ /* 0x000fc80000010000 */
[----:B------:R-:W-:Y:S01]  /*8540*/  FADD.FTZ R143, R143, R170 ;  /* 0x000000aa8f8f7221 */ /* 0x000fe20000010000 */
[----:B------:R-:W-:Y:S01]  /*8550*/  HMMA.16816.F32.BF16 R212, R24, R22, R212 ;  /* 0x0000001618d4723c */ /* 0x000fe200000418d4 */
[----:B-1----:R-:W-:Y:S01]  /*8560*/  F2FP.BF16.F32.PACK_AB R15, R181, R28 ;  /* 0x0000001cb50f723e */ /* 0x002fe200000010ff */
[----:B------:R-:W-:Y:S01]  /*8570*/  FADD.FTZ R28, R28, R37 ;  /* 0x000000251c1c7221 */ /* 0x000fe20000010000 */
[----:B------:R-:W-:-:S03]  /*8580*/  FADD.FTZ R180, R180, R143 ;  /* 0x0000008fb4b47221 */ /* 0x000fc60000010000 */
[----:B---3--:R-:W-:Y:S01]  /*8590*/  HMMA.16816.F32.BF16 R208, R24, R16, R208 ;  /* 0x0000001018d0723c */ /* 0x008fe200000418d0 */
[----:B------:R-:W-:-:S05]  /*85a0*/  FADD.FTZ R181, R181, R28 ;  /* 0x0000001cb5b57221 */ /* 0x000fca0000010000 */
        /* <DEDUP_REMOVED lines=8> */
[----:B------:R-:W-:Y:S01]  /*8630*/  UIADD3 UR13, UR22, -0x2, URZ ;  /* 0xfffffffe160d7890 */ /* 0x000fe2000fffe03f */
[----:B------:R-:W-:Y:S01]  /*8640*/  ISETP.GE.AND P1, PT, R236, UR4, PT ;  /* 0x00000004ec007c0c */ /* 0x000fe2000bf26270 */
[----:B------:R-:W-:-:S04]  /*8650*/  DEPBAR.LE SB0, 0x0 ;  /* 0x000080000000791a */ /* 0x000fc80000000000 */
[----:B------:R-:W-:Y:S01]  /*8660*/  USHF.R.S32.HI UR5, URZ, 0x1f, UR13 ;  /* 0x0000001f3f057899 */ /* 0x000fe2000801140d */
[----:B------:R-:W-:Y:S01]  /*8670*/  IMAD.U32 R25, RZ, RZ, UR13 ;  /* 0x0000000dff197e24 */ /* 0x000fe2000f8e00ff */
[----:B------:R-:W-:Y:S01]  /*8680*/  UIMAD UR4, UR28, UR13, URZ ;  /* 0x0000000d1c0472a4 */ /* 0x000fe2000f8e023f */
[----:B------:R-:W-:Y:S01]  /*8690*/  BAR.SYNC.DEFER_BLOCKING 0x0 ;  /* 0x0000000000007b1d */ /* 0x000fe20000010000 */
[----:B------:R-:W-:Y:S02]  /*86a0*/  IMAD.U32 R21, RZ, RZ, UR8 ;  /* 0x00000008ff157e24 */ /* 0x000fe4000f8e00ff */
[----:B------:R-:W-:Y:S01]  /*86b0*/  UIMAD UR4, UR5, UR29, UR4 ;  /* 0x0000001d050472a4 */ /* 0x000fe2000f8e0204 */
[----:B------:R-:W-:-:S04]  /*86c0*/  IMAD.WIDE.U32 R24, R25, UR29, R10 ;  /* 0x0000001d19187c25 */ /* 0x000fc8000f8e000a */
[----:B------:R-:W1:Y:S01]  /*86d0*/  @!P1 LDC.64 R18, c[0x0][0x220] ;  /* 0x00008800ff129b82 */ /* 0x000e620000000a00 */
[----:B------:R-:W-:Y:S01]  /*86e0*/  VOTEU.ALL UP0, P1 ;  /* 0x00000000003f7886 */ /* 0x000fe20000800000 */
[----:B------:R-:W-:Y:S01]  /*86f0*/  IMAD.U32 R23, RZ, RZ, UR8 ;  /* 0x00000008ff177e24 */ /* 0x000fe2000f8e00ff */
[----:B------:R-:W-:Y:S01]  /*8700*/  @!P1 LEA R21, P0, R21, R24, 0x6 ;  /* 0x0000001815159211 */ /* 0x000fe200078030ff */
[----:B------:R-:W-:Y:S02]  /*8710*/  IMAD.U32 R22, RZ, RZ, UR9 ;  /* 0x00000009ff167e24 */ /* 0x000fe4000f8e00ff */
[----:B------:R-:W-:Y:S01]  /*8720*/  VIADD R25, R25, UR4 ;  /* 0x0000000419197c36 */ /* 0x000fe20008000000 */
[----:B------:R-:W-:Y:S01]  /*8730*/  @!UP0 UIMAD UR4, UR9, 0x60, URZ ;  /* 0x00000060090488a4 */ /* 0x000fe2000f8e023f */
[----:B------:R-:W2:Y:S01]  /*8740*/  @!P1 LDC.64 R16, c[0x0][0x220] ;  /* 0x00008800ff109b82 */ /* 0x000ea20000000a00 */
[----:B------:R-:W-:Y:S01]  /*8750*/  IMAD.U32 R0, RZ, RZ, UR8 ;  /* 0x00000008ff007e24 */ /* 0x000fe2000f8e00ff */
[----:B------:R-:W-:Y:S01]  /*8760*/  UISETP.GE.AND UP0, UPT, UR22, 0x3, UPT ;  /* 0x000000031600788c */ /* 0x000fe2000bf06270 */
[----:B------:R-:W-:-:S02]  /*8770*/  @!P1 LEA.HI.X R22, R23, R25, R22, 0x6, P0 ;  /* 0x0000001917169211 */ /* 0x000fc400000f3416 */
[----:B------:R-:W-:Y:S01]  /*8780*/  @!P1 IADD3 R20, P0, R24, UR30, RZ ;  /* 0x0000001e18149c10 */ /* 0x000fe2000ff1e0ff */
[----:B------:R-:W-:Y:S02]  /*8790*/  @!P1 IMAD.WIDE.U32 R28, R0, 0x60, R24 ;  /* 0x00000060001c9825 */ /* 0x000fe400078e0018 */
[----:B------:R-:W3:Y:S02]  /*87a0*/  @!P1 LDC.64 R14, c[0x0][0x220] ;  /* 0x00008800ff0e9b82 */ /* 0x000ee40000000a00 */
[----:B------:R-:W-:Y:S01]  /*87b0*/  @!P1 VIADD R0, R29, UR4 ;  /* 0x000000041d009c36 */ /* 0x000fe20008000000 */
[----:B------:R-:W-:Y:S04]  /*87c0*/  @P1 STS [R229+0x4000], RZ ;  /* 0x004000ffe5001388 */ /* 0x000fe80000000800 */
[----:B------:R-:W-:Y:S01]  /*87d0*/  @P1 STS [R229+0x4004], RZ ;  /* 0x004004ffe5001388 */ /* 0x000fe20000000800 */
[----:B------:R-:W4:Y:S01]  /*87e0*/  @!P1 LDC.64 R12, c[0x0][0x220] ;  /* 0x00008800ff0c9b82 */ /* 0x000f220000000a00 */
[----:B-1----:R-:W-:-:S02]  /*87f0*/  @!P1 LEA R26, P3, R24, R18, 0x1 ;  /* 0x00000012181a9211 */ /* 0x002fc400078608ff */
[----:B------:R-:W-:Y:S01]  /*8800*/  @!P1 IADD3.X R18, R25, UR27, RZ, P0, !PT ;  /* 0x0000001b19129c10 */ /* 0x000fe200087fe4ff */
[----:B------:R-:W-:Y:S01]  /*8810*/  @P1 STS.64 [R229+0x4008], RZ ;  /* 0x004008ffe5001388 */ /* 0x000fe20000000a00 */
        /* <DEDUP_REMOVED lines=26> */
[----:B------:R-:W-:Y:S04]  /*89c0*/  LDSM.16.M88.4 R112, [R159+0x1000] ;  /* 0x001000009f70783b */ /* 0x000fe80000000200 */
[----:B------:R-:W3:Y:S04]  /*89d0*/  LDSM.16.M88.4 R56, [R158+0x2800] ;  /* 0x002800009e38783b */ /* 0x000ee80000000200 */
[----:B------:R-:W-:Y:S04]  /*89e0*/  LDSM.16.M88.4 R92, [R157+0x1000] ;  /* 0x001000009d5c783b */ /* 0x000fe80000000200 */
[----:B------:R-:W-:Y:S04]  /*89f0*/  LDSM.16.M88.4 R132, [R156+0x800] ;  /* 0x000800009c84783b */ /* 0x000fe80000000200 */
[----:B------:R-:W4:Y:S04]  /*8a00*/  LDSM.16.M88.4 R28, [R159] ;  /* 0x000000009f1c783b */ /* 0x000f280000000200 */
[----:B------:R-:W2:Y:S04]  /*8a10*/  LDSM.16.M88.4 R32, [R158+0x2c00] ;  /* 0x002c00009e20783b */ /* 0x000ea80000000200 */
[----:B------:R-:W5:Y:S04]  /*8a20*/  LDSM.16.M88.4 R124, [R158+0x3000] ;  /* 0x003000009e7c783b */ /* 0x000f680000000200 */
[----:B------:R-:W5:Y:S04]  /*8a30*/  LDSM.16.M88.4 R96, [R157] ;  /* 0x000000009d60783b */ /* 0x000f680000000200 */
[----:B-1----:R-:W1:Y:S04]  /*8a40*/  LDSM.16.M88.4 R24, [R156+0xc00] ;  /* 0x000c00009c18783b */ /* 0x002e680000000200 */
[----:B------:R-:W1:Y:S04]  /*8a50*/  LDSM.16.M88.4 R120, [R156+0x1000] ;  /* 0x001000009c78783b */ /* 0x000e680000000200 */
[----:B------:R-:W-:Y:S01]  /*8a60*/  LDSM.16.M88.4 R44, [R156] ;  /* 0x000000009c2c783b */ /* 0x000fe20000000200 */
[-C--:B---3--:R-:W-:Y:S03]  /*8a70*/  HMMA.16816.F32.BF16 R12, R112, R58.reuse, RZ ;  /* 0x0000003a700c723c */ /* 0x088fe600000418ff */
[----:B------:R-:W-:Y:S04]  /*8a80*/  LDSM.16.M88.4 R68, [R158+0x2400] ;  /* 0x002400009e44783b */ /* 0x000fe80000000200 */
[----:B------:R-:W-:Y:S04]  /*8a90*/  LDSM.16.M88.4 R108, [R158+0x3400] ;  /* 0x003400009e6c783b */ /* 0x000fe80000000200 */
[----:B------:R-:W-:Y:S01]  /*8aa0*/  LDSM.16.M88.4 R104, [R158+0x3800] ;  /* 0x003800009e68783b */ /* 0x000fe20000000200 */
[C---:B----4-:R-:W-:Y:S03]  /*8ab0*/  HMMA.16816.F32.BF16 R20, R28.reuse, R58, RZ ;  /* 0x0000003a1c14723c */ /* 0x050fe600000418ff */
[----:B------:R-:W-:Y:S04]  /*8ac0*/  LDSM.16.M88.4 R100, [R158+0x3c00] ;  /* 0x003c00009e64783b */ /* 0x000fe80000000200 */
[----:B------:R-:W-:Y:S01]  /*8ad0*/  LDSM.16.M88.4 R88, [R156+0x400] ;  /* 0x000400009c58783b */ /* 0x000fe20000000200 */
[----:B--2---:R-:W-:Y:S03]  /*8ae0*/  HMMA.16816.F32.BF16 R16, R28, R32, RZ ;  /* 0x000000201c10723c */ /* 0x004fe600000418ff */
[----:B------:R-:W-:Y:S03]  /*8af0*/  LDSM.16.M88.4 R84, [R156+0x1400] ;  /* 0x001400009c54783b */ /* 0x000fe60000000200 */
[----:B------:R-:W-:Y:S01]  /*8b00*/  HMMA.16816.F32.BF16 R12, R92, R134, R12 ;  /* 0x000000865c0c723c */ /* 0x000fe2000004180c */
[----:B------:R-:W-:Y:S04]  /*8b10*/  LDSM.16.M88.4 R116, [R156+0x1c00] ;  /* 0x001c00009c74783b */ /* 0x000fe80000000200 */
[----:B------:R-:W0:Y:S01]  /*8b20*/  LDGDEPBAR ;  /* 0x00000000000079af */ /* 0x000e220000000000 */
[----:B-----5:R-:W-:Y:S06]  /*8b30*/  HMMA.16816.F32.BF16 R80, R112, R124, RZ ;  /* 0x0000007c7050723c */ /* 0x020fec00000418ff */
[C---:B------:R-:W-:Y:S06]  /*8b40*/  HMMA.16816.F32.BF16 R20, R96.reuse, R134, R20 ;  /* 0x000000866014723c */ /* 0x040fec0000041814 */
[----:B-1----:R-:W-:Y:S06]  /*8b50*/  HMMA.16816.F32.BF16 R16, R96, R24, R16 ;  /* 0x000000186010723c */ /* 0x002fec0000041810 */
[----:B------:R-:W-:Y:S01]  /*8b60*/  FMUL.FTZ R13, R13, UR7 ;  /* 0x000000070d0d7c20 */ /* 0x000fe20008410000 */
[----:B------:R-:W-:Y:S01]  /*8b70*/  FMUL.FTZ R0, R12, UR7 ;  /* 0x000000070c007c20 */ /* 0x000fe20008410000 */
[----:B------:R-:W-:Y:S01]  /*8b80*/  FMUL.FTZ R128, R14, UR7 ;  /* 0x000000070e807c20 */ /* 0x000fe20008410000 */
[----:B------:R-:W-:Y:S01]  /*8b90*/  FMUL.FTZ R136, R15, UR7 ;  /* 0x000000070f887c20 */ /* 0x000fe20008410000 */
[----:B------:R1:W-:Y:S01]  /*8ba0*/  MUFU.TANH R131, R13 ;  /* 0x0000000d00837308 */ /* 0x0003e20000002400 */
[C---:B------:R-:W-:Y:S06]  /*8bb0*/  HMMA.16816.F32.BF16 R48, R112.reuse, R32, RZ ;  /* 0x000000207030723c */ /* 0x040fec00000418ff */
[-C--:B------:R-:W-:Y:S01]  /*8bc0*/  HMMA.16816.F32.BF16 R40, R112, R34.reuse, RZ ;  /* 0x000000227028723c */ /* 0x080fe200000418ff */
[----:B------:R-:W-:Y:S01]  /*8bd0*/  FMUL.FTZ R20, R20, UR7 ;  /* 0x0000000714147c20 */ /* 0x000fe20008410000 */
[----:B------:R-:W-:Y:S01]  /*8be0*/  FMUL.FTZ R21, R21, UR7 ;  /* 0x0000000715157c20 */ /* 0x000fe20008410000 */
[----:B------:R-:W-:Y:S01]  /*8bf0*/  FMUL.FTZ R22, R22, UR7 ;  /* 0x0000000716167c20 */ /* 0x000fe20008410000 */
[----:B------:R-:W-:Y:S01]  /*8c00*/  FMUL.FTZ R23, R23, UR7 ;  /* 0x0000000717177c20 */ /* 0x000fe20008410000 */
[----:B------:R-:W-:Y:S01]  /*8c10*/  MUFU.TANH R134, R20 ;  /* 0x0000001400867308 */ /* 0x000fe20000002400 */
[C---:B------:R-:W-:Y:S01]  /*8c20*/  HMMA.16816.F32.BF16 R32, R28.reuse, R34, RZ ;  /* 0x000000221c20723c */ /* 0x040fe200000418ff */
[----:B------:R-:W-:Y:S01]  /*8c30*/  FMUL.FTZ R16, R16, UR7 ;  /* 0x0000000710107c20 */ /* 0x000fe20008410000 */
[----:B------:R-:W-:Y:S01]  /*8c40*/  FMUL.FTZ R17, R17, UR7 ;  /* 0x0000000711117c20 */ /* 0x000fe20008410000 */
[----:B------:R-:W-:Y:S01]  /*8c50*/  FMUL.FTZ R141, R18, UR7 ;  /* 0x00000007128d7c20 */ /* 0x000fe20008410000 */
[----:B-1----:R-:W1:Y:S02]  /*8c60*/  LDSM.16.M88.4 R12, [R158+0x2000] ;  /* 0x002000009e0c783b */ /* 0x002e640000000200 */
[----:B------:R-:W-:Y:S01]  /*8c70*/  HMMA.16816.F32.BF16 R36, R28, R124, RZ ;  /* 0x0000007c1c24723c */ /* 0x000fe200000418ff */
[----:B------:R-:W-:Y:S05]  /*8c80*/  MUFU.TANH R137, R21 ;  /* 0x0000001500897308 */ /* 0x000fea0000002400 */
[C---:B------:R-:W-:Y:S03]  /*8c90*/  HMMA.16816.F32.BF16 R80, R92.reuse, R120, R80 ;  /* 0x000000785c50723c */ /* 0x040fe60000041850 */
[----:B------:R-:W-:Y:S03]  /*8ca0*/  MUFU.TANH R135, R22 ;  /* 0x0000001600877308 */ /* 0x000fe60000002400 */
[C---:B------:R-:W-:Y:S05]  /*8cb0*/  HMMA.16816.F32.BF16 R48, R92.reuse, R24, R48 ;  /* 0x000000185c30723c */ /* 0x040fea0000041830 */
[----:B------:R2:W-:Y:S01]  /*8cc0*/  MUFU.TANH R138, R23 ;  /* 0x00000017008a7308 */ /* 0x0005e20000002400 */
[-C--:B------:R-:W-:Y:S06]  /*8cd0*/  HMMA.16816.F32.BF16 R40, R92, R26.reuse, R40 ;  /* 0x0000001a5c28723c */ /* 0x080fec0000041828 */
[C---:B------:R-:W-:Y:S01]  /*8ce0*/  HMMA.16816.F32.BF16 R32, R96.reuse, R26, R32 ;  /* 0x0000001a6020723c */ /* 0x040fe20000041820 */
[----:B------:R-:W3:Y:S05]  /*8cf0*/  MUFU.TANH R139, R16 ;  /* 0x00000010008b7308 */ /* 0x000eea0000002400 */
[----:B------:R-:W-:Y:S01]  /*8d00*/  HMMA.16816.F32.BF16 R36, R96, R120, R36 ;  /* 0x000000786024723c */ /* 0x000fe20000041824 */
[----:B------:R-:W-:Y:S01]  /*8d10*/  FMUL.FTZ R164, R80, UR7 ;  /* 0x0000000750a47c20 */ /* 0x000fe20008410000 */
[----:B------:R-:W-:Y:S01]  /*8d20*/  FMUL.FTZ R162, R81, UR7 ;  /* 0x0000000751a27c20 */ /* 0x000fe20008410000 */
[----:B------:R4:W-:Y:S01]  /*8d30*/  MUFU.TANH R140, R17 ;  /* 0x00000011008c7308 */ /* 0x0009e20000002400 */
[----:B------:R-:W-:Y:S01]  /*8d40*/  FMUL.FTZ R166, R82, UR7 ;  /* 0x0000000752a67c20 */ /* 0x000fe20008410000 */
[----:B------:R-:W-:Y:S01]  /*8d50*/  FMUL.FTZ R168, R83, UR7 ;  /* 0x0000000753a87c20 */ /* 0x000fe20008410000 */
[----:B------:R-:W-:Y:S01]  /*8d60*/  FMUL.FTZ R48, R48, UR7 ;  /* 0x0000000730307c20 */ /* 0x000fe20008410000 */
[----:B------:R-:W-:Y:S01]  /*8d70*/  FMUL.FTZ R120, R19, UR7 ;  /* 0x0000000713787c20 */ /* 0x000fe20008410000 */
[-C--:B-1----:R-:W-:Y:S01]  /*8d80*/  HMMA.16816.F32.BF16 R24, R28, R12.reuse, RZ ;  /* 0x0000000c1c18723c */ /* 0x082fe200000418ff */
[----:B------:R-:W1:Y:S01]  /*8d90*/  LDSM.16.M88.4 R80, [R156+0x1800] ;  /* 0x001800009c50783b */ /* 0x000e620000000200 */
[----:B------:R-:W-:Y:S01]  /*8da0*/  FMUL.FTZ R49, R49, UR7 ;  /* 0x0000000731317c20 */ /* 0x000fe20008410000 */
[----:B------:R-:W-:Y:S01]  /*8db0*/  FMUL.FTZ R50, R50, UR7 ;  /* 0x0000000732327c20 */ /* 0x000fe20008410000 */
[----:B------:R-:W-:Y:S01]  /*8dc0*/  FMUL.FTZ R51, R51, UR7 ;  /* 0x0000000733337c20 */ /* 0x000fe20008410000 */
[----:B------:R-:W-:Y:S01]  /*8dd0*/  FMUL.FTZ R40, R40, UR7 ;  /* 0x0000000728287c20 */ /* 0x000fe20008410000 */
[C---:B--2---:R-:W-:Y:S01]  /*8de0*/  HMMA.16816.F32.BF16 R20, R112.reuse, R12, RZ ;  /* 0x0000000c7014723c */ /* 0x044fe200000418ff */
[----:B------:R-:W-:Y:S01]  /*8df0*/  FMUL.FTZ R41, R41, UR7 ;  /* 0x0000000729297c20 */ /* 0x000fe20008410000 */
[----:B------:R-:W-:Y:S01]  /*8e00*/  FMUL.FTZ R42, R42, UR7 ;  /* 0x000000072a2a7c20 */ /* 0x000fe20008410000 */
[----:B------:R-:W-:Y:S01]  /*8e10*/  FMUL.FTZ R43, R43, UR7 ;  /* 0x000000072b2b7c20 */ /* 0x000fe20008410000 */
[----:B------:R-:W-:Y:S01]  /*8e20*/  FMUL.FTZ R32, R32, UR7 ;  /* 0x0000000720207c20 */ /* 0x000fe20008410000 */
[----:B------:R-:W-:Y:S01]  /*8e30*/  FMUL.FTZ R33, R33, UR7 ;  /* 0x0000000721217c20 */ /* 0x000fe20008410000 */
[-C--:B----4-:R-:W-:Y:S01]  /*8e40*/  HMMA.16816.F32.BF16 R16, R112, R14.reuse, RZ ;  /* 0x0000000e7010723c */ /* 0x090fe200000418ff */
[----:B------:R-:W-:Y:S01]  /*8e50*/  FMUL.FTZ R34, R34, UR7 ;  /* 0x0000000722227c20 */ /* 0x000fe20008410000 */
[----:B------:R-:W-:Y:S01]  /*8e60*/  FMUL.FTZ R35, R35, UR7 ;  /* 0x0000000723237c20 */ /* 0x000fe20008410000 */
[----:B------:R-:W-:Y:S01]  /*8e70*/  MUFU.TANH R121, R48 ;  /* 0x0000003000797308 */ /* 0x000fe20000002400 */
[----:B------:R-:W-:Y:S01]  /*8e80*/  FMUL.FTZ R36, R36, UR7 ;  /* 0x0000000724247c20 */ /* 0x000fe20008410000 */
[----:B------:R-:W-:Y:S01]  /*8e90*/  FMUL.FTZ R37, R37, UR7 ;  /* 0x0000000725257c20 */ /* 0x000fe20008410000 */
[----:B------:R-:W-:Y:S01]  /*8ea0*/  HMMA.16816.F32.BF16 R12, R28, R14, RZ ;  /* 0x0000000e1c0c723c */ /* 0x000fe200000418ff */
[----:B------:R-:W-:Y:S01]  /*8eb0*/  FMUL.FTZ R161, R38, UR7 ;  /* 0x0000000726a17c20 */ /* 0x000fe20008410000 */
[----:B------:R-:W-:Y:S01]  /*8ec0*/  FMUL.FTZ R160, R39, UR7 ;  /* 0x0000000727a07c20 */ /* 0x000fe20008410000 */
[----:B------:R-:W-:-:S04]  /*8ed0*/  DEPBAR.LE SB0, 0x0 ;  /* 0x000080000000791a */ /* 0x000fc80000000000 */
[----:B------:R-:W-:Y:S01]  /*8ee0*/  MUFU.TANH R142, R49 ;  /* 0x00000031008e7308 */ /* 0x000fe20000002400 */
[-C--:B------:R-:W-:Y:S06]  /*8ef0*/  HMMA.16816.F32.BF16 R24, R96, R44.reuse, R24 ;  /* 0x0000002c6018723c */ /* 0x080fec0000041818 */
[C---:B------:R-:W-:Y:S01]  /*8f00*/  HMMA.16816.F32.BF16 R20, R92.reuse, R44, R20 ;  /* 0x0000002c5c14723c */ /* 0x040fe20000041814 */
[----:B------:R-:W-:Y:S05]  /*8f10*/  MUFU.TANH R143, R50 ;  /* 0x00000032008f7308 */ /* 0x000fea0000002400 */
[-C--:B------:R-:W-:Y:S03]  /*8f20*/  HMMA.16816.F32.BF16 R16, R92, R46.reuse, R16 ;  /* 0x0000002e5c10723c */ /* 0x080fe60000041810 */
[----:B------:R2:W-:Y:S03]  /*8f30*/  MUFU.TANH R144, R51 ;  /* 0x0000003300907308 */ /* 0x0005e60000002400 */
[----:B------:R-:W-:Y:S05]  /*8f40*/  HMMA.16816.F32.BF16 R12, R96, R46, R12 ;  /* 0x0000002e600c723c */ /* 0x000fea000004180c */
[----:B------:R-:W-:Y:S01]  /*8f50*/  MUFU.TANH R146, R40 ;  /* 0x0000002800927308 */ /* 0x000fe20000002400 */
[----:B------:R-:W-:Y:S01]  /*8f60*/  HMMA.16816.F32.BF16 R60, R28, R56, RZ ;  /* 0x000000381c3c723c */ /* 0x000fe200000418ff */
[----:B------:R-:W-:Y:S01]  /*8f70*/  FMUL.FTZ R165, R24, UR7 ;  /* 0x0000000718a57c20 */ /* 0x000fe20008410000 */
[----:B------:R-:W-:Y:S01]  /*8f80*/  FMUL.FTZ R169, R25, UR7 ;  /* 0x0000000719a97c20 */ /* 0x000fe20008410000 */
[----:B------:R-:W-:Y:S01]  /*8f90*/  FMUL.FTZ R24, R26, UR7 ;  /* 0x000000071a187c20 */ /* 0x000fe20008410000 */
[----:B------:R-:W-:-:S02]  /*8fa0*/  FMUL.FTZ R27, R27, UR7 ;  /* 0x000000071b1b7c20 */ /* 0x000fc40008410000 */
[C---:B------:R-:W-:Y:S01]  /*8fb0*/  HMMA.16816.F32.BF16 R76, R28.reuse, R68, RZ ;  /* 0x000000441c4c723c */ /* 0x040fe200000418ff */
        /* <DEDUP_REMOVED lines=10> */
[C---:B------:R-:W-:Y:S05]  /*9060*/  HMMA.16816.F32.BF16 R52, R28.reuse, R126, RZ ;  /* 0x0000007e1c34723c */ /* 0x040fea00000418ff */
[----:B------:R4:W-:Y:S01]  /*9070*/  MUFU.TANH R147, R43 ;  /* 0x0000002b00937308 */ /* 0x0009e20000002400 */
[C---:B--2---:R-:W-:Y:S06]  /*9080*/  HMMA.16816.F32.BF16 R48, R28.reuse, R108, RZ ;  /* 0x0000006c1c30723c */ /* 0x044fec00000418ff */
[----:B------:R-:W-:Y:S01]  /*9090*/  HMMA.16816.F32.BF16 R44, R28, R110, RZ ;  /* 0x0000006e1c2c723c */ /* 0x000fe200000418ff */
[----:B------:R-:W-:Y:S05]  /*90a0*/  MUFU.TANH R152, R32 ;  /* 0x0000002000987308 */ /* 0x000fea0000002400 */
[----:B------:R-:W-:Y:S03]  /*90b0*/  HMMA.16816.F32.BF16 R72, R112, R68, RZ ;  /* 0x000000447048723c */ /* 0x000fe600000418ff */
[----:B------:R-:W-:Y:S03]  /*90c0*/  MUFU.TANH R150, R33 ;  /* 0x0000002100967308 */ /* 0x000fe60000002400 */
[----:B----4-:R-:W-:Y:S05]  /*90d0*/  HMMA.16816.F32.BF16 R40, R28, R104, RZ ;  /* 0x000000681c28723c */ /* 0x010fea00000418ff */
[----:B------:R-:W-:Y:S01]  /*90e0*/  MUFU.TANH R153, R34 ;  /* 0x0000002200997308 */ /* 0x000fe20000002400 */
[----:B------:R-:W-:Y:S06]  /*90f0*/  HMMA.16816.F32.BF16 R68, R112, R70, RZ ;  /* 0x000000467044723c */ /* 0x000fec00000418ff */
[C---:B------:R-:W-:Y:S01]  /*9100*/  HMMA.16816.F32.BF16 R76, R96.reuse, R88, R76 ;  /* 0x00000058604c723c */ /* 0x040fe2000004184c */
[----:B------:R2:W-:Y:S05]  /*9110*/  MUFU.TANH R151, R35 ;  /* 0x0000002300977308 */ /* 0x0005ea0000002400 */
[C---:B------:R-:W-:Y:S03]  /*9120*/  HMMA.16816.F32.BF16 R64, R96.reuse, R90, R64 ;  /* 0x0000005a6040723c */ /* 0x040fe60000041840 */
[----:B------:R-:W-:Y:S03]  /*9130*/  MUFU.TANH R155, R36 ;  /* 0x00000024009b7308 */ /* 0x000fe60000002400 */
[----:B------:R-:W-:Y:S05]  /*9140*/  HMMA.16816.F32.BF16 R60, R96, R132, R60 ;  /* 0x00000084603c723c */ /* 0x000fea000004183c */
[----:B------:R4:W-:Y:S01]  /*9150*/  MUFU.TANH R154, R37 ;  /* 0x00000025009a7308 */ /* 0x0009e20000002400 */
[----:B--2---:R-:W-:Y:S06]  /*9160*/  HMMA.16816.F32.BF16 R32, R28, R100, RZ ;  /* 0x000000641c20723c */ /* 0x004fec00000418ff */
[C---:B------:R-:W-:Y:S01]  /*9170*/  HMMA.16816.F32.BF16 R52, R96.reuse, R122, R52 ;  /* 0x0000007a6034723c */ /* 0x040fe20000041834 */
[----:B------:R-:W-:Y:S01]  /*9180*/  MUFU.TANH R172, R16 ;  /* 0x0000001000ac7308 */ /* 0x000fe20000002400 */
[----:B------:R-:W-:Y:S01]  /*9190*/  FMUL.FTZ R76, R76, UR7 ;  /* 0x000000074c4c7c20 */ /* 0x000fe20008410000 */
[----:B------:R-:W-:Y:S01]  /*91a0*/  FMUL.FTZ R78, R78, UR7 ;  /* 0x000000074e4e7c20 */ /* 0x000fe20008410000 */
[----:B------:R-:W-:Y:S01]  /*91b0*/  FMUL.FTZ R77, R77, UR7 ;  /* 0x000000074d4d7c20 */ /* 0x000fe20008410000 */
[----:B------:R-:W-:Y:S01]  /*91c0*/  FMUL.FTZ R79, R79, UR7 ;  /* 0x000000074f4f7c20 */ /* 0x000fe20008410000 */
[----:B------:R-:W-:Y:S01]  /*91d0*/  HMMA.16816.F32.BF16 R48, R96, R84, R48 ;  /* 0x000000546030723c */ /* 0x000fe20000041830 */
[----:B------:R-:W-:Y:S01]  /*91e0*/  FMUL.FTZ R178, R67, UR7 ;  /* 0x0000000743b27c20 */ /* 0x000fe20008410000 */
[----:B------:R-:W-:Y:S01]  /*91f0*/  FMUL.FTZ R184, R66, UR7 ;  /* 0x0000000742b87c20 */ /* 0x000fe20008410000 */
[----:B------:R-:W-:Y:S01]  /*9200*/  MUFU.TANH R173, R17 ;  /* 0x0000001100ad7308 */ /* 0x000fe20000002400 */
[----:B------:R-:W-:-:S02]  /*9210*/  FMUL.FTZ R185, R65, UR7 ;  /* 0x0000000741b97c20 */ /* 0x000fc40008410000 */
[C---:B----4-:R-:W-:Y:S01]  /*9220*/  HMMA.16816.F32.BF16 R36, R28.reuse, R106, RZ ;  /* 0x0000006a1c24723c */ /* 0x050fe200000418ff */
[----:B------:R-:W-:Y:S01]  /*9230*/  FMUL.FTZ R149, R60, UR7 ;  /* 0x000000073c957c20 */ /* 0x000fe20008410000 */
[----:B------:R-:W-:Y:S01]  /*9240*/  FMUL.FTZ R177, R61, UR7 ;  /* 0x000000073db17c20 */ /* 0x000fe20008410000 */
[----:B------:R-:W-:Y:S02]  /*9250*/  FMUL.FTZ R176, R62, UR7 ;  /* 0x000000073eb07c20 */ /* 0x000fe40008410000 */
[----:B------:R-:W-:Y:S01]  /*9260*/  MUFU.TANH R25, R20 ;  /* 0x0000001400197308 */ /* 0x000fe20000002400 */
[----:B------:R-:W-:Y:S06]  /*9270*/  HMMA.16816.F32.BF16 R28, R28, R102, RZ ;  /* 0x000000661c1c723c */ /* 0x000fec00000418ff */
[----:B-1----:R-:W-:Y:S01]  /*9280*/  HMMA.16816.F32.BF16 R40, R96, R80, R40 ;  /* 0x000000506028723c */ /* 0x002fe20000041828 */
[----:B------:R-:W-:Y:S01]  /*9290*/  MUFU.TANH R170, R21 ;  /* 0x0000001500aa7308 */ /* 0x000fe20000002400 */
[----:B------:R-:W-:Y:S01]  /*92a0*/  FMUL.FTZ R60, R55, UR7 ;  /* 0x00000007373c7c20 */ /* 0x000fe20008410000 */
[----:B------:R-:W-:-:S03]  /*92b0*/  FMUL.FTZ R62, R54, UR7 ;  /* 0x00000007363e7c20 */ /* 0x000fc60008410000 */
[C---:B------:R-:W-:Y:S03]  /*92c0*/  HMMA.16816.F32.BF16 R32, R96.reuse, R116, R32 ;  /* 0x000000746020723c */ /* 0x040fe60000041820 */
[----:B------:R-:W-:Y:S03]  /*92d0*/  MUFU.TANH R26, R22 ;  /* 0x00000016001a7308 */ /* 0x000fe60000002400 */
[C---:B------:R-:W-:Y:S05]  /*92e0*/  HMMA.16816.F32.BF16 R44, R96.reuse, R86, R44 ;  /* 0x00000056602c723c */ /* 0x040fea000004182c */
[----:B------:R-:W-:Y:S01]  /*92f0*/  MUFU.TANH R171, R23 ;  /* 0x0000001700ab7308 */ /* 0x000fe20000002400 */
[C---:B------:R-:W-:Y:S06]  /*9300*/  HMMA.16816.F32.BF16 R36, R96.reuse, R82, R36 ;  /* 0x000000526024723c */ /* 0x040fec0000041824 */
[----:B------:R-:W-:Y:S01]  /*9310*/  HMMA.16816.F32.BF16 R28, R96, R118, R28 ;  /* 0x00000076601c723c */ /* 0x000fe2000004181c */
[----:B------:R1:W-:Y:S05]  /*9320*/  MUFU.TANH R96, R18 ;  /* 0x0000001200607308 */ /* 0x0003ea0000002400 */
[C---:B------:R-:W-:Y:S01]  /*9330*/  HMMA.16816.F32.BF16 R72, R92.reuse, R88, R72 ;  /* 0x000000585c48723c */ /* 0x040fe20000041848 */
[----:B------:R-:W-:Y:S01]  /*9340*/  FMUL.FTZ R97, R14, UR7 ;  /* 0x000000070e617c20 */ /* 0x000fe20008410000 */
[----:B------:R-:W-:Y:S01]  /*9350*/  FMUL.FTZ R67, R32, UR7 ;  /* 0x0000000720437c20 */ /* 0x000fe20008410000 */
[----:B------:R-:W-:Y:S03]  /*9360*/  MUFU.TANH R136, R136 ;  /* 0x0000008800887308 */ /* 0x000fe60000002400 */
[----:B------:R-:W-:Y:S01]  /*9370*/  HMMA.16816.F32.BF16 R68, R92, R90, R68 ;  /* 0x0000005a5c44723c */ /* 0x000fe20000041844 */
[----:B------:R-:W-:Y:S01]  /*9380*/  FMUL.FTZ R88, R19, UR7 ;  /* 0x0000000713587c20 */ /* 0x000fe20008410000 */
[----:B------:R-:W-:Y:S01]  /*9390*/  FMUL.FTZ R89, R12, UR7 ;  /* 0x000000070c597c20 */ /* 0x000fe20008410000 */
[----:B------:R-:W-:-:S02]  /*93a0*/  FMUL.FTZ R55, R45, UR7 ;  /* 0x000000072d377c20 */ /* 0x000fc40008410000 */
[----:B------:R-:W2:Y:S01]  /*93b0*/  MUFU.TANH R141, R141 ;  /* 0x0000008d008d7308 */ /* 0x000ea20000002400 */
[C---:B-1----:R-:W-:Y:S01]  /*93c0*/  HMMA.16816.F32.BF16 R16, R112.reuse, R108, RZ ;  /* 0x0000006c7010723c */ /* 0x042fe200000418ff */
[----:B------:R-:W-:Y:S01]  /*93d0*/  FMUL.FTZ R90, R13, UR7 ;  /* 0x000000070d5a7c20 */ /* 0x000fe20008410000 */
[----:B------:R-:W-:Y:S01]  /*93e0*/  FMUL.FTZ R91, R15, UR7 ;  /* 0x000000070f5b7c20 */ /* 0x000fe20008410000 */
[----:B------:R-:W-:Y:S01]  /*93f0*/  FMUL.FTZ R37, R37, UR7 ;  /* 0x0000000725257c20 */ /* 0x000fe20008410000 */
[----:B------:R-:W-:Y:S02]  /*9400*/  FMUL.FTZ R36, R36, UR7 ;  /* 0x0000000724247c20 */ /* 0x000fe40008410000 */
[----:B------:R-:W-:Y:S01]  /*9410*/  HMMA.16816.F32.BF16 R12, R112, R104, RZ ;  /* 0x00000068700c723c */ /* 0x000fe200000418ff */
[----:B------:R-:W1:Y:S01]  /*9420*/  MUFU.TANH R120, R120 ;  /* 0x0000007800787308 */ /* 0x000e620000002400 */
[----:B------:R-:W-:Y:S01]  /*9430*/  FMUL.FTZ R29, R29, UR7 ;  /* 0x000000071d1d7c20 */ /* 0x000fe20008410000 */
[----:B------:R-:W-:-:S03]  /*9440*/  FMUL.FTZ R31, R31, UR7 ;  /* 0x000000071f1f7c20 */ /* 0x000fc60008410000 */
[C---:B------:R-:W-:Y:S01]  /*9450*/  HMMA.16816.F32.BF16 R20, R112.reuse, R100, RZ ;  /* 0x000000647014723c */ /* 0x040fe200000418ff */
[----:B------:R-:W-:Y:S01]  /*9460*/  FMUL.FTZ R73, R73, UR7 ;  /* 0x0000000749497c20 */ /* 0x000fe20008410000 */
[----:B------:R-:W-:Y:S01]  /*9470*/  FMUL.FTZ R104, R49, UR7 ;  /* 0x0000000731687c20 */ /* 0x000fe20008410000 */
[----:B------:R-:W4:Y:S01]  /*9480*/  MUFU.TANH R161, R161 ;  /* 0x000000a100a17308 */ /* 0x000f220000002400 */
[----:B------:R-:W-:Y:S02]  /*9490*/  FMUL.FTZ R74, R74, UR7 ;  /* 0x000000074a4a7c20 */ /* 0x000fe40008410000 */
[----:B------:R-:W-:Y:S01]  /*94a0*/  HMMA.16816.F32.BF16 R56, R112, R56, RZ ;  /* 0x000000387038723c */ /* 0x000fe200000418ff */
[----:B------:R-:W-:-:S04]  /*94b0*/  FMUL.FTZ R69, R69, UR7 ;  /* 0x0000000745457c20 */ /* 0x000fc80008410000 */
[----:B------:R-:W5:Y:S01]  /*94c0*/  MUFU.TANH R166, R166 ;  /* 0x000000a600a67308 */ /* 0x000f620000002400 */
[C---:B------:R-:W-:Y:S06]  /*94d0*/  HMMA.16816.F32.BF16 R124, R112.reuse, R126, RZ ;  /* 0x0000007e707c723c */ /* 0x040fec00000418ff */
[----:B------:R-:W-:Y:S01]  /*94e0*/  HMMA.16816.F32.BF16 R108, R112, R110, RZ ;  /* 0x0000006e706c723c */ /* 0x000fe200000418ff */
[----:B------:R-:W-:Y:S05]  /*94f0*/  MUFU.TANH R160, R160 ;  /* 0x000000a000a07308 */ /* 0x000fea0000002400 */
[C---:B------:R-:W-:Y:S03]  /*9500*/  HMMA.16816.F32.BF16 R16, R92.reuse, R84, R16 ;  /* 0x000000545c10723c */ /* 0x040fe60000041810 */
[----:B------:R-:W5:Y:S03]  /*9510*/  MUFU.TANH R164, R164 ;  /* 0x000000a400a47308 */ /* 0x000f660000002400 */
[C---:B------:R-:W-:Y:S01]  /*9520*/  HMMA.16816.F32.BF16 R12, R92.reuse, R80, R12 ;  /* 0x000000505c0c723c */ /* 0x040fe2000004180c */
[----:B------:R-:W-:Y:S01]  /*9530*/  FMUL.FTZ R84, R72, UR7 ;  /* 0x0000000748547c20 */ /* 0x000fe20008410000 */
[----:B------:R-:W-:Y:S01]  /*9540*/  FMUL.FTZ R72, R75, UR7 ;  /* 0x000000074b487c20 */ /* 0x000fe20008410000 */
[----:B------:R-:W-:Y:S01]  /*9550*/  FMUL.FTZ R75, R68, UR7 ;  /* 0x00000007444b7c20 */ /* 0x000fe20008410000 */
[----:B------:R-:W-:Y:S01]  /*9560*/  FMUL.FTZ R68, R70, UR7 ;  /* 0x0000000746447c20 */ /* 0x000fe20008410000 */
[----:B------:R-:W-:Y:S01]  /*9570*/  FMUL.FTZ R70, R51, UR7 ;  /* 0x0000000733467c20 */ /* 0x000fe20008410000 */
[C---:B------:R-:W-:Y:S01]  /*9580*/  HMMA.16816.F32.BF16 R20, R92.reuse, R116, R20 ;  /* 0x000000745c14723c */ /* 0x040fe20000041814 */
[----:B------:R-:W-:Y:S01]  /*9590*/  IMAD.U32 R51, RZ, RZ, UR13 ;  /* 0x0000000dff337e24 */ /* 0x000fe2000f8e00ff */
[----:B------:R3:W-:Y:S01]  /*95a0*/  MUFU.TANH R81, R73 ;  /* 0x0000004900517308 */ /* 0x0007e20000002400 */
[----:B------:R-:W-:Y:S01]  /*95b0*/  FMUL.FTZ R80, R50, UR7 ;  /* 0x0000000732507c20 */ /* 0x000fe20008410000 */
[----:B------:R-:W-:Y:S01]  /*95c0*/  FMUL.FTZ R85, R64, UR7 ;  /* 0x0000000740557c20 */ /* 0x000fe20008410000 */
[----:B------:R-:W-:Y:S01]  /*95d0*/  IMAD R51, R51, 0x80, R182 ;  /* 0x0000008033337824 */ /* 0x000fe200078e02b6 */
[----:B------:R-:W-:Y:S01]  /*95e0*/  HMMA.16816.F32.BF16 R56, R92, R132, R56 ;  /* 0x000000845c38723c */ /* 0x000fe20000041838 */
[----:B------:R-:W-:-:S03]  /*95f0*/  FMUL.FTZ R117, R41, UR7 ;  /* 0x0000000729757c20 */ /* 0x000fc60008410000 */
[----:B------:R-:W5:Y:S02]  /*9600*/  MUFU.TANH R162, R162 ;  /* 0x000000a200a27308 */ /* 0x000f640000002400 */
[C---:B------:R-:W-:Y:S01]  /*9610*/  HMMA.16816.F32.BF16 R124, R92.reuse, R122, R124 ;  /* 0x0000007a5c7c723c */ /* 0x040fe2000004187c */
[----:B------:R-:W-:Y:S01]  /*9620*/  FMUL.FTZ R100, R19, UR7 ;  /* 0x0000000713647c20 */ /* 0x000fe20008410000 */
[----:B------:R-:W-:Y:S02]  /*9630*/  VIADD R19, R51, 0x29 ;  /* 0x0000002933137836 */ /* 0x000fe40000000000 */
[----:B------:R-:W-:Y:S01]  /*9640*/  FMUL.FTZ R116, R17, UR7 ;  /* 0x0000000711747c20 */ /* 0x000fe20008410000 */
[----:B------:R-:W-:Y:S01]  /*9650*/  FMUL.FTZ R133, R63, UR7 ;  /* 0x000000073f857c20 */ /* 0x000fe20008410000 */
[----:B------:R-:W-:Y:S01]  /*9660*/  FMUL.FTZ R105, R18, UR7 ;  /* 0x0000000712697c20 */ /* 0x000fe20008410000 */
[----:B------:R-:W-:Y:S01]  /*9670*/  HMMA.16816.F32.BF16 R108, R92, R86, R108 ;  /* 0x000000565c6c723c */ /* 0x000fe2000004186c */
[----:B------:R-:W-:Y:S01]  /*9680*/  FMUL.FTZ R98, R12, UR7 ;  /* 0x000000070c627c20 */ /* 0x000fe20008410000 */
[----:B------:R-:W-:Y:S01]  /*9690*/  I2FP.F32.S32 R12, R19 ;  /* 0x00000013000c7245 */ /* 0x000fe20000201400 */
[----:B------:R-:W-:Y:S01]  /*96a0*/  FMUL.FTZ R123, R16, UR7 ;  /* 0x00000007107b7c20 */ /* 0x000fe20008410000 */
[C---:B------:R-:W-:Y:S01]  /*96b0*/  ISETP.GE.AND P2, PT, R19.reuse, R8, PT ;  /* 0x000000081300720c */ /* 0x040fe20003f46270 */
[----:B------:R-:W-:Y:S01]  /*96c0*/  FMUL.FTZ R101, R14, UR7 ;  /* 0x000000070e657c20 */ /* 0x000fe20008410000 */
[----:B------:R-:W-:Y:S01]  /*96d0*/  ISETP.GE.AND P3, PT, R19, R4, PT ;  /* 0x000000041300720c */ /* 0x000fe20003f66270 */
[----:B------:R-:W-:Y:S01]  /*96e0*/  FMUL.FTZ R86, R71, UR7 ;  /* 0x0000000747567c20 */ /* 0x000fe20008410000 */
[----:B------:R-:W-:Y:S01]  /*96f0*/  ISETP.GE.AND P5, PT, R19, R3, PT ;  /* 0x000000031300720c */ /* 0x000fe20003fa6270 */
[----:B------:R-:W-:Y:S01]  /*9700*/  FMUL.FTZ R63, R21, UR7 ;  /* 0x00000007153f7c20 */ /* 0x000fe20008410000 */
[----:B------:R-:W-:Y:S01]  /*9710*/  ISETP.GE.AND P6, PT, R19, R2, PT ;  /* 0x000000021300720c */ /* 0x000fe20003fc6270 */
[----:B------:R2:W-:Y:S01]  /*9720*/  MUFU.TANH R17, R86 ;  /* 0x0000005600117308 */ /* 0x0005e20000002400 */
        /* <DEDUP_REMOVED lines=8> */
[----:B------:R-:W-:Y:S01]  /*97b0*/  ISETP.GE.AND P4, PT, R21, R4, PT ;  /* 0x000000041500720c */ /* 0x000fe20003f86270 */
[----:B---3--:R-:W-:Y:S01]  /*97c0*/  FMUL.FTZ R73, R125, UR7 ;  /* 0x000000077d497c20 */ /* 0x008fe20008410000 */
[-C--:B------:R-:W-:Y:S01]  /*97d0*/  I2FP.F32.S32 R18, R21.reuse ;  /* 0x0000001500127245 */ /* 0x080fe20000201400 */
[----:B------:R-:W-:Y:S01]  /*97e0*/  FMUL.FTZ R125, R127, UR7 ;  /* 0x000000077f7d7c20 */ /* 0x000fe20008410000 */
[-C--:B------:R-:W-:Y:S01]  /*97f0*/  I2FP.F32.S32 R14, R21.reuse ;  /* 0x00000015000e7245 */ /* 0x080fe20000201400 */
[----:B------:R-:W-:Y:S01]  /*9800*/  FMUL.FTZ R127, R53, UR7 ;  /* 0x00000007357f7c20 */ /* 0x000fe20008410000 */
[----:B------:R-:W-:Y:S01]  /*9810*/  I2FP.F32.S32 R16, R21 ;  /* 0x0000001500107245 */ /* 0x000fe20000201400 */
[----:B------:R-:W-:Y:S01]  /*9820*/  FMUL.FTZ R56, R126, UR7 ;  /* 0x000000077e387c20 */ /* 0x000fe20008410000 */
[----:B--2---:R-:W-:Y:S01]  /*9830*/  FMUL.FTZ R86, R23, UR7 ;  /* 0x0000000717567c20 */ /* 0x004fe20008410000 */
[-C--:B------:R-:W-:Y:S01]  /*9840*/  I2FP.F32.S32 R23, R19.reuse ;  /* 0x0000001300177245 */ /* 0x080fe20000201400 */
[----:B------:R-:W-:Y:S01]  /*9850*/  FMUL.FTZ R53, R46, UR7 ;  /* 0x000000072e357c20 */ /* 0x000fe20008410000 */
[----:B------:R-:W-:Y:S01]  /*9860*/  I2FP.F32.S32 R19, R19 ;  /* 0x0000001300137245 */ /* 0x000fe20000201400 */
[----:B------:R-:W-:Y:S01]  /*9870*/  FMUL.FTZ R126, R48, UR7 ;  /* 0x00000007307e7c20 */ /* 0x000fe20008410000 */
[----:B------:R-:W-:Y:S01]  /*9880*/  FFMA.FTZ R35, R18, UR6, R139 ;  /* 0x0000000612237c23 */ /* 0x000fe2000801008b */
[----:B------:R-:W-:Y:S01]  /*9890*/  FFMA.FTZ R32, R23, UR6, R138 ;  /* 0x0000000617207c23 */ /* 0x000fe2000801008a */
[----:B------:R-:W-:Y:S01]  /*98a0*/  FFMA.FTZ R46, R14, UR6, R141 ;  /* 0x000000060e2e7c23 */ /* 0x000fe2000801008d */
[----:B-1----:R-:W-:Y:S01]  /*98b0*/  FMUL.FTZ R69, R33, UR7 ;  /* 0x0000000721457c20 */ /* 0x002fe20008410000 */
[----:B------:R-:W-:Y:S01]  /*98c0*/  FFMA.FTZ R33, R12, UR6, R137 ;  /* 0x000000060c217c23 */ /* 0x000fe20008010089 */
[----:B------:R-:W-:Y:S01]  /*98d0*/  FFMA.FTZ R136, R19, UR6, R136 ;  /* 0x0000000613887c23 */ /* 0x000fe20008010088 */
[----:B------:R-:W-:Y:S01]  /*98e0*/  VIADD R19, R51, 0x31 ;  /* 0x0000003133137836 */ /* 0x000fe20000000000 */
[----:B------:R-:W-:Y:S01]  /*98f0*/  FSEL R32, R32, -INF , !P3 ;  /* 0xff80000020207808 */ /* 0x000fe20005800000 */
[----:B------:R-:W-:Y:S01]  /*9900*/  FFMA.FTZ R12, R23, UR6, R131 ;  /* 0x00000006170c7c23 */ /* 0x000fe20008010083 */
[----:B------:R-:W-:Y:S01]  /*9910*/  FSEL R33, R33, -INF , !P2 ;  /* 0xff80000021217808 */ /* 0x000fe20005000000 */
[----:B------:R-:W-:Y:S01]  /*9920*/  FFMA.FTZ R223, R16, UR6, R143 ;  /* 0x0000000610df7c23 */ /* 0x000fe2000801008f */
[C---:B------:R-:W-:Y:S01]  /*9930*/  ISETP.GE.AND P2, PT, R21.reuse, R3, PT ;  /* 0x000000031500720c */ /* 0x040fe20003f46270 */
[----:B------:R1:W-:Y:S01]  /*9940*/  MUFU.TANH R22, R149 ;  /* 0x0000009500167308 */ /* 0x0003e20000002400 */
[----:B------:R-:W-:Y:S01]  /*9950*/  ISETP.GE.AND P3, PT, R21, R2, PT ;  /* 0x000000021500720c */ /* 0x000fe20003f66270 */
[----:B------:R-:W-:Y:S01]  /*9960*/  FFMA.FTZ R14, R14, UR6, R121 ;  /* 0x000000060e0e7c23 */ /* 0x000fe20008010079 */
[-C--:B------:R-:W-:Y:S01]  /*9970*/  I2FP.F32.S32 R21, R19.reuse ;  /* 0x0000001300157245 */ /* 0x080fe20000201400 */
[----:B------:R-:W-:Y:S01]  /*9980*/  FMUL.FTZ R163, R57, UR7 ;  /* 0x0000000739a37c20 */ /* 0x000fe20008410000 */
[----:B------:R-:W-:Y:S01]  /*9990*/  I2FP.F32.S32 R41, R19 ;  /* 0x0000001300297245 */ /* 0x000fe20000201400 */
[----:B------:R-:W-:Y:S01]  /*99a0*/  FMUL.FTZ R132, R124, UR7 ;  /* 0x000000077c847c20 */ /* 0x000fe20008410000 */
[----:B------:R-:W-:Y:S01]  /*99b0*/  FSEL R12, R12, -INF , !P5 ;  /* 0xff8000000c0c7808 */ /* 0x000fe20006800000 */
[C---:B------:R-:W-:Y:S01]  /*99c0*/  FFMA.FTZ R48, R21.reuse, UR6, R120 ;  /* 0x0000000615307c23 */ /* 0x040fe20008010078 */
[----:B------:R-:W-:Y:S01]  /*99d0*/  FFMA.FTZ R16, R21, UR6, R142 ;  /* 0x0000000615107c23 */ /* 0x000fe2000801008e */
[----:B------:R-:W-:Y:S01]  /*99e0*/  VIADD R21, R51, 0x38 ;  /* 0x0000003833157836 */ /* 0x000fe20000000000 */
[----:B------:R-:W-:Y:S01]  /*99f0*/  FSEL R35, R35, -INF , !P0 ;  /* 0xff80000023237808 */ /* 0x000fe20004000000 */
[----:B------:R-:W-:Y:S01]  /*9a00*/  FFMA.FTZ R41, R41, UR6, R140 ;  /* 0x0000000629297c23 */ /* 0x000fe2000801008c */
[----:B------:R-:W-:Y:S01]  /*9a10*/  FSEL R46, R46, -INF , !P4 ;  /* 0xff8000002e2e7808 */ /* 0x000fe20006000000 */
[----:B------:R2:W-:Y:S01]  /*9a20*/  MUFU.TANH R120, R163 ;  /* 0x000000a300787308 */ /* 0x0005e20000002400 */
[----:B------:R-:W-:Y:S01]  /*9a30*/  ISETP.GE.AND P5, PT, R19, R8, PT ;  /* 0x000000081300720c */ /* 0x000fe20003fa6270 */
[----:B------:R-:W-:Y:S01]  /*9a40*/  FMUL.FTZ R124, R42, UR7 ;  /* 0x000000072a7c7c20 */ /* 0x000fe20008410000 */
[----:B-1----:R-:W-:Y:S01]  /*9a50*/  FSEL R149, R136, -INF , !P6 ;  /* 0xff80000088957808 */ /* 0x002fe20007000000 */
[----:B------:R-:W-:Y:S01]  /*9a60*/  FMUL.FTZ R167, R59, UR7 ;  /* 0x000000073ba77c20 */ /* 0x000fe20008410000 */
[----:B------:R-:W-:Y:S01]  /*9a70*/  ISETP.GE.AND P6, PT, R19, R4, PT ;  /* 0x000000041300720c */ /* 0x000fe20003fc6270 */
[----:B------:R-:W-:Y:S01]  /*9a80*/  FMUL.FTZ R87, R13, UR7 ;  /* 0x000000070d577c20 */ /* 0x000fe20008410000 */
[C---:B------:R-:W-:Y:S01]  /*9a90*/  ISETP.GE.AND P0, PT, R19.reuse, R3, PT ;  /* 0x000000031300720c */ /* 0x040fe20003f06270 */
[----:B------:R-:W-:Y:S01]  /*9aa0*/  MUFU.TANH R168, R168 ;  /* 0x000000a800a87308 */ /* 0x000fe20000002400 */
[----:B------:R-:W-:Y:S01]  /*9ab0*/  ISETP.GE.AND P4, PT, R19, R2, PT ;  /* 0x000000021300720c */ /* 0x000fe20003f86270 */
[----:B------:R-:W-:Y:S01]  /*9ac0*/  FMUL.FTZ R59, R44, UR7 ;  /* 0x000000072c3b7c20 */ /* 0x000fe20008410000 */
[----:B------:R-:W-:Y:S01]  /*9ad0*/  I2FP.F32.S32 R19, R19 ;  /* 0x0000001300137245 */ /* 0x000fe20000201400 */
[----:B------:R-:W-:Y:S01]  /*9ae0*/  FMUL.FTZ R99, R15, UR7 ;  /* 0x000000070f637c20 */ /* 0x000fe20008410000 */
[-C--:B------:R-:W-:Y:S01]  /*9af0*/  I2FP.F32.S32 R43, R21.reuse ;  /* 0x00000015002b7245 */ /* 0x080fe20000201400 */
[----:B------:R-:W-:Y:S01]  /*9b00*/  FMUL.FTZ R57, R34, UR7 ;  /* 0x0000000722397c20 */ /* 0x000fe20008410000 */
[----:B------:R-:W-:Y:S01]  /*9b10*/  I2FP.F32.S32 R18, R21 ;  /* 0x0000001500127245 */ /* 0x000fe20000201400 */
[----:B------:R-:W-:Y:S01]  /*9b20*/  FFMA.FTZ R144, R19, UR6, R144 ;  /* 0x0000000613907c23 */ /* 0x000fe20008010090 */
[----:B------:R-:W-:Y:S01]  /*9b30*/  FSEL R14, R14, -INF , !P2 ;  /* 0xff8000000e0e7808 */ /* 0x000fe20005000000 */
[----:B------:R-:W-:Y:S01]  /*9b40*/  FFMA.FTZ R43, R43, UR6, R152 ;  /* 0x000000062b2b7c23 */ /* 0x000fe20008010098 */
[----:B------:R-:W-:Y:S01]  /*9b50*/  FSEL R223, R223, -INF , !P3 ;  /* 0xff800000dfdf7808 */ /* 0x000fe20005800000 */
[----:B------:R-:W-:Y:S01]  /*9b60*/  FFMA.FTZ R50, R18, UR6, R153 ;  /* 0x0000000612327c23 */ /* 0x000fe20008010099 */
[----:B------:R-:W-:Y:S01]  /*9b70*/  FSEL R41, R41, -INF , !P5 ;  /* 0xff80000029297808 */ /* 0x000fe20006800000 */
[----:B------:R-:W-:Y:S01]  /*9b80*/  VIADD R19, R51, 0x40 ;  /* 0x0000004033137836 */ /* 0x000fe20000000000 */
[----:B------:R-:W-:Y:S01]  /*9b90*/  FSEL R48, R48, -INF , !P6 ;  /* 0xff80000030307808 */ /* 0x000fe20007000000 */
[----:B------:R-:W1:Y:S01]  /*9ba0*/  MUFU.TANH R169, R169 ;  /* 0x000000a900a97308 */ /* 0x000e620000002400 */
[C---:B------:R-:W-:Y:S01]  /*9bb0*/  ISETP.GE.AND P2, PT, R21.reuse, R8, PT ;  /* 0x000000081500720c */ /* 0x040fe20003f46270 */
[----:B------:R-:W-:Y:S01]  /*9bc0*/  FFMA.FTZ R18, R18, UR6, R146 ;  /* 0x0000000612127c23 */ /* 0x000fe20008010092 */
[C---:B------:R-:W-:Y:S01]  /*9bd0*/  ISETP.GE.AND P3, PT, R21.reuse, R4, PT ;  /* 0x000000041500720c */ /* 0x040fe20003f66270 */
[----:B------:R-:W-:Y:S01]  /*9be0*/  FMUL.FTZ R65, R20, UR7 ;  /* 0x0000000714417c20 */ /* 0x000fe20008410000 */
[----:B------:R-:W-:Y:S01]  /*9bf0*/  ISETP.GE.AND P5, PT, R21, R3, PT ;  /* 0x000000031500720c */ /* 0x000fe20003fa6270 */
[----:B------:R-:W-:Y:S01]  /*9c00*/  FMUL.FTZ R109, R109, UR7 ;  /* 0x000000076d6d7c20 */ /* 0x000fe20008410000 */
[----:B------:R-:W-:Y:S01]  /*9c10*/  ISETP.GE.AND P6, PT, R21, R2, PT ;  /* 0x000000021500720c */ /* 0x000fe20003fc6270 */
[----:B------:R-:W3:Y:S01]  /*9c20*/  MUFU.TANH R27, R27 ;  /* 0x0000001b001b7308 */ /* 0x000ee20000002400 */
[----:B------:R-:W-:Y:S01]  /*9c30*/  I2FP.F32.S32 R21, R21 ;  /* 0x0000001500157245 */ /* 0x000fe20000201400 */
[----:B------:R-:W-:Y:S01]  /*9c40*/  FMUL.FTZ R111, R111, UR7 ;  /* 0x000000076f6f7c20 */ /* 0x000fe20008410000 */
[----:B------:R-:W-:Y:S01]  /*9c50*/  FSEL R16, R16, -INF , !P0 ;  /* 0xff80000010107808 */ /* 0x000fe20004000000 */
[----:B------:R-:W-:Y:S01]  /*9c60*/  FMUL.FTZ R110, R110, UR7 ;  /* 0x000000076e6e7c20 */ /* 0x000fe20008410000 */
[----:B--2---:R-:W-:Y:S01]  /*9c70*/  FSEL R163, R144, -INF , !P4 ;  /* 0xff80000090a37808 */ /* 0x004fe20006000000 */
[----:B------:R-:W-:Y:S01]  /*9c80*/  FFMA.FTZ R148, R21, UR6, R148 ;  /* 0x0000000615947c23 */ /* 0x000fe20008010094 */
[----:B------:R-:W-:Y:S01]  /*9c90*/  FSEL R43, R43, -INF , !P2 ;  /* 0xff8000002b2b7808 */ /* 0x000fe20005000000 */
[----:B------:R-:W-:Y:S01]  /*9ca0*/  VIADD R21, R51, 0x41 ;  /* 0x0000004133157836 */ /* 0x000fe20000000000 */
[----:B------:R-:W-:Y:S01]  /*9cb0*/  FSEL R50, R50, -INF , !P3 ;  /* 0xff80000032327808 */ /* 0x000fe20005800000 */
[----:B------:R2:W-:Y:S01]  /*9cc0*/  MUFU.TANH R64, R72 ;  /* 0x0000004800407308 */ /* 0x0005e20000002400 */
[----:B------:R-:W-:-:S02]  /*9cd0*/  I2FP.F32.S32 R42, R19 ;  /* 0x00000013002a7245 */ /* 0x000fc40000201400 */
[C---:B------:R-:W-:Y:S02]  /*9ce0*/  ISETP.GE.AND P0, PT, R19.reuse, R8, PT ;  /* 0x000000081300720c */ /* 0x040fe40003f06270 */
[C---:B------:R-:W-:Y:S01]  /*9cf0*/  ISETP.GE.AND P4, PT, R19.reuse, R4, PT ;  /* 0x000000041300720c */ /* 0x040fe20003f86270 */
[----:B------:R-:W-:Y:S01]  /*9d00*/  FFMA.FTZ R45, R42, UR6, R155 ;  /* 0x000000062a2d7c23 */ /* 0x000fe2000801009b */
[C---:B------:R-:W-:Y:S01]  /*9d10*/  ISETP.GE.AND P2, PT, R19.reuse, R3, PT ;  /* 0x000000031300720c */ /* 0x040fe20003f46270 */
[----:B------:R-:W3:Y:S01]  /*9d20*/  MUFU.TANH R97, R97 ;  /* 0x0000006100617308 */ /* 0x000ee20000002400 */
[-C--:B------:R-:W-:Y:S02]  /*9d30*/  I2FP.F32.S32 R140, R19.reuse ;  /* 0x00000013008c7245 */ /* 0x080fe40000201400 */
[----:B------:R-:W-:Y:S02]  /*9d40*/  ISETP.GE.AND P3, PT, R19, R2, PT ;  /* 0x000000021300720c */ /* 0x000fe40003f66270 */
[----:B------:R-:W-:-:S02]  /*9d50*/  I2FP.F32.S32 R19, R19 ;  /* 0x0000001300137245 */ /* 0x000fc40000201400 */
[----:B------:R-:W-:Y:S01]  /*9d60*/  I2FP.F32.S32 R23, R21 ;  /* 0x0000001500177245 */ /* 0x000fe20000201400 */
[----:B------:R1:W-:Y:S01]  /*9d70*/  MUFU.TANH R13, R85 ;  /* 0x00000055000d7308 */ /* 0x0003e20000002400 */
[----:B--2---:R-:W-:Y:S01]  /*9d80*/  FMUL.FTZ R72, R52, UR7 ;  /* 0x0000000734487c20 */ /* 0x004fe20008410000 */
[----:B----4-:R-:W-:Y:S01]  /*9d90*/  FFMA.FTZ R52, R140, UR6, R161 ;  /* 0x000000068c347c23 */ /* 0x010fe200080100a1 */
[----:B-----5:R-:W-:Y:S01]  /*9da0*/  FFMA.FTZ R166, R19, UR6, R166 ;  /* 0x0000000613a67c23 */ /* 0x020fe200080100a6 */
[----:B------:R-:W-:Y:S01]  /*9db0*/  VIADD R19, R51, 0x1 ;  /* 0x0000000133137836 */ /* 0x000fe20000000000 */
[----:B------:R-:W-:Y:S01]  /*9dc0*/  FSEL R18, R18, -INF , !P5 ;  /* 0xff80000012127808 */ /* 0x000fe20006800000 */
[----:B------:R-:W-:Y:S01]  /*9dd0*/  FFMA.FTZ R140, R140, UR6, R164 ;  /* 0x000000068c8c7c23 */ /* 0x000fe200080100a4 */
[----:B------:R-:W-:Y:S01]  /*9de0*/  FSEL R45, R45, -INF , !P0 ;  /* 0xff8000002d2d7808 */ /* 0x000fe20004000000 */
[----:B------:R2:W-:Y:S01]  /*9df0*/  MUFU.TANH R139, R167 ;  /* 0x000000a7008b7308 */ /* 0x0005e20000002400 */
[----:B------:R-:W-:Y:S01]  /*9e00*/  FSEL R52, R52, -INF , !P4 ;  /* 0xff80000034347808 */ /* 0x000fe20006000000 */
[----:B------:R-:W-:Y:S01]  /*9e10*/  FFMA.FTZ R54, R23, UR6, R160 ;  /* 0x0000000617367c23 */ /* 0x000fe200080100a0 */
[----:B------:R-:W-:Y:S01]  /*9e20*/  ISETP.GE.AND P5, PT, R21, R8, PT ;  /* 0x000000081500720c */ /* 0x000fe20003fa6270 */
[----:B------:R-:W-:Y:S01]  /*9e30*/  FFMA.FTZ R136, R23, UR6, R162 ;  /* 0x0000000617887c23 */ /* 0x000fe200080100a2 */
[----:B------:R-:W-:Y:S01]  /*9e40*/  ISETP.GE.AND P0, PT, R21, R3, PT ;  /* 0x000000031500720c */ /* 0x000fe20003f06270 */
[----:B------:R-:W-:Y:S01]  /*9e50*/  VIADD R23, R51, 0x8 ;  /* 0x0000000833177836 */ /* 0x000fe20000000000 */
[----:B------:R-:W-:Y:S01]  /*9e60*/  ISETP.GE.AND P4, PT, R21, R2, PT ;  /* 0x000000021500720c */ /* 0x000fe20003f86270 */
[----:B------:R-:W4:Y:S01]  /*9e70*/  MUFU.TANH R89, R89 ;  /* 0x0000005900597308 */ /* 0x000f220000002400 */
[----:B-1----:R-:W-:Y:S01]  /*9e80*/  FMUL.FTZ R85, R47, UR7 ;  /* 0x000000072f557c20 */ /* 0x002fe20008410000 */
[----:B------:R-:W-:-:S02]  /*9e90*/  I2FP.F32.S32 R47, R21 ;  /* 0x00000015002f7245 */ /* 0x000fc40000201400 */
[----:B------:R-:W-:Y:S02]  /*9ea0*/  I2FP.F32.S32 R42, R19 ;  /* 0x00000013002a7245 */ /* 0x000fe40000201400 */
[----:B------:R-:W-:Y:S01]  /*9eb0*/  FSEL R140, R140, -INF , !P2 ;  /* 0xff8000008c8c7808 */ /* 0x000fe20005000000 */
[----:B------:R-:W-:Y:S01]  /*9ec0*/  FFMA.FTZ R47, R47, UR6, R154 ;  /* 0x000000062f2f7c23 */ /* 0x000fe2000801009a */
[----:B------:R-:W1:Y:S01]  /*9ed0*/  MUFU.TANH R90, R90 ;  /* 0x0000005a005a7308 */ /* 0x000e620000002400 */
[----:B--2---:R-:W-:Y:S01]  /*9ee0*/  FSEL R167, R148, -INF , !P6 ;  /* 0xff80000094a77808 */ /* 0x004fe20007000000 */
[C---:B------:R-:W-:Y:S01]  /*9ef0*/  FFMA.FTZ R49, R42.reuse, UR6, R169 ;  /* 0x000000062a317c23 */ /* 0x040fe200080100a9 */
[----:B------:R-:W-:Y:S01]  /*9f00*/  ISETP.GE.AND P6, PT, R21, R4, PT ;  /* 0x000000041500720c */ /* 0x000fe20003fc6270 */
[C---:B---3--:R-:W-:Y:S01]  /*9f10*/  FFMA.FTZ R27, R42.reuse, UR6, R27 ;  /* 0x000000062a1b7c23 */ /* 0x048fe2000801001b */
[----:B------:R-:W-:Y:S01]  /*9f20*/  I2FP.F32.S32 R21, R21 ;  /* 0x0000001500157245 */ /* 0x000fe20000201400 */
[----:B------:R-:W-:Y:S01]  /*9f30*/  FFMA.FTZ R170, R42, UR6, R170 ;  /* 0x000000062aaa7c23 */ /* 0x000fe200080100aa */
[----:B------:R-:W-:Y:S01]  /*9f40*/  FSEL R221, R166, -INF , !P3 ;  /* 0xff800000a6dd7808 */ /* 0x000fe20005800000 */
[----:B------:R-:W-:Y:S01]  /*9f50*/  MUFU.TANH R91, R91 ;  /* 0x0000005b005b7308 */ /* 0x000fe20000002400 */
[----:B------:R-:W-:Y:S01]  /*9f60*/  ISETP.GE.AND P2, PT, R19, R8, PT ;  /* 0x000000081300720c */ /* 0x000fe20003f46270 */
[----:B------:R-:W-:Y:S01]  /*9f70*/  FFMA.FTZ R168, R21, UR6, R168 ;  /* 0x0000000615a87c23 */ /* 0x000fe200080100a8 */
[----:B------:R-:W-:Y:S01]  /*9f80*/  ISETP.GE.AND P3, PT, R19, R4, PT ;  /* 0x000000041300720c */ /* 0x000fe20003f66270 */
[----:B------:R-:W-:Y:S01]  /*9f90*/  VIADD R21, R51, 0x9 ;  /* 0x0000000933157836 */ /* 0x000fe20000000000 */
[----:B------:R-:W-:-:S02]  /*9fa0*/  FSEL R136, R136, -INF , !P0 ;  /* 0xff80000088887808 */ /* 0x000fc40004000000 */
[----:B------:R-:W-:Y:S01]  /*9fb0*/  FSEL R187, R168, -INF , !P4 ;  /* 0xff800000a8bb7808 */ /* 0x000fe20006000000 */
[----:B------:R-:W2:Y:S01]  /*9fc0*/  MUFU.TANH R76, R76 ;  /* 0x0000004c004c7308 */ /* 0x000ea20000002400 */
[----:B------:R-:W-:Y:S02]  /*9fd0*/  FSEL R49, R49, -INF , !P2 ;  /* 0xff80000031317808 */ /* 0x000fe40005000000 */
[----:B------:R-:W-:Y:S02]  /*9fe0*/  FSEL R47, R47, -INF , !P5 ;  /* 0xff8000002f2f7808 */ /* 0x000fe40006800000 */
[----:B------:R-:W-:Y:S02]  /*9ff0*/  FSEL R54, R54, -INF , !P6 ;  /* 0xff80000036367808 */ /* 0x000fe40007000000 */
[C---:B------:R-:W-:Y:S01]  /*a000*/  ISETP.GE.AND P0, PT, R23.reuse, R8, PT ;  /* 0x000000081700720c */ /* 0x040fe20003f06270 */
[----:B------:R3:W-:Y:S01]  /*a010*/  MUFU.TANH R141, R72 ;  /* 0x00000048008d7308 */ /* 0x0007e20000002400 */
[----:B------:R-:W-:-:S02]  /*a020*/  ISETP.GE.AND P4, PT, R23, R4, PT ;  /* 0x000000041700720c */ /* 0x000fc40003f86270 */
[----:B------:R-:W-:Y:S02]  /*a030*/  ISETP.GE.AND P2, PT, R23, R3, PT ;  /* 0x000000031700720c */ /* 0x000fe40003f46270 */
[----:B------:R-:W-:Y:S02]  /*a040*/  I2FP.F32.S32 R44, R23 ;  /* 0x00000017002c7245 */ /* 0x000fe40000201400 */
[C---:B------:R-:W-:Y:S01]  /*a050*/  ISETP.GE.AND P5, PT, R19.reuse, R3, PT ;  /* 0x000000031300720c */ /* 0x040fe20003fa6270 */
[----:B------:R5:W-:Y:S01]  /*a060*/  MUFU.TANH R137, R56 ;  /* 0x0000003800897308 */ /* 0x000be20000002400 */
[----:B------:R-:W-:Y:S02]  /*a070*/  ISETP.GE.AND P6, PT, R19, R2, PT ;  /* 0x000000021300720c */ /* 0x000fe40003fc6270 */
[----:B------:R-:W-:Y:S02]  /*a080*/  I2FP.F32.S32 R19, R21 ;  /* 0x0000001500137245 */ /* 0x000fe40000201400 */
[----:B------:R-:W-:-:S02]  /*a090*/  FSEL R170, R170, -INF , !P5 ;  /* 0xff800000aaaa7808 */ /* 0x000fc40006800000 */
[----:B------:R-:W-:Y:S01]  /*a0a0*/  ISETP.GE.AND P5, PT, R21, R8, PT ;  /* 0x000000081500720c */ /* 0x000fe20003fa6270 */
[----:B------:R-:W-:Y:S01]  /*a0b0*/  MUFU.TANH R88, R88 ;  /* 0x0000005800587308 */ /* 0x000fe20000002400 */
[----:B---3--:R-:W-:-:S05]  /*a0c0*/  I2FP.F32.S32 R72, R23 ;  /* 0x0000001700487245 */ /* 0x008fca0000201400 */
[C---:B------:R-:W-:Y:S01]  /*a0d0*/  FFMA.FTZ R97, R72.reuse, UR6, R97 ;  /* 0x0000000648617c23 */ /* 0x040fe20008010061 */
[----:B------:R-:W-:Y:S01]  /*a0e0*/  FFMA.FTZ R96, R72, UR6, R96 ;  /* 0x0000000648607c23 */ /* 0x000fe20008010060 */
[----:B------:R-:W3:Y:S01]  /*a0f0*/  MUFU.TANH R78, R78 ;  /* 0x0000004e004e7308 */ /* 0x000ee20000002400 */
[----:B-----5:R-:W-:Y:S01]  /*a100*/  FSEL R56, R27, -INF , !P3 ;  /* 0xff8000001b387808 */ /* 0x020fe20005800000 */
[----:B------:R-:W-:Y:S01]  /*a110*/  FFMA.FTZ R27, R42, UR6, R171 ;  /* 0x000000062a1b7c23 */ /* 0x000fe200080100ab */
[----:B------:R-:W-:Y:S01]  /*a120*/  ISETP.GE.AND P3, PT, R23, R2, PT ;  /* 0x000000021700720c */ /* 0x000fe20003f66270 */
[----:B------:R-:W-:Y:S01]  /*a130*/  VIADD R23, R51, 0x10 ;  /* 0x0000001033177836 */ /* 0x000fe20000000000 */
[----:B------:R-:W-:Y:S01]  /*a140*/  I2FP.F32.S32 R42, R21 ;  /* 0x00000015002a7245 */ /* 0x000fe20000201400 */
[----:B------:R-:W-:Y:S01]  /*a150*/  FMUL.FTZ R171, R39, UR7 ;  /* 0x0000000727ab7c20 */ /* 0x000fe20008410000 */
[----:B------:R-:W-:Y:S01]  /*a160*/  FSEL R27, R27, -INF , !P6 ;  /* 0xff8000001b1b7808 */ /* 0x000fe20007000000 */
[----:B------:R4:W-:Y:S01]  /*a170*/  MUFU.TANH R121, R73 ;  /* 0x0000004900797308 */ /* 0x0009e20000002400 */
[----:B------:R-:W-:-:S07]  /*a180*/  ISETP.GE.AND P6, PT, R21, R4, PT ;  /* 0x000000041500720c */ /* 0x000fce0003fc6270 */
[----:B------:R5:W-:Y:S08]  /*a190*/  MUFU.TANH R144, R62 ;  /* 0x0000003e00907308 */ /* 0x000bf00000002400 */
[----:B------:R-:W-:Y:S01]  /*a1a0*/  MUFU.TANH R77, R77 ;  /* 0x0000004d004d7308 */ /* 0x000fe20000002400 */
[----:B----4-:R-:W-:Y:S01]  /*a1b0*/  FFMA.FTZ R73, R44, UR6, R89 ;  /* 0x000000062c497c23 */ /* 0x010fe20008010059 */
[----:B------:R-:W-:Y:S01]  /*a1c0*/  FFMA.FTZ R44, R72, UR6, R172 ;  /* 0x00000006482c7c23 */ /* 0x000fe200080100ac */
[----:B-1----:R-:W-:Y:S01]  /*a1d0*/  FFMA.FTZ R72, R19, UR6, R90 ;  /* 0x0000000613487c23 */ /* 0x002fe2000801005a */
[----:B------:R-:W-:-:S02]  /*a1e0*/  VIADD R19, R51, 0x11 ;  /* 0x0000001133137836 */ /* 0x000fc40000000000 */
[----:B------:R-:W-:Y:S02]  /*a1f0*/  FSEL R73, R73, -INF , !P0 ;  /* 0xff80000049497808 */ /* 0x000fe40004000000 */
[----:B------:R-:W-:Y:S01]  /*a200*/  MUFU.TANH R79, R79 ;  /* 0x0000004f004f7308 */ /* 0x000fe20000002400 */
[----:B-----5:R-:W-:Y:S02]  /*a210*/  FSEL R62, R97, -INF , !P4 ;  /* 0xff800000613e7808 */ /* 0x020fe40006000000 */
[----:B------:R-:W-:Y:S02]  /*a220*/  I2FP.F32.S32 R97, R23 ;  /* 0x0000001700617245 */ /* 0x000fe40000201400 */
[----:B------:R-:W-:Y:S02]  /*a230*/  FSEL R44, R44, -INF , !P2 ;  /* 0xff8000002c2c7808 */ /* 0x000fe40005000000 */
[----:B------:R-:W-:Y:S01]  /*a240*/  ISETP.GE.AND P2, PT, R23, R8, PT ;  /* 0x000000081700720c */ /* 0x000fe20003f46270 */
[----:B------:R-:W1:Y:S01]  /*a250*/  MUFU.TANH R84, R84 ;  /* 0x0000005400547308 */ /* 0x000e620000002400 */
[----:B--2---:R-:W-:Y:S01]  /*a260*/  FFMA.FTZ R76, R97, UR6, R76 ;  /* 0x00000006614c7c23 */ /* 0x004fe2000801004c */
[----:B------:R-:W-:-:S02]  /*a270*/  ISETP.GE.AND P0, PT, R21, R3, PT ;  /* 0x000000031500720c */ /* 0x000fc40003f06270 */
[----:B------:R-:W-:Y:S02]  /*a280*/  ISETP.GE.AND P4, PT, R21, R2, PT ;  /* 0x000000021500720c */ /* 0x000fe40003f86270 */
[----:B------:R-:W-:Y:S02]  /*a290*/  FSEL R21, R96, -INF , !P3 ;  /* 0xff80000060157808 */ /* 0x000fe40005800000 */
[----:B------:R-:W2:Y:S01]  /*a2a0*/  MUFU.TANH R74, R74 ;  /* 0x0000004a004a7308 */ /* 0x000ea20000002400 */
[----:B------:R-:W-:Y:S02]  /*a2b0*/  FSEL R72, R72, -INF , !P5 ;  /* 0xff80000048487808 */ /* 0x000fe40006800000 */
[C---:B------:R-:W-:Y:S02]  /*a2c0*/  ISETP.GE.AND P3, PT, R23.reuse, R4, PT ;  /* 0x000000041700720c */ /* 0x040fe40003f66270 */
[----:B------:R-:W-:-:S03]  /*a2d0*/  ISETP.GE.AND P5, PT, R23, R3, PT ;  /* 0x000000031700720c */ /* 0x000fc60003fa6270 */
[----:B------:R4:W-:Y:S08]  /*a2e0*/  MUFU.TANH R90, R60 ;  /* 0x0000003c005a7308 */ /* 0x0009f00000002400 */
[----:B------:R5:W-:Y:S08]  /*a2f0*/  MUFU.TANH R66, R75 ;  /* 0x0000004b00427308 */ /* 0x000bf00000002400 */
[----:B------:R2:W-:Y:S01]  /*a300*/  MUFU.TANH R131, R132 ;  /* 0x0000008400837308 */ /* 0x0005e20000002400 */
[----:B----4-:R-:W-:Y:S01]  /*a310*/  FFMA.FTZ R60, R42, UR6, R91 ;  /* 0x000000062a3c7c23 */ /* 0x010fe2000801005b */
[----:B------:R-:W-:-:S04]  /*a320*/  I2FP.F32.S32 R91, R23 ;  /* 0x00000017005b7245 */ /* 0x000fc80000201400 */
[----:B------:R-:W-:Y:S01]  /*a330*/  FSEL R60, R60, -INF , !P6 ;  /* 0xff8000003c3c7808 */ /* 0x000fe20007000000 */
[----:B---3--:R-:W-:Y:S01]  /*a340*/  FFMA.FTZ R78, R91, UR6, R78 ;  /* 0x000000065b4e7c23 */ /* 0x008fe2000801004e */
[----:B------:R-:W-:Y:S01]  /*a350*/  ISETP.GE.AND P6, PT, R23, R2, PT ;  /* 0x000000021700720c */ /* 0x000fe20003fc6270 */
[----:B------:R3:W-:Y:S01]  /*a360*/  MUFU.TANH R97, R80 ;  /* 0x0000005000617308 */ /* 0x0007e20000002400 */
[----:B-----5:R-:W-:Y:S01]  /*a370*/  FMUL.FTZ R75, R40, UR7 ;  /* 0x00000007284b7c20 */ /* 0x020fe20008410000 */
[C---:B------:R-:W-:Y:S01]  /*a380*/  FFMA.FTZ R23, R42.reuse, UR6, R88 ;  /* 0x000000062a177c23 */ /* 0x040fe20008010058 */
[C---:B-1----:R-:W-:Y:S01]  /*a390*/  FFMA.FTZ R84, R91.reuse, UR6, R84 ;  /* 0x000000065b547c23 */ /* 0x042fe20008010054 */
[----:B--2---:R-:W-:Y:S01]  /*a3a0*/  FFMA.FTZ R74, R91, UR6, R74 ;  /* 0x000000065b4a7c23 */ /* 0x004fe2000801004a */
[----:B------:R-:W-:Y:S02]  /*a3b0*/  VIADD R91, R51, 0x18 ;  /* 0x00000018335b7836 */ /* 0x000fe40000000000 */
[----:B------:R-:W-:Y:S01]  /*a3c0*/  FSEL R23, R23, -INF , !P4 ;  /* 0xff80000017177808 */ /* 0x000fe20006000000 */
[----:B------:R-:W-:Y:S01]  /*a3d0*/  FFMA.FTZ R132, R42, UR6, R173 ;  /* 0x000000062a847c23 */ /* 0x000fe200080100ad */
[----:B------:R-:W1:Y:S01]  /*a3e0*/  MUFU.TANH R40, R184 ;  /* 0x000000b800287308 */ /* 0x000e620000002400 */
[----:B------:R-:W-:-:S02]  /*a3f0*/  I2FP.F32.S32 R42, R19 ;  /* 0x00000013002a7245 */ /* 0x000fc40000201400 */
[C---:B------:R-:W-:Y:S02]  /*a400*/  ISETP.GE.AND P4, PT, R19.reuse, R4, PT ;  /* 0x000000041300720c */ /* 0x040fe40003f86270 */
[----:B------:R-:W-:Y:S01]  /*a410*/  FSEL R132, R132, -INF , !P0 ;  /* 0xff80000084847808 */ /* 0x000fe20004000000 */
[----:B------:R-:W-:Y:S01]  /*a420*/  FFMA.FTZ R42, R42, UR6, R77 ;  /* 0x000000062a2a7c23 */ /* 0x000fe2000801004d */
[----:B------:R-:W-:Y:S01]  /*a430*/  ISETP.GE.AND P0, PT, R19, R8, PT ;  /* 0x000000081300720c */ /* 0x000fe20003f06270 */
[----:B------:R-:W2:Y:S01]  /*a440*/  MUFU.TANH R68, R68 ;  /* 0x0000004400447308 */ /* 0x000ea20000002400 */
[----:B---3--:R-:W-:Y:S01]  /*a450*/  FSEL R80, R76, -INF , !P2 ;  /* 0xff8000004c507808 */ /* 0x008fe20005000000 */
[----:B------:R-:W-:Y:S01]  /*a460*/  VIADD R77, R51, 0x19 ;  /* 0x00000019334d7836 */ /* 0x000fe20000000000 */
[----:B------:R-:W-:Y:S02]  /*a470*/  I2FP.F32.S32 R76, R19 ;  /* 0x00000013004c7245 */ /* 0x000fe40000201400 */
[----:B------:R-:W-:-:S03]  /*a480*/  ISETP.GE.AND P2, PT, R19, R3, PT ;  /* 0x000000031300720c */ /* 0x000fc60003f46270 */
[----:B------:R3:W-:Y:S01]  /*a490*/  MUFU.TANH R152, R70 ;  /* 0x0000004600987308 */ /* 0x0007e20000002400 */
[----:B------:R-:W-:-:S07]  /*a4a0*/  FFMA.FTZ R64, R76, UR6, R64 ;  /* 0x000000064c407c23 */ /* 0x000fce0008010040 */
[----:B------:R-:W4:Y:S08]  /*a4b0*/  MUFU.TANH R15, R185 ;  /* 0x000000b9000f7308 */ /* 0x000f300000002400 */
[----:B------:R5:W4:Y:S01]  /*a4c0*/  MUFU.TANH R34, R178 ;  /* 0x000000b200227308 */ /* 0x000b220000002400 */
[----:B---3--:R-:W-:Y:S01]  /*a4d0*/  FFMA.FTZ R70, R76, UR6, R79 ;  /* 0x000000064c467c23 */ /* 0x008fe2000801004f */
[----:B------:R-:W-:Y:S01]  /*a4e0*/  FSEL R79, R42, -INF , !P0 ;  /* 0xff8000002a4f7808 */ /* 0x000fe20004000000 */
[----:B------:R-:W-:Y:S01]  /*a4f0*/  FFMA.FTZ R42, R76, UR6, R81 ;  /* 0x000000064c2a7c23 */ /* 0x000fe20008010051 */
[----:B------:R-:W-:Y:S01]  /*a500*/  ISETP.GE.AND P0, PT, R91, R3, PT ;  /* 0x000000035b00720c */ /* 0x000fe20003f06270 */
[----:B------:R-:W-:Y:S01]  /*a510*/  VIADD R81, R51, 0x20 ;  /* 0x0000002033517836 */ /* 0x000fe20000000000 */
[----:B------:R-:W-:-:S02]  /*a520*/  FSEL R70, R70, -INF , !P4 ;  /* 0xff80000046467808 */ /* 0x000fc40006000000 */
[----:B------:R3:W-:Y:S01]  /*a530*/  MUFU.TANH R89, R126 ;  /* 0x0000007e00597308 */ /* 0x0007e20000002400 */
[----:B------:R-:W-:Y:S02]  /*a540*/  ISETP.GE.AND P4, PT, R91, R2, PT ;  /* 0x000000025b00720c */ /* 0x000fe40003f86270 */
[----:B------:R-:W-:Y:S02]  /*a550*/  FSEL R42, R42, -INF , !P2 ;  /* 0xff8000002a2a7808 */ /* 0x000fe40005000000 */
[----:B------:R-:W-:Y:S02]  /*a560*/  ISETP.GE.AND P2, PT, R77, R8, PT ;  /* 0x000000084d00720c */ /* 0x000fe40003f46270 */
[----:B------:R-:W-:Y:S01]  /*a570*/  I2FP.F32.S32 R153, R81 ;  /* 0x0000005100997245 */ /* 0x000fe20000201400 */
[----:B------:R1:W4:Y:S01]  /*a580*/  MUFU.TANH R143, R176 ;  /* 0x000000b0008f7308 */ /* 0x0003220000002400 */
[----:B-----5:R-:W-:Y:S02]  /*a590*/  FSEL R178, R78, -INF , !P3 ;  /* 0xff8000004eb27808 */ /* 0x020fe40005800000 */
[----:B------:R-:W-:-:S02]  /*a5a0*/  ISETP.GE.AND P3, PT, R19, R2, PT ;  /* 0x000000021300720c */ /* 0x000fc40003f66270 */
[----:B------:R-:W-:Y:S02]  /*a5b0*/  FSEL R19, R74, -INF , !P6 ;  /* 0xff8000004a137808 */ /* 0x000fe40007000000 */
[C---:B------:R-:W-:Y:S01]  /*a5c0*/  ISETP.GE.AND P6, PT, R91.reuse, R4, PT ;  /* 0x000000045b00720c */ /* 0x040fe20003fc6270 */
[----:B------:R-:W-:Y:S01]  /*a5d0*/  MUFU.TANH R142, R175 ;  /* 0x000000af008e7308 */ /* 0x000fe20000002400 */
[----:B---3--:R-:W-:Y:S02]  /*a5e0*/  FSEL R126, R84, -INF , !P5 ;  /* 0xff800000547e7808 */ /* 0x008fe40006800000 */
[----:B------:R-:W-:Y:S02]  /*a5f0*/  ISETP.GE.AND P5, PT, R91, R8, PT ;  /* 0x000000085b00720c */ /* 0x000fe40003fa6270 */
[-C--:B------:R-:W-:Y:S02]  /*a600*/  I2FP.F32.S32 R78, R91.reuse ;  /* 0x0000005b004e7245 */ /* 0x080fe40000201400 */
[----:B------:R-:W-:Y:S01]  /*a610*/  I2FP.F32.S32 R91, R91 ;  /* 0x0000005b005b7245 */ /* 0x000fe20000201400 */
[----:B------:R-:W3:Y:S01]  /*a620*/  MUFU.TANH R146, R174 ;  /* 0x000000ae00927308 */ /* 0x000ee20000002400 */
[----:B------:R-:W-:Y:S01]  /*a630*/  I2FP.F32.S32 R74, R77 ;  /* 0x0000004d004a7245 */ /* 0x000fe20000201400 */
[----:B------:R-:W-:Y:S01]  /*a640*/  FFMA.FTZ R78, R78, UR6, R13 ;  /* 0x000000064e4e7c23 */ /* 0x000fe2000801000d */
[----:B------:R-:W-:Y:S01]  /*a650*/  I2FP.F32.S32 R84, R51 ;  /* 0x0000003300547245 */ /* 0x000fe20000201400 */
[C---:B-1----:R-:W-:Y:S01]  /*a660*/  FFMA.FTZ R176, R91.reuse, UR6, R40 ;  /* 0x000000065bb07c23 */ /* 0x042fe20008010028 */
[C---:B------:R-:W-:Y:S01]  /*a670*/  FFMA.FTZ R40, R91.reuse, UR6, R66 ;  /* 0x000000065b287c23 */ /* 0x040fe20008010042 */
[----:B--2---:R-:W-:Y:S01]  /*a680*/  FFMA.FTZ R13, R91, UR6, R68 ;  /* 0x000000065b0d7c23 */ /* 0x004fe20008010044 */
[----:B------:R-:W-:Y:S01]  /*a690*/  I2FP.F32.S32 R91, R77 ;  /* 0x0000004d005b7245 */ /* 0x000fe20000201400 */
[----:B----4-:R-:W-:Y:S01]  /*a6a0*/  FFMA.FTZ R66, R74, UR6, R15 ;  /* 0x000000064a427c23 */ /* 0x010fe2000801000f */
[----:B------:R-:W1:Y:S01]  /*a6b0*/  MUFU.TANH R20, R177 ;  /* 0x000000b100147308 */ /* 0x000e620000002400 */
[----:B------:R-:W-:-:S02]  /*a6c0*/  FSEL R15, R64, -INF , !P3 ;  /* 0xff800000400f7808 */ /* 0x000fc40005800000 */
[----:B------:R-:W-:Y:S01]  /*a6d0*/  FFMA.FTZ R34, R91, UR6, R34 ;  /* 0x000000065b227c23 */ /* 0x000fe20008010022 */
[----:B------:R-:W-:Y:S01]  /*a6e0*/  ISETP.GE.AND P3, PT, R77, R4, PT ;  /* 0x000000044d00720c */ /* 0x000fe20003f66270 */
[----:B------:R-:W-:Y:S01]  /*a6f0*/  FFMA.FTZ R17, R91, UR6, R17 ;  /* 0x000000065b117c23 */ /* 0x000fe20008010011 */
[----:B------:R-:W-:Y:S02]  /*a700*/  FSEL R78, R78, -INF , !P5 ;  /* 0xff8000004e4e7808 */ /* 0x000fe40006800000 */
[----:B------:R-:W2:Y:S01]  /*a710*/  MUFU.TANH R133, R133 ;  /* 0x0000008500857308 */ /* 0x000ea20000002400 */
[----:B------:R-:W-:Y:S02]  /*a720*/  FSEL R176, R176, -INF , !P6 ;  /* 0xff800000b0b07808 */ /* 0x000fe40007000000 */
[C---:B------:R-:W-:Y:S02]  /*a730*/  ISETP.GE.AND P5, PT, R77.reuse, R3, PT ;  /* 0x000000034d00720c */ /* 0x040fe40003fa6270 */
[----:B------:R-:W-:-:S02]  /*a740*/  ISETP.GE.AND P6, PT, R77, R2, PT ;  /* 0x000000024d00720c */ /* 0x000fc40003fc6270 */
[----:B------:R-:W-:Y:S01]  /*a750*/  FSEL R40, R40, -INF , !P0 ;  /* 0xff80000028287808 */ /* 0x000fe20004000000 */
[----:B------:R-:W4:Y:S01]  /*a760*/  MUFU.TANH R0, R0 ;  /* 0x0000000000007308 */ /* 0x000f220000002400 */
[----:B------:R-:W-:Y:S02]  /*a770*/  FSEL R13, R13, -INF , !P4 ;  /* 0xff8000000d0d7808 */ /* 0x000fe40006000000 */
[----:B------:R-:W-:Y:S02]  /*a780*/  FSEL R77, R66, -INF , !P2 ;  /* 0xff800000424d7808 */ /* 0x000fe40005000000 */
[----:B------:R-:W-:Y:S01]  /*a790*/  FSEL R68, R34, -INF , !P3 ;  /* 0xff80000022447808 */ /* 0x000fe20005800000 */
[----:B------:R-:W-:Y:S01]  /*a7a0*/  FFMA.FTZ R34, R91, UR6, R58 ;  /* 0x000000065b227c23 */ /* 0x000fe2000801003a */
[C---:B------:R-:W-:Y:S01]  /*a7b0*/  ISETP.GE.AND P0, PT, R81.reuse, R8, PT ;  /* 0x000000085100720c */ /* 0x040fe20003f06270 */
[----:B------:R-:W5:Y:S01]  /*a7c0*/  MUFU.TANH R128, R128 ;  /* 0x0000008000807308 */ /* 0x000f620000002400 */
[----:B------:R-:W-:Y:S01]  /*a7d0*/  ISETP.GE.AND P4, PT, R81, R4, PT ;  /* 0x000000045100720c */ /* 0x000fe20003f86270 */
[----:B------:R-:W-:Y:S01]  /*a7e0*/  VIADD R91, R51, 0x28 ;  /* 0x00000028335b7836 */ /* 0x000fe20000000000 */
[----:B------:R-:W-:-:S02]  /*a7f0*/  ISETP.GE.AND P2, PT, R81, R3, PT ;  /* 0x000000035100720c */ /* 0x000fc40003f46270 */
[----:B------:R-:W-:Y:S02]  /*a800*/  ISETP.GE.AND P3, PT, R81, R2, PT ;  /* 0x000000025100720c */ /* 0x000fe40003f66270 */
[----:B------:R-:W-:Y:S01]  /*a810*/  I2FP.F32.S32 R64, R81 ;  /* 0x0000005100407245 */ /* 0x000fe20000201400 */
[----:B------:R-:W-:Y:S01]  /*a820*/  VIADD R81, R51, 0x21 ;  /* 0x0000002133517836 */ /* 0x000fe20000000000 */
[----:B------:R2:W-:Y:S01]  /*a830*/  MUFU.TANH R138, R75 ;  /* 0x0000004b008a7308 */ /* 0x0005e20000002400 */
[----:B------:R-:W-:Y:S02]  /*a840*/  FSEL R34, R34, -INF , !P5 ;  /* 0xff80000022227808 */ /* 0x000fe40006800000 */
[C---:B------:R-:W-:Y:S01]  /*a850*/  FFMA.FTZ R66, R64.reuse, UR6, R143 ;  /* 0x0000000640427c23 */ /* 0x040fe2000801008f */
[----:B------:R-:W-:Y:S01]  /*a860*/  I2FP.F32.S32 R143, R81 ;  /* 0x00000051008f7245 */ /* 0x000fe20000201400 */
[----:B---3--:R-:W-:Y:S01]  /*a870*/  FFMA.FTZ R146, R64, UR6, R146 ;  /* 0x0000000640927c23 */ /* 0x008fe20008010092 */
[----:B------:R-:W-:-:S02]  /*a880*/  FSEL R17, R17, -INF , !P6 ;  /* 0xff80000011117808 */ /* 0x000fc40007000000 */
[----:B------:R-:W-:Y:S01]  /*a890*/  FSEL R66, R66, -INF , !P4 ;  /* 0xff80000042427808 */ /* 0x000fe20006000000 */
[----:B-1----:R-:W-:Y:S01]  /*a8a0*/  FFMA.FTZ R20, R143, UR6, R20 ;  /* 0x000000068f147c23 */ /* 0x002fe20008010014 */
[C---:B------:R-:W-:Y:S01]  /*a8b0*/  ISETP.GE.AND P5, PT, R81.reuse, R8, PT ;  /* 0x000000085100720c */ /* 0x040fe20003fa6270 */
[----:B------:R1:W-:Y:S01]  /*a8c0*/  MUFU.TANH R155, R71 ;  /* 0x00000047009b7308 */ /* 0x0003e20000002400 */
[C---:B------:R-:W-:Y:S02]  /*a8d0*/  ISETP.GE.AND P6, PT, R81.reuse, R4, PT ;  /* 0x000000045100720c */ /* 0x040fe40003fc6270 */
[----:B------:R-:W-:Y:S02]  /*a8e0*/  ISETP.GE.AND P4, PT, R81, R2, PT ;  /* 0x000000025100720c */ /* 0x000fe40003f86270 */
[----:B------:R-:W-:Y:S01]  /*a8f0*/  I2FP.F32.S32 R143, R91 ;  /* 0x0000005b008f7245 */ /* 0x000fe20000201400 */
[----:B--2---:R-:W-:Y:S01]  /*a900*/  FFMA.FTZ R75, R153, UR6, R22 ;  /* 0x00000006994b7c23 */ /* 0x004fe20008010016 */
[----:B------:R-:W-:Y:S01]  /*a910*/  FFMA.FTZ R22, R64, UR6, R142 ;  /* 0x0000000640167c23 */ /* 0x000fe2000801008e */
[----:B------:R-:W-:Y:S01]  /*a920*/  I2FP.F32.S32 R64, R81 ;  /* 0x0000005100407245 */ /* 0x000fe20000201400 */
[----:B------:R-:W-:Y:S01]  /*a930*/  MUFU.TANH R125, R125 ;  /* 0x0000007d007d7308 */ /* 0x000fe20000002400 */
[----:B------:R-:W-:Y:S01]  /*a940*/  FFMA.FTZ R74, R143, UR6, R134 ;  /* 0x000000068f4a7c23 */ /* 0x000fe20008010086 */
[----:B------:R-:W-:-:S02]  /*a950*/  FSEL R75, R75, -INF , !P0 ;  /* 0xff8000004b4b7808 */ /* 0x000fc40004000000 */
[----:B------:R-:W-:Y:S01]  /*a960*/  ISETP.GE.AND P0, PT, R81, R3, PT ;  /* 0x000000035100720c */ /* 0x000fe20003f06270 */
[----:B------:R-:W-:Y:S02]  /*a970*/  VIADD R81, R51, 0x48 ;  /* 0x0000004833517836 */ /* 0x000fe40000000000 */
[----:B------:R-:W-:Y:S01]  /*a980*/  FFMA.FTZ R58, R64, UR6, R133 ;  /* 0x00000006403a7c23 */ /* 0x000fe20008010085 */
[----:B------:R-:W-:Y:S01]  /*a990*/  I2FP.F32.S32 R133, R91 ;  /* 0x0000005b00857245 */ /* 0x000fe20000201400 */
[----:B------:R-:W2:Y:S01]  /*a9a0*/  MUFU.TANH R127, R127 ;  /* 0x0000007f007f7308 */ /* 0x000ea20000002400 */
[----:B-1----:R-:W-:Y:S01]  /*a9b0*/  FSEL R71, R20, -INF , !P5 ;  /* 0xff80000014477808 */ /* 0x002fe20006800000 */
[----:B------:R-:W-:Y:S01]  /*a9c0*/  FFMA.FTZ R20, R64, UR6, R120 ;  /* 0x0000000640147c23 */ /* 0x000fe20008010078 */
[----:B------:R-:W-:Y:S01]  /*a9d0*/  FSEL R22, R22, -INF , !P2 ;  /* 0xff80000016167808 */ /* 0x000fe20005000000 */
[----:B------:R-:W-:Y:S01]  /*a9e0*/  FFMA.FTZ R139, R64, UR6, R139 ;  /* 0x00000006408b7c23 */ /* 0x000fe2000801008b */
[----:B------:R-:W-:Y:S01]  /*a9f0*/  I2FP.F32.S32 R76, R81 ;  /* 0x00000051004c7245 */ /* 0x000fe20000201400 */
[----:B----4-:R-:W-:Y:S01]  /*aa00*/  FFMA.FTZ R0, R133, UR6, R0 ;  /* 0x0000000685007c23 */ /* 0x010fe20008010000 */
[----:B------:R-:W-:Y:S01]  /*aa10*/  ISETP.GE.AND P2, PT, R91, R8, PT ;  /* 0x000000085b00720c */ /* 0x000fe20003f46270 */
[----:B-----5:R-:W-:Y:S01]  /*aa20*/  FFMA.FTZ R128, R133, UR6, R128 ;  /* 0x0000000685807c23 */ /* 0x020fe20008010080 */
[----:B------:R-:W-:Y:S01]  /*aa30*/  FSEL R161, R146, -INF , !P3 ;  /* 0xff80000092a17808 */ /* 0x000fe20005800000 */
[----:B------:R-:W-:Y:S01]  /*aa40*/  FFMA.FTZ R141, R76, UR6, R141 ;  /* 0x000000064c8d7c23 */ /* 0x000fe2000801008d */
[----:B------:R-:W-:Y:S01]  /*aa50*/  FSEL R58, R58, -INF , !P6 ;  /* 0xff8000003a3a7808 */ /* 0x000fe20007000000 */
[C---:B------:R-:W-:Y:S01]  /*aa60*/  FFMA.FTZ R144, R76.reuse, UR6, R144 ;  /* 0x000000064c907c23 */ /* 0x040fe20008010090 */
[C---:B------:R-:W-:Y:S01]  /*aa70*/  ISETP.GE.AND P3, PT, R91.reuse, R4, PT ;  /* 0x000000045b00720c */ /* 0x040fe20003f66270 */
[C---:B------:R-:W-:Y:S01]  /*aa80*/  FFMA.FTZ R131, R76.reuse, UR6, R131 ;  /* 0x000000064c837c23 */ /* 0x040fe20008010083 */
[C---:B------:R-:W-:Y:S01]  /*aa90*/  ISETP.GE.AND P5, PT, R91.reuse, R3, PT ;  /* 0x000000035b00720c */ /* 0x040fe20003fa6270 */
[----:B------:R1:W-:Y:S01]  /*aaa0*/  MUFU.TANH R160, R67 ;  /* 0x0000004300a07308 */ /* 0x0003e20000002400 */
[----:B------:R-:W-:Y:S01]  /*aab0*/  ISETP.GE.AND P6, PT, R91, R2, PT ;  /* 0x000000025b00720c */ /* 0x000fe20003fc6270 */
[----:B------:R-:W-:Y:S01]  /*aac0*/  FFMA.FTZ R137, R76, UR6, R137 ;  /* 0x000000064c897c23 */ /* 0x000fe20008010089 */
[----:B------:R-:W-:Y:S01]  /*aad0*/  FSEL R20, R20, -INF , !P0 ;  /* 0xff80000014147808 */ /* 0x000fe20004000000 */
[----:B------:R-:W-:Y:S01]  /*aae0*/  FFMA.FTZ R64, R133, UR6, R135 ;  /* 0x0000000685407c23 */ /* 0x000fe20008010087 */
[----:B------:R-:W-:-:S02]  /*aaf0*/  FSEL R139, R139, -INF , !P4 ;  /* 0xff8000008b8b7808 */ /* 0x000fc40006000000 */
[----:B------:R-:W-:Y:S01]  /*ab00*/  FSEL R74, R74, -INF , !P2 ;  /* 0xff8000004a4a7808 */ /* 0x000fe20005000000 */
[----:B------:R3:W-:Y:S01]  /*ab10*/  MUFU.TANH R91, R99 ;  /* 0x00000063005b7308 */ /* 0x0007e20000002400 */
[C---:B------:R-:W-:Y:S02]  /*ab20*/  ISETP.GE.AND P0, PT, R81.reuse, R8, PT ;  /* 0x000000085100720c */ /* 0x040fe40003f06270 */
[C---:B------:R-:W-:Y:S02]  /*ab30*/  ISETP.GE.AND P4, PT, R81.reuse, R4, PT ;  /* 0x000000045100720c */ /* 0x040fe40003f86270 */
[----:B------:R-:W-:Y:S02]  /*ab40*/  ISETP.GE.AND P2, PT, R81, R3, PT ;  /* 0x000000035100720c */ /* 0x000fe40003f46270 */
[----:B------:R-:W-:Y:S01]  /*ab50*/  FSEL R120, R0, -INF , !P5 ;  /* 0xff80000000787808 */ /* 0x000fe20006800000 */
[----:B------:R-:W4:Y:S01]  /*ab60*/  MUFU.TANH R165, R165 ;  /* 0x000000a500a57308 */ /* 0x000f220000002400 */
[C---:B-1----:R-:W-:Y:S01]  /*ab70*/  VIADD R67, R51.reuse, 0x39 ;  /* 0x0000003933437836 */ /* 0x042fe20000000000 */
[----:B------:R-:W-:-:S02]  /*ab80*/  ISETP.GE.AND P5, PT, R51, R8, PT ;  /* 0x000000083300720c */ /* 0x000fc40003fa6270 */
[----:B------:R-:W-:Y:S02]  /*ab90*/  FSEL R143, R128, -INF , !P6 ;  /* 0xff800000808f7808 */ /* 0x000fe40007000000 */
[----:B------:R-:W-:Y:S02]  /*aba0*/  FSEL R128, R144, -INF , !P4 ;  /* 0xff80000090807808 */ /* 0x000fe40006000000 */
[----:B------:R-:W-:Y:S01]  /*abb0*/  FSEL R134, R131, -INF , !P2 ;  /* 0xff80000083867808 */ /* 0x000fe20005000000 */
[----:B---3--:R-:W-:Y:S01]  /*abc0*/  VIADD R99, R51, 0x49 ;  /* 0x0000004933637836 */ /* 0x008fe20000000000 */
[----:B------:R-:W-:Y:S01]  /*abd0*/  FSEL R51, R141, -INF , !P0 ;  /* 0xff8000008d337808 */ /* 0x000fe20004000000 */
[----:B------:R1:W-:Y:S01]  /*abe0*/  MUFU.TANH R154, R69 ;  /* 0x00000045009a7308 */ /* 0x0003e20000002400 */
[----:B------:R-:W-:Y:S02]  /*abf0*/  FSEL R64, R64, -INF , !P3 ;  /* 0xff80000040407808 */ /* 0x000fe40005800000 */
[----:B------:R-:W-:-:S02]  /*ac00*/  ISETP.GE.AND P6, PT, R99, R8, PT ;  /* 0x000000086300720c */ /* 0x000fc40003fc6270 */
[C---:B------:R-:W-:Y:S02]  /*ac10*/  ISETP.GE.AND P0, PT, R99.reuse, R4, PT ;  /* 0x000000046300720c */ /* 0x040fe40003f06270 */
[C---:B------:R-:W-:Y:S01]  /*ac20*/  ISETP.GE.AND P4, PT, R99.reuse, R3, PT ;  /* 0x000000036300720c */ /* 0x040fe20003f86270 */
[----:B------:R-:W3:Y:S01]  /*ac30*/  MUFU.TANH R123, R123 ;  /* 0x0000007b007b7308 */ /* 0x000ee20000002400 */
[-C--:B------:R-:W-:Y:S02]  /*ac40*/  ISETP.GE.AND P2, PT, R99, R2.reuse, PT ;  /* 0x000000026300720c */ /* 0x080fe40003f46270 */
[----:B------:R-:W-:Y:S02]  /*ac50*/  I2FP.F32.S32 R76, R99 ;  /* 0x00000063004c7245 */ /* 0x000fe40000201400 */
[----:B------:R-:W-:Y:S02]  /*ac60*/  I2FP.F32.S32 R99, R67 ;  /* 0x0000004300637245 */ /* 0x000fe40000201400 */
[----:B------:R-:W-:Y:S01]  /*ac70*/  ISETP.GE.AND P3, PT, R81, R2, PT ;  /* 0x000000025100720c */ /* 0x000fe20003f66270 */
[----:B--2---:R-:W-:Y:S01]  /*ac80*/  FFMA.FTZ R127, R76, UR6, R127 ;  /* 0x000000064c7f7c23 */ /* 0x004fe2000801007f */
[----:B-1----:R-:W-:-:S02]  /*ac90*/  IMAD.U32 R69, RZ, RZ, UR13 ;  /* 0x0000000dff457e24 */ /* 0x002fc4000f8e00ff */
[C---:B------:R-:W-:Y:S01]  /*aca0*/  FFMA.FTZ R172, R76.reuse, UR6, R90 ;  /* 0x000000064cac7c23 */ /* 0x040fe2000801005a */
[C---:B------:R-:W-:Y:S01]  /*acb0*/  FFMA.FTZ R121, R76.reuse, UR6, R121 ;  /* 0x000000064c797c23 */ /* 0x040fe20008010079 */
[----:B------:R-:W-:Y:S01]  /*acc0*/  FFMA.FTZ R125, R76, UR6, R125 ;  /* 0x000000064c7d7c23 */ /* 0x000fe2000801007d */
[----:B------:R-:W-:Y:S01]  /*acd0*/  FFMA.FTZ R76, R99, UR6, R150 ;  /* 0x00000006634c7c23 */ /* 0x000fe20008010096 */
[----:B------:R-:W-:Y:S01]  /*ace0*/  IMAD R150, R69, 0x80, R182 ;  /* 0x0000008045967824 */ /* 0x000fe200078e02b6 */
[----:B------:R-:W1:Y:S01]  /*acf0*/  MUFU.TANH R105, R105 ;  /* 0x0000006900697308 */ /* 0x000e620000002400 */
[-C--:B------:R-:W-:Y:S01]  /*ad00*/  I2FP.F32.S32 R142, R67.reuse ;  /* 0x00000043008e7245 */ /* 0x080fe20000201400 */
[----:B----4-:R-:W-:Y:S01]  /*ad10*/  FFMA.FTZ R81, R84, UR6, R165 ;  /* 0x0000000654517c23 */ /* 0x010fe200080100a5 */
[----:B------:R-:W-:Y:S01]  /*ad20*/  VIADD R99, R150, 0x50 ;  /* 0x0000005096637836 */ /* 0x000fe20000000000 */
[----:B------:R-:W-:Y:S02]  /*ad30*/  I2FP.F32.S32 R0, R67 ;  /* 0x0000004300007245 */ /* 0x000fe40000201400 */
[----:B------:R-:W-:Y:S01]  /*ad40*/  FFMA.FTZ R147, R142, UR6, R147 ;  /* 0x000000068e937c23 */ /* 0x000fe20008010093 */
[----:B------:R-:W-:Y:S01]  /*ad50*/  FSEL R172, R172, -INF , !P0 ;  /* 0xff800000acac7808 */ /* 0x000fe20004000000 */
[----:B------:R-:W2:Y:S01]  /*ad60*/  MUFU.TANH R104, R104 ;  /* 0x0000006800687308 */ /* 0x000ea20000002400 */
[----:B------:R-:W-:Y:S01]  /*ad70*/  I2FP.F32.S32 R144, R99 ;  /* 0x0000006300907245 */ /* 0x000fe20000201400 */
[C---:B------:R-:W-:Y:S01]  /*ad80*/  FFMA.FTZ R151, R0.reuse, UR6, R151 ;  /* 0x0000000600977c23 */ /* 0x040fe20008010097 */
[----:B------:R-:W-:Y:S01]  /*ad90*/  FSEL R81, R81, -INF , !P5 ;  /* 0xff80000051517808 */ /* 0x000fe20006800000 */
[----:B------:R-:W-:Y:S01]  /*ada0*/  FFMA.FTZ R0, R0, UR6, R145 ;  /* 0x0000000600007c23 */ /* 0x000fe20008010091 */
[C---:B------:R-:W-:Y:S01]  /*adb0*/  ISETP.GE.AND P0, PT, R67.reuse, R2, PT ;  /* 0x000000024300720c */ /* 0x040fe20003f06270 */
[C---:B---3--:R-:W-:Y:S01]  /*adc0*/  FFMA.FTZ R142, R144.reuse, UR6, R123 ;  /* 0x00000006908e7c23 */ /* 0x048fe2000801007b */
[----:B------:R-:W-:Y:S01]  /*add0*/  ISETP.GE.AND P5, PT, R67, R4, PT ;  /* 0x000000044300720c */ /* 0x000fe20003fa6270 */
[----:B------:R3:W-:Y:S01]  /*ade0*/  MUFU.TANH R84, R63 ;  /* 0x0000003f00547308 */ /* 0x0007e20000002400 */
[----:B------:R-:W-:Y:S01]  /*adf0*/  FSEL R185, R137, -INF , !P3 ;  /* 0xff80000089b97808 */ /* 0x000fe20005800000 */
[----:B-1----:R-:W-:Y:S01]  /*ae00*/  FFMA.FTZ R105, R144, UR6, R105 ;  /* 0x0000000690697c23 */ /* 0x002fe20008010069 */
[----:B------:R-:W-:-:S02]  /*ae10*/  FSEL R173, R147, -INF , !P0 ;  /* 0xff80000093ad7808 */ /* 0x000fc40004000000 */
[----:B------:R-:W-:Y:S02]  /*ae20*/  FSEL R174, R151, -INF , !P5 ;  /* 0xff80000097ae7808 */ /* 0x000fe40006800000 */
[----:B------:R-:W-:Y:S01]  /*ae30*/  ISETP.GE.AND P3, PT, R67, R8, PT ;  /* 0x000000084300720c */ /* 0x000fe20003f66270 */
[----:B------:R-:W-:Y:S01]  /*ae40*/  MUFU.TANH R166, R59 ;  /* 0x0000003b00a67308 */ /* 0x000fe20000002400 */
[----:B------:R-:W-:Y:S02]  /*ae50*/  ISETP.GE.AND P5, PT, R99, R2, PT ;  /* 0x000000026300720c */ /* 0x000fe40003fa6270 */
[----:B------:R-:W-:Y:S02]  /*ae60*/  FSEL R146, R121, -INF , !P4 ;  /* 0xff80000079927808 */ /* 0x000fe40006000000 */
[----:B------:R-:W-:Y:S02]  /*ae70*/  ISETP.GE.AND P4, PT, R99, R8, PT ;  /* 0x000000086300720c */ /* 0x000fe40003f86270 */
[----:B------:R-:W-:Y:S01]  /*ae80*/  FSEL R175, R125, -INF , !P2 ;  /* 0xff8000007daf7808 */ /* 0x000fe20005000000 */
[----:B------:R-:W-:Y:S01]  /*ae90*/  MUFU.TANH R164, R55 ;  /* 0x0000003700a47308 */ /* 0x000fe20000002400 */
[----:B---3--:R-:W-:Y:S01]  /*aea0*/  IMAD R63, R69, 0x80, R182 ;  /* 0x00000080453f7824 */ /* 0x008fe200078e02b6 */
[----:B------:R-:W-:-:S02]  /*aeb0*/  FSEL R76, R76, -INF , !P3 ;  /* 0xff8000004c4c7808 */ /* 0x000fc40005800000 */
[----:B------:R-:W-:Y:S01]  /*aec0*/  FSEL R165, R105, -INF , !P5 ;  /* 0xff80000069a57808 */ /* 0x000fe20006800000 */
[----:B------:R-:W-:Y:S01]  /*aed0*/  VIADD R123, R63, 0x51 ;  /* 0x000000513f7b7836 */ /* 0x000fe20000000000 */
[----:B------:R-:W-:Y:S01]  /*aee0*/  ISETP.GE.AND P2, PT, R99, R4, PT ;  /* 0x000000046300720c */ /* 0x000fe20003f46270 */
[C---:B------:R-:W-:Y:S01]  /*aef0*/  VIADD R137, R63.reuse, 0x60 ;  /* 0x000000603f897836 */ /* 0x040fe20000000000 */
[----:B------:R-:W-:Y:S01]  /*af00*/  MUFU.TANH R117, R117 ;  /* 0x0000007500757308 */ /* 0x000fe20000002400 */
[C---:B------:R-:W-:Y:S01]  /*af10*/  VIADD R153, R63.reuse, 0x58 ;  /* 0x000000583f997836 */ /* 0x040fe20000000000 */
[----:B------:R-:W-:Y:S01]  /*af20*/  I2FP.F32.S32 R147, R123 ;  /* 0x0000007b00937245 */ /* 0x000fe20000201400 */
[C---:B------:R-:W-:Y:S01]  /*af30*/  VIADD R151, R63.reuse, 0x59 ;  /* 0x000000593f977836 */ /* 0x040fe20000000000 */
[----:B------:R-:W-:Y:S01]  /*af40*/  I2FP.F32.S32 R135, R137 ;  /* 0x0000008900877245 */ /* 0x000fe20000201400 */
[----:B------:R-:W-:Y:S01]  /*af50*/  VIADD R133, R63, 0x61 ;  /* 0x000000613f857836 */ /* 0x000fe20000000000 */
[----:B------:R-:W-:Y:S01]  /*af60*/  I2FP.F32.S32 R145, R153 ;  /* 0x0000009900917245 */ /* 0x000fe20000201400 */
[----:B--2---:R-:W-:Y:S01]  /*af70*/  FFMA.FTZ R69, R147, UR6, R104 ;  /* 0x0000000693457c23 */ /* 0x004fe20008010068 */
[----:B------:R1:W-:Y:S01]  /*af80*/  MUFU.TANH R148, R57 ;  /* 0x0000003900947308 */ /* 0x0003e20000002400 */
[----:B------:R-:W-:Y:S01]  /*af90*/  ISETP.GE.AND P3, PT, R99, R3, PT ;  /* 0x000000036300720c */ /* 0x000fe20003f66270 */
[C---:B------:R-:W-:Y:S01]  /*afa0*/  HMMA.16816.F32.BF16 R104, R112.reuse, R106, RZ ;  /* 0x0000006a7068723c */ /* 0x040fe200000418ff */
[----:B------:R-:W-:Y:S01]  /*afb0*/  I2FP.F32.S32 R141, R151 ;  /* 0x00000097008d7245 */ /* 0x000fe20000201400 */
[C---:B------:R-:W-:Y:S01]  /*afc0*/  VIADD R121, R63.reuse, 0x69 ;  /* 0x000000693f797836 */ /* 0x040fe20000000000 */
[C---:B------:R-:W-:Y:S01]  /*afd0*/  ISETP.GE.AND P0, PT, R63.reuse, R3, PT ;  /* 0x000000033f00720c */ /* 0x040fe20003f06270 */
[----:B------:R-:W-:Y:S01]  /*afe0*/  VIADD R99, R63, 0x71 ;  /* 0x000000713f637836 */ /* 0x000fe20000000000 */
[----:B------:R-:W-:Y:S01]  /*aff0*/  FSEL R142, R142, -INF , !P3 ;  /* 0xff8000008e8e7808 */ /* 0x000fe20005800000 */
[----:B------:R-:W2:Y:S01]  /*b000*/  MUFU.TANH R162, R36 ;  /* 0x0000002400a27308 */ /* 0x000ea20000002400 */
[-C--:B------:R-:W-:Y:S01]  /*b010*/  ISETP.GE.AND P3, PT, R153, R8.reuse, PT ;  /* 0x000000089900720c */ /* 0x080fe20003f66270 */
[----:B------:R-:W-:Y:S01]  /*b020*/  HMMA.16816.F32.BF16 R112, R112, R102, RZ ;  /* 0x000000667070723c */ /* 0x000fe200000418ff */
[----:B------:R-:W-:Y:S01]  /*b030*/  ISETP.GE.AND P5, PT, R151, R8, PT ;  /* 0x000000089700720c */ /* 0x000fe20003fa6270 */
[----:B------:R-:W-:Y:S01]  /*b040*/  FFMA.FTZ R152, R147, UR6, R152 ;  /* 0x0000000693987c23 */ /* 0x000fe20008010098 */
[----:B------:R-:W-:-:S03]  /*b050*/  I2FP.F32.S32 R169, R150 ;  /* 0x0000009600a97245 */ /* 0x000fc60000201400 */
[----:B------:R3:W-:Y:S01]  /*b060*/  MUFU.TANH R90, R65 ;  /* 0x00000041005a7308 */ /* 0x0007e20000002400 */
[----:B-1----:R-:W-:Y:S01]  /*b070*/  FSEL R57, R127, -INF , !P6 ;  /* 0xff8000007f397808 */ /* 0x002fe20007000000 */
[----:B------:R-:W-:Y:S01]  /*b080*/  VIADD R127, R63, 0x68 ;  /* 0x000000683f7f7836 */ /* 0x000fe20000000000 */
[----:B------:R-:W-:Y:S01]  /*b090*/  ISETP.GE.AND P6, PT, R67, R3, PT ;  /* 0x000000034300720c */ /* 0x000fe20003fc6270 */
[----:B------:R-:W-:Y:S01]  /*b0a0*/  FMUL.FTZ R67, R108, UR7 ;  /* 0x000000076c437c20 */ /* 0x000fe20008410000 */
[----:B------:R-:W-:Y:S01]  /*b0b0*/  FFMA.FTZ R108, R144, UR6, R97 ;  /* 0x00000006906c7c23 */ /* 0x000fe20008010061 */
[C---:B------:R-:W-:Y:S01]  /*b0c0*/  VIADD R97, R63.reuse, 0x78 ;  /* 0x000000783f617836 */ /* 0x040fe20000000000 */
[----:B------:R-:W-:Y:S01]  /*b0d0*/  FSEL R0, R0, -INF , !P6 ;  /* 0xff80000000007808 */ /* 0x000fe20007000000 */
[----:B------:R-:W-:Y:S01]  /*b0e0*/  MUFU.TANH R37, R37 ;  /* 0x0000002500257308 */ /* 0x000fe20000002400 */
[----:B------:R-:W-:Y:S01]  /*b0f0*/  ISETP.GE.AND P6, PT, R63, R4, PT ;  /* 0x000000043f00720c */ /* 0x000fe20003fc6270 */
[----:B------:R-:W-:Y:S01]  /*b100*/  HMMA.16816.F32.BF16 R104, R92, R82, R104 ;  /* 0x000000525c68723c */ /* 0x000fe20000041868 */
[----:B------:R-:W-:-:S02]  /*b110*/  FSEL R108, R108, -INF , !P2 ;  /* 0xff8000006c6c7808 */ /* 0x000fc40005000000 */
[-C--:B------:R-:W-:Y:S02]  /*b120*/  ISETP.GE.AND P2, PT, R123, R8.reuse, PT ;  /* 0x000000087b00720c */ /* 0x080fe40003f46270 */
[----:B------:R-:W-:Y:S01]  /*b130*/  I2FP.F32.S32 R131, R127 ;  /* 0x0000007f00837245 */ /* 0x000fe20000201400 */
[----:B------:R1:W4:Y:S01]  /*b140*/  MUFU.TANH R96, R101 ;  /* 0x0000006500607308 */ /* 0x0003220000002400 */
[----:B---3--:R-:W-:Y:S01]  /*b150*/  FFMA.FTZ R65, R144, UR6, R89 ;  /* 0x0000000690417c23 */ /* 0x008fe20008010059 */
[----:B------:R-:W-:Y:S01]  /*b160*/  VIADD R89, R63, 0x79 ;  /* 0x000000793f597836 */ /* 0x000fe20000000000 */
[----:B------:R-:W-:Y:S01]  /*b170*/  FSEL R69, R69, -INF , !P2 ;  /* 0xff80000045457808 */ /* 0x000fe20005000000 */
[----:B--2---:R-:W-:Y:S01]  /*b180*/  FFMA.FTZ R55, R131, UR6, R162 ;  /* 0x0000000683377c23 */ /* 0x004fe200080100a2 */
[----:B------:R-:W-:Y:S01]  /*b190*/  ISETP.GE.AND P2, PT, R137, R8, PT ;  /* 0x000000088900720c */ /* 0x000fe20003f46270 */
[----:B------:R-:W-:Y:S01]  /*b1a0*/  HMMA.16816.F32.BF16 R112, R92, R118, R112 ;  /* 0x000000765c70723c */ /* 0x000fe20000041870 */
[----:B------:R-:W-:Y:S01]  /*b1b0*/  FSEL R65, R65, -INF , !P4 ;  /* 0xff80000041417808 */ /* 0x000fe20006000000 */
[----:B------:R2:W-:Y:S01]  /*b1c0*/  MUFU.TANH R88, R61 ;  /* 0x0000003d00587308 */ /* 0x0005e20000002400 */
[----:B------:R-:W-:-:S02]  /*b1d0*/  ISETP.GE.AND P4, PT, R63, R2, PT ;  /* 0x000000023f00720c */ /* 0x000fc40003f86270 */
[----:B------:R-:W-:Y:S02]  /*b1e0*/  I2FP.F32.S32 R83, R99 ;  /* 0x0000006300537245 */ /* 0x000fe40000201400 */
[----:B------:R-:W-:-:S03]  /*b1f0*/  I2FP.F32.S32 R82, R97 ;  /* 0x0000006100527245 */ /* 0x000fc60000201400 */
[----:B------:R3:W5:Y:S01]  /*b200*/  MUFU.TANH R144, R67 ;  /* 0x0000004300907308 */ /* 0x0007620000002400 */
[----:B-1----:R-:W-:Y:S02]  /*b210*/  VIADD R101, R63, 0x70 ;  /* 0x000000703f657836 */ /* 0x002fe40000000000 */
[----:B------:R-:W-:Y:S01]  /*b220*/  FFMA.FTZ R63, R145, UR6, R166 ;  /* 0x00000006913f7c23 */ /* 0x000fe200080100a6 */
[C---:B------:R-:W-:Y:S01]  /*b230*/  FFMA.FTZ R154, R83.reuse, UR6, R154 ;  /* 0x00000006539a7c23 */ /* 0x040fe2000801009a */
[----:B------:R-:W-:Y:S01]  /*b240*/  FMUL.FTZ R104, R104, UR7 ;  /* 0x0000000768687c20 */ /* 0x000fe20008410000 */
[----:B------:R-:W-:Y:S01]  /*b250*/  FMUL.FTZ R106, R106, UR7 ;  /* 0x000000076a6a7c20 */ /* 0x000fe20008410000 */
[----:B------:R-:W-:Y:S01]  /*b260*/  I2FP.F32.S32 R125, R101 ;  /* 0x00000065007d7245 */ /* 0x000fe20000201400 */
[----:B------:R-:W-:Y:S01]  /*b270*/  FFMA.FTZ R84, R83, UR6, R84 ;  /* 0x0000000653547c23 */ /* 0x000fe20008010054 */
[----:B------:R-:W-:Y:S01]  /*b280*/  FSEL R63, R63, -INF , !P3 ;  /* 0xff8000003f3f7808 */ /* 0x000fe20005800000 */
[----:B--2---:R-:W-:Y:S01]  /*b290*/  FFMA.FTZ R61, R135, UR6, R138 ;  /* 0x00000006873d7c23 */ /* 0x004fe2000801008a */
[----:B------:R-:W-:Y:S01]  /*b2a0*/  I2FP.F32.S32 R138, R133 ;  /* 0x00000085008a7245 */ /* 0x000fe20000201400 */
[----:B------:R-:W1:Y:S01]  /*b2b0*/  MUFU.TANH R24, R24 ;  /* 0x0000001800187308 */ /* 0x000e620000002400 */
[-C--:B------:R-:W-:Y:S01]  /*b2c0*/  ISETP.GE.AND P3, PT, R133, R8.reuse, PT ;  /* 0x000000088500720c */ /* 0x080fe20003f66270 */
[----:B----4-:R-:W-:Y:S01]  /*b2d0*/  FFMA.FTZ R96, R135, UR6, R96 ;  /* 0x0000000687607c23 */ /* 0x010fe20008010060 */
[----:B------:R-:W-:Y:S01]  /*b2e0*/  FSEL R61, R61, -INF , !P2 ;  /* 0xff8000003d3d7808 */ /* 0x000fe20005000000 */
[----:B------:R-:W-:Y:S01]  /*b2f0*/  FFMA.FTZ R59, R138, UR6, R117 ;  /* 0x000000068a3b7c23 */ /* 0x000fe20008010075 */
[-C--:B------:R-:W-:Y:S01]  /*b300*/  ISETP.GE.AND P2, PT, R121, R8.reuse, PT ;  /* 0x000000087900720c */ /* 0x080fe20003f46270 */
[----:B---3--:R-:W-:Y:S01]  /*b310*/  FFMA.FTZ R67, R141, UR6, R164 ;  /* 0x000000068d437c23 */ /* 0x008fe200080100a4 */
[----:B------:R-:W-:Y:S01]  /*b320*/  FMUL.FTZ R164, R28, UR7 ;  /* 0x000000071ca47c20 */ /* 0x000fe20008410000 */
[----:B------:R-:W-:Y:S01]  /*b330*/  I2FP.F32.S32 R28, R121 ;  /* 0x00000079001c7245 */ /* 0x000fe20000201400 */
[----:B------:R2:W3:Y:S01]  /*b340*/  MUFU.TANH R36, R53 ;  /* 0x0000003500247308 */ /* 0x0004e20000002400 */
[----:B------:R-:W-:Y:S01]  /*b350*/  FSEL R59, R59, -INF , !P3 ;  /* 0xff8000003b3b7808 */ /* 0x000fe20005800000 */
[----:B-----5:R-:W-:Y:S01]  /*b360*/  FFMA.FTZ R144, R145, UR6, R144 ;  /* 0x0000000691907c23 */ /* 0x020fe20008010090 */
[----:B------:R-:W-:Y:S01]  /*b370*/  FSEL R67, R67, -INF , !P5 ;  /* 0xff80000043437808 */ /* 0x000fe20006800000 */
[----:B------:R-:W-:Y:S01]  /*b380*/  FFMA.FTZ R162, R28, UR6, R37 ;  /* 0x000000061ca27c23 */ /* 0x000fe20008010025 */
[----:B------:R-:W-:Y:S01]  /*b390*/  FFMA.FTZ R37, R125, UR6, R160 ;  /* 0x000000067d257c23 */ /* 0x000fe200080100a0 */
[-C--:B------:R-:W-:Y:S01]  /*b3a0*/  ISETP.GE.AND P5, PT, R127, R8.reuse, PT ;  /* 0x000000087f00720c */ /* 0x080fe20003fa6270 */
[----:B------:R-:W-:Y:S01]  /*b3b0*/  FMUL.FTZ R115, R115, UR7 ;  /* 0x0000000773737c20 */ /* 0x000fe20008410000 */
[----:B------:R-:W4:Y:S01]  /*b3c0*/  MUFU.TANH R117, R164 ;  /* 0x000000a400757308 */ /* 0x000f220000002400 */
[-C--:B------:R-:W-:Y:S01]  /*b3d0*/  ISETP.GE.AND P3, PT, R101, R8.reuse, PT ;  /* 0x000000086500720c */ /* 0x080fe20003f66270 */
[----:B-1----:R-:W-:Y:S01]  /*b3e0*/  FFMA.FTZ R24, R169, UR6, R24 ;  /* 0x00000006a9187c23 */ /* 0x002fe20008010018 */
[----:B------:R-:W-:Y:S01]  /*b3f0*/  FSEL R55, R55, -INF , !P5 ;  /* 0xff80000037377808 */ /* 0x000fe20006800000 */
[----:B------:R-:W-:Y:S01]  /*b400*/  FMUL.FTZ R114, R114, UR7 ;  /* 0x0000000772727c20 */ /* 0x000fe20008410000 */
[----:B------:R-:W-:Y:S01]  /*b410*/  FSEL R37, R37, -INF , !P3 ;  /* 0xff80000025257808 */ /* 0x000fe20005800000 */
[----:B------:R-:W-:Y:S01]  /*b420*/  FFMA.FTZ R91, R138, UR6, R91 ;  /* 0x000000068a5b7c23 */ /* 0x000fe2000801005b */
[-C--:B------:R-:W-:Y:S01]  /*b430*/  ISETP.GE.AND P5, PT, R99, R8.reuse, PT ;  /* 0x000000086300720c */ /* 0x080fe20003fa6270 */
[----:B------:R1:W5:Y:S01]  /*b440*/  MUFU.TANH R160, R85 ;  /* 0x0000005500a07308 */ /* 0x0003620000002400 */
[----:B--2---:R-:W-:Y:S01]  /*b450*/  FSEL R53, R162, -INF , !P2 ;  /* 0xff800000a2357808 */ /* 0x004fe20005000000 */
[----:B---3--:R-:W-:Y:S01]  /*b460*/  FFMA.FTZ R36, R145, UR6, R36 ;  /* 0x0000000691247c23 */ /* 0x008fe20008010024 */
[-C--:B------:R-:W-:Y:S01]  /*b470*/  ISETP.GE.AND P2, PT, R97, R8.reuse, PT ;  /* 0x000000086100720c */ /* 0x080fe20003f46270 */
[----:B------:R-:W-:Y:S01]  /*b480*/  FFMA.FTZ R90, R125, UR6, R90 ;  /* 0x000000067d5a7c23 */ /* 0x000fe2000801005a */
[----:B------:R-:W-:Y:S01]  /*b490*/  ISETP.GE.AND P3, PT, R89, R8, PT ;  /* 0x000000085900720c */ /* 0x000fe20003f66270 */
[----:B------:R-:W-:Y:S01]  /*b4a0*/  FMUL.FTZ R8, R38, UR7 ;  /* 0x0000000726087c20 */ /* 0x000fe20008410000 */
[----:B------:R-:W-:Y:S01]  /*b4b0*/  FSEL R224, R24, -INF , !P6 ;  /* 0xff80000018e07808 */ /* 0x000fe20007000000 */
[----:B------:R-:W2:Y:S01]  /*b4c0*/  MUFU.TANH R124, R124 ;  /* 0x0000007c007c7308 */ /* 0x000ea20000002400 */
[----:B----4-:R-:W-:Y:S01]  /*b4d0*/  FFMA.FTZ R39, R82, UR6, R117 ;  /* 0x0000000652277c23 */ /* 0x010fe20008010075 */
[----:B------:R-:W-:Y:S01]  /*b4e0*/  FSEL R117, R154, -INF , !P5 ;  /* 0xff8000009a757808 */ /* 0x000fe20006800000 */
[----:B------:R-:W-:Y:S01]  /*b4f0*/  FFMA.FTZ R38, R138, UR6, R155 ;  /* 0x000000068a267c23 */ /* 0x000fe2000801009b */
[----:B------:R-:W-:Y:S01]  /*b500*/  ISETP.GE.AND P5, PT, R123, R4, PT ;  /* 0x000000047b00720c */ /* 0x000fe20003fa6270 */
[----:B------:R-:W-:Y:S01]  /*b510*/  FFMA.FTZ R88, R125, UR6, R88 ;  /* 0x000000067d587c23 */ /* 0x000fe20008010058 */
[----:B------:R-:W-:-:S02]  /*b520*/  FSEL R39, R39, -INF , !P2 ;  /* 0xff80000027277808 */ /* 0x000fc40005000000 */
[----:B------:R-:W3:Y:S01]  /*b530*/  MUFU.TANH R8, R8 ;  /* 0x0000000800087308 */ /* 0x000ee20000002400 */
[----:B-1----:R-:W-:Y:S01]  /*b540*/  FMUL.FTZ R85, R30, UR7 ;  /* 0x000000071e557c20 */ /* 0x002fe20008410000 */
[-C--:B------:R-:W-:Y:S01]  /*b550*/  ISETP.GE.AND P2, PT, R153, R4.reuse, PT ;  /* 0x000000049900720c */ /* 0x080fe20003f46270 */
[----:B-----5:R-:W-:Y:S01]  /*b560*/  FFMA.FTZ R160, R141, UR6, R160 ;  /* 0x000000068da07c23 */ /* 0x020fe200080100a0 */
[-C--:B------:R-:W-:Y:S02]  /*b570*/  ISETP.GE.AND P6, PT, R151, R4.reuse, PT ;  /* 0x000000049700720c */ /* 0x080fe40003fc6270 */
[----:B------:R-:W-:Y:S02]  /*b580*/  FSEL R222, R152, -INF , !P5 ;  /* 0xff80000098de7808 */ /* 0x000fe40006800000 */
[----:B------:R-:W1:Y:S01]  /*b590*/  MUFU.TANH R171, R171 ;  /* 0x000000ab00ab7308 */ /* 0x000e620000002400 */
[----:B--2---:R-:W-:Y:S01]  /*b5a0*/  FFMA.FTZ R124, R135, UR6, R124 ;  /* 0x00000006877c7c23 */ /* 0x004fe2000801007c */
[----:B------:R-:W-:-:S02]  /*b5b0*/  ISETP.GE.AND P5, PT, R137, R4, PT ;  /* 0x000000048900720c */ /* 0x000fc40003fa6270 */
[----:B------:R-:W-:Y:S02]  /*b5c0*/  FSEL R220, R36, -INF , !P2 ;  /* 0xff80000024dc7808 */ /* 0x000fe40005000000 */
[-C--:B------:R-:W-:Y:S02]  /*b5d0*/  ISETP.GE.AND P2, PT, R133, R4.reuse, PT ;  /* 0x000000048500720c */ /* 0x080fe40003f46270 */
[----:B------:R-:W2:Y:S01]  /*b5e0*/  MUFU.TANH R122, R122 ;  /* 0x0000007a007a7308 */ /* 0x000ea20000002400 */
[----:B------:R-:W-:Y:S01]  /*b5f0*/  FSEL R186, R160, -INF , !P6 ;  /* 0xff800000a0ba7808 */ /* 0x000fe20007000000 */
[----:B---3--:R-:W-:Y:S01]  /*b600*/  FFMA.FTZ R36, R131, UR6, R8 ;  /* 0x0000000683247c23 */ /* 0x008fe20008010008 */
[-C--:B------:R-:W-:Y:S01]  /*b610*/  ISETP.GE.AND P6, PT, R127, R4.reuse, PT ;  /* 0x000000047f00720c */ /* 0x080fe20003fc6270 */
[----:B------:R-:W-:Y:S01]  /*b620*/  FFMA.FTZ R8, R125, UR6, R148 ;  /* 0x000000067d087c23 */ /* 0x000fe20008010094 */
[----:B------:R-:W-:Y:S02]  /*b630*/  FSEL R184, R124, -INF , !P5 ;  /* 0xff8000007cb87808 */ /* 0x000fe40006800000 */
[----:B------:R-:W-:Y:S01]  /*b640*/  ISETP.GE.AND P5, PT, R121, R4, PT ;  /* 0x000000047900720c */ /* 0x000fe20003fa6270 */
[----:B------:R-:W3:Y:S01]  /*b650*/  MUFU.TANH R85, R85 ;  /* 0x0000005500557308 */ /* 0x000ee20000002400 */
[----:B-1----:R-:W-:Y:S01]  /*b660*/  FFMA.FTZ R30, R28, UR6, R171 ;  /* 0x000000061c1e7c23 */ /* 0x002fe200080100ab */
[----:B------:R-:W-:-:S02]  /*b670*/  FSEL R38, R38, -INF , !P2 ;  /* 0xff80000026267808 */ /* 0x000fc40005000000 */
[----:B------:R-:W-:Y:S02]  /*b680*/  I2FP.F32.S32 R24, R89 ;  /* 0x0000005900187245 */ /* 0x000fe40000201400 */
[-C--:B------:R-:W-:Y:S02]  /*b690*/  ISETP.GE.AND P2, PT, R101, R4.reuse, PT ;  /* 0x000000046500720c */ /* 0x080fe40003f46270 */
[----:B------:R-:W1:Y:S01]  /*b6a0*/  MUFU.TANH R29, R29 ;  /* 0x0000001d001d7308 */ /* 0x000e620000002400 */
[----:B------:R-:W-:Y:S01]  /*b6b0*/  FSEL R36, R36, -INF , !P6 ;  /* 0xff80000024247808 */ /* 0x000fe20007000000 */
[----:B--2---:R-:W-:Y:S01]  /*b6c0*/  FFMA.FTZ R122, R83, UR6, R122 ;  /* 0x00000006537a7c23 */ /* 0x004fe2000801007a */
[-C--:B------:R-:W-:Y:S02]  /*b6d0*/  ISETP.GE.AND P6, PT, R99, R4.reuse, PT ;  /* 0x000000046300720c */ /* 0x080fe40003fc6270 */
[----:B------:R-:W-:Y:S02]  /*b6e0*/  FSEL R30, R30, -INF , !P5 ;  /* 0xff8000001e1e7808 */ /* 0x000fe40006800000 */
[----:B------:R-:W-:Y:S01]  /*b6f0*/  ISETP.GE.AND P5, PT, R97, R4, PT ;  /* 0x000000046100720c */ /* 0x000fe20003fa6270 */
[----:B------:R-:W2:Y:S01]  /*b700*/  MUFU.TANH R31, R31 ;  /* 0x0000001f001f7308 */ /* 0x000ea20000002400 */
[----:B---3--:R-:W-:Y:S01]  /*b710*/  FFMA.FTZ R85, R82, UR6, R85 ;  /* 0x0000000652557c23 */ /* 0x008fe20008010055 */
[----:B------:R-:W-:-:S02]  /*b720*/  FSEL R8, R8, -INF , !P2 ;  /* 0xff80000008087808 */ /* 0x000fc40005000000 */
[----:B------:R-:W-:Y:S01]  /*b730*/  ISETP.GE.AND P2, PT, R89, R4, PT ;  /* 0x000000045900720c */ /* 0x000fe20003f46270 */
[----:B------:R-:W-:Y:S01]  /*b740*/  FFMA.FTZ R4, R169, UR6, R25 ;  /* 0x00000006a9047c23 */ /* 0x000fe20008010019 */
[----:B------:R-:W-:Y:S01]  /*b750*/  FSEL R124, R122, -INF , !P6 ;  /* 0xff8000007a7c7808 */ /* 0x000fe20007000000 */
[----:B------:R-:W-:Y:S01]  /*b760*/  FMUL.FTZ R25, R105, UR7 ;  /* 0x0000000769197c20 */ /* 0x000fe20008410000 */
[----:B------:R-:W3:Y:S01]  /*b770*/  MUFU.TANH R87, R87 ;  /* 0x0000005700577308 */ /* 0x000ee20000002400 */
[----:B-1----:R-:W-:Y:S01]  /*b780*/  FFMA.FTZ R29, R24, UR6, R29 ;  /* 0x00000006181d7c23 */ /* 0x002fe2000801001d */
[----:B------:R-:W-:Y:S01]  /*b790*/  FSEL R122, R85, -INF , !P5 ;  /* 0xff800000557a7808 */ /* 0x000fe20006800000 */
[----:B------:R-:W-:Y:S01]  /*b7a0*/  FMUL.FTZ R85, R112, UR7 ;  /* 0x0000000770557c20 */ /* 0x000fe20008410000 */
[C---:B------:R-:W-:Y:S02]  /*b7b0*/  ISETP.GE.AND P6, PT, R123.reuse, R3, PT ;  /* 0x000000037b00720c */ /* 0x040fe40003fc6270 */
[----:B------:R-:W-:-:S02]  /*b7c0*/  ISETP.GE.AND P5, PT, R123, R2, PT ;  /* 0x000000027b00720c */ /* 0x000fc40003fa6270 */
[----:B------:R-:W1:Y:S01]  /*b7d0*/  MUFU.TANH R148, R109 ;  /* 0x0000006d00947308 */ /* 0x000e620000002400 */
[----:B--2---:R-:W-:Y:S01]  /*b7e0*/  FFMA.FTZ R31, R24, UR6, R31 ;  /* 0x00000006181f7c23 */ /* 0x004fe2000801001f */
[----:B------:R-:W-:Y:S01]  /*b7f0*/  FSEL R102, R29, -INF , !P3 ;  /* 0xff8000001d667808 */ /* 0x000fe20005800000 */
[----:B------:R-:W-:Y:S01]  /*b800*/  FMUL.FTZ R29, R107, UR7 ;  /* 0x000000076b1d7c20 */ /* 0x000fe20008410000 */
[-C--:B------:R-:W-:Y:S02]  /*b810*/  ISETP.GE.AND P3, PT, R153, R3.reuse, PT ;  /* 0x000000039900720c */ /* 0x080fe40003f66270 */
[----:B------:R-:W-:Y:S01]  /*b820*/  FSEL R123, R31, -INF , !P2 ;  /* 0xff8000001f7b7808 */ /* 0x000fe20005000000 */
[----:B------:R-:W-:Y:S01]  /*b830*/  FFMA.FTZ R31, R169, UR6, R26 ;  /* 0x00000006a91f7c23 */ /* 0x000fe2000801001a */
[----:B------:R-:W2:Y:S01]  /*b840*/  MUFU.TANH R104, R104 ;  /* 0x0000006800687308 */ /* 0x000ea20000002400 */
[----:B------:R-:W-:Y:S01]  /*b850*/  FSEL R154, R144, -INF , !P3 ;  /* 0xff800000909a7808 */ /* 0x000fe20005800000 */
[----:B---3--:R-:W-:Y:S01]  /*b860*/  FFMA.FTZ R87, R138, UR6, R87 ;  /* 0x000000068a577c23 */ /* 0x008fe20008010057 */
[----:B------:R-:W-:-:S02]  /*b870*/  ISETP.GE.AND P3, PT, R133, R3, PT ;  /* 0x000000038500720c */ /* 0x000fc40003f66270 */
[----:B------:R-:W-:Y:S02]  /*b880*/  FSEL R4, R4, -INF , !P0 ;  /* 0xff80000004047808 */ /* 0x000fe40004000000 */
[-C--:B------:R-:W-:Y:S01]  /*b890*/  ISETP.GE.AND P0, PT, R151, R3.reuse, PT ;  /* 0x000000039700720c */ /* 0x080fe20003f06270 */
[----:B------:R-:W3:Y:S01]  /*b8a0*/  MUFU.TANH R26, R111 ;  /* 0x0000006f001a7308 */ /* 0x000ee20000002400 */
[----:B-1----:R-:W-:Y:S01]  /*b8b0*/  FFMA.FTZ R148, R141, UR6, R148 ;  /* 0x000000068d947c23 */ /* 0x002fe20008010094 */
[----:B------:R-:W-:Y:S01]  /*b8c0*/  FSEL R164, R87, -INF , !P3 ;  /* 0xff80000057a47808 */ /* 0x000fe20005800000 */
[----:B------:R-:W-:Y:S01]  /*b8d0*/  FMUL.FTZ R87, R113, UR7 ;  /* 0x0000000771577c20 */ /* 0x000fe20008410000 */
[----:B------:R-:W-:Y:S02]  /*b8e0*/  ISETP.GE.AND P2, PT, R153, R2, PT ;  /* 0x000000029900720c */ /* 0x000fe40003f46270 */
[----:B------:R-:W-:Y:S02]  /*b8f0*/  FSEL R168, R148, -INF , !P0 ;  /* 0xff80000094a87808 */ /* 0x000fe40004000000 */
[----:B------:R-:W1:Y:S01]  /*b900*/  MUFU.TANH R116, R116 ;  /* 0x0000007400747308 */ /* 0x000e620000002400 */
[----:B--2---:R-:W-:Y:S01]  /*b910*/  FFMA.FTZ R104, R131, UR6, R104 ;  /* 0x0000000683687c23 */ /* 0x004fe20008010068 */
[----:B------:R-:W-:-:S02]  /*b920*/  ISETP.GE.AND P0, PT, R127, R3, PT ;  /* 0x000000037f00720c */ /* 0x000fc40003f06270 */
[----:B------:R-:W-:Y:S02]  /*b930*/  FSEL R31, R31, -INF , !P4 ;  /* 0xff8000001f1f7808 */ /* 0x000fe40006000000 */
[----:B------:R-:W-:Y:S02]  /*b940*/  FSEL R162, R104, -INF , !P0 ;  /* 0xff80000068a27808 */ /* 0x000fe40004000000 */
[----:B------:R-:W2:Y:S01]  /*b950*/  MUFU.TANH R100, R100 ;  /* 0x0000006400647308 */ /* 0x000ea20000002400 */
[----:B---3--:R-:W-:Y:S01]  /*b960*/  FFMA.FTZ R169, R141, UR6, R26 ;  /* 0x000000068da97c23 */ /* 0x008fe2000801001a */
[----:B------:R-:W-:Y:S02]  /*b970*/  ISETP.GE.AND P0, PT, R99, R3, PT ;  /* 0x000000036300720c */ /* 0x000fe40003f06270 */
[----:B------:R-:W-:Y:S02]  /*b980*/  ISETP.GE.AND P4, PT, R151, R2, PT ;  /* 0x000000029700720c */ /* 0x000fe40003f86270 */
[----:B------:R-:W-:-:S02]  /*b990*/  FSEL R148, R84, -INF , !P0 ;  /* 0xff80000054947808 */ /* 0x000fc40004000000 */
[----:B------:R-:W3:Y:S01]  /*b9a0*/  MUFU.TANH R29, R29 ;  /* 0x0000001d001d7308 */ /* 0x000ee20000002400 */
[----:B-1----:R-:W-:Y:S01]  /*b9b0*/  FFMA.FTZ R116, R147, UR6, R116 ;  /* 0x0000000693747c23 */ /* 0x002fe20008010074 */
[----:B------:R-:W-:Y:S02]  /*b9c0*/  PLOP3.LUT P0, PT, PT, PT, UP0, 0x80, 0x0 ;  /* 0x000000000000781c */ /* 0x000fe40003f0f008 */
[----:B------:R-:W-:Y:S02]  /*b9d0*/  FSEL R169, R169, -INF , !P4 ;  /* 0xff800000a9a97808 */ /* 0x000fe40006000000 */
[----:B------:R-:W-:Y:S02]  /*b9e0*/  FSEL R152, R116, -INF , !P6 ;  /* 0xff80000074987808 */ /* 0x000fe40007000000 */
[----:B------:R-:W1:Y:S01]  /*b9f0*/  MUFU.TANH R110, R110 ;  /* 0x0000006e006e7308 */ /* 0x000e620000002400 */
[----:B--2---:R-:W-:Y:S01]  /*ba00*/  FFMA.FTZ R100, R147, UR6, R100 ;  /* 0x0000000693647c23 */ /* 0x004fe20008010064 */
[----:B------:R-:W-:-:S02]  /*ba10*/  ISETP.GE.AND P6, PT, R137, R3, PT ;  /* 0x000000038900720c */ /* 0x000fc40003fc6270 */
[-C--:B------:R-:W-:Y:S02]  /*ba20*/  ISETP.GE.AND P4, PT, R127, R2.reuse, PT ;  /* 0x000000027f00720c */ /* 0x080fe40003f86270 */
        /* <DEDUP_REMOVED lines=8> */
[-C--:B------:R-:W-:Y:S02]  /*bab0*/  ISETP.GE.AND P5, PT, R121, R2.reuse, PT ;  /* 0x000000027900720c */ /* 0x080fe40003fa6270 */
[----:B------:R-:W-:Y:S02]  /*bac0*/  FSEL R150, R90, -INF , !P3 ;  /* 0xff8000005a967808 */ /* 0x000fe40005800000 */
[----:B------:R-:W-:Y:S02]  /*bad0*/  FSEL R171, R110, -INF , !P2 ;  /* 0xff8000006eab7808 */ /* 0x000fe40005000000 */
[----:B------:R-:W1:Y:S01]  /*bae0*/  MUFU.TANH R26, R106 ;  /* 0x0000006a001a7308 */ /* 0x000e620000002400 */
[----:B--2---:R-:W-:Y:S01]  /*baf0*/  FFMA.FTZ R98, R135, UR6, R98 ;  /* 0x0000000687627c23 */ /* 0x004fe20008010062 */
[----:B------:R-:W-:-:S02]  /*bb00*/  ISETP.GE.AND P2, PT, R133, R2, PT ;  /* 0x000000028500720c */ /* 0x000fc40003f46270 */
[----:B------:R-:W-:Y:S02]  /*bb10*/  FSEL R147, R147, -INF , !P5 ;  /* 0xff80000093937808 */ /* 0x000fe40006800000 */
[----:B------:R-:W-:Y:S02]  /*bb20*/  FSEL R166, R98, -INF , !P6 ;  /* 0xff80000062a67808 */ /* 0x000fe40007000000 */
[----:B------:R-:W2:Y:S01]  /*bb30*/  MUFU.TANH R86, R86 ;  /* 0x0000005600567308 */ /* 0x000ea20000002400 */
[----:B------:R-:W-:Y:S01]  /*bb40*/  FSEL R153, R91, -INF , !P2 ;  /* 0xff8000005b997808 */ /* 0x000fe20005000000 */
[----:B---3--:R-:W-:Y:S01]  /*bb50*/  FFMA.FTZ R25, R28, UR6, R25 ;  /* 0x000000061c197c23 */ /* 0x008fe20008010019 */
[----:B------:R-:W-:Y:S02]  /*bb60*/  ISETP.GE.AND P6, PT, R121, R3, PT ;  /* 0x000000037900720c */ /* 0x000fe40003fc6270 */
[----:B------:R-:W-:Y:S02]  /*bb70*/  ISETP.GE.AND P2, PT, R101, R2, PT ;  /* 0x000000026500720c */ /* 0x000fe40003f46270 */
[----:B------:R-:W-:Y:S01]  /*bb80*/  FSEL R160, R25, -INF , !P6 ;  /* 0xff80000019a07808 */ /* 0x000fe20007000000 */
[----:B------:R-:W3:Y:S01]  /*bb90*/  MUFU.TANH R85, R85 ;  /* 0x0000005500557308 */ /* 0x000ee20000002400 */
[----:B-1----:R-:W-:Y:S01]  /*bba0*/  FFMA.FTZ R26, R131, UR6, R26 ;  /* 0x00000006831a7c23 */ /* 0x002fe2000801001a */
[----:B------:R-:W-:-:S02]  /*bbb0*/  FSEL R141, R88, -INF , !P2 ;  /* 0xff800000588d7808 */ /* 0x000fc40005000000 */
[-C--:B------:R-:W-:Y:S02]  /*bbc0*/  ISETP.GE.AND P6, PT, R97, R3.reuse, PT ;  /* 0x000000036100720c */ /* 0x080fe40003fc6270 */
[----:B------:R-:W-:Y:S02]  /*bbd0*/  FSEL R151, R26, -INF , !P4 ;  /* 0xff8000001a977808 */ /* 0x000fe40006000000 */
[----:B------:R-:W1:Y:S01]  /*bbe0*/  MUFU.TANH R87, R87 ;  /* 0x0000005700577308 */ /* 0x000e620000002400 */
[----:B--2---:R-:W-:Y:S01]  /*bbf0*/  FFMA.FTZ R86, R83, UR6, R86 ;  /* 0x0000000653567c23 */ /* 0x004fe20008010056 */
[-C--:B------:R-:W-:Y:S02]  /*bc00*/  ISETP.GE.AND P4, PT, R99, R2.reuse, PT ;  /* 0x000000026300720c */ /* 0x080fe40003f86270 */
[----:B------:R-:W-:Y:S01]  /*bc10*/  ISETP.GE.AND P5, PT, R89, R3, PT ;  /* 0x000000035900720c */ /* 0x000fe20003fa6270 */
[----:B------:R-:W-:Y:S01]  /*bc20*/  BAR.SYNC.DEFER_BLOCKING 0x0 ;  /* 0x0000000000007b1d */ /* 0x000fe20000010000 */
[----:B------:R-:W-:-:S02]  /*bc30*/  ISETP.GE.AND P3, PT, R97, R2, PT ;  /* 0x000000026100720c */ /* 0x000fc40003f66270 */
[----:B------:R-:W-:Y:S01]  /*bc40*/  ISETP.GE.AND P2, PT, R89, R2, PT ;  /* 0x000000025900720c */ /* 0x000fe20003f46270 */
[----:B---3--:R-:W-:Y:S01]  /*bc50*/  FFMA.FTZ R85, R82, UR6, R85 ;  /* 0x0000000652557c23 */ /* 0x008fe20008010055 */
[----:B------:R-:W-:Y:S01]  /*bc60*/  FSEL R137, R86, -INF , !P4 ;  /* 0xff80000056897808 */ /* 0x000fe20006000000 */
[----:B------:R-:W2:Y:S03]  /*bc70*/  MUFU.TANH R29, R114 ;  /* 0x00000072001d7308 */ /* 0x000ea60000002400 */
[----:B------:R-:W-:Y:S01]  /*bc80*/  FSEL R144, R85, -INF , !P6 ;  /* 0xff80000055907808 */ /* 0x000fe20007000000 */
[----:B-1----:R-:W-:-:S04]  /*bc90*/  FFMA.FTZ R87, R24, UR6, R87 ;  /* 0x0000000618577c23 */ /* 0x002fc80008010057 */
[----:B------:R-:W1:Y:S01]  /*bca0*/  MUFU.TANH R115, R115 ;  /* 0x0000007300737308 */ /* 0x000e620000002400 */
[----:B------:R-:W-:Y:S01]  /*bcb0*/  FSEL R138, R87, -INF , !P5 ;  /* 0xff800000578a7808 */ /* 0x000fe20006800000 */
[----:B--2---:R-:W-:-:S05]  /*bcc0*/  FFMA.FTZ R29, R82, UR6, R29 ;  /* 0x00000006521d7c23 */ /* 0x004fca000801001d */
[----:B------:R-:W-:Y:S01]  /*bcd0*/  FSEL R135, R29, -INF , !P3 ;  /* 0xff8000001d877808 */ /* 0x000fe20005800000 */
[----:B-1----:R-:W-:-:S05]  /*bce0*/  FFMA.FTZ R115, R24, UR6, R115 ;  /* 0x0000000618737c23 */ /* 0x002fca0008010073 */
        /* <DEDUP_REMOVED lines=21> */
[----:B-1----:R-:W-:Y:S02]  /*be40*/  @!P1 LEA R28, P4, R86, R28, 0x1 ;  /* 0x0000001c561c9211 */ /* 0x002fe400078808ff */
        /* <DEDUP_REMOVED lines=10> */
[----:B---3--:R-:W-:Y:S02]  /*bef0*/  @!P1 LEA R88, P3, R82, R24, 0x1 ;  /* 0x0000001852589211 */ /* 0x008fe400078608ff */
[----:B------:R-:W-:Y:S01]  /*bf00*/  @!P1 IADD3.X R24, R87, UR15, RZ, P2, !PT ;  /* 0x0000000f57189c10 */ /* 0x000fe200097fe4ff */
[----:B------:R2:W-:Y:S01]  /*bf10*/  @P1 STS.128 [R229+0x2800], RZ ;  /* 0x002800ffe5001388 */ /* 0x0005e20000000c00 */
[----:B----4-:R-:W-:Y:S02]  /*bf20*/  @!P1 LEA R2, P2, R84, R2, 0x1 ;  /* 0x0000000254029211 */ /* 0x010fe400078408ff */
        /* <DEDUP_REMOVED lines=24> */
.L_x_684:
[----:B------:R-:W-:Y:S05]  /*c0b0*/  BSYNC B0 ;  /* 0x0000000000007941 */ /* 0x000fea0003800000 */
.L_x_683:
[----:B------:R-:W0:Y:S02]  /*c0c0*/  LDGDEPBAR ;  /* 0x00000000000079af */ /* 0x000e240000000000 */
.L_x_682:
[----:B--2---:R-:W-:Y:S01]  /*c0d0*/  FMNMX.FTZ R2, R130, R81, !PT ;  /* 0x0000005182027209 */ /* 0x004fe20007810000 */
[----:B------:R-:W-:Y:S01]  /*c0e0*/  @UP0 UIADD3 UR7, UR22, -0x3, URZ ;  /* 0xfffffffd16070890 */ /* 0x000fe2000fffe03f */
[----:B------:R-:W-:Y:S02]  /*c0f0*/  UMOV UR5, UR13 ;  /* 0x0000000d00057c82 */ /* 0x000fe40008000000 */
        /* <DEDUP_REMOVED lines=30> */
[----:B-1----:R-:W-:-:S05]  /*c2e0*/  FMNMX.FTZ R24, R102, R3, !PT ;  /* 0x0000000366187209 */ /* 0x002fca0007810000 */
        /* <DEDUP_REMOVED lines=54> */
[----:B------:R-:W-:Y:S02]  /*c650*/  MUFU.EX2 R116, R116 ;  /* 0x0000007400747308 */ /* 0x000fe40000000800 */
[----:B------:R-:W-:-:S04]  /*c660*/  FMNMX.FTZ R3, R174, R3, !PT ;  /* 0x00000003ae037209 */ /* 0x000fc80007810000 */
[----:B------:R-:W-:Y:S02]  /*c670*/  FMNMX.FTZ R3, R52, R3, !PT ;  /* 0x0000000334037209 */ /* 0x000fe40007810000 */
[----:B------:R-:W1:Y:S02]  /*c680*/  MUFU.EX2 R115, R115 ;  /* 0x0000007300737308 */ /* 0x000e640000000800 */
[----:B------:R-:W-:-:S04]  /*c690*/  FMNMX.FTZ R3, R54, R3, !PT ;  /* 0x0000000336037209 */ /* 0x000fc80007810000 */
[----:B------:R-:W-:Y:S02]  /*c6a0*/  FMNMX.FTZ R3, R128, R3, !PT ;  /* 0x0000000380037209 */ /* 0x000fe40007810000 */
[----:B------:R-:W-:Y:S02]  /*c6b0*/  MUFU.EX2 R114, R114 ;  /* 0x0000007200727308 */ /* 0x000fe40000000800 */
[----:B------:R-:W-:-:S04]  /*c6c0*/  FMNMX.FTZ R3, R172, R3, !PT ;  /* 0x00000003ac037209 */ /* 0x000fc80007810000 */
[----:B------:R-:W-:Y:S02]  /*c6d0*/  FMNMX.FTZ R3, R108, R3, !PT ;  /* 0x000000036c037209 */ /* 0x000fe40007810000 */
[----:B------:R-:W2:Y:S01]  /*c6e0*/  MUFU.EX2 R101, R101 ;  /* 0x0000006500657308 */ /* 0x000ea20000000800 */
[----:B-1----:R-:W-:Y:S02]  /*c6f0*/  F2FP.BF16.F32.PACK_AB R28, R115, R116 ;  /* 0x00000074731c723e */ /* 0x002fe400000010ff */
        /* <DEDUP_REMOVED lines=15> */
[----:B------:R-:W-:-:S05]  /*c7f0*/  FMNMX.FTZ R24, R123, R24, !PT ;  /* 0x000000187b187209 */ /* 0x000fca0007810000 */
[----:B------:R-:W1:Y:S01]  /*c800*/  SHFL.BFLY PT, R3, R24, 0x2, 0x1f ;  /* 0x0c401f0018037f89 */ /* 0x000e6200000e0000 */
[----:B------:R-:W-:Y:S08]  /*c810*/  MUFU.EX2 R95, R95 ;  /* 0x0000005f005f7308 */ /* 0x000ff00000000800 */
[----:B------:R-:W-:Y:S08]  /*c820*/  MUFU.EX2 R94, R94 ;  /* 0x0000005e005e7308 */ /* 0x000ff00000000800 */
[----:B------:R-:W-:Y:S01]  /*c830*/  MUFU.EX2 R93, R93 ;  /* 0x0000005d005d7308 */ /* 0x000fe20000000800 */
[----:B-1----:R-:W-:-:S07]  /*c840*/  FMNMX.FTZ R3, R24, R3, !PT ;  /* 0x0000000318037209 */ /* 0x002fce0007810000 */
[----:B------:R-:W-:Y:S01]  /*c850*/  MUFU.EX2 R92, R92 ;  /* 0x0000005c005c7308 */ /* 0x000fe20000000800 */
[----:B------:R-:W1:Y:S07]  /*c860*/  SHFL.BFLY PT, R24, R3, 0x1, 0x1f ;  /* 0x0c201f0003187f89 */ /* 0x000e6e00000e0000 */
[----:B------:R-:W-:Y:S08]  /*c870*/  MUFU.EX2 R91, R91 ;  /* 0x0000005b005b7308 */ /* 0x000ff00000000800 */
[----:B------:R-:W-:Y:S08]  /*c880*/  MUFU.EX2 R90, R90 ;  /* 0x0000005a005a7308 */ /* 0x000ff00000000800 */
[----:B------:R-:W-:Y:S01]  /*c890*/  MUFU.EX2 R89, R89 ;  /* 0x0000005900597308 */ /* 0x000fe20000000800 */
[----:B-1----:R-:W-:-:S02]  /*c8a0*/  FMNMX.FTZ R125, R3, R24, !PT ;  /* 0x00000018037d7209 */ /* 0x002fc40007810000 */
[----:B------:R-:W-:Y:S02]  /*c8b0*/  FMNMX.FTZ R3, R5, R4, !PT ;  /* 0x0000000405037209 */ /* 0x000fe40007810000 */
[----:B------:R-:W-:Y:S01]  /*c8c0*/  FMNMX.FTZ R24, R9, R31, !PT ;  /* 0x0000001f09187209 */ /* 0x000fe20007810000 */
[----:B------:R-:W-:Y:S01]  /*c8d0*/  FMUL.FTZ R127, R125, UR12 ;  /* 0x0000000c7d7f7c20 */ /* 0x000fe20008410000 */
        /* <DEDUP_REMOVED lines=59> */
[----:B------:R-:W-:Y:S02]  /*cc90*/  FSETP.NEU.FTZ.AND P3, PT, R125, -INF , PT ;  /* 0xff8000007d00780b */ /* 0x000fe40003f7d000 */
        /* <DEDUP_REMOVED lines=20> */
[----:B--2---:R-:W-:Y:S01]  /*cde0*/  F2FP.BF16.F32.PACK_AB R30, R101, R114 ;  /* 0x00000072651e723e */ /* 0x004fe200000010ff */
[--C-:B------:R-:W-:Y:S01]  /*cdf0*/  FFMA.FTZ R71, R178, UR12, -R127.reuse ;  /* 0x0000000cb2477c23 */ /* 0x100fe2000801087f */
[----:B------:R-:W-:Y:S01]  /*ce00*/  FMNMX.FTZ R2, R138, R3, !PT ;  /* 0x000000038a027209 */ /* 0x000fe20007810000 */
[--C-:B------:R-:W-:Y:S01]  /*ce10*/  FFMA.FTZ R70, R70, UR12, -R127.reuse ;  /* 0x0000000c46467c23 */ /* 0x100fe2000801087f */
[----:B------:R-:W1:Y:S01]  /*ce20*/  MUFU.EX2 R110, R110 ;  /* 0x0000006e006e7308 */ /* 0x000e620000000800 */
[--C-:B------:R-:W-:Y:S01]  /*ce30*/  FFMA.FTZ R69, R176, UR12, -R127.reuse ;  /* 0x0000000cb0457c23 */ /* 0x100fe2000801087f */
[--C-:B------:R-:W-:Y:S01]  /*ce40*/  FFMA.FTZ R68, R68, UR12, -R127.reuse ;  /* 0x0000000c44447c23 */ /* 0x100fe2000801087f */
[----:B------:R-:W2:Y:S01]  /*ce50*/  SHFL.BFLY PT, R3, R2, 0x2, 0x1f ;  /* 0x0c401f0002037f89 */ /* 0x000ea200000e0000 */
        /* <DEDUP_REMOVED lines=13> */
[----:B-1----:R-:W-:Y:S01]  /*cf30*/  F2FP.BF16.F32.PACK_AB R29, R110, R112 ;  /* 0x000000706e1d723e */ /* 0x002fe200000010ff */
[--C-:B------:R-:W-:Y:S01]  /*cf40*/  FFMA.FTZ R53, R220, UR12, -R127.reuse ;  /* 0x0000000cdc357c23 */ /* 0x100fe2000801087f */
[--C-:B------:R-:W-:Y:S01]  /*cf50*/  FFMA.FTZ R52, R186, UR12, -R127.reuse ;  /* 0x0000000cba347c23 */ /* 0x100fe2000801087f */
[--C-:B------:R-:W-:Y:S01]  /*cf60*/  FFMA.FTZ R51, R184, UR12, -R127.reuse ;  /* 0x0000000cb8337c23 */ /* 0x100fe2000801087f */
[--C-:B------:R-:W-:Y:S01]  /*cf70*/  FFMA.FTZ R122, R122, UR12, -R127.reuse ;  /* 0x0000000c7a7a7c23 */ /* 0x100fe2000801087f */
[----:B------:R-:W-:-:S02]  /*cf80*/  FFMA.FTZ R123, R123, UR12, -R127 ;  /* 0x0000000c7b7b7c23 */ /* 0x000fc4000801087f */
[----:B------:R-:W-:Y:S01]  /*cf90*/  MUFU.EX2 R71, R71 ;  /* 0x0000004700477308 */ /* 0x000fe20000000800 */
[----:B--2---:R-:W-:-:S05]  /*cfa0*/  FMNMX.FTZ R2, R2, R3, !PT ;  /* 0x0000000302027209 */ /* 0x004fca0007810000 */
[----:B------:R-:W1:Y:S02]  /*cfb0*/  SHFL.BFLY PT, R103, R2, 0x1, 0x1f ;  /* 0x0c201f0002677f89 */ /* 0x000e6400000e0000 */
[----:B------:R-:W-:Y:S08]  /*cfc0*/  MUFU.EX2 R70, R70 ;  /* 0x0000004600467308 */ /* 0x000ff00000000800 */
[----:B------:R-:W-:Y:S08]  /*cfd0*/  MUFU.EX2 R69, R69 ;  /* 0x0000004500457308 */ /* 0x000ff00000000800 */
[----:B------:R-:W-:Y:S01]  /*cfe0*/  MUFU.EX2 R68, R68 ;  /* 0x0000004400447308 */ /* 0x000fe20000000800 */
[----:B-1----:R-:W-:-:S07]  /*cff0*/  FMNMX.FTZ R103, R2, R103, !PT ;  /* 0x0000006702677209 */ /* 0x002fce0007810000 */
[----:B------:R-:W-:Y:S01]  /*d000*/  MUFU.EX2 R67, R67 ;  /* 0x0000004300437308 */ /* 0x000fe20000000800 */
[----:B------:R-:W-:Y:S02]  /*d010*/  FMNMX.FTZ R2, R155, R24, !PT ;  /* 0x000000189b027209 */ /* 0x000fe40007810000 */
[C---:B------:R-:W-:Y:S01]  /*d020*/  FSETP.NEU.FTZ.AND P2, PT, R103.reuse, -INF , PT ;  /* 0xff8000006700780b */ /* 0x040fe20003f5d000 */
[----:B------:R-:W-:Y:S01]  /*d030*/  FMUL.FTZ R145, R103, UR12 ;  /* 0x0000000c67917c20 */ /* 0x000fe20008410000 */
[----:B------:R-:W-:Y:S02]  /*d040*/  FMNMX.FTZ R2, R153, R2, !PT ;  /* 0x0000000299027209 */ /* 0x000fe40007810000 */
[----:B------:R-:W-:Y:S01]  /*d050*/  FSEL R118, R103, RZ, P2 ;  /* 0x000000ff67767208 */ /* 0x000fe20001000000 */
[----:B------:R-:W-:Y:S01]  /*d060*/  MUFU.EX2 R66, R66 ;  /* 0x0000004200427308 */ /* 0x000fe20000000800 */
[----:B------:R-:W-:Y:S02]  /*d070*/  FMNMX.FTZ R2, R151, R2, !PT ;  /* 0x0000000297027209 */ /* 0x000fe40007810000 */
[----:B------:R-:W-:Y:S01]  /*d080*/  FSEL R145, R145, RZ, P2 ;  /* 0x000000ff91917208 */ /* 0x000fe20001000000 */
[----:B------:R-:W-:Y:S01]  /*d090*/  FADD.FTZ R118, R5, -R118 ;  /* 0x8000007605767221 */ /* 0x000fe20000010000 */
[----:B------:R-:W-:-:S02]  /*d0a0*/  FMNMX.FTZ R2, R147, R2, !PT ;  /* 0x0000000293027209 */ /* 0x000fc40007810000 */
[----:B------:R-:W-:Y:S01]  /*d0b0*/  FSEL R5, R104, RZ, P4 ;  /* 0x000000ff68057208 */ /* 0x000fe20002000000 */
        /* <DEDUP_REMOVED lines=12> */
[----:B------:R-:W-:Y:S01]  /*d180*/  FMUL.FTZ R118, R118, UR12 ;  /* 0x0000000c76767c20 */ /* 0x000fe20008410000 */
[----:B------:R-:W-:Y:S01]  /*d190*/  FMNMX.FTZ R3, R131, R2, !PT ;  /* 0x0000000283037209 */ /* 0x000fe20007810000 */
[----:B------:R-:W-:Y:S01]  /*d1a0*/  MUFU.EX2 R111, R111 ;  /* 0x0000006f006f7308 */ /* 0x000fe20000000800 */
[--C-:B------:R-:W-:Y:S01]  /*d1b0*/  FFMA.FTZ R32, R12, UR12, -R145.reuse ;  /* 0x0000000c0c207c23 */ /* 0x100fe20008010891 */
[----:B------:R-:W-:Y:S01]  /*d1c0*/  FSEL R12, R125, RZ, P3 ;  /* 0x000000ff7d0c7208 */ /* 0x000fe20001800000 */
[----:B------:R-:W-:Y:S01]  /*d1d0*/  FFMA.FTZ R35, R14, UR12, -R145 ;  /* 0x0000000c0e237c23 */ /* 0x000fe20008010891 */
[----:B------:R-:W1:Y:S01]  /*d1e0*/  SHFL.BFLY PT, R2, R3, 0x2, 0x1f ;  /* 0x0c401f0003027f89 */ /* 0x000e6200000e0000 */
[----:B------:R-:W-:Y:S01]  /*d1f0*/  FADD.FTZ R5, R130, -R5 ;  /* 0x8000000582057221 */ /* 0x000fe20000010000 */
[--C-:B------:R-:W-:Y:S01]  /*d200*/  FFMA.FTZ R47, R126, UR12, -R145.reuse ;  /* 0x0000000c7e2f7c23 */ /* 0x100fe20008010891 */
[----:B------:R-:W-:Y:S01]  /*d210*/  FADD.FTZ R12, R129, -R12 ;  /* 0x8000000c810c7221 */ /* 0x000fe20000010000 */
[----:B------:R-:W2:Y:S01]  /*d220*/  MUFU.EX2 R109, R109 ;  /* 0x0000006d006d7308 */ /* 0x000ea20000000800 */
[----:B------:R-:W-:Y:S01]  /*d230*/  FMUL.FTZ R5, R5, UR12 ;  /* 0x0000000c05057c20 */ /* 0x000fe20008410000 */
[--C-:B------:R-:W-:Y:S01]  /*d240*/  FFMA.FTZ R41, R120, UR12, -R145.reuse ;  /* 0x0000000c78297c23 */ /* 0x100fe20008010891 */
[----:B------:R-:W-:Y:S01]  /*d250*/  FMUL.FTZ R119, R12, UR12 ;  /* 0x0000000c0c777c20 */ /* 0x000fe20008410000 */
        /* <DEDUP_REMOVED lines=12> */
[----:B------:R-:W3:Y:S01]  /*d320*/  MUFU.EX2 R44, R44 ;  /* 0x0000002c002c7308 */ /* 0x000ee20000000800 */
[----:B--2---:R-:W-:-:S02]  /*d330*/  F2FP.BF16.F32.PACK_AB R12, R109, R111 ;  /* 0x0000006f6d0c723e */ /* 0x004fc400000010ff */
[-C--:B------:R-:W-:Y:S02]  /*d340*/  MOV R129, R125.reuse ;  /* 0x0000007d00817202 */ /* 0x080fe40000000f00 */
[----:B-1----:R-:W-:Y:S02]  /*d350*/  FMNMX.FTZ R2, R3, R2, !PT ;  /* 0x0000000203027209 */ /* 0x002fe40007810000 */
[-C--:B------:R-:W-:Y:S01]  /*d360*/  MOV R130, R104.reuse ;  /* 0x0000006800827202 */ /* 0x080fe20000000f00 */
[----:B------:R-:W1:Y:S01]  /*d370*/  MUFU.EX2 R118, R118 ;  /* 0x0000007600767308 */ /* 0x000e620000000800 */
[----:B------:R-:W-:Y:S01]  /*d380*/  @P0 MOV R129, R125 ;  /* 0x0000007d00810202 */ /* 0x000fe20000000f00 */
[----:B------:R-:W2:Y:S01]  /*d390*/  SHFL.BFLY PT, R3, R2, 0x1, 0x1f ;  /* 0x0c201f0002037f89 */ /* 0x000ea200000e0000 */
[----:B------:R-:W-:-:S05]  /*d3a0*/  @P0 MOV R130, R104 ;  /* 0x0000006800820202 */ /* 0x000fca0000000f00 */
[----:B------:R-:W4:Y:S01]  /*d3b0*/  MUFU.EX2 R120, R5 ;  /* 0x0000000500787308 */ /* 0x000f220000000800 */
[----:B---3--:R-:W-:-:S07]  /*d3c0*/  F2FP.BF16.F32.PACK_AB R14, R44, R107 ;  /* 0x0000006b2c0e723e */ /* 0x008fce00000010ff */
[----:B------:R-:W3:Y:S01]  /*d3d0*/  MUFU.EX2 R119, R119 ;  /* 0x0000007700777308 */ /* 0x000ee20000000800 */
        /* <DEDUP_REMOVED lines=8> */
[----:B------:R-:W-:Y:S01]  /*d460*/  MUFU.EX2 R47, R47 ;  /* 0x0000002f002f7308 */ /* 0x000fe20000000800 */
[----:B--2---:R-:W-:Y:S01]  /*d470*/  FMNMX.FTZ R102, R2, R3, !PT ;  /* 0x0000000302667209 */ /* 0x004fe20007810000 */
[-C--:B----4-:R-:W-:Y:S01]  /*d480*/  FMUL.FTZ R192, R192, R120.reuse ;  /* 0x00000078c0c07220 */ /* 0x090fe20000410000 */
[-C--:B------:R-:W-:Y:S01]  /*d490*/  FMUL.FTZ R193, R193, R120.reuse ;  /* 0x00000078c1c17220 */ /* 0x080fe20000410000 */
[-C--:B------:R-:W-:Y:S01]  /*d4a0*/  FMUL.FTZ R188, R188, R120.reuse ;  /* 0x00000078bcbc7220 */ /* 0x080fe20000410000 */
[C---:B------:R-:W-:Y:S01]  /*d4b0*/  FSETP.NEU.FTZ.AND P1, PT, R102.reuse, -INF , PT ;  /* 0xff8000006600780b */ /* 0x040fe20003f3d000 */
[C---:B------:R-:W-:Y:S01]  /*d4c0*/  FMUL.FTZ R132, R102.reuse, UR12 ;  /* 0x0000000c66847c20 */ /* 0x040fe20008410000 */
[-C--:B------:R-:W-:Y:S01]  /*d4d0*/  FMUL.FTZ R189, R189, R120.reuse ;  /* 0x00000078bdbd7220 */ /* 0x080fe20000410000 */
[----:B------:R-:W1:Y:S01]  /*d4e0*/  MUFU.EX2 R42, R42 ;  /* 0x0000002a002a7308 */ /* 0x000e620000000800 */
[----:B------:R-:W-:Y:S01]  /*d4f0*/  FSEL R0, R102, RZ, P1 ;  /* 0x000000ff66007208 */ /* 0x000fe20000800000 */
[-C--:B---3--:R-:W-:Y:S01]  /*d500*/  FMUL.FTZ R194, R194, R119.reuse ;  /* 0x00000077c2c27220 */ /* 0x088fe20000410000 */
[----:B------:R-:W-:Y:S01]  /*d510*/  FSEL R132, R132, RZ, P1 ;  /* 0x000000ff84847208 */ /* 0x000fe20000800000 */
[-C--:B------:R-:W-:Y:S01]  /*d520*/  FMUL.FTZ R195, R195, R119.reuse ;  /* 0x00000077c3c37220 */ /* 0x080fe20000410000 */
[-C--:B------:R-:W-:Y:S01]  /*d530*/  FMUL.FTZ R190, R190, R119.reuse ;  /* 0x00000077bebe7220 */ /* 0x080fe20000410000 */
[----:B------:R-:W-:Y:S01]  /*d540*/  FADD.FTZ R117, R9, -R0 ;  /* 0x8000000009757221 */ /* 0x000fe20000010000 */
[----:B------:R-:W-:Y:S01]  /*d550*/  FMUL.FTZ R191, R191, R119 ;  /* 0x00000077bfbf7220 */ /* 0x000fe20000410000 */
[--C-:B------:R-:W-:Y:S01]  /*d560*/  FFMA.FTZ R106, R27, UR12, -R132.reuse ;  /* 0x0000000c1b6a7c23 */ /* 0x100fe20008010884 */
[--C-:B------:R-:W-:Y:S01]  /*d570*/  FFMA.FTZ R105, R21, UR12, -R132.reuse ;  /* 0x0000000c15697c23 */ /* 0x100fe20008010884 */
[--C-:B------:R-:W-:Y:S01]  /*d580*/  FFMA.FTZ R2, R23, UR12, -R132.reuse ;  /* 0x0000000c17027c23 */ /* 0x100fe20008010884 */
[----:B------:R-:W2:Y:S01]  /*d590*/  LDSM.16.MT88.4 R24, [R239+0x4000] ;  /* 0x00400000ef18783b */ /* 0x000ea20000004200 */
[--C-:B------:R-:W-:Y:S01]  /*d5a0*/  FFMA.FTZ R108, R31, UR12, -R132.reuse ;  /* 0x0000000c1f6c7c23 */ /* 0x100fe20008010884 */
[----:B------:R-:W-:Y:S01]  /*d5b0*/  FMUL.FTZ R117, R117, UR12 ;  /* 0x0000000c75757c20 */ /* 0x000fe20008410000 */
[----:B------:R-:W-:Y:S01]  /*d5c0*/  MUFU.EX2 R106, R106 ;  /* 0x0000006a006a7308 */ /* 0x000fe20000000800 */
[----:B------:R-:W3:Y:S01]  /*d5d0*/  LDSM.16.MT88.4 R20, [R234+0x4000] ;  /* 0x00400000ea14783b */ /* 0x000ee20000004200 */
[--C-:B------:R-:W-:Y:S01]  /*d5e0*/  FFMA.FTZ R0, R15, UR12, -R132.reuse ;  /* 0x0000000c0f007c23 */ /* 0x100fe20008010884 */
[--C-:B------:R-:W-:Y:S01]  /*d5f0*/  FFMA.FTZ R121, R13, UR12, -R132.reuse ;  /* 0x0000000c0d797c23 */ /* 0x100fe20008010884 */
[--C-:B------:R-:W-:Y:S01]  /*d600*/  FFMA.FTZ R3, R19, UR12, -R132.reuse ;  /* 0x0000000c13037c23 */ /* 0x100fe20008010884 */
[--C-:B------:R-:W-:Y:S01]  /*d610*/  FFMA.FTZ R126, R17, UR12, -R132.reuse ;  /* 0x0000000c117e7c23 */ /* 0x100fe20008010884 */
[----:B------:R-:W-:Y:S01]  /*d620*/  F2FP.BF16.F32.PACK_AB R31, R72, R113 ;  /* 0x00000071481f723e */ /* 0x000fe200000010ff */
[----:B------:R-:W4:Y:S01]  /*d630*/  LDSM.16.MT88.4 R16, [R239+0x4400] ;  /* 0x00440000ef10783b */ /* 0x000f220000004200 */
[----:B------:R-:W5:Y:S01]  /*d640*/  MUFU.EX2 R108, R108 ;  /* 0x0000006c006c7308 */ /* 0x000f620000000800 */
[-C--:B------:R-:W-:Y:S01]  /*d650*/  FMUL.FTZ R200, R200, R120.reuse ;  /* 0x00000078c8c87220 */ /* 0x080fe20000410000 */
[-C--:B------:R-:W-:Y:S01]  /*d660*/  FMUL.FTZ R201, R201, R120.reuse ;  /* 0x00000078c9c97220 */ /* 0x080fe20000410000 */
[-C--:B------:R-:W-:Y:S01]  /*d670*/  FMUL.FTZ R202, R202, R119.reuse ;  /* 0x00000077caca7220 */ /* 0x080fe20000410000 */
[-C--:B------:R-:W-:Y:S01]  /*d680*/  FMUL.FTZ R203, R203, R119.reuse ;  /* 0x00000077cbcb7220 */ /* 0x080fe20000410000 */
[-C--:B------:R-:W-:Y:S01]  /*d690*/  FMUL.FTZ R196, R196, R120.reuse ;  /* 0x00000078c4c47220 */ /* 0x080fe20000410000 */
[----:B------:R-:W-:Y:S01]  /*d6a0*/  FMUL.FTZ R197, R197, R120 ;  /* 0x00000078c5c57220 */ /* 0x000fe20000410000 */
[-C--:B------:R-:W-:Y:S01]  /*d6b0*/  FMUL.FTZ R198, R198, R119.reuse ;  /* 0x00000077c6c67220 */ /* 0x080fe20000410000 */
[----:B------:R-:W-:Y:S01]  /*d6c0*/  MUFU.EX2 R105, R105 ;  /* 0x0000006900697308 */ /* 0x000fe20000000800 */
[----:B------:R-:W-:Y:S01]  /*d6d0*/  FMUL.FTZ R199, R199, R119 ;  /* 0x00000077c7c77220 */ /* 0x000fe20000410000 */
[----:B-1----:R-:W-:Y:S01]  /*d6e0*/  F2FP.BF16.F32.PACK_AB R36, R42, R47 ;  /* 0x0000002f2a24723e */ /* 0x002fe200000010ff */
[--C-:B------:R-:W-:Y:S01]  /*d6f0*/  FFMA.FTZ R136, R161, UR12, -R132.reuse ;  /* 0x0000000ca1887c23 */ /* 0x100fe20008010884 */
[--C-:B------:R-:W-:Y:S01]  /*d700*/  FFMA.FTZ R139, R139, UR12, -R132.reuse ;  /* 0x0000000c8b8b7c23 */ /* 0x100fe20008010884 */
[--C-:B------:R-:W-:Y:S01]  /*d710*/  FFMA.FTZ R143, R143, UR12, -R132.reuse ;  /* 0x0000000c8f8f7c23 */ /* 0x100fe20008010884 */
[--C-:B------:R-:W-:Y:S01]  /*d720*/  FFMA.FTZ R140, R149, UR12, -R132.reuse ;  /* 0x0000000c958c7c23 */ /* 0x100fe20008010884 */
[--C-:B------:R-:W-:Y:S01]  /*d730*/  FFMA.FTZ R149, R146, UR12, -R145.reuse ;  /* 0x0000000c92957c23 */ /* 0x100fe20008010891 */
[----:B------:R-:W1:Y:S01]  /*d740*/  MUFU.EX2 R2, R2 ;  /* 0x0000000200027308 */ /* 0x000e620000000800 */
[----:B-----5:R-:W-:Y:S01]  /*d750*/  F2FP.BF16.F32.PACK_AB R13, R106, R108 ;  /* 0x0000006c6a0d723e */ /* 0x020fe200000010ff */
[----:B------:R-:W-:Y:S01]  /*d760*/  FFMA.FTZ R161, R152, UR12, -R145 ;  /* 0x0000000c98a17c23 */ /* 0x000fe20008010891 */
[--C-:B------:R-:W-:Y:S01]  /*d770*/  FFMA.FTZ R146, R223, UR12, -R132.reuse ;  /* 0x0000000cdf927c23 */ /* 0x100fe20008010884 */
[--C-:B------:R-:W-:Y:S01]  /*d780*/  FFMA.FTZ R163, R163, UR12, -R132.reuse ;  /* 0x0000000ca3a37c23 */ /* 0x100fe20008010884 */
[--C-:B------:R-:W-:Y:S01]  /*d790*/  FFMA.FTZ R167, R167, UR12, -R132.reuse ;  /* 0x0000000ca7a77c23 */ /* 0x100fe20008010884 */
[----:B------:R-:W-:Y:S01]  /*d7a0*/  FFMA.FTZ R152, R173, UR12, -R132 ;  /* 0x0000000cad987c23 */ /* 0x000fe20008010884 */
[----:B------:R-:W-:Y:S01]  /*d7b0*/  FFMA.FTZ R116, R179, R120, R116 ;  /* 0x00000078b3747223 */ /* 0x000fe20000010074 */
[----:B------:R-:W5:Y:S01]  /*d7c0*/  MUFU.EX2 R117, R117 ;  /* 0x0000007500757308 */ /* 0x000f620000000800 */
[----:B------:R-:W-:Y:S01]  /*d7d0*/  FFMA.FTZ R119, R181, R119, R112 ;  /* 0x00000077b5777223 */ /* 0x000fe20000010070 */
[----:B------:R-:W-:Y:S01]  /*d7e0*/  FFMA.FTZ R118, R180, R118, R111 ;  /* 0x00000076b4767223 */ /* 0x000fe2000001006f */
[----:B------:R-:W-:Y:S01]  /*d7f0*/  FADD.FTZ R115, R115, R116 ;  /* 0x0000007473737221 */ /* 0x000fe20000010000 */
[----:B------:R-:W-:Y:S01]  /*d800*/  FFMA.FTZ R173, R168, UR12, -R145 ;  /* 0x0000000ca8ad7c23 */ /* 0x000fe20008010891 */
[C---:B--2---:R-:W-:Y:S01]  /*d810*/  HMMA.16816.F32.BF16 R192, R28.reuse, R24, R192 ;  /* 0x000000181cc0723c */ /* 0x044fe200000418c0 */
[----:B------:R-:W-:Y:S01]  /*d820*/  FADD.FTZ R110, R110, R119 ;  /* 0x000000776e6e7221 */ /* 0x000fe20000010000 */
[----:B------:R-:W-:Y:S01]  /*d830*/  FADD.FTZ R118, R109, R118 ;  /* 0x000000766d767221 */ /* 0x000fe20000010000 */
[----:B------:R-:W-:Y:S01]  /*d840*/  MUFU.EX2 R45, R45 ;  /* 0x0000002d002d7308 */ /* 0x000fe20000000800 */
[----:B-1----:R-:W-:Y:S01]  /*d850*/  F2FP.BF16.F32.PACK_AB R15, R2, R105 ;  /* 0x00000069020f723e */ /* 0x002fe200000010ff */
[----:B------:R-:W-:Y:S01]  /*d860*/  FADD.FTZ R114, R114, R115 ;  /* 0x0000007372727221 */ /* 0x000fe20000010000 */
[----:B------:R-:W-:Y:S01]  /*d870*/  HMMA.16816.F32.BF16 R188, R28, R26, R188 ;  /* 0x0000001a1cbc723c */ /* 0x000fe200000418bc */
[----:B------:R-:W-:Y:S01]  /*d880*/  FADD.FTZ R113, R113, R110 ;  /* 0x0000006e71717221 */ /* 0x000fe20000010000 */
[----:B------:R-:W-:Y:S01]  /*d890*/  FADD.FTZ R107, R107, R118 ;  /* 0x000000766b6b7221 */ /* 0x000fe20000010000 */
[----:B------:R-:W-:Y:S01]  /*d8a0*/  FADD.FTZ R101, R101, R114 ;  /* 0x0000007265657221 */ /* 0x000fe20000010000 */
[----:B------:R-:W-:Y:S01]  /*d8b0*/  FFMA.FTZ R169, R169, UR12, -R132 ;  /* 0x0000000ca9a97c23 */ /* 0x000fe20008010884 */
[----:B------:R-:W1:Y:S01]  /*d8c0*/  MUFU.EX2 R40, R40 ;  /* 0x0000002800287308 */ /* 0x000e620000000800 */
[-C--:B-----5:R-:W-:Y:S01]  /*d8d0*/  FMUL.FTZ R218, R218, R117.reuse ;  /* 0x00000075dada7220 */ /* 0x0a0fe20000410000 */
[-C--:B------:R-:W-:Y:S01]  /*d8e0*/  FMUL.FTZ R219, R219, R117.reuse ;  /* 0x00000075dbdb7220 */ /* 0x080fe20000410000 */
[-C--:B------:R-:W-:Y:S01]  /*d8f0*/  FMUL.FTZ R214, R214, R117.reuse ;  /* 0x00000075d6d67220 */ /* 0x080fe20000410000 */
[-C--:B------:R-:W-:Y:S01]  /*d900*/  FMUL.FTZ R215, R215, R117.reuse ;  /* 0x00000075d7d77220 */ /* 0x080fe20000410000 */
[-C--:B------:R-:W-:Y:S01]  /*d910*/  FMUL.FTZ R210, R210, R117.reuse ;  /* 0x00000075d2d27220 */ /* 0x080fe20000410000 */
[-C--:B------:R-:W-:Y:S01]  /*d920*/  FMUL.FTZ R211, R211, R117.reuse ;  /* 0x00000075d3d37220 */ /* 0x080fe20000410000 */
[-C--:B------:R-:W-:Y:S01]  /*d930*/  FMUL.FTZ R206, R206, R117.reuse ;  /* 0x00000075cece7220 */ /* 0x080fe20000410000 */
[-C--:B------:R-:W-:Y:S01]  /*d940*/  FMUL.FTZ R207, R207, R117.reuse ;  /* 0x00000075cfcf7220 */ /* 0x080fe20000410000 */
[C---:B------:R-:W-:Y:S01]  /*d950*/  HMMA.16816.F32.BF16 R216, R12.reuse, R24, R216 ;  /* 0x000000180cd8723c */ /* 0x040fe200000418d8 */
[----:B------:R-:W-:Y:S01]  /*d960*/  MUFU.EX2 R3, R3 ;  /* 0x0000000300037308 */ /* 0x000fe20000000800 */
[----:B------:R-:W-:Y:S01]  /*d970*/  FFMA.FTZ R117, R183, R117, R108 ;  /* 0x00000075b7757223 */ /* 0x000fe2000001006c */
[----:B------:R-:W-:Y:S01]  /*d980*/  FADD.FTZ R72, R72, R113 ;  /* 0x0000007148487221 */ /* 0x000fe20000010000 */
[----:B------:R-:W-:Y:S01]  /*d990*/  FADD.FTZ R44, R44, R107 ;  /* 0x0000006b2c2c7221 */ /* 0x000fe20000010000 */
[----:B------:R-:W-:Y:S01]  /*d9a0*/  FFMA.FTZ R153, R153, UR12, -R132 ;  /* 0x0000000c99997c23 */ /* 0x000fe20008010884 */
[C---:B------:R-:W-:Y:S01]  /*d9b0*/  HMMA.16816.F32.BF16 R212, R12.reuse, R26, R212 ;  /* 0x0000001a0cd4723c */ /* 0x040fe200000418d4 */
[----:B------:R-:W-:Y:S01]  /*d9c0*/  LDSM.16.MT88.4 R24, [R239+0x4800] ;  /* 0x00480000ef18783b */ /* 0x000fe20000004200 */
[----:B-1----:R-:W-:Y:S01]  /*d9d0*/  F2FP.BF16.F32.PACK_AB R38, R40, R45 ;  /* 0x0000002d2826723e */ /* 0x002fe200000010ff */
[----:B------:R-:W1:Y:S01]  /*d9e0*/  MUFU.EX2 R0, R0 ;  /* 0x0000000000007308 */ /* 0x000e620000000800 */
[----:B------:R-:W-:Y:S01]  /*d9f0*/  FADD.FTZ R106, R106, R117 ;  /* 0x000000756a6a7221 */ /* 0x000fe20000010000 */
[----:B------:R-:W-:Y:S01]  /*da00*/  FADD.FTZ R47, R47, R44 ;  /* 0x0000002c2f2f7221 */ /* 0x000fe20000010000 */
[C---:B---3--:R-:W-:Y:S01]  /*da10*/  HMMA.16816.F32.BF16 R208, R12.reuse, R20, R208 ;  /* 0x000000140cd0723c */ /* 0x048fe200000418d0 */
[----:B------:R-:W-:Y:S01]  /*da20*/  FFMA.FTZ R151, R151, UR12, -R132 ;  /* 0x0000000c97977c23 */ /* 0x000fe20008010884 */
[----:B------:R-:W-:Y:S01]  /*da30*/  FADD.FTZ R105, R105, R106 ;  /* 0x0000006a69697221 */ /* 0x000fe20000010000 */
[----:B------:R-:W-:Y:S01]  /*da40*/  FADD.FTZ R42, R42, R47 ;  /* 0x0000002f2a2a7221 */ /* 0x000fe20000010000 */
[----:B------:R-:W-:Y:S01]  /*da50*/  FFMA.FTZ R168, R147, UR12, -R132 ;  /* 0x0000000c93a87c23 */ /* 0x000fe20008010884 */
[----:B------:R-:W-:Y:S01]  /*da60*/  MUFU.EX2 R121, R121 ;  /* 0x0000007900797308 */ /* 0x000fe20000000800 */
[----:B------:R-:W-:Y:S01]  /*da70*/  HMMA.16816.F32.BF16 R204, R12, R22, R204 ;  /* 0x000000160ccc723c */ /* 0x000fe200000418cc */
[----:B------:R-:W2:Y:S01]  /*da80*/  LDSM.16.MT88.4 R12, [R234+0x4400] ;  /* 0x00440000ea0c783b */ /* 0x000ea20000004200 */
[----:B------:R-:W-:Y:S01]  /*da90*/  FADD.FTZ R2, R2, R105 ;  /* 0x0000006902027221 */ /* 0x000fe20000010000 */
[----:B------:R-:W-:Y:S01]  /*daa0*/  FADD.FTZ R45, R45, R42 ;  /* 0x0000002a2d2d7221 */ /* 0x000fe20000010000 */
[--C-:B------:R-:W-:Y:S01]  /*dab0*/  FFMA.FTZ R137, R137, UR12, -R132.reuse ;  /* 0x0000000c89897c23 */ /* 0x100fe20008010884 */
[----:B------:R-:W-:Y:S01]  /*dac0*/  FFMA.FTZ R135, R135, UR12, -R132 ;  /* 0x0000000c87877c23 */ /* 0x000fe20008010884 */
[C---:B------:R-:W-:Y:S01]  /*dad0*/  HMMA.16816.F32.BF16 R200, R28.reuse, R20, R200 ;  /* 0x000000141cc8723c */ /* 0x040fe200000418c8 */
[----:B------:R-:W3:Y:S01]  /*dae0*/  MUFU.EX2 R126, R126 ;  /* 0x0000007e007e7308 */ /* 0x000ee20000000800 */
[----:B-1----:R-:W-:Y:S01]  /*daf0*/  F2FP.BF16.F32.PACK_AB R37, R0, R3 ;  /* 0x000000030025723e */ /* 0x002fe200000010ff */
[----:B------:R-:W-:Y:S01]  /*db00*/  FADD.FTZ R3, R3, R2 ;  /* 0x0000000203037221 */ /* 0x000fe20000010000 */
[----:B------:R-:W-:Y:S01]  /*db10*/  FADD.FTZ R40, R40, R45 ;  /* 0x0000002d28287221 */ /* 0x000fe20000010000 */
[----:B------:R-:W-:Y:S01]  /*db20*/  MOV R9, R102 ;  /* 0x0000006600097202 */ /* 0x000fe20000000f00 */
[----:B------:R-:W-:Y:S01]  /*db30*/  HMMA.16816.F32.BF16 R196, R28, R22, R196 ;  /* 0x000000161cc4723c */ /* 0x000fe200000418c4 */
[----:B------:R-:W1:Y:S01]  /*db40*/  LDSM.16.MT88.4 R20, [R234+0x4800] ;  /* 0x00480000ea14783b */ /* 0x000e620000004200 */
[----:B------:R-:W-:Y:S01]  /*db50*/  FADD.FTZ R0, R0, R3 ;  /* 0x0000000300007221 */ /* 0x000fe20000010000 */
[----:B------:R-:W-:Y:S01]  /*db60*/  MUFU.EX2 R43, R43 ;  /* 0x0000002b002b7308 */ /* 0x000fe20000000800 */
[----:B------:R-:W-:-:S02]  /*db70*/  MOV R5, R103 ;  /* 0x0000006700057202 */ /* 0x000fc40000000f00 */
[----:B------:R-:W-:Y:S02]  /*db80*/  @P0 MOV R9, R102 ;  /* 0x0000006600090202 */ /* 0x000fe40000000f00 */
[----:B------:R-:W-:-:S03]  /*db90*/  @P0 MOV R5, R103 ;  /* 0x0000006700050202 */ /* 0x000fc60000000f00 */
[----:B------:R-:W5:Y:S01]  /*dba0*/  MUFU.EX2 R34, R34 ;  /* 0x0000002200227308 */ /* 0x000f620000000800 */
[----:B---3--:R-:W-:Y:S01]  /*dbb0*/  F2FP.BF16.F32.PACK_AB R39, R126, R121 ;  /* 0x000000797e27723e */ /* 0x008fe200000010ff */
[----:B------:R-:W-:-:S04]  /*dbc0*/  FADD.FTZ R121, R121, R0 ;  /* 0x0000000079797221 */ /* 0x000fc80000010000 */
[----:B------:R-:W-:Y:S02]  /*dbd0*/  FADD.FTZ R121, R126, R121 ;  /* 0x000000797e797221 */ /* 0x000fe40000010000 */
[C---:B----4-:R-:W-:Y:S01]  /*dbe0*/  HMMA.16816.F32.BF16 R216, R36.reuse, R16, R216 ;  /* 0x0000001024d8723c */ /* 0x050fe200000418d8 */
[----:B------:R-:W-:Y:S05]  /*dbf0*/  MUFU.EX2 R41, R41 ;  /* 0x0000002900297308 */ /* 0x000fea0000000800 */
[C---:B------:R-:W-:Y:S03]  /*dc00*/  HMMA.16816.F32.BF16 R212, R36.reuse, R18, R212 ;  /* 0x0000001224d4723c */ /* 0x040fe600000418d4 */
[----:B------:R-:W3:Y:S01]  /*dc10*/  MUFU.EX2 R32, R32 ;  /* 0x0000002000207308 */ /* 0x000ee20000000800 */
[C---:B-----5:R-:W-:Y:S01]  /*dc20*/  F2FP.BF16.F32.PACK_AB R28, R34.reuse, R43 ;  /* 0x0000002b221c723e */ /* 0x060fe200000010ff */
[----:B------:R-:W-:Y:S01]  /*dc30*/  FADD.FTZ R43, R43, R40 ;  /* 0x000000282b2b7221 */ /* 0x000fe20000010000 */
[----:B--2---:R-:W-:Y:S03]  /*dc40*/  HMMA.16816.F32.BF16 R208, R36, R12, R208 ;  /* 0x0000000c24d0723c */ /* 0x004fe600000418d0 */
[----:B------:R-:W-:-:S02]  /*dc50*/  FADD.FTZ R34, R34, R43 ;  /* 0x0000002b22227221 */ /* 0x000fc40000010000 */
[----:B------:R-:W-:Y:S01]  /*dc60*/  MUFU.EX2 R136, R136 ;  /* 0x0000008800887308 */ /* 0x000fe20000000800 */
[----:B------:R-:W-:Y:S07]  /*dc70*/  HMMA.16816.F32.BF16 R204, R36, R14, R204 ;  /* 0x0000000e24cc723c */ /* 0x000fee00000418cc */
[----:B------:R-:W2:Y:S01]  /*dc80*/  MUFU.EX2 R139, R139 ;  /* 0x0000008b008b7308 */ /* 0x000ea20000000800 */
[----:B------:R-:W-:Y:S01]  /*dc90*/  F2FP.BF16.F32.PACK_AB R36, R99, R100 ;  /* 0x000000646324723e */ /* 0x000fe200000010ff */
[----:B------:R-:W-:Y:S01]  /*dca0*/  FADD.FTZ R100, R100, R101 ;  /* 0x0000006564647221 */ /* 0x000fe20000010000 */
[----:B------:R-:W-:Y:S01]  /*dcb0*/  F2FP.BF16.F32.PACK_AB R37, R70, R71 ;  /* 0x000000474625723e */ /* 0x000fe200000010ff */
[----:B------:R-:W-:Y:S01]  /*dcc0*/  FADD.FTZ R71, R71, R72 ;  /* 0x0000004847477221 */ /* 0x000fe20000010000 */
[----:B------:R-:W-:Y:S01]  /*dcd0*/  F2FP.BF16.F32.PACK_AB R38, R97, R98 ;  /* 0x000000626126723e */ /* 0x000fe200000010ff */
[----:B------:R-:W-:Y:S01]  /*dce0*/  FADD.FTZ R99, R99, R100 ;  /* 0x0000006463637221 */ /* 0x000fe20000010000 */
[----:B------:R-:W-:Y:S01]  /*dcf0*/  F2FP.BF16.F32.PACK_AB R39, R68, R69 ;  /* 0x000000454427723e */ /* 0x000fe200000010ff */
[----:B------:R-:W-:Y:S01]  /*dd00*/  MUFU.EX2 R143, R143 ;  /* 0x0000008f008f7308 */ /* 0x000fe20000000800 */
[----:B---3--:R-:W-:Y:S01]  /*dd10*/  F2FP.BF16.F32.PACK_AB R30, R32, R41 ;  /* 0x00000029201e723e */ /* 0x008fe200000010ff */
[----:B------:R-:W-:Y:S01]  /*dd20*/  FADD.FTZ R70, R70, R71 ;  /* 0x0000004746467221 */ /* 0x000fe20000010000 */
[----:B------:R-:W-:Y:S01]  /*dd30*/  FADD.FTZ R98, R98, R99 ;  /* 0x0000006362627221 */ /* 0x000fe20000010000 */
[----:B------:R-:W-:-:S02]  /*dd40*/  FADD.FTZ R41, R41, R34 ;  /* 0x0000002229297221 */ /* 0x000fc40000010000 */
[C---:B------:R-:W-:Y:S01]  /*dd50*/  HMMA.16816.F32.BF16 R192, R36.reuse, R16, R192 ;  /* 0x0000001024c0723c */ /* 0x040fe200000418c0 */
[----:B------:R-:W-:Y:S01]  /*dd60*/  FADD.FTZ R69, R69, R70 ;  /* 0x0000004645457221 */ /* 0x000fe20000010000 */
[----:B------:R-:W3:Y:S01]  /*dd70*/  MUFU.EX2 R140, R140 ;  /* 0x0000008c008c7308 */ /* 0x000ee20000000800 */
[----:B--2---:R-:W-:Y:S01]  /*dd80*/  F2FP.BF16.F32.PACK_AB R29, R139, R136 ;  /* 0x000000888b1d723e */ /* 0x004fe200000010ff */
[----:B------:R-:W-:Y:S01]  /*dd90*/  FADD.FTZ R97, R97, R98 ;  /* 0x0000006261617221 */ /* 0x000fe20000010000 */
[----:B------:R-:W-:Y:S01]  /*dda0*/  FADD.FTZ R68, R68, R69 ;  /* 0x0000004544447221 */ /* 0x000fe20000010000 */
[C---:B------:R-:W-:Y:S01]  /*ddb0*/  HMMA.16816.F32.BF16 R188, R36.reuse, R18, R188 ;  /* 0x0000001224bc723c */ /* 0x040fe200000418bc */
[----:B------:R-:W2:Y:S01]  /*ddc0*/  LDSM.16.MT88.4 R16, [R239+0x4c00] ;  /* 0x004c0000ef10783b */ /* 0x000ea20000004200 */
[----:B------:R-:W-:Y:S01]  /*ddd0*/  FADD.FTZ R136, R136, R121 ;  /* 0x0000007988887221 */ /* 0x000fe20000010000 */
[----:B------:R-:W-:Y:S01]  /*dde0*/  FADD.FTZ R32, R32, R41 ;  /* 0x0000002920207221 */ /* 0x000fe20000010000 */
[----:B------:R-:W-:Y:S02]  /*ddf0*/  MUFU.EX2 R65, R65 ;  /* 0x0000004100417308 */ /* 0x000fe40000000800 */
[----:B------:R-:W-:Y:S01]  /*de00*/  HMMA.16816.F32.BF16 R200, R36, R12, R200 ;  /* 0x0000000c24c8723c */ /* 0x000fe200000418c8 */
[----:B------:R-:W-:-:S05]  /*de10*/  FADD.FTZ R136, R139, R136 ;  /* 0x000000888b887221 */ /* 0x000fca0000010000 */
[----:B------:R-:W4:Y:S01]  /*de20*/  MUFU.EX2 R64, R64 ;  /* 0x0000004000407308 */ /* 0x000f220000000800 */
[----:B------:R-:W-:Y:S01]  /*de30*/  HMMA.16816.F32.BF16 R196, R36, R14, R196 ;  /* 0x0000000e24c4723c */ /* 0x000fe200000418c4 */
[----:B------:R-:W5:Y:S01]  /*de40*/  LDSM.16.MT88.4 R12, [R234+0x4c00] ;  /* 0x004c0000ea0c783b */ /* 0x000f620000004200 */
[----:B---3--:R-:W-:Y:S01]  /*de50*/  F2FP.BF16.F32.PACK_AB R31, R140, R143 ;  /* 0x0000008f8c1f723e */ /* 0x008fe200000010ff */
[----:B------:R-:W-:-:S04]  /*de60*/  FADD.FTZ R143, R143, R136 ;  /* 0x000000888f8f7221 */ /* 0x000fc80000010000 */
[----:B------:R-:W-:Y:S01]  /*de70*/  MUFU.EX2 R35, R35 ;  /* 0x0000002300237308 */ /* 0x000fe20000000800 */
[----:B------:R-:W-:Y:S01]  /*de80*/  F2FP.BF16.F32.PACK_AB R36, R95, R96 ;  /* 0x000000605f24723e */ /* 0x000fe200000010ff */
[C---:B------:R-:W-:Y:S01]  /*de90*/  HMMA.16816.F32.BF16 R216, R28.reuse, R24, R216 ;  /* 0x000000181cd8723c */ /* 0x040fe200000418d8 */
[----:B------:R-:W-:Y:S01]  /*dea0*/  F2FP.BF16.F32.PACK_AB R37, R66, R67 ;  /* 0x000000434225723e */ /* 0x000fe200000010ff */
[----:B------:R-:W-:Y:S01]  /*deb0*/  FADD.FTZ R96, R96, R97 ;  /* 0x0000006160607221 */ /* 0x000fe20000010000 */
[----:B------:R-:W-:Y:S01]  /*dec0*/  F2FP.BF16.F32.PACK_AB R38, R93, R94 ;  /* 0x0000005e5d26723e */ /* 0x000fe200000010ff */
[----:B------:R-:W-:Y:S01]  /*ded0*/  FADD.FTZ R67, R67, R68 ;  /* 0x0000004443437221 */ /* 0x000fe20000010000 */
[----:B------:R-:W-:Y:S01]  /*dee0*/  FADD.FTZ R143, R140, R143 ;  /* 0x0000008f8c8f7221 */ /* 0x000fe20000010000 */
[----:B------:R-:W3:Y:S01]  /*def0*/  MUFU.EX2 R8, R8 ;  /* 0x0000000800087308 */ /* 0x000ee20000000800 */
[----:B------:R-:W-:Y:S01]  /*df00*/  HMMA.16816.F32.BF16 R212, R28, R26, R212 ;  /* 0x0000001a1cd4723c */ /* 0x000fe200000418d4 */
[----:B----4-:R-:W-:Y:S01]  /*df10*/  F2FP.BF16.F32.PACK_AB R39, R64, R65 ;  /* 0x000000414027723e */ /* 0x010fe200000010ff */
[----:B------:R-:W-:Y:S01]  /*df20*/  FADD.FTZ R95, R95, R96 ;  /* 0x000000605f5f7221 */ /* 0x000fe20000010000 */
[----:B------:R-:W-:-:S03]  /*df30*/  FADD.FTZ R66, R66, R67 ;  /* 0x0000004342427221 */ /* 0x000fc60000010000 */
[----:B-1----:R-:W-:Y:S01]  /*df40*/  HMMA.16816.F32.BF16 R208, R28, R20, R208 ;  /* 0x000000141cd0723c */ /* 0x002fe200000418d0 */
[----:B------:R-:W-:Y:S01]  /*df50*/  MUFU.EX2 R33, R33 ;  /* 0x0000002100217308 */ /* 0x000fe20000000800 */
[----:B------:R-:W-:Y:S01]  /*df60*/  FADD.FTZ R94, R94, R95 ;  /* 0x0000005f5e5e7221 */ /* 0x000fe20000010000 */
[----:B------:R-:W-:-:S03]  /*df70*/  FADD.FTZ R65, R65, R66 ;  /* 0x0000004241417221 */ /* 0x000fc60000010000 */
[----:B------:R-:W-:Y:S01]  /*df80*/  HMMA.16816.F32.BF16 R204, R28, R22, R204 ;  /* 0x000000161ccc723c */ /* 0x000fe200000418cc */
[----:B------:R-:W-:Y:S01]  /*df90*/  FADD.FTZ R93, R93, R94 ;  /* 0x0000005e5d5d7221 */ /* 0x000fe20000010000 */
[----:B------:R-:W-:Y:S01]  /*dfa0*/  FADD.FTZ R64, R64, R65 ;  /* 0x0000004140407221 */ /* 0x000fe20000010000 */
[----:B------:R-:W1:Y:S03]  /*dfb0*/  MUFU.EX2 R4, R4 ;  /* 0x0000000400047308 */ /* 0x000e660000000800 */
[----:B------:R-:W-:Y:S01]  /*dfc0*/  HMMA.16816.F32.BF16 R192, R36, R24, R192 ;  /* 0x0000001824c0723c */ /* 0x000fe200000418c0 */
[----:B---3--:R-:W-:Y:S01]  /*dfd0*/  F2FP.BF16.F32.PACK_AB R28, R8, R35 ;  /* 0x00000023081c723e */ /* 0x008fe200000010ff */
[----:B------:R-:W-:-:S03]  /*dfe0*/  FADD.FTZ R35, R35, R32 ;  /* 0x0000002023237221 */ /* 0x000fc60000010000 */
[----:B------:R-:W-:Y:S01]  /*dff0*/  MUFU.EX2 R146, R146 ;  /* 0x0000009200927308 */ /* 0x000fe20000000800 */
[----:B------:R-:W-:Y:S01]  /*e000*/  HMMA.16816.F32.BF16 R188, R36, R26, R188 ;  /* 0x0000001a24bc723c */ /* 0x000fe200000418bc */
[----:B------:R-:W3:Y:S01]  /*e010*/  LDSM.16.MT88.4 R24, [R239+0x5000] ;  /* 0x00500000ef18783b */ /* 0x000ee20000004200 */
[----:B------:R-:W-:-:S04]  /*e020*/  FADD.FTZ R8, R8, R35 ;  /* 0x0000002308087221 */ /* 0x000fc80000010000 */
[----:B------:R-:W-:Y:S01]  /*e030*/  HMMA.16816.F32.BF16 R200, R36, R20, R200 ;  /* 0x0000001424c8723c */ /* 0x000fe200000418c8 */
[----:B------:R-:W4:Y:S01]  /*e040*/  MUFU.EX2 R163, R163 ;  /* 0x000000a300a37308 */ /* 0x000f220000000800 */
[----:B-1----:R-:W-:Y:S01]  /*e050*/  F2FP.BF16.F32.PACK_AB R30, R4, R33 ;  /* 0x00000021041e723e */ /* 0x002fe200000010ff */
[----:B------:R-:W-:-:S03]  /*e060*/  FADD.FTZ R33, R33, R8 ;  /* 0x0000000821217221 */ /* 0x000fc60000010000 */
[----:B------:R-:W-:Y:S01]  /*e070*/  HMMA.16816.F32.BF16 R196, R36, R22, R196 ;  /* 0x0000001624c4723c */ /* 0x000fe200000418c4 */
[----:B------:R-:W1:Y:S01]  /*e080*/  LDSM.16.MT88.4 R20, [R234+0x5000] ;  /* 0x00500000ea14783b */ /* 0x000e620000004200 */
[----:B------:R-:W-:Y:S01]  /*e090*/  FADD.FTZ R33, R4, R33 ;  /* 0x0000002104217221 */ /* 0x000fe20000010000 */
[----:B------:R-:W-:Y:S04]  /*e0a0*/  MUFU.EX2 R167, R167 ;  /* 0x000000a700a77308 */ /* 0x000fe80000000800 */
[--C-:B------:R-:W-:Y:S01]  /*e0b0*/  FFMA.FTZ R36, R166, UR12, -R145.reuse ;  /* 0x0000000ca6247c23 */ /* 0x100fe20008010891 */
[--C-:B------:R-:W-:Y:S01]  /*e0c0*/  FFMA.FTZ R37, R221, UR12, -R132.reuse ;  /* 0x0000000cdd257c23 */ /* 0x100fe20008010884 */
[--C-:B------:R-:W-:Y:S01]  /*e0d0*/  FFMA.FTZ R38, R187, UR12, -R132.reuse ;  /* 0x0000000cbb267c23 */ /* 0x100fe20008010884 */
[--C-:B------:R-:W-:Y:S01]  /*e0e0*/  FFMA.FTZ R39, R185, UR12, -R132.reuse ;  /* 0x0000000cb9277c23 */ /* 0x100fe20008010884 */
[----:B------:R-:W2:Y:S01]  /*e0f0*/  MUFU.EX2 R152, R152 ;  /* 0x0000009800987308 */ /* 0x000ea20000000800 */
[----:B----4-:R-:W-:Y:S01]  /*e100*/  F2FP.BF16.F32.PACK_AB R29, R163, R146 ;  /* 0x00000092a31d723e */ /* 0x010fe200000010ff */
[--C-:B------:R-:W-:Y:S01]  /*e110*/  FFMA.FTZ R166, R175, UR12, -R132.reuse ;  /* 0x0000000cafa67c23 */ /* 0x100fe20008010884 */
[--C-:B------:R-:W-:Y:S01]  /*e120*/  FFMA.FTZ R185, R160, UR12, -R145.reuse ;  /* 0x0000000ca0b97c23 */ /* 0x100fe20008010891 */
[----:B------:R-:W-:Y:S01]  /*e130*/  FFMA.FTZ R175, R164, UR12, -R145 ;  /* 0x0000000ca4af7c23 */ /* 0x000fe20008010891 */
[--C-:B------:R-:W-:Y:S01]  /*e140*/  FFMA.FTZ R160, R165, UR12, -R132.reuse ;  /* 0x0000000ca5a07c23 */ /* 0x100fe20008010884 */
[--C-:B------:R-:W-:Y:S01]  /*e150*/  FFMA.FTZ R165, R177, UR12, -R132.reuse ;  /* 0x0000000cb1a57c23 */ /* 0x100fe20008010884 */
[--C-:B------:R-:W-:Y:S01]  /*e160*/  FFMA.FTZ R164, R171, UR12, -R132.reuse ;  /* 0x0000000caba47c23 */ /* 0x100fe20008010884 */
[----:B------:R-:W-:Y:S01]  /*e170*/  MUFU.EX2 R63, R63 ;  /* 0x0000003f003f7308 */ /* 0x000fe20000000800 */
[----:B------:R-:W-:Y:S01]  /*e180*/  FADD.FTZ R146, R146, R143 ;  /* 0x0000008f92927221 */ /* 0x000fe20000010000 */
[--C-:B------:R-:W-:Y:S01]  /*e190*/  FFMA.FTZ R171, R148, UR12, -R145.reuse ;  /* 0x0000000c94ab7c23 */ /* 0x100fe20008010891 */
[----:B------:R-:W-:Y:S01]  /*e1a0*/  FFMA.FTZ R148, R155, UR12, -R132 ;  /* 0x0000000c9b947c23 */ /* 0x000fe20008010884 */
[----:B------:R-:W-:Y:S01]  /*e1b0*/  FFMA.FTZ R145, R138, UR12, -R145 ;  /* 0x0000000c8a917c23 */ /* 0x000fe20008010891 */
[----:B------:R-:W-:Y:S01]  /*e1c0*/  FADD.FTZ R146, R163, R146 ;  /* 0x00000092a3927221 */ /* 0x000fe20000010000 */
[--C-:B------:R-:W-:Y:S01]  /*e1d0*/  FFMA.FTZ R138, R141, UR12, -R132.reuse ;  /* 0x0000000c8d8a7c23 */ /* 0x100fe20008010884 */
[----:B------:R-:W-:Y:S01]  /*e1e0*/  FFMA.FTZ R132, R131, UR12, -R132 ;  /* 0x0000000c83847c23 */ /* 0x000fe20008010884 */
[----:B------:R-:W4:Y:S01]  /*e1f0*/  MUFU.EX2 R62, R62 ;  /* 0x0000003e003e7308 */ /* 0x000f220000000800 */
[----:B--2---:R-:W-:Y:S01]  /*e200*/  F2FP.BF16.F32.PACK_AB R31, R152, R167 ;  /* 0x000000a7981f723e */ /* 0x004fe200000010ff */
[----:B------:R-:W-:Y:S01]  /*e210*/  FADD.FTZ R167, R167, R146 ;  /* 0x00000092a7a77221 */ /* 0x000fe20000010000 */
[----:B------:R-:W-:-:S03]  /*e220*/  FFMA.FTZ R131, R124, UR12, -R127 ;  /* 0x0000000c7c837c23 */ /* 0x000fc6000801087f */
[----:B------:R-:W-:Y:S02]  /*e230*/  FADD.FTZ R152, R152, R167 ;  /* 0x000000a798987221 */ /* 0x000fe40000010000 */
[----:B------:R-:W-:Y:S01]  /*e240*/  MUFU.EX2 R61, R61 ;  /* 0x0000003d003d7308 */ /* 0x000fe20000000800 */
[C---:B------:R-:W-:Y:S06]  /*e250*/  HMMA.16816.F32.BF16 R216, R28.reuse, R16, R216 ;  /* 0x000000101cd8723c */ /* 0x040fec00000418d8 */
[C---:B------:R-:W-:Y:S01]  /*e260*/  HMMA.16816.F32.BF16 R212, R28.reuse, R18, R212 ;  /* 0x000000121cd4723c */ /* 0x040fe200000418d4 */
[----:B------:R-:W2:Y:S05]  /*e270*/  MUFU.EX2 R60, R60 ;  /* 0x0000003c003c7308 */ /* 0x000eaa0000000800 */
[C---:B-----5:R-:W-:Y:S03]  /*e280*/  HMMA.16816.F32.BF16 R208, R28.reuse, R12, R208 ;  /* 0x0000000c1cd0723c */ /* 0x060fe600000418d0 */
[----:B------:R-:W-:Y:S03]  /*e290*/  MUFU.EX2 R128, R128 ;  /* 0x0000008000807308 */ /* 0x000fe60000000800 */
[----:B------:R-:W-:Y:S05]  /*e2a0*/  HMMA.16816.F32.BF16 R204, R28, R14, R204 ;  /* 0x0000000e1ccc723c */ /* 0x000fea00000418cc */
[----:B------:R-:W5:Y:S02]  /*e2b0*/  MUFU.EX2 R133, R133 ;  /* 0x0000008500857308 */ /* 0x000f640000000800 */
[----:B------:R-:W-:Y:S01]  /*e2c0*/  F2FP.BF16.F32.PACK_AB R28, R91, R92 ;  /* 0x0000005c5b1c723e */ /* 0x000fe200000010ff */
[----:B------:R-:W-:Y:S01]  /*e2d0*/  FADD.FTZ R92, R92, R93 ;  /* 0x0000005d5c5c7221 */ /* 0x000fe20000010000 */
[----:B----4-:R-:W-:Y:S01]  /*e2e0*/  F2FP.BF16.F32.PACK_AB R29, R62, R63 ;  /* 0x0000003f3e1d723e */ /* 0x010fe200000010ff */
[----:B------:R-:W-:Y:S01]  /*e2f0*/  FADD.FTZ R63, R63, R64 ;  /* 0x000000403f3f7221 */ /* 0x000fe20000010000 */
[----:B------:R-:W-:Y:S01]  /*e300*/  F2FP.BF16.F32.PACK_AB R30, R89, R90 ;  /* 0x0000005a591e723e */ /* 0x000fe200000010ff */
[----:B------:R-:W-:Y:S01]  /*e310*/  FADD.FTZ R91, R91, R92 ;  /* 0x0000005c5b5b7221 */ /* 0x000fe20000010000 */
[----:B------:R-:W-:Y:S01]  /*e320*/  MUFU.EX2 R134, R134 ;  /* 0x0000008600867308 */ /* 0x000fe20000000800 */
[----:B--2---:R-:W-:Y:S01]  /*e330*/  F2FP.BF16.F32.PACK_AB R31, R60, R61 ;  /* 0x0000003d3c1f723e */ /* 0x004fe200000010ff */
[----:B------:R-:W-:Y:S01]  /*e340*/  FADD.FTZ R62, R62, R63 ;  /* 0x0000003f3e3e7221 */ /* 0x000fe20000010000 */
[----:B------:R-:W-:-:S03]  /*e350*/  FADD.FTZ R90, R90, R91 ;  /* 0x0000005b5a5a7221 */ /* 0x000fc60000010000 */
[----:B------:R-:W-:Y:S01]  /*e360*/  FADD.FTZ R61, R61, R62 ;  /* 0x0000003e3d3d7221 */ /* 0x000fe20000010000 */
[----:B------:R-:W-:Y:S01]  /*e370*/  FADD.FTZ R89, R89, R90 ;  /* 0x0000005a59597221 */ /* 0x000fe20000010000 */
[----:B------:R-:W2:Y:S01]  /*e380*/  MUFU.EX2 R149, R149 ;  /* 0x0000009500957308 */ /* 0x000ea20000000800 */
[----:B------:R-:W-:Y:S01]  /*e390*/  HMMA.16816.F32.BF16 R192, R28, R16, R192 ;  /* 0x000000101cc0723c */ /* 0x000fe200000418c0 */
[----:B------:R-:W-:-:S05]  /*e3a0*/  FADD.FTZ R60, R60, R61 ;  /* 0x0000003d3c3c7221 */ /* 0x000fca0000010000 */
[----:B------:R-:W-:Y:S01]  /*e3b0*/  HMMA.16816.F32.BF16 R188, R28, R18, R188 ;  /* 0x000000121cbc723c */ /* 0x000fe200000418bc */
[----:B------:R-:W-:Y:S01]  /*e3c0*/  MUFU.EX2 R37, R37 ;  /* 0x0000002500257308 */ /* 0x000fe20000000800 */
[----:B-----5:R-:W-:Y:S01]  /*e3d0*/  F2FP.BF16.F32.PACK_AB R16, R133, R128 ;  /* 0x000000808510723e */ /* 0x020fe200000010ff */
[----:B------:R-:W-:-:S03]  /*e3e0*/  FADD.FTZ R128, R128, R33 ;  /* 0x0000002180807221 */ /* 0x000fc60000010000 */
[C---:B------:R-:W-:Y:S01]  /*e3f0*/  HMMA.16816.F32.BF16 R200, R28.reuse, R12, R200 ;  /* 0x0000000c1cc8723c */ /* 0x040fe200000418c8 */
[----:B------:R-:W-:Y:S02]  /*e400*/  FADD.FTZ R133, R133, R128 ;  /* 0x0000008085857221 */ /* 0x000fe40000010000 */
[----:B------:R-:W4:Y:S01]  /*e410*/  MUFU.EX2 R38, R38 ;  /* 0x0000002600267308 */ /* 0x000f220000000800 */
[C---:B--2---:R-:W-:Y:S01]  /*e420*/  F2FP.BF16.F32.PACK_AB R18, R149.reuse, R134 ;  /* 0x000000869512723e */ /* 0x044fe200000010ff */
[----:B------:R-:W-:Y:S01]  /*e430*/  FADD.FTZ R134, R134, R133 ;  /* 0x0000008586867221 */ /* 0x000fe20000010000 */
[----:B------:R-:W-:Y:S01]  /*e440*/  HMMA.16816.F32.BF16 R196, R28, R14, R196 ;  /* 0x0000000e1cc4723c */ /* 0x000fe200000418c4 */
[----:B------:R-:W2:Y:S02]  /*e450*/  LDSM.16.MT88.4 R12, [R239+0x5400] ;  /* 0x00540000ef0c783b */ /* 0x000ea40000004200 */
[----:B------:R-:W-:Y:S02]  /*e460*/  FADD.FTZ R149, R149, R134 ;  /* 0x0000008695957221 */ /* 0x000fe40000010000 */
[----:B------:R-:W-:Y:S02]  /*e470*/  MUFU.EX2 R39, R39 ;  /* 0x0000002700277308 */ /* 0x000fe40000000800 */
[----:B------:R-:W-:Y:S01]  /*e480*/  F2FP.BF16.F32.PACK_AB R28, R87, R88 ;  /* 0x00000058571c723e */ /* 0x000fe200000010ff */
[----:B------:R-:W-:Y:S01]  /*e490*/  FADD.FTZ R88, R88, R89 ;  /* 0x0000005958587221 */ /* 0x000fe20000010000 */
[----:B------:R-:W-:-:S03]  /*e4a0*/  F2FP.BF16.F32.PACK_AB R30, R85, R86 ;  /* 0x00000056551e723e */ /* 0x000fc600000010ff */
[----:B------:R-:W-:Y:S01]  /*e4b0*/  FADD.FTZ R87, R87, R88 ;  /* 0x0000005857577221 */ /* 0x000fe20000010000 */
[----:B------:R-:W5:Y:S01]  /*e4c0*/  MUFU.EX2 R166, R166 ;  /* 0x000000a600a67308 */ /* 0x000f620000000800 */
[----:B----4-:R-:W-:Y:S01]  /*e4d0*/  F2FP.BF16.F32.PACK_AB R17, R38, R37 ;  /* 0x000000252611723e */ /* 0x010fe200000010ff */
[----:B------:R-:W-:Y:S01]  /*e4e0*/  FADD.FTZ R37, R37, R152 ;  /* 0x0000009825257221 */ /* 0x000fe20000010000 */
[----:B------:R-:W-:-:S03]  /*e4f0*/  FADD.FTZ R86, R86, R87 ;  /* 0x0000005756567221 */ /* 0x000fc60000010000 */
[----:B------:R-:W-:Y:S01]  /*e500*/  FADD.FTZ R38, R38, R37 ;  /* 0x0000002526267221 */ /* 0x000fe20000010000 */
[----:B------:R-:W-:Y:S01]  /*e510*/  FADD.FTZ R85, R85, R86 ;  /* 0x0000005655557221 */ /* 0x000fe20000010000 */
[----:B------:R-:W-:Y:S08]  /*e520*/  MUFU.EX2 R59, R59 ;  /* 0x0000003b003b7308 */ /* 0x000ff00000000800 */
[----:B------:R-:W4:Y:S01]  /*e530*/  MUFU.EX2 R58, R58 ;  /* 0x0000003a003a7308 */ /* 0x000f220000000800 */
[----:B-----5:R-:W-:Y:S01]  /*e540*/  F2FP.BF16.F32.PACK_AB R19, R166, R39 ;  /* 0x00000027a613723e */ /* 0x020fe200000010ff */
[----:B------:R-:W-:-:S04]  /*e550*/  FADD.FTZ R39, R39, R38 ;  /* 0x0000002627277221 */ /* 0x000fc80000010000 */
[----:B------:R-:W-:Y:S02]  /*e560*/  FADD.FTZ R39, R166, R39 ;  /* 0x00000027a6277221 */ /* 0x000fe40000010000 */
[----:B------:R-:W-:Y:S01]  /*e570*/  MUFU.EX2 R57, R57 ;  /* 0x0000003900397308 */ /* 0x000fe20000000800 */
[C---:B---3--:R-:W-:Y:S06]  /*e580*/  HMMA.16816.F32.BF16 R216, R16.reuse, R24, R216 ;  /* 0x0000001810d8723c */ /* 0x048fec00000418d8 */
[----:B------:R-:W-:Y:S01]  /*e590*/  HMMA.16816.F32.BF16 R212, R16, R26, R212 ;  /* 0x0000001a10d4723c */ /* 0x000fe200000418d4 */
[----:B------:R-:W3:Y:S01]  /*e5a0*/  MUFU.EX2 R56, R56 ;  /* 0x0000003800387308 */ /* 0x000ee20000000800 */
[----:B----4-:R-:W-:Y:S01]  /*e5b0*/  F2FP.BF16.F32.PACK_AB R29, R58, R59 ;  /* 0x0000003b3a1d723e */ /* 0x010fe200000010ff */
[----:B------:R-:W-:-:S03]  /*e5c0*/  FADD.FTZ R59, R59, R60 ;  /* 0x0000003c3b3b7221 */ /* 0x000fc60000010000 */
[C---:B-1----:R-:W-:Y:S01]  /*e5d0*/  HMMA.16816.F32.BF16 R208, R16.reuse, R20, R208 ;  /* 0x0000001410d0723c */ /* 0x042fe200000418d0 */
[----:B------:R-:W-:Y:S02]  /*e5e0*/  FADD.FTZ R58, R58, R59 ;  /* 0x0000003b3a3a7221 */ /* 0x000fe40000010000 */
[----:B------:R-:W-:Y:S03]  /*e5f0*/  MUFU.EX2 R142, R142 ;  /* 0x0000008e008e7308 */ /* 0x000fe60000000800 */
[----:B------:R-:W-:Y:S01]  /*e600*/  HMMA.16816.F32.BF16 R204, R16, R22, R204 ;  /* 0x0000001610cc723c */ /* 0x000fe200000418cc */
[----:B------:R-:W1:Y:S04]  /*e610*/  LDSM.16.MT88.4 R16, [R234+0x5400] ;  /* 0x00540000ea10783b */ /* 0x000e680000004200 */
[----:B------:R-:W4:Y:S01]  /*e620*/  MUFU.EX2 R161, R161 ;  /* 0x000000a100a17308 */ /* 0x000f220000000800 */
[----:B---3--:R-:W-:Y:S01]  /*e630*/  F2FP.BF16.F32.PACK_AB R31, R56, R57 ;  /* 0x00000039381f723e */ /* 0x008fe200000010ff */
[----:B------:R-:W-:-:S04]  /*e640*/  FADD.FTZ R57, R57, R58 ;  /* 0x0000003a39397221 */ /* 0x000fc80000010000 */
[----:B------:R-:W-:Y:S02]  /*e650*/  FADD.FTZ R56, R56, R57 ;  /* 0x0000003938387221 */ /* 0x000fe40000010000 */
[----:B------:R-:W-:Y:S01]  /*e660*/  MUFU.EX2 R154, R154 ;  /* 0x0000009a009a7308 */ /* 0x000fe20000000800 */
[C---:B------:R-:W-:Y:S06]  /*e670*/  HMMA.16816.F32.BF16 R192, R28.reuse, R24, R192 ;  /* 0x000000181cc0723c */ /* 0x040fec00000418c0 */
[----:B------:R-:W-:Y:S01]  /*e680*/  HMMA.16816.F32.BF16 R188, R28, R26, R188 ;  /* 0x0000001a1cbc723c */ /* 0x000fe200000418bc */
[----:B------:R-:W3:Y:S01]  /*e690*/  MUFU.EX2 R173, R173 ;  /* 0x000000ad00ad7308 */ /* 0x000ee20000000800 */
[----:B----4-:R-:W-:Y:S01]  /*e6a0*/  F2FP.BF16.F32.PACK_AB R24, R161, R142 ;  /* 0x0000008ea118723e */ /* 0x010fe200000010ff */
[----:B------:R-:W-:-:S03]  /*e6b0*/  FADD.FTZ R142, R142, R149 ;  /* 0x000000958e8e7221 */ /* 0x000fc60000010000 */
[C---:B------:R-:W-:Y:S01]  /*e6c0*/  HMMA.16816.F32.BF16 R200, R28.reuse, R20, R200 ;  /* 0x000000141cc8723c */ /* 0x040fe200000418c8 */
[----:B------:R-:W-:Y:S02]  /*e6d0*/  FADD.FTZ R161, R161, R142 ;  /* 0x0000008ea1a17221 */ /* 0x000fe40000010000 */
[----:B------:R-:W-:Y:S03]  /*e6e0*/  MUFU.EX2 R160, R160 ;  /* 0x000000a000a07308 */ /* 0x000fe60000000800 */
[----:B------:R-:W-:Y:S01]  /*e6f0*/  HMMA.16816.F32.BF16 R196, R28, R22, R196 ;  /* 0x000000161cc4723c */ /* 0x000fe200000418c4 */
[----:B------:R-:W4:Y:S04]  /*e700*/  LDSM.16.MT88.4 R20, [R239+0x5800] ;  /* 0x00580000ef14783b */ /* 0x000f280000004200 */
[----:B------:R-:W5:Y:S01]  /*e710*/  MUFU.EX2 R165, R165 ;  /* 0x000000a500a57308 */ /* 0x000f620000000800 */
[----:B------:R-:W4:Y:S01]  /*e720*/  LDSM.16.MT88.4 R28, [R234+0x5800] ;  /* 0x00580000ea1c783b */ /* 0x000f220000004200 */
[----:B---3--:R-:W-:Y:S01]  /*e730*/  F2FP.BF16.F32.PACK_AB R26, R173, R154 ;  /* 0x0000009aad1a723e */ /* 0x008fe200000010ff */
[----:B------:R-:W-:-:S04]  /*e740*/  FADD.FTZ R154, R154, R161 ;  /* 0x000000a19a9a7221 */ /* 0x000fc80000010000 */
[----:B------:R-:W-:Y:S01]  /*e750*/  FADD.FTZ R173, R173, R154 ;  /* 0x0000009aadad7221 */ /* 0x000fe20000010000 */
        /* <DEDUP_REMOVED lines=11> */
[C---:B--2---:R-:W-:Y:S06]  /*e810*/  HMMA.16816.F32.BF16 R216, R24.reuse, R12, R216 ;  /* 0x0000000c18d8723c */ /* 0x044fec00000418d8 */
[C---:B------:R-:W-:Y:S01]  /*e820*/  HMMA.16816.F32.BF16 R212, R24.reuse, R14, R212 ;  /* 0x0000000e18d4723c */ /* 0x040fe200000418d4 */
[----:B------:R-:W2:Y:S05]  /*e830*/  MUFU.EX2 R52, R52 ;  /* 0x0000003400347308 */ /* 0x000eaa0000000800 */
[C---:B-1----:R-:W-:Y:S03]  /*e840*/  HMMA.16816.F32.BF16 R208, R24.reuse, R16, R208 ;  /* 0x0000001018d0723c */ /* 0x042fe600000418d0 */
[----:B------:R-:W-:Y:S03]  /*e850*/  MUFU.EX2 R36, R36 ;  /* 0x0000002400247308 */ /* 0x000fe60000000800 */
[----:B------:R-:W-:Y:S05]  /*e860*/  HMMA.16816.F32.BF16 R204, R24, R18, R204 ;  /* 0x0000001218cc723c */ /* 0x000fea00000418cc */
[----:B------:R-:W1:Y:S02]  /*e870*/  MUFU.EX2 R175, R175 ;  /* 0x000000af00af7308 */ /* 0x000e640000000800 */
[----:B------:R-:W-:Y:S01]  /*e880*/  F2FP.BF16.F32.PACK_AB R24, R83, R84 ;  /* 0x000000545318723e */ /* 0x000fe200000010ff */
[----:B------:R-:W-:Y:S01]  /*e890*/  FADD.FTZ R84, R84, R85 ;  /* 0x0000005554547221 */ /* 0x000fe20000010000 */
[----:B-----5:R-:W-:Y:S01]  /*e8a0*/  F2FP.BF16.F32.PACK_AB R25, R54, R55 ;  /* 0x000000373619723e */ /* 0x020fe200000010ff */
        /* <DEDUP_REMOVED lines=14> */
[----:B-1----:R-:W-:Y:S01]  /*e990*/  F2FP.BF16.F32.PACK_AB R12, R175, R36 ;  /* 0x00000024af0c723e */ /* 0x002fe200000010ff */
[----:B------:R-:W-:-:S03]  /*e9a0*/  FADD.FTZ R36, R36, R173 ;  /* 0x000000ad24247221 */ /* 0x000fc60000010000 */
[C---:B------:R-:W-:Y:S01]  /*e9b0*/  HMMA.16816.F32.BF16 R200, R24.reuse, R16, R200 ;  /* 0x0000001018c8723c */ /* 0x040fe200000418c8 */
[----:B------:R-:W-:Y:S02]  /*e9c0*/  FADD.FTZ R175, R175, R36 ;  /* 0x00000024afaf7221 */ /* 0x000fe40000010000 */
[----:B------:R-:W1:Y:S01]  /*e9d0*/  MUFU.EX2 R153, R153 ;  /* 0x0000009900997308 */ /* 0x000e620000000800 */
        /* <DEDUP_REMOVED lines=10> */
[----:B------:R-:W3:Y:S01]  /*ea80*/  MUFU.EX2 R168, R168 ;  /* 0x000000a800a87308 */ /* 0x000ee20000000800 */
[----:B-1----:R-:W-:Y:S01]  /*ea90*/  F2FP.BF16.F32.PACK_AB R13, R153, R148 ;  /* 0x00000094990d723e */ /* 0x002fe200000010ff */
[----:B------:R-:W-:Y:S01]  /*eaa0*/  FADD.FTZ R148, R148, R169 ;  /* 0x000000a994947221 */ /* 0x000fe20000010000 */
[----:B------:R-:W-:-:S03]  /*eab0*/  FADD.FTZ R78, R78, R79 ;  /* 0x0000004f4e4e7221 */ /* 0x000fc60000010000 */
[----:B------:R-:W-:Y:S01]  /*eac0*/  FADD.FTZ R148, R153, R148 ;  /* 0x0000009499947221 */ /* 0x000fe20000010000 */
[----:B------:R-:W-:Y:S01]  /*ead0*/  FADD.FTZ R77, R77, R78 ;  /* 0x0000004e4d4d7221 */ /* 0x000fe20000010000 */
[----:B------:R-:W-:Y:S08]  /*eae0*/  MUFU.EX2 R51, R51 ;  /* 0x0000003300337308 */ /* 0x000ff00000000800 */
[----:B------:R-:W1:Y:S01]  /*eaf0*/  MUFU.EX2 R50, R50 ;  /* 0x0000003200327308 */ /* 0x000e620000000800 */
[----:B---3--:R-:W-:Y:S01]  /*eb00*/  F2FP.BF16.F32.PACK_AB R15, R168, R151 ;  /* 0x00000097a80f723e */ /* 0x008fe200000010ff */
[----:B------:R-:W-:-:S04]  /*eb10*/  FADD.FTZ R151, R151, R148 ;  /* 0x0000009497977221 */ /* 0x000fc80000010000 */
[----:B------:R-:W-:Y:S02]  /*eb20*/  FADD.FTZ R151, R168, R151 ;  /* 0x00000097a8977221 */ /* 0x000fe40000010000 */
[----:B------:R-:W-:Y:S01]  /*eb30*/  MUFU.EX2 R49, R49 ;  /* 0x0000003100317308 */ /* 0x000fe20000000800 */
[C---:B----4-:R-:W-:Y:S06]  /*eb40*/  HMMA.16816.F32.BF16 R216, R12.reuse, R20, R216 ;  /* 0x000000140cd8723c */ /* 0x050fec00000418d8 */
[----:B------:R-:W-:Y:S01]  /*eb50*/  HMMA.16816.F32.BF16 R212, R12, R22, R212 ;  /* 0x000000160cd4723c */ /* 0x000fe200000418d4 */
[----:B------:R-:W3:Y:S01]  /*eb60*/  MUFU.EX2 R48, R48 ;  /* 0x0000003000307308 */ /* 0x000ee20000000800 */
[----:B-1----:R-:W-:Y:S01]  /*eb70*/  F2FP.BF16.F32.PACK_AB R25, R50, R51 ;  /* 0x000000333219723e */ /* 0x002fe200000010ff */
[----:B------:R-:W-:-:S03]  /*eb80*/  FADD.FTZ R51, R51, R52 ;  /* 0x0000003433337221 */ /* 0x000fc60000010000 */
[C---:B------:R-:W-:Y:S01]  /*eb90*/  HMMA.16816.F32.BF16 R208, R12.reuse, R28, R208 ;  /* 0x0000001c0cd0723c */ /* 0x040fe200000418d0 */
[----:B------:R-:W-:Y:S02]  /*eba0*/  FADD.FTZ R50, R50, R51 ;  /* 0x0000003332327221 */ /* 0x000fe40000010000 */
[----:B------:R-:W-:Y:S03]  /*ebb0*/  MUFU.EX2 R75, R75 ;  /* 0x0000004b004b7308 */ /* 0x000fe60000000800 */
[----:B------:R-:W-:Y:S01]  /*ebc0*/  HMMA.16816.F32.BF16 R204, R12, R30, R204 ;  /* 0x0000001e0ccc723c */ /* 0x000fe200000418cc */
[----:B------:R-:W1:Y:S04]  /*ebd0*/  LDSM.16.MT88.4 R12, [R234+0x5c00] ;  /* 0x005c0000ea0c783b */ /* 0x000e680000004200 */
[----:B------:R-:W-:Y:S01]  /*ebe0*/  MUFU.EX2 R46, R46 ;  /* 0x0000002e002e7308 */ /* 0x000fe20000000800 */
[----:B---3--:R-:W-:Y:S01]  /*ebf0*/  F2FP.BF16.F32.PACK_AB R27, R48, R49 ;  /* 0x00000031301b723e */ /* 0x008fe200000010ff */
[----:B------:R-:W-:-:S04]  /*ec00*/  FADD.FTZ R49, R49, R50 ;  /* 0x0000003231317221 */ /* 0x000fc80000010000 */
[----:B------:R-:W-:Y:S02]  /*ec10*/  FADD.FTZ R49, R48, R49 ;  /* 0x0000003130317221 */ /* 0x000fe40000010000 */
[----:B------:R-:W-:Y:S01]  /*ec20*/  MUFU.EX2 R150, R150 ;  /* 0x0000009600967308 */ /* 0x000fe20000000800 */
[C---:B------:R-:W-:Y:S06]  /*ec30*/  HMMA.16816.F32.BF16 R200, R24.reuse, R28, R200 ;  /* 0x0000001c18c8723c */ /* 0x040fec00000418c8 */
[C---:B------:R-:W-:Y:S01]  /*ec40*/  HMMA.16816.F32.BF16 R192, R24.reuse, R20, R192 ;  /* 0x0000001418c0723c */ /* 0x040fe200000418c0 */
[----:B------:R-:W3:Y:S05]  /*ec50*/  MUFU.EX2 R171, R171 ;  /* 0x000000ab00ab7308 */ /* 0x000eea0000000800 */
[C---:B------:R-:W-:Y:S03]  /*ec60*/  HMMA.16816.F32.BF16 R188, R24.reuse, R22, R188 ;  /* 0x0000001618bc723c */ /* 0x040fe600000418bc */
[----:B------:R-:W-:Y:S03]  /*ec70*/  MUFU.EX2 R138, R138 ;  /* 0x0000008a008a7308 */ /* 0x000fe60000000800 */
[----:B------:R-:W-:Y:S05]  /*ec80*/  HMMA.16816.F32.BF16 R196, R24, R30, R196 ;  /* 0x0000001e18c4723c */ /* 0x000fea00000418c4 */
[----:B------:R-:W4:Y:S01]  /*ec90*/  MUFU.EX2 R137, R137 ;  /* 0x0000008900897308 */ /* 0x000f220000000800 */
[----:B---3--:R-:W-:Y:S01]  /*eca0*/  F2FP.BF16.F32.PACK_AB R20, R171, R150 ;  /* 0x00000096ab14723e */ /* 0x008fe200000010ff */
[----:B------:R-:W-:Y:S01]  /*ecb0*/  FADD.FTZ R150, R150, R185 ;  /* 0x000000b996967221 */ /* 0x000fe20000010000 */
[----:B------:R-:W-:Y:S01]  /*ecc0*/  F2FP.BF16.F32.PACK_AB R24, R75, R76 ;  /* 0x0000004c4b18723e */ /* 0x000fe200000010ff */
[----:B------:R-:W-:-:S02]  /*ecd0*/  FADD.FTZ R76, R76, R77 ;  /* 0x0000004d4c4c7221 */ /* 0x000fc40000010000 */
[----:B------:R-:W-:Y:S02]  /*ece0*/  FADD.FTZ R171, R171, R150 ;  /* 0x00000096abab7221 */ /* 0x000fe40000010000 */
[----:B------:R-:W3:Y:S01]  /*ecf0*/  MUFU.EX2 R131, R131 ;  /* 0x0000008300837308 */ /* 0x000ee20000000800 */
[----:B------:R-:W-:-:S07]  /*ed00*/  FADD.FTZ R75, R75, R76 ;  /* 0x0000004c4b4b7221 */ /* 0x000fce0000010000 */
[----:B------:R-:W-:Y:S01]  /*ed10*/  MUFU.EX2 R74, R74 ;  /* 0x0000004a004a7308 */ /* 0x000fe20000000800 */
[----:B----4-:R-:W-:Y:S01]  /*ed20*/  F2FP.BF16.F32.PACK_AB R21, R137, R138 ;  /* 0x0000008a8915723e */ /* 0x010fe200000010ff */
[----:B------:R-:W-:-:S04]  /*ed30*/  FADD.FTZ R138, R138, R151 ;  /* 0x000000978a8a7221 */ /* 0x000fc80000010000 */
[----:B------:R-:W-:Y:S02]  /*ed40*/  FADD.FTZ R138, R137, R138 ;  /* 0x0000008a898a7221 */ /* 0x000fe40000010000 */
[----:B------:R-:W4:Y:S01]  /*ed50*/  MUFU.EX2 R73, R73 ;  /* 0x0000004900497308 */ /* 0x000f220000000800 */
[----:B---3--:R-:W-:Y:S01]  /*ed60*/  F2FP.BF16.F32.PACK_AB R25, R131, R46 ;  /* 0x0000002e8319723e */ /* 0x008fe200000010ff */
[----:B------:R-:W-:-:S04]  /*ed70*/  FADD.FTZ R46, R46, R49 ;  /* 0x000000312e2e7221 */ /* 0x000fc80000010000 */
[----:B------:R-:W-:Y:S02]  /*ed80*/  FADD.FTZ R131, R131, R46 ;  /* 0x0000002e83837221 */ /* 0x000fe40000010000 */
[----:B------:R-:W-:Y:S08]  /*ed90*/  MUFU.EX2 R144, R144 ;  /* 0x0000009000907308 */ /* 0x000ff00000000800 */
[----:B------:R-:W3:Y:S01]  /*eda0*/  MUFU.EX2 R145, R145 ;  /* 0x0000009100917308 */ /* 0x000ee20000000800 */
[----:B----4-:R-:W-:Y:S01]  /*edb0*/  F2FP.BF16.F32.PACK_AB R26, R73, R74 ;  /* 0x0000004a491a723e */ /* 0x010fe200000010ff */
[----:B------:R-:W-:-:S04]  /*edc0*/  FADD.FTZ R74, R74, R75 ;  /* 0x0000004b4a4a7221 */ /* 0x000fc80000010000 */
[----:B------:R-:W-:Y:S02]  /*edd0*/  FADD.FTZ R179, R73, R74 ;  /* 0x0000004a49b37221 */ /* 0x000fe40000010000 */
[----:B------:R-:W-:Y:S08]  /*ede0*/  MUFU.EX2 R135, R135 ;  /* 0x0000008700877308 */ /* 0x000ff00000000800 */
        /* <DEDUP_REMOVED lines=9> */
[C---:B--2---:R-:W-:Y:S06]  /*ee80*/  HMMA.16816.F32.BF16 R216, R20.reuse, R16, R216 ;  /* 0x0000001014d8723c */ /* 0x044fec00000418d8 */
[----:B------:R-:W-:Y:S01]  /*ee90*/  HMMA.16816.F32.BF16 R212, R20, R18, R212 ;  /* 0x0000001214d4723c */ /* 0x000fe200000418d4 */
[----:B---3--:R-:W-:Y:S01]  /*eea0*/  F2FP.BF16.F32.PACK_AB R27, R29, R28 ;  /* 0x0000001c1d1b723e */ /* 0x008fe200000010ff */
[----:B------:R-:W-:-:S04]  /*eeb0*/  FADD.FTZ R28, R28, R131 ;  /* 0x000000831c1c7221 */ /* 0x000fc80000010000 */
[----:B-1----:R-:W-:Y:S01]  /*eec0*/  HMMA.16816.F32.BF16 R208, R20, R12, R208 ;  /* 0x0000000c14d0723c */ /* 0x002fe200000418d0 */
[----:B------:R-:W-:-:S05]  /*eed0*/  FADD.FTZ R181, R29, R28 ;  /* 0x0000001c1db57221 */ /* 0x000fca0000010000 */
[----:B------:R-:W-:Y:S06]  /*eee0*/  HMMA.16816.F32.BF16 R204, R20, R14, R204 ;  /* 0x0000000e14cc723c */ /* 0x000fec00000418cc */
[C---:B------:R-:W-:Y:S06]  /*eef0*/  HMMA.16816.F32.BF16 R192, R24.reuse, R16, R192 ;  /* 0x0000001018c0723c */ /* 0x040fec00000418c0 */
[C---:B------:R-:W-:Y:S06]  /*ef00*/  HMMA.16816.F32.BF16 R188, R24.reuse, R18, R188 ;  /* 0x0000001218bc723c */ /* 0x040fec00000418bc */
[C---:B------:R-:W-:Y:S06]  /*ef10*/  HMMA.16816.F32.BF16 R200, R24.reuse, R12, R200 ;  /* 0x0000000c18c8723c */ /* 0x040fec00000418c8 */
[----:B------:R-:W-:Y:S01]  /*ef20*/  HMMA.16816.F32.BF16 R196, R24, R14, R196 ;  /* 0x0000000e18c4723c */ /* 0x000fe200000418c4 */
[----:B------:R-:W-:-:S08]  /*ef30*/  NOP ;  /* 0x0000000000007918 */ /* 0x000fd00000000000 */
[----:B------:R-:W-:-:S15]  /*ef40*/  @P0 BRA `(.L_x_685) ;  /* 0x0000000000040947 */ /* 0x000fde0003800000 */
.L_x_681:
[----:B------:R-:W-:-:S12]  /*ef50*/  UIADD3 UR7, UR5, -0x1, URZ ;  /* 0xffffffff05077890 */ /* 0x000fd8000fffe03f */
.L_x_685:
        /* <DEDUP_REMOVED lines=8> */
[----:B------:R-:W-:Y:S01]  /*efe0*/  IMAD.MOV.U32 R187, RZ, RZ, R130 ;  /* 0x000000ffffbb7224 */ /* 0x000fe200078e0082 */
[----:B------:R-:W-:Y:S01]  /*eff0*/  UIMAD.WIDE.U32 UR32, UR10, 0x60, URZ ;  /* 0x000000600a2078a5 */ /* 0x000fe2000f8e003f */
[----:B------:R-:W-:Y:S01]  /*f000*/  MOV R184, R9 ;  /* 0x0000000900b87202 */ /* 0x000fe20000000f00 */
[----:B------:R-:W-:Y:S01]  /*f010*/  UIMAD UR26, UR11, 0x60, URZ ;  /* 0x000000600b1a78a4 */ /* 0x000fe2000f8e023f */
[----:B------:R-:W-:Y:S01]  /*f020*/  IMAD.MOV.U32 R186, RZ, RZ, R5 ;  /* 0x000000ffffba7224 */ /* 0x000fe200078e0005 */
[----:B------:R-:W-:Y:S01]  /*f030*/  MOV R240, R6 ;  /* 0x0000000600f07202 */ /* 0x000fe20000000f00 */
[----:B------:R-:W-:Y:S01]  /*f040*/  USHF.L.U64.HI UR22, UR10, 0x6, UR11 ;  /* 0x000000060a167899 */ /* 0x000fe2000801020b */
[----:B------:R-:W-:Y:S01]  /*f050*/  MOV R241, R11 ;  /* 0x0000000b00f17202 */ /* 0x000fe20000000f00 */
[----:B------:R-:W-:Y:S01]  /*f060*/  USHF.L.U32 UR13, UR8, 0x6, URZ ;  /* 0x00000006080d7899 */ /* 0x000fe2000800063f */
[----:B------:R-:W1:Y:S01]  /*f070*/  @!P1 LDC.64 R226, c[0x0][0x220] ;  /* 0x00008800ffe29b82 */ /* 0x000e620000000a00 */
[----:B------:R-:W-:-:S02]  /*f080*/  UIADD3 UR11, UR9, UR25, URZ ;  /* 0x00000019090b7290 */ /* 0x000fc4000fffe03f */
[----:B------:R-:W-:Y:S02]  /*f090*/  USHF.L.U32 UR23, UR10, 0x6, URZ ;  /* 0x000000060a177899 */ /* 0x000fe4000800063f */
[----:B------:R-:W-:Y:S01]  /*f0a0*/  UIADD3 UR26, UR26, UR33, URZ ;  /* 0x000000211a1a7290 */ /* 0x000fe2000fffe03f */
[----:B------:R-:W-:Y:S02]  /*f0b0*/  ULDC UR5, c[0x0][0x39c] ;  /* 0x0000e70000057ab9 */ /* 0x000fe40000000800 */
[----:B------:R-:W2:Y:S01]  /*f0c0*/  @!P1 LDC.64 R224, c[0x0][0x220] ;  /* 0x00008800ffe09b82 */ /* 0x000ea20000000a00 */
[----:B------:R-:W-:Y:S01]  /*f0d0*/  ULDC UR4, c[0x0][0x2ec] ;  /* 0x0000bb0000047ab9 */ /* 0x000fe20000000800 */
[----:B------:R-:W-:-:S06]  /*f0e0*/  ULDC.64 UR8, c[0x0][0x248] ;  /* 0x0000920000087ab9 */ /* 0x000fcc0000000a00 */
[----:B------:R-:W3:Y:S08]  /*f0f0*/  @!P1 LDC.64 R222, c[0x0][0x220] ;  /* 0x00008800ffde9b82 */ /* 0x000ef00000000a00 */
[----:B------:R-:W4:Y:S01]  /*f100*/  @!P1 LDC.64 R220, c[0x0][0x220] ;  /* 0x00008800ffdc9b82 */ /* 0x000f220000000a00 */
[----:B------:R-:W-:Y:S05]  /*f110*/  BRA `(.L_x_687) ;  /* 0x0000000000d47947 */ /* 0x000fea0003800000 */
.L_x_689:
        /* <DEDUP_REMOVED lines=22> */
[----:B---3--:R-:W-:Y:S02]  /*f280*/  @!P1 LEA R142, P5, R130, R136, 0x1 ;  /* 0x00000088828e9211 */ /* 0x008fe400078a08ff */
        /* <DEDUP_REMOVED lines=30> */
.L_x_687:
        /* <DEDUP_REMOVED lines=12> */
[C---:B------:R-:W-:Y:S02]  /*f530*/  @!P1 IADD3.X R34, R32.reuse, UR27, RZ, P3, !PT ;  /* 0x0000001b20229c10 */ /* 0x040fe40009ffe4ff */
[C---:B--2---:R-:W-:Y:S01]  /*f540*/  @!P1 LEA R46, P3, R31.reuse, R224, 0x1 ;  /* 0x000000e01f2e9211 */ /* 0x044fe200078608ff */
[----:B------:R-:W-:Y:S01]  /*f550*/  @P1 STS.64 [R229+0x4008], RZ ;  /* 0x004008ffe5001388 */ /* 0x000fe20000000a00 */
[----:B------:R-:W-:Y:S02]  /*f560*/  @!P1 IADD3.X R36, R32, UR12, RZ, P2, !PT ;  /* 0x0000000c20249c10 */ /* 0x000fe400097fe4ff */
[----:B------:R-:W-:Y:S02]  /*f570*/  @!P1 LEA.HI.X R47, R31, R225, R34, 0x1, P3 ;  /* 0x000000e11f2f9211 */ /* 0x000fe400018f0c22 */
[C---:B---3--:R-:W-:Y:S01]  /*f580*/  @!P1 LEA R44, P2, R33.reuse, R222, 0x1 ;  /* 0x000000de212c9211 */ /* 0x048fe200078408ff */
[----:B------:R-:W-:Y:S01]  /*f590*/  @P1 STS [R229+0x4000], RZ ;  /* 0x004000ffe5001388 */ /* 0x000fe20000000800 */
[----:B------:R-:W-:Y:S02]  /*f5a0*/  @!P1 IADD3 R35, P0, R40, UR24, RZ ;  /* 0x0000001828239c10 */ /* 0x000fe4000ff1e0ff */
[----:B------:R-:W-:Y:S01]  /*f5b0*/  @!P1 LEA.HI.X R45, R33, R223, R36, 0x1, P2 ;  /* 0x000000df212d9211 */ /* 0x000fe200010f0c24 */
[----:B------:R-:W-:Y:S01]  /*f5c0*/  @P1 STS [R229+0x4004], RZ ;  /* 0x004004ffe5001388 */ /* 0x000fe20000000800 */
[----:B------:R-:W-:Y:S02]  /*f5d0*/  @!P1 IADD3.X R38, R32, UR11, RZ, P0, !PT ;  /* 0x0000000b20269c10 */ /* 0x000fe400087fe4ff */
        /* <DEDUP_REMOVED lines=25> */
[----:B------:R-:W-:Y:S08]  /*f770*/  LDSM.16.M88.4 R128, [R159+0x1000] ;  /* 0x001000009f80783b */ /* 0x000ff00000000200 */
[----:B------:R-:W-:Y:S08]  /*f780*/  LDSM.16.M88.4 R144, [R157] ;  /* 0x000000009d90783b */ /* 0x000ff00000000200 */
[----:B------:R-:W-:Y:S08]  /*f790*/  LDSM.16.M88.4 R168, [R156] ;  /* 0x000000009ca8783b */ /* 0x000ff00000000200 */
[----:B------:R-:W-:Y:S08]  /*f7a0*/  LDSM.16.M88.4 R132, [R157+0x1000] ;  /* 0x001000009d84783b */ /* 0x000ff00000000200 */
[----:B------:R-:W-:Y:S08]  /*f7b0*/  LDSM.16.M88.4 R164, [R158+0x2400] ;  /* 0x002400009ea4783b */ /* 0x000ff00000000200 */
[----:B------:R-:W-:Y:S08]  /*f7c0*/  LDSM.16.M88.4 R172, [R156+0x400] ;  /* 0x000400009cac783b */ /* 0x000ff00000000200 */
[----:B------:R-:W4:Y:S08]  /*f7d0*/  LDSM.16.M88.4 R64, [R158+0x2c00] ;  /* 0x002c00009e40783b */ /* 0x000f300000000200 */
[----:B------:R-:W-:Y:S08]  /*f7e0*/  LDSM.16.M88.4 R68, [R156+0xc00] ;  /* 0x000c00009c44783b */ /* 0x000ff00000000200 */
[----:B------:R-:W-:Y:S08]  /*f7f0*/  LDSM.16.M88.4 R92, [R156+0x1000] ;  /* 0x001000009c5c783b */ /* 0x000ff00000000200 */
[----:B------:R-:W5:Y:S08]  /*f800*/  LDSM.16.M88.4 R112, [R158+0x3400] ;  /* 0x003400009e70783b */ /* 0x000f700000000200 */
[----:B------:R-:W1:Y:S08]  /*f810*/  LDSM.16.M88.4 R88, [R158+0x3800] ;  /* 0x003800009e58783b */ /* 0x000e700000000200 */
[----:B------:R-:W2:Y:S08]  /*f820*/  LDSM.16.M88.4 R80, [R158+0x3c00] ;  /* 0x003c00009e50783b */ /* 0x000eb00000000200 */
[----:B------:R-:W2:Y:S01]  /*f830*/  LDSM.16.M88.4 R120, [R156+0x1c00] ;  /* 0x001c00009c78783b */ /* 0x000ea20000000200 */
[C---:B---3--:R-:W-:Y:S06]  /*f840*/  HMMA.16816.F32.BF16 R148, R136.reuse, R152, RZ ;  /* 0x000000988894723c */ /* 0x048fec00000418ff */
[C---:B------:R-:W-:Y:S06]  /*f850*/  HMMA.16816.F32.BF16 R160, R136.reuse, R154, RZ ;  /* 0x0000009a88a0723c */ /* 0x040fec00000418ff */
[C---:B----4-:R-:W-:Y:S06]  /*f860*/  HMMA.16816.F32.BF16 R52, R136.reuse, R64, RZ ;  /* 0x000000408834723c */ /* 0x050fec00000418ff */
[C---:B------:R-:W-:Y:S06]  /*f870*/  HMMA.16816.F32.BF16 R60, R136.reuse, R66, RZ ;  /* 0x00000042883c723c */ /* 0x040fec00000418ff */
[----:B-----5:R-:W-:Y:S06]  /*f880*/  HMMA.16816.F32.BF16 R84, R136, R112, RZ ;  /* 0x000000708854723c */ /* 0x020fec00000418ff */
[----:B------:R-:W-:Y:S06]  /*f890*/  HMMA.16816.F32.BF16 R160, R144, R170, R160 ;  /* 0x000000aa90a0723c */ /* 0x000fec00000418a0 */
[C---:B------:R-:W-:Y:S06]  /*f8a0*/  HMMA.16816.F32.BF16 R116, R136.reuse, R114, RZ ;  /* 0x000000728874723c */ /* 0x040fec00000418ff */
[C---:B-1----:R-:W-:Y:S06]  /*f8b0*/  HMMA.16816.F32.BF16 R108, R136.reuse, R88, RZ ;  /* 0x00000058886c723c */ /* 0x042fec00000418ff */
[C---:B--2---:R-:W-:Y:S06]  /*f8c0*/  HMMA.16816.F32.BF16 R100, R136.reuse, R80, RZ ;  /* 0x000000508864723c */ /* 0x044fec00000418ff */
[----:B------:R-:W-:Y:S01]  /*f8d0*/  FMUL.FTZ R160, R160, UR5 ;  /* 0x00000005a0a07c20 */ /* 0x000fe20008410000 */
[----:B------:R-:W-:Y:S01]  /*f8e0*/  FMUL.FTZ R162, R162, UR5 ;  /* 0x00000005a2a27c20 */ /* 0x000fe20008410000 */
[----:B------:R-:W-:Y:S02]  /*f8f0*/  HMMA.16816.F32.BF16 R96, R136, R82, RZ ;  /* 0x000000528860723c */ /* 0x000fe400000418ff */
[----:B------:R-:W-:Y:S04]  /*f900*/  MUFU.TANH R9, R160 ;  /* 0x000000a000097308 */ /* 0x000fe80000002400 */
[C---:B------:R-:W-:Y:S06]  /*f910*/  HMMA.16816.F32.BF16 R148, R144.reuse, R168, R148 ;  /* 0x000000a89094723c */ /* 0x040fec0000041894 */
[----:B------:R-:W-:Y:S01]  /*f920*/  MUFU.TANH R10, R162 ;  /* 0x000000a2000a7308 */ /* 0x000fe20000002400 */
[C---:B------:R-:W-:Y:S06]  /*f930*/  HMMA.16816.F32.BF16 R52, R144.reuse, R68, R52 ;  /* 0x000000449034723c */ /* 0x040fec0000041834 */
[----:B------:R-:W-:Y:S06]  /*f940*/  HMMA.16816.F32.BF16 R60, R144, R70, R60 ;  /* 0x00000046903c723c */ /* 0x000fec000004183c */
[C---:B------:R-:W-:Y:S05]  /*f950*/  HMMA.16816.F32.BF16 R56, R128.reuse, R64, RZ ;  /* 0x000000408038723c */ /* 0x040fea00000418ff */
[----:B------:R-:W-:Y:S01]  /*f960*/  FMUL.FTZ R0, R148, UR5 ;  /* 0x0000000594007c20 */ /* 0x000fe20008410000 */
[----:B------:R-:W-:Y:S01]  /*f970*/  FMUL.FTZ R2, R150, UR5 ;  /* 0x0000000596027c20 */ /* 0x000fe20008410000 */
[----:B------:R-:W-:Y:S01]  /*f980*/  FMUL.FTZ R127, R149, UR5 ;  /* 0x00000005957f7c20 */ /* 0x000fe20008410000 */
[----:B------:R-:W-:Y:S03]  /*f990*/  HMMA.16816.F32.BF16 R64, R128, R66, RZ ;  /* 0x000000428040723c */ /* 0x000fe600000418ff */
[----:B------:R-:W-:Y:S01]  /*f9a0*/  FMUL.FTZ R124, R151, UR5 ;  /* 0x00000005977c7c20 */ /* 0x000fe20008410000 */
[----:B------:R-:W-:Y:S01]  /*f9b0*/  MUFU.TANH R5, R127 ;  /* 0x0000007f00057308 */ /* 0x000fe20000002400 */
[----:B------:R-:W-:Y:S01]  /*f9c0*/  FMUL.FTZ R53, R53, UR5 ;  /* 0x0000000535357c20 */ /* 0x000fe20008410000 */
[----:B------:R-:W-:Y:S08]  /*f9d0*/  HMMA.16816.F32.BF16 R148, R136, R164, RZ ;  /* 0x000000a48894723c */ /* 0x000ff000000418ff */
[----:B------:R1:W-:Y:S01]  /*f9e0*/  MUFU.TANH R6, R124 ;  /* 0x0000007c00067308 */ /* 0x0003e20000002400 */
[----:B------:R-:W-:Y:S03]  /*f9f0*/  HMMA.16816.F32.BF16 R140, R128, R152, RZ ;  /* 0x00000098808c723c */ /* 0x000fe600000418ff */
[----:B------:R-:W-:Y:S03]  /*fa00*/  FMUL.FTZ R61, R61, UR5 ;  /* 0x000000053d3d7c20 */ /* 0x000fe60008410000 */
[C---:B------:R-:W-:Y:S03]  /*fa10*/  HMMA.16816.F32.BF16 R56, R132.reuse, R68, R56 ;  /* 0x000000448438723c */ /* 0x040fe60000041838 */
[----:B------:R-:W2:Y:S03]  /*fa20*/  MUFU.TANH R0, R0 ;  /* 0x0000000000007308 */ /* 0x000ea60000002400 */
[----:B------:R-:W-:Y:S07]  /*fa30*/  HMMA.16816.F32.BF16 R64, R132, R70, R64 ;  /* 0x000000468440723c */ /* 0x000fee0000041840 */
[----:B------:R-:W3:Y:S01]  /*fa40*/  MUFU.TANH R2, R2 ;  /* 0x0000000200027308 */ /* 0x000ee20000002400 */
[----:B------:R-:W-:Y:S09]  /*fa50*/  HMMA.16816.F32.BF16 R148, R144, R172, R148 ;  /* 0x000000ac9094723c */ /* 0x000ff20000041894 */
[----:B------:R-:W-:Y:S01]  /*fa60*/  MUFU.TANH R53, R53 ;  /* 0x0000003500357308 */ /* 0x000fe20000002400 */
[----:B------:R-:W-:Y:S06]  /*fa70*/  HMMA.16816.F32.BF16 R152, R128, R154, RZ ;  /* 0x0000009a8098723c */ /* 0x000fec00000418ff */
[----:B------:R-:W-:Y:S03]  /*fa80*/  HMMA.16816.F32.BF16 R140, R132, R168, R140 ;  /* 0x000000a8848c723c */ /* 0x000fe6000004188c */
[----:B------:R-:W-:Y:S03]  /*fa90*/  MUFU.TANH R61, R61 ;  /* 0x0000003d003d7308 */ /* 0x000fe60000002400 */
[----:B------:R-:W-:Y:S05]  /*faa0*/  HMMA.16816.F32.BF16 R104, R128, R88, RZ ;  /* 0x000000588068723c */ /* 0x000fea00000418ff */
[----:B------:R-:W-:Y:S01]  /*fab0*/  FMUL.FTZ R150, R150, UR5 ;  /* 0x0000000596967c20 */ /* 0x000fe20008410000 */
[----:B------:R-:W-:Y:S03]  /*fac0*/  HMMA.16816.F32.BF16 R100, R144, R120, R100 ;  /* 0x000000789064723c */ /* 0x000fe60000041864 */
[----:B------:R-:W-:Y:S03]  /*fad0*/  MUFU.TANH R18, R150 ;  /* 0x0000009600127308 */ /* 0x000fe60000002400 */
[----:B------:R-:W-:Y:S06]  /*fae0*/  HMMA.16816.F32.BF16 R152, R132, R170, R152 ;  /* 0x000000aa8498723c */ /* 0x000fec0000041898 */
[----:B------:R-:W-:Y:S01]  /*faf0*/  FMUL.FTZ R169, R141, UR5 ;  /* 0x000000058da97c20 */ /* 0x000fe20008410000 */
[----:B------:R-:W-:Y:S01]  /*fb00*/  FMUL.FTZ R168, R143, UR5 ;  /* 0x000000058fa87c20 */ /* 0x000fe20008410000 */
[----:B------:R-:W-:Y:S03]  /*fb10*/  FMUL.FTZ R3, R140, UR5 ;  /* 0x000000058c037c20 */ /* 0x000fe60008410000 */
[----:B------:R-:W-:Y:S01]  /*fb20*/  FMUL.FTZ R4, R142, UR5 ;  /* 0x000000058e047c20 */ /* 0x000fe20008410000 */
[----:B------:R-:W-:Y:S01]  /*fb30*/  MUFU.TANH R7, R169 ;  /* 0x000000a900077308 */ /* 0x000fe20000002400 */
[----:B------:R-:W-:Y:S06]  /*fb40*/  HMMA.16816.F32.BF16 R140, R128, R164, RZ ;  /* 0x000000a4808c723c */ /* 0x000fec00000418ff */
[----:B------:R-:W-:Y:S03]  /*fb50*/  HMMA.16816.F32.BF16 R96, R144, R122, R96 ;  /* 0x0000007a9060723c */ /* 0x000fe60000041860 */
[----:B------:R4:W-:Y:S02]  /*fb60*/  MUFU.TANH R8, R168 ;  /* 0x000000a800087308 */ /* 0x0009e40000002400 */
[----:B------:R-:W-:Y:S08]  /*fb70*/  FMUL.FTZ R153, R153, UR5 ;  /* 0x0000000599997c20 */ /* 0x000ff00008410000 */
[----:B------:R-:W5:Y:S01]  /*fb80*/  MUFU.TANH R3, R3 ;  /* 0x0000000300037308 */ /* 0x000f620000002400 */
[----:B------:R-:W-:Y:S01]  /*fb90*/  FMUL.FTZ R155, R155, UR5 ;  /* 0x000000059b9b7c20 */ /* 0x000fe20008410000 */
[----:B-1----:R-:W-:Y:S01]  /*fba0*/  FMUL.FTZ R124, R154, UR5 ;  /* 0x000000059a7c7c20 */ /* 0x002fe20008410000 */
[----:B------:R-:W-:Y:S01]  /*fbb0*/  FMUL.FTZ R154, R161, UR5 ;  /* 0x00000005a19a7c20 */ /* 0x000fe20008410000 */
[----:B------:R-:W-:Y:S01]  /*fbc0*/  FMUL.FTZ R127, R152, UR5 ;  /* 0x00000005987f7c20 */ /* 0x000fe20008410000 */
[----:B------:R-:W-:Y:S05]  /*fbd0*/  FMUL.FTZ R152, R163, UR5 ;  /* 0x00000005a3987c20 */ /* 0x000fea0008410000 */
[----:B------:R1:W-:Y:S01]  /*fbe0*/  MUFU.TANH R12, R124 ;  /* 0x0000007c000c7308 */ /* 0x0003e20000002400 */
[----:B------:R-:W2:Y:S01]  /*fbf0*/  LDSM.16.M88.4 R160, [R158+0x2800] ;  /* 0x002800009ea0783b */ /* 0x000ea20000000200 */
[----:B----4-:R-:W-:Y:S08]  /*fc00*/  HMMA.16816.F32.BF16 R168, R136, R166, RZ ;  /* 0x000000a688a8723c */ /* 0x010ff000000418ff */
[----:B------:R-:W-:Y:S01]  /*fc10*/  MUFU.TANH R13, R154 ;  /* 0x0000009a000d7308 */ /* 0x000fe20000002400 */
[----:B------:R-:W-:Y:S06]  /*fc20*/  HMMA.16816.F32.BF16 R140, R132, R172, R140 ;  /* 0x000000ac848c723c */ /* 0x000fec000004188c */
[----:B------:R-:W-:Y:S03]  /*fc30*/  HMMA.16816.F32.BF16 R164, R128, R166, RZ ;  /* 0x000000a680a4723c */ /* 0x000fe600000418ff */
[----:B------:R-:W-:Y:S02]  /*fc40*/  MUFU.TANH R14, R152 ;  /* 0x00000098000e7308 */ /* 0x000fe40000002400 */
[----:B-1----:R-:W-:Y:S08]  /*fc50*/  FMUL.FTZ R124, R148, UR5 ;  /* 0x00000005947c7c20 */ /* 0x002ff00008410000 */
[----:B------:R-:W-:Y:S01]  /*fc60*/  MUFU.TANH R15, R153 ;  /* 0x00000099000f7308 */ /* 0x000fe20000002400 */
[-C--:B------:R-:W-:Y:S09]  /*fc70*/  HMMA.16816.F32.BF16 R168, R144, R174.reuse, R168 ;  /* 0x000000ae90a8723c */ /* 0x080ff200000418a8 */
[----:B------:R1:W-:Y:S02]  /*fc80*/  MUFU.TANH R16, R155 ;  /* 0x0000009b00107308 */ /* 0x0003e40000002400 */
[----:B------:R-:W-:Y:S01]  /*fc90*/  FMUL.FTZ R140, R140, UR5 ;  /* 0x000000058c8c7c20 */ /* 0x000fe20008410000 */
[----:B------:R-:W-:Y:S01]  /*fca0*/  FMUL.FTZ R173, R141, UR5 ;  /* 0x000000058dad7c20 */ /* 0x000fe20008410000 */
[----:B------:R-:W-:Y:S01]  /*fcb0*/  FMUL.FTZ R172, R143, UR5 ;  /* 0x000000058fac7c20 */ /* 0x000fe20008410000 */
[----:B------:R-:W-:Y:S05]  /*fcc0*/  HMMA.16816.F32.BF16 R164, R132, R174, R164 ;  /* 0x000000ae84a4723c */ /* 0x000fea00000418a4 */
[----:B------:R4:W-:Y:S01]  /*fcd0*/  MUFU.TANH R11, R127 ;  /* 0x0000007f000b7308 */ /* 0x0009e20000002400 */
[-C--:B--2---:R-:W-:Y:S09]  /*fce0*/  HMMA.16816.F32.BF16 R44, R136, R162.reuse, RZ ;  /* 0x000000a2882c723c */ /* 0x084ff200000418ff */
[----:B------:R2:W-:Y:S01]  /*fcf0*/  MUFU.TANH R17, R124 ;  /* 0x0000007c00117308 */ /* 0x0005e20000002400 */
[----:B-1----:R-:W1:Y:S01]  /*fd00*/  LDSM.16.M88.4 R152, [R156+0x800] ;  /* 0x000800009c98783b */ /* 0x002e620000000200 */
[----:B------:R-:W-:Y:S01]  /*fd10*/  FMUL.FTZ R168, R168, UR5 ;  /* 0x00000005a8a87c20 */ /* 0x000fe20008410000 */
[----:B------:R-:W-:Y:S02]  /*fd20*/  HMMA.16816.F32.BF16 R48, R128, R162, RZ ;  /* 0x000000a28030723c */ /* 0x000fe400000418ff */
[----:B------:R-:W-:Y:S05]  /*fd30*/  FMUL.FTZ R170, R170, UR5 ;  /* 0x00000005aaaa7c20 */ /* 0x000fea0008410000 */
[----:B------:R-:W-:Y:S01]  /*fd40*/  MUFU.TANH R19, R140 ;  /* 0x0000008c00137308 */ /* 0x000fe20000002400 */
[----:B----4-:R-:W-:Y:S03]  /*fd50*/  FMUL.FTZ R127, R142, UR5 ;  /* 0x000000058e7f7c20 */ /* 0x010fe60008410000 */
[----:B------:R-:W-:Y:S01]  /*fd60*/  FMUL.FTZ R142, R149, UR5 ;  /* 0x00000005958e7c20 */ /* 0x000fe20008410000 */
[----:B------:R-:W-:Y:S05]  /*fd70*/  FMUL.FTZ R31, R165, UR5 ;  /* 0x00000005a51f7c20 */ /* 0x000fea0008410000 */
[----:B------:R4:W-:Y:S01]  /*fd80*/  MUFU.TANH R21, R142 ;  /* 0x0000008e00157308 */ /* 0x0009e20000002400 */
[----:B--2---:R-:W-:Y:S01]  /*fd90*/  FMUL.FTZ R124, R151, UR5 ;  /* 0x00000005977c7c20 */ /* 0x004fe20008410000 */
[----:B------:R-:W-:Y:S01]  /*fda0*/  FMUL.FTZ R32, R167, UR5 ;  /* 0x00000005a7207c20 */ /* 0x000fe20008410000 */
[-C--:B------:R-:W-:Y:S07]  /*fdb0*/  HMMA.16816.F32.BF16 R148, R136, R160.reuse, RZ ;  /* 0x000000a08894723c */ /* 0x080fee00000418ff */
[----:B------:R2:W-:Y:S10]  /*fdc0*/  MUFU.TANH R20, R127 ;  /* 0x0000007f00147308 */ /* 0x0005f40000002400 */
[----:B------:R3:W-:Y:S01]  /*fdd0*/  MUFU.TANH R22, R124 ;  /* 0x0000007c00167308 */ /* 0x0007e20000002400 */
[----:B----4-:R-:W-:Y:S09]  /*fde0*/  HMMA.16816.F32.BF16 R140, R128, R160, RZ ;  /* 0x000000a0808c723c */ /* 0x010ff200000418ff */
[----:B------:R-:W4:Y:S01]  /*fdf0*/  MUFU.TANH R4, R4 ;  /* 0x0000000400047308 */ /* 0x000f220000002400 */
[C---:B-1----:R-:W-:Y:S05]  /*fe00*/  HMMA.16816.F32.BF16 R44, R144.reuse, R154, R44 ;  /* 0x0000009a902c723c */ /* 0x042fea000004182c */
[----:B--2---:R-:W-:Y:S01]  /*fe10*/  FMUL.FTZ R127, R164, UR5 ;  /* 0x00000005a47f7c20 */ /* 0x004fe20008410000 */
[----:B------:R-:W-:Y:S03]  /*fe20*/  HMMA.16816.F32.BF16 R148, R144, R152, R148 ;  /* 0x000000989094723c */ /* 0x000fe60000041894 */
[----:B------:R-:W1:Y:S02]  /*fe30*/  MUFU.TANH R23, R173 ;  /* 0x000000ad00177308 */ /* 0x000e640000002400 */
[----:B---3--:R-:W-:Y:S01]  /*fe40*/  FMUL.FTZ R124, R166, UR5 ;  /* 0x00000005a67c7c20 */ /* 0x008fe20008410000 */
[C---:B------:R-:W-:Y:S07]  /*fe50*/  HMMA.16816.F32.BF16 R48, R132.reuse, R154, R48 ;  /* 0x0000009a8430723c */ /* 0x040fee0000041830 */
[----:B------:R-:W-:Y:S01]  /*fe60*/  MUFU.TANH R27, R127 ;  /* 0x0000007f001b7308 */ /* 0x000fe20000002400 */
[----:B------:R-:W-:Y:S01]  /*fe70*/  FMUL.FTZ R161, R169, UR5 ;  /* 0x00000005a9a17c20 */ /* 0x000fe20008410000 */
[----:B------:R-:W-:Y:S01]  /*fe80*/  HMMA.16816.F32.BF16 R140, R132, R152, R140 ;  /* 0x00000098848c723c */ /* 0x000fe2000004188c */
[----:B------:R-:W2:Y:S07]  /*fe90*/  LDSM.16.M88.4 R152, [R156+0x1400] ;  /* 0x001400009c98783b */ /* 0x000eae0000000200 */
[----:B------:R3:W-:Y:S03]  /*fea0*/  MUFU.TANH R28, R124 ;  /* 0x0000007c001c7308 */ /* 0x0007e60000002400 */
[----:B------:R-:W-:Y:S01]  /*feb0*/  FMUL.FTZ R160, R171, UR5 ;  /* 0x00000005aba07c20 */ /* 0x000fe20008410000 */
[----:B------:R-:W-:Y:S01]  /*fec0*/  FMUL.FTZ R41, R44, UR5 ;  /* 0x000000052c297c20 */ /* 0x000fe20008410000 */
[----:B------:R-:W-:Y:S01]  /*fed0*/  FMUL.FTZ R42, R46, UR5 ;  /* 0x000000052e2a7c20 */ /* 0x000fe20008410000 */
[----:B------:R-:W-:Y:S01]  /*fee0*/  FMUL.FTZ R45, R45, UR5 ;  /* 0x000000052d2d7c20 */ /* 0x000fe20008410000 */
[----:B------:R-:W-:Y:S03]  /*fef0*/  FMUL.FTZ R33, R148, UR5 ;  /* 0x0000000594217c20 */ /* 0x000fe60008410000 */
[----:B------:R-:W1:Y:S01]  /*ff00*/  MUFU.TANH R24, R172 ;  /* 0x000000ac00187308 */ /* 0x000e620000002400 */
[----:B------:R-:W-:Y:S01]  /*ff10*/  FMUL.FTZ R34, R150, UR5 ;  /* 0x0000000596227c20 */ /* 0x000fe20008410000 */
[----:B------:R-:W-:Y:S01]  /*ff20*/  FMUL.FTZ R37, R149, UR5 ;  /* 0x0000000595257c20 */ /* 0x000fe20008410000 */
[----:B------:R-:W-:Y:S01]  /*ff30*/  FMUL.FTZ R38, R151, UR5 ;  /* 0x0000000597267c20 */ /* 0x000fe20008410000 */
[----:B------:R-:W-:Y:S01]  /*ff40*/  FMUL.FTZ R46, R47, UR5 ;  /* 0x000000052f2e7c20 */ /* 0x000fe20008410000 */
[----:B------:R-:W5:Y:S01]  /*ff50*/  LDSM.16.M88.4 R148, [R158+0x3000] ;  /* 0x003000009e94783b */ /* 0x000f620000000200 */
[----:B------:R-:W-:Y:S01]  /*ff60*/  FMUL.FTZ R43, R48, UR5 ;  /* 0x00000005302b7c20 */ /* 0x000fe20008410000 */
[----:B------:R-:W-:Y:S03]  /*ff70*/  FMUL.FTZ R44, R50, UR5 ;  /* 0x00000005322c7c20 */ /* 0x000fe60008410000 */
[----:B------:R-:W1:Y:S01]  /*ff80*/  MUFU.TANH R25, R168 ;  /* 0x000000a800197308 */ /* 0x000e620000002400 */
[C---:B---3--:R-:W-:Y:S03]  /*ff90*/  HMMA.16816.F32.BF16 R124, R128.reuse, R80, RZ ;  /* 0x00000050807c723c */ /* 0x048fe600000418ff */
[----:B------:R-:W-:Y:S01]  /*ffa0*/  FMUL.FTZ R35, R140, UR5 ;  /* 0x000000058c237c20 */ /* 0x000fe20008410000 */
[----:B------:R-:W-:Y:S01]  /*ffb0*/  FMUL.FTZ R36, R142, UR5 ;  /* 0x000000058e247c20 */ /* 0x000fe20008410000 */
[----:B------:R-:W-:Y:S01]  /*ffc0*/  FMUL.FTZ R39, R141, UR5 ;  /* 0x000000058d277c20 */ /* 0x000fe20008410000 */
[----:B------:R-:W-:Y:S03]  /*ffd0*/  FMUL.FTZ R40, R143, UR5 ;  /* 0x000000058f287c20 */ /* 0x000fe60008410000 */
[----:B------:R-:W3:Y:S01]  /*ffe0*/  MUFU.TANH R26, R170 ;  /* 0x000000aa001a7308 */ /* 0x000ee20000002400 */
[C---:B------:R-:W-:Y:S01]  /*fff0*/  HMMA.16816.F32.BF16 R140, R128.reuse, R112, RZ ;  /* 0x00000070808c723c */ /* 0x040fe200000418ff */
[----:B------:R-:W-:Y:S01]  /*10000*/  FMUL.FTZ R47, R49, UR5 ;  /* 0x00000005312f7c20 */ /* 0x000fe20008410000 */
[----:B------:R-:W-:Y:S01]  /*10010*/  FMUL.FTZ R48, R51, UR5 ;  /* 0x0000000533307c20 */ /* 0x000fe20008410000 */
[----:B------:R-:W-:Y:S03]  /*10020*/  FMUL.FTZ R49, R52, UR5 ;  /* 0x0000000534317c20 */ /* 0x000fe60008410000 */
[----:B------:R-:W-:Y:S03]  /*10030*/  HMMA.16816.F32.BF16 R112, R128, R114, RZ ;  /* 0x000000728070723c */ /* 0x000fe600000418ff */
[----:B------:R-:W3:Y:S02]  /*10040*/  MUFU.TANH R29, R161 ;  /* 0x000000a1001d7308 */ /* 0x000ee40000002400 */
[----:B------:R-:W-:Y:S01]  /*10050*/  FMUL.FTZ R50, R54, UR5 ;  /* 0x0000000536327c20 */ /* 0x000fe20008410000 */
[----:B------:R-:W-:Y:S01]  /*10060*/  FMUL.FTZ R51, R56, UR5 ;  /* 0x0000000538337c20 */ /* 0x000fe20008410000 */
[----:B--2---:R-:W-:Y:S06]  /*10070*/  HMMA.16816.F32.BF16 R116, R144, R154, R116 ;  /* 0x0000009a9074723c */ /* 0x004fec0000041874 */
[----:B------:R-:W2:Y:S01]  /*10080*/  MUFU.TANH R30, R160 ;  /* 0x000000a0001e7308 */ /* 0x000ea20000002400 */
[----:B------:R-:W-:Y:S01]  /*10090*/  FMUL.FTZ R52, R58, UR5 ;  /* 0x000000053a347c20 */ /* 0x000fe20008410000 */
[----:B------:R-:W-:Y:S08]  /*100a0*/  HMMA.16816.F32.BF16 R124, R132, R120, R124 ;  /* 0x00000078847c723c */ /* 0x000ff0000004187c */
[----:B------:R-:W2:Y:S01]  /*100b0*/  MUFU.TANH R31, R31 ;  /* 0x0000001f001f7308 */ /* 0x000ea20000002400 */
[----:B------:R-:W-:Y:S05]  /*100c0*/  HMMA.16816.F32.BF16 R84, R144, R152, R84 ;  /* 0x000000989054723c */ /* 0x000fea0000041854 */
[----:B------:R-:W-:Y:S01]  /*100d0*/  FMUL.FTZ R54, R55, UR5 ;  /* 0x0000000537367c20 */ /* 0x000fe20008410000 */
[C---:B-----5:R-:W-:Y:S03]  /*100e0*/  HMMA.16816.F32.BF16 R68, R136.reuse, R148, RZ ;  /* 0x000000948844723c */ /* 0x060fe600000418ff */
[----:B------:R-:W5:Y:S02]  /*100f0*/  MUFU.TANH R32, R32 ;  /* 0x0000002000207308 */ /* 0x000f640000002400 */
[----:B------:R-:W-:Y:S01]  /*10100*/  FMUL.FTZ R55, R57, UR5 ;  /* 0x0000000539377c20 */ /* 0x000fe20008410000 */
[----:B------:R-:W-:Y:S01]  /*10110*/  HMMA.16816.F32.BF16 R76, R136, R150, RZ ;  /* 0x00000096884c723c */ /* 0x000fe200000418ff */
[----:B------:R-:W-:Y:S01]  /*10120*/  FMUL.FTZ R121, R117, UR5 ;  /* 0x0000000575797c20 */ /* 0x000fe20008410000 */
[----:B------:R-:W-:Y:S05]  /*10130*/  FMUL.FTZ R56, R59, UR5 ;  /* 0x000000053b387c20 */ /* 0x000fea0008410000 */
[----:B------:R-:W5:Y:S01]  /*10140*/  MUFU.TANH R33, R33 ;  /* 0x0000002100217308 */ /* 0x000f620000002400 */
[----:B------:R-:W-:Y:S01]  /*10150*/  FMUL.FTZ R57, R60, UR5 ;  /* 0x000000053c397c20 */ /* 0x000fe20008410000 */
[C---:B------:R-:W-:Y:S08]  /*10160*/  HMMA.16816.F32.BF16 R72, R128.reuse, R148, RZ ;  /* 0x000000948048723c */ /* 0x040ff000000418ff */
[----:B------:R-:W5:Y:S01]  /*10170*/  MUFU.TANH R34, R34 ;  /* 0x0000002200227308 */ /* 0x000f620000002400 */
[----:B------:R-:W-:Y:S02]  /*10180*/  HMMA.16816.F32.BF16 R148, R128, R150, RZ ;  /* 0x000000968094723c */ /* 0x000fe400000418ff */
[----:B------:R-:W-:Y:S01]  /*10190*/  FMUL.FTZ R81, R84, UR5 ;  /* 0x0000000554517c20 */ /* 0x000fe20008410000 */
[----:B------:R-:W-:Y:S01]  /*101a0*/  FMUL.FTZ R58, R62, UR5 ;  /* 0x000000053e3a7c20 */ /* 0x000fe20008410000 */
[----:B------:R-:W-:Y:S02]  /*101b0*/  FMUL.FTZ R59, R64, UR5 ;  /* 0x00000005403b7c20 */ /* 0x000fe40008410000 */
[C---:B------:R-:W-:Y:S03]  /*101c0*/  HMMA.16816.F32.BF16 R68, R144.reuse, R92, R68 ;  /* 0x0000005c9044723c */ /* 0x040fe60000041844 */
[----:B------:R-:W5:Y:S02]  /*101d0*/  MUFU.TANH R35, R35 ;  /* 0x0000002300237308 */ /* 0x000f640000002400 */
[----:B------:R-:W-:Y:S01]  /*101e0*/  FMUL.FTZ R60, R66, UR5 ;  /* 0x00000005423c7c20 */ /* 0x000fe20008410000 */
[----:B------:R-:W-:Y:S07]  /*101f0*/  HMMA.16816.F32.BF16 R76, R144, R94, R76 ;  /* 0x0000005e904c723c */ /* 0x000fee000004184c */
[----:B------:R-:W5:Y:S01]  /*10200*/  MUFU.TANH R36, R36 ;  /* 0x0000002400247308 */ /* 0x000f620000002400 */
[----:B------:R-:W-:Y:S01]  /*10210*/  FMUL.FTZ R62, R63, UR5 ;  /* 0x000000053f3e7c20 */ /* 0x000fe20008410000 */
[C---:B------:R-:W-:Y:S08]  /*10220*/  HMMA.16816.F32.BF16 R72, R132.reuse, R92, R72 ;  /* 0x0000005c8448723c */ /* 0x040ff00000041848 */
[----:B------:R-:W5:Y:S01]  /*10230*/  MUFU.TANH R37, R37 ;  /* 0x0000002500257308 */ /* 0x000f620000002400 */
[----:B------:R-:W-:Y:S03]  /*10240*/  HMMA.16816.F32.BF16 R148, R132, R94, R148 ;  /* 0x0000005e8494723c */ /* 0x000fe60000041894 */
[----:B------:R-:W-:Y:S03]  /*10250*/  FMUL.FTZ R63, R65, UR5 ;  /* 0x00000005413f7c20 */ /* 0x000fe60008410000 */
[-C--:B------:R-:W-:Y:S03]  /*10260*/  HMMA.16816.F32.BF16 R92, R136, R90.reuse, RZ ;  /* 0x0000005a885c723c */ /* 0x080fe600000418ff */
[----:B------:R-:W5:Y:S01]  /*10270*/  MUFU.TANH R38, R38 ;  /* 0x0000002600267308 */ /* 0x000f620000002400 */
[----:B------:R-:W4:Y:S01]  /*10280*/  LDSM.16.M88.4 R136, [R156+0x1800] ;  /* 0x001800009c88783b */ /* 0x000f220000000200 */
[----:B------:R-:W-:Y:S01]  /*10290*/  FMUL.FTZ R64, R67, UR5 ;  /* 0x0000000543407c20 */ /* 0x000fe20008410000 */
[----:B------:R-:W-:Y:S07]  /*102a0*/  DEPBAR.LE SB0, 0x0 ;  /* 0x000080000000791a */ /* 0x000fee0000000000 */
[----:B------:R-:W5:Y:S01]  /*102b0*/  MUFU.TANH R39, R39 ;  /* 0x0000002700277308 */ /* 0x000f620000002400 */
[----:B------:R-:W-:Y:S01]  /*102c0*/  BAR.SYNC.DEFER_BLOCKING 0x0 ;  /* 0x0000000000007b1d */ /* 0x000fe20000010000 */
[----:B------:R-:W-:Y:S03]  /*102d0*/  HMMA.16816.F32.BF16 R88, R128, R90, RZ ;  /* 0x0000005a8058723c */ /* 0x000fe600000418ff */
[----:B------:R-:W-:Y:S01]  /*102e0*/  FMUL.FTZ R65, R68, UR5 ;  /* 0x0000000544417c20 */ /* 0x000fe20008410000 */
[----:B------:R-:W-:Y:S01]  /*102f0*/  FMUL.FTZ R66, R70, UR5 ;  /* 0x0000000546427c20 */ /* 0x000fe20008410000 */
[----:B------:R-:W-:Y:S03]  /*10300*/  FMUL.FTZ R67, R72, UR5 ;  /* 0x0000000548437c20 */ /* 0x000fe60008410000 */
[----:B------:R-:W5:Y:S01]  /*10310*/  MUFU.TANH R40, R40 ;  /* 0x0000002800287308 */ /* 0x000f620000002400 */
[----:B------:R-:W-:Y:S05]  /*10320*/  HMMA.16816.F32.BF16 R112, R132, R154, R112 ;  /* 0x0000009a8470723c */ /* 0x000fea0000041870 */
[----:B------:R-:W-:Y:S01]  /*10330*/  FMUL.FTZ R68, R74, UR5 ;  /* 0x000000054a447c20 */ /* 0x000fe20008410000 */
[----:B------:R-:W-:Y:S03]  /*10340*/  HMMA.16816.F32.BF16 R128, R128, R82, RZ ;  /* 0x000000528080723c */ /* 0x000fe600000418ff */
[----:B------:R-:W5:Y:S02]  /*10350*/  MUFU.TANH R41, R41 ;  /* 0x0000002900297308 */ /* 0x000f640000002400 */
[----:B------:R-:W-:Y:S01]  /*10360*/  FMUL.FTZ R69, R69, UR5 ;  /* 0x0000000545457c20 */ /* 0x000fe20008410000 */
[C---:B------:R-:W-:Y:S07]  /*10370*/  HMMA.16816.F32.BF16 R140, R132.reuse, R152, R140 ;  /* 0x00000098848c723c */ /* 0x040fee000004188c */
[----:B------:R-:W5:Y:S01]  /*10380*/  MUFU.TANH R42, R42 ;  /* 0x0000002a002a7308 */ /* 0x000f620000002400 */
[----:B------:R-:W-:Y:S03]  /*10390*/  FMUL.FTZ R70, R71, UR5 ;  /* 0x0000000547467c20 */ /* 0x000fe60008410000 */
[----:B------:R-:W-:Y:S01]  /*103a0*/  FMUL.FTZ R71, R73, UR5 ;  /* 0x0000000549477c20 */ /* 0x000fe20008410000 */
[----:B------:R-:W-:Y:S01]  /*103b0*/  FMUL.FTZ R72, R75, UR5 ;  /* 0x000000054b487c20 */ /* 0x000fe20008410000 */
[----:B------:R-:W-:Y:S04]  /*103c0*/  FMUL.FTZ R73, R76, UR5 ;  /* 0x000000054c497c20 */ /* 0x000fe80008410000 */
[----:B------:R-:W5:Y:S01]  /*103d0*/  MUFU.TANH R43, R43 ;  /* 0x0000002b002b7308 */ /* 0x000f620000002400 */
[----:B----4-:R-:W-:Y:S03]  /*103e0*/  HMMA.16816.F32.BF16 R104, R132, R136, R104 ;  /* 0x000000888468723c */ /* 0x010fe60000041868 */
[----:B------:R-:W-:Y:S01]  /*103f0*/  FMUL.FTZ R117, R114, UR5 ;  /* 0x0000000572757c20 */ /* 0x000fe20008410000 */
[----:B------:R-:W-:Y:S01]  /*10400*/  FMUL.FTZ R114, R102, UR5 ;  /* 0x0000000566727c20 */ /* 0x000fe20008410000 */
[----:B------:R-:W-:Y:S01]  /*10410*/  FMUL.FTZ R74, R78, UR5 ;  /* 0x000000054e4a7c20 */ /* 0x000fe20008410000 */
[C---:B------:R-:W-:Y:S03]  /*10420*/  HMMA.16816.F32.BF16 R92, R144.reuse, R138, R92 ;  /* 0x0000008a905c723c */ /* 0x040fe6000004185c */
[----:B------:R-:W4:Y:S02]  /*10430*/  MUFU.TANH R44, R44 ;  /* 0x0000002c002c7308 */ /* 0x000f240000002400 */
[----:B------:R-:W-:Y:S01]  /*10440*/  FMUL.FTZ R75, R148, UR5 ;  /* 0x00000005944b7c20 */ /* 0x000fe20008410000 */
[----:B------:R-:W-:Y:S07]  /*10450*/  HMMA.16816.F32.BF16 R108, R144, R136, R108 ;  /* 0x00000088906c723c */ /* 0x000fee000004186c */
[----:B------:R-:W4:Y:S01]  /*10460*/  MUFU.TANH R45, R45 ;  /* 0x0000002d002d7308 */ /* 0x000f220000002400 */
[----:B------:R-:W-:Y:S01]  /*10470*/  FMUL.FTZ R84, R142, UR5 ;  /* 0x000000058e547c20 */ /* 0x000fe20008410000 */
[C---:B------:R-:W-:Y:S08]  /*10480*/  HMMA.16816.F32.BF16 R136, R132.reuse, R138, R88 ;  /* 0x0000008a8488723c */ /* 0x040ff00000041858 */
[----:B------:R-:W4:Y:S01]  /*10490*/  MUFU.TANH R46, R46 ;  /* 0x0000002e002e7308 */ /* 0x000f220000002400 */
[----:B------:R-:W-:Y:S03]  /*104a0*/  HMMA.16816.F32.BF16 R128, R132, R122, R128 ;  /* 0x0000007a8480723c */ /* 0x000fe60000041880 */
[----:B------:R-:W-:Y:S01]  /*104b0*/  FMUL.FTZ R89, R116, UR5 ;  /* 0x0000000574597c20 */ /* 0x000fe20008410000 */
[----:B------:R-:W-:Y:S05]  /*104c0*/  FMUL.FTZ R116, R105, UR5 ;  /* 0x0000000569747c20 */ /* 0x000fea0008410000 */
[----:B------:R-:W4:Y:S02]  /*104d0*/  MUFU.TANH R47, R47 ;  /* 0x0000002f002f7308 */ /* 0x000f240000002400 */
[----:B------:R-:W-:Y:S01]  /*104e0*/  FMUL.FTZ R105, R92, UR5 ;  /* 0x000000055c697c20 */ /* 0x000fe20008410000 */
[----:B------:R-:W-:Y:S01]  /*104f0*/  FMUL.FTZ R142, R113, UR5 ;  /* 0x00000005718e7c20 */ /* 0x000fe20008410000 */
[----:B------:R-:W-:Y:S01]  /*10500*/  FMUL.FTZ R123, R110, UR5 ;  /* 0x000000056e7b7c20 */ /* 0x000fe20008410000 */
[----:B------:R-:W-:Y:S01]  /*10510*/  FMUL.FTZ R110, R95, UR5 ;  /* 0x000000055f6e7c20 */ /* 0x000fe20008410000 */
[----:B------:R-:W-:Y:S04]  /*10520*/  MOV R95, UR7 ;  /* 0x00000007005f7c02 */ /* 0x000fe80008000f00 */
[----:B------:R1:W-:Y:S01]  /*10530*/  MUFU.TANH R92, R117 ;  /* 0x00000075005c7308 */ /* 0x0003e20000002400 */
[----:B------:R-:W-:Y:S01]  /*10540*/  FMUL.FTZ R113, R100, UR5 ;  /* 0x0000000564717c20 */ /* 0x000fe20008410000 */
[----:B------:R-:W-:Y:S01]  /*10550*/  FMUL.FTZ R88, R143, UR5 ;  /* 0x000000058f587c20 */ /* 0x000fe20008410000 */
[----:B------:R-:W-:Y:S01]  /*10560*/  LEA R177, R95, R182, 0x7 ;  /* 0x000000b65fb17211 */ /* 0x000fe200078e38ff */
[----:B------:R-:W-:Y:S01]  /*10570*/  FMUL.FTZ R143, R119, UR5 ;  /* 0x00000005778f7c20 */ /* 0x000fe20008410000 */
[----:B------:R-:W-:Y:S01]  /*10580*/  FMUL.FTZ R119, R125, UR5 ;  /* 0x000000057d777c20 */ /* 0x000fe20008410000 */
[----:B------:R-:W-:Y:S01]  /*10590*/  FMUL.FTZ R122, R98, UR5 ;  /* 0x00000005627a7c20 */ /* 0x000fe20008410000 */
[----:B------:R-:W-:Y:S03]  /*105a0*/  IADD3 R100, R177, 0x1, RZ ;  /* 0x00000001b1647810 */ /* 0x000fe60007ffe0ff */
[----:B------:R-:W4:Y:S01]  /*105b0*/  MUFU.TANH R48, R48 ;  /* 0x0000003000307308 */ /* 0x000f220000002400 */
[----:B------:R-:W-:Y:S01]  /*105c0*/  FMUL.FTZ R125, R97, UR5 ;  /* 0x00000005617d7c20 */ /* 0x000fe20008410000 */
[----:B------:R-:W-:Y:S01]  /*105d0*/  IADD3 R97, R177, 0x8, RZ ;  /* 0x00000008b1617810 */ /* 0x000fe20007ffe0ff */
[----:B------:R-:W-:Y:S01]  /*105e0*/  FMUL.FTZ R134, R124, UR5 ;  /* 0x000000057c867c20 */ /* 0x000fe20008410000 */
[----:B------:R-:W-:Y:S01]  /*105f0*/  I2FP.F32.S32 R98, R100 ;  /* 0x0000006400627245 */ /* 0x000fe20000201400 */
[----:B------:R-:W-:Y:S01]  /*10600*/  FMUL.FTZ R124, R126, UR5 ;  /* 0x000000057e7c7c20 */ /* 0x000fe20008410000 */
[----:B------:R-:W-:Y:S01]  /*10610*/  FMUL.FTZ R126, R99, UR5 ;  /* 0x00000005637e7c20 */ /* 0x000fe20008410000 */
[----:B------:R-:W-:Y:S03]  /*10620*/  IADD3 R99, R177, 0x9, RZ ;  /* 0x00000009b1637810 */ /* 0x000fe60007ffe0ff */
[----:B------:R-:W4:Y:S01]  /*10630*/  MUFU.TANH R49, R49 ;  /* 0x0000003100317308 */ /* 0x000f220000002400 */
[----:B-1----:R-:W-:Y:S01]  /*10640*/  FMUL.FTZ R117, R101, UR5 ;  /* 0x0000000565757c20 */ /* 0x002fe20008410000 */
[----:B------:R-:W-:Y:S01]  /*10650*/  I2FP.F32.S32 R101, R177 ;  /* 0x000000b100657245 */ /* 0x000fe20000201400 */
[----:B------:R-:W-:Y:S01]  /*10660*/  FMUL.FTZ R132, R108, UR5 ;  /* 0x000000056c847c20 */ /* 0x000fe20008410000 */
[----:B------:R-:W-:Y:S01]  /*10670*/  I2FP.F32.S32 R100, R97 ;  /* 0x0000006100647245 */ /* 0x000fe20000201400 */
[----:B------:R-:W-:Y:S01]  /*10680*/  FMUL.FTZ R108, R109, UR5 ;  /* 0x000000056d6c7c20 */ /* 0x000fe20008410000 */
[----:B------:R-:W-:Y:S01]  /*10690*/  I2FP.F32.S32 R102, R99 ;  /* 0x0000006300667245 */ /* 0x000fe20000201400 */
[C---:B------:R-:W-:Y:S03]  /*106a0*/  FFMA.FTZ R0, R101.reuse, UR6, R0 ;  /* 0x0000000665007c23 */ /* 0x040fe60008010000 */
[----:B------:R-:W1:Y:S01]  /*106b0*/  MUFU.TANH R50, R50 ;  /* 0x0000003200327308 */ /* 0x000e620000002400 */
[C---:B------:R-:W-:Y:S01]  /*106c0*/  FFMA.FTZ R2, R101.reuse, UR6, R2 ;  /* 0x0000000665027c23 */ /* 0x040fe20008010002 */
[C---:B------:R-:W-:Y:S01]  /*106d0*/  FFMA.FTZ R3, R101.reuse, UR6, R3 ;  /* 0x0000000665037c23 */ /* 0x040fe20008010003 */
[----:B------:R-:W-:Y:S01]  /*106e0*/  FFMA.FTZ R4, R101, UR6, R4 ;  /* 0x0000000665047c23 */ /* 0x000fe20008010004 */
[C---:B------:R-:W-:Y:S01]  /*106f0*/  FFMA.FTZ R5, R98.reuse, UR6, R5 ;  /* 0x0000000662057c23 */ /* 0x040fe20008010005 */
[C---:B------:R-:W-:Y:S01]  /*10700*/  FFMA.FTZ R6, R98.reuse, UR6, R6 ;  /* 0x0000000662067c23 */ /* 0x040fe20008010006 */
[C---:B------:R-:W-:Y:S01]  /*10710*/  FFMA.FTZ R7, R98.reuse, UR6, R7 ;  /* 0x0000000662077c23 */ /* 0x040fe20008010007 */
[----:B------:R-:W-:Y:S03]  /*10720*/  FFMA.FTZ R8, R98, UR6, R8 ;  /* 0x0000000662087c23 */ /* 0x000fe60008010008 */
[----:B------:R-:W1:Y:S01]  /*10730*/  MUFU.TANH R51, R51 ;  /* 0x0000003300337308 */ /* 0x000e620000002400 */
[C---:B------:R-:W-:Y:S01]  /*10740*/  IADD3 R98, R177.reuse, 0x10, RZ ;  /* 0x00000010b1627810 */ /* 0x040fe20007ffe0ff */
[C---:B------:R-:W-:Y:S01]  /*10750*/  FFMA.FTZ R9, R100.reuse, UR6, R9 ;  /* 0x0000000664097c23 */ /* 0x040fe20008010009 */
[C---:B------:R-:W-:Y:S01]  /*10760*/  FFMA.FTZ R10, R100.reuse, UR6, R10 ;  /* 0x00000006640a7c23 */ /* 0x040fe2000801000a */
[C---:B------:R-:W-:Y:S01]  /*10770*/  FFMA.FTZ R11, R100.reuse, UR6, R11 ;  /* 0x00000006640b7c23 */ /* 0x040fe2000801000b */
[----:B------:R-:W-:Y:S01]  /*10780*/  FFMA.FTZ R12, R100, UR6, R12 ;  /* 0x00000006640c7c23 */ /* 0x000fe2000801000c */
[C---:B------:R-:W-:Y:S01]  /*10790*/  IADD3 R99, R177.reuse, 0x11, RZ ;  /* 0x00000011b1637810 */ /* 0x040fe20007ffe0ff */
[C---:B------:R-:W-:Y:S03]  /*107a0*/  FFMA.FTZ R13, R102.reuse, UR6, R13 ;  /* 0x00000006660d7c23 */ /* 0x040fe6000801000d */
[----:B------:R-:W1:Y:S01]  /*107b0*/  MUFU.TANH R52, R52 ;  /* 0x0000003400347308 */ /* 0x000e620000002400 */
[----:B------:R-:W-:Y:S01]  /*107c0*/  I2FP.F32.S32 R100, R98 ;  /* 0x0000006200647245 */ /* 0x000fe20000201400 */
[C---:B------:R-:W-:Y:S01]  /*107d0*/  FFMA.FTZ R14, R102.reuse, UR6, R14 ;  /* 0x00000006660e7c23 */ /* 0x040fe2000801000e */
[C---:B------:R-:W-:Y:S01]  /*107e0*/  FFMA.FTZ R15, R102.reuse, UR6, R15 ;  /* 0x00000006660f7c23 */ /* 0x040fe2000801000f */
[----:B------:R-:W-:Y:S01]  /*107f0*/  FFMA.FTZ R16, R102, UR6, R16 ;  /* 0x0000000666107c23 */ /* 0x000fe20008010010 */
[C---:B------:R-:W-:Y:S01]  /*10800*/  IADD3 R101, R177.reuse, 0x18, RZ ;  /* 0x00000018b1657810 */ /* 0x040fe20007ffe0ff */
[C---:B------:R-:W-:Y:S01]  /*10810*/  FFMA.FTZ R17, R100.reuse, UR6, R17 ;  /* 0x0000000664117c23 */ /* 0x040fe20008010011 */
[----:B------:R-:W-:Y:S03]  /*10820*/  I2FP.F32.S32 R102, R99 ;  /* 0x0000006300667245 */ /* 0x000fe60000201400 */
[----:B------:R2:W-:Y:S01]  /*10830*/  MUFU.TANH R98, R123 ;  /* 0x0000007b00627308 */ /* 0x0005e20000002400 */
[C---:B------:R-:W-:Y:S01]  /*10840*/  FFMA.FTZ R18, R100.reuse, UR6, R18 ;  /* 0x0000000664127c23 */ /* 0x040fe20008010012 */
[C---:B------:R-:W-:Y:S01]  /*10850*/  FFMA.FTZ R19, R100.reuse, UR6, R19 ;  /* 0x0000000664137c23 */ /* 0x040fe20008010013 */
[----:B------:R-:W-:Y:S01]  /*10860*/  FFMA.FTZ R20, R100, UR6, R20 ;  /* 0x0000000664147c23 */ /* 0x000fe20008010014 */
[----:B------:R-:W-:Y:S01]  /*10870*/  I2FP.F32.S32 R176, R101 ;  /* 0x0000006500b07245 */ /* 0x000fe20000201400 */
[C---:B------:R-:W-:Y:S01]  /*10880*/  FFMA.FTZ R21, R102.reuse, UR6, R21 ;  /* 0x0000000666157c23 */ /* 0x040fe20008010015 */
[C---:B------:R-:W-:Y:S01]  /*10890*/  FFMA.FTZ R22, R102.reuse, UR6, R22 ;  /* 0x0000000666167c23 */ /* 0x040fe20008010016 */
[C---:B------:R-:W-:Y:S03]  /*108a0*/  FFMA.FTZ R23, R102.reuse, UR6, R23 ;  /* 0x0000000666177c23 */ /* 0x040fe60008010017 */
[----:B------:R-:W1:Y:S01]  /*108b0*/  MUFU.TANH R54, R54 ;  /* 0x0000003600367308 */ /* 0x000e620000002400 */
[----:B------:R-:W-:Y:S01]  /*108c0*/  FFMA.FTZ R24, R102, UR6, R24 ;  /* 0x0000000666187c23 */ /* 0x000fe20008010018 */
[----:B------:R-:W-:Y:S01]  /*108d0*/  IADD3 R101, R177, 0x20, RZ ;  /* 0x00000020b1657810 */ /* 0x000fe20007ffe0ff */
[C---:B------:R-:W-:Y:S01]  /*108e0*/  FFMA.FTZ R25, R176.reuse, UR6, R25 ;  /* 0x00000006b0197c23 */ /* 0x040fe20008010019 */
[C---:B---3--:R-:W-:Y:S01]  /*108f0*/  FFMA.FTZ R26, R176.reuse, UR6, R26 ;  /* 0x00000006b01a7c23 */ /* 0x048fe2000801001a */
[C---:B------:R-:W-:Y:S01]  /*10900*/  FFMA.FTZ R27, R176.reuse, UR6, R27 ;  /* 0x00000006b01b7c23 */ /* 0x040fe2000801001b */
[----:B------:R-:W-:Y:S01]  /*10910*/  FFMA.FTZ R28, R176, UR6, R28 ;  /* 0x00000006b01c7c23 */ /* 0x000fe2000801001c */
[----:B------:R-:W-:Y:S03]  /*10920*/  I2FP.F32.S32 R176, R101 ;  /* 0x0000006500b07245 */ /* 0x000fe60000201400 */
[----:B------:R-:W3:Y:S01]  /*10930*/  MUFU.TANH R55, R55 ;  /* 0x0000003700377308 */ /* 0x000ee20000002400 */
[----:B------:R-:W-:Y:S01]  /*10940*/  FMUL.FTZ R90, R118, UR5 ;  /* 0x00000005765a7c20 */ /* 0x000fe20008410000 */
[----:B------:R-:W-:Y:S01]  /*10950*/  FMUL.FTZ R118, R103, UR5 ;  /* 0x0000000567767c20 */ /* 0x000fe20008410000 */
[----:B------:R-:W-:Y:S01]  /*10960*/  IADD3 R103, R177, 0x19, RZ ;  /* 0x00000019b1677810 */ /* 0x000fe20007ffe0ff */
[----:B------:R-:W-:Y:S01]  /*10970*/  FMUL.FTZ R111, R111, UR5 ;  /* 0x000000056f6f7c20 */ /* 0x000fe20008410000 */
[C---:B--2---:R-:W-:Y:S01]  /*10980*/  IADD3 R123, R177.reuse, 0x21, RZ ;  /* 0x00000021b17b7810 */ /* 0x044fe20007ffe0ff */
[----:B------:R-:W-:Y:S01]  /*10990*/  FMUL.FTZ R76, R150, UR5 ;  /* 0x00000005964c7c20 */ /* 0x000fe20008410000 */
[----:B------:R-:W-:Y:S03]  /*109a0*/  I2FP.F32.S32 R102, R103 ;  /* 0x0000006700667245 */ /* 0x000fe60000201400 */
[----:B------:R2:W-:Y:S01]  /*109b0*/  MUFU.TANH R101, R108 ;  /* 0x0000006c00657308 */ /* 0x0005e20000002400 */
[----:B------:R-:W-:Y:S01]  /*109c0*/  IADD3 R103, R177, 0x28, RZ ;  /* 0x00000028b1677810 */ /* 0x000fe20007ffe0ff */
[----:B------:R-:W-:Y:S01]  /*109d0*/  FMUL.FTZ R77, R77, UR5 ;  /* 0x000000054d4d7c20 */ /* 0x000fe20008410000 */
[----:B------:R-:W-:Y:S01]  /*109e0*/  I2FP.F32.S32 R178, R123 ;  /* 0x0000007b00b27245 */ /* 0x000fe20000201400 */
[C---:B------:R-:W-:Y:S01]  /*109f0*/  FFMA.FTZ R29, R102.reuse, UR6, R29 ;  /* 0x00000006661d7c23 */ /* 0x040fe2000801001d */
[C---:B------:R-:W-:Y:S01]  /*10a00*/  FFMA.FTZ R30, R102.reuse, UR6, R30 ;  /* 0x00000006661e7c23 */ /* 0x040fe2000801001e */
[C---:B------:R-:W-:Y:S01]  /*10a10*/  FFMA.FTZ R31, R102.reuse, UR6, R31 ;  /* 0x00000006661f7c23 */ /* 0x040fe2000801001f */
[----:B-----5:R-:W-:Y:S03]  /*10a20*/  FFMA.FTZ R32, R102, UR6, R32 ;  /* 0x0000000666207c23 */ /* 0x020fe60008010020 */
[----:B------:R-:W5:Y:S01]  /*10a30*/  MUFU.TANH R56, R56 ;  /* 0x0000003800387308 */ /* 0x000f620000002400 */
[C---:B------:R-:W-:Y:S01]  /*10a40*/  FFMA.FTZ R33, R176.reuse, UR6, R33 ;  /* 0x00000006b0217c23 */ /* 0x040fe20008010021 */
[C---:B------:R-:W-:Y:S01]  /*10a50*/  FFMA.FTZ R34, R176.reuse, UR6, R34 ;  /* 0x00000006b0227c23 */ /* 0x040fe20008010022 */
[C---:B------:R-:W-:Y:S01]  /*10a60*/  FFMA.FTZ R35, R176.reuse, UR6, R35 ;  /* 0x00000006b0237c23 */ /* 0x040fe20008010023 */
[----:B------:R-:W-:Y:S01]  /*10a70*/  FFMA.FTZ R36, R176, UR6, R36 ;  /* 0x00000006b0247c23 */ /* 0x000fe20008010024 */
[C---:B------:R-:W-:Y:S01]  /*10a80*/  IADD3 R123, R177.reuse, 0x29, RZ ;  /* 0x00000029b17b7810 */ /* 0x040fe20007ffe0ff */
[C---:B------:R-:W-:Y:S01]  /*10a90*/  FFMA.FTZ R37, R178.reuse, UR6, R37 ;  /* 0x00000006b2257c23 */ /* 0x040fe20008010025 */
[C---:B------:R-:W-:Y:S03]  /*10aa0*/  FFMA.FTZ R38, R178.reuse, UR6, R38 ;  /* 0x00000006b2267c23 */ /* 0x040fe60008010026 */
[----:B------:R1:W-:Y:S01]  /*10ab0*/  MUFU.TANH R102, R111 ;  /* 0x0000006f00667308 */ /* 0x0003e20000002400 */
[----:B--2---:R-:W-:Y:S01]  /*10ac0*/  I2FP.F32.S32 R108, R103 ;  /* 0x00000067006c7245 */ /* 0x004fe20000201400 */
[C---:B------:R-:W-:Y:S01]  /*10ad0*/  FFMA.FTZ R39, R178.reuse, UR6, R39 ;  /* 0x00000006b2277c23 */ /* 0x040fe20008010027 */
[----:B------:R-:W-:Y:S01]  /*10ae0*/  FFMA.FTZ R40, R178, UR6, R40 ;  /* 0x00000006b2287c23 */ /* 0x000fe20008010028 */
[----:B------:R-:W-:Y:S01]  /*10af0*/  IADD3 R178, R177, 0x30, RZ ;  /* 0x00000030b1b27810 */ /* 0x000fe20007ffe0ff */
[----:B------:R-:W-:Y:S01]  /*10b00*/  FMUL.FTZ R78, R79, UR5 ;  /* 0x000000054f4e7c20 */ /* 0x000fe20008410000 */
[----:B------:R-:W-:Y:S01]  /*10b10*/  I2FP.F32.S32 R176, R123 ;  /* 0x0000007b00b07245 */ /* 0x000fe20000201400 */
[C---:B------:R-:W-:Y:S03]  /*10b20*/  FFMA.FTZ R41, R108.reuse, UR6, R41 ;  /* 0x000000066c297c23 */ /* 0x040fe60008010029 */
[----:B------:R2:W-:Y:S01]  /*10b30*/  MUFU.TANH R103, R116 ;  /* 0x0000007400677308 */ /* 0x0005e20000002400 */
[C---:B------:R-:W-:Y:S01]  /*10b40*/  FFMA.FTZ R42, R108.reuse, UR6, R42 ;  /* 0x000000066c2a7c23 */ /* 0x040fe2000801002a */
[C---:B------:R-:W-:Y:S01]  /*10b50*/  FFMA.FTZ R43, R108.reuse, UR6, R43 ;  /* 0x000000066c2b7c23 */ /* 0x040fe2000801002b */
[----:B----4-:R-:W-:Y:S01]  /*10b60*/  FFMA.FTZ R44, R108, UR6, R44 ;  /* 0x000000066c2c7c23 */ /* 0x010fe2000801002c */
[C---:B------:R-:W-:Y:S01]  /*10b70*/  IADD3 R123, R177.reuse, 0x31, RZ ;  /* 0x00000031b17b7810 */ /* 0x040fe20007ffe0ff */
[C---:B------:R-:W-:Y:S01]  /*10b80*/  FFMA.FTZ R45, R176.reuse, UR6, R45 ;  /* 0x00000006b02d7c23 */ /* 0x040fe2000801002d */
[----:B------:R-:W-:Y:S01]  /*10b90*/  I2FP.F32.S32 R108, R178 ;  /* 0x000000b2006c7245 */ /* 0x000fe20000201400 */
[C---:B------:R-:W-:Y:S03]  /*10ba0*/  FFMA.FTZ R46, R176.reuse, UR6, R46 ;  /* 0x00000006b02e7c23 */ /* 0x040fe6000801002e */
[----:B------:R-:W4:Y:S01]  /*10bb0*/  MUFU.TANH R57, R57 ;  /* 0x0000003900397308 */ /* 0x000f220000002400 */
[C---:B------:R-:W-:Y:S01]  /*10bc0*/  FFMA.FTZ R47, R176.reuse, UR6, R47 ;  /* 0x00000006b02f7c23 */ /* 0x040fe2000801002f */
[----:B------:R-:W-:Y:S01]  /*10bd0*/  FFMA.FTZ R48, R176, UR6, R48 ;  /* 0x00000006b0307c23 */ /* 0x000fe20008010030 */
[----:B-1----:R-:W-:Y:S01]  /*10be0*/  IADD3 R111, R177, 0x38, RZ ;  /* 0x00000038b16f7810 */ /* 0x002fe20007ffe0ff */
[C---:B------:R-:W-:Y:S01]  /*10bf0*/  FFMA.FTZ R49, R108.reuse, UR6, R49 ;  /* 0x000000066c317c23 */ /* 0x040fe20008010031 */
[C---:B------:R-:W-:Y:S01]  /*10c00*/  FFMA.FTZ R50, R108.reuse, UR6, R50 ;  /* 0x000000066c327c23 */ /* 0x040fe20008010032 */
[C---:B------:R-:W-:Y:S01]  /*10c10*/  FFMA.FTZ R51, R108.reuse, UR6, R51 ;  /* 0x000000066c337c23 */ /* 0x040fe20008010033 */
[----:B------:R-:W-:Y:S03]  /*10c20*/  FFMA.FTZ R52, R108, UR6, R52 ;  /* 0x000000066c347c23 */ /* 0x000fe60008010034 */
[----:B------:R-:W1:Y:S01]  /*10c30*/  MUFU.TANH R58, R58 ;  /* 0x0000003a003a7308 */ /* 0x000e620000002400 */
[----:B--2---:R-:W-:Y:S01]  /*10c40*/  I2FP.F32.S32 R116, R123 ;  /* 0x0000007b00747245 */ /* 0x004fe20000201400 */
[----:B------:R-:W-:Y:S01]  /*10c50*/  FMUL.FTZ R79, R149, UR5 ;  /* 0x00000005954f7c20 */ /* 0x000fe20008410000 */
[----:B------:R-:W-:Y:S01]  /*10c60*/  IADD3 R123, R177, 0x39, RZ ;  /* 0x00000039b17b7810 */ /* 0x000fe20007ffe0ff */
[----:B------:R-:W-:Y:S01]  /*10c70*/  FMUL.FTZ R80, R151, UR5 ;  /* 0x0000000597507c20 */ /* 0x000fe20008410000 */
[----:B------:R-:W-:Y:S01]  /*10c80*/  I2FP.F32.S32 R108, R111 ;  /* 0x0000006f006c7245 */ /* 0x000fe20000201400 */
[C---:B------:R-:W-:Y:S01]  /*10c90*/  FFMA.FTZ R53, R116.reuse, UR6, R53 ;  /* 0x0000000674357c23 */ /* 0x040fe20008010035 */
[C---:B------:R-:W-:Y:S03]  /*10ca0*/  FFMA.FTZ R54, R116.reuse, UR6, R54 ;  /* 0x0000000674367c23 */ /* 0x040fe60008010036 */
[----:B------:R-:W2:Y:S01]  /*10cb0*/  MUFU.TANH R59, R59 ;  /* 0x0000003b003b7308 */ /* 0x000ea20000002400 */
[C---:B---3--:R-:W-:Y:S01]  /*10cc0*/  FFMA.FTZ R55, R116.reuse, UR6, R55 ;  /* 0x0000000674377c23 */ /* 0x048fe20008010037 */
[----:B-----5:R-:W-:Y:S01]  /*10cd0*/  FFMA.FTZ R56, R116, UR6, R56 ;  /* 0x0000000674387c23 */ /* 0x020fe20008010038 */
[----:B------:R-:W-:Y:S01]  /*10ce0*/  I2FP.F32.S32 R116, R123 ;  /* 0x0000007b00747245 */ /* 0x000fe20000201400 */
[----:B----4-:R-:W-:Y:S01]  /*10cf0*/  FFMA.FTZ R57, R108, UR6, R57 ;  /* 0x000000066c397c23 */ /* 0x010fe20008010039 */
[C---:B------:R-:W-:Y:S01]  /*10d00*/  IADD3 R111, R177.reuse, 0x40, RZ ;  /* 0x00000040b16f7810 */ /* 0x040fe20007ffe0ff */
[----:B------:R-:W-:Y:S01]  /*10d10*/  FMUL.FTZ R82, R86, UR5 ;  /* 0x0000000556527c20 */ /* 0x000fe20008410000 */
[----:B------:R-:W-:Y:S03]  /*10d20*/  IADD3 R123, R177, 0x41, RZ ;  /* 0x00000041b17b7810 */ /* 0x000fe60007ffe0ff */
[----:B------:R-:W3:Y:S01]  /*10d30*/  MUFU.TANH R60, R60 ;  /* 0x0000003c003c7308 */ /* 0x000ee20000002400 */
[----:B-1----:R-:W-:Y:S01]  /*10d40*/  FFMA.FTZ R58, R108, UR6, R58 ;  /* 0x000000066c3a7c23 */ /* 0x002fe2000801003a */
[----:B------:R-:W-:Y:S01]  /*10d50*/  FMNMX.FTZ R178, R0, R187, !PT ;  /* 0x000000bb00b27209 */ /* 0x000fe20007810000 */
[----:B------:R-:W-:Y:S01]  /*10d60*/  FMUL.FTZ R83, R140, UR5 ;  /* 0x000000058c537c20 */ /* 0x000fe20008410000 */
[----:B------:R-:W-:Y:S01]  /*10d70*/  FMNMX.FTZ R243, R2, R185, !PT ;  /* 0x000000b902f37209 */ /* 0x000fe20007810000 */
[----:B------:R-:W-:Y:S01]  /*10d80*/  FMUL.FTZ R109, R93, UR5 ;  /* 0x000000055d6d7c20 */ /* 0x000fe20008410000 */
[----:B------:R-:W-:Y:S01]  /*10d90*/  FMNMX.FTZ R178, R5, R178, !PT ;  /* 0x000000b205b27209 */ /* 0x000fe20007810000 */
[----:B------:R-:W-:Y:S03]  /*10da0*/  FMUL.FTZ R85, R85, UR5 ;  /* 0x0000000555557c20 */ /* 0x000fe60008410000 */
[----:B------:R-:W1:Y:S01]  /*10db0*/  MUFU.TANH R62, R62 ;  /* 0x0000003e003e7308 */ /* 0x000e620000002400 */
[----:B--2---:R-:W-:Y:S01]  /*10dc0*/  FFMA.FTZ R59, R108, UR6, R59 ;  /* 0x000000066c3b7c23 */ /* 0x004fe2000801003b */
[----:B------:R-:W-:Y:S01]  /*10dd0*/  FMNMX.FTZ R243, R6, R243, !PT ;  /* 0x000000f306f37209 */ /* 0x000fe20007810000 */
[----:B------:R-:W-:Y:S01]  /*10de0*/  FMUL.FTZ R86, R87, UR5 ;  /* 0x0000000557567c20 */ /* 0x000fe20008410000 */
[----:B------:R-:W-:Y:S01]  /*10df0*/  FMNMX.FTZ R178, R9, R178, !PT ;  /* 0x000000b209b27209 */ /* 0x000fe20007810000 */
[----:B------:R-:W-:Y:S01]  /*10e00*/  FMUL.FTZ R133, R115, UR5 ;  /* 0x0000000573857c20 */ /* 0x000fe20008410000 */
[----:B------:R-:W-:Y:S01]  /*10e10*/  FMUL.FTZ R87, R141, UR5 ;  /* 0x000000058d577c20 */ /* 0x000fe20008410000 */
[----:B------:R-:W-:Y:S03]  /*10e20*/  FMUL.FTZ R115, R137, UR5 ;  /* 0x0000000589737c20 */ /* 0x000fe60008410000 */
[----:B------:R-:W2:Y:S01]  /*10e30*/  MUFU.TANH R63, R63 ;  /* 0x0000003f003f7308 */ /* 0x000ea20000002400 */
[----:B---3--:R-:W-:Y:S01]  /*10e40*/  FFMA.FTZ R60, R108, UR6, R60 ;  /* 0x000000066c3c7c23 */ /* 0x008fe2000801003c */
[----:B------:R-:W-:Y:S01]  /*10e50*/  I2FP.F32.S32 R108, R111 ;  /* 0x0000006f006c7245 */ /* 0x000fe20000201400 */
[----:B------:R-:W-:Y:S01]  /*10e60*/  FFMA.FTZ R61, R116, UR6, R61 ;  /* 0x00000006743d7c23 */ /* 0x000fe2000801003d */
[----:B------:R-:W-:Y:S01]  /*10e70*/  IADD3 R111, R177, 0x48, RZ ;  /* 0x00000048b16f7810 */ /* 0x000fe20007ffe0ff */
[----:B------:R-:W-:Y:S01]  /*10e80*/  FMUL.FTZ R91, R112, UR5 ;  /* 0x00000005705b7c20 */ /* 0x000fe20008410000 */
[----:B------:R-:W-:Y:S01]  /*10e90*/  FMNMX.FTZ R178, R13, R178, !PT ;  /* 0x000000b20db27209 */ /* 0x000fe20007810000 */
[----:B------:R-:W-:Y:S03]  /*10ea0*/  FMUL.FTZ R140, R106, UR5 ;  /* 0x000000056a8c7c20 */ /* 0x000fe60008410000 */
[----:B------:R-:W3:Y:S01]  /*10eb0*/  MUFU.TANH R64, R64 ;  /* 0x0000004000407308 */ /* 0x000ee20000002400 */
[----:B-1----:R-:W-:Y:S01]  /*10ec0*/  FFMA.FTZ R62, R116, UR6, R62 ;  /* 0x00000006743e7c23 */ /* 0x002fe2000801003e */
[----:B------:R-:W-:Y:S01]  /*10ed0*/  I2FP.F32.S32 R176, R111 ;  /* 0x0000006f00b07245 */ /* 0x000fe20000201400 */
[----:B------:R-:W-:Y:S01]  /*10ee0*/  FMUL.FTZ R106, R94, UR5 ;  /* 0x000000055e6a7c20 */ /* 0x000fe20008410000 */
[----:B------:R-:W-:Y:S01]  /*10ef0*/  FMNMX.FTZ R178, R17, R178, !PT ;  /* 0x000000b211b27209 */ /* 0x000fe20007810000 */
[----:B------:R-:W-:Y:S01]  /*10f00*/  FMUL.FTZ R141, R104, UR5 ;  /* 0x00000005688d7c20 */ /* 0x000fe20008410000 */
[----:B------:R-:W-:Y:S01]  /*10f10*/  IADD3 R111, R177, 0x50, RZ ;  /* 0x00000050b16f7810 */ /* 0x000fe20007ffe0ff */
[----:B------:R-:W-:Y:S03]  /*10f20*/  FMUL.FTZ R104, R107, UR5 ;  /* 0x000000056b687c20 */ /* 0x000fe60008410000 */
[----:B------:R-:W1:Y:S01]  /*10f30*/  MUFU.TANH R65, R65 ;  /* 0x0000004100417308 */ /* 0x000e620000002400 */
[----:B--2---:R-:W-:Y:S01]  /*10f40*/  FFMA.FTZ R63, R116, UR6, R63 ;  /* 0x00000006743f7c23 */ /* 0x004fe2000801003f */
[----:B------:R-:W-:Y:S01]  /*10f50*/  FMNMX.FTZ R178, R21, R178, !PT ;  /* 0x000000b215b27209 */ /* 0x000fe20007810000 */
[----:B------:R-:W-:Y:S01]  /*10f60*/  FMUL.FTZ R107, R136, UR5 ;  /* 0x00000005886b7c20 */ /* 0x000fe20008410000 */
[----:B------:R-:W-:Y:S01]  /*10f70*/  FMUL.FTZ R135, R138, UR5 ;  /* 0x000000058a877c20 */ /* 0x000fe20008410000 */
[----:B------:R-:W-:Y:S01]  /*10f80*/  FMUL.FTZ R112, R139, UR5 ;  /* 0x000000058b707c20 */ /* 0x000fe20008410000 */
[----:B------:R-:W-:Y:S01]  /*10f90*/  FMNMX.FTZ R178, R25, R178, !PT ;  /* 0x000000b219b27209 */ /* 0x000fe20007810000 */
[----:B------:R-:W-:Y:S03]  /*10fa0*/  FMUL.FTZ R120, R127, UR5 ;  /* 0x000000057f787c20 */ /* 0x000fe60008410000 */
[----:B------:R-:W2:Y:S01]  /*10fb0*/  MUFU.TANH R66, R66 ;  /* 0x0000004200427308 */ /* 0x000ea20000002400 */
[----:B---3--:R-:W-:Y:S01]  /*10fc0*/  FFMA.FTZ R64, R116, UR6, R64 ;  /* 0x0000000674407c23 */ /* 0x008fe20008010040 */
[----:B------:R-:W-:Y:S02]  /*10fd0*/  I2FP.F32.S32 R116, R123 ;  /* 0x0000007b00747245 */ /* 0x000fe40000201400 */
[----:B------:R-:W-:Y:S02]  /*10fe0*/  IADD3 R123, R177, 0x49, RZ ;  /* 0x00000049b17b7810 */ /* 0x000fe40007ffe0ff */
[----:B------:R-:W-:Y:S04]  /*10ff0*/  FMNMX.FTZ R178, R29, R178, !PT ;  /* 0x000000b21db27209 */ /* 0x000fe80007810000 */
[----:B------:R-:W3:Y:S01]  /*11000*/  MUFU.TANH R67, R67 ;  /* 0x0000004300437308 */ /* 0x000ee20000002400 */
[C---:B-1----:R-:W-:Y:S01]  /*11010*/  FFMA.FTZ R65, R108.reuse, UR6, R65 ;  /* 0x000000066c417c23 */ /* 0x042fe20008010041 */
[----:B------:R-:W-:Y:S04]  /*11020*/  FMNMX.FTZ R178, R33, R178, !PT ;  /* 0x000000b221b27209 */ /* 0x000fe80007810000 */
[----:B------:R-:W-:Y:S04]  /*11030*/  FMNMX.FTZ R178, R37, R178, !PT ;  /* 0x000000b225b27209 */ /* 0x000fe80007810000 */
[----:B------:R-:W1:Y:S01]  /*11040*/  MUFU.TANH R68, R68 ;  /* 0x0000004400447308 */ /* 0x000e620000002400 */
[C---:B--2---:R-:W-:Y:S01]  /*11050*/  FFMA.FTZ R66, R108.reuse, UR6, R66 ;  /* 0x000000066c427c23 */ /* 0x044fe20008010042 */
[----:B------:R-:W-:Y:S04]  /*11060*/  FMNMX.FTZ R178, R41, R178, !PT ;  /* 0x000000b229b27209 */ /* 0x000fe80007810000 */
[----:B------:R-:W-:Y:S04]  /*11070*/  FMNMX.FTZ R238, R45, R178, !PT ;  /* 0x000000b22dee7209 */ /* 0x000fe80007810000 */
[----:B------:R-:W2:Y:S01]  /*11080*/  MUFU.TANH R69, R69 ;  /* 0x0000004500457308 */ /* 0x000ea20000002400 */
[C---:B---3--:R-:W-:Y:S01]  /*11090*/  FFMA.FTZ R67, R108.reuse, UR6, R67 ;  /* 0x000000066c437c23 */ /* 0x048fe20008010043 */
[----:B------:R-:W-:Y:S04]  /*110a0*/  FMNMX.FTZ R238, R49, R238, !PT ;  /* 0x000000ee31ee7209 */ /* 0x000fe80007810000 */
[----:B------:R-:W-:Y:S04]  /*110b0*/  FMNMX.FTZ R238, R53, R238, !PT ;  /* 0x000000ee35ee7209 */ /* 0x000fe80007810000 */
[----:B------:R-:W3:Y:S01]  /*110c0*/  MUFU.TANH R70, R70 ;  /* 0x0000004600467308 */ /* 0x000ee20000002400 */
[----:B-1----:R-:W-:Y:S01]  /*110d0*/  FFMA.FTZ R68, R108, UR6, R68 ;  /* 0x000000066c447c23 */ /* 0x002fe20008010044 */
[----:B------:R-:W-:Y:S04]  /*110e0*/  FMNMX.FTZ R238, R57, R238, !PT ;  /* 0x000000ee39ee7209 */ /* 0x000fe80007810000 */
[----:B------:R-:W-:Y:S04]  /*110f0*/  FMNMX.FTZ R238, R61, R238, !PT ;  /* 0x000000ee3dee7209 */ /* 0x000fe80007810000 */
[----:B------:R-:W1:Y:S01]  /*11100*/  MUFU.TANH R71, R71 ;  /* 0x0000004700477308 */ /* 0x000e620000002400 */
[C---:B--2---:R-:W-:Y:S01]  /*11110*/  FFMA.FTZ R69, R116.reuse, UR6, R69 ;  /* 0x0000000674457c23 */ /* 0x044fe20008010045 */
[----:B------:R-:W-:Y:S04]  /*11120*/  FMNMX.FTZ R238, R65, R238, !PT ;  /* 0x000000ee41ee7209 */ /* 0x000fe80007810000 */
[----:B------:R-:W-:Y:S04]  /*11130*/  FMNMX.FTZ R238, R69, R238, !PT ;  /* 0x000000ee45ee7209 */ /* 0x000fe80007810000 */
[----:B------:R-:W2:Y:S01]  /*11140*/  MUFU.TANH R72, R72 ;  /* 0x0000004800487308 */ /* 0x000ea20000002400 */
[C---:B---3--:R-:W-:Y:S09]  /*11150*/  FFMA.FTZ R70, R116.reuse, UR6, R70 ;  /* 0x0000000674467c23 */ /* 0x048ff20008010046 */
[----:B------:R-:W3:Y:S01]  /*11160*/  MUFU.TANH R73, R73 ;  /* 0x0000004900497308 */ /* 0x000ee20000002400 */
[C---:B-1----:R-:W-:Y:S09]  /*11170*/  FFMA.FTZ R71, R116.reuse, UR6, R71 ;  /* 0x0000000674477c23 */ /* 0x042ff20008010047 */
[----:B------:R-:W1:Y:S01]  /*11180*/  MUFU.TANH R74, R74 ;  /* 0x0000004a004a7308 */ /* 0x000e620000002400 */
[----:B--2---:R-:W-:Y:S01]  /*11190*/  FFMA.FTZ R72, R116, UR6, R72 ;  /* 0x0000000674487c23 */ /* 0x004fe20008010048 */
[----:B------:R-:W-:Y:S02]  /*111a0*/  I2FP.F32.S32 R116, R123 ;  /* 0x0000007b00747245 */ /* 0x000fe40000201400 */
[----:B------:R-:W-:Y:S06]  /*111b0*/  IADD3 R123, R177, 0x51, RZ ;  /* 0x00000051b17b7810 */ /* 0x000fec0007ffe0ff */
[----:B------:R-:W2:Y:S01]  /*111c0*/  MUFU.TANH R75, R75 ;  /* 0x0000004b004b7308 */ /* 0x000ea20000002400 */
[C---:B---3--:R-:W-:Y:S05]  /*111d0*/  FFMA.FTZ R73, R176.reuse, UR6, R73 ;  /* 0x00000006b0497c23 */ /* 0x048fea0008010049 */
[----:B------:R-:W-:Y:S04]  /*111e0*/  FMNMX.FTZ R238, R73, R238, !PT ;  /* 0x000000ee49ee7209 */ /* 0x000fe80007810000 */
[----:B------:R-:W3:Y:S01]  /*111f0*/  MUFU.TANH R76, R76 ;  /* 0x0000004c004c7308 */ /* 0x000ee20000002400 */
[C---:B-1----:R-:W-:Y:S09]  /*11200*/  FFMA.FTZ R74, R176.reuse, UR6, R74 ;  /* 0x00000006b04a7c23 */ /* 0x042ff2000801004a */
[----:B------:R-:W1:Y:S01]  /*11210*/  MUFU.TANH R77, R77 ;  /* 0x0000004d004d7308 */ /* 0x000e620000002400 */
[C---:B--2---:R-:W-:Y:S09]  /*11220*/  FFMA.FTZ R75, R176.reuse, UR6, R75 ;  /* 0x00000006b04b7c23 */ /* 0x044ff2000801004b */
[----:B------:R-:W2:Y:S01]  /*11230*/  MUFU.TANH R78, R78 ;  /* 0x0000004e004e7308 */ /* 0x000ea20000002400 */
[----:B---3--:R-:W-:Y:S01]  /*11240*/  FFMA.FTZ R76, R176, UR6, R76 ;  /* 0x00000006b04c7c23 */ /* 0x008fe2000801004c */
[----:B------:R-:W-:Y:S02]  /*11250*/  I2FP.F32.S32 R176, R123 ;  /* 0x0000007b00b07245 */ /* 0x000fe40000201400 */
[----:B------:R-:W-:Y:S06]  /*11260*/  FMNMX.FTZ R123, R10, R243, !PT ;  /* 0x000000f30a7b7209 */ /* 0x000fec0007810000 */
[----:B------:R-:W3:Y:S01]  /*11270*/  MUFU.TANH R79, R79 ;  /* 0x0000004f004f7308 */ /* 0x000ee20000002400 */
[----:B------:R-:W-:Y:S01]  /*11280*/  FMNMX.FTZ R123, R14, R123, !PT ;  /* 0x0000007b0e7b7209 */ /* 0x000fe20007810000 */
[----:B-1----:R-:W-:Y:S03]  /*11290*/  FFMA.FTZ R77, R116, UR6, R77 ;  /* 0x00000006744d7c23 */ /* 0x002fe6000801004d */
[----:B------:R-:W-:Y:S02]  /*112a0*/  FMNMX.FTZ R123, R18, R123, !PT ;  /* 0x0000007b127b7209 */ /* 0x000fe40007810000 */
[----:B------:R-:W-:Y:S03]  /*112b0*/  FMNMX.FTZ R238, R77, R238, !PT ;  /* 0x000000ee4dee7209 */ /* 0x000fe60007810000 */
[----:B------:R-:W1:Y:S01]  /*112c0*/  MUFU.TANH R80, R80 ;  /* 0x0000005000507308 */ /* 0x000e620000002400 */
[----:B--2---:R-:W-:Y:S01]  /*112d0*/  FFMA.FTZ R78, R116, UR6, R78 ;  /* 0x00000006744e7c23 */ /* 0x004fe2000801004e */
[----:B------:R-:W-:Y:S04]  /*112e0*/  FMNMX.FTZ R123, R22, R123, !PT ;  /* 0x0000007b167b7209 */ /* 0x000fe80007810000 */
[----:B------:R-:W-:Y:S04]  /*112f0*/  FMNMX.FTZ R123, R26, R123, !PT ;  /* 0x0000007b1a7b7209 */ /* 0x000fe80007810000 */
[----:B------:R-:W2:Y:S01]  /*11300*/  MUFU.TANH R81, R81 ;  /* 0x0000005100517308 */ /* 0x000ea20000002400 */
[----:B---3--:R-:W-:Y:S01]  /*11310*/  FFMA.FTZ R79, R116, UR6, R79 ;  /* 0x00000006744f7c23 */ /* 0x008fe2000801004f */
[----:B------:R-:W-:Y:S04]  /*11320*/  FMNMX.FTZ R123, R30, R123, !PT ;  /* 0x0000007b1e7b7209 */ /* 0x000fe80007810000 */
[----:B------:R-:W-:Y:S04]  /*11330*/  FMNMX.FTZ R123, R34, R123, !PT ;  /* 0x0000007b227b7209 */ /* 0x000fe80007810000 */
[----:B------:R-:W3:Y:S01]  /*11340*/  MUFU.TANH R82, R82 ;  /* 0x0000005200527308 */ /* 0x000ee20000002400 */
[----:B-1----:R-:W-:Y:S01]  /*11350*/  FFMA.FTZ R80, R116, UR6, R80 ;  /* 0x0000000674507c23 */ /* 0x002fe20008010050 */
[----:B------:R-:W-:Y:S02]  /*11360*/  I2FP.F32.S32 R116, R111 ;  /* 0x0000006f00747245 */ /* 0x000fe40000201400 */
[----:B------:R-:W-:Y:S06]  /*11370*/  FMNMX.FTZ R123, R38, R123, !PT ;  /* 0x0000007b267b7209 */ /* 0x000fec0007810000 */
[----:B------:R1:W-:Y:S01]  /*11380*/  MUFU.TANH R93, R121 ;  /* 0x00000079005d7308 */ /* 0x0003e20000002400 */
[----:B--2---:R-:W-:Y:S01]  /*11390*/  FFMA.FTZ R81, R116, UR6, R81 ;  /* 0x0000000674517c23 */ /* 0x004fe20008010051 */
[----:B------:R-:W-:Y:S02]  /*113a0*/  FMNMX.FTZ R243, R42, R123, !PT ;  /* 0x0000007b2af37209 */ /* 0x000fe40007810000 */
[----:B------:R-:W-:Y:S02]  /*113b0*/  IADD3 R123, R177, 0x61, RZ ;  /* 0x00000061b17b7810 */ /* 0x000fe40007ffe0ff */
[----:B------:R-:W-:Y:S04]  /*113c0*/  FMNMX.FTZ R243, R46, R243, !PT ;  /* 0x000000f32ef37209 */ /* 0x000fe80007810000 */
[----:B------:R-:W2:Y:S01]  /*113d0*/  MUFU.TANH R83, R83 ;  /* 0x0000005300537308 */ /* 0x000ea20000002400 */
[----:B---3--:R-:W-:Y:S01]  /*113e0*/  FFMA.FTZ R82, R116, UR6, R82 ;  /* 0x0000000674527c23 */ /* 0x008fe20008010052 */
[----:B------:R-:W-:Y:S02]  /*113f0*/  I2FP.F32.S32 R178, R123 ;  /* 0x0000007b00b27245 */ /* 0x000fe40000201400 */
[----:B------:R-:W-:Y:S02]  /*11400*/  FMNMX.FTZ R123, R50, R243, !PT ;  /* 0x000000f3327b7209 */ /* 0x000fe40007810000 */
[----:B------:R-:W-:Y:S04]  /*11410*/  FMNMX.FTZ R238, R81, R238, !PT ;  /* 0x000000ee51ee7209 */ /* 0x000fe80007810000 */
[----:B------:R-:W3:Y:S01]  /*11420*/  MUFU.TANH R84, R84 ;  /* 0x0000005400547308 */ /* 0x000ee20000002400 */
[----:B-1----:R-:W-:Y:S01]  /*11430*/  FMUL.FTZ R121, R96, UR5 ;  /* 0x0000000560797c20 */ /* 0x002fe20008410000 */
[----:B------:R-:W-:Y:S04]  /*11440*/  FMNMX.FTZ R123, R54, R123, !PT ;  /* 0x0000007b367b7209 */ /* 0x000fe80007810000 */
[----:B------:R-:W-:Y:S04]  /*11450*/  FMNMX.FTZ R123, R58, R123, !PT ;  /* 0x0000007b3a7b7209 */ /* 0x000fe80007810000 */
[----:B------:R-:W1:Y:S01]  /*11460*/  MUFU.TANH R85, R85 ;  /* 0x0000005500557308 */ /* 0x000e620000002400 */
[----:B--2---:R-:W-:Y:S01]  /*11470*/  FFMA.FTZ R83, R116, UR6, R83 ;  /* 0x0000000674537c23 */ /* 0x004fe20008010053 */
[----:B------:R-:W-:Y:S02]  /*11480*/  FMNMX.FTZ R243, R62, R123, !PT ;  /* 0x0000007b3ef37209 */ /* 0x000fe40007810000 */
[C---:B------:R-:W-:Y:S02]  /*11490*/  IADD3 R123, R177.reuse, 0x69, RZ ;  /* 0x00000069b17b7810 */ /* 0x040fe40007ffe0ff */
[----:B------:R-:W-:Y:S04]  /*114a0*/  FMNMX.FTZ R243, R66, R243, !PT ;  /* 0x000000f342f37209 */ /* 0x000fe80007810000 */
[----:B------:R2:W-:Y:S01]  /*114b0*/  MUFU.TANH R111, R115 ;  /* 0x00000073006f7308 */ /* 0x0005e20000002400 */
[----:B---3--:R-:W-:Y:S01]  /*114c0*/  FFMA.FTZ R84, R116, UR6, R84 ;  /* 0x0000000674547c23 */ /* 0x008fe20008010054 */
[----:B------:R-:W-:Y:S04]  /*114d0*/  IADD3 R116, R177, 0x58, RZ ;  /* 0x00000058b1747810 */ /* 0x000fe80007ffe0ff */
[----:B------:R-:W-:Y:S04]  /*114e0*/  I2FP.F32.S32 R116, R116 ;  /* 0x0000007400747245 */ /* 0x000fe80000201400 */
[----:B------:R-:W3:Y:S01]  /*114f0*/  MUFU.TANH R86, R86 ;  /* 0x0000005600567308 */ /* 0x000ee20000002400 */
[C---:B-1----:R-:W-:Y:S05]  /*11500*/  FFMA.FTZ R85, R176.reuse, UR6, R85 ;  /* 0x00000006b0557c23 */ /* 0x042fea0008010055 */
[----:B------:R-:W-:Y:S04]  /*11510*/  FMNMX.FTZ R238, R85, R238, !PT ;  /* 0x000000ee55ee7209 */ /* 0x000fe80007810000 */
[----:B------:R-:W1:Y:S01]  /*11520*/  MUFU.TANH R87, R87 ;  /* 0x0000005700577308 */ /* 0x000e620000002400 */
[----:B--2---:R-:W-:Y:S09]  /*11530*/  IADD3 R115, R177, 0x59, RZ ;  /* 0x00000059b1737810 */ /* 0x004ff20007ffe0ff */
[----:B------:R-:W2:Y:S01]  /*11540*/  MUFU.TANH R88, R88 ;  /* 0x0000005800587308 */ /* 0x000ea20000002400 */
[C---:B---3--:R-:W-:Y:S09]  /*11550*/  FFMA.FTZ R86, R176.reuse, UR6, R86 ;  /* 0x00000006b0567c23 */ /* 0x048ff20008010056 */
[----:B------:R-:W3:Y:S01]  /*11560*/  MUFU.TANH R89, R89 ;  /* 0x0000005900597308 */ /* 0x000ee20000002400 */
[C---:B-1----:R-:W-:Y:S09]  /*11570*/  FFMA.FTZ R87, R176.reuse, UR6, R87 ;  /* 0x00000006b0577c23 */ /* 0x042ff20008010057 */
[----:B------:R-:W1:Y:S01]  /*11580*/  MUFU.TANH R90, R90 ;  /* 0x0000005a005a7308 */ /* 0x000e620000002400 */
[----:B--2---:R-:W-:Y:S01]  /*11590*/  FFMA.FTZ R88, R176, UR6, R88 ;  /* 0x00000006b0587c23 */ /* 0x004fe20008010058 */
[----:B------:R-:W-:Y:S08]  /*115a0*/  I2FP.F32.S32 R176, R115 ;  /* 0x0000007300b07245 */ /* 0x000ff00000201400 */
[----:B------:R-:W2:Y:S01]  /*115b0*/  MUFU.TANH R91, R91 ;  /* 0x0000005b005b7308 */ /* 0x000ea20000002400 */
[C---:B---3--:R-:W-:Y:S05]  /*115c0*/  FFMA.FTZ R89, R116.reuse, UR6, R89 ;  /* 0x0000000674597c23 */ /* 0x048fea0008010059 */
[----:B------:R-:W-:Y:S04]  /*115d0*/  FMNMX.FTZ R238, R89, R238, !PT ;  /* 0x000000ee59ee7209 */ /* 0x000fe80007810000 */
[----:B------:R-:W3:Y:S01]  /*115e0*/  MUFU.TANH R94, R143 ;  /* 0x0000008f005e7308 */ /* 0x000ee20000002400 */
[C---:B-1----:R-:W-:Y:S09]  /*115f0*/  FFMA.FTZ R90, R116.reuse, UR6, R90 ;  /* 0x00000006745a7c23 */ /* 0x042ff2000801005a */
[----:B------:R-:W1:Y:S01]  /*11600*/  MUFU.TANH R95, R142 ;  /* 0x0000008e005f7308 */ /* 0x000e620000002400 */
[C---:B--2---:R-:W-:Y:S01]  /*11610*/  FFMA.FTZ R91, R116.reuse, UR6, R91 ;  /* 0x00000006745b7c23 */ /* 0x044fe2000801005b */
[----:B------:R-:W-:Y:S01]  /*11620*/  FFMA.FTZ R92, R116, UR6, R92 ;  /* 0x00000006745c7c23 */ /* 0x000fe2000801005c */
[C---:B------:R-:W-:Y:S07]  /*11630*/  FFMA.FTZ R93, R176.reuse, UR6, R93 ;  /* 0x00000006b05d7c23 */ /* 0x040fee000801005d */
[----:B------:R-:W2:Y:S01]  /*11640*/  MUFU.TANH R96, R133 ;  /* 0x0000008500607308 */ /* 0x000ea20000002400 */
[C---:B---3--:R-:W-:Y:S01]  /*11650*/  FFMA.FTZ R94, R176.reuse, UR6, R94 ;  /* 0x00000006b05e7c23 */ /* 0x048fe2000801005e */
[----:B------:R-:W-:Y:S08]  /*11660*/  FMNMX.FTZ R238, R93, R238, !PT ;  /* 0x000000ee5dee7209 */ /* 0x000ff00007810000 */
[----:B------:R-:W3:Y:S01]  /*11670*/  MUFU.TANH R97, R132 ;  /* 0x0000008400617308 */ /* 0x000ee20000002400 */
[C---:B-1----:R-:W-:Y:S09]  /*11680*/  FFMA.FTZ R95, R176.reuse, UR6, R95 ;  /* 0x00000006b05f7c23 */ /* 0x042ff2000801005f */
[----:B------:R-:W1:Y:S01]  /*11690*/  MUFU.TANH R99, R141 ;  /* 0x0000008d00637308 */ /* 0x000e620000002400 */
[----:B--2---:R-:W-:Y:S01]  /*116a0*/  FFMA.FTZ R96, R176, UR6, R96 ;  /* 0x00000006b0607c23 */ /* 0x004fe20008010060 */
[----:B------:R-:W-:Y:S04]  /*116b0*/  IADD3 R176, R177, 0x60, RZ ;  /* 0x00000060b1b07810 */ /* 0x000fe80007ffe0ff */
[----:B------:R-:W-:Y:S04]  /*116c0*/  I2FP.F32.S32 R176, R176 ;  /* 0x000000b000b07245 */ /* 0x000fe80000201400 */
[----:B------:R-:W2:Y:S01]  /*116d0*/  MUFU.TANH R100, R140 ;  /* 0x0000008c00647308 */ /* 0x000ea20000002400 */
[C---:B---3--:R-:W-:Y:S01]  /*116e0*/  FFMA.FTZ R97, R176.reuse, UR6, R97 ;  /* 0x00000006b0617c23 */ /* 0x048fe20008010061 */
[C---:B------:R-:W-:Y:S08]  /*116f0*/  FFMA.FTZ R98, R176.reuse, UR6, R98 ;  /* 0x00000006b0627c23 */ /* 0x040ff00008010062 */
[----:B------:R-:W3:Y:S01]  /*11700*/  MUFU.TANH R104, R104 ;  /* 0x0000006800687308 */ /* 0x000ee20000002400 */
[C---:B-1----:R-:W-:Y:S01]  /*11710*/  FFMA.FTZ R99, R176.reuse, UR6, R99 ;  /* 0x00000006b0637c23 */ /* 0x042fe20008010063 */
[----:B------:R-:W-:Y:S08]  /*11720*/  FMNMX.FTZ R238, R97, R238, !PT ;  /* 0x000000ee61ee7209 */ /* 0x000ff00007810000 */
[----:B------:R-:W1:Y:S01]  /*11730*/  MUFU.TANH R105, R105 ;  /* 0x0000006900697308 */ /* 0x000e620000002400 */
[----:B--2---:R-:W-:Y:S01]  /*11740*/  FFMA.FTZ R100, R176, UR6, R100 ;  /* 0x00000006b0647c23 */ /* 0x004fe20008010064 */
[C---:B------:R-:W-:Y:S01]  /*11750*/  FFMA.FTZ R101, R178.reuse, UR6, R101 ;  /* 0x00000006b2657c23 */ /* 0x040fe20008010065 */
[C---:B------:R-:W-:Y:S01]  /*11760*/  FFMA.FTZ R102, R178.reuse, UR6, R102 ;  /* 0x00000006b2667c23 */ /* 0x040fe20008010066 */
[C---:B------:R-:W-:Y:S01]  /*11770*/  FFMA.FTZ R103, R178.reuse, UR6, R103 ;  /* 0x00000006b2677c23 */ /* 0x040fe20008010067 */
[----:B------:R-:W-:Y:S02]  /*11780*/  IADD3 R176, R177, 0x68, RZ ;  /* 0x00000068b1b07810 */ /* 0x000fe40007ffe0ff */
[----:B------:R-:W-:Y:S03]  /*11790*/  FMNMX.FTZ R238, R101, R238, !PT ;  /* 0x000000ee65ee7209 */ /* 0x000fe60007810000 */
[----:B------:R-:W2:Y:S01]  /*117a0*/  MUFU.TANH R106, R106 ;  /* 0x0000006a006a7308 */ /* 0x000ea20000002400 */
[----:B---3--:R-:W-:Y:S01]  /*117b0*/  FFMA.FTZ R104, R178, UR6, R104 ;  /* 0x00000006b2687c23 */ /* 0x008fe20008010068 */
[----:B------:R-:W-:Y:S02]  /*117c0*/  I2FP.F32.S32 R178, R123 ;  /* 0x0000007b00b27245 */ /* 0x000fe40000201400 */
[----:B------:R-:W-:Y:S02]  /*117d0*/  FMNMX.FTZ R123, R70, R243, !PT ;  /* 0x000000f3467b7209 */ /* 0x000fe40007810000 */
[----:B------:R-:W-:Y:S04]  /*117e0*/  I2FP.F32.S32 R176, R176 ;  /* 0x000000b000b07245 */ /* 0x000fe80000201400 */
[----:B------:R-:W3:Y:S01]  /*117f0*/  MUFU.TANH R107, R107 ;  /* 0x0000006b006b7308 */ /* 0x000ee20000002400 */
[----:B------:R-:W-:Y:S01]  /*11800*/  FMNMX.FTZ R123, R74, R123, !PT ;  /* 0x0000007b4a7b7209 */ /* 0x000fe20007810000 */
[----:B-1----:R-:W-:Y:S03]  /*11810*/  FFMA.FTZ R105, R176, UR6, R105 ;  /* 0x00000006b0697c23 */ /* 0x002fe60008010069 */
[----:B------:R-:W-:Y:S02]  /*11820*/  FMNMX.FTZ R243, R78, R123, !PT ;  /* 0x0000007b4ef37209 */ /* 0x000fe40007810000 */
[C---:B------:R-:W-:Y:S03]  /*11830*/  IADD3 R123, R177.reuse, 0x70, RZ ;  /* 0x00000070b17b7810 */ /* 0x040fe60007ffe0ff */
        /* <DEDUP_REMOVED lines=10> */
[----:B------:R-:W-:Y:S01]  /*118e0*/  I2FP.F32.S32 R176, R123 ;  /* 0x0000007b00b07245 */ /* 0x000fe20000201400 */
[----:B------:R-:W-:Y:S01]  /*118f0*/  FMUL.FTZ R123, R128, UR5 ;  /* 0x00000005807b7c20 */ /* 0x000fe20008410000 */
[----:B------:R-:W-:Y:S06]  /*11900*/  FMNMX.FTZ R243, R98, R243, !PT ;  /* 0x000000f362f37209 */ /* 0x000fec0007810000 */
[----:B------:R-:W1:Y:S01]  /*11910*/  MUFU.TANH R112, R112 ;  /* 0x0000007000707308 */ /* 0x000e620000002400 */
[----:B--2---:R-:W-:Y:S01]  /*11920*/  FFMA.FTZ R109, R178, UR6, R109 ;  /* 0x00000006b26d7c23 */ /* 0x004fe2000801006d */
[----:B------:R-:W-:Y:S04]  /*11930*/  FMNMX.FTZ R243, R102, R243, !PT ;  /* 0x000000f366f37209 */ /* 0x000fe80007810000 */
[----:B------:R-:W-:Y:S04]  /*11940*/  FMNMX.FTZ R243, R106, R243, !PT ;  /* 0x000000f36af37209 */ /* 0x000fe80007810000 */
[----:B------:R2:W-:Y:S01]  /*11950*/  MUFU.TANH R116, R124 ;  /* 0x0000007c00747308 */ /* 0x0005e20000002400 */
[C---:B---3--:R-:W-:Y:S01]  /*11960*/  FFMA.FTZ R110, R178.reuse, UR6, R110 ;  /* 0x00000006b26e7c23 */ /* 0x048fe2000801006e */
[----:B------:R-:W-:Y:S04]  /*11970*/  FFMA.FTZ R111, R178, UR6, R111 ;  /* 0x00000006b26f7c23 */ /* 0x000fe8000801006f */
[----:B------:R-:W-:Y:S04]  /*11980*/  FMNMX.FTZ R243, R110, R243, !PT ;  /* 0x000000f36ef37209 */ /* 0x000fe80007810000 */
[----:B------:R-:W3:Y:S01]  /*11990*/  MUFU.TANH R113, R113 ;  /* 0x0000007100717308 */ /* 0x000ee20000002400 */
[----:B-1----:R-:W-:Y:S01]  /*119a0*/  FFMA.FTZ R112, R178, UR6, R112 ;  /* 0x00000006b2707c23 */ /* 0x002fe20008010070 */
[C---:B------:R-:W-:Y:S04]  /*119b0*/  IADD3 R178, R177.reuse, 0x71, RZ ;  /* 0x00000071b1b27810 */ /* 0x040fe80007ffe0ff */
[----:B------:R-:W-:Y:S04]  /*119c0*/  I2FP.F32.S32 R178, R178 ;  /* 0x000000b200b27245 */ /* 0x000fe80000201400 */
[----:B------:R-:W1:Y:S01]  /*119d0*/  MUFU.TANH R114, R114 ;  /* 0x0000007200727308 */ /* 0x000e620000002400 */
[----:B--2---:R-:W-:Y:S09]  /*119e0*/  FMUL.FTZ R124, R130, UR5 ;  /* 0x00000005827c7c20 */ /* 0x004ff20008410000 */
[----:B------:R-:W2:Y:S01]  /*119f0*/  MUFU.TANH R115, R134 ;  /* 0x0000008600737308 */ /* 0x000ea20000002400 */
[C---:B---3--:R-:W-:Y:S09]  /*11a00*/  FFMA.FTZ R113, R176.reuse, UR6, R113 ;  /* 0x00000006b0717c23 */ /* 0x048ff20008010071 */
[----:B------:R-:W3:Y:S01]  /*11a10*/  MUFU.TANH R117, R117 ;  /* 0x0000007500757308 */ /* 0x000ee20000002400 */
[----:B-1----:R-:W-:Y:S05]  /*11a20*/  FFMA.FTZ R114, R176, UR6, R114 ;  /* 0x00000006b0727c23 */ /* 0x002fea0008010072 */
[----:B------:R-:W-:Y:S04]  /*11a30*/  FMNMX.FTZ R243, R114, R243, !PT ;  /* 0x000000f372f37209 */ /* 0x000fe80007810000 */
[----:B------:R-:W1:Y:S01]  /*11a40*/  MUFU.TANH R118, R118 ;  /* 0x0000007600767308 */ /* 0x000e620000002400 */
[C---:B--2---:R-:W-:Y:S01]  /*11a50*/  FFMA.FTZ R115, R176.reuse, UR6, R115 ;  /* 0x00000006b0737c23 */ /* 0x044fe20008010073 */
[----:B------:R-:W-:Y:S01]  /*11a60*/  FFMA.FTZ R116, R176, UR6, R116 ;  /* 0x00000006b0747c23 */ /* 0x000fe20008010074 */
[C---:B------:R-:W-:Y:S02]  /*11a70*/  IADD3 R176, R177.reuse, 0x78, RZ ;  /* 0x00000078b1b07810 */ /* 0x040fe40007ffe0ff */
[----:B------:R-:W-:Y:S02]  /*11a80*/  IADD3 R177, R177, 0x79, RZ ;  /* 0x00000079b1b17810 */ /* 0x000fe40007ffe0ff */
[----:B------:R-:W-:Y:S03]  /*11a90*/  I2FP.F32.S32 R176, R176 ;  /* 0x000000b000b07245 */ /* 0x000fe60000201400 */
[----:B------:R-:W2:Y:S01]  /*11aa0*/  MUFU.TANH R119, R119 ;  /* 0x0000007700777308 */ /* 0x000ea20000002400 */
[C---:B---3--:R-:W-:Y:S01]  /*11ab0*/  FFMA.FTZ R117, R178.reuse, UR6, R117 ;  /* 0x00000006b2757c23 */ /* 0x048fe20008010075 */
[----:B------:R-:W-:Y:S08]  /*11ac0*/  I2FP.F32.S32 R177, R177 ;  /* 0x000000b100b17245 */ /* 0x000ff00000201400 */
[----:B------:R-:W3:Y:S01]  /*11ad0*/  MUFU.TANH R120, R120 ;  /* 0x0000007800787308 */ /* 0x000ee20000002400 */
[----:B-1----:R-:W-:Y:S05]  /*11ae0*/  FFMA.FTZ R118, R178, UR6, R118 ;  /* 0x00000006b2767c23 */ /* 0x002fea0008010076 */
[----:B------:R-:W-:Y:S04]  /*11af0*/  FMNMX.FTZ R243, R118, R243, !PT ;  /* 0x000000f376f37209 */ /* 0x000fe80007810000 */
[----:B------:R-:W1:Y:S01]  /*11b00*/  MUFU.TANH R121, R121 ;  /* 0x0000007900797308 */ /* 0x000e620000002400 */
[C---:B--2---:R-:W-:Y:S09]  /*11b10*/  FFMA.FTZ R119, R178.reuse, UR6, R119 ;  /* 0x00000006b2777c23 */ /* 0x044ff20008010077 */
[----:B------:R-:W2:Y:S01]  /*11b20*/  MUFU.TANH R122, R122 ;  /* 0x0000007a007a7308 */ /* 0x000ea20000002400 */
[----:B---3--:R-:W-:Y:S01]  /*11b30*/  FFMA.FTZ R120, R178, UR6, R120 ;  /* 0x00000006b2787c23 */ /* 0x008fe20008010078 */
[----:B------:R-:W-:Y:S04]  /*11b40*/  FMNMX.FTZ R178, R105, R238, !PT ;  /* 0x000000ee69b27209 */ /* 0x000fe80007810000 */
[----:B------:R-:W-:Y:S04]  /*11b50*/  FMNMX.FTZ R178, R109, R178, !PT ;  /* 0x000000b26db27209 */ /* 0x000fe80007810000 */
[----:B------:R-:W3:Y:S01]  /*11b60*/  MUFU.TANH R123, R123 ;  /* 0x0000007b007b7308 */ /* 0x000ee20000002400 */
[C---:B-1----:R-:W-:Y:S01]  /*11b70*/  FFMA.FTZ R121, R176.reuse, UR6, R121 ;  /* 0x00000006b0797c23 */ /* 0x042fe20008010079 */
[----:B------:R-:W-:Y:S04]  /*11b80*/  FMNMX.FTZ R178, R113, R178, !PT ;  /* 0x000000b271b27209 */ /* 0x000fe80007810000 */
[----:B------:R-:W-:Y:S04]  /*11b90*/  FMNMX.FTZ R178, R117, R178, !PT ;  /* 0x000000b275b27209 */ /* 0x000fe80007810000 */
[----:B------:R-:W1:Y:S01]  /*11ba0*/  MUFU.TANH R124, R124 ;  /* 0x0000007c007c7308 */ /* 0x000e620000002400 */
[----:B--2---:R-:W-:Y:S05]  /*11bb0*/  FFMA.FTZ R122, R176, UR6, R122 ;  /* 0x00000006b07a7c23 */ /* 0x004fea000801007a */
[----:B------:R-:W-:Y:S04]  /*11bc0*/  FMNMX.FTZ R243, R122, R243, !PT ;  /* 0x000000f37af37209 */ /* 0x000fe80007810000 */
[----:B------:R-:W2:Y:S01]  /*11bd0*/  MUFU.TANH R125, R125 ;  /* 0x0000007d007d7308 */ /* 0x000ea20000002400 */
[C---:B---3--:R-:W-:Y:S09]  /*11be0*/  FFMA.FTZ R123, R176.reuse, UR6, R123 ;  /* 0x00000006b07b7c23 */ /* 0x048ff2000801007b */
[----:B------:R-:W3:Y:S01]  /*11bf0*/  MUFU.TANH R126, R126 ;  /* 0x0000007e007e7308 */ /* 0x000ee20000002400 */
[----:B-1----:R-:W-:Y:S01]  /*11c00*/  FFMA.FTZ R124, R176, UR6, R124 ;  /* 0x00000006b07c7c23 */ /* 0x002fe2000801007c */
[----:B------:R-:W-:Y:S01]  /*11c10*/  FMNMX.FTZ R176, R121, R178, !PT ;  /* 0x000000b279b07209 */ /* 0x000fe20007810000 */
[----:B--2---:R-:W-:Y:S05]  /*11c20*/  FFMA.FTZ R125, R177, UR6, R125 ;  /* 0x00000006b17d7c23 */ /* 0x004fea000801007d */
[----:B------:R-:W-:Y:S01]  /*11c30*/  FMNMX.FTZ R176, R125, R176, !PT ;  /* 0x000000b07db07209 */ /* 0x000fe20007810000 */
[----:B---3--:R-:W-:Y:S01]  /*11c40*/  FFMA.FTZ R126, R177, UR6, R126 ;  /* 0x00000006b17e7c23 */ /* 0x008fe2000801007e */
[----:B------:R-:W-:Y:S06]  /*11c50*/  @P2 BRA `(.L_x_689) ;  /* 0xffffffd400302947 */ /* 0x000fec000383ffff */
.L_x_688:
[----:B-1----:R-:W-:Y:S01]  /*11c60*/  LDSM.16.MT88.4 R144, [R234+0x4000] ;  /* 0x00400000ea90783b */ /* 0x002fe20000004200 */
[----:B------:R-:W-:Y:S01]  /*11c70*/  FMNMX.FTZ R136, R3, R186, !PT ;  /* 0x000000ba03887209 */ /* 0x000fe20007810000 */
[----:B------:R-:W-:Y:S01]  /*11c80*/  FMUL.FTZ R127, R129, UR5 ;  /* 0x00000005817f7c20 */ /* 0x000fe20008410000 */
[----:B------:R-:W-:Y:S01]  /*11c90*/  FMNMX.FTZ R243, R126, R243, !PT ;  /* 0x000000f37ef37209 */ /* 0x000fe20007810000 */
[----:B------:R-:W-:Y:S01]  /*11ca0*/  FMUL.FTZ R128, R131, UR5 ;  /* 0x0000000583807c20 */ /* 0x000fe20008410000 */
[----:B------:R-:W-:Y:S01]  /*11cb0*/  FMNMX.FTZ R136, R7, R136, !PT ;  /* 0x0000008807887209 */ /* 0x000fe20007810000 */
[----:B------:R-:W-:Y:S02]  /*11cc0*/  UIADD3 UR7, UR7, -0x1, URZ ;  /* 0xffffffff07077890 */ /* 0x000fe4000fffe03f */
[----:B------:R-:W1:Y:S01]  /*11cd0*/  MUFU.TANH R127, R127 ;  /* 0x0000007f007f7308 */ /* 0x000e620000002400 */
[----:B------:R-:W-:Y:S01]  /*11ce0*/  LDSM.16.MT88.4 R140, [R239+0x4400] ;  /* 0x00440000ef8c783b */ /* 0x000fe20000004200 */
[----:B------:R-:W-:Y:S04]  /*11cf0*/  FMNMX.FTZ R136, R11, R136, !PT ;  /* 0x000000880b887209 */ /* 0x000fe80007810000 */
[----:B------:R-:W-:Y:S04]  /*11d00*/  FMNMX.FTZ R136, R15, R136, !PT ;  /* 0x000000880f887209 */ /* 0x000fe80007810000 */
[----:B------:R-:W2:Y:S01]  /*11d10*/  MUFU.TANH R128, R128 ;  /* 0x0000008000807308 */ /* 0x000ea20000002400 */
[----:B------:R-:W-:Y:S01]  /*11d20*/  LDSM.16.MT88.4 R148, [R234+0x4400] ;  /* 0x00440000ea94783b */ /* 0x000fe20000004200 */
[----:B------:R-:W-:Y:S04]  /*11d30*/  FMNMX.FTZ R136, R19, R136, !PT ;  /* 0x0000008813887209 */ /* 0x000fe80007810000 */
[----:B------:R-:W-:Y:S03]  /*11d40*/  FMNMX.FTZ R136, R23, R136, !PT ;  /* 0x0000008817887209 */ /* 0x000fe60007810000 */
[----:B------:R-:W-:Y:S01]  /*11d50*/  LDSM.16.MT88.4 R160, [R234+0x4800] ;  /* 0x00480000eaa0783b */ /* 0x000fe20000004200 */
[----:B------:R-:W-:Y:S04]  /*11d60*/  FMNMX.FTZ R136, R27, R136, !PT ;  /* 0x000000881b887209 */ /* 0x000fe80007810000 */
[----:B------:R-:W-:Y:S03]  /*11d70*/  FMNMX.FTZ R136, R31, R136, !PT ;  /* 0x000000881f887209 */ /* 0x000fe60007810000 */
[----:B------:R-:W3:Y:S01]  /*11d80*/  SHFL.BFLY PT, R133, R176, 0x2, 0x1f ;  /* 0x0c401f00b0857f89 */ /* 0x000ee200000e0000 */
[----:B------:R-:W-:Y:S07]  /*11d90*/  FMNMX.FTZ R136, R35, R136, !PT ;  /* 0x0000008823887209 */ /* 0x000fee0007810000 */
[----:B------:R-:W4:Y:S01]  /*11da0*/  SHFL.BFLY PT, R132, R243, 0x2, 0x1f ;  /* 0x0c401f00f3847f89 */ /* 0x000f2200000e0000 */
[----:B------:R-:W-:Y:S04]  /*11db0*/  FMNMX.FTZ R136, R39, R136, !PT ;  /* 0x0000008827887209 */ /* 0x000fe80007810000 */
[----:B------:R-:W-:Y:S04]  /*11dc0*/  FMNMX.FTZ R136, R43, R136, !PT ;  /* 0x000000882b887209 */ /* 0x000fe80007810000 */
[----:B------:R-:W-:Y:S04]  /*11dd0*/  FMNMX.FTZ R136, R47, R136, !PT ;  /* 0x000000882f887209 */ /* 0x000fe80007810000 */
[----:B------:R-:W-:Y:S04]  /*11de0*/  FMNMX.FTZ R136, R51, R136, !PT ;  /* 0x0000008833887209 */ /* 0x000fe80007810000 */
[----:B------:R-:W-:Y:S04]  /*11df0*/  FMNMX.FTZ R136, R55, R136, !PT ;  /* 0x0000008837887209 */ /* 0x000fe80007810000 */
[----:B------:R-:W-:Y:S04]  /*11e00*/  FMNMX.FTZ R136, R59, R136, !PT ;  /* 0x000000883b887209 */ /* 0x000fe80007810000 */
[----:B------:R-:W-:Y:S04]  /*11e10*/  FMNMX.FTZ R136, R63, R136, !PT ;  /* 0x000000883f887209 */ /* 0x000fe80007810000 */
[----:B------:R-:W-:Y:S01]  /*11e20*/  FMNMX.FTZ R136, R67, R136, !PT ;  /* 0x0000008843887209 */ /* 0x000fe20007810000 */
[C---:B-1----:R-:W-:Y:S01]  /*11e30*/  FFMA.FTZ R127, R177.reuse, UR6, R127 ;  /* 0x00000006b17f7c23 */ /* 0x042fe2000801007f */
[----:B---3--:R-:W-:Y:S01]  /*11e40*/  FMNMX.FTZ R135, R176, R133, !PT ;  /* 0x00000085b0877209 */ /* 0x008fe20007810000 */
[----:B--2---:R-:W-:Y:S01]  /*11e50*/  FFMA.FTZ R128, R177, UR6, R128 ;  /* 0x00000006b1807c23 */ /* 0x004fe20008010080 */
[----:B------:R-:W-:Y:S02]  /*11e60*/  FMNMX.FTZ R136, R71, R136, !PT ;  /* 0x0000008847887209 */ /* 0x000fe40007810000 */
[----:B----4-:R-:W-:Y:S01]  /*11e70*/  FMNMX.FTZ R134, R243, R132, !PT ;  /* 0x00000084f3867209 */ /* 0x010fe20007810000 */
[----:B------:R-:W1:Y:S01]  /*11e80*/  SHFL.BFLY PT, R130, R135, 0x1, 0x1f ;  /* 0x0c201f0087827f89 */ /* 0x000e6200000e0000 */
[----:B------:R-:W-:Y:S07]  /*11e90*/  FMNMX.FTZ R136, R75, R136, !PT ;  /* 0x000000884b887209 */ /* 0x000fee0007810000 */
[----:B------:R-:W2:Y:S01]  /*11ea0*/  SHFL.BFLY PT, R133, R134, 0x1, 0x1f ;  /* 0x0c201f0086857f89 */ /* 0x000ea200000e0000 */
[----:B------:R-:W-:Y:S04]  /*11eb0*/  FMNMX.FTZ R136, R79, R136, !PT ;  /* 0x000000884f887209 */ /* 0x000fe80007810000 */
[----:B------:R-:W-:Y:S04]  /*11ec0*/  FMNMX.FTZ R136, R83, R136, !PT ;  /* 0x0000008853887209 */ /* 0x000fe80007810000 */
[----:B------:R-:W-:Y:S04]  /*11ed0*/  FMNMX.FTZ R136, R87, R136, !PT ;  /* 0x0000008857887209 */ /* 0x000fe80007810000 */
[----:B------:R-:W-:Y:S04]  /*11ee0*/  FMNMX.FTZ R136, R91, R136, !PT ;  /* 0x000000885b887209 */ /* 0x000fe80007810000 */
[----:B------:R-:W-:Y:S02]  /*11ef0*/  FMNMX.FTZ R136, R95, R136, !PT ;  /* 0x000000885f887209 */ /* 0x000fe40007810000 */
[----:B-1----:R-:W-:Y:S02]  /*11f00*/  FMNMX.FTZ R130, R135, R130, !PT ;  /* 0x0000008287827209 */ /* 0x002fe40007810000 */
[----:B------:R-:W-:Y:S02]  /*11f10*/  FMNMX.FTZ R136, R99, R136, !PT ;  /* 0x0000008863887209 */ /* 0x000fe40007810000 */
[----:B--2---:R-:W-:Y:S01]  /*11f20*/  FMNMX.FTZ R129, R134, R133, !PT ;  /* 0x0000008586817209 */ /* 0x004fe20007810000 */
[C---:B------:R-:W-:Y:S01]  /*11f30*/  FADD.FTZ R132, -R130.reuse, R187 ;  /* 0x000000bb82847221 */ /* 0x040fe20000010100 */
[C---:B------:R-:W-:Y:S01]  /*11f40*/  FMUL.FTZ R131, R130.reuse, UR4 ;  /* 0x0000000482837c20 */ /* 0x040fe20008410000 */
[----:B------:R-:W-:Y:S02]  /*11f50*/  FSETP.NEU.FTZ.AND P0, PT, R130, -INF , PT ;  /* 0xff8000008200780b */ /* 0x000fe40003f1d000 */
[----:B------:R-:W-:Y:S01]  /*11f60*/  FMUL.FTZ R133, R132, UR4 ;  /* 0x0000000484857c20 */ /* 0x000fe20008410000 */
[----:B------:R-:W-:Y:S01]  /*11f70*/  FADD.FTZ R134, -R129, R185 ;  /* 0x000000b981867221 */ /* 0x000fe20000010100 */
[----:B------:R-:W-:Y:S02]  /*11f80*/  FSEL R132, R131, RZ, P0 ;  /* 0x000000ff83847208 */ /* 0x000fe40000000000 */
[----:B------:R-:W-:Y:S01]  /*11f90*/  FSETP.NEU.FTZ.AND P0, PT, R129, -INF , PT ;  /* 0xff8000008100780b */ /* 0x000fe20003f1d000 */
[----:B------:R-:W-:Y:S01]  /*11fa0*/  FMUL.FTZ R135, R134, UR4 ;  /* 0x0000000486877c20 */ /* 0x000fe20008410000 */
        /* <DEDUP_REMOVED lines=8> */
[----:B------:R2:W3:Y:S01]  /*12030*/  MUFU.EX2 R131, R135 ;  /* 0x0000008700837308 */ /* 0x0004e20000000800 */
[----:B------:R-:W-:Y:S01]  /*12040*/  FMUL.FTZ R5, R129, UR4 ;  /* 0x0000000481057c20 */ /* 0x000fe20008410000 */
[--C-:B------:R-:W-:Y:S01]  /*12050*/  FFMA.FTZ R134, R13, UR4, -R132.reuse ;  /* 0x000000040d867c23 */ /* 0x100fe20008010884 */
[--C-:B------:R-:W-:Y:S01]  /*12060*/  FFMA.FTZ R176, R69, UR4, -R132.reuse ;  /* 0x0000000445b07c23 */ /* 0x100fe20008010884 */
[--C-:B------:R-:W-:Y:S01]  /*12070*/  FFMA.FTZ R174, R61, UR4, -R132.reuse ;  /* 0x000000043dae7c23 */ /* 0x100fe20008010884 */
[--C-:B------:R-:W-:Y:S01]  /*12080*/  FFMA.FTZ R61, R73, UR4, -R132.reuse ;  /* 0x00000004493d7c23 */ /* 0x100fe20008010884 */
[----:B------:R-:W-:Y:S01]  /*12090*/  FSEL R13, R5, RZ, P0 ;  /* 0x000000ff050d7208 */ /* 0x000fe20000000000 */
[--C-:B------:R-:W-:Y:S03]  /*120a0*/  FFMA.FTZ R73, R97, UR4, -R132.reuse ;  /* 0x0000000461497c23 */ /* 0x100fe60008010884 */
[----:B------:R-:W-:Y:S01]  /*120b0*/  MUFU.EX2 R167, R167 ;  /* 0x000000a700a77308 */ /* 0x000fe20000000800 */
[--C-:B------:R-:W-:Y:S01]  /*120c0*/  FFMA.FTZ R244, R101, UR4, -R132.reuse ;  /* 0x0000000465f47c23 */ /* 0x100fe20008010884 */
[C---:B-1----:R-:W-:Y:S01]  /*120d0*/  FMUL.FTZ R192, R133.reuse, R192 ;  /* 0x000000c085c07220 */ /* 0x042fe20000410000 */
[--C-:B------:R-:W-:Y:S01]  /*120e0*/  FFMA.FTZ R97, R18, UR4, -R13.reuse ;  /* 0x0000000412617c23 */ /* 0x100fe2000801080d */
[--C-:B------:R-:W-:Y:S01]  /*120f0*/  FFMA.FTZ R252, R22, UR4, -R13.reuse ;  /* 0x0000000416fc7c23 */ /* 0x100fe2000801080d */
[--C-:B------:R-:W-:Y:S01]  /*12100*/  FFMA.FTZ R101, R26, UR4, -R13.reuse ;  /* 0x000000041a657c23 */ /* 0x100fe2000801080d */
[--C-:B------:R-:W-:Y:S01]  /*12110*/  FFMA.FTZ R30, R30, UR4, -R13.reuse ;  /* 0x000000041e1e7c23 */ /* 0x100fe2000801080d */
[----:B------:R-:W-:Y:S03]  /*12120*/  FMUL.FTZ R193, R133, R193 ;  /* 0x000000c185c17220 */ /* 0x000fe60000410000 */
[----:B------:R-:W-:Y:S01]  /*12130*/  MUFU.EX2 R165, R165 ;  /* 0x000000a500a57308 */ /* 0x000fe20000000800 */
[--C-:B--2---:R-:W-:Y:S01]  /*12140*/  FFMA.FTZ R135, R21, UR4, -R132.reuse ;  /* 0x0000000415877c23 */ /* 0x104fe20008010884 */
[C---:B------:R-:W-:Y:S01]  /*12150*/  FMUL.FTZ R188, R133.reuse, R188 ;  /* 0x000000bc85bc7220 */ /* 0x040fe20000410000 */
[C---:B------:R-:W-:Y:S01]  /*12160*/  FMUL.FTZ R189, R133.reuse, R189 ;  /* 0x000000bd85bd7220 */ /* 0x040fe20000410000 */
[----:B------:R-:W-:Y:S01]  /*12170*/  FMUL.FTZ R200, R133, R200 ;  /* 0x000000c885c87220 */ /* 0x000fe20000410000 */
[C---:B---3--:R-:W-:Y:S01]  /*12180*/  FMUL.FTZ R194, R131.reuse, R194 ;  /* 0x000000c283c27220 */ /* 0x048fe20000410000 */
[----:B------:R-:W-:Y:S01]  /*12190*/  FMUL.FTZ R195, R131, R195 ;  /* 0x000000c383c37220 */ /* 0x000fe20000410000 */
[----:B------:R-:W-:Y:S03]  /*121a0*/  FMUL.FTZ R201, R133, R201 ;  /* 0x000000c985c97220 */ /* 0x000fe60000410000 */
[----:B------:R-:W1:Y:S01]  /*121b0*/  MUFU.EX2 R134, R134 ;  /* 0x0000008600867308 */ /* 0x000e620000000800 */
[C---:B------:R-:W-:Y:S01]  /*121c0*/  FMUL.FTZ R190, R131.reuse, R190 ;  /* 0x000000be83be7220 */ /* 0x040fe20000410000 */
[----:B------:R-:W-:Y:S01]  /*121d0*/  FMUL.FTZ R191, R131, R191 ;  /* 0x000000bf83bf7220 */ /* 0x000fe20000410000 */
[C---:B------:R-:W-:Y:S01]  /*121e0*/  FMUL.FTZ R196, R133.reuse, R196 ;  /* 0x000000c485c47220 */ /* 0x040fe20000410000 */
[----:B------:R-:W-:Y:S01]  /*121f0*/  FMUL.FTZ R197, R133, R197 ;  /* 0x000000c585c57220 */ /* 0x000fe20000410000 */
[C---:B------:R-:W-:Y:S01]  /*12200*/  FMUL.FTZ R202, R131.reuse, R202 ;  /* 0x000000ca83ca7220 */ /* 0x040fe20000410000 */
[C---:B------:R-:W-:Y:S01]  /*12210*/  FMUL.FTZ R203, R131.reuse, R203 ;  /* 0x000000cb83cb7220 */ /* 0x040fe20000410000 */
[C---:B------:R-:W-:Y:S03]  /*12220*/  FMUL.FTZ R198, R131.reuse, R198 ;  /* 0x000000c683c67220 */ /* 0x040fe60000410000 */
[----:B------:R-:W-:Y:S01]  /*12230*/  MUFU.EX2 R164, R164 ;  /* 0x000000a400a47308 */ /* 0x000fe20000000800 */
[----:B------:R-:W-:Y:S01]  /*12240*/  FMUL.FTZ R199, R131, R199 ;  /* 0x000000c783c77220 */ /* 0x000fe20000410000 */
[--C-:B------:R-:W-:Y:S01]  /*12250*/  FFMA.FTZ R177, R78, UR4, -R13.reuse ;  /* 0x000000044eb17c23 */ /* 0x100fe2000801080d */
[--C-:B------:R-:W-:Y:S01]  /*12260*/  FFMA.FTZ R172, R53, UR4, -R132.reuse ;  /* 0x0000000435ac7c23 */ /* 0x100fe20008010884 */
[--C-:B------:R-:W-:Y:S01]  /*12270*/  FFMA.FTZ R53, R57, UR4, -R132.reuse ;  /* 0x0000000439357c23 */ /* 0x100fe20008010884 */
[--C-:B------:R-:W-:Y:S01]  /*12280*/  FFMA.FTZ R57, R65, UR4, -R132.reuse ;  /* 0x0000000441397c23 */ /* 0x100fe20008010884 */
[--C-:B------:R-:W-:Y:S01]  /*12290*/  FFMA.FTZ R178, R77, UR4, -R132.reuse ;  /* 0x000000044db27c23 */ /* 0x100fe20008010884 */
[--C-:B------:R-:W-:Y:S03]  /*122a0*/  FFMA.FTZ R245, R110, UR4, -R13.reuse ;  /* 0x000000046ef57c23 */ /* 0x100fe6000801080d */
[----:B------:R-:W-:Y:S01]  /*122b0*/  MUFU.EX2 R135, R135 ;  /* 0x0000008700877308 */ /* 0x000fe20000000800 */
[----:B-1----:R-:W-:Y:S01]  /*122c0*/  F2FP.BF16.F32.PACK_AB R154, R134, R165 ;  /* 0x000000a5869a723e */ /* 0x002fe200000010ff */
        /* <DEDUP_REMOVED lines=20> */
[----:B------:R-:W-:Y:S01]  /*12410*/  FMNMX.FTZ R136, R103, R136, !PT ;  /* 0x0000008867887209 */ /* 0x000fe20007810000 */
[--C-:B------:R-:W-:Y:S03]  /*12420*/  FFMA.FTZ R242, R93, UR4, -R132.reuse ;  /* 0x000000045df27c23 */ /* 0x100fe60008010884 */
[----:B------:R-:W1:Y:S01]  /*12430*/  MUFU.EX2 R0, R0 ;  /* 0x0000000000007308 */ /* 0x000e620000000800 */
[--C-:B------:R-:W-:Y:S01]  /*12440*/  FFMA.FTZ R93, R6, UR4, -R13.reuse ;  /* 0x00000004065d7c23 */ /* 0x100fe2000801080d */
[----:B------:R-:W-:Y:S01]  /*12450*/  FMNMX.FTZ R136, R107, R136, !PT ;  /* 0x000000886b887209 */ /* 0x000fe20007810000 */
        /* <DEDUP_REMOVED lines=13> */
[----:B------:R-:W2:Y:S01]  /*12530*/  MUFU.EX2 R93, R93 ;  /* 0x0000005d005d7308 */ /* 0x000ea20000000800 */
[----:B-1----:R-:W-:Y:S01]  /*12540*/  F2FP.BF16.F32.PACK_AB R152, R167, R0 ;  /* 0x00000000a798723e */ /* 0x002fe200000010ff */
[--C-:B------:R-:W-:Y:S01]  /*12550*/  FFMA.FTZ R65, R81, UR4, -R132.reuse ;  /* 0x0000000451417c23 */ /* 0x100fe20008010884 */
[--C-:B------:R-:W-:Y:S01]  /*12560*/  FFMA.FTZ R81, R113, UR4, -R132.reuse ;  /* 0x0000000471517c23 */ /* 0x100fe20008010884 */
[--C-:B------:R-:W-:Y:S01]  /*12570*/  FFMA.FTZ R113, R42, UR4, -R13.reuse ;  /* 0x000000042a717c23 */ /* 0x100fe2000801080d */
[----:B------:R-:W-:Y:S01]  /*12580*/  FFMA.FTZ R132, R125, UR4, -R132 ;  /* 0x000000047d847c23 */ /* 0x000fe20008010884 */
[--C-:B------:R-:W-:Y:S01]  /*12590*/  FFMA.FTZ R125, R62, UR4, -R13.reuse ;  /* 0x000000043e7d7c23 */ /* 0x100fe2000801080d */
[--C-:B------:R-:W-:Y:S03]  /*125a0*/  FFMA.FTZ R62, R74, UR4, -R13.reuse ;  /* 0x000000044a3e7c23 */ /* 0x100fe6000801080d */
[----:B------:R-:W-:Y:S01]  /*125b0*/  MUFU.EX2 R89, R89 ;  /* 0x0000005900597308 */ /* 0x000fe20000000800 */
[--C-:B------:R-:W-:Y:S01]  /*125c0*/  FFMA.FTZ R74, R98, UR4, -R13.reuse ;  /* 0x00000004624a7c23 */ /* 0x100fe2000801080d */
[----:B------:R-:W-:Y:S01]  /*125d0*/  FFMA.FTZ R13, R126, UR4, -R13 ;  /* 0x000000047e0d7c23 */ /* 0x000fe2000801080d */
[----:B------:R-:W-:Y:S01]  /*125e0*/  FMNMX.FTZ R136, R111, R136, !PT ;  /* 0x000000886f887209 */ /* 0x000fe20007810000 */
[----:B------:R-:W-:Y:S03]  /*125f0*/  FFMA.FTZ R0, R179, R133, R0 ;  /* 0x00000085b3007223 */ /* 0x000fe60000010000 */
[----:B------:R-:W-:Y:S03]  /*12600*/  FMNMX.FTZ R136, R115, R136, !PT ;  /* 0x0000008873887209 */ /* 0x000fe60007810000 */
[----:B------:R-:W1:Y:S01]  /*12610*/  MUFU.EX2 R250, R250 ;  /* 0x000000fa00fa7308 */ /* 0x000e620000000800 */
[----:B--2---:R-:W-:Y:S01]  /*12620*/  F2FP.BF16.F32.PACK_AB R153, R93, R2 ;  /* 0x000000025d99723e */ /* 0x004fe200000010ff */
[----:B------:R-:W-:Y:S01]  /*12630*/  FFMA.FTZ R2, R181, R131, R2 ;  /* 0x00000083b5027223 */ /* 0x000fe20000010002 */
[----:B------:R-:W-:Y:S03]  /*12640*/  FMNMX.FTZ R136, R119, R136, !PT ;  /* 0x0000008877887209 */ /* 0x000fe60007810000 */
[----:B------:R-:W-:Y:S01]  /*12650*/  FADD.FTZ R2, R93, R2 ;  /* 0x000000025d027221 */ /* 0x000fe20000010000 */
[----:B------:R-:W-:Y:S03]  /*12660*/  FMNMX.FTZ R136, R123, R136, !PT ;  /* 0x000000887b887209 */ /* 0x000fe60007810000 */
[----:B------:R-:W-:Y:S01]  /*12670*/  MUFU.EX2 R97, R97 ;  /* 0x0000006100617308 */ /* 0x000fe20000000800 */
[----:B------:R-:W-:Y:S09]  /*12680*/  FMNMX.FTZ R9, R127, R136, !PT ;  /* 0x000000887f097209 */ /* 0x000ff20007810000 */
[----:B------:R-:W-:Y:S01]  /*12690*/  MUFU.EX2 R252, R252 ;  /* 0x000000fc00fc7308 */ /* 0x000fe20000000800 */
[----:B------:R-:W2:Y:S01]  /*126a0*/  SHFL.BFLY PT, R136, R9, 0x2, 0x1f ;  /* 0x0c401f0009887f89 */ /* 0x000ea200000e0000 */
[C---:B-1----:R-:W-:Y:S01]  /*126b0*/  F2FP.BF16.F32.PACK_AB R155, R250.reuse, R89 ;  /* 0x00000059fa9b723e */ /* 0x042fe200000010ff */
[----:B------:R-:W-:Y:S04]  /*126c0*/  FADD.FTZ R89, R89, R2 ;  /* 0x0000000259597221 */ /* 0x000fe80000010000 */
[----:B------:R-:W-:Y:S03]  /*126d0*/  FADD.FTZ R250, R250, R89 ;  /* 0x00000059fafa7221 */ /* 0x000fe60000010000 */
[----:B------:R-:W-:Y:S01]  /*126e0*/  MUFU.EX2 R101, R101 ;  /* 0x0000006500657308 */ /* 0x000fe20000000800 */
[C---:B------:R-:W-:Y:S06]  /*126f0*/  HMMA.16816.F32.BF16 R200, R152.reuse, R144, R200 ;  /* 0x0000009098c8723c */ /* 0x040fec00000418c8 */
[C---:B------:R-:W-:Y:S03]  /*12700*/  HMMA.16816.F32.BF16 R196, R152.reuse, R146, R196 ;  /* 0x0000009298c4723c */ /* 0x040fe600000418c4 */
[----:B------:R-:W-:Y:S10]  /*12710*/  MUFU.EX2 R168, R168 ;  /* 0x000000a800a87308 */ /* 0x000ff40000000800 */
[----:B------:R-:W-:Y:S01]  /*12720*/  MUFU.EX2 R171, R171 ;  /* 0x000000ab00ab7308 */ /* 0x000fe20000000800 */
[----:B--2---:R-:W-:Y:S02]  /*12730*/  FMNMX.FTZ R136, R9, R136, !PT ;  /* 0x0000008809887209 */ /* 0x004fe40007810000 */
[----:B------:R-:W-:Y:S03]  /*12740*/  FMNMX.FTZ R9, R4, R184, !PT ;  /* 0x000000b804097209 */ /* 0x000fe60007810000 */
[----:B------:R-:W1:Y:S04]  /*12750*/  SHFL.BFLY PT, R5, R136, 0x1, 0x1f ;  /* 0x0c201f0088057f89 */ /* 0x000e6800000e0000 */
[----:B------:R-:W-:Y:S01]  /*12760*/  MUFU.EX2 R170, R170 ;  /* 0x000000aa00aa7308 */ /* 0x000fe20000000800 */
[----:B------:R-:W-:Y:S04]  /*12770*/  FMNMX.FTZ R9, R8, R9, !PT ;  /* 0x0000000908097209 */ /* 0x000fe80007810000 */
[----:B------:R-:W-:Y:S05]  /*12780*/  FMNMX.FTZ R9, R12, R9, !PT ;  /* 0x000000090c097209 */ /* 0x000fea0007810000 */
[----:B------:R-:W2:Y:S01]  /*12790*/  MUFU.EX2 R173, R173 ;  /* 0x000000ad00ad7308 */ /* 0x000ea20000000800 */
[----:B------:R-:W-:Y:S04]  /*127a0*/  FMNMX.FTZ R9, R16, R9, !PT ;  /* 0x0000000910097209 */ /* 0x000fe80007810000 */
[----:B------:R-:W-:Y:S05]  /*127b0*/  FMNMX.FTZ R17, R20, R9, !PT ;  /* 0x0000000914117209 */ /* 0x000fea0007810000 */
[----:B------:R-:W-:Y:S01]  /*127c0*/  MUFU.EX2 R105, R105 ;  /* 0x0000006900697308 */ /* 0x000fe20000000800 */
[----:B------:R-:W-:Y:S04]  /*127d0*/  FMNMX.FTZ R17, R24, R17, !PT ;  /* 0x0000001118117209 */ /* 0x000fe80007810000 */
[----:B------:R-:W-:Y:S02]  /*127e0*/  FMNMX.FTZ R17, R28, R17, !PT ;  /* 0x000000111c117209 */ /* 0x000fe40007810000 */
[----:B-1----:R-:W-:Y:S03]  /*127f0*/  FMNMX.FTZ R5, R136, R5, !PT ;  /* 0x0000000588057209 */ /* 0x002fe60007810000 */
[----:B------:R-:W1:Y:S01]  /*12800*/  MUFU.EX2 R109, R109 ;  /* 0x0000006d006d7308 */ /* 0x000e620000000800 */
[----:B------:R-:W3:Y:S01]  /*12810*/  LDSM.16.MT88.4 R136, [R239+0x4000] ;  /* 0x00400000ef88783b */ /* 0x000ee20000004200 */
[----:B--2---:R-:W-:Y:S02]  /*12820*/  F2FP.BF16.F32.PACK_AB R22, R173, R170 ;  /* 0x000000aaad16723e */ /* 0x004fe400000010ff */
[----:B------:R-:W-:Y:S01]  /*12830*/  FMNMX.FTZ R17, R32, R17, !PT ;  /* 0x0000001120117209 */ /* 0x000fe20007810000 */
[C---:B------:R-:W-:Y:S01]  /*12840*/  FADD.FTZ R9, -R5.reuse, R186 ;  /* 0x000000ba05097221 */ /* 0x040fe20000010100 */
[----:B------:R-:W-:Y:S04]  /*12850*/  FSETP.NEU.FTZ.AND P0, PT, R5, -INF , PT ;  /* 0xff8000000500780b */ /* 0x000fe80003f1d000 */
[----:B------:R-:W-:Y:S01]  /*12860*/  MUFU.EX2 R186, R30 ;  /* 0x0000001e00ba7308 */ /* 0x000fe20000000800 */
[----:B------:R-:W-:Y:S01]  /*12870*/  FMNMX.FTZ R17, R36, R17, !PT ;  /* 0x0000001124117209 */ /* 0x000fe20007810000 */
[----:B------:R-:W-:Y:S03]  /*12880*/  FMUL.FTZ R6, R9, UR4 ;  /* 0x0000000409067c20 */ /* 0x000fe60008410000 */
[----:B------:R-:W-:Y:S05]  /*12890*/  FMNMX.FTZ R17, R40, R17, !PT ;  /* 0x0000001128117209 */ /* 0x000fea0007810000 */
[----:B------:R-:W2:Y:S01]  /*128a0*/  MUFU.EX2 R10, R6 ;  /* 0x00000006000a7308 */ /* 0x000ea20000000800 */
[----:B-1----:R-:W-:Y:S02]  /*128b0*/  F2FP.BF16.F32.PACK_AB R21, R109, R105 ;  /* 0x000000696d15723e */ /* 0x002fe400000010ff */
[----:B------:R-:W-:Y:S04]  /*128c0*/  FMNMX.FTZ R17, R44, R17, !PT ;  /* 0x000000112c117209 */ /* 0x000fe80007810000 */
[----:B------:R-:W-:Y:S03]  /*128d0*/  FMNMX.FTZ R17, R48, R17, !PT ;  /* 0x0000001130117209 */ /* 0x000fe60007810000 */
[----:B------:R-:W-:Y:S01]  /*128e0*/  MUFU.EX2 R113, R113 ;  /* 0x0000007100717308 */ /* 0x000fe20000000800 */
[----:B------:R-:W-:Y:S04]  /*128f0*/  FMNMX.FTZ R17, R52, R17, !PT ;  /* 0x0000001134117209 */ /* 0x000fe80007810000 */
[----:B------:R-:W-:Y:S05]  /*12900*/  FMNMX.FTZ R17, R56, R17, !PT ;  /* 0x0000001138117209 */ /* 0x000fea0007810000 */
[----:B------:R-:W-:Y:S01]  /*12910*/  MUFU.EX2 R117, R117 ;  /* 0x0000007500757308 */ /* 0x000fe20000000800 */
[C---:B--2---:R-:W-:Y:S01]  /*12920*/  FMUL.FTZ R216, R10.reuse, R216 ;  /* 0x000000d80ad87220 */ /* 0x044fe20000410000 */
[C---:B------:R-:W-:Y:S01]  /*12930*/  FMUL.FTZ R217, R10.reuse, R217 ;  /* 0x000000d90ad97220 */ /* 0x040fe20000410000 */
[C---:B------:R-:W-:Y:S01]  /*12940*/  FMUL.FTZ R212, R10.reuse, R212 ;  /* 0x000000d40ad47220 */ /* 0x040fe20000410000 */
[C---:B------:R-:W-:Y:S01]  /*12950*/  FMUL.FTZ R213, R10.reuse, R213 ;  /* 0x000000d50ad57220 */ /* 0x040fe20000410000 */
[C---:B------:R-:W-:Y:S01]  /*12960*/  FMUL.FTZ R208, R10.reuse, R208 ;  /* 0x000000d00ad07220 */ /* 0x040fe20000410000 */
[C---:B------:R-:W-:Y:S01]  /*12970*/  FMUL.FTZ R209, R10.reuse, R209 ;  /* 0x000000d10ad17220 */ /* 0x040fe20000410000 */
[C---:B------:R-:W-:Y:S03]  /*12980*/  FMUL.FTZ R204, R10.reuse, R204 ;  /* 0x000000cc0acc7220 */ /* 0x040fe60000410000 */
[----:B------:R-:W-:Y:S01]  /*12990*/  MUFU.EX2 R49, R49 ;  /* 0x0000003100317308 */ /* 0x000fe20000000800 */
[C---:B---3--:R-:W-:Y:S03]  /*129a0*/  HMMA.16816.F32.BF16 R192, R152.reuse, R136, R192 ;  /* 0x0000008898c0723c */ /* 0x048fe600000418c0 */
[----:B------:R-:W-:Y:S01]  /*129b0*/  FMUL.FTZ R205, R10, R205 ;  /* 0x000000cd0acd7220 */ /* 0x000fe20000410000 */
[----:B------:R-:W-:Y:S02]  /*129c0*/  FMNMX.FTZ R17, R60, R17, !PT ;  /* 0x000000113c117209 */ /* 0x000fe40007810000 */
[----:B------:R-:W-:Y:S03]  /*129d0*/  HMMA.16816.F32.BF16 R188, R152, R138, R188 ;  /* 0x0000008a98bc723c */ /* 0x000fe600000418bc */
[----:B------:R-:W-:Y:S02]  /*129e0*/  MUFU.EX2 R172, R172 ;  /* 0x000000ac00ac7308 */ /* 0x000fe40000000800 */
[----:B------:R-:W-:Y:S02]  /*129f0*/  FMNMX.FTZ R17, R64, R17, !PT ;  /* 0x0000001140117209 */ /* 0x000fe40007810000 */
[----:B------:R-:W-:Y:S06]  /*12a00*/  F2FP.BF16.F32.PACK_AB R152, R135, R164 ;  /* 0x000000a48798723e */ /* 0x000fec00000010ff */
[----:B------:R-:W-:Y:S01]  /*12a10*/  MUFU.EX2 R53, R53 ;  /* 0x0000003500357308 */ /* 0x000fe20000000800 */
[----:B------:R-:W-:Y:S02]  /*12a20*/  F2FP.BF16.F32.PACK_AB R154, R169, R166 ;  /* 0x000000a6a99a723e */ /* 0x000fe400000010ff */
[----:B------:R-:W-:Y:S01]  /*12a30*/  F2FP.BF16.F32.PACK_AB R153, R252, R97 ;  /* 0x00000061fc99723e */ /* 0x000fe200000010ff */
[----:B------:R-:W-:Y:S01]  /*12a40*/  FADD.FTZ R97, R97, R250 ;  /* 0x000000fa61617221 */ /* 0x000fe20000010000 */
[----:B------:R-:W-:Y:S05]  /*12a50*/  F2FP.BF16.F32.PACK_AB R155, R186, R101 ;  /* 0x00000065ba9b723e */ /* 0x000fea00000010ff */
[----:B------:R-:W1:Y:S01]  /*12a60*/  MUFU.EX2 R174, R174 ;  /* 0x000000ae00ae7308 */ /* 0x000e620000000800 */
[----:B------:R-:W-:Y:S01]  /*12a70*/  FMNMX.FTZ R17, R68, R17, !PT ;  /* 0x0000001144117209 */ /* 0x000fe20007810000 */
[----:B------:R-:W-:Y:S01]  /*12a80*/  FADD.FTZ R252, R252, R97 ;  /* 0x00000061fcfc7221 */ /* 0x000fe20000010000 */
[C---:B------:R-:W-:Y:S07]  /*12a90*/  HMMA.16816.F32.BF16 R192, R152.reuse, R140, R192 ;  /* 0x0000008c98c0723c */ /* 0x040fee00000418c0 */
[----:B------:R-:W-:Y:S01]  /*12aa0*/  MUFU.EX2 R50, R50 ;  /* 0x0000003200327308 */ /* 0x000fe20000000800 */
[----:B------:R-:W-:Y:S03]  /*12ab0*/  FMNMX.FTZ R17, R72, R17, !PT ;  /* 0x0000001148117209 */ /* 0x000fe60007810000 */
[----:B------:R-:W-:Y:S01]  /*12ac0*/  FADD.FTZ R101, R101, R252 ;  /* 0x000000fc65657221 */ /* 0x000fe20000010000 */
[C---:B------:R-:W-:Y:S05]  /*12ad0*/  HMMA.16816.F32.BF16 R188, R152.reuse, R142, R188 ;  /* 0x0000008e98bc723c */ /* 0x040fea00000418bc */
[----:B------:R-:W2:Y:S01]  /*12ae0*/  MUFU.EX2 R121, R121 ;  /* 0x0000007900797308 */ /* 0x000ea20000000800 */
[C---:B------:R-:W-:Y:S05]  /*12af0*/  HMMA.16816.F32.BF16 R200, R152.reuse, R148, R200 ;  /* 0x0000009498c8723c */ /* 0x040fea00000418c8 */
[----:B-1----:R-:W-:Y:S01]  /*12b00*/  F2FP.BF16.F32.PACK_AB R30, R174, R53 ;  /* 0x00000035ae1e723e */ /* 0x002fe200000010ff */
[----:B------:R-:W-:Y:S03]  /*12b10*/  HMMA.16816.F32.BF16 R196, R152, R150, R196 ;  /* 0x0000009698c4723c */ /* 0x000fe600000418c4 */
[----:B------:R-:W-:Y:S01]  /*12b20*/  MUFU.EX2 R54, R54 ;  /* 0x0000003600367308 */ /* 0x000fe20000000800 */
[----:B------:R-:W-:Y:S01]  /*12b30*/  LDSM.16.MT88.4 R152, [R239+0x4800] ;  /* 0x00480000ef98783b */ /* 0x000fe20000004200 */
[----:B------:R-:W-:Y:S01]  /*12b40*/  FMNMX.FTZ R17, R76, R17, !PT ;  /* 0x000000114c117209 */ /* 0x000fe20007810000 */
[----:B------:R-:W-:Y:S07]  /*12b50*/  FADD.FTZ R186, R186, R101 ;  /* 0x00000065baba7221 */ /* 0x000fee0000010000 */
[----:B------:R-:W-:Y:S01]  /*12b60*/  MUFU.EX2 R125, R125 ;  /* 0x0000007d007d7308 */ /* 0x000fe20000000800 */
[----:B--2---:R-:W-:Y:S01]  /*12b70*/  F2FP.BF16.F32.PACK_AB R29, R121, R50 ;  /* 0x00000032791d723e */ /* 0x004fe200000010ff */
[----:B------:R-:W-:Y:S01]  /*12b80*/  FADD.FTZ R186, R105, R186 ;  /* 0x000000ba69ba7221 */ /* 0x000fe20000010000 */
[----:B------:R-:W-:Y:S03]  /*12b90*/  FMNMX.FTZ R17, R80, R17, !PT ;  /* 0x0000001150117209 */ /* 0x000fe60007810000 */
[----:B------:R-:W-:Y:S04]  /*12ba0*/  FADD.FTZ R186, R109, R186 ;  /* 0x000000ba6dba7221 */ /* 0x000fe80000010000 */
[----:B------:R-:W-:Y:S01]  /*12bb0*/  MUFU.EX2 R57, R57 ;  /* 0x0000003900397308 */ /* 0x000fe20000000800 */
[----:B------:R-:W-:Y:S01]  /*12bc0*/  FMNMX.FTZ R17, R84, R17, !PT ;  /* 0x0000001154117209 */ /* 0x000fe20007810000 */
[----:B------:R-:W-:Y:S03]  /*12bd0*/  FADD.FTZ R186, R113, R186 ;  /* 0x000000ba71ba7221 */ /* 0x000fe60000010000 */
[----:B------:R-:W-:Y:S05]  /*12be0*/  FMNMX.FTZ R17, R88, R17, !PT ;  /* 0x0000001158117209 */ /* 0x000fea0007810000 */
        /* <DEDUP_REMOVED lines=9> */
[----:B------:R-:W-:Y:S01]  /*12c80*/  MUFU.EX2 R58, R58 ;  /* 0x0000003a003a7308 */ /* 0x000fe20000000800 */
[----:B------:R-:W-:Y:S04]  /*12c90*/  FMNMX.FTZ R17, R116, R17, !PT ;  /* 0x0000001174117209 */ /* 0x000fe80007810000 */
[----:B------:R-:W-:Y:S05]  /*12ca0*/  FMNMX.FTZ R17, R120, R17, !PT ;  /* 0x0000001178117209 */ /* 0x000fea0007810000 */
[----:B------:R-:W2:Y:S01]  /*12cb0*/  MUFU.EX2 R175, R175 ;  /* 0x000000af00af7308 */ /* 0x000ea20000000800 */
[----:B-1----:R-:W-:Y:S02]  /*12cc0*/  F2FP.BF16.F32.PACK_AB R38, R178, R61 ;  /* 0x0000003db226723e */ /* 0x002fe400000010ff */
[----:B------:R-:W-:Y:S04]  /*12cd0*/  FMNMX.FTZ R17, R124, R17, !PT ;  /* 0x000000117c117209 */ /* 0x000fe80007810000 */
[----:B------:R-:W-:Y:S03]  /*12ce0*/  FMNMX.FTZ R9, R128, R17, !PT ;  /* 0x0000001180097209 */ /* 0x000fe60007810000 */
[----:B------:R-:W-:Y:S02]  /*12cf0*/  MUFU.EX2 R62, R62 ;  /* 0x0000003e003e7308 */ /* 0x000fe40000000800 */
[----:B------:R-:W1:Y:S08]  /*12d00*/  SHFL.BFLY PT, R6, R9, 0x2, 0x1f ;  /* 0x0c401f0009067f89 */ /* 0x000e7000000e0000 */
[----:B------:R-:W-:Y:S01]  /*12d10*/  MUFU.EX2 R177, R177 ;  /* 0x000000b100b17308 */ /* 0x000fe20000000800 */
[----:B--2---:R-:W-:Y:S09]  /*12d20*/  F2FP.BF16.F32.PACK_AB R37, R175, R58 ;  /* 0x0000003aaf25723e */ /* 0x004ff200000010ff */
[----:B------:R-:W-:Y:S10]  /*12d30*/  MUFU.EX2 R65, R65 ;  /* 0x0000004100417308 */ /* 0x000ff40000000800 */
[----:B------:R-:W-:Y:S01]  /*12d40*/  MUFU.EX2 R238, R238 ;  /* 0x000000ee00ee7308 */ /* 0x000fe20000000800 */
[----:B-1----:R-:W-:Y:S09]  /*12d50*/  FMNMX.FTZ R17, R9, R6, !PT ;  /* 0x0000000609117209 */ /* 0x002ff20007810000 */
[----:B------:R-:W-:Y:S01]  /*12d60*/  MUFU.EX2 R69, R69 ;  /* 0x0000004500457308 */ /* 0x000fe20000000800 */
[----:B------:R-:W1:Y:S09]  /*12d70*/  SHFL.BFLY PT, R6, R17, 0x1, 0x1f ;  /* 0x0c201f0011067f89 */ /* 0x000e7200000e0000 */
[----:B------:R-:W2:Y:S10]  /*12d80*/  MUFU.EX2 R242, R242 ;  /* 0x000000f200f27308 */ /* 0x000eb40000000800 */
[----:B------:R-:W-:Y:S10]  /*12d90*/  MUFU.EX2 R66, R66 ;  /* 0x0000004200427308 */ /* 0x000ff40000000800 */
[----:B------:R-:W-:Y:S01]  /*12da0*/  MUFU.EX2 R185, R185 ;  /* 0x000000b900b97308 */ /* 0x000fe20000000800 */
[----:B-1----:R-:W-:Y:S01]  /*12db0*/  FMNMX.FTZ R9, R17, R6, !PT ;  /* 0x0000000611097209 */ /* 0x002fe20007810000 */
[----:B------:R-:W-:Y:S01]  /*12dc0*/  FMUL.FTZ R6, R5, UR4 ;  /* 0x0000000405067c20 */ /* 0x000fe20008410000 */
[----:B--2---:R-:W-:Y:S03]  /*12dd0*/  F2FP.BF16.F32.PACK_AB R46, R242, R69 ;  /* 0x00000045f22e723e */ /* 0x004fe600000010ff */
[C---:B------:R-:W-:Y:S01]  /*12de0*/  FADD.FTZ R14, -R9.reuse, R184 ;  /* 0x000000b8090e7221 */ /* 0x040fe20000010100 */
[----:B------:R-:W-:Y:S03]  /*12df0*/  FSEL R6, R6, RZ, P0 ;  /* 0x000000ff06067208 */ /* 0x000fe60000000000 */
[----:B------:R-:W-:Y:S01]  /*12e00*/  MUFU.EX2 R70, R70 ;  /* 0x0000004600467308 */ /* 0x000fe20000000800 */
[----:B------:R-:W-:Y:S01]  /*12e10*/  FSETP.NEU.FTZ.AND P0, PT, R9, -INF , PT ;  /* 0xff8000000900780b */ /* 0x000fe20003f1d000 */
[----:B------:R-:W-:Y:S01]  /*12e20*/  FMUL.FTZ R17, R14, UR4 ;  /* 0x000000040e117c20 */ /* 0x000fe20008410000 */
[----:B------:R-:W-:Y:S01]  /*12e30*/  MOV R184, R9 ;  /* 0x0000000900b87202 */ /* 0x000fe20000000f00 */
[--C-:B------:R-:W-:Y:S01]  /*12e40*/  FFMA.FTZ R110, R19, UR4, -R6.reuse ;  /* 0x00000004136e7c23 */ /* 0x100fe20008010806 */
[--C-:B------:R-:W-:Y:S01]  /*12e50*/  FFMA.FTZ R90, R31, UR4, -R6.reuse ;  /* 0x000000041f5a7c23 */ /* 0x100fe20008010806 */
[----:B------:R-:W-:Y:S01]  /*12e60*/  F2FP.BF16.F32.PACK_AB R31, R125, R54 ;  /* 0x000000367d1f723e */ /* 0x000fe200000010ff */
[--C-:B------:R-:W-:Y:S03]  /*12e70*/  FFMA.FTZ R94, R35, UR4, -R6.reuse ;  /* 0x00000004235e7c23 */ /* 0x100fe60008010806 */
[----:B------:R-:W1:Y:S01]  /*12e80*/  MUFU.EX2 R14, R17 ;  /* 0x00000011000e7308 */ /* 0x000e620000000800 */
[--C-:B------:R-:W-:Y:S01]  /*12e90*/  FFMA.FTZ R249, R39, UR4, -R6.reuse ;  /* 0x0000000427f97c23 */ /* 0x100fe20008010806 */
[----:B------:R-:W-:Y:S01]  /*12ea0*/  F2FP.BF16.F32.PACK_AB R39, R177, R62 ;  /* 0x0000003eb127723e */ /* 0x000fe200000010ff */
[--C-:B------:R-:W-:Y:S01]  /*12eb0*/  FFMA.FTZ R118, R7, UR4, -R6.reuse ;  /* 0x0000000407767c23 */ /* 0x100fe20008010806 */
[--C-:B------:R-:W-:Y:S01]  /*12ec0*/  FFMA.FTZ R3, R3, UR4, -R6.reuse ;  /* 0x0000000403037c23 */ /* 0x100fe20008010806 */
[--C-:B------:R-:W-:Y:S01]  /*12ed0*/  FFMA.FTZ R114, R11, UR4, -R6.reuse ;  /* 0x000000040b727c23 */ /* 0x100fe20008010806 */
[--C-:B------:R-:W-:Y:S01]  /*12ee0*/  FFMA.FTZ R11, R23, UR4, -R6.reuse ;  /* 0x00000004170b7c23 */ /* 0x100fe20008010806 */
[----:B------:R-:W-:Y:S03]  /*12ef0*/  F2FP.BF16.F32.PACK_AB R23, R117, R113 ;  /* 0x000000717517723e */ /* 0x000fe600000010ff */
[----:B------:R-:W-:Y:S01]  /*12f00*/  MUFU.EX2 R110, R110 ;  /* 0x0000006e006e7308 */ /* 0x000fe20000000800 */
[--C-:B------:R-:W-:Y:S01]  /*12f10*/  FFMA.FTZ R106, R15, UR4, -R6.reuse ;  /* 0x000000040f6a7c23 */ /* 0x100fe20008010806 */
[--C-:B------:R-:W-:Y:S01]  /*12f20*/  FFMA.FTZ R15, R27, UR4, -R6.reuse ;  /* 0x000000041b0f7c23 */ /* 0x100fe20008010806 */
[--C-:B------:R-:W-:Y:S01]  /*12f30*/  FFMA.FTZ R126, R71, UR4, -R6.reuse ;  /* 0x00000004477e7c23 */ /* 0x100fe20008010806 */
[--C-:B------:R-:W-:Y:S01]  /*12f40*/  FFMA.FTZ R98, R43, UR4, -R6.reuse ;  /* 0x000000042b627c23 */ /* 0x100fe20008010806 */
[--C-:B------:R-:W-:Y:S01]  /*12f50*/  FFMA.FTZ R251, R47, UR4, -R6.reuse ;  /* 0x000000042ffb7c23 */ /* 0x100fe20008010806 */
[----:B------:R-:W-:Y:S01]  /*12f60*/  FMUL.FTZ R7, R9, UR4 ;  /* 0x0000000409077c20 */ /* 0x000fe20008410000 */
[--C-:B------:R-:W-:Y:S03]  /*12f70*/  FFMA.FTZ R102, R55, UR4, -R6.reuse ;  /* 0x0000000437667c23 */ /* 0x100fe60008010806 */
[----:B------:R-:W-:Y:S01]  /*12f80*/  MUFU.EX2 R3, R3 ;  /* 0x0000000300037308 */ /* 0x000fe20000000800 */
[C---:B-1----:R-:W-:Y:S01]  /*12f90*/  FMUL.FTZ R218, R14.reuse, R218 ;  /* 0x000000da0eda7220 */ /* 0x042fe20000410000 */
[C---:B------:R-:W-:Y:S01]  /*12fa0*/  FMUL.FTZ R219, R14.reuse, R219 ;  /* 0x000000db0edb7220 */ /* 0x040fe20000410000 */
[C---:B------:R-:W-:Y:S01]  /*12fb0*/  FMUL.FTZ R214, R14.reuse, R214 ;  /* 0x000000d60ed67220 */ /* 0x040fe20000410000 */
[C---:B------:R-:W-:Y:S01]  /*12fc0*/  FMUL.FTZ R215, R14.reuse, R215 ;  /* 0x000000d70ed77220 */ /* 0x040fe20000410000 */
[C---:B------:R-:W-:Y:S01]  /*12fd0*/  FMUL.FTZ R210, R14.reuse, R210 ;  /* 0x000000d20ed27220 */ /* 0x040fe20000410000 */
[C---:B------:R-:W-:Y:S01]  /*12fe0*/  FMUL.FTZ R211, R14.reuse, R211 ;  /* 0x000000d30ed37220 */ /* 0x040fe20000410000 */
[C---:B------:R-:W-:Y:S03]  /*12ff0*/  FMUL.FTZ R206, R14.reuse, R206 ;  /* 0x000000ce0ece7220 */ /* 0x040fe60000410000 */
[----:B------:R-:W1:Y:S01]  /*13000*/  MUFU.EX2 R118, R118 ;  /* 0x0000007600767308 */ /* 0x000e620000000800 */
[----:B------:R-:W-:Y:S01]  /*13010*/  FMUL.FTZ R207, R14, R207 ;  /* 0x000000cf0ecf7220 */ /* 0x000fe20000410000 */
[----:B------:R-:W-:Y:S01]  /*13020*/  FSEL R7, R7, RZ, P0 ;  /* 0x000000ff07077208 */ /* 0x000fe20000000000 */
[--C-:B------:R-:W-:Y:S01]  /*13030*/  FFMA.FTZ R51, R51, UR4, -R6.reuse ;  /* 0x0000000433337c23 */ /* 0x100fe20008010806 */
[--C-:B------:R-:W-:Y:S01]  /*13040*/  FFMA.FTZ R75, R75, UR4, -R6.reuse ;  /* 0x000000044b4b7c23 */ /* 0x100fe20008010806 */
[----:B------:R-:W-:Y:S01]  /*13050*/  F2FP.BF16.F32.PACK_AB R45, R185, R66 ;  /* 0x00000042b92d723e */ /* 0x000fe200000010ff */
[--C-:B------:R-:W-:Y:S01]  /*13060*/  FFMA.FTZ R111, R111, UR4, -R6.reuse ;  /* 0x000000046f6f7c23 */ /* 0x100fe20008010806 */
[--C-:B------:R-:W-:Y:S03]  /*13070*/  FFMA.FTZ R71, R28, UR4, -R7.reuse ;  /* 0x000000041c477c23 */ /* 0x100fe60008010807 */
[----:B------:R-:W-:Y:S01]  /*13080*/  MUFU.EX2 R114, R114 ;  /* 0x0000007200727308 */ /* 0x000fe20000000800 */
[----:B------:R-:W-:Y:S01]  /*13090*/  F2FP.BF16.F32.PACK_AB R28, R172, R49 ;  /* 0x00000031ac1c723e */ /* 0x000fe200000010ff */
        /* <DEDUP_REMOVED lines=9> */
[----:B------:R-:W-:Y:S01]  /*13130*/  FFMA.FTZ R63, R67, UR4, -R6 ;  /* 0x00000004433f7c23 */ /* 0x000fe20008010806 */
[--C-:B------:R-:W-:Y:S01]  /*13140*/  FFMA.FTZ R67, R20, UR4, -R7.reuse ;  /* 0x0000000414437c23 */ /* 0x100fe20008010807 */
[----:B------:R-:W-:Y:S01]  /*13150*/  F2FP.BF16.F32.PACK_AB R20, R171, R168 ;  /* 0x000000a8ab14723e */ /* 0x000fe200000010ff */
[--C-:B------:R-:W-:Y:S01]  /*13160*/  FFMA.FTZ R52, R52, UR4, -R7.reuse ;  /* 0x0000000434347c23 */ /* 0x100fe20008010807 */
[----:B------:R-:W-:Y:S03]  /*13170*/  FFMA.FTZ R68, R68, UR4, -R7 ;  /* 0x0000000444447c23 */ /* 0x000fe60008010807 */
[----:B------:R-:W-:Y:S01]  /*13180*/  MUFU.EX2 R4, R4 ;  /* 0x0000000400047308 */ /* 0x000fe20000000800 */
[----:B------:R-:W-:Y:S01]  /*13190*/  FFMA.FTZ R3, R180, R10, R3 ;  /* 0x0000000ab4037223 */ /* 0x000fe20000010003 */
[----:B------:R-:W-:Y:S01]  /*131a0*/  FADD.FTZ R117, R117, R186 ;  /* 0x000000ba75757221 */ /* 0x000fe20000010000 */
[----:B------:R-:W-:Y:S01]  /*131b0*/  MOV R186, R5 ;  /* 0x0000000500ba7202 */ /* 0x000fe20000000f00 */
[C---:B------:R-:W-:Y:S06]  /*131c0*/  HMMA.16816.F32.BF16 R192, R20.reuse, R152, R192 ;  /* 0x0000009814c0723c */ /* 0x040fec00000418c0 */
[----:B------:R-:W1:Y:S01]  /*131d0*/  MUFU.EX2 R55, R55 ;  /* 0x0000003700377308 */ /* 0x000e620000000800 */
[----:B--2---:R-:W-:Y:S01]  /*131e0*/  F2FP.BF16.F32.PACK_AB R18, R106, R114 ;  /* 0x000000726a12723e */ /* 0x004fe200000010ff */
[C---:B------:R-:W-:Y:S03]  /*131f0*/  HMMA.16816.F32.BF16 R188, R20.reuse, R154, R188 ;  /* 0x0000009a14bc723c */ /* 0x040fe600000418bc */
[----:B------:R-:W-:Y:S05]  /*13200*/  FADD.FTZ R3, R118, R3 ;  /* 0x0000000376037221 */ /* 0x000fea0000010000 */
[----:B------:R-:W2:Y:S01]  /*13210*/  MUFU.EX2 R122, R122 ;  /* 0x0000007a007a7308 */ /* 0x000ea20000000800 */
[C---:B------:R-:W-:Y:S03]  /*13220*/  HMMA.16816.F32.BF16 R200, R20.reuse, R160, R200 ;  /* 0x000000a014c8723c */ /* 0x040fe600000418c8 */
[----:B------:R-:W-:Y:S01]  /*13230*/  FADD.FTZ R3, R114, R3 ;  /* 0x0000000372037221 */ /* 0x000fe20000010000 */
[----:B------:R-:W-:Y:S02]  /*13240*/  FADD.FTZ R50, R50, R117 ;  /* 0x0000007532327221 */ /* 0x000fe40000010000 */
[----:B------:R-:W-:Y:S03]  /*13250*/  HMMA.16816.F32.BF16 R196, R20, R162, R196 ;  /* 0x000000a214c4723c */ /* 0x000fe600000418c4 */
[----:B------:R-:W3:Y:S01]  /*13260*/  MUFU.EX2 R12, R12 ;  /* 0x0000000c000c7308 */ /* 0x000ee20000000800 */
[----:B------:R-:W4:Y:S01]  /*13270*/  LDSM.16.MT88.4 R20, [R234+0x4c00] ;  /* 0x004c0000ea14783b */ /* 0x000f220000004200 */
[----:B-1----:R-:W-:Y:S01]  /*13280*/  F2FP.BF16.F32.PACK_AB R17, R55, R4 ;  /* 0x000000043711723e */ /* 0x002fe200000010ff */
[----:B------:R-:W-:Y:S01]  /*13290*/  FFMA.FTZ R4, R183, R14, R4 ;  /* 0x0000000eb7047223 */ /* 0x000fe20000010004 */
[----:B------:R-:W-:Y:S01]  /*132a0*/  FADD.FTZ R3, R106, R3 ;  /* 0x000000036a037221 */ /* 0x000fe20000010000 */
[----:B------:R-:W-:Y:S05]  /*132b0*/  FADD.FTZ R121, R121, R50 ;  /* 0x0000003279797221 */ /* 0x000fea0000010000 */
[----:B------:R-:W1:Y:S01]  /*132c0*/  MUFU.EX2 R11, R11 ;  /* 0x0000000b000b7308 */ /* 0x000e620000000800 */
[----:B------:R-:W-:Y:S01]  /*132d0*/  FADD.FTZ R55, R55, R4 ;  /* 0x0000000437377221 */ /* 0x000fe20000010000 */
[----:B------:R-:W-:Y:S01]  /*132e0*/  FADD.FTZ R54, R54, R121 ;  /* 0x0000007936367221 */ /* 0x000fe20000010000 */
[----:B------:R-:W-:Y:S02]  /*132f0*/  FFMA.FTZ R124, R124, UR4, -R7 ;  /* 0x000000047c7c7c23 */ /* 0x000fe40008010807 */
[----:B--2---:R-:W-:Y:S01]  /*13300*/  FADD.FTZ R55, R122, R55 ;  /* 0x000000377a377221 */ /* 0x004fe20000010000 */
[----:B------:R-:W-:Y:S04]  /*13310*/  FADD.FTZ R125, R125, R54 ;  /* 0x000000367d7d7221 */ /* 0x000fe80000010000 */
[----:B------:R-:W-:Y:S01]  /*13320*/  MUFU.EX2 R15, R15 ;  /* 0x0000000f000f7308 */ /* 0x000fe20000000800 */
[C---:B---3--:R-:W-:Y:S01]  /*13330*/  F2FP.BF16.F32.PACK_AB R19, R12.reuse, R122 ;  /* 0x0000007a0c13723e */ /* 0x048fe200000010ff */
[----:B------:R-:W-:Y:S01]  /*13340*/  FADD.FTZ R12, R12, R55 ;  /* 0x000000370c0c7221 */ /* 0x000fe20000010000 */
[----:B------:R-:W-:Y:S04]  /*13350*/  FADD.FTZ R58, R58, R125 ;  /* 0x0000007d3a3a7221 */ /* 0x000fe80000010000 */
[----:B------:R-:W-:Y:S03]  /*13360*/  FADD.FTZ R175, R175, R58 ;  /* 0x0000003aafaf7221 */ /* 0x000fe60000010000 */
[----:B------:R-:W2:Y:S01]  /*13370*/  MUFU.EX2 R90, R90 ;  /* 0x0000005a005a7308 */ /* 0x000ea20000000800 */
[C---:B------:R-:W-:Y:S05]  /*13380*/  HMMA.16816.F32.BF16 R216, R16.reuse, R136, R216 ;  /* 0x0000008810d8723c */ /* 0x040fea00000418d8 */
[----:B------:R-:W-:Y:S01]  /*13390*/  FADD.FTZ R62, R62, R175 ;  /* 0x000000af3e3e7221 */ /* 0x000fe20000010000 */
[C---:B------:R-:W-:Y:S03]  /*133a0*/  HMMA.16816.F32.BF16 R212, R16.reuse, R138, R212 ;  /* 0x0000008a10d4723c */ /* 0x040fe600000418d4 */
[----:B------:R-:W-:Y:S02]  /*133b0*/  MUFU.EX2 R67, R67 ;  /* 0x0000004300437308 */ /* 0x000fe40000000800 */
[--C-:B------:R-:W-:Y:S01]  /*133c0*/  FFMA.FTZ R136, R24, UR4, -R7.reuse ;  /* 0x0000000418887c23 */ /* 0x100fe20008010807 */
[C---:B------:R-:W-:Y:S07]  /*133d0*/  HMMA.16816.F32.BF16 R208, R16.reuse, R144, R208 ;  /* 0x0000009010d0723c */ /* 0x040fee00000418d0 */
[----:B------:R-:W-:Y:S01]  /*133e0*/  MUFU.EX2 R71, R71 ;  /* 0x0000004700477308 */ /* 0x000fe20000000800 */
[----:B-1----:R-:W-:Y:S01]  /*133f0*/  F2FP.BF16.F32.PACK_AB R24, R11, R110 ;  /* 0x0000006e0b18723e */ /* 0x002fe200000010ff */
[----:B------:R-:W-:Y:S01]  /*13400*/  HMMA.16816.F32.BF16 R204, R16, R146, R204 ;  /* 0x0000009210cc723c */ /* 0x000fe200000418cc */
[----:B------:R-:W1:Y:S07]  /*13410*/  LDSM.16.MT88.4 R16, [R239+0x4c00] ;  /* 0x004c0000ef10783b */ /* 0x000e6e0000004200 */
[----:B------:R-:W3:Y:S03]  /*13420*/  MUFU.EX2 R136, R136 ;  /* 0x0000008800887308 */ /* 0x000ee60000000800 */
[----:B--2---:R-:W-:Y:S01]  /*13430*/  F2FP.BF16.F32.PACK_AB R26, R90, R15 ;  /* 0x0000000f5a1a723e */ /* 0x004fe200000010ff */
[C---:B----4-:R-:W-:Y:S05]  /*13440*/  HMMA.16816.F32.BF16 R200, R28.reuse, R20, R200 ;  /* 0x000000141cc8723c */ /* 0x050fea00000418c8 */
[--C-:B------:R-:W-:Y:S01]  /*13450*/  FFMA.FTZ R138, R32, UR4, -R7.reuse ;  /* 0x00000004208a7c23 */ /* 0x100fe20008010807 */
[----:B------:R-:W-:Y:S01]  /*13460*/  MUFU.EX2 R94, R94 ;  /* 0x0000005e005e7308 */ /* 0x000fe20000000800 */
[C---:B------:R-:W-:Y:S04]  /*13470*/  HMMA.16816.F32.BF16 R196, R28.reuse, R22, R196 ;  /* 0x000000161cc4723c */ /* 0x040fe800000418c4 */
[--C-:B------:R-:W-:Y:S01]  /*13480*/  FFMA.FTZ R137, R44, UR4, -R7.reuse ;  /* 0x000000042c897c23 */ /* 0x100fe20008010807 */
[--C-:B------:R-:W-:Y:S01]  /*13490*/  FFMA.FTZ R144, R79, UR4, -R6.reuse ;  /* 0x000000044f907c23 */ /* 0x100fe20008010806 */
[--C-:B------:R-:W-:Y:S03]  /*134a0*/  FFMA.FTZ R79, R83, UR4, -R6.reuse ;  /* 0x00000004534f7c23 */ /* 0x100fe60008010806 */
[----:B------:R-:W2:Y:S02]  /*134b0*/  MUFU.EX2 R138, R138 ;  /* 0x0000008a008a7308 */ /* 0x000ea40000000800 */
[----:B---3--:R-:W-:Y:S01]  /*134c0*/  F2FP.BF16.F32.PACK_AB R25, R136, R67 ;  /* 0x000000438819723e */ /* 0x008fe200000010ff */
[--C-:B------:R-:W-:Y:S01]  /*134d0*/  FFMA.FTZ R83, R36, UR4, -R7.reuse ;  /* 0x0000000424537c23 */ /* 0x100fe20008010807 */
[----:B------:R-:W-:Y:S01]  /*134e0*/  F2FP.BF16.F32.PACK_AB R36, R176, R57 ;  /* 0x00000039b024723e */ /* 0x000fe200000010ff */
[--C-:B------:R-:W-:Y:S01]  /*134f0*/  FFMA.FTZ R146, R95, UR4, -R6.reuse ;  /* 0x000000045f927c23 */ /* 0x100fe20008010806 */
[--C-:B------:R-:W-:Y:S04]  /*13500*/  FFMA.FTZ R95, R64, UR4, -R7.reuse ;  /* 0x00000004405f7c23 */ /* 0x100fe80008010807 */
[----:B------:R-:W3:Y:S01]  /*13510*/  MUFU.EX2 R249, R249 ;  /* 0x000000f900f97308 */ /* 0x000ee20000000800 */
[----:B------:R-:W-:Y:S01]  /*13520*/  FFMA.FTZ R64, R107, UR4, -R6 ;  /* 0x000000046b407c23 */ /* 0x000fe20008010806 */
[--C-:B------:R-:W-:Y:S01]  /*13530*/  FFMA.FTZ R107, R80, UR4, -R7.reuse ;  /* 0x00000004506b7c23 */ /* 0x100fe20008010807 */
[--C-:B------:R-:W-:Y:S01]  /*13540*/  FFMA.FTZ R80, R84, UR4, -R7.reuse ;  /* 0x0000000454507c23 */ /* 0x100fe20008010807 */
[----:B------:R-:W-:Y:S01]  /*13550*/  F2FP.BF16.F32.PACK_AB R44, R238, R65 ;  /* 0x00000041ee2c723e */ /* 0x000fe200000010ff */
[--C-:B------:R-:W-:Y:S01]  /*13560*/  FFMA.FTZ R84, R92, UR4, -R7.reuse ;  /* 0x000000045c547c23 */ /* 0x100fe20008010807 */
[----:B------:R-:W-:Y:S01]  /*13570*/  FFMA.FTZ R139, R96, UR4, -R7 ;  /* 0x00000004608b7c23 */ /* 0x000fe20008010807 */
[----:B------:R-:W-:Y:S03]  /*13580*/  FADD.FTZ R110, R110, R3 ;  /* 0x000000036e6e7221 */ /* 0x000fe60000010000 */
[----:B------:R-:W-:Y:S01]  /*13590*/  MUFU.EX2 R98, R98 ;  /* 0x0000006200627308 */ /* 0x000fe20000000800 */
[----:B--2---:R-:W-:Y:S01]  /*135a0*/  F2FP.BF16.F32.PACK_AB R27, R138, R71 ;  /* 0x000000478a1b723e */ /* 0x004fe200000010ff */
[----:B------:R-:W-:Y:S01]  /*135b0*/  FADD.FTZ R67, R67, R12 ;  /* 0x0000000c43437221 */ /* 0x000fe20000010000 */
[----:B------:R-:W-:Y:S01]  /*135c0*/  FADD.FTZ R110, R11, R110 ;  /* 0x0000006e0b6e7221 */ /* 0x000fe20000010000 */
[----:B-1----:R-:W-:Y:S03]  /*135d0*/  HMMA.16816.F32.BF16 R192, R28, R16, R192 ;  /* 0x000000101cc0723c */ /* 0x002fe600000418c0 */
[----:B------:R-:W-:Y:S03]  /*135e0*/  FADD.FTZ R136, R136, R67 ;  /* 0x0000004388887221 */ /* 0x000fe60000010000 */
[----:B------:R-:W1:Y:S01]  /*135f0*/  MUFU.EX2 R251, R251 ;  /* 0x000000fb00fb7308 */ /* 0x000e620000000800 */
[----:B---3--:R-:W-:Y:S01]  /*13600*/  F2FP.BF16.F32.PACK_AB R32, R249, R94 ;  /* 0x0000005ef920723e */ /* 0x008fe200000010ff */
[C---:B------:R-:W-:Y:S05]  /*13610*/  HMMA.16816.F32.BF16 R216, R24.reuse, R140, R216 ;  /* 0x0000008c18d8723c */ /* 0x040fea00000418d8 */
[----:B------:R-:W-:Y:S03]  /*13620*/  FADD.FTZ R15, R15, R110 ;  /* 0x0000006e0f0f7221 */ /* 0x000fe60000010000 */
[----:B------:R-:W-:Y:S01]  /*13630*/  MUFU.EX2 R83, R83 ;  /* 0x0000005300537308 */ /* 0x000fe20000000800 */
[C---:B------:R-:W-:Y:S03]  /*13640*/  HMMA.16816.F32.BF16 R212, R24.reuse, R142, R212 ;  /* 0x0000008e18d4723c */ /* 0x040fe600000418d4 */
[--C-:B------:R-:W-:Y:S01]  /*13650*/  FFMA.FTZ R140, R40, UR4, -R7.reuse ;  /* 0x00000004288c7c23 */ /* 0x100fe20008010807 */
[----:B------:R-:W-:Y:S02]  /*13660*/  FADD.FTZ R71, R71, R136 ;  /* 0x0000008847477221 */ /* 0x000fe40000010000 */
[C---:B------:R-:W-:Y:S03]  /*13670*/  HMMA.16816.F32.BF16 R208, R24.reuse, R148, R208 ;  /* 0x0000009418d0723c */ /* 0x040fe600000418d0 */
[----:B------:R-:W-:Y:S02]  /*13680*/  MUFU.EX2 R137, R137 ;  /* 0x0000008900897308 */ /* 0x000fe40000000800 */
[----:B-1----:R-:W-:Y:S01]  /*13690*/  F2FP.BF16.F32.PACK_AB R34, R251, R98 ;  /* 0x00000062fb22723e */ /* 0x002fe200000010ff */
[----:B------:R-:W-:Y:S01]  /*136a0*/  HMMA.16816.F32.BF16 R204, R24, R150, R204 ;  /* 0x0000009618cc723c */ /* 0x000fe200000418cc */
[----:B------:R-:W1:Y:S06]  /*136b0*/  LDSM.16.MT88.4 R24, [R239+0x5000] ;  /* 0x00500000ef18783b */ /* 0x000e6c0000004200 */
[----:B------:R-:W2:Y:S01]  /*136c0*/  MUFU.EX2 R140, R140 ;  /* 0x0000008c008c7308 */ /* 0x000ea20000000800 */
[--C-:B------:R-:W-:Y:S01]  /*136d0*/  FFMA.FTZ R142, R87, UR4, -R6.reuse ;  /* 0x00000004578e7c23 */ /* 0x100fe20008010806 */
[----:B------:R-:W-:Y:S01]  /*136e0*/  HMMA.16816.F32.BF16 R188, R28, R18, R188 ;  /* 0x000000121cbc723c */ /* 0x000fe200000418bc */
[----:B------:R-:W3:Y:S07]  /*136f0*/  LDSM.16.MT88.4 R28, [R234+0x5000] ;  /* 0x00500000ea1c783b */ /* 0x000eee0000004200 */
[----:B------:R-:W4:Y:S03]  /*13700*/  MUFU.EX2 R48, R48 ;  /* 0x0000003000307308 */ /* 0x000f260000000800 */
[--C-:B------:R-:W-:Y:S01]  /*13710*/  FFMA.FTZ R87, R91, UR4, -R6.reuse ;  /* 0x000000045b577c23 */ /* 0x100fe20008010806 */
[--C-:B------:R-:W-:Y:S01]  /*13720*/  FFMA.FTZ R91, R56, UR4, -R7.reuse ;  /* 0x00000004385b7c23 */ /* 0x100fe20008010807 */
[--C-:B------:R-:W-:Y:S01]  /*13730*/  FFMA.FTZ R56, R60, UR4, -R7.reuse ;  /* 0x000000043c387c23 */ /* 0x100fe20008010807 */
[--C-:B------:R-:W-:Y:S01]  /*13740*/  FFMA.FTZ R60, R99, UR4, -R6.reuse ;  /* 0x00000004633c7c23 */ /* 0x100fe20008010806 */
[--C-:B------:R-:W-:Y:S03]  /*13750*/  FFMA.FTZ R99, R103, UR4, -R6.reuse ;  /* 0x0000000467637c23 */ /* 0x100fe60008010806 */
[----:B------:R-:W-:Y:S01]  /*13760*/  MUFU.EX2 R51, R51 ;  /* 0x0000003300337308 */ /* 0x000fe20000000800 */
[----:B--2---:R-:W-:Y:S01]  /*13770*/  F2FP.BF16.F32.PACK_AB R33, R140, R83 ;  /* 0x000000538c21723e */ /* 0x004fe200000010ff */
[--C-:B------:R-:W-:Y:S01]  /*13780*/  FFMA.FTZ R103, R72, UR4, -R7.reuse ;  /* 0x0000000448677c23 */ /* 0x100fe20008010807 */
[--C-:B------:R-:W-:Y:S01]  /*13790*/  FFMA.FTZ R72, R76, UR4, -R7.reuse ;  /* 0x000000044c487c23 */ /* 0x100fe20008010807 */
[--C-:B------:R-:W-:Y:S01]  /*137a0*/  FFMA.FTZ R76, R115, UR4, -R6.reuse ;  /* 0x00000004734c7c23 */ /* 0x100fe20008010806 */
[--C-:B------:R-:W-:Y:S01]  /*137b0*/  FFMA.FTZ R115, R119, UR4, -R6.reuse ;  /* 0x0000000477737c23 */ /* 0x100fe20008010806 */
[----:B------:R-:W-:Y:S01]  /*137c0*/  FFMA.FTZ R119, R88, UR4, -R7 ;  /* 0x0000000458777c23 */ /* 0x000fe20008010807 */
[----:B------:R-:W-:Y:S03]  /*137d0*/  FADD.FTZ R15, R90, R15 ;  /* 0x0000000f5a0f7221 */ /* 0x000fe60000010000 */
[----:B------:R-:W2:Y:S01]  /*137e0*/  MUFU.EX2 R102, R102 ;  /* 0x0000006600667308 */ /* 0x000ea20000000800 */
[----:B----4-:R-:W-:Y:S01]  /*137f0*/  F2FP.BF16.F32.PACK_AB R35, R48, R137 ;  /* 0x000000893023723e */ /* 0x010fe200000010ff */
[----:B------:R-:W-:Y:S01]  /*13800*/  FADD.FTZ R138, R138, R71 ;  /* 0x000000478a8a7221 */ /* 0x000fe20000010000 */
[--C-:B------:R-:W-:Y:S01]  /*13810*/  FFMA.FTZ R88, R123, UR4, -R6.reuse ;  /* 0x000000047b587c23 */ /* 0x100fe20008010806 */
[----:B------:R-:W-:Y:S01]  /*13820*/  FFMA.FTZ R6, R127, UR4, -R6 ;  /* 0x000000047f067c23 */ /* 0x000fe20008010806 */
[----:B------:R-:W-:Y:S01]  /*13830*/  FADD.FTZ R94, R94, R15 ;  /* 0x0000000f5e5e7221 */ /* 0x000fe20000010000 */
[----:B------:R-:W-:Y:S01]  /*13840*/  FADD.FTZ R83, R83, R138 ;  /* 0x0000008a53537221 */ /* 0x000fe20000010000 */
[----:B------:R-:W-:Y:S03]  /*13850*/  FADD.FTZ R177, R177, R62 ;  /* 0x0000003eb1b17221 */ /* 0x000fe60000010000 */
[----:B------:R-:W-:Y:S01]  /*13860*/  MUFU.EX2 R8, R8 ;  /* 0x0000000800087308 */ /* 0x000fe20000000800 */
[C---:B------:R-:W-:Y:S05]  /*13870*/  HMMA.16816.F32.BF16 R216, R32.reuse, R152, R216 ;  /* 0x0000009820d8723c */ /* 0x040fea00000418d8 */
[----:B------:R-:W-:Y:S01]  /*13880*/  FADD.FTZ R249, R249, R94 ;  /* 0x0000005ef9f97221 */ /* 0x000fe20000010000 */
[C---:B------:R-:W-:Y:S03]  /*13890*/  HMMA.16816.F32.BF16 R212, R32.reuse, R154, R212 ;  /* 0x0000009a20d4723c */ /* 0x040fe600000418d4 */
[----:B------:R-:W4:Y:S02]  /*138a0*/  MUFU.EX2 R59, R59 ;  /* 0x0000003b003b7308 */ /* 0x000f240000000800 */
[----:B--2---:R-:W-:Y:S01]  /*138b0*/  F2FP.BF16.F32.PACK_AB R40, R102, R51 ;  /* 0x000000336628723e */ /* 0x004fe200000010ff */
[C---:B------:R-:W-:Y:S07]  /*138c0*/  HMMA.16816.F32.BF16 R208, R32.reuse, R160, R208 ;  /* 0x000000a020d0723c */ /* 0x040fee00000418d0 */
[----:B------:R-:W-:Y:S01]  /*138d0*/  MUFU.EX2 R52, R52 ;  /* 0x0000003400347308 */ /* 0x000fe20000000800 */
[----:B------:R-:W-:Y:S01]  /*138e0*/  FADD.FTZ R140, R140, R83 ;  /* 0x000000538c8c7221 */ /* 0x000fe20000010000 */
[----:B------:R-:W-:Y:S01]  /*138f0*/  HMMA.16816.F32.BF16 R204, R32, R162, R204 ;  /* 0x000000a220cc723c */ /* 0x000fe200000418cc */
[----:B------:R-:W2:Y:S07]  /*13900*/  LDSM.16.MT88.4 R32, [R239+0x5400] ;  /* 0x00540000ef20783b */ /* 0x000eae0000004200 */
[----:B------:R-:W5:Y:S01]  /*13910*/  MUFU.EX2 R91, R91 ;  /* 0x0000005b005b7308 */ /* 0x000f620000000800 */
[C---:B-1----:R-:W-:Y:S05]  /*13920*/  HMMA.16816.F32.BF16 R192, R36.reuse, R24, R192 ;  /* 0x0000001824c0723c */ /* 0x042fea00000418c0 */
[----:B----4-:R-:W-:Y:S01]  /*13930*/  F2FP.BF16.F32.PACK_AB R42, R59, R8 ;  /* 0x000000083b2a723e */ /* 0x010fe200000010ff */
[C---:B------:R-:W-:Y:S03]  /*13940*/  HMMA.16816.F32.BF16 R188, R36.reuse, R26, R188 ;  /* 0x0000001a24bc723c */ /* 0x040fe600000418bc */
[----:B------:R-:W-:Y:S02]  /*13950*/  MUFU.EX2 R56, R56 ;  /* 0x0000003800387308 */ /* 0x000fe40000000800 */
[----:B------:R-:W-:Y:S01]  /*13960*/  FADD.FTZ R98, R98, R249 ;  /* 0x000000f962627221 */ /* 0x000fe20000010000 */
[C---:B---3--:R-:W-:Y:S07]  /*13970*/  HMMA.16816.F32.BF16 R200, R36.reuse, R28, R200 ;  /* 0x0000001c24c8723c */ /* 0x048fee00000418c8 */
[----:B------:R-:W1:Y:S01]  /*13980*/  MUFU.EX2 R95, R95 ;  /* 0x0000005f005f7308 */ /* 0x000e620000000800 */
[----:B-----5:R-:W-:Y:S01]  /*13990*/  F2FP.BF16.F32.PACK_AB R41, R91, R52 ;  /* 0x000000345b29723e */ /* 0x020fe200000010ff */
[----:B------:R-:W-:Y:S01]  /*139a0*/  HMMA.16816.F32.BF16 R196, R36, R30, R196 ;  /* 0x0000001e24c4723c */ /* 0x000fe200000418c4 */
[----:B------:R-:W3:Y:S07]  /*139b0*/  LDSM.16.MT88.4 R36, [R234+0x5400] ;  /* 0x00540000ea24783b */ /* 0x000eee0000004200 */
[----:B------:R-:W-:Y:S03]  /*139c0*/  MUFU.EX2 R63, R63 ;  /* 0x0000003f003f7308 */ /* 0x000fe60000000800 */
[----:B------:R-:W-:Y:S01]  /*139d0*/  FADD.FTZ R137, R137, R140 ;  /* 0x0000008c89897221 */ /* 0x000fe20000010000 */
[----:B------:R-:W-:Y:S01]  /*139e0*/  FADD.FTZ R98, R251, R98 ;  /* 0x00000062fb627221 */ /* 0x000fe20000010000 */
[----:B------:R-:W-:Y:S02]  /*139f0*/  FADD.FTZ R66, R66, R177 ;  /* 0x000000b142427221 */ /* 0x000fe40000010000 */
[----:B------:R-:W-:Y:S01]  /*13a00*/  FADD.FTZ R137, R48, R137 ;  /* 0x0000008930897221 */ /* 0x000fe20000010000 */
[----:B------:R-:W-:Y:S02]  /*13a10*/  FADD.FTZ R51, R51, R98 ;  /* 0x0000006233337221 */ /* 0x000fe40000010000 */
[----:B------:R-:W4:Y:S01]  /*13a20*/  MUFU.EX2 R126, R126 ;  /* 0x0000007e007e7308 */ /* 0x000f220000000800 */
[----:B-1----:R-:W-:Y:S01]  /*13a30*/  F2FP.BF16.F32.PACK_AB R43, R95, R56 ;  /* 0x000000385f2b723e */ /* 0x002fe200000010ff */
[----:B------:R-:W-:Y:S01]  /*13a40*/  FADD.FTZ R52, R52, R137 ;  /* 0x0000008934347221 */ /* 0x000fe20000010000 */
[----:B------:R-:W-:Y:S01]  /*13a50*/  FADD.FTZ R51, R102, R51 ;  /* 0x0000003366337221 */ /* 0x000fe20000010000 */
[----:B------:R-:W-:Y:S02]  /*13a60*/  FADD.FTZ R185, R185, R66 ;  /* 0x00000042b9b97221 */ /* 0x000fe40000010000 */
[----:B------:R-:W-:Y:S01]  /*13a70*/  FADD.FTZ R91, R91, R52 ;  /* 0x000000345b5b7221 */ /* 0x000fe20000010000 */
[----:B------:R-:W-:Y:S03]  /*13a80*/  FADD.FTZ R8, R8, R51 ;  /* 0x0000003308087221 */ /* 0x000fe60000010000 */
[----:B------:R-:W-:Y:S01]  /*13a90*/  MUFU.EX2 R75, R75 ;  /* 0x0000004b004b7308 */ /* 0x000fe20000000800 */
[C---:B------:R-:W-:Y:S05]  /*13aa0*/  HMMA.16816.F32.BF16 R216, R40.reuse, R16, R216 ;  /* 0x0000001028d8723c */ /* 0x040fea00000418d8 */
[----:B------:R-:W-:Y:S01]  /*13ab0*/  FADD.FTZ R56, R56, R91 ;  /* 0x0000005b38387221 */ /* 0x000fe20000010000 */
[C---:B------:R-:W-:Y:S03]  /*13ac0*/  HMMA.16816.F32.BF16 R212, R40.reuse, R18, R212 ;  /* 0x0000001228d4723c */ /* 0x040fe600000418d4 */
[----:B------:R-:W1:Y:S01]  /*13ad0*/  MUFU.EX2 R144, R144 ;  /* 0x0000009000907308 */ /* 0x000e620000000800 */
[----:B------:R-:W5:Y:S01]  /*13ae0*/  LDSM.16.MT88.4 R16, [R239+0x5800] ;  /* 0x00580000ef10783b */ /* 0x000f620000004200 */
[----:B------:R-:W-:Y:S01]  /*13af0*/  FADD.FTZ R8, R59, R8 ;  /* 0x000000083b087221 */ /* 0x000fe20000010000 */
[C---:B------:R-:W-:Y:S07]  /*13b00*/  HMMA.16816.F32.BF16 R208, R40.reuse, R20, R208 ;  /* 0x0000001428d0723c */ /* 0x040fee00000418d0 */
[----:B------:R-:W-:Y:S01]  /*13b10*/  MUFU.EX2 R68, R68 ;  /* 0x0000004400447308 */ /* 0x000fe20000000800 */
[----:B------:R-:W-:Y:S01]  /*13b20*/  FADD.FTZ R95, R95, R56 ;  /* 0x000000385f5f7221 */ /* 0x000fe20000010000 */
[----:B------:R-:W-:Y:S01]  /*13b30*/  HMMA.16816.F32.BF16 R204, R40, R22, R204 ;  /* 0x0000001628cc723c */ /* 0x000fe200000418cc */
[----:B------:R-:W5:Y:S07]  /*13b40*/  LDSM.16.MT88.4 R20, [R234+0x5800] ;  /* 0x00580000ea14783b */ /* 0x000f6e0000004200 */
[----:B------:R-:W2:Y:S03]  /*13b50*/  MUFU.EX2 R103, R103 ;  /* 0x0000006700677308 */ /* 0x000ea60000000800 */
[----:B----4-:R-:W-:Y:S01]  /*13b60*/  F2FP.BF16.F32.PACK_AB R40, R126, R63 ;  /* 0x0000003f7e28723e */ /* 0x010fe200000010ff */
[----:B------:R-:W-:Y:S01]  /*13b70*/  FADD.FTZ R63, R63, R8 ;  /* 0x000000083f3f7221 */ /* 0x000fe20000010000 */
[----:B-1----:R-:W-:Y:S03]  /*13b80*/  F2FP.BF16.F32.PACK_AB R42, R144, R75 ;  /* 0x0000004b902a723e */ /* 0x002fe600000010ff */
[----:B------:R-:W-:Y:S02]  /*13b90*/  FADD.FTZ R126, R126, R63 ;  /* 0x0000003f7e7e7221 */ /* 0x000fe40000010000 */
[----:B------:R-:W-:Y:S02]  /*13ba0*/  MUFU.EX2 R72, R72 ;  /* 0x0000004800487308 */ /* 0x000fe40000000800 */
[----:B------:R-:W-:Y:S04]  /*13bb0*/  FADD.FTZ R75, R75, R126 ;  /* 0x0000007e4b4b7221 */ /* 0x000fe80000010000 */
[----:B------:R-:W-:Y:S04]  /*13bc0*/  FADD.FTZ R144, R144, R75 ;  /* 0x0000004b90907221 */ /* 0x000fe80000010000 */
[----:B------:R-:W1:Y:S01]  /*13bd0*/  MUFU.EX2 R107, R107 ;  /* 0x0000006b006b7308 */ /* 0x000e620000000800 */
[C---:B--2---:R-:W-:Y:S01]  /*13be0*/  F2FP.BF16.F32.PACK_AB R41, R103.reuse, R68 ;  /* 0x000000446729723e */ /* 0x044fe200000010ff */
[----:B------:R-:W-:Y:S04]  /*13bf0*/  FADD.FTZ R68, R68, R95 ;  /* 0x0000005f44447221 */ /* 0x000fe80000010000 */
[----:B------:R-:W-:Y:S04]  /*13c00*/  FADD.FTZ R103, R103, R68 ;  /* 0x0000004467677221 */ /* 0x000fe80000010000 */
[----:B------:R-:W-:Y:S10]  /*13c10*/  MUFU.EX2 R79, R79 ;  /* 0x0000004f004f7308 */ /* 0x000ff40000000800 */
[----:B------:R-:W2:Y:S01]  /*13c20*/  MUFU.EX2 R142, R142 ;  /* 0x0000008e008e7308 */ /* 0x000ea20000000800 */
[C---:B-1----:R-:W-:Y:S01]  /*13c30*/  F2FP.BF16.F32.PACK_AB R43, R107.reuse, R72 ;  /* 0x000000486b2b723e */ /* 0x042fe200000010ff */
[----:B------:R-:W-:Y:S04]  /*13c40*/  FADD.FTZ R72, R72, R103 ;  /* 0x0000006748487221 */ /* 0x000fe80000010000 */
[----:B------:R-:W-:Y:S04]  /*13c50*/  FADD.FTZ R107, R107, R72 ;  /* 0x000000486b6b7221 */ /* 0x000fe80000010000 */
[----:B------:R-:W-:Y:S01]  /*13c60*/  MUFU.EX2 R87, R87 ;  /* 0x0000005700577308 */ /* 0x000fe20000000800 */
[C---:B------:R-:W-:Y:S06]  /*13c70*/  HMMA.16816.F32.BF16 R216, R40.reuse, R24, R216 ;  /* 0x0000001828d8723c */ /* 0x040fec00000418d8 */
[C---:B------:R-:W-:Y:S03]  /*13c80*/  HMMA.16816.F32.BF16 R212, R40.reuse, R26, R212 ;  /* 0x0000001a28d4723c */ /* 0x040fe600000418d4 */
[----:B------:R-:W1:Y:S01]  /*13c90*/  MUFU.EX2 R146, R146 ;  /* 0x0000009200927308 */ /* 0x000e620000000800 */
[----:B------:R-:W4:Y:S02]  /*13ca0*/  LDSM.16.MT88.4 R24, [R239+0x5c00] ;  /* 0x005c0000ef18783b */ /* 0x000f240000004200 */
[C---:B------:R-:W-:Y:S07]  /*13cb0*/  HMMA.16816.F32.BF16 R208, R40.reuse, R28, R208 ;  /* 0x0000001c28d0723c */ /* 0x040fee00000418d0 */
[----:B------:R-:W-:Y:S01]  /*13cc0*/  MUFU.EX2 R80, R80 ;  /* 0x0000005000507308 */ /* 0x000fe20000000800 */
[----:B------:R-:W-:Y:S01]  /*13cd0*/  HMMA.16816.F32.BF16 R204, R40, R30, R204 ;  /* 0x0000001e28cc723c */ /* 0x000fe200000418cc */
[----:B------:R-:W4:Y:S08]  /*13ce0*/  LDSM.16.MT88.4 R28, [R234+0x5c00] ;  /* 0x005c0000ea1c783b */ /* 0x000f300000004200 */
[----:B------:R-:W3:Y:S02]  /*13cf0*/  MUFU.EX2 R119, R119 ;  /* 0x0000007700777308 */ /* 0x000ee40000000800 */
[----:B--2---:R-:W-:Y:S01]  /*13d00*/  F2FP.BF16.F32.PACK_AB R40, R142, R79 ;  /* 0x0000004f8e28723e */ /* 0x004fe200000010ff */
[----:B------:R-:W-:Y:S01]  /*13d10*/  FADD.FTZ R79, R79, R144 ;  /* 0x000000904f4f7221 */ /* 0x000fe20000010000 */
[----:B-1----:R-:W-:Y:S03]  /*13d20*/  F2FP.BF16.F32.PACK_AB R42, R146, R87 ;  /* 0x00000057922a723e */ /* 0x002fe600000010ff */
[----:B------:R-:W-:Y:S03]  /*13d30*/  FADD.FTZ R142, R142, R79 ;  /* 0x0000004f8e8e7221 */ /* 0x000fe60000010000 */
[----:B------:R-:W-:Y:S01]  /*13d40*/  MUFU.EX2 R84, R84 ;  /* 0x0000005400547308 */ /* 0x000fe20000000800 */
[----:B------:R-:W-:Y:S04]  /*13d50*/  FADD.FTZ R87, R87, R142 ;  /* 0x0000008e57577221 */ /* 0x000fe80000010000 */
[----:B------:R-:W-:Y:S05]  /*13d60*/  FADD.FTZ R87, R146, R87 ;  /* 0x0000005792577221 */ /* 0x000fea0000010000 */
[----:B------:R-:W1:Y:S01]  /*13d70*/  MUFU.EX2 R139, R139 ;  /* 0x0000008b008b7308 */ /* 0x000e620000000800 */
[C---:B---3--:R-:W-:Y:S01]  /*13d80*/  F2FP.BF16.F32.PACK_AB R41, R119.reuse, R80 ;  /* 0x000000507729723e */ /* 0x048fe200000010ff */
[----:B------:R-:W-:Y:S04]  /*13d90*/  FADD.FTZ R80, R80, R107 ;  /* 0x0000006b50507221 */ /* 0x000fe80000010000 */
[----:B------:R-:W-:Y:S04]  /*13da0*/  FADD.FTZ R119, R119, R80 ;  /* 0x0000005077777221 */ /* 0x000fe80000010000 */
[----:B------:R-:W2:Y:S10]  /*13db0*/  MUFU.EX2 R187, R187 ;  /* 0x000000bb00bb7308 */ /* 0x000eb40000000800 */
[----:B------:R-:W-:Y:S01]  /*13dc0*/  MUFU.EX2 R73, R73 ;  /* 0x0000004900497308 */ /* 0x000fe20000000800 */
[C---:B-1----:R-:W-:Y:S01]  /*13dd0*/  F2FP.BF16.F32.PACK_AB R43, R139.reuse, R84 ;  /* 0x000000548b2b723e */ /* 0x042fe200000010ff */
[----:B------:R-:W-:Y:S04]  /*13de0*/  FADD.FTZ R84, R84, R119 ;  /* 0x0000007754547221 */ /* 0x000fe80000010000 */
[----:B------:R-:W-:Y:S04]  /*13df0*/  FADD.FTZ R139, R139, R84 ;  /* 0x000000548b8b7221 */ /* 0x000fe80000010000 */
[----:B------:R-:W1:Y:S01]  /*13e00*/  MUFU.EX2 R244, R244 ;  /* 0x000000f400f47308 */ /* 0x000e620000000800 */
[C---:B------:R-:W-:Y:S03]  /*13e10*/  HMMA.16816.F32.BF16 R216, R40.reuse, R32, R216 ;  /* 0x0000002028d8723c */ /* 0x040fe600000418d8 */
[C---:B--2---:R-:W-:Y:S01]  /*13e20*/  F2FP.BF16.F32.PACK_AB R47, R187.reuse, R70 ;  /* 0x00000046bb2f723e */ /* 0x044fe200000010ff */
[----:B------:R-:W-:Y:S01]  /*13e30*/  FADD.FTZ R70, R70, R185 ;  /* 0x000000b946467221 */ /* 0x000fe20000010000 */
[----:B------:R-:W-:Y:S01]  /*13e40*/  MOV R185, R129 ;  /* 0x0000008100b97202 */ /* 0x000fe20000000f00 */
[C---:B------:R-:W-:Y:S03]  /*13e50*/  HMMA.16816.F32.BF16 R212, R40.reuse, R34, R212 ;  /* 0x0000002228d4723c */ /* 0x040fe600000418d4 */
[----:B------:R-:W-:Y:S02]  /*13e60*/  MUFU.EX2 R77, R77 ;  /* 0x0000004d004d7308 */ /* 0x000fe40000000800 */
[----:B------:R-:W-:Y:S01]  /*13e70*/  FADD.FTZ R187, R187, R70 ;  /* 0x00000046bbbb7221 */ /* 0x000fe20000010000 */
[C---:B------:R-:W-:Y:S07]  /*13e80*/  HMMA.16816.F32.BF16 R208, R40.reuse, R36, R208 ;  /* 0x0000002428d0723c */ /* 0x040fee00000418d0 */
[----:B------:R-:W2:Y:S01]  /*13e90*/  MUFU.EX2 R246, R246 ;  /* 0x000000f600f67308 */ /* 0x000ea20000000800 */
[----:B------:R-:W-:Y:S09]  /*13ea0*/  HMMA.16816.F32.BF16 R204, R40, R38, R204 ;  /* 0x0000002628cc723c */ /* 0x000ff200000418cc */
[----:B------:R-:W-:Y:S01]  /*13eb0*/  MUFU.EX2 R74, R74 ;  /* 0x0000004a004a7308 */ /* 0x000fe20000000800 */
[C---:B------:R-:W-:Y:S05]  /*13ec0*/  HMMA.16816.F32.BF16 R192, R44.reuse, R32, R192 ;  /* 0x000000202cc0723c */ /* 0x040fea00000418c0 */
[----:B------:R-:W-:Y:S01]  /*13ed0*/  FADD.FTZ R42, R167, R0 ;  /* 0x00000000a72a7221 */ /* 0x000fe20000010000 */
[C---:B------:R-:W-:Y:S03]  /*13ee0*/  HMMA.16816.F32.BF16 R188, R44.reuse, R34, R188 ;  /* 0x000000222cbc723c */ /* 0x040fe600000418bc */
[----:B------:R-:W3:Y:S02]  /*13ef0*/  MUFU.EX2 R243, R243 ;  /* 0x000000f300f37308 */ /* 0x000ee40000000800 */
[----:B------:R-:W-:Y:S01]  /*13f00*/  FADD.FTZ R165, R165, R42 ;  /* 0x0000002aa5a57221 */ /* 0x000fe20000010000 */
[C---:B------:R-:W-:Y:S07]  /*13f10*/  HMMA.16816.F32.BF16 R200, R44.reuse, R36, R200 ;  /* 0x000000242cc8723c */ /* 0x040fee00000418c8 */
[----:B------:R-:W-:Y:S01]  /*13f20*/  MUFU.EX2 R78, R78 ;  /* 0x0000004e004e7308 */ /* 0x000fe20000000800 */
[----:B------:R-:W-:Y:S01]  /*13f30*/  FADD.FTZ R165, R134, R165 ;  /* 0x000000a586a57221 */ /* 0x000fe20000010000 */
[----:B------:R-:W-:Y:S08]  /*13f40*/  HMMA.16816.F32.BF16 R196, R44, R38, R196 ;  /* 0x000000262cc4723c */ /* 0x000ff000000418c4 */
[----:B------:R-:W5:Y:S03]  /*13f50*/  MUFU.EX2 R245, R245 ;  /* 0x000000f500f57308 */ /* 0x000f660000000800 */
[----:B------:R-:W-:Y:S01]  /*13f60*/  FADD.FTZ R164, R164, R165 ;  /* 0x000000a5a4a47221 */ /* 0x000fe20000010000 */
[----:B-1----:R-:W-:Y:S01]  /*13f70*/  F2FP.BF16.F32.PACK_AB R44, R244, R73 ;  /* 0x00000049f42c723e */ /* 0x002fe200000010ff */
[----:B------:R-:W-:Y:S02]  /*13f80*/  FFMA.FTZ R40, R116, UR4, -R7 ;  /* 0x0000000474287c23 */ /* 0x000fe40008010807 */
[----:B------:R-:W-:Y:S01]  /*13f90*/  FADD.FTZ R135, R135, R164 ;  /* 0x000000a487877221 */ /* 0x000fe20000010000 */
[----:B--2---:R-:W-:Y:S02]  /*13fa0*/  F2FP.BF16.F32.PACK_AB R46, R246, R77 ;  /* 0x0000004df62e723e */ /* 0x004fe400000010ff */
[----:B------:R1:W-:Y:S01]  /*13fb0*/  MUFU.EX2 R123, R6 ;  /* 0x00000006007b7308 */ /* 0x0003e20000000800 */
[----:B---3--:R-:W-:Y:S01]  /*13fc0*/  F2FP.BF16.F32.PACK_AB R45, R243, R74 ;  /* 0x0000004af32d723e */ /* 0x008fe200000010ff */
[----:B------:R-:W-:Y:S01]  /*13fd0*/  FADD.FTZ R166, R166, R135 ;  /* 0x00000087a6a67221 */ /* 0x000fe20000010000 */
[----:B------:R-:W-:Y:S01]  /*13fe0*/  FFMA.FTZ R41, R120, UR4, -R7 ;  /* 0x0000000478297c23 */ /* 0x000fe20008010807 */
[----:B------:R-:W-:Y:S01]  /*13ff0*/  FADD.FTZ R74, R74, R187 ;  /* 0x000000bb4a4a7221 */ /* 0x000fe20000010000 */
[----:B------:R-:W-:Y:S01]  /*14000*/  MOV R187, R130 ;  /* 0x0000008200bb7202 */ /* 0x000fe20000000f00 */
[----:B------:R-:W-:Y:S04]  /*14010*/  FADD.FTZ R169, R169, R166 ;  /* 0x000000a6a9a97221 */ /* 0x000fe80000010000 */
[----:B------:R-:W-:Y:S01]  /*14020*/  MUFU.EX2 R60, R60 ;  /* 0x0000003c003c7308 */ /* 0x000fe20000000800 */
[----:B-----5:R-:W-:Y:S01]  /*14030*/  F2FP.BF16.F32.PACK_AB R47, R245, R78 ;  /* 0x0000004ef52f723e */ /* 0x020fe200000010ff */
[----:B------:R-:W-:Y:S01]  /*14040*/  FADD.FTZ R168, R168, R169 ;  /* 0x000000a9a8a87221 */ /* 0x000fe20000010000 */
[----:B------:R-:W-:Y:S03]  /*14050*/  FADD.FTZ R243, R243, R74 ;  /* 0x0000004af3f37221 */ /* 0x000fe60000010000 */
[----:B------:R-:W-:Y:S01]  /*14060*/  FADD.FTZ R171, R171, R168 ;  /* 0x000000a8abab7221 */ /* 0x000fe20000010000 */
[----:B------:R-:W-:Y:S03]  /*14070*/  FADD.FTZ R78, R78, R243 ;  /* 0x000000f34e4e7221 */ /* 0x000fe60000010000 */
[----:B------:R-:W2:Y:S01]  /*14080*/  MUFU.EX2 R99, R99 ;  /* 0x0000006300637308 */ /* 0x000ea20000000800 */
[C---:B------:R-:W-:Y:S03]  /*14090*/  HMMA.16816.F32.BF16 R192, R44.reuse, R16, R192 ;  /* 0x000000102cc0723c */ /* 0x040fe600000418c0 */
[----:B------:R-:W-:Y:S01]  /*140a0*/  FADD.FTZ R170, R170, R171 ;  /* 0x000000abaaaa7221 */ /* 0x000fe20000010000 */
[----:B-1----:R-:W-:Y:S01]  /*140b0*/  FFMA.FTZ R6, R108, UR4, -R7 ;  /* 0x000000046c067c23 */ /* 0x002fe20008010807 */
[----:B------:R-:W-:Y:S01]  /*140c0*/  FADD.FTZ R245, R245, R78 ;  /* 0x0000004ef5f57221 */ /* 0x000fe20000010000 */
[C---:B------:R-:W-:Y:S03]  /*140d0*/  HMMA.16816.F32.BF16 R188, R44.reuse, R18, R188 ;  /* 0x000000122cbc723c */ /* 0x040fe600000418bc */
[----:B------:R-:W-:Y:S02]  /*140e0*/  MUFU.EX2 R64, R64 ;  /* 0x0000004000407308 */ /* 0x000fe40000000800 */
[----:B------:R-:W-:Y:S01]  /*140f0*/  FADD.FTZ R170, R173, R170 ;  /* 0x000000aaadaa7221 */ /* 0x000fe20000010000 */
[C---:B------:R-:W-:Y:S07]  /*14100*/  HMMA.16816.F32.BF16 R200, R44.reuse, R20, R200 ;  /* 0x000000142cc8723c */ /* 0x040fee00000418c8 */
[----:B------:R-:W1:Y:S01]  /*14110*/  MUFU.EX2 R111, R111 ;  /* 0x0000006f006f7308 */ /* 0x000e620000000800 */
[----:B------:R-:W-:Y:S01]  /*14120*/  FADD.FTZ R49, R49, R170 ;  /* 0x000000aa31317221 */ /* 0x000fe20000010000 */
[----:B------:R-:W-:Y:S08]  /*14130*/  HMMA.16816.F32.BF16 R196, R44, R22, R196 ;  /* 0x000000162cc4723c */ /* 0x000ff000000418c4 */
[----:B------:R-:W-:Y:S03]  /*14140*/  MUFU.EX2 R6, R6 ;  /* 0x0000000600067308 */ /* 0x000fe60000000800 */
[----:B------:R-:W-:Y:S01]  /*14150*/  FADD.FTZ R172, R172, R49 ;  /* 0x00000031acac7221 */ /* 0x000fe20000010000 */
[--C-:B------:R-:W-:Y:S01]  /*14160*/  FFMA.FTZ R44, R100, UR4, -R7.reuse ;  /* 0x00000004642c7c23 */ /* 0x100fe20008010807 */
[--C-:B------:R-:W-:Y:S01]  /*14170*/  FFMA.FTZ R45, R104, UR4, -R7.reuse ;  /* 0x00000004682d7c23 */ /* 0x100fe20008010807 */
[--C-:B------:R-:W-:Y:S01]  /*14180*/  FFMA.FTZ R47, R112, UR4, -R7.reuse ;  /* 0x00000004702f7c23 */ /* 0x100fe20008010807 */
[----:B------:R-:W-:Y:S03]  /*14190*/  FADD.FTZ R53, R53, R172 ;  /* 0x000000ac35357221 */ /* 0x000fe60000010000 */
[----:B------:R-:W-:Y:S01]  /*141a0*/  MUFU.EX2 R44, R44 ;  /* 0x0000002c002c7308 */ /* 0x000fe20000000800 */
[----:B--2---:R-:W-:Y:S01]  /*141b0*/  F2FP.BF16.F32.PACK_AB R36, R99, R60 ;  /* 0x0000003c6324723e */ /* 0x004fe200000010ff */
[----:B------:R-:W-:Y:S01]  /*141c0*/  FFMA.FTZ R7, R128, UR4, -R7 ;  /* 0x0000000480077c23 */ /* 0x000fe20008010807 */
[----:B------:R-:W-:Y:S01]  /*141d0*/  FADD.FTZ R174, R174, R53 ;  /* 0x00000035aeae7221 */ /* 0x000fe20000010000 */
[----:B-1----:R-:W-:Y:S01]  /*141e0*/  F2FP.BF16.F32.PACK_AB R38, R111, R64 ;  /* 0x000000406f26723e */ /* 0x002fe200000010ff */
[----:B------:R-:W-:Y:S02]  /*141f0*/  FADD.FTZ R60, R60, R87 ;  /* 0x000000573c3c7221 */ /* 0x000fe40000010000 */
[----:B------:R-:W-:Y:S03]  /*14200*/  FADD.FTZ R57, R57, R174 ;  /* 0x000000ae39397221 */ /* 0x000fe60000010000 */
[----:B------:R-:W1:Y:S01]  /*14210*/  MUFU.EX2 R45, R45 ;  /* 0x0000002d002d7308 */ /* 0x000e620000000800 */
[----:B------:R-:W-:Y:S01]  /*14220*/  FADD.FTZ R99, R99, R60 ;  /* 0x0000003c63637221 */ /* 0x000fe20000010000 */
[----:B------:R-:W-:Y:S03]  /*14230*/  FADD.FTZ R176, R176, R57 ;  /* 0x00000039b0b07221 */ /* 0x000fe60000010000 */
[----:B------:R-:W-:Y:S01]  /*14240*/  FADD.FTZ R64, R64, R99 ;  /* 0x0000006340407221 */ /* 0x000fe20000010000 */
[----:B------:R-:W-:Y:S04]  /*14250*/  FADD.FTZ R61, R61, R176 ;  /* 0x000000b03d3d7221 */ /* 0x000fe80000010000 */
[----:B------:R-:W2:Y:S01]  /*14260*/  MUFU.EX2 R47, R47 ;  /* 0x0000002f002f7308 */ /* 0x000ea20000000800 */
[----:B------:R-:W-:Y:S01]  /*14270*/  FADD.FTZ R111, R111, R64 ;  /* 0x000000406f6f7221 */ /* 0x000fe20000010000 */
[----:B------:R-:W-:Y:S04]  /*14280*/  FADD.FTZ R178, R178, R61 ;  /* 0x0000003db2b27221 */ /* 0x000fe80000010000 */
[----:B------:R-:W-:Y:S04]  /*14290*/  FADD.FTZ R65, R65, R178 ;  /* 0x000000b241417221 */ /* 0x000fe80000010000 */
[----:B------:R-:W-:Y:S01]  /*142a0*/  MUFU.EX2 R81, R81 ;  /* 0x0000005100517308 */ /* 0x000fe20000000800 */
[C---:B-1----:R-:W-:Y:S01]  /*142b0*/  F2FP.BF16.F32.PACK_AB R37, R45.reuse, R44 ;  /* 0x0000002c2d25723e */ /* 0x042fe200000010ff */
[----:B------:R-:W-:Y:S01]  /*142c0*/  FADD.FTZ R44, R44, R139 ;  /* 0x0000008b2c2c7221 */ /* 0x000fe20000010000 */
[----:B------:R-:W-:Y:S03]  /*142d0*/  FADD.FTZ R238, R238, R65 ;  /* 0x00000041eeee7221 */ /* 0x000fe60000010000 */
[----:B------:R-:W-:Y:S01]  /*142e0*/  FADD.FTZ R45, R45, R44 ;  /* 0x0000002c2d2d7221 */ /* 0x000fe20000010000 */
[----:B------:R-:W-:Y:S03]  /*142f0*/  FADD.FTZ R69, R69, R238 ;  /* 0x000000ee45457221 */ /* 0x000fe60000010000 */
[----:B------:R-:W1:Y:S01]  /*14300*/  MUFU.EX2 R248, R248 ;  /* 0x000000f800f87308 */ /* 0x000e620000000800 */
[C---:B--2---:R-:W-:Y:S01]  /*14310*/  F2FP.BF16.F32.PACK_AB R39, R47.reuse, R6 ;  /* 0x000000062f27723e */ /* 0x044fe200000010ff */
[----:B------:R-:W-:Y:S01]  /*14320*/  FADD.FTZ R6, R6, R45 ;  /* 0x0000002d06067221 */ /* 0x000fe20000010000 */
[----:B------:R-:W-:Y:S03]  /*14330*/  FADD.FTZ R242, R242, R69 ;  /* 0x00000045f2f27221 */ /* 0x000fe60000010000 */
[----:B------:R-:W-:Y:S01]  /*14340*/  FADD.FTZ R47, R47, R6 ;  /* 0x000000062f2f7221 */ /* 0x000fe20000010000 */
[----:B------:R-:W-:Y:S03]  /*14350*/  FADD.FTZ R73, R73, R242 ;  /* 0x000000f249497221 */ /* 0x000fe60000010000 */
[----:B------:R-:W-:Y:S01]  /*14360*/  MUFU.EX2 R85, R85 ;  /* 0x0000005500557308 */ /* 0x000fe20000000800 */
[C---:B------:R-:W-:Y:S05]  /*14370*/  HMMA.16816.F32.BF16 R216, R36.reuse, R16, R216 ;  /* 0x0000001024d8723c */ /* 0x040fea00000418d8 */
[----:B------:R-:W-:Y:S01]  /*14380*/  FADD.FTZ R244, R244, R73 ;  /* 0x00000049f4f47221 */ /* 0x000fe20000010000 */
[C---:B------:R-:W-:Y:S03]  /*14390*/  HMMA.16816.F32.BF16 R212, R36.reuse, R18, R212 ;  /* 0x0000001224d4723c */ /* 0x040fe600000418d4 */
[----:B------:R-:W2:Y:S02]  /*143a0*/  MUFU.EX2 R132, R132 ;  /* 0x0000008400847308 */ /* 0x000ea40000000800 */
[----:B-1----:R-:W-:Y:S01]  /*143b0*/  F2FP.BF16.F32.PACK_AB R32, R248, R81 ;  /* 0x00000051f820723e */ /* 0x002fe200000010ff */
[C---:B------:R-:W-:Y:S07]  /*143c0*/  HMMA.16816.F32.BF16 R208, R36.reuse, R20, R208 ;  /* 0x0000001424d0723c */ /* 0x040fee00000418d0 */
[----:B------:R-:W-:Y:S01]  /*143d0*/  MUFU.EX2 R82, R82 ;  /* 0x0000005200527308 */ /* 0x000fe20000000800 */
[----:B------:R-:W-:Y:S01]  /*143e0*/  FADD.FTZ R77, R77, R244 ;  /* 0x000000f44d4d7221 */ /* 0x000fe20000010000 */
[----:B------:R-:W-:Y:S08]  /*143f0*/  HMMA.16816.F32.BF16 R204, R36, R22, R204 ;  /* 0x0000001624cc723c */ /* 0x000ff000000418cc */
[----:B------:R-:W1:Y:S03]  /*14400*/  MUFU.EX2 R247, R247 ;  /* 0x000000f700f77308 */ /* 0x000e660000000800 */
[----:B--2---:R-:W-:Y:S01]  /*14410*/  F2FP.BF16.F32.PACK_AB R34, R132, R85 ;  /* 0x000000558422723e */ /* 0x004fe200000010ff */
[----:B------:R-:W-:Y:S04]  /*14420*/  FADD.FTZ R246, R246, R77 ;  /* 0x0000004df6f67221 */ /* 0x000fe80000010000 */
[----:B------:R-:W-:Y:S02]  /*14430*/  FADD.FTZ R81, R81, R246 ;  /* 0x000000f651517221 */ /* 0x000fe40000010000 */
[----:B------:R-:W-:Y:S02]  /*14440*/  MUFU.EX2 R86, R86 ;  /* 0x0000005600567308 */ /* 0x000fe40000000800 */
[----:B------:R-:W-:Y:S04]  /*14450*/  FADD.FTZ R248, R248, R81 ;  /* 0x00000051f8f87221 */ /* 0x000fe80000010000 */
[----:B------:R-:W-:Y:S04]  /*14460*/  FADD.FTZ R85, R85, R248 ;  /* 0x000000f855557221 */ /* 0x000fe80000010000 */
[----:B------:R-:W2:Y:S01]  /*14470*/  MUFU.EX2 R13, R13 ;  /* 0x0000000d000d7308 */ /* 0x000ea20000000800 */
[C---:B-1----:R-:W-:Y:S01]  /*14480*/  F2FP.BF16.F32.PACK_AB R33, R247.reuse, R82 ;  /* 0x00000052f721723e */ /* 0x042fe200000010ff */
[----:B------:R-:W-:Y:S01]  /*14490*/  FADD.FTZ R82, R82, R245 ;  /* 0x000000f552527221 */ /* 0x000fe20000010000 */
[----:B------:R-:W-:Y:S03]  /*144a0*/  FADD.FTZ R179, R132, R85 ;  /* 0x0000005584b37221 */ /* 0x000fe60000010000 */
[----:B------:R-:W-:Y:S04]  /*144b0*/  FADD.FTZ R247, R247, R82 ;  /* 0x00000052f7f77221 */ /* 0x000fe80000010000 */
[----:B------:R-:W-:Y:S10]  /*144c0*/  MUFU.EX2 R76, R76 ;  /* 0x0000004c004c7308 */ /* 0x000ff40000000800 */
[----:B------:R-:W1:Y:S01]  /*144d0*/  MUFU.EX2 R115, R115 ;  /* 0x0000007300737308 */ /* 0x000e620000000800 */
[C---:B--2---:R-:W-:Y:S01]  /*144e0*/  F2FP.BF16.F32.PACK_AB R35, R13.reuse, R86 ;  /* 0x000000560d23723e */ /* 0x044fe200000010ff */
[----:B------:R-:W-:Y:S04]  /*144f0*/  FADD.FTZ R86, R86, R247 ;  /* 0x000000f756567221 */ /* 0x000fe80000010000 */
[----:B------:R-:W-:Y:S02]  /*14500*/  FADD.FTZ R181, R13, R86 ;  /* 0x000000560db57221 */ /* 0x000fe40000010000 */
[C---:B----4-:R-:W-:Y:S02]  /*14510*/  HMMA.16816.F32.BF16 R192, R32.reuse, R24, R192 ;  /* 0x0000001820c0723c */ /* 0x050fe400000418c0 */
[----:B------:R-:W2:Y:S04]  /*14520*/  MUFU.EX2 R88, R88 ;  /* 0x0000005800587308 */ /* 0x000ea80000000800 */
[C---:B------:R-:W-:Y:S06]  /*14530*/  HMMA.16816.F32.BF16 R188, R32.reuse, R26, R188 ;  /* 0x0000001a20bc723c */ /* 0x040fec00000418bc */
[----:B------:R-:W-:Y:S01]  /*14540*/  MUFU.EX2 R40, R40 ;  /* 0x0000002800287308 */ /* 0x000fe20000000800 */
[----:B-1----:R-:W-:Y:S01]  /*14550*/  F2FP.BF16.F32.PACK_AB R16, R115, R76 ;  /* 0x0000004c7310723e */ /* 0x002fe200000010ff */
[C---:B------:R-:W-:Y:S08]  /*14560*/  HMMA.16816.F32.BF16 R200, R32.reuse, R28, R200 ;  /* 0x0000001c20c8723c */ /* 0x040ff000000418c8 */
[----:B------:R-:W1:Y:S01]  /*14570*/  MUFU.EX2 R41, R41 ;  /* 0x0000002900297308 */ /* 0x000e620000000800 */
[----:B------:R-:W-:Y:S03]  /*14580*/  HMMA.16816.F32.BF16 R196, R32, R30, R196 ;  /* 0x0000001e20c4723c */ /* 0x000fe600000418c4 */
[----:B--2---:R-:W-:Y:S01]  /*14590*/  F2FP.BF16.F32.PACK_AB R18, R123, R88 ;  /* 0x000000587b12723e */ /* 0x004fe200000010ff */
[----:B------:R-:W-:Y:S05]  /*145a0*/  FADD.FTZ R76, R76, R111 ;  /* 0x0000006f4c4c7221 */ /* 0x000fea0000010000 */
[----:B------:R-:W-:Y:S02]  /*145b0*/  MUFU.EX2 R0, R124 ;  /* 0x0000007c00007308 */ /* 0x000fe40000000800 */
[----:B------:R-:W-:Y:S08]  /*145c0*/  FADD.FTZ R115, R115, R76 ;  /* 0x0000004c73737221 */ /* 0x000ff00000010000 */
[----:B------:R-:W2:Y:S01]  /*145d0*/  MUFU.EX2 R7, R7 ;  /* 0x0000000700077308 */ /* 0x000ea20000000800 */
[C---:B-1----:R-:W-:Y:S01]  /*145e0*/  F2FP.BF16.F32.PACK_AB R17, R41.reuse, R40 ;  /* 0x000000282911723e */ /* 0x042fe200000010ff */
[----:B------:R-:W-:Y:S01]  /*145f0*/  FADD.FTZ R40, R40, R47 ;  /* 0x0000002f28287221 */ /* 0x000fe20000010000 */
[----:B------:R-:W-:Y:S03]  /*14600*/  FADD.FTZ R88, R88, R115 ;  /* 0x0000007358587221 */ /* 0x000fe60000010000 */
[----:B------:R-:W-:Y:S01]  /*14610*/  FADD.FTZ R41, R41, R40 ;  /* 0x0000002829297221 */ /* 0x000fe20000010000 */
[----:B------:R-:W-:Y:S01]  /*14620*/  FADD.FTZ R180, R123, R88 ;  /* 0x000000587bb47221 */ /* 0x000fe20000010000 */
[C---:B--2---:R-:W-:Y:S02]  /*14630*/  F2FP.BF16.F32.PACK_AB R19, R7.reuse, R0 ;  /* 0x000000000713723e */ /* 0x044fe400000010ff */
[----:B------:R-:W-:Y:S04]  /*14640*/  FADD.FTZ R0, R0, R41 ;  /* 0x0000002900007221 */ /* 0x000fe80000010000 */
[----:B------:R-:W-:Y:S01]  /*14650*/  FADD.FTZ R183, R7, R0 ;  /* 0x0000000007b77221 */ /* 0x000fe20000010000 */
[C---:B------:R-:W-:Y:S06]  /*14660*/  HMMA.16816.F32.BF16 R216, R16.reuse, R24, R216 ;  /* 0x0000001810d8723c */ /* 0x040fec00000418d8 */
[C---:B------:R-:W-:Y:S06]  /*14670*/  HMMA.16816.F32.BF16 R212, R16.reuse, R26, R212 ;  /* 0x0000001a10d4723c */ /* 0x040fec00000418d4 */
[C---:B------:R-:W-:Y:S06]  /*14680*/  HMMA.16816.F32.BF16 R208, R16.reuse, R28, R208 ;  /* 0x0000001c10d0723c */ /* 0x040fec00000418d0 */
[----:B------:R-:W-:Y:S01]  /*14690*/  HMMA.16816.F32.BF16 R204, R16, R30, R204 ;  /* 0x0000001e10cc723c */ /* 0x000fe200000418cc */
[----:B------:R-:W-:Y:S11]  /*146a0*/  @!UPT UIADD3 URZ, URZ, URZ, URZ ;  /* 0x0000003f3f3ff290 */ /* 0x000ff6000fffe03f */
[----:B------:R-:W-:Y:S01]  /*146b0*/  @!UPT UIADD3 URZ, URZ, URZ, URZ ;  /* 0x0000003f3f3ff290 */ /* 0x000fe2000fffe03f */
[----:B------:R-:W-:Y:S11]  /*146c0*/  @P2 BRA `(.L_x_687) ;  /* 0xffffffac00682947 */ /* 0x000ff6000383ffff */
.L_x_686:
        /* <DEDUP_REMOVED lines=19> */
[----:B-----5:R-:W-:Y:S02]  /*14800*/  FADD.FTZ R183, R4, R183 ;  /* 0x000000b704b77221 */ /* 0x020fe40000010000 */
[----:B------:R-:W2:Y:S01]  /*14810*/  SHFL.BFLY PT, R8, R13, 0x1, 0x1f ;  /* 0x0c201f000d087f89 */ /* 0x000ea200000e0000 */
[----:B------:R-:W-:Y:S01]  /*14820*/  LEA.HI R4, R11, R0, RZ, 0x5 ;  /* 0x000000000b047211 */ /* 0x000fe200078f28ff */
[----:B------:R-:W-:Y:S01]  /*14830*/  FADD.FTZ R7, R7, R180 ;  /* 0x000000b407077221 */ /* 0x000fe20000010000 */
[----:B------:R-:W-:Y:S02]  /*14840*/  SHF.R.S32.HI R3, RZ, 0x2, R2 ;  /* 0x00000002ff037819 */ /* 0x000fe40000011402 */
[----:B------:R-:W-:Y:S02]  /*14850*/  SHF.R.S32.HI R12, RZ, 0x5, R4 ;  /* 0x00000005ff0c7819 */ /* 0x000fe40000011404 */
[----:B------:R-:W-:Y:S01]  /*14860*/  SHF.R.S32.HI R6, RZ, 0x1f, R3 ;  /* 0x0000001fff067819 */ /* 0x000fe20000011403 */
[----:B------:R3:W4:Y:S03]  /*14870*/  SHFL.BFLY PT, R14, R7, 0x1, 0x1f ;  /* 0x0c201f00070e7f89 */ /* 0x00072600000e0000 */
[----:B------:R-:W-:-:S04]  /*14880*/  LEA.HI R6, R6, R3, RZ, 0x3 ;  /* 0x0000000306067211 */ /* 0x000fc800078f18ff */
[----:B------:R-:W-:-:S05]  /*14890*/  LOP3.LUT R6, R6, 0xfffffff8, RZ, 0xc0, !PT ;  /* 0xfffffff806067812 */ /* 0x000fca00078ec0ff */
[----:B------:R-:W-:Y:S02]  /*148a0*/  IMAD.IADD R6, R3, 0x1, -R6 ;  /* 0x0000000103067824 */ /* 0x000fe400078e0a06 */
[----:B-1----:R-:W-:Y:S01]  /*148b0*/  FADD.FTZ R10, R15, R10 ;  /* 0x0000000a0f0a7221 */ /* 0x002fe20000010000 */
[----:B------:R-:W-:Y:S01]  /*148c0*/  LOP3.LUT R15, R2, 0xfffffffc, RZ, 0xc0, !PT ;  /* 0xfffffffc020f7812 */ /* 0x000fe200078ec0ff */
[----:B--2---:R-:W-:Y:S01]  /*148d0*/  FADD.FTZ R8, R13, R8 ;  /* 0x000000080d087221 */ /* 0x004fe20000010000 */
[----:B------:R-:W-:-:S03]  /*148e0*/  LEA.HI R17, R6, R6, RZ, 0x1 ;  /* 0x0000000606117211 */ /* 0x000fc600078f08ff */
[----:B------:R-:W-:Y:S01]  /*148f0*/  IMAD.IADD R15, R0, 0x1, -R15 ;  /* 0x00000001000f7824 */ /* 0x000fe200078e0a0f */
[----:B------:R-:W-:Y:S02]  /*14900*/  SHF.R.S32.HI R11, RZ, 0x1, R17 ;  /* 0x00000001ff0b7819 */ /* 0x000fe40000011411 */
[----:B------:R-:W-:Y:S01]  /*14910*/  LOP3.LUT R17, R17, 0x3fffffe, RZ, 0xc0, !PT ;  /* 0x03fffffe11117812 */ /* 0x000fe200078ec0ff */
[----:B------:R-:W-:Y:S02]  /*14920*/  IMAD R12, R12, 0x100, R15 ;  /* 0x000001000c0c7824 */ /* 0x000fe400078e020f */
[----:B------:R-:W-:Y:S02]  /*14930*/  IMAD.SHL.U32 R13, R11, 0x40, RZ ;  /* 0x000000400b0d7824 */ /* 0x000fe400078e00ff */
[----:B------:R-:W-:Y:S02]  /*14940*/  IMAD.IADD R17, R6, 0x1, -R17 ;  /* 0x0000000106117824 */ /* 0x000fe400078e0a11 */
[----:B------:R3:W1:Y:S01]  /*14950*/  SHFL.BFLY PT, R6, R183, 0x1, 0x1f ;  /* 0x0c201f00b7067f89 */ /* 0x00066200000e0000 */
[----:B------:R-:W-:Y:S01]  /*14960*/  LOP3.LUT R13, R13, 0xc0, RZ, 0xc0, !PT ;  /* 0x000000c00d0d7812 */ /* 0x000fe200078ec0ff */
[----:B------:R-:W-:-:S03]  /*14970*/  IMAD R12, R17, 0x10, R12 ;  /* 0x00000010110c7824 */ /* 0x000fc600078e020c */
[----:B------:R-:W-:-:S05]  /*14980*/  LEA.HI R13, R13, R13, RZ, 0x1d ;  /* 0x0000000d0d0d7211 */ /* 0x000fca00078fe8ff */
[----:B------:R-:W-:Y:S01]  /*14990*/  IMAD.U32 R13, R12, 0x2, R13 ;  /* 0x000000020c0d7824 */ /* 0x000fe200078e000d */
[----:B------:R-:W-:-:S04]  /*149a0*/  LOP3.LUT R12, R11, 0x1, RZ, 0xc0, !PT ;  /* 0x000000010b0c7812 */ /* 0x000fc800078ec0ff */
[----:B------:R-:W-:Y:S01]  /*149b0*/  LEA R13, R13, UR7, 0x1 ;  /* 0x000000070d0d7c11 */ /* 0x000fe2000f8e08ff */
[----:B----4-:R-:W-:Y:S06]  /*149c0*/  @P0 BRA `(.L_x_690) ;  /* 0x0000000000200947 */ /* 0x010fec0003800000 */
[----:B------:R-:W2:Y:S01]  /*149d0*/  S2UR UR7, SR_CTAID.Y ;  /* 0x00000000000779c3 */ /* 0x000ea20000002600 */
[----:B------:R-:W-:Y:S01]  /*149e0*/  ULDC.64 UR4, c[0x0][0x290] ;  /* 0x0000a40000047ab9 */ /* 0x000fe20000000a00 */
[----:B--2---:R-:W-:Y:S02]  /*149f0*/  USHF.R.S32.HI UR6, URZ, 0x1f, UR7 ;  /* 0x0000001f3f067899 */ /* 0x004fe40008011407 */
[----:B------:R-:W-:Y:S02]  /*14a00*/  UIMAD.WIDE.U32 UR8, UR7, UR4, URZ ;  /* 0x00000004070872a5 */ /* 0x000fe4000f8e003f */
[----:B------:R-:W-:-:S04]  /*14a10*/  UIMAD UR6, UR6, UR4, URZ ;  /* 0x00000004060672a4 */ /* 0x000fc8000f8e023f */
[----:B------:R-:W-:Y:S01]  /*14a20*/  UIMAD UR6, UR7, UR5, UR6 ;  /* 0x00000005070672a4 */ /* 0x000fe2000f8e0206 */
[----:B------:R-:W-:-:S03]  /*14a30*/  UMOV UR4, UR8 ;  /* 0x0000000800047c82 */ /* 0x000fc60008000000 */
[----:B------:R-:W-:-:S12]  /*14a40*/  UIADD3 UR6, UR9, UR6, URZ ;  /* 0x0000000609067290 */ /* 0x000fd8000fffe03f */
.L_x_690:
[----:B------:R-:W-:Y:S01]  /*14a50*/  ULDC.U8 UR5, c[0x0][0x3d8] ;  /* 0x0000f60000057ab9 */ /* 0x000fe20000000000 */
[----:B------:R-:W-:Y:S01]  /*14a60*/  ULDC.U8 UR8, c[0x0][0x3d9] ;  /* 0x0000f64000087ab9 */ /* 0x000fe20000000000 */
[----:B------:R-:W-:Y:S01]  /*14a70*/  ISETP.NE.AND P2, PT, RZ, UR5, PT ;  /* 0x00000005ff007c0c */ /* 0x000fe2000bf45270 */
[----:B---3--:R-:W-:Y:S01]  /*14a80*/  FADD.FTZ R7, R7, R14 ;  /* 0x0000000e07077221 */ /* 0x008fe20000010000 */
        /* <DEDUP_REMOVED lines=10> */
[----:B------:R-:W2:Y:S01]  /*14b30*/  S2UR UR5, SR_CTAID.Y ;  /* 0x00000000000579c3 */ /* 0x000ea20000002600 */
[----:B------:R-:W-:Y:S01]  /*14b40*/  ULDC UR7, c[0x0][0x2c4] ;  /* 0x0000b10000077ab9 */ /* 0x000fe20000000800 */
[----:B------:R-:W-:Y:S01]  /*14b50*/  PLOP3.LUT P6, PT, PT, PT, PT, 0x80, 0x0 ;  /* 0x000000000000781c */ /* 0x000fe20003fcf070 */
[----:B--2---:R-:W-:-:S04]  /*14b60*/  UIMAD UR5, UR5, UR7, URZ ;  /* 0x00000007050572a4 */ /* 0x004fc8000f8e023f */
[----:B------:R-:W-:-:S04]  /*14b70*/  USEL UR17, UR5, UR17, !UP0 ;  /* 0x0000001105117287 */ /* 0x000fc8000c000000 */
[----:B------:R-:W-:Y:S02]  /*14b80*/  USHF.R.S32.HI UR5, URZ, 0x1f, UR17 ;  /* 0x0000001f3f057899 */ /* 0x000fe40008011411 */
[----:B------:R-:W-:-:S04]  /*14b90*/  IMAD.U32 R18, RZ, RZ, UR17 ;  /* 0x00000011ff127e24 */ /* 0x000fc8000f8e00ff */
[----:B------:R-:W-:-:S07]  /*14ba0*/  MOV R19, UR5 ;  /* 0x0000000500137c02 */ /* 0x000fce0008000f00 */
.L_x_691:
[----:B------:R-:W-:Y:S01]  /*14bb0*/  ISETP.NE.AND P1, PT, RZ, UR8, PT ;  /* 0x00000008ff007c0c */ /* 0x000fe2000bf25270 */
[----:B-1----:R-:W-:Y:S01]  /*14bc0*/  FADD.FTZ R6, R183, R6 ;  /* 0x00000006b7067221 */ /* 0x002fe20000010000 */
        /* <DEDUP_REMOVED lines=9> */
[----:B------:R-:W-:Y:S01]  /*14c60*/  @P5 MUFU.LG2 R10, R10 ;  /* 0x0000000a000a5308 */ /* 0x000fe20000000c00 */
[----:B------:R-:W-:-:S02]  /*14c70*/  MOV R17, 0x3f800000 ;  /* 0x3f80000000117802 */ /* 0x000fc40000000f00 */
[----:B------:R-:W-:Y:S01]  /*14c80*/  @!P1 PLOP3.LUT P0, PT, P2, PT, PT, 0x80, 0x0 ;  /* 0x000000000000981c */ /* 0x000fe2000170f070 */
[----:B------:R-:W4:Y:S01]  /*14c90*/  @!P1 LDC R21, c[0x0][0x270] ;  /* 0x00009c00ff159b82 */ /* 0x000f220000000800 */
[----:B------:R-:W-:Y:S02]  /*14ca0*/  FSETP.NE.FTZ.AND P2, PT, R6, RZ, PT ;  /* 0x000000ff0600720b */ /* 0x000fe40003f55000 */
[----:B------:R-:W-:Y:S01]  /*14cb0*/  MOV R14, 0x3f800000 ;  /* 0x3f800000000e7802 */ /* 0x000fe20000000f00 */
[----:B------:R-:W5:Y:S01]  /*14cc0*/  @P4 MUFU.RCP R17, R8 ;  /* 0x0000000800114308 */ /* 0x000f620000001000 */
        /* <DEDUP_REMOVED lines=11> */
[----:B------:R-:W3:Y:S01]  /*14d80*/  @P4 LDC R22, c[0x0][0x2e8] ;  /* 0x0000ba00ff164b82 */ /* 0x000ee20000000800 */
[----:B------:R-:W-:-:S02]  /*14d90*/  F2FP.BF16.F32.PACK_AB R188, R189, R188 ;  /* 0x000000bcbdbc723e */ /* 0x000fc400000010ff */
[----:B------:R-:W-:Y:S01]  /*14da0*/  F2FP.BF16.F32.PACK_AB R200, R201, R200 ;  /* 0x000000c8c9c8723e */ /* 0x000fe200000010ff */
[----:B------:R-:W2:Y:S01]  /*14db0*/  @P2 MUFU.RCP R15, R6 ;  /* 0x00000006000f2308 */ /* 0x000ea20000001000 */
[C---:B-----5:R-:W-:Y:S01]  /*14dc0*/  FMUL.FTZ R194, R17.reuse, R194 ;  /* 0x000000c211c27220 */ /* 0x060fe20000410000 */
        /* <DEDUP_REMOVED lines=24> */
[----:B------:R-:W1:Y:S01]  /*14f50*/  @!P1 LDC R14, c[0x0][0x2c4] ;  /* 0x0000b100ff0e9b82 */ /* 0x000e620000000800 */
[----:B------:R-:W-:Y:S01]  /*14f60*/  F2FP.BF16.F32.PACK_AB R190, R191, R190 ;  /* 0x000000bebfbe723e */ /* 0x000fe200000010ff */
[----:B------:R-:W-:Y:S01]  /*14f70*/  STS [R13], R192 ;  /* 0x000000c00d007388 */ /* 0x000fe20000000800 */
[----:B------:R-:W-:Y:S01]  /*14f80*/  IADD3 R15, R13, R12, RZ ;  /* 0x0000000c0d0f7210 */ /* 0x000fe20007ffe0ff */
[----:B------:R-:W2:Y:S01]  /*14f90*/  @P4 MUFU.LG2 R8, R8 ;  /* 0x0000000800084308 */ /* 0x000ea20000000c00 */
[----:B------:R-:W-:Y:S01]  /*14fa0*/  F2FP.BF16.F32.PACK_AB R216, R217, R216 ;  /* 0x000000d8d9d8723e */ /* 0x000fe200000010ff */
[----:B------:R-:W-:Y:S01]  /*14fb0*/  STS [R13+0x200], R194 ;  /* 0x000200c20d007388 */ /* 0x000fe20000000800 */
[----:B------:R-:W-:Y:S01]  /*14fc0*/  F2FP.BF16.F32.PACK_AB R218, R219, R218 ;  /* 0x000000dadbda723e */ /* 0x000fe200000010ff */
[----:B------:R-:W5:Y:S01]  /*14fd0*/  @P5 LDC R29, c[0x0][0x2e8] ;  /* 0x0000ba00ff1d5b82 */ /* 0x000f620000000800 */
[----:B------:R-:W-:Y:S01]  /*14fe0*/  F2FP.BF16.F32.PACK_AB R212, R213, R212 ;  /* 0x000000d4d5d4723e */ /* 0x000fe200000010ff */
[----:B------:R-:W-:Y:S01]  /*14ff0*/  STS [R15], R188 ;  /* 0x000000bc0f007388 */ /* 0x000fe20000000800 */
[----:B------:R-:W-:Y:S01]  /*15000*/  F2FP.BF16.F32.PACK_AB R214, R215, R214 ;  /* 0x000000d6d7d6723e */ /* 0x000fe200000010ff */
[----:B------:R-:W-:Y:S01]  /*15010*/  @P3 MUFU.LG2 R7, R7 ;  /* 0x0000000700073308 */ /* 0x000fe20000000c00 */
[----:B------:R-:W-:Y:S01]  /*15020*/  F2FP.BF16.F32.PACK_AB R202, R203, R202 ;  /* 0x000000cacbca723e */ /* 0x000fe200000010ff */
[----:B------:R-:W-:Y:S01]  /*15030*/  STS [R15+0x200], R190 ;  /* 0x000200be0f007388 */ /* 0x000fe20000000800 */
[----:B------:R-:W-:-:S02]  /*15040*/  F2FP.BF16.F32.PACK_AB R196, R197, R196 ;  /* 0x000000c4c5c4723e */ /* 0x000fc400000010ff */
[----:B------:R-:W-:Y:S01]  /*15050*/  F2FP.BF16.F32.PACK_AB R198, R17, R198 ;  /* 0x000000c611c6723e */ /* 0x000fe200000010ff */
[----:B------:R-:W-:Y:S01]  /*15060*/  STS [R13+0x1000], R216 ;  /* 0x001000d80d007388 */ /* 0x000fe20000000800 */
[----:B------:R-:W-:Y:S01]  /*15070*/  IADD3 R23, R12, R11, RZ ;  /* 0x0000000b0c177210 */ /* 0x000fe20007ffe0ff */
[----:B------:R-:W4:Y:S01]  /*15080*/  @P1 LDC.64 R16, c[0x0][0x2c0] ;  /* 0x0000b000ff101b82 */ /* 0x000f220000000a00 */
[----:B------:R-:W-:Y:S01]  /*15090*/  F2FP.BF16.F32.PACK_AB R208, R209, R208 ;  /* 0x000000d0d1d0723e */ /* 0x000fe200000010ff */
[----:B------:R3:W-:Y:S01]  /*150a0*/  STS [R13+0x1200], R218 ;  /* 0x001200da0d007388 */ /* 0x0007e20000000800 */
[----:B------:R-:W-:Y:S01]  /*150b0*/  F2FP.BF16.F32.PACK_AB R210, R211, R210 ;  /* 0x000000d2d3d2723e */ /* 0x000fe200000010ff */
[----:B------:R-:W3:Y:S01]  /*150c0*/  @P2 MUFU.LG2 R6, R6 ;  /* 0x0000000600062308 */ /* 0x000ee20000000c00 */
[----:B------:R-:W-:Y:S01]  /*150d0*/  F2FP.BF16.F32.PACK_AB R204, R205, R204 ;  /* 0x000000cccdcc723e */ /* 0x000fe200000010ff */
[----:B------:R-:W-:Y:S01]  /*150e0*/  STS [R15+0x1000], R212 ;  /* 0x001000d40f007388 */ /* 0x000fe20000000800 */
[----:B------:R-:W-:Y:S01]  /*150f0*/  F2FP.BF16.F32.PACK_AB R206, R207, R206 ;  /* 0x000000cecfce723e */ /* 0x000fe200000010ff */
[----:B-1----:R-:W1:Y:S01]  /*15100*/  @P0 LDC R14, c[0x0][0x2e4] ;  /* 0x0000b900ff0e0b82 */ /* 0x002e620000000800 */
[----:B------:R-:W-:Y:S01]  /*15110*/  @P1 MOV R31, 0x1 ;  /* 0x00000001001f1802 */ /* 0x000fe20000000f00 */
[----:B------:R5:W-:Y:S01]  /*15120*/  STS [R15+0x1200], R214 ;  /* 0x001200d60f007388 */ /* 0x000be20000000800 */
[----:B--2---:R-:W-:-:S03]  /*15130*/  @P4 FMUL.FTZ R8, R8, 0.69314718246459960938 ;  /* 0x3f31721808084820 */ /* 0x004fc60000410000 */
[----:B------:R-:W-:Y:S04]  /*15140*/  STS [R11], R200 ;  /* 0x000000c80b007388 */ /* 0x000fe80000000800 */
[----:B------:R-:W-:Y:S01]  /*15150*/  STS [R11+0x200], R202 ;  /* 0x000200ca0b007388 */ /* 0x000fe20000000800 */
[----:B---3--:R-:W-:-:S03]  /*15160*/  @P2 FMUL.FTZ R6, R6, 0.69314718246459960938 ;  /* 0x3f31721806062820 */ /* 0x008fc60000410000 */
[----:B------:R-:W-:Y:S01]  /*15170*/  STS [R23], R196 ;  /* 0x000000c417007388 */ /* 0x000fe20000000800 */
[----:B----4-:R-:W-:-:S03]  /*15180*/  @P1 IMAD R17, R17, R16, RZ ;  /* 0x0000001011111224 */ /* 0x010fc600078e02ff */
[----:B------:R-:W-:Y:S01]  /*15190*/  STS [R23+0x200], R198 ;  /* 0x000200c617007388 */ /* 0x000fe20000000800 */
[----:B------:R-:W2:Y:S03]  /*151a0*/  @P1 LDC R13, c[0x0][0x2c0] ;  /* 0x0000b000ff0d1b82 */ /* 0x000ea60000000800 */
[----:B------:R-:W-:Y:S01]  /*151b0*/  STS [R11+0x1000], R208 ;  /* 0x001000d00b007388 */ /* 0x000fe20000000800 */
[----:B-1----:R-:W-:Y:S01]  /*151c0*/  @!P1 IMAD R31, R14, R21, RZ ;  /* 0x000000150e1f9224 */ /* 0x002fe200078e02ff */
[----:B------:R-:W-:Y:S02]  /*151d0*/  @!P1 MOV R17, R14 ;  /* 0x0000000e00119202 */ /* 0x000fe40000000f00 */
[----:B------:R1:W-:Y:S01]  /*151e0*/  STS [R11+0x1200], R210 ;  /* 0x001200d20b007388 */ /* 0x0003e20000000800 */
[----:B------:R-:W3:Y:S01]  /*151f0*/  @P3 LDC R16, c[0x0][0x2e8] ;  /* 0x0000ba00ff103b82 */ /* 0x000ee20000000800 */
[----:B------:R-:W-:-:S02]  /*15200*/  IMAD R20, R20, R31, RZ ;  /* 0x0000001f14147224 */ /* 0x000fc400078e02ff */
[----:B------:R-:W-:Y:S01]  /*15210*/  @P5 FMUL.FTZ R21, R10, 0.69314718246459960938 ;  /* 0x3f3172180a155820 */ /* 0x000fe20000410000 */
[----:B------:R4:W-:Y:S01]  /*15220*/  STS [R23+0x1000], R204 ;  /* 0x001000cc17007388 */ /* 0x0009e20000000800 */
[----:B------:R-:W-:Y:S01]  /*15230*/  MOV R14, 0x7f800000 ;  /* 0x7f800000000e7802 */ /* 0x000fe20000000f00 */
[----:B------:R-:W-:Y:S01]  /*15240*/  @P4 FFMA.FTZ R14, R129, R22, R8 ;  /* 0x00000016810e4223 */ /* 0x000fe20000010008 */
[----:B------:R-:W-:Y:S01]  /*15250*/  SEL R20, R20, RZ, !P6 ;  /* 0x000000ff14147207 */ /* 0x000fe20007000000 */
[----:B------:R4:W-:Y:S01]  /*15260*/  STS [R23+0x1200], R206 ;  /* 0x001200ce17007388 */ /* 0x0009e20000000800 */
[----:B------:R-:W-:Y:S01]  /*15270*/  @P3 FMUL.FTZ R22, R7, 0.69314718246459960938 ;  /* 0x3f31721807163820 */ /* 0x000fe20000410000 */
[----:B------:R-:W-:Y:S01]  /*15280*/  BAR.SYNC.DEFER_BLOCKING 0x0 ;  /* 0x0000000000007b1d */ /* 0x000fe20000010000 */
[----:B------:R-:W-:-:S05]  /*15290*/  @!P1 MOV R13, 0x1 ;  /* 0x00000001000d9802 */ /* 0x000fca0000000f00 */
[----:B------:R-:W4:Y:S01]  /*152a0*/  S2R R12, SR_CTAID.Z ;  /* 0x00000000000c7919 */ /* 0x000f220000002700 */
[----:B--2---:R-:W-:Y:S01]  /*152b0*/  IMAD R10, R13, UR5, RZ ;  /* 0x000000050d0a7c24 */ /* 0x004fe2000f8e02ff */
[----:B-----5:R-:W2:Y:S01]  /*152c0*/  S2R R15, SR_TID.X ;  /* 0x00000000000f7919 */ /* 0x020ea20000002100 */
[----:B-1----:R-:W-:Y:S02]  /*152d0*/  LOP3.LUT R11, R4, 0xffffffe0, RZ, 0xc0, !PT ;  /* 0xffffffe0040b7812 */ /* 0x002fe400078ec0ff */
[----:B------:R-:W1:Y:S01]  /*152e0*/  @P2 LDC R4, c[0x0][0x2e8] ;  /* 0x0000ba00ff042b82 */ /* 0x000e620000000800 */
[----:B------:R-:W-:Y:S02]  /*152f0*/  SHF.L.U32 R10, R10, 0x7, RZ ;  /* 0x000000070a0a7819 */ /* 0x000fe400000006ff */
[----:B------:R-:W-:Y:S02]  /*15300*/  IADD3 R11, -R11, R0, RZ ;  /* 0x000000000b0b7210 */ /* 0x000fe40007ffe1ff */
[----:B------:R-:W-:-:S02]  /*15310*/  SHF.R.S32.HI R7, RZ, 0x1f, R10 ;  /* 0x0000001fff077819 */ /* 0x000fc4000001140a */
[----:B------:R-:W-:Y:S01]  /*15320*/  LOP3.LUT P0, RZ, R11, 0x3, RZ, 0xc0, !PT ;  /* 0x000000030bff7812 */ /* 0x000fe2000780c0ff */
[----:B------:R1:W1:Y:S01]  /*15330*/  LDS.128 R24, [R229+0x1800] ;  /* 0x00180000e5187984 */ /* 0x0002620000000c00 */
[----:B------:R-:W-:Y:S01]  /*15340*/  MOV R0, 0x7f800000 ;  /* 0x7f80000000007802 */ /* 0x000fe20000000f00 */
[----:B------:R-:W-:Y:S01]  /*15350*/  @P5 FFMA.FTZ R0, R130, R29, R21 ;  /* 0x0000001d82005223 */ /* 0x000fe20000010015 */
[----:B----4-:R-:W-:Y:S01]  /*15360*/  IMAD R11, R12, R17, R20 ;  /* 0x000000110c0b7224 */ /* 0x010fe200078e0214 */
[----:B------:R-:W-:Y:S01]  /*15370*/  MOV R17, 0x7f800000 ;  /* 0x7f80000000117802 */ /* 0x000fe20000000f00 */
[----:B---3--:R-:W-:Y:S01]  /*15380*/  @P3 FFMA.FTZ R17, R5, R16, R22 ;  /* 0x0000001005113223 */ /* 0x008fe20000010016 */
[----:B------:R-:W-:Y:S01]  /*15390*/  MOV R20, 0x7f800000 ;  /* 0x7f80000000147802 */ /* 0x000fe20000000f00 */
[----:B-1----:R-:W-:Y:S01]  /*153a0*/  @P2 FFMA.FTZ R20, R9, R4, R6 ;  /* 0x0000000409142223 */ /* 0x002fe20000010006 */
[----:B------:R-:W-:Y:S02]  /*153b0*/  IADD3 R18, P4, P1, R10, R18, R11 ;  /* 0x000000120a127210 */ /* 0x000fe4000799e00b */
[----:B--2---:R-:W-:-:S02]  /*153c0*/  SHF.R.S32.HI R8, RZ, 0x1f, R15 ;  /* 0x0000001fff087819 */ /* 0x004fc4000001140f */
[----:B------:R-:W-:Y:S02]  /*153d0*/  SHF.R.S32.HI R11, RZ, 0x1f, R11 ;  /* 0x0000001fff0b7819 */ /* 0x000fe4000001140b */
[----:B------:R-:W-:Y:S02]  /*153e0*/  LEA.HI R16, R8, R15, RZ, 0x2 ;  /* 0x0000000f08107211 */ /* 0x000fe400078f10ff */
        /* <DEDUP_REMOVED lines=38> */
.L_x_693:
[----:B------:R-:W-:Y:S05]  /*15650*/  BSYNC B0 ;  /* 0x0000000000007941 */ /* 0x000fea0003800000 */
.L_x_692:
        /* <DEDUP_REMOVED lines=20> */
[----:B------:R-:W-:-:S02]  /*157a0*/  IADD3.X R11, R15, UR6, RZ, P0, !PT ;  /* 0x000000060f0b7c10 */ /* 0x000fc400087fe4ff */
[----:B------:R-:W-:Y:S01]  /*157b0*/  ISETP.GE.OR P4, PT, R3, UR14, P4 ;  /* 0x0000000e03007c0c */ /* 0x000fe2000a786670 */
[----:B------:R-:W-:Y:S01]  /*157c0*/  IMAD.U32 R3, RZ, RZ, UR18 ;  /* 0x00000012ff037e24 */ /* 0x000fe2000f8e00ff */
[----:B------:R-:W-:Y:S01]  /*157d0*/  SHF.R.S32.HI R9, RZ, 0x1f, R8 ;  /* 0x0000001fff097819 */ /* 0x000fe20000011408 */
[C---:B------:R-:W-:Y:S02]  /*157e0*/  IMAD R13, R12.reuse, UR5, R13 ;  /* 0x000000050c0d7c24 */ /* 0x040fe4000f8e020d */
        /* <DEDUP_REMOVED lines=14> */
.L_x_695:
[----:B------:R-:W-:Y:S05]  /*158d0*/  BSYNC B0 ;  /* 0x0000000000007941 */ /* 0x000fea0003800000 */
.L_x_694:
        /* <DEDUP_REMOVED lines=16> */
.L_x_697:
[----:B------:R-:W-:Y:S05]  /*159e0*/  BSYNC B0 ;  /* 0x0000000000007941 */ /* 0x000fea0003800000 */
.L_x_696:
        /* <DEDUP_REMOVED lines=16> */
.L_x_699:
[----:B------:R-:W-:Y:S05]  /*15af0*/  BSYNC B0 ;  /* 0x0000000000007941 */ /* 0x000fea0003800000 */
.L_x_698:
[----:B------:R-:W-:Y:S05]  /*15b00*/  @P4 EXIT ;  /* 0x000000000000494d */ /* 0x000fea0003800000 */
[----:B------:R-:W-:Y:S01]  /*15b10*/  IADD3 R0, P0, R8, 0x60, RZ ;  /* 0x0000006008007810 */ /* 0x000fe20007f1e0ff */
[----:B------:R-:W-:Y:S01]  /*15b20*/  ULDC.64 UR4, c[0x0][0x298] ;  /* 0x0000a60000047ab9 */ /* 0x000fe20000000a00 */
[----:B---34-:R-:W-:Y:S01]  /*15b30*/  MOV R5, R13 ;  /* 0x0000000d00057202 */ /* 0x018fe20000000f00 */
        /* <DEDUP_REMOVED lines=11> */
.L_x_651:
        /* <DEDUP_REMOVED lines=88> */
.L_x_701:
[----:B------:R-:W-:Y:S05]  /*16170*/  BSYNC B0 ;  /* 0x0000000000007941 */ /* 0x000fea0003800000 */
.L_x_700:
        /* <DEDUP_REMOVED lines=17> */
.L_x_703:
[----:B------:R-:W-:Y:S05]  /*16290*/  BSYNC B0 ;  /* 0x0000000000007941 */ /* 0x000fea0003800000 */
.L_x_702:
        /* <DEDUP_REMOVED lines=15> */
.L_x_705:
[----:B------:R-:W-:Y:S05]  /*16390*/  BSYNC B0 ;  /* 0x0000000000007941 */ /* 0x000fea0003800000 */
.L_x_704:
        /* <DEDUP_REMOVED lines=15> */
.L_x_707:
[----:B------:R-:W-:Y:S05]  /*16490*/  BSYNC B0 ;  /* 0x0000000000007941 */ /* 0x000fea0003800000 */
.L_x_706:
        /* <DEDUP_REMOVED lines=10> */
.L_x_709:
[----:B------:R-:W-:Y:S05]  /*16540*/  BSYNC B0 ;  /* 0x0000000000007941 */ /* 0x000fea0003800000 */
.L_x_708:
        /* <DEDUP_REMOVED lines=10> */
.L_x_711:
[----:B------:R-:W-:Y:S05]  /*165f0*/  BSYNC B0 ;  /* 0x0000000000007941 */ /* 0x000fea0003800000 */
.L_x_710:
        /* <DEDUP_REMOVED lines=10> */
.L_x_713:
[----:B------:R-:W-:Y:S05]  /*166a0*/  BSYNC B0 ;  /* 0x0000000000007941 */ /* 0x000fea0003800000 */
.L_x_712:
        /* <DEDUP_REMOVED lines=10> */
.L_x_714:
        /* <DEDUP_REMOVED lines=11> */
.L_x_729:


//--------------------- .nv.shared._ZN5flash16flash_fwd_kernelI23Flash_fwd_kernel_traitsILi32ELi128ELi128ELi4ELb0ELb0EN7cutlass10bfloat16_tE19Flash_kernel_traitsILi32ELi128ELi128ELi4ES3_EELb0ELb1ELb0ELb0ELb1ELb1ELb0ELb0EEEvNS_16Flash_fwd_paramsE --------------------------
	.section	.nv.shared._ZN5flash16flash_fwd_kernelI23Flash_fwd_kernel_traitsILi32ELi128ELi128ELi4ELb0ELb0EN7cutlass10bfloat16_tE19Flash_kernel_traitsILi32ELi128ELi128ELi4ES3_EELb0ELb1ELb0ELb0ELb1ELb1ELb0ELb0EEEvNS_16Flash_fwd_paramsE,"aw",@nobits
	.sectionflags	@""
	.align	16
	.zero		1024


//--------------------- .nv.shared.reserved.0     --------------------------
	.section	.nv.shared.reserved.0,"aw",@nobits
	.weak		__nv_reservedSMEM_offset_0_alias
	.size		__nv_reservedSMEM_offset_0_alias, 0, 0
	.other		__nv_reservedSMEM_offset_0_alias,@"STO_CUDA_RESERVED_SHARED STV_DEFAULT"
__nv_reservedSMEM_offset_0_alias:
	.zero		0


//--------------------- .nv.global                --------------------------
	.section	.nv.global,"aw",@nobits
.nv.global:
	.type		_ZN72_INTERNAL_de59a32d_36_flash_fwd_hdim32_bf16_causal_sm80_cu_0106449f_28334cute1_E,@object
	.size		_ZN72_INTERNAL_de59a32d_36_flash_fwd_hdim32_bf16_causal_sm80_cu_0106449f_28334cute1_E,(_ZN72_INTERNAL_de59a32d_36_flash_fwd_hdim32_bf16_causal_sm80_cu_0106449f_28334cuda3std3__45__cpo6cbeginE - _ZN72_INTERNAL_de59a32d_36_flash_fwd_hdim32_bf16_causal_sm80_cu_0106449f_28334cute1_E)
_ZN72_INTERNAL_de59a32d_36_flash_fwd_hdim32_bf16_causal_sm80_cu_0106449f_28334cute1_E:
	.zero		1
	.type		_ZN72_INTERNAL_de59a32d_36_flash_fwd_hdim32_bf16_causal_sm80_cu_0106449f_28334cuda3std3__45__cpo6cbeginE,@object
	.size		_ZN72_INTERNAL_de59a32d_36_flash_fwd_hdim32_bf16_causal_sm80_cu_0106449f_28334cuda3std3__45__cpo6cbeginE,(_ZN72_INTERNAL_de59a32d_36_flash_fwd_hdim32_bf16_causal_sm80_cu_0106449f_28334cuda3std3__48in_placeE - _ZN72_INTERNAL_de59a32d_36_flash_fwd_hdim32_bf16_causal_sm80_cu_0106449f_28334cuda3std3__45__cpo6cbeginE)
_ZN72_INTERNAL_de59a32d_36_flash_fwd_hdim32_bf16_causal_sm80_cu_0106449f_28334cuda3std3__45__cpo6cbeginE:
	.zero		1
	.type		_ZN72_INTERNAL_de59a32d_36_flash_fwd_hdim32_bf16_causal_sm80_cu_0106449f_28334cuda3std3__48in_placeE,@object
	.size		_ZN72_INTERNAL_de59a32d_36_flash_fwd_hdim32_bf16_causal_sm80_cu_0106449f_28334cuda3std3__48in_placeE,(_ZN72_INTERNAL_de59a32d_36_flash_fwd_hdim32_bf16_causal_sm80_cu_0106449f_28334cuda3std6ranges3__45__cpo9iter_moveE - _ZN72_INTERNAL_de59a32d_36_flash_fwd_hdim32_bf16_causal_sm80_cu_0106449f_28334cuda3std3__48in_placeE)
_ZN72_INTERNAL_de59a32d_36_flash_fwd_hdim32_bf16_causal_sm80_cu_0106449f_28334cuda3std3__48in_placeE:
	.zero		1
	.type		_ZN72_INTERNAL_de59a32d_36_flash_fwd_hdim32_bf16_causal_sm80_cu_0106449f_28334cuda3std6ranges3__45__cpo9iter_moveE,@object
	.size		_ZN72_INTERNAL_de59a32d_36_flash_fwd_hdim32_bf16_causal_sm80_cu_0106449f_28334cuda3std6ranges3__45__cpo9iter_moveE,(_ZN72_INTERNAL_de59a32d_36_flash_fwd_hdim32_bf16_causal_sm80_cu_0106449f_28334cuda3std3__45__cpo5beginE - _ZN72_INTERNAL_de59a32d_36_flash_fwd_hdim32_bf16_causal_sm80_cu_0106449f_28334cuda3std6ranges3__45__cpo9iter_moveE)
_ZN72_INTERNAL_de59a32d_36_flash_fwd_hdim32_bf16_causal_sm80_cu_0106449f_28334cuda3std6ranges3__45__cpo9iter_moveE:
	.zero		1
	.type		_ZN72_INTERNAL_de59a32d_36_flash_fwd_hdim32_bf16_causal_sm80_cu_0106449f_28334cuda3std3__45__cpo5beginE,@object
	.size		_ZN72_INTERNAL_de59a32d_36_flash_fwd_hdim32_bf16_causal_sm80_cu_0106449f_28334cuda3std3__45__cpo5beginE,(_ZN72_INTERNAL_de59a32d_36_flash_fwd_hdim32_bf16_causal_sm80_cu_0106449f_28334cuda3std3__474_GLOBAL__N__de59a32d_36_flash_fwd_hdim32_bf16_causal_sm80_cu_0106449f_28336ignoreE - _ZN72_INTERNAL_de59a32d_36_flash_fwd_hdim32_bf16_causal_sm80_cu_0106449f_28334cuda3std3__45__cpo5beginE)
_ZN72_INTERNAL_de59a32d_36_flash_fwd_hdim32_bf16_causal_sm80_cu_0106449f_28334cuda3std3__45__cpo5beginE:
	.zero		1
	.type		_ZN72_INTERNAL_de59a32d_36_flash_fwd_hdim32_bf16_causal_sm80_cu_0106449f_28334cuda3std3__474_GLOBAL__N__de59a32d_36_flash_fwd_hdim32_bf16_causal_sm80_cu_0106449f_28336ignoreE,@object
	.size		_ZN72_INTERNAL_de59a32d_36_flash_fwd_hdim32_bf16_causal_sm80_cu_0106449f_28334cuda3std3__474_GLOBAL__N__de59a32d_36_flash_fwd_hdim32_bf16_causal_sm80_cu_0106449f_28336ignoreE,(_ZN72_INTERNAL_de59a32d_36_flash_fwd_hdim32_bf16_causal_sm80_cu_0106449f_28334cute7productE - _ZN72_INTERNAL_de59a32d_36_flash_fwd_hdim32_bf16_causal_sm80_cu_0106449f_28334cuda3std3__474_GLOBAL__N__de59a32d_36_flash_fwd_hdim32_bf16_causal_sm80_cu_0106449f_28336ignoreE)
_ZN72_INTERNAL_de59a32d_36_flash_fwd_hdim32_bf16_causal_sm80_cu_0106449f_28334cuda3std3__474_GLOBAL__N__de59a32d_36_flash_fwd_hdim32_bf16_causal_sm80_cu_0106449f_28336ignoreE:
	.zero		1
	.type		_ZN72_INTERNAL_de59a32d_36_flash_fwd_hdim32_bf16_causal_sm80_cu_0106449f_28334cute7productE,@object
	.size		_ZN72_INTERNAL_de59a32d_36_flash_fwd_hdim32_bf16_causal_sm80_cu_0106449f_28334cute7productE,(_ZN72_INTERNAL_de59a32d_36_flash_fwd_hdim32_bf16_causal_sm80_cu_0106449f_28334cuda3std3__45__cpo3endE - _ZN72_INTERNAL_de59a32d_36_flash_fwd_hdim32_bf16_causal_sm80_cu_0106449f_28334cute7productE)
_ZN72_INTERNAL_de59a32d_36_flash_fwd_hdim32_bf16_causal_sm80_cu_0106449f_28334cute7productE:
	.zero		1
	.type		_ZN72_INTERNAL_de59a32d_36_flash_fwd_hdim32_bf16_causal_sm80_cu_0106449f_28334cuda3std3__45__cpo3endE,@object
	.size		_ZN72_INTERNAL_de59a32d_36_flash_fwd_hdim32_bf16_causal_sm80_cu_0106449f_28334cuda3std3__45__cpo3endE,(_ZN72_INTERNAL_de59a32d_36_flash_fwd_hdim32_bf16_causal_sm80_cu_0106449f_28334cuda3std3__419piecewise_constructE - _ZN72_INTERNAL_de59a32d_36_flash_fwd_hdim32_bf16_causal_sm80_cu_0106449f_28334cuda3std3__45__cpo3endE)
_ZN72_INTERNAL_de59a32d_36_flash_fwd_hdim32_bf16_causal_sm80_cu_0106449f_28334cuda3std3__45__cpo3endE:
	.zero		1
	.type		_ZN72_INTERNAL_de59a32d_36_flash_fwd_hdim32_bf16_causal_sm80_cu_0106449f_28334cuda3std3__419piecewise_constructE,@object
	.size		_ZN72_INTERNAL_de59a32d_36_flash_fwd_hdim32_bf16_causal_sm80_cu_0106449f_28334cuda3std3__419piecewise_constructE,(_ZN72_INTERNAL_de59a32d_36_flash_fwd_hdim32_bf16_causal_sm80_cu_0106449f_28334cuda3std3__45__cpo4cendE - _ZN72_INTERNAL_de59a32d_36_flash_fwd_hdim32_bf16_causal_sm80_cu_0106449f_28334cuda3std3__419piecewise_constructE)
_ZN72_INTERNAL_de59a32d_36_flash_fwd_hdim32_bf16_causal_sm80_cu_0106449f_28334cuda3std3__419piecewise_constructE:
	.zero		1
	.type		_ZN72_INTERNAL_de59a32d_36_flash_fwd_hdim32_bf16_causal_sm80_cu_0106449f_28334cuda3std3__45__cpo4cendE,@object
	.size		_ZN72_INTERNAL_de59a32d_36_flash_fwd_hdim32_bf16_causal_sm80_cu_0106449f_28334cuda3std3__45__cpo4cendE,(_ZN72_INTERNAL_de59a32d_36_flash_fwd_hdim32_bf16_causal_sm80_cu_0106449f_28334cuda3std6ranges3__45__cpo4swapE - _ZN72_INTERNAL_de59a32d_36_flash_fwd_hdim32_bf16_causal_sm80_cu_0106449f_28334cuda3std3__45__cpo4cendE)
_ZN72_INTERNAL_de59a32d_36_flash_fwd_hdim32_bf16_causal_sm80_cu_0106449f_28334cuda3std3__45__cpo4cendE:
	.zero		1
	.type		_ZN72_INTERNAL_de59a32d_36_flash_fwd_hdim32_bf16_causal_sm80_cu_0106449f_28334cuda3std6ranges3__45__cpo4swapE,@object
	.size		_ZN72_INTERNAL_de59a32d_36_flash_fwd_hdim32_bf16_causal_sm80_cu_0106449f_28334cuda3std6ranges3__45__cpo4swapE,(.L_7 - _ZN72_INTERNAL_de59a32d_36_flash_fwd_hdim32_bf16_causal_sm80_cu_0106449f_28334cuda3std6ranges3__45__cpo4swapE)
_ZN72_INTERNAL_de59a32d_36_flash_fwd_hdim32_bf16_causal_sm80_cu_0106449f_28334cuda3std6ranges3__45__cpo4swapE:
	.zero		1
.L_7:


//--------------------- .nv.shared._ZN5flash16flash_fwd_kernelI23Flash_fwd_kernel_traitsILi32ELi128ELi128ELi4ELb0ELb0EN7cutlass10bfloat16_tE19Flash_kernel_traitsILi32ELi128ELi128ELi4ES3_EELb0ELb1ELb0ELb0ELb0ELb1ELb0ELb0EEEvNS_16Flash_fwd_paramsE --------------------------
	.section	.nv.shared._ZN5flash16flash_fwd_kernelI23Flash_fwd_kernel_traitsILi32ELi128ELi128ELi4ELb0ELb0EN7cutlass10bfloat16_tE19Flash_kernel_traitsILi32ELi128ELi128ELi4ES3_EELb0ELb1ELb0ELb0ELb0ELb1ELb0ELb0EEEvNS_16Flash_fwd_paramsE,"aw",@nobits
	.sectionflags	@""
	.align	16
	.zero		1024


//--------------------- .nv.shared._ZN5flash16flash_fwd_kernelI23Flash_fwd_kernel_traitsILi32ELi128ELi128ELi4ELb0ELb0EN7cutlass10bfloat16_tE19Flash_kernel_traitsILi32ELi128ELi128ELi4ES3_EELb0ELb1ELb0ELb0ELb0ELb0ELb0ELb0EEEvNS_16Flash_fwd_paramsE --------------------------
	.section	.nv.shared._ZN5flash16flash_fwd_kernelI23Flash_fwd_kernel_traitsILi32ELi128ELi128ELi4ELb0ELb0EN7cutlass10bfloat16_tE19Flash_kernel_traitsILi32ELi128ELi128ELi4ES3_EELb0ELb1ELb0ELb0ELb0ELb0ELb0ELb0EEEvNS_16Flash_fwd_paramsE,"aw",@nobits
	.sectionflags	@""
	.align	16
	.zero		1024


//--------------------- .nv.shared._ZN5flash16flash_fwd_kernelI23Flash_fwd_kernel_traitsILi32ELi128ELi128ELi4ELb0ELb0EN7cutlass10bfloat16_tE19Flash_kernel_traitsILi32ELi128ELi128ELi4ES3_EELb0ELb1ELb0ELb1ELb0ELb0ELb0ELb0EEEvNS_16Flash_fwd_paramsE --------------------------
	.section	.nv.shared._ZN5flash16flash_fwd_kernelI23Flash_fwd_kernel_traitsILi32ELi128ELi128ELi4ELb0ELb0EN7cutlass10bfloat16_tE19Flash_kernel_traitsILi32ELi128ELi128ELi4ES3_EELb0ELb1ELb0ELb1ELb0ELb0ELb0ELb0EEEvNS_16Flash_fwd_paramsE,"aw",@nobits
	.sectionflags	@""
	.align	16
	.zero		1024


//--------------------- .nv.shared._ZN5flash16flash_fwd_kernelI23Flash_fwd_kernel_traitsILi32ELi128ELi128ELi4ELb0ELb0EN7cutlass10bfloat16_tE19Flash_kernel_traitsILi32ELi128ELi128ELi4ES3_EELb1ELb1ELb0ELb0ELb0ELb0ELb0ELb0EEEvNS_16Flash_fwd_paramsE --------------------------
	.section	.nv.shared._ZN5flash16flash_fwd_kernelI23Flash_fwd_kernel_traitsILi32ELi128ELi128ELi4ELb0ELb0EN7cutlass10bfloat16_tE19Flash_kernel_traitsILi32ELi128ELi128ELi4ES3_EELb1ELb1ELb0ELb0ELb0ELb0ELb0ELb0EEEvNS_16Flash_fwd_paramsE,"aw",@nobits
	.sectionflags	@""
	.align	16
	.zero		1024


//--------------------- .nv.shared._ZN5flash16flash_fwd_kernelI23Flash_fwd_kernel_traitsILi32ELi128ELi128ELi4ELb0ELb0EN7cutlass10bfloat16_tE19Flash_kernel_traitsILi32ELi128ELi128ELi4ES3_EELb1ELb1ELb0ELb0ELb1ELb1ELb0ELb0EEEvNS_16Flash_fwd_paramsE --------------------------
	.section	.nv.shared._ZN5flash16flash_fwd_kernelI23Flash_fwd_kernel_traitsILi32ELi128ELi128ELi4ELb0ELb0EN7cutlass10bfloat16_tE19Flash_kernel_traitsILi32ELi128ELi128ELi4ES3_EELb1ELb1ELb0ELb0ELb1ELb1ELb0ELb0EEEvNS_16Flash_fwd_paramsE,"aw",@nobits
	.sectionflags	@""
	.align	16
	.zero		1024


//--------------------- .nv.shared._ZN5flash16flash_fwd_kernelI23Flash_fwd_kernel_traitsILi32ELi128ELi128ELi4ELb0ELb0EN7cutlass10bfloat16_tE19Flash_kernel_traitsILi32ELi128ELi128ELi4ES3_EELb0ELb1ELb0ELb0ELb1ELb1ELb1ELb0EEEvNS_16Flash_fwd_paramsE --------------------------
	.section	.nv.shared._ZN5flash16flash_fwd_kernelI23Flash_fwd_kernel_traitsILi32ELi128ELi128ELi4ELb0ELb0EN7cutlass10bfloat16_tE19Flash_kernel_traitsILi32ELi128ELi128ELi4ES3_EELb0ELb1ELb0ELb0ELb1ELb1ELb1ELb0EEEvNS_16Flash_fwd_paramsE,"aw",@nobits
	.sectionflags	@""
	.align	16
	.zero		1024


//--------------------- .nv.shared._ZN5flash16flash_fwd_kernelI23Flash_fwd_kernel_traitsILi32ELi128ELi128ELi4ELb0ELb0EN7cutlass10bfloat16_tE19Flash_kernel_traitsILi32ELi128ELi128ELi4ES3_EELb1ELb1ELb0ELb0ELb0ELb1ELb0ELb0EEEvNS_16Flash_fwd_paramsE --------------------------
	.section	.nv.shared._ZN5flash16flash_fwd_kernelI23Flash_fwd_kernel_traitsILi32ELi128ELi128ELi4ELb0ELb0EN7cutlass10bfloat16_tE19Flash_kernel_traitsILi32ELi128ELi128ELi4ES3_EELb1ELb1ELb0ELb0ELb0ELb1ELb0ELb0EEEvNS_16Flash_fwd_paramsE,"aw",@nobits
	.sectionflags	@""
	.align	16
	.zero		1024


//--------------------- .nv.shared._ZN5flash16flash_fwd_kernelI23Flash_fwd_kernel_traitsILi32ELi128ELi128ELi4ELb0ELb0EN7cutlass10bfloat16_tE19Flash_kernel_traitsILi32ELi128ELi128ELi4ES3_EELb0ELb1ELb0ELb0ELb0ELb1ELb1ELb0EEEvNS_16Flash_fwd_paramsE --------------------------
	.section	.nv.shared._ZN5flash16flash_fwd_kernelI23Flash_fwd_kernel_traitsILi32ELi128ELi128ELi4ELb0ELb0EN7cutlass10bfloat16_tE19Flash_kernel_traitsILi32ELi128ELi128ELi4ES3_EELb0ELb1ELb0ELb0ELb0ELb1ELb1ELb0EEEvNS_16Flash_fwd_paramsE,"aw",@nobits
	.sectionflags	@""
	.align	16
	.zero		1024


//--------------------- .nv.shared._ZN5flash16flash_fwd_kernelI23Flash_fwd_kernel_traitsILi32ELi128ELi128ELi4ELb0ELb0EN7cutlass10bfloat16_tE19Flash_kernel_traitsILi32ELi128ELi128ELi4ES3_EELb1ELb1ELb0ELb1ELb0ELb0ELb0ELb0EEEvNS_16Flash_fwd_paramsE --------------------------
	.section	.nv.shared._ZN5flash16flash_fwd_kernelI23Flash_fwd_kernel_traitsILi32ELi128ELi128ELi4ELb0ELb0EN7cutlass10bfloat16_tE19Flash_kernel_traitsILi32ELi128ELi128ELi4ES3_EELb1ELb1ELb0ELb1ELb0ELb0ELb0ELb0EEEvNS_16Flash_fwd_paramsE,"aw",@nobits
	.sectionflags	@""
	.align	16
	.zero		1024


//--------------------- .nv.shared._ZN5flash16flash_fwd_kernelI23Flash_fwd_kernel_traitsILi32ELi128ELi128ELi4ELb0ELb0EN7cutlass10bfloat16_tE19Flash_kernel_traitsILi32ELi128ELi128ELi4ES3_EELb1ELb1ELb0ELb0ELb0ELb0ELb0ELb1EEEvNS_16Flash_fwd_paramsE --------------------------
	.section	.nv.shared._ZN5flash16flash_fwd_kernelI23Flash_fwd_kernel_traitsILi32ELi128ELi128ELi4ELb0ELb0EN7cutlass10bfloat16_tE19Flash_kernel_traitsILi32ELi128ELi128ELi4ES3_EELb1ELb1ELb0ELb0ELb0ELb0ELb0ELb1EEEvNS_16Flash_fwd_paramsE,"aw",@nobits
	.sectionflags	@""
	.align	16
	.zero		1024


//--------------------- .nv.shared._ZN5flash16flash_fwd_kernelI23Flash_fwd_kernel_traitsILi32ELi128ELi128ELi4ELb0ELb0EN7cutlass10bfloat16_tE19Flash_kernel_traitsILi32ELi128ELi128ELi4ES3_EELb0ELb1ELb0ELb0ELb0ELb0ELb1ELb0EEEvNS_16Flash_fwd_paramsE --------------------------
	.section	.nv.shared._ZN5flash16flash_fwd_kernelI23Flash_fwd_kernel_traitsILi32ELi128ELi128ELi4ELb0ELb0EN7cutlass10bfloat16_tE19Flash_kernel_traitsILi32ELi128ELi128ELi4ES3_EELb0ELb1ELb0ELb0ELb0ELb0ELb1ELb0EEEvNS_16Flash_fwd_paramsE,"aw",@nobits
	.sectionflags	@""
	.align	16
	.zero		1024


//--------------------- .nv.shared._ZN5flash16flash_fwd_kernelI23Flash_fwd_kernel_traitsILi32ELi128ELi128ELi4ELb0ELb0EN7cutlass10bfloat16_tE19Flash_kernel_traitsILi32ELi128ELi128ELi4ES3_EELb1ELb1ELb0ELb1ELb0ELb0ELb0ELb1EEEvNS_16Flash_fwd_paramsE --------------------------
	.section	.nv.shared._ZN5flash16flash_fwd_kernelI23Flash_fwd_kernel_traitsILi32ELi128ELi128ELi4ELb0ELb0EN7cutlass10bfloat16_tE19Flash_kernel_traitsILi32ELi128ELi128ELi4ES3_EELb1ELb1ELb0ELb1ELb0ELb0ELb0ELb1EEEvNS_16Flash_fwd_paramsE,"aw",@nobits
	.sectionflags	@""
	.align	16
	.zero		1024


//--------------------- .nv.shared._ZN5flash16flash_fwd_kernelI23Flash_fwd_kernel_traitsILi32ELi128ELi128ELi4ELb0ELb0EN7cutlass10bfloat16_tE19Flash_kernel_traitsILi32ELi128ELi128ELi4ES3_EELb0ELb1ELb0ELb1ELb0ELb0ELb1ELb0EEEvNS_16Flash_fwd_paramsE --------------------------
	.section	.nv.shared._ZN5flash16flash_fwd_kernelI23Flash_fwd_kernel_traitsILi32ELi128ELi128ELi4ELb0ELb0EN7cutlass10bfloat16_tE19Flash_kernel_traitsILi32ELi128ELi128ELi4ES3_EELb0ELb1ELb0ELb1ELb0ELb0ELb1ELb0EEEvNS_16Flash_fwd_paramsE,"aw",@nobits
	.sectionflags	@""
	.align	16
	.zero		1024


//--------------------- .nv.constant0._ZN5flash16flash_fwd_kernelI23Flash_fwd_kernel_traitsILi32ELi128ELi128ELi4ELb0ELb0EN7cutlass10bfloat16_tE19Flash_kernel_traitsILi32ELi128ELi128ELi4ES3_EELb0ELb1ELb0ELb0ELb1ELb1ELb0ELb0EEEvNS_16Flash_fwd_paramsE --------------------------
	.section	.nv.constant0._ZN5flash16flash_fwd_kernelI23Flash_fwd_kernel_traitsILi32ELi128ELi128ELi4ELb0ELb0EN7cutlass10bfloat16_tE19Flash_kernel_traitsILi32ELi128ELi128ELi4ES3_EELb0ELb1ELb0ELb0ELb1ELb1ELb0ELb0EEEvNS_16Flash_fwd_paramsE,"a",@progbits
	.sectionflags	@""
	.align	4
.nv.constant0._ZN5flash16flash_fwd_kernelI23Flash_fwd_kernel_traitsILi32ELi128ELi128ELi4ELb0ELb0EN7cutlass10bfloat16_tE19Flash_kernel_traitsILi32ELi128ELi128ELi4ES3_EELb0ELb1ELb0ELb0ELb1ELb1ELb0ELb0EEEvNS_16Flash_fwd_paramsE:
	.zero		992


//--------------------- .nv.constant0._ZN5flash16flash_fwd_kernelI23Flash_fwd_kernel_traitsILi32ELi128ELi128ELi4ELb0ELb0EN7cutlass10bfloat16_tE19Flash_kernel_traitsILi32ELi128ELi128ELi4ES3_EELb0ELb1ELb0ELb0ELb0ELb1ELb0ELb0EEEvNS_16Flash_fwd_paramsE --------------------------
	.section	.nv.constant0._ZN5flash16flash_fwd_kernelI23Flash_fwd_kernel_traitsILi32ELi128ELi128ELi4ELb0ELb0EN7cutlass10bfloat16_tE19Flash_kernel_traitsILi32ELi128ELi128ELi4ES3_EELb0ELb1ELb0ELb0ELb0ELb1ELb0ELb0EEEvNS_16Flash_fwd_paramsE,"a",@progbits
	.sectionflags	@""
	.align	4
.nv.constant0._ZN5flash16flash_fwd_kernelI23Flash_fwd_kernel_traitsILi32ELi128ELi128ELi4ELb0ELb0EN7cutlass10bfloat16_tE19Flash_kernel_traitsILi32ELi128ELi128ELi4ES3_EELb0ELb1ELb0ELb0ELb0ELb1ELb0ELb0EEEvNS_16Flash_fwd_paramsE:
	.zero		992


//--------------------- .nv.constant0._ZN5flash16flash_fwd_kernelI23Flash_fwd_kernel_traitsILi32ELi128ELi128ELi4ELb0ELb0EN7cutlass10bfloat16_tE19Flash_kernel_traitsILi32ELi128ELi128ELi4ES3_EELb0ELb1ELb0ELb0ELb0ELb0ELb0ELb0EEEvNS_16Flash_fwd_paramsE --------------------------
	.section	.nv.constant0._ZN5flash16flash_fwd_kernelI23Flash_fwd_kernel_traitsILi32ELi128ELi128ELi4ELb0ELb0EN7cutlass10bfloat16_tE19Flash_kernel_traitsILi32ELi128ELi128ELi4ES3_EELb0ELb1ELb0ELb0ELb0ELb0ELb0ELb0EEEvNS_16Flash_fwd_paramsE,"a",@progbits
	.sectionflags	@""
	.align	4
.nv.constant0._ZN5flash16flash_fwd_kernelI23Flash_fwd_kernel_traitsILi32ELi128ELi128ELi4ELb0ELb0EN7cutlass10bfloat16_tE19Flash_kernel_traitsILi32ELi128ELi128ELi4ES3_EELb0ELb1ELb0ELb0ELb0ELb0ELb0ELb0EEEvNS_16Flash_fwd_paramsE:
	.zero		992


//--------------------- .nv.constant0._ZN5flash16flash_fwd_kernelI23Flash_fwd_kernel_traitsILi32ELi128ELi128ELi4ELb0ELb0EN7cutlass10bfloat16_tE19Flash_kernel_traitsILi32ELi128ELi128ELi4ES3_EELb0ELb1ELb0ELb1ELb0ELb0ELb0ELb0EEEvNS_16Flash_fwd_paramsE --------------------------
	.section	.nv.constant0._ZN5flash16flash_fwd_kernelI23Flash_fwd_kernel_traitsILi32ELi128ELi128ELi4ELb0ELb0EN7cutlass10bfloat16_tE19Flash_kernel_traitsILi32ELi128ELi128ELi4ES3_EELb0ELb1ELb0ELb1ELb0ELb0ELb0ELb0EEEvNS_16Flash_fwd_paramsE,"a",@progbits
	.sectionflags	@""
	.align	4
.nv.constant0._ZN5flash16flash_fwd_kernelI23Flash_fwd_kernel_traitsILi32ELi128ELi128ELi4ELb0ELb0EN7cutlass10bfloat16_tE19Flash_kernel_traitsILi32ELi128ELi128ELi4ES3_EELb0ELb1ELb0ELb1ELb0ELb0ELb0ELb0EEEvNS_16Flash_fwd_paramsE:
	.zero		992


//--------------------- .nv.constant0._ZN5flash16flash_fwd_kernelI23Flash_fwd_kernel_traitsILi32ELi128ELi128ELi4ELb0ELb0EN7cutlass10bfloat16_tE19Flash_kernel_traitsILi32ELi128ELi128ELi4ES3_EELb1ELb1ELb0ELb0ELb0ELb0ELb0ELb0EEEvNS_16Flash_fwd_paramsE --------------------------
	.section	.nv.constant0._ZN5flash16flash_fwd_kernelI23Flash_fwd_kernel_traitsILi32ELi128ELi128ELi4ELb0ELb0EN7cutlass10bfloat16_tE19Flash_kernel_traitsILi32ELi128ELi128ELi4ES3_EELb1ELb1ELb0ELb0ELb0ELb0ELb0ELb0EEEvNS_16Flash_fwd_paramsE,"a",@progbits
	.sectionflags	@""
	.align	4
.nv.constant0._ZN5flash16flash_fwd_kernelI23Flash_fwd_kernel_traitsILi32ELi128ELi128ELi4ELb0ELb0EN7cutlass10bfloat16_tE19Flash_kernel_traitsILi32ELi128ELi128ELi4ES3_EELb1ELb1ELb0ELb0ELb0ELb0ELb0ELb0EEEvNS_16Flash_fwd_paramsE:
	.zero		992


//--------------------- .nv.constant0._ZN5flash16flash_fwd_kernelI23Flash_fwd_kernel_traitsILi32ELi128ELi128ELi4ELb0ELb0EN7cutlass10bfloat16_tE19Flash_kernel_traitsILi32ELi128ELi128ELi4ES3_EELb1ELb1ELb0ELb0ELb1ELb1ELb0ELb0EEEvNS_16Flash_fwd_paramsE --------------------------
	.section	.nv.constant0._ZN5flash16flash_fwd_kernelI23Flash_fwd_kernel_traitsILi32ELi128ELi128ELi4ELb0ELb0EN7cutlass10bfloat16_tE19Flash_kernel_traitsILi32ELi128ELi128ELi4ES3_EELb1ELb1ELb0ELb0ELb1ELb1ELb0ELb0EEEvNS_16Flash_fwd_paramsE,"a",@progbits
	.sectionflags	@""
	.align	4
.nv.constant0._ZN5flash16flash_fwd_kernelI23Flash_fwd_kernel_traitsILi32ELi128ELi128ELi4ELb0ELb0EN7cutlass10bfloat16_tE19Flash_kernel_traitsILi32ELi128ELi128ELi4ES3_EELb1ELb1ELb0ELb0ELb1ELb1ELb0ELb0EEEvNS_16Flash_fwd_paramsE:
	.zero		992


//--------------------- .nv.constant0._ZN5flash16flash_fwd_kernelI23Flash_fwd_kernel_traitsILi32ELi128ELi128ELi4ELb0ELb0EN7cutlass10bfloat16_tE19Flash_kernel_traitsILi32ELi128ELi128ELi4ES3_EELb0ELb1ELb0ELb0ELb1ELb1ELb1ELb0EEEvNS_16Flash_fwd_paramsE --------------------------
	.section	.nv.constant0._ZN5flash16flash_fwd_kernelI23Flash_fwd_kernel_traitsILi32ELi128ELi128ELi4ELb0ELb0EN7cutlass10bfloat16_tE19Flash_kernel_traitsILi32ELi128ELi128ELi4ES3_EELb0ELb1ELb0ELb0ELb1ELb1ELb1ELb0EEEvNS_16Flash_fwd_paramsE,"a",@progbits
	.sectionflags	@""
	.align	4
.nv.constant0._ZN5flash16flash_fwd_kernelI23Flash_fwd_kernel_traitsILi32ELi128ELi128ELi4ELb0ELb0EN7cutlass10bfloat16_tE19Flash_kernel_traitsILi32ELi128ELi128ELi4ES3_EELb0ELb1ELb0ELb0ELb1ELb1ELb1ELb0EEEvNS_16Flash_fwd_paramsE:
	.zero		992


//--------------------- .nv.constant0._ZN5flash16flash_fwd_kernelI23Flash_fwd_kernel_traitsILi32ELi128ELi128ELi4ELb0ELb0EN7cutlass10bfloat16_tE19Flash_kernel_traitsILi32ELi128ELi128ELi4ES3_EELb1ELb1ELb0ELb0ELb0ELb1ELb0ELb0EEEvNS_16Flash_fwd_paramsE --------------------------
	.section	.nv.constant0._ZN5flash16flash_fwd_kernelI23Flash_fwd_kernel_traitsILi32ELi128ELi128ELi4ELb0ELb0EN7cutlass10bfloat16_tE19Flash_kernel_traitsILi32ELi128ELi128ELi4ES3_EELb1ELb1ELb0ELb0ELb0ELb1ELb0ELb0EEEvNS_16Flash_fwd_paramsE,"a",@progbits
	.sectionflags	@""
	.align	4
.nv.constant0._ZN5flash16flash_fwd_kernelI23Flash_fwd_kernel_traitsILi32ELi128ELi128ELi4ELb0ELb0EN7cutlass10bfloat16_tE19Flash_kernel_traitsILi32ELi128ELi128ELi4ES3_EELb1ELb1ELb0ELb0ELb0ELb1ELb0ELb0EEEvNS_16Flash_fwd_paramsE:
	.zero		992


//--------------------- .nv.constant0._ZN5flash16flash_fwd_kernelI23Flash_fwd_kernel_traitsILi32ELi128ELi128ELi4ELb0ELb0EN7cutlass10bfloat16_tE19Flash_kernel_traitsILi32ELi128ELi128ELi4ES3_EELb0ELb1ELb0ELb0ELb0ELb1ELb1ELb0EEEvNS_16Flash_fwd_paramsE --------------------------
	.section	.nv.constant0._ZN5flash16flash_fwd_kernelI23Flash_fwd_kernel_traitsILi32ELi128ELi128ELi4ELb0ELb0EN7cutlass10bfloat16_tE19Flash_kernel_traitsILi32ELi128ELi128ELi4ES3_EELb0ELb1ELb0ELb0ELb0ELb1ELb1ELb0EEEvNS_16Flash_fwd_paramsE,"a",@progbits
	.sectionflags	@""
	.align	4
.nv.constant0._ZN5flash16flash_fwd_kernelI23Flash_fwd_kernel_traitsILi32ELi128ELi128ELi4ELb0ELb0EN7cutlass10bfloat16_tE19Flash_kernel_traitsILi32ELi128ELi128ELi4ES3_EELb0ELb1ELb0ELb0ELb0ELb1ELb1ELb0EEEvNS_16Flash_fwd_paramsE:
	.zero		992


//--------------------- .nv.constant0._ZN5flash16flash_fwd_kernelI23Flash_fwd_kernel_traitsILi32ELi128ELi128ELi4ELb0ELb0EN7cutlass10bfloat16_tE19Flash_kernel_traitsILi32ELi128ELi128ELi4ES3_EELb1ELb1ELb0ELb1ELb0ELb0ELb0ELb0EEEvNS_16Flash_fwd_paramsE --------------------------
	.section	.nv.constant0._ZN5flash16flash_fwd_kernelI23Flash_fwd_kernel_traitsILi32ELi128ELi128ELi4ELb0ELb0EN7cutlass10bfloat16_tE19Flash_kernel_traitsILi32ELi128ELi128ELi4ES3_EELb1ELb1ELb0ELb1ELb0ELb0ELb0ELb0EEEvNS_16Flash_fwd_paramsE,"a",@progbits
	.sectionflags	@""
	.align	4
.nv.constant0._ZN5flash16flash_fwd_kernelI23Flash_fwd_kernel_traitsILi32ELi128ELi128ELi4ELb0ELb0EN7cutlass10bfloat16_tE19Flash_kernel_traitsILi32ELi128ELi128ELi4ES3_EELb1ELb1ELb0ELb1ELb0ELb0ELb0ELb0EEEvNS_16Flash_fwd_paramsE:
	.zero		992


//--------------------- .nv.constant0._ZN5flash16flash_fwd_kernelI23Flash_fwd_kernel_traitsILi32ELi128ELi128ELi4ELb0ELb0EN7cutlass10bfloat16_tE19Flash_kernel_traitsILi32ELi128ELi128ELi4ES3_EELb1ELb1ELb0ELb0ELb0ELb0ELb0ELb1EEEvNS_16Flash_fwd_paramsE --------------------------
	.section	.nv.constant0._ZN5flash16flash_fwd_kernelI23Flash_fwd_kernel_traitsILi32ELi128ELi128ELi4ELb0ELb0EN7cutlass10bfloat16_tE19Flash_kernel_traitsILi32ELi128ELi128ELi4ES3_EELb1ELb1ELb0ELb0ELb0ELb0ELb0ELb1EEEvNS_16Flash_fwd_paramsE,"a",@progbits
	.sectionflags	@""
	.align	4
.nv.constant0._ZN5flash16flash_fwd_kernelI23Flash_fwd_kernel_traitsILi32ELi128ELi128ELi4ELb0ELb0EN7cutlass10bfloat16_tE19Flash_kernel_traitsILi32ELi128ELi128ELi4ES3_EELb1ELb1ELb0ELb0ELb0ELb0ELb0ELb1EEEvNS_16Flash_fwd_paramsE:
	.zero		992


//--------------------- .nv.constant0._ZN5flash16flash_fwd_kernelI23Flash_fwd_kernel_traitsILi32ELi128ELi128ELi4ELb0ELb0EN7cutlass10bfloat16_tE19Flash_kernel_traitsILi32ELi128ELi128ELi4ES3_EELb0ELb1ELb0ELb0ELb0ELb0ELb1ELb0EEEvNS_16Flash_fwd_paramsE --------------------------
	.section	.nv.constant0._ZN5flash16flash_fwd_kernelI23Flash_fwd_kernel_traitsILi32ELi128ELi128ELi4ELb0ELb0EN7cutlass10bfloat16_tE19Flash_kernel_traitsILi32ELi128ELi128ELi4ES3_EELb0ELb1ELb0ELb0ELb0ELb0ELb1ELb0EEEvNS_16Flash_fwd_paramsE,"a",@progbits
	.sectionflags	@""
	.align	4
.nv.constant0._ZN5flash16flash_fwd_kernelI23Flash_fwd_kernel_traitsILi32ELi128ELi128ELi4ELb0ELb0EN7cutlass10bfloat16_tE19Flash_kernel_traitsILi32ELi128ELi128ELi4ES3_EELb0ELb1ELb0ELb0ELb0ELb0ELb1ELb0EEEvNS_16Flash_fwd_paramsE:
	.zero		992


//--------------------- .nv.constant0._ZN5flash16flash_fwd_kernelI23Flash_fwd_kernel_traitsILi32ELi128ELi128ELi4ELb0ELb0EN7cutlass10bfloat16_tE19Flash_kernel_traitsILi32ELi128ELi128ELi4ES3_EELb1ELb1ELb0ELb1ELb0ELb0ELb0ELb1EEEvNS_16Flash_fwd_paramsE --------------------------
	.section	.nv.constant0._ZN5flash16flash_fwd_kernelI23Flash_fwd_kernel_traitsILi32ELi128ELi128ELi4ELb0ELb0EN7cutlass10bfloat16_tE19Flash_kernel_traitsILi32ELi128ELi128ELi4ES3_EELb1ELb1ELb0ELb1ELb0ELb0ELb0ELb1EEEvNS_16Flash_fwd_paramsE,"a",@progbits
	.sectionflags	@""
	.align	4
.nv.constant0._ZN5flash16flash_fwd_kernelI23Flash_fwd_kernel_traitsILi32ELi128ELi128ELi4ELb0ELb0EN7cutlass10bfloat16_tE19Flash_kernel_traitsILi32ELi128ELi128ELi4ES3_EELb1ELb1ELb0ELb1ELb0ELb0ELb0ELb1EEEvNS_16Flash_fwd_paramsE:
	.zero		992


//--------------------- .nv.constant0._ZN5flash16flash_fwd_kernelI23Flash_fwd_kernel_traitsILi32ELi128ELi128ELi4ELb0ELb0EN7cutlass10bfloat16_tE19Flash_kernel_traitsILi32ELi128ELi128ELi4ES3_EELb0ELb1ELb0ELb1ELb0ELb0ELb1ELb0EEEvNS_16Flash_fwd_paramsE --------------------------
	.section	.nv.constant0._ZN5flash16flash_fwd_kernelI23Flash_fwd_kernel_traitsILi32ELi128ELi128ELi4ELb0ELb0EN7cutlass10bfloat16_tE19Flash_kernel_traitsILi32ELi128ELi128ELi4ES3_EELb0ELb1ELb0ELb1ELb0ELb0ELb1ELb0EEEvNS_16Flash_fwd_paramsE,"a",@progbits
	.sectionflags	@""
	.align	4
.nv.constant0._ZN5flash16flash_fwd_kernelI23Flash_fwd_kernel_traitsILi32ELi128ELi128ELi4ELb0ELb0EN7cutlass10bfloat16_tE19Flash_kernel_traitsILi32ELi128ELi128ELi4ES3_EELb0ELb1ELb0ELb1ELb0ELb0ELb1ELb0EEEvNS_16Flash_fwd_paramsE:
	.zero		992


//--------------------- SYMBOLS --------------------------

	.type		.nv.reservedSmem.offset0,@object
	.size		.nv.reservedSmem.offset0,0x4
